	.target	sm_100a

	.elftype	@"ET_EXEC"


//--------------------- .note.nv.tkinfo           --------------------------
	.section	.note.nv.tkinfo,"",@"SHT_NOTE"
	.sectionflags	@"SHF_NOTE_NV_TKINFO"
	.tkinfo
        /*0018*/ 	.word	0x00000002
        /*0030*/ 	.string	""
        /*0030*/ 	.string	"ptxas"
        /*0030*/ 	.string	"Cuda compilation tools, release 13.0, V13.0.88"
        /*0030*/ 	.string	"Build cuda_13.0.r13.0/compiler.36424714_0"
        /*0030*/ 	.string	"-arch sm_100a -m 64 "



//--------------------- .note.nv.cuinfo           --------------------------
	.section	.note.nv.cuinfo,"",@"SHT_NOTE"
	.sectionflags	@"SHF_NOTE_NV_CUINFO"
        /*0018*/ 	.short	0x0002
        /*001a*/ 	.short	0x0064
        /*001c*/ 	.short	0x0082
	.zero		2


//--------------------- .nv.info                  --------------------------
	.section	.nv.info,"",@"SHT_CUDA_INFO"
	.align	4


	//----- nvinfo : EIATTR_REGCOUNT
	.align		4
        /*0000*/ 	.byte	0x04, 0x2f
        /*0002*/ 	.short	(.L_43 - .L_42)
	.align		4
.L_42:
        /*0004*/ 	.word	index@(_ZN2at6native29vectorized_elementwise_kernelILi8ENS0_13BUnaryFunctorIdddNS0_15binary_internal10MulFunctorIdEEEESt5arrayIPcLm2EEEEviT0_T1_)
        /*0008*/ 	.word	0x00000020


	//----- nvinfo : EIATTR_FRAME_SIZE
	.align		4
.L_43:
        /*000c*/ 	.byte	0x04, 0x11
        /*000e*/ 	.short	(.L_45 - .L_44)
	.align		4
.L_44:
        /*0010*/ 	.word	index@(_ZN2at6native29vectorized_elementwise_kernelILi8ENS0_13BUnaryFunctorIdddNS0_15binary_internal10MulFunctorIdEEEESt5arrayIPcLm2EEEEviT0_T1_)
        /*0014*/ 	.word	0x00000000


	//----- nvinfo : EIATTR_REGCOUNT
	.align		4
.L_45:
        /*0018*/ 	.byte	0x04, 0x2f
        /*001a*/ 	.short	(.L_47 - .L_46)
	.align		4
.L_46:
        /*001c*/ 	.word	index@(_ZN2at6native29vectorized_elementwise_kernelILi4ENS0_13BUnaryFunctorIdddNS0_15binary_internal10MulFunctorIdEEEESt5arrayIPcLm2EEEEviT0_T1_)
        /*0020*/ 	.word	0x00000020


	//----- nvinfo : EIATTR_FRAME_SIZE
	.align		4
.L_47:
        /*0024*/ 	.byte	0x04, 0x11
        /*0026*/ 	.short	(.L_49 - .L_48)
	.align		4
.L_48:
        /*0028*/ 	.word	index@(_ZN2at6native29vectorized_elementwise_kernelILi4ENS0_13BUnaryFunctorIdddNS0_15binary_internal10MulFunctorIdEEEESt5arrayIPcLm2EEEEviT0_T1_)
        /*002c*/ 	.word	0x00000000


	//----- nvinfo : EIATTR_REGCOUNT
	.align		4
.L_49:
        /*0030*/ 	.byte	0x04, 0x2f
        /*0032*/ 	.short	(.L_51 - .L_50)
	.align		4
.L_50:
        /*0034*/ 	.word	index@(_ZN2at6native29vectorized_elementwise_kernelILi2ENS0_13BUnaryFunctorIdddNS0_15binary_internal10MulFunctorIdEEEESt5arrayIPcLm2EEEEviT0_T1_)
        /*0038*/ 	.word	0x00000020


	//----- nvinfo : EIATTR_FRAME_SIZE
	.align		4
.L_51:
        /*003c*/ 	.byte	0x04, 0x11
        /*003e*/ 	.short	(.L_53 - .L_52)
	.align		4
.L_52:
        /*0040*/ 	.word	index@(_ZN2at6native29vectorized_elementwise_kernelILi2ENS0_13BUnaryFunctorIdddNS0_15binary_internal10MulFunctorIdEEEESt5arrayIPcLm2EEEEviT0_T1_)
        /*0044*/ 	.word	0x00000000


	//----- nvinfo : EIATTR_REGCOUNT
	.align		4
.L_53:
        /*0048*/ 	.byte	0x04, 0x2f
        /*004a*/ 	.short	(.L_55 - .L_54)
	.align		4
.L_54:
        /*004c*/ 	.word	index@(_ZN2at6native27unrolled_elementwise_kernelINS0_13BUnaryFunctorIdddNS0_15binary_internal10MulFunctorIdEEEESt5arrayIPcLm2EELi4E23TrivialOffsetCalculatorILi1EjESB_NS0_6memory15LoadWithoutCastENSC_16StoreWithoutCastEEEviT_T0_T2_T3_T4_T5_)
        /*0050*/ 	.word	0x00000018


	//----- nvinfo : EIATTR_FRAME_SIZE
	.align		4
.L_55:
        /*0054*/ 	.byte	0x04, 0x11
        /*0056*/ 	.short	(.L_57 - .L_56)
	.align		4
.L_56:
        /*0058*/ 	.word	index@(_ZN2at6native27unrolled_elementwise_kernelINS0_13BUnaryFunctorIdddNS0_15binary_internal10MulFunctorIdEEEESt5arrayIPcLm2EELi4E23TrivialOffsetCalculatorILi1EjESB_NS0_6memory15LoadWithoutCastENSC_16StoreWithoutCastEEEviT_T0_T2_T3_T4_T5_)
        /*005c*/ 	.word	0x00000000


	//----- nvinfo : EIATTR_REGCOUNT
	.align		4
.L_57:
        /*0060*/ 	.byte	0x04, 0x2f
        /*0062*/ 	.short	(.L_59 - .L_58)
	.align		4
.L_58:
        /*0064*/ 	.word	index@(_ZN2at6native18elementwise_kernelILi128ELi2EZNS0_22gpu_kernel_impl_nocastINS0_13BUnaryFunctorIdddNS0_15binary_internal10MulFunctorIdEEEEEEvRNS_18TensorIteratorBaseERKT_EUliE_EEviT1_)
        /*0068*/ 	.word	0x00000014


	//----- nvinfo : EIATTR_FRAME_SIZE
	.align		4
.L_59:
        /*006c*/ 	.byte	0x04, 0x11
        /*006e*/ 	.short	(.L_61 - .L_60)
	.align		4
.L_60:
        /*0070*/ 	.word	index@(_ZN2at6native18elementwise_kernelILi128ELi2EZNS0_22gpu_kernel_impl_nocastINS0_13BUnaryFunctorIdddNS0_15binary_internal10MulFunctorIdEEEEEEvRNS_18TensorIteratorBaseERKT_EUliE_EEviT1_)
        /*0074*/ 	.word	0x00000000


	//----- nvinfo : EIATTR_REGCOUNT
	.align		4
.L_61:
        /*0078*/ 	.byte	0x04, 0x2f
        /*007a*/ 	.short	(.L_63 - .L_62)
	.align		4
.L_62:
        /*007c*/ 	.word	index@(_ZN2at6native27unrolled_elementwise_kernelINS0_13BUnaryFunctorIdddNS0_15binary_internal10MulFunctorIdEEEESt5arrayIPcLm2EELi4E23TrivialOffsetCalculatorILi1EjESB_NS0_6memory12LoadWithCastILi1EEENSC_13StoreWithCastILi1EEEEEviT_T0_T2_T3_T4_T5_)
        /*0080*/ 	.word	0x00000022


	//----- nvinfo : EIATTR_FRAME_SIZE
	.align		4
.L_63:
        /*0084*/ 	.byte	0x04, 0x11
        /*0086*/ 	.short	(.L_65 - .L_64)
	.align		4
.L_64:
        /*0088*/ 	.word	index@(_ZN2at6native27unrolled_elementwise_kernelINS0_13BUnaryFunctorIdddNS0_15binary_internal10MulFunctorIdEEEESt5arrayIPcLm2EELi4E23TrivialOffsetCalculatorILi1EjESB_NS0_6memory12LoadWithCastILi1EEENSC_13StoreWithCastILi1EEEEEviT_T0_T2_T3_T4_T5_)
        /*008c*/ 	.word	0x00000000


	//----- nvinfo : EIATTR_REGCOUNT
	.align		4
.L_65:
        /*0090*/ 	.byte	0x04, 0x2f
        /*0092*/ 	.short	(.L_67 - .L_66)
	.align		4
.L_66:
        /*0094*/ 	.word	index@(_ZN2at6native18elementwise_kernelILi128ELi4EZNS0_15gpu_kernel_implINS0_13BUnaryFunctorIdddNS0_15binary_internal10MulFunctorIdEEEEEEvRNS_18TensorIteratorBaseERKT_EUliE_EEviT1_)
        /*0098*/ 	.word	0x00000018


	//----- nvinfo : EIATTR_FRAME_SIZE
	.align		4
.L_67:
        /*009c*/ 	.byte	0x04, 0x11
        /*009e*/ 	.short	(.L_69 - .L_68)
	.align		4
.L_68:
        /*00a0*/ 	.word	index@(_ZN2at6native18elementwise_kernelILi128ELi4EZNS0_15gpu_kernel_implINS0_13BUnaryFunctorIdddNS0_15binary_internal10MulFunctorIdEEEEEEvRNS_18TensorIteratorBaseERKT_EUliE_EEviT1_)
        /*00a4*/ 	.word	0x00000000


	//----- nvinfo : EIATTR_REGCOUNT
	.align		4
.L_69:
        /*00a8*/ 	.byte	0x04, 0x2f
        /*00aa*/ 	.short	(.L_71 - .L_70)
	.align		4
.L_70:
        /*00ac*/ 	.word	index@(_ZN2at6native29vectorized_elementwise_kernelILi8ENS0_13BUnaryFunctorIfffNS0_15binary_internal10MulFunctorIfEEEESt5arrayIPcLm2EEEEviT0_T1_)
        /*00b0*/ 	.word	0x00000020


	//----- nvinfo : EIATTR_FRAME_SIZE
	.align		4
.L_71:
        /*00b4*/ 	.byte	0x04, 0x11
        /*00b6*/ 	.short	(.L_73 - .L_72)
	.align		4
.L_72:
        /*00b8*/ 	.word	index@(_ZN2at6native29vectorized_elementwise_kernelILi8ENS0_13BUnaryFunctorIfffNS0_15binary_internal10MulFunctorIfEEEESt5arrayIPcLm2EEEEviT0_T1_)
        /*00bc*/ 	.word	0x00000000


	//----- nvinfo : EIATTR_REGCOUNT
	.align		4
.L_73:
        /*00c0*/ 	.byte	0x04, 0x2f
        /*00c2*/ 	.short	(.L_75 - .L_74)
	.align		4
.L_74:
        /*00c4*/ 	.word	index@(_ZN2at6native29vectorized_elementwise_kernelILi4ENS0_13BUnaryFunctorIfffNS0_15binary_internal10MulFunctorIfEEEESt5arrayIPcLm2EEEEviT0_T1_)
        /*00c8*/ 	.word	0x00000020


	//----- nvinfo : EIATTR_FRAME_SIZE
	.align		4
.L_75:
        /*00cc*/ 	.byte	0x04, 0x11
        /*00ce*/ 	.short	(.L_77 - .L_76)
	.align		4
.L_76:
        /*00d0*/ 	.word	index@(_ZN2at6native29vectorized_elementwise_kernelILi4ENS0_13BUnaryFunctorIfffNS0_15binary_internal10MulFunctorIfEEEESt5arrayIPcLm2EEEEviT0_T1_)
        /*00d4*/ 	.word	0x00000000


	//----- nvinfo : EIATTR_REGCOUNT
	.align		4
.L_77:
        /*00d8*/ 	.byte	0x04, 0x2f
        /*00da*/ 	.short	(.L_79 - .L_78)
	.align		4
.L_78:
        /*00dc*/ 	.word	index@(_ZN2at6native29vectorized_elementwise_kernelILi2ENS0_13BUnaryFunctorIfffNS0_15binary_internal10MulFunctorIfEEEESt5arrayIPcLm2EEEEviT0_T1_)
        /*00e0*/ 	.word	0x00000020


	//----- nvinfo : EIATTR_FRAME_SIZE
	.align		4
.L_79:
        /*00e4*/ 	.byte	0x04, 0x11
        /*00e6*/ 	.short	(.L_81 - .L_80)
	.align		4
.L_80:
        /*00e8*/ 	.word	index@(_ZN2at6native29vectorized_elementwise_kernelILi2ENS0_13BUnaryFunctorIfffNS0_15binary_internal10MulFunctorIfEEEESt5arrayIPcLm2EEEEviT0_T1_)
        /*00ec*/ 	.word	0x00000000


	//----- nvinfo : EIATTR_REGCOUNT
	.align		4
.L_81:
        /*00f0*/ 	.byte	0x04, 0x2f
        /*00f2*/ 	.short	(.L_83 - .L_82)
	.align		4
.L_82:
        /*00f4*/ 	.word	index@(_ZN2at6native27unrolled_elementwise_kernelINS0_13BUnaryFunctorIfffNS0_15binary_internal10MulFunctorIfEEEESt5arrayIPcLm2EELi4E23TrivialOffsetCalculatorILi1EjESB_NS0_6memory15LoadWithoutCastENSC_16StoreWithoutCastEEEviT_T0_T2_T3_T4_T5_)
        /*00f8*/ 	.word	0x00000016


	//----- nvinfo : EIATTR_FRAME_SIZE
	.align		4
.L_83:
        /*00fc*/ 	.byte	0x04, 0x11
        /*00fe*/ 	.short	(.L_85 - .L_84)
	.align		4
.L_84:
        /*0100*/ 	.word	index@(_ZN2at6native27unrolled_elementwise_kernelINS0_13BUnaryFunctorIfffNS0_15binary_internal10MulFunctorIfEEEESt5arrayIPcLm2EELi4E23TrivialOffsetCalculatorILi1EjESB_NS0_6memory15LoadWithoutCastENSC_16StoreWithoutCastEEEviT_T0_T2_T3_T4_T5_)
        /*0104*/ 	.word	0x00000000


	//----- nvinfo : EIATTR_REGCOUNT
	.align		4
.L_85:
        /*0108*/ 	.byte	0x04, 0x2f
        /*010a*/ 	.short	(.L_87 - .L_86)
	.align		4
.L_86:
        /*010c*/ 	.word	index@(_ZN2at6native18elementwise_kernelILi128ELi2EZNS0_22gpu_kernel_impl_nocastINS0_13BUnaryFunctorIfffNS0_15binary_internal10MulFunctorIfEEEEEEvRNS_18TensorIteratorBaseERKT_EUliE_EEviT1_)
        /*0110*/ 	.word	0x00000014


	//----- nvinfo : EIATTR_FRAME_SIZE
	.align		4
.L_87:
        /*0114*/ 	.byte	0x04, 0x11
        /*0116*/ 	.short	(.L_89 - .L_88)
	.align		4
.L_88:
        /*0118*/ 	.word	index@(_ZN2at6native18elementwise_kernelILi128ELi2EZNS0_22gpu_kernel_impl_nocastINS0_13BUnaryFunctorIfffNS0_15binary_internal10MulFunctorIfEEEEEEvRNS_18TensorIteratorBaseERKT_EUliE_EEviT1_)
        /*011c*/ 	.word	0x00000000


	//----- nvinfo : EIATTR_REGCOUNT
	.align		4
.L_89:
        /*0120*/ 	.byte	0x04, 0x2f
        /*0122*/ 	.short	(.L_91 - .L_90)
	.align		4
.L_90:
        /*0124*/ 	.word	index@(_ZN2at6native27unrolled_elementwise_kernelINS0_13BUnaryFunctorIfffNS0_15binary_internal10MulFunctorIfEEEESt5arrayIPcLm2EELi4E23TrivialOffsetCalculatorILi1EjESB_NS0_6memory12LoadWithCastILi1EEENSC_13StoreWithCastILi1EEEEEviT_T0_T2_T3_T4_T5_)
        /*0128*/ 	.word	0x0000001c


	//----- nvinfo : EIATTR_FRAME_SIZE
	.align		4
.L_91:
        /*012c*/ 	.byte	0x04, 0x11
        /*012e*/ 	.short	(.L_93 - .L_92)
	.align		4
.L_92:
        /*0130*/ 	.word	index@(_ZN2at6native27unrolled_elementwise_kernelINS0_13BUnaryFunctorIfffNS0_15binary_internal10MulFunctorIfEEEESt5arrayIPcLm2EELi4E23TrivialOffsetCalculatorILi1EjESB_NS0_6memory12LoadWithCastILi1EEENSC_13StoreWithCastILi1EEEEEviT_T0_T2_T3_T4_T5_)
        /*0134*/ 	.word	0x00000000


	//----- nvinfo : EIATTR_REGCOUNT
	.align		4
.L_93:
        /*0138*/ 	.byte	0x04, 0x2f
        /*013a*/ 	.short	(.L_95 - .L_94)
	.align		4
.L_94:
        /*013c*/ 	.word	index@(_ZN2at6native18elementwise_kernelILi128ELi4EZNS0_15gpu_kernel_implINS0_13BUnaryFunctorIfffNS0_15binary_internal10MulFunctorIfEEEEEEvRNS_18TensorIteratorBaseERKT_EUliE_EEviT1_)
        /*0140*/ 	.word	0x00000018


	//----- nvinfo : EIATTR_FRAME_SIZE
	.align		4
.L_95:
        /*0144*/ 	.byte	0x04, 0x11
        /*0146*/ 	.short	(.L_97 - .L_96)
	.align		4
.L_96:
        /*0148*/ 	.word	index@(_ZN2at6native18elementwise_kernelILi128ELi4EZNS0_15gpu_kernel_implINS0_13BUnaryFunctorIfffNS0_15binary_internal10MulFunctorIfEEEEEEvRNS_18TensorIteratorBaseERKT_EUliE_EEviT1_)
        /*014c*/ 	.word	0x00000000


	//----- nvinfo : EIATTR_REGCOUNT
	.align		4
.L_97:
        /*0150*/ 	.byte	0x04, 0x2f
        /*0152*/ 	.short	(.L_99 - .L_98)
	.align		4
.L_98:
        /*0154*/ 	.word	index@(_ZN2at6native29vectorized_elementwise_kernelILi8ENS0_13BUnaryFunctorIN3c107complexIdEES5_S5_NS0_15binary_internal10MulFunctorIS5_EEEESt5arrayIPcLm2EEEEviT0_T1_)
        /*0158*/ 	.word	0x00000030


	//----- nvinfo : EIATTR_FRAME_SIZE
	.align		4
.L_99:
        /*015c*/ 	.byte	0x04, 0x11
        /*015e*/ 	.short	(.L_101 - .L_100)
	.align		4
.L_100:
        /*0160*/ 	.word	index@(_ZN2at6native29vectorized_elementwise_kernelILi8ENS0_13BUnaryFunctorIN3c107complexIdEES5_S5_NS0_15binary_internal10MulFunctorIS5_EEEESt5arrayIPcLm2EEEEviT0_T1_)
        /*0164*/ 	.word	0x00000000


	//----- nvinfo : EIATTR_REGCOUNT
	.align		4
.L_101:
        /*0168*/ 	.byte	0x04, 0x2f
        /*016a*/ 	.short	(.L_103 - .L_102)
	.align		4
.L_102:
        /*016c*/ 	.word	index@(_ZN2at6native29vectorized_elementwise_kernelILi4ENS0_13BUnaryFunctorIN3c107complexIdEES5_S5_NS0_15binary_internal10MulFunctorIS5_EEEESt5arrayIPcLm2EEEEviT0_T1_)
        /*0170*/ 	.word	0x00000030


	//----- nvinfo : EIATTR_FRAME_SIZE
	.align		4
.L_103:
        /*0174*/ 	.byte	0x04, 0x11
        /*0176*/ 	.short	(.L_105 - .L_104)
	.align		4
.L_104:
        /*0178*/ 	.word	index@(_ZN2at6native29vectorized_elementwise_kernelILi4ENS0_13BUnaryFunctorIN3c107complexIdEES5_S5_NS0_15binary_internal10MulFunctorIS5_EEEESt5arrayIPcLm2EEEEviT0_T1_)
        /*017c*/ 	.word	0x00000000


	//----- nvinfo : EIATTR_REGCOUNT
	.align		4
.L_105:
        /*0180*/ 	.byte	0x04, 0x2f
        /*0182*/ 	.short	(.L_107 - .L_106)
	.align		4
.L_106:
        /*0184*/ 	.word	index@(_ZN2at6native29vectorized_elementwise_kernelILi2ENS0_13BUnaryFunctorIN3c107complexIdEES5_S5_NS0_15binary_internal10MulFunctorIS5_EEEESt5arrayIPcLm2EEEEviT0_T1_)
        /*0188*/ 	.word	0x00000030


	//----- nvinfo : EIATTR_FRAME_SIZE
	.align		4
.L_107:
        /*018c*/ 	.byte	0x04, 0x11
        /*018e*/ 	.short	(.L_109 - .L_108)
	.align		4
.L_108:
        /*0190*/ 	.word	index@(_ZN2at6native29vectorized_elementwise_kernelILi2ENS0_13BUnaryFunctorIN3c107complexIdEES5_S5_NS0_15binary_internal10MulFunctorIS5_EEEESt5arrayIPcLm2EEEEviT0_T1_)
        /*0194*/ 	.word	0x00000000


	//----- nvinfo : EIATTR_REGCOUNT
	.align		4
.L_109:
        /*0198*/ 	.byte	0x04, 0x2f
        /*019a*/ 	.short	(.L_111 - .L_110)
	.align		4
.L_110:
        /*019c*/ 	.word	index@(_ZN2at6native27unrolled_elementwise_kernelINS0_13BUnaryFunctorIN3c107complexIdEES5_S5_NS0_15binary_internal10MulFunctorIS5_EEEESt5arrayIPcLm2EELi4E23TrivialOffsetCalculatorILi1EjESE_NS0_6memory15LoadWithoutCastENSF_16StoreWithoutCastEEEviT_T0_T2_T3_T4_T5_)
        /*01a0*/ 	.word	0x0000001e


	//----- nvinfo : EIATTR_FRAME_SIZE
	.align		4
.L_111:
        /*01a4*/ 	.byte	0x04, 0x11
        /*01a6*/ 	.short	(.L_113 - .L_112)
	.align		4
.L_112:
        /*01a8*/ 	.word	index@(_ZN2at6native27unrolled_elementwise_kernelINS0_13BUnaryFunctorIN3c107complexIdEES5_S5_NS0_15binary_internal10MulFunctorIS5_EEEESt5arrayIPcLm2EELi4E23TrivialOffsetCalculatorILi1EjESE_NS0_6memory15LoadWithoutCastENSF_16StoreWithoutCastEEEviT_T0_T2_T3_T4_T5_)
        /*01ac*/ 	.word	0x00000000


	//----- nvinfo : EIATTR_REGCOUNT
	.align		4
.L_113:
        /*01b0*/ 	.byte	0x04, 0x2f
        /*01b2*/ 	.short	(.L_115 - .L_114)
	.align		4
.L_114:
        /*01b4*/ 	.word	index@(_ZN2at6native18elementwise_kernelILi128ELi2EZNS0_22gpu_kernel_impl_nocastINS0_13BUnaryFunctorIN3c107complexIdEES6_S6_NS0_15binary_internal10MulFunctorIS6_EEEEEEvRNS_18TensorIteratorBaseERKT_EUliE_EEviT1_)
        /*01b8*/ 	.word	0x00000014


	//----- nvinfo : EIATTR_FRAME_SIZE
	.align		4
.L_115:
        /*01bc*/ 	.byte	0x04, 0x11
        /*01be*/ 	.short	(.L_117 - .L_116)
	.align		4
.L_116:
        /*01c0*/ 	.word	index@(_ZN2at6native18elementwise_kernelILi128ELi2EZNS0_22gpu_kernel_impl_nocastINS0_13BUnaryFunctorIN3c107complexIdEES6_S6_NS0_15binary_internal10MulFunctorIS6_EEEEEEvRNS_18TensorIteratorBaseERKT_EUliE_EEviT1_)
        /*01c4*/ 	.word	0x00000000


	//----- nvinfo : EIATTR_REGCOUNT
	.align		4
.L_117:
        /*01c8*/ 	.byte	0x04, 0x2f
        /*01ca*/ 	.short	(.L_119 - .L_118)
	.align		4
.L_118:
        /*01cc*/ 	.word	index@(_ZN2at6native27unrolled_elementwise_kernelINS0_13BUnaryFunctorIN3c107complexIdEES5_S5_NS0_15binary_internal10MulFunctorIS5_EEEESt5arrayIPcLm2EELi4E23TrivialOffsetCalculatorILi1EjESE_NS0_6memory12LoadWithCastILi1EEENSF_13StoreWithCastILi1EEEEEviT_T0_T2_T3_T4_T5_)
        /*01d0*/ 	.word	0x00000026


	//----- nvinfo : EIATTR_FRAME_SIZE
	.align		4
.L_119:
        /*01d4*/ 	.byte	0x04, 0x11
        /*01d6*/ 	.short	(.L_121 - .L_120)
	.align		4
.L_120:
        /*01d8*/ 	.word	index@(_ZN2at6native27unrolled_elementwise_kernelINS0_13BUnaryFunctorIN3c107complexIdEES5_S5_NS0_15binary_internal10MulFunctorIS5_EEEESt5arrayIPcLm2EELi4E23TrivialOffsetCalculatorILi1EjESE_NS0_6memory12LoadWithCastILi1EEENSF_13StoreWithCastILi1EEEEEviT_T0_T2_T3_T4_T5_)
        /*01dc*/ 	.word	0x00000000


	//----- nvinfo : EIATTR_REGCOUNT
	.align		4
.L_121:
        /*01e0*/ 	.byte	0x04, 0x2f
        /*01e2*/ 	.short	(.L_123 - .L_122)
	.align		4
.L_122:
        /*01e4*/ 	.word	index@(_ZN2at6native18elementwise_kernelILi128ELi4EZNS0_15gpu_kernel_implINS0_13BUnaryFunctorIN3c107complexIdEES6_S6_NS0_15binary_internal10MulFunctorIS6_EEEEEEvRNS_18TensorIteratorBaseERKT_EUliE_EEviT1_)
        /*01e8*/ 	.word	0x00000018


	//----- nvinfo : EIATTR_FRAME_SIZE
	.align		4
.L_123:
        /*01ec*/ 	.byte	0x04, 0x11
        /*01ee*/ 	.short	(.L_125 - .L_124)
	.align		4
.L_124:
        /*01f0*/ 	.word	index@(_ZN2at6native18elementwise_kernelILi128ELi4EZNS0_15gpu_kernel_implINS0_13BUnaryFunctorIN3c107complexIdEES6_S6_NS0_15binary_internal10MulFunctorIS6_EEEEEEvRNS_18TensorIteratorBaseERKT_EUliE_EEviT1_)
        /*01f4*/ 	.word	0x00000000


	//----- nvinfo : EIATTR_REGCOUNT
	.align		4
.L_125:
        /*01f8*/ 	.byte	0x04, 0x2f
        /*01fa*/ 	.short	(.L_127 - .L_126)
	.align		4
.L_126:
        /*01fc*/ 	.word	index@(_ZN2at6native29vectorized_elementwise_kernelILi8ENS0_13BUnaryFunctorIN3c107complexIfEES5_S5_NS0_15binary_internal10MulFunctorIS5_EEEESt5arrayIPcLm2EEEEviT0_T1_)
        /*0200*/ 	.word	0x00000020


	//----- nvinfo : EIATTR_FRAME_SIZE
	.align		4
.L_127:
        /*0204*/ 	.byte	0x04, 0x11
        /*0206*/ 	.short	(.L_129 - .L_128)
	.align		4
.L_128:
        /*0208*/ 	.word	index@(_ZN2at6native29vectorized_elementwise_kernelILi8ENS0_13BUnaryFunctorIN3c107complexIfEES5_S5_NS0_15binary_internal10MulFunctorIS5_EEEESt5arrayIPcLm2EEEEviT0_T1_)
        /*020c*/ 	.word	0x00000000


	//----- nvinfo : EIATTR_REGCOUNT
	.align		4
.L_129:
        /*0210*/ 	.byte	0x04, 0x2f
        /*0212*/ 	.short	(.L_131 - .L_130)
	.align		4
.L_130:
        /*0214*/ 	.word	index@(_ZN2at6native29vectorized_elementwise_kernelILi4ENS0_13BUnaryFunctorIN3c107complexIfEES5_S5_NS0_15binary_internal10MulFunctorIS5_EEEESt5arrayIPcLm2EEEEviT0_T1_)
        /*0218*/ 	.word	0x00000020


	//----- nvinfo : EIATTR_FRAME_SIZE
	.align		4
.L_131:
        /*021c*/ 	.byte	0x04, 0x11
        /*021e*/ 	.short	(.L_133 - .L_132)
	.align		4
.L_132:
        /*0220*/ 	.word	index@(_ZN2at6native29vectorized_elementwise_kernelILi4ENS0_13BUnaryFunctorIN3c107complexIfEES5_S5_NS0_15binary_internal10MulFunctorIS5_EEEESt5arrayIPcLm2EEEEviT0_T1_)
        /*0224*/ 	.word	0x00000000


	//----- nvinfo : EIATTR_REGCOUNT
	.align		4
.L_133:
        /*0228*/ 	.byte	0x04, 0x2f
        /*022a*/ 	.short	(.L_135 - .L_134)
	.align		4
.L_134:
        /*022c*/ 	.word	index@(_ZN2at6native29vectorized_elementwise_kernelILi2ENS0_13BUnaryFunctorIN3c107complexIfEES5_S5_NS0_15binary_internal10MulFunctorIS5_EEEESt5arrayIPcLm2EEEEviT0_T1_)
        /*0230*/ 	.word	0x00000020


	//----- nvinfo : EIATTR_FRAME_SIZE
	.align		4
.L_135:
        /*0234*/ 	.byte	0x04, 0x11
        /*0236*/ 	.short	(.L_137 - .L_136)
	.align		4
.L_136:
        /*0238*/ 	.word	index@(_ZN2at6native29vectorized_elementwise_kernelILi2ENS0_13BUnaryFunctorIN3c107complexIfEES5_S5_NS0_15binary_internal10MulFunctorIS5_EEEESt5arrayIPcLm2EEEEviT0_T1_)
        /*023c*/ 	.word	0x00000000


	//----- nvinfo : EIATTR_REGCOUNT
	.align		4
.L_137:
        /*0240*/ 	.byte	0x04, 0x2f
        /*0242*/ 	.short	(.L_139 - .L_138)
	.align		4
.L_138:
        /*0244*/ 	.word	index@(_ZN2at6native27unrolled_elementwise_kernelINS0_13BUnaryFunctorIN3c107complexIfEES5_S5_NS0_15binary_internal10MulFunctorIS5_EEEESt5arrayIPcLm2EELi4E23TrivialOffsetCalculatorILi1EjESE_NS0_6memory15LoadWithoutCastENSF_16StoreWithoutCastEEEviT_T0_T2_T3_T4_T5_)
        /*0248*/ 	.word	0x0000001e


	//----- nvinfo : EIATTR_FRAME_SIZE
	.align		4
.L_139:
        /*024c*/ 	.byte	0x04, 0x11
        /*024e*/ 	.short	(.L_141 - .L_140)
	.align		4
.L_140:
        /*0250*/ 	.word	index@(_ZN2at6native27unrolled_elementwise_kernelINS0_13BUnaryFunctorIN3c107complexIfEES5_S5_NS0_15binary_internal10MulFunctorIS5_EEEESt5arrayIPcLm2EELi4E23TrivialOffsetCalculatorILi1EjESE_NS0_6memory15LoadWithoutCastENSF_16StoreWithoutCastEEEviT_T0_T2_T3_T4_T5_)
        /*0254*/ 	.word	0x00000000


	//----- nvinfo : EIATTR_REGCOUNT
	.align		4
.L_141:
        /*0258*/ 	.byte	0x04, 0x2f
        /*025a*/ 	.short	(.L_143 - .L_142)
	.align		4
.L_142:
        /*025c*/ 	.word	index@(_ZN2at6native18elementwise_kernelILi128ELi2EZNS0_22gpu_kernel_impl_nocastINS0_13BUnaryFunctorIN3c107complexIfEES6_S6_NS0_15binary_internal10MulFunctorIS6_EEEEEEvRNS_18TensorIteratorBaseERKT_EUliE_EEviT1_)
        /*0260*/ 	.word	0x00000014


	//----- nvinfo : EIATTR_FRAME_SIZE
	.align		4
.L_143:
        /*0264*/ 	.byte	0x04, 0x11
        /*0266*/ 	.short	(.L_145 - .L_144)
	.align		4
.L_144:
        /*0268*/ 	.word	index@(_ZN2at6native18elementwise_kernelILi128ELi2EZNS0_22gpu_kernel_impl_nocastINS0_13BUnaryFunctorIN3c107complexIfEES6_S6_NS0_15binary_internal10MulFunctorIS6_EEEEEEvRNS_18TensorIteratorBaseERKT_EUliE_EEviT1_)
        /*026c*/ 	.word	0x00000000


	//----- nvinfo : EIATTR_REGCOUNT
	.align		4
.L_145:
        /*0270*/ 	.byte	0x04, 0x2f
        /*0272*/ 	.short	(.L_147 - .L_146)
	.align		4
.L_146:
        /*0274*/ 	.word	index@(_ZN2at6native27unrolled_elementwise_kernelINS0_13BUnaryFunctorIN3c107complexIfEES5_S5_NS0_15binary_internal10MulFunctorIS5_EEEESt5arrayIPcLm2EELi4E23TrivialOffsetCalculatorILi1EjESE_NS0_6memory12LoadWithCastILi1EEENSF_13StoreWithCastILi1EEEEEviT_T0_T2_T3_T4_T5_)
        /*0278*/ 	.word	0x00000020


	//----- nvinfo : EIATTR_FRAME_SIZE
	.align		4
.L_147:
        /*027c*/ 	.byte	0x04, 0x11
        /*027e*/ 	.short	(.L_149 - .L_148)
	.align		4
.L_148:
        /*0280*/ 	.word	index@(_ZN2at6native27unrolled_elementwise_kernelINS0_13BUnaryFunctorIN3c107complexIfEES5_S5_NS0_15binary_internal10MulFunctorIS5_EEEESt5arrayIPcLm2EELi4E23TrivialOffsetCalculatorILi1EjESE_NS0_6memory12LoadWithCastILi1EEENSF_13StoreWithCastILi1EEEEEviT_T0_T2_T3_T4_T5_)
        /*0284*/ 	.word	0x00000000


	//----- nvinfo : EIATTR_REGCOUNT
	.align		4
.L_149:
        /*0288*/ 	.byte	0x04, 0x2f
        /*028a*/ 	.short	(.L_151 - .L_150)
	.align		4
.L_150:
        /*028c*/ 	.word	index@(_ZN2at6native18elementwise_kernelILi128ELi4EZNS0_15gpu_kernel_implINS0_13BUnaryFunctorIN3c107complexIfEES6_S6_NS0_15binary_internal10MulFunctorIS6_EEEEEEvRNS_18TensorIteratorBaseERKT_EUliE_EEviT1_)
        /*0290*/ 	.word	0x00000018


	//----- nvinfo : EIATTR_FRAME_SIZE
	.align		4
.L_151:
        /*0294*/ 	.byte	0x04, 0x11
        /*0296*/ 	.short	(.L_153 - .L_152)
	.align		4
.L_152:
        /*0298*/ 	.word	index@(_ZN2at6native18elementwise_kernelILi128ELi4EZNS0_15gpu_kernel_implINS0_13BUnaryFunctorIN3c107complexIfEES6_S6_NS0_15binary_internal10MulFunctorIS6_EEEEEEvRNS_18TensorIteratorBaseERKT_EUliE_EEviT1_)
        /*029c*/ 	.word	0x00000000


	//----- nvinfo : EIATTR_REGCOUNT
	.align		4
.L_153:
        /*02a0*/ 	.byte	0x04, 0x2f
        /*02a2*/ 	.short	(.L_155 - .L_154)
	.align		4
.L_154:
        /*02a4*/ 	.word	index@(_ZN2at6native29vectorized_elementwise_kernelILi8ENS0_13BUnaryFunctorIN3c104HalfES4_S4_NS0_15binary_internal10MulFunctorIfEEEESt5arrayIPcLm2EEEEviT0_T1_)
        /*02a8*/ 	.word	0x00000020


	//----- nvinfo : EIATTR_FRAME_SIZE
	.align		4
.L_155:
        /*02ac*/ 	.byte	0x04, 0x11
        /*02ae*/ 	.short	(.L_157 - .L_156)
	.align		4
.L_156:
        /*02b0*/ 	.word	index@(_ZN2at6native29vectorized_elementwise_kernelILi8ENS0_13BUnaryFunctorIN3c104HalfES4_S4_NS0_15binary_internal10MulFunctorIfEEEESt5arrayIPcLm2EEEEviT0_T1_)
        /*02b4*/ 	.word	0x00000000


	//----- nvinfo : EIATTR_REGCOUNT
	.align		4
.L_157:
        /*02b8*/ 	.byte	0x04, 0x2f
        /*02ba*/ 	.short	(.L_159 - .L_158)
	.align		4
.L_158:
        /*02bc*/ 	.word	index@(_ZN2at6native29vectorized_elementwise_kernelILi4ENS0_13BUnaryFunctorIN3c104HalfES4_S4_NS0_15binary_internal10MulFunctorIfEEEESt5arrayIPcLm2EEEEviT0_T1_)
        /*02c0*/ 	.word	0x00000020


	//----- nvinfo : EIATTR_FRAME_SIZE
	.align		4
.L_159:
        /*02c4*/ 	.byte	0x04, 0x11
        /*02c6*/ 	.short	(.L_161 - .L_160)
	.align		4
.L_160:
        /*02c8*/ 	.word	index@(_ZN2at6native29vectorized_elementwise_kernelILi4ENS0_13BUnaryFunctorIN3c104HalfES4_S4_NS0_15binary_internal10MulFunctorIfEEEESt5arrayIPcLm2EEEEviT0_T1_)
        /*02cc*/ 	.word	0x00000000


	//----- nvinfo : EIATTR_REGCOUNT
	.align		4
.L_161:
        /*02d0*/ 	.byte	0x04, 0x2f
        /*02d2*/ 	.short	(.L_163 - .L_162)
	.align		4
.L_162:
        /*02d4*/ 	.word	index@(_ZN2at6native29vectorized_elementwise_kernelILi2ENS0_13BUnaryFunctorIN3c104HalfES4_S4_NS0_15binary_internal10MulFunctorIfEEEESt5arrayIPcLm2EEEEviT0_T1_)
        /*02d8*/ 	.word	0x00000020


	//----- nvinfo : EIATTR_FRAME_SIZE
	.align		4
.L_163:
        /*02dc*/ 	.byte	0x04, 0x11
        /*02de*/ 	.short	(.L_165 - .L_164)
	.align		4
.L_164:
        /*02e0*/ 	.word	index@(_ZN2at6native29vectorized_elementwise_kernelILi2ENS0_13BUnaryFunctorIN3c104HalfES4_S4_NS0_15binary_internal10MulFunctorIfEEEESt5arrayIPcLm2EEEEviT0_T1_)
        /*02e4*/ 	.word	0x00000000


	//----- nvinfo : EIATTR_REGCOUNT
	.align		4
.L_165:
        /*02e8*/ 	.byte	0x04, 0x2f
        /*02ea*/ 	.short	(.L_167 - .L_166)
	.align		4
.L_166:
        /*02ec*/ 	.word	index@(_ZN2at6native27unrolled_elementwise_kernelINS0_13BUnaryFunctorIN3c104HalfES4_S4_NS0_15binary_internal10MulFunctorIfEEEESt5arrayIPcLm2EELi4E23TrivialOffsetCalculatorILi1EjESD_NS0_6memory15LoadWithoutCastENSE_16StoreWithoutCastEEEviT_T0_T2_T3_T4_T5_)
        /*02f0*/ 	.word	0x00000016


	//----- nvinfo : EIATTR_FRAME_SIZE
	.align		4
.L_167:
        /*02f4*/ 	.byte	0x04, 0x11
        /*02f6*/ 	.short	(.L_169 - .L_168)
	.align		4
.L_168:
        /*02f8*/ 	.word	index@(_ZN2at6native27unrolled_elementwise_kernelINS0_13BUnaryFunctorIN3c104HalfES4_S4_NS0_15binary_internal10MulFunctorIfEEEESt5arrayIPcLm2EELi4E23TrivialOffsetCalculatorILi1EjESD_NS0_6memory15LoadWithoutCastENSE_16StoreWithoutCastEEEviT_T0_T2_T3_T4_T5_)
        /*02fc*/ 	.word	0x00000000


	//----- nvinfo : EIATTR_REGCOUNT
	.align		4
.L_169:
        /*0300*/ 	.byte	0x04, 0x2f
        /*0302*/ 	.short	(.L_171 - .L_170)
	.align		4
.L_170:
        /*0304*/ 	.word	index@(_ZN2at6native18elementwise_kernelILi128ELi4EZNS0_22gpu_kernel_impl_nocastINS0_13BUnaryFunctorIN3c104HalfES5_S5_NS0_15binary_internal10MulFunctorIfEEEEEEvRNS_18TensorIteratorBaseERKT_EUliE_EEviT1_)
        /*0308*/ 	.word	0x00000014


	//----- nvinfo : EIATTR_FRAME_SIZE
	.align		4
.L_171:
        /*030c*/ 	.byte	0x04, 0x11
        /*030e*/ 	.short	(.L_173 - .L_172)
	.align		4
.L_172:
        /*0310*/ 	.word	index@(_ZN2at6native18elementwise_kernelILi128ELi4EZNS0_22gpu_kernel_impl_nocastINS0_13BUnaryFunctorIN3c104HalfES5_S5_NS0_15binary_internal10MulFunctorIfEEEEEEvRNS_18TensorIteratorBaseERKT_EUliE_EEviT1_)
        /*0314*/ 	.word	0x00000000


	//----- nvinfo : EIATTR_REGCOUNT
	.align		4
.L_173:
        /*0318*/ 	.byte	0x04, 0x2f
        /*031a*/ 	.short	(.L_175 - .L_174)
	.align		4
.L_174:
        /*031c*/ 	.word	index@(_ZN2at6native27unrolled_elementwise_kernelINS0_13BUnaryFunctorIN3c104HalfES4_S4_NS0_15binary_internal10MulFunctorIfEEEESt5arrayIPcLm2EELi4E23TrivialOffsetCalculatorILi1EjESD_NS0_6memory12LoadWithCastILi1EEENSE_13StoreWithCastILi1EEEEEviT_T0_T2_T3_T4_T5_)
        /*0320*/ 	.word	0x0000001c


	//----- nvinfo : EIATTR_FRAME_SIZE
	.align		4
.L_175:
        /*0324*/ 	.byte	0x04, 0x11
        /*0326*/ 	.short	(.L_177 - .L_176)
	.align		4
.L_176:
        /*0328*/ 	.word	index@(_ZN2at6native27unrolled_elementwise_kernelINS0_13BUnaryFunctorIN3c104HalfES4_S4_NS0_15binary_internal10MulFunctorIfEEEESt5arrayIPcLm2EELi4E23TrivialOffsetCalculatorILi1EjESD_NS0_6memory12LoadWithCastILi1EEENSE_13StoreWithCastILi1EEEEEviT_T0_T2_T3_T4_T5_)
        /*032c*/ 	.word	0x00000000


	//----- nvinfo : EIATTR_REGCOUNT
	.align		4
.L_177:
        /*0330*/ 	.byte	0x04, 0x2f
        /*0332*/ 	.short	(.L_179 - .L_178)
	.align		4
.L_178:
        /*0334*/ 	.word	index@(_ZN2at6native18elementwise_kernelILi128ELi4EZNS0_15gpu_kernel_implINS0_13BUnaryFunctorIN3c104HalfES5_S5_NS0_15binary_internal10MulFunctorIfEEEEEEvRNS_18TensorIteratorBaseERKT_EUliE_EEviT1_)
        /*0338*/ 	.word	0x00000018


	//----- nvinfo : EIATTR_FRAME_SIZE
	.align		4
.L_179:
        /*033c*/ 	.byte	0x04, 0x11
        /*033e*/ 	.short	(.L_181 - .L_180)
	.align		4
.L_180:
        /*0340*/ 	.word	index@(_ZN2at6native18elementwise_kernelILi128ELi4EZNS0_15gpu_kernel_implINS0_13BUnaryFunctorIN3c104HalfES5_S5_NS0_15binary_internal10MulFunctorIfEEEEEEvRNS_18TensorIteratorBaseERKT_EUliE_EEviT1_)
        /*0344*/ 	.word	0x00000000


	//----- nvinfo : EIATTR_REGCOUNT
	.align		4
.L_181:
        /*0348*/ 	.byte	0x04, 0x2f
        /*034a*/ 	.short	(.L_183 - .L_182)
	.align		4
.L_182:
        /*034c*/ 	.word	index@(_ZN2at6native29vectorized_elementwise_kernelILi8ENS0_13BUnaryFunctorIN3c108BFloat16ES4_S4_NS0_15binary_internal10MulFunctorIfEEEESt5arrayIPcLm2EEEEviT0_T1_)
        /*0350*/ 	.word	0x00000020


	//----- nvinfo : EIATTR_FRAME_SIZE
	.align		4
.L_183:
        /*0354*/ 	.byte	0x04, 0x11
        /*0356*/ 	.short	(.L_185 - .L_184)
	.align		4
.L_184:
        /*0358*/ 	.word	index@(_ZN2at6native29vectorized_elementwise_kernelILi8ENS0_13BUnaryFunctorIN3c108BFloat16ES4_S4_NS0_15binary_internal10MulFunctorIfEEEESt5arrayIPcLm2EEEEviT0_T1_)
        /*035c*/ 	.word	0x00000000


	//----- nvinfo : EIATTR_REGCOUNT
	.align		4
.L_185:
        /*0360*/ 	.byte	0x04, 0x2f
        /*0362*/ 	.short	(.L_187 - .L_186)
	.align		4
.L_186:
        /*0364*/ 	.word	index@(_ZN2at6native29vectorized_elementwise_kernelILi4ENS0_13BUnaryFunctorIN3c108BFloat16ES4_S4_NS0_15binary_internal10MulFunctorIfEEEESt5arrayIPcLm2EEEEviT0_T1_)
        /*0368*/ 	.word	0x00000020


	//----- nvinfo : EIATTR_FRAME_SIZE
	.align		4
.L_187:
        /*036c*/ 	.byte	0x04, 0x11
        /*036e*/ 	.short	(.L_189 - .L_188)
	.align		4
.L_188:
        /*0370*/ 	.word	index@(_ZN2at6native29vectorized_elementwise_kernelILi4ENS0_13BUnaryFunctorIN3c108BFloat16ES4_S4_NS0_15binary_internal10MulFunctorIfEEEESt5arrayIPcLm2EEEEviT0_T1_)
        /*0374*/ 	.word	0x00000000


	//----- nvinfo : EIATTR_REGCOUNT
	.align		4
.L_189:
        /*0378*/ 	.byte	0x04, 0x2f
        /*037a*/ 	.short	(.L_191 - .L_190)
	.align		4
.L_190:
        /*037c*/ 	.word	index@(_ZN2at6native29vectorized_elementwise_kernelILi2ENS0_13BUnaryFunctorIN3c108BFloat16ES4_S4_NS0_15binary_internal10MulFunctorIfEEEESt5arrayIPcLm2EEEEviT0_T1_)
        /*0380*/ 	.word	0x00000020


	//----- nvinfo : EIATTR_FRAME_SIZE
	.align		4
.L_191:
        /*0384*/ 	.byte	0x04, 0x11
        /*0386*/ 	.short	(.L_193 - .L_192)
	.align		4
.L_192:
        /*0388*/ 	.word	index@(_ZN2at6native29vectorized_elementwise_kernelILi2ENS0_13BUnaryFunctorIN3c108BFloat16ES4_S4_NS0_15binary_internal10MulFunctorIfEEEESt5arrayIPcLm2EEEEviT0_T1_)
        /*038c*/ 	.word	0x00000000


	//----- nvinfo : EIATTR_REGCOUNT
	.align		4
.L_193:
        /*0390*/ 	.byte	0x04, 0x2f
        /*0392*/ 	.short	(.L_195 - .L_194)
	.align		4
.L_194:
        /*0394*/ 	.word	index@(_ZN2at6native27unrolled_elementwise_kernelINS0_13BUnaryFunctorIN3c108BFloat16ES4_S4_NS0_15binary_internal10MulFunctorIfEEEESt5arrayIPcLm2EELi4E23TrivialOffsetCalculatorILi1EjESD_NS0_6memory15LoadWithoutCastENSE_16StoreWithoutCastEEEviT_T0_T2_T3_T4_T5_)
        /*0398*/ 	.word	0x00000016


	//----- nvinfo : EIATTR_FRAME_SIZE
	.align		4
.L_195:
        /*039c*/ 	.byte	0x04, 0x11
        /*039e*/ 	.short	(.L_197 - .L_196)
	.align		4
.L_196:
        /*03a0*/ 	.word	index@(_ZN2at6native27unrolled_elementwise_kernelINS0_13BUnaryFunctorIN3c108BFloat16ES4_S4_NS0_15binary_internal10MulFunctorIfEEEESt5arrayIPcLm2EELi4E23TrivialOffsetCalculatorILi1EjESD_NS0_6memory15LoadWithoutCastENSE_16StoreWithoutCastEEEviT_T0_T2_T3_T4_T5_)
        /*03a4*/ 	.word	0x00000000


	//----- nvinfo : EIATTR_REGCOUNT
	.align		4
.L_197:
        /*03a8*/ 	.byte	0x04, 0x2f
        /*03aa*/ 	.short	(.L_199 - .L_198)
	.align		4
.L_198:
        /*03ac*/ 	.word	index@(_ZN2at6native18elementwise_kernelILi128ELi4EZNS0_22gpu_kernel_impl_nocastINS0_13BUnaryFunctorIN3c108BFloat16ES5_S5_NS0_15binary_internal10MulFunctorIfEEEEEEvRNS_18TensorIteratorBaseERKT_EUliE_EEviT1_)
        /*03b0*/ 	.word	0x00000014


	//----- nvinfo : EIATTR_FRAME_SIZE
	.align		4
.L_199:
        /*03b4*/ 	.byte	0x04, 0x11
        /*03b6*/ 	.short	(.L_201 - .L_200)
	.align		4
.L_200:
        /*03b8*/ 	.word	index@(_ZN2at6native18elementwise_kernelILi128ELi4EZNS0_22gpu_kernel_impl_nocastINS0_13BUnaryFunctorIN3c108BFloat16ES5_S5_NS0_15binary_internal10MulFunctorIfEEEEEEvRNS_18TensorIteratorBaseERKT_EUliE_EEviT1_)
        /*03bc*/ 	.word	0x00000000


	//----- nvinfo : EIATTR_REGCOUNT
	.align		4
.L_201:
        /*03c0*/ 	.byte	0x04, 0x2f
        /*03c2*/ 	.short	(.L_203 - .L_202)
	.align		4
.L_202:
        /*03c4*/ 	.word	index@(_ZN2at6native27unrolled_elementwise_kernelINS0_13BUnaryFunctorIN3c108BFloat16ES4_S4_NS0_15binary_internal10MulFunctorIfEEEESt5arrayIPcLm2EELi4E23TrivialOffsetCalculatorILi1EjESD_NS0_6memory12LoadWithCastILi1EEENSE_13StoreWithCastILi1EEEEEviT_T0_T2_T3_T4_T5_)
        /*03c8*/ 	.word	0x0000001c


	//----- nvinfo : EIATTR_FRAME_SIZE
	.align		4
.L_203:
        /*03cc*/ 	.byte	0x04, 0x11
        /*03ce*/ 	.short	(.L_205 - .L_204)
	.align		4
.L_204:
        /*03d0*/ 	.word	index@(_ZN2at6native27unrolled_elementwise_kernelINS0_13BUnaryFunctorIN3c108BFloat16ES4_S4_NS0_15binary_internal10MulFunctorIfEEEESt5arrayIPcLm2EELi4E23TrivialOffsetCalculatorILi1EjESD_NS0_6memory12LoadWithCastILi1EEENSE_13StoreWithCastILi1EEEEEviT_T0_T2_T3_T4_T5_)
        /*03d4*/ 	.word	0x00000000


	//----- nvinfo : EIATTR_REGCOUNT
	.align		4
.L_205:
        /*03d8*/ 	.byte	0x04, 0x2f
        /*03da*/ 	.short	(.L_207 - .L_206)
	.align		4
.L_206:
        /*03dc*/ 	.word	index@(_ZN2at6native18elementwise_kernelILi128ELi4EZNS0_15gpu_kernel_implINS0_13BUnaryFunctorIN3c108BFloat16ES5_S5_NS0_15binary_internal10MulFunctorIfEEEEEEvRNS_18TensorIteratorBaseERKT_EUliE_EEviT1_)
        /*03e0*/ 	.word	0x00000018


	//----- nvinfo : EIATTR_FRAME_SIZE
	.align		4
.L_207:
        /*03e4*/ 	.byte	0x04, 0x11
        /*03e6*/ 	.short	(.L_209 - .L_208)
	.align		4
.L_208:
        /*03e8*/ 	.word	index@(_ZN2at6native18elementwise_kernelILi128ELi4EZNS0_15gpu_kernel_implINS0_13BUnaryFunctorIN3c108BFloat16ES5_S5_NS0_15binary_internal10MulFunctorIfEEEEEEvRNS_18TensorIteratorBaseERKT_EUliE_EEviT1_)
        /*03ec*/ 	.word	0x00000000


	//----- nvinfo : EIATTR_REGCOUNT
	.align		4
.L_209:
        /*03f0*/ 	.byte	0x04, 0x2f
        /*03f2*/ 	.short	(.L_211 - .L_210)
	.align		4
.L_210:
        /*03f4*/ 	.word	index@(_ZN2at6native29vectorized_elementwise_kernelILi8ENS0_13AUnaryFunctorIdddNS0_15binary_internal10DivFunctorIdEEEESt5arrayIPcLm2EEEEviT0_T1_)
        /*03f8*/ 	.word	0x0000002c


	//----- nvinfo : EIATTR_FRAME_SIZE
	.align		4
.L_211:
        /*03fc*/ 	.byte	0x04, 0x11
        /*03fe*/ 	.short	(.L_213 - .L_212)
	.align		4
.L_212:
        /*0400*/ 	.word	index@($__internal_62_$__cuda_sm20_div_rn_f64_full)
        /*0404*/ 	.word	0x00000000


	//----- nvinfo : EIATTR_FRAME_SIZE
	.align		4
.L_213:
        /*0408*/ 	.byte	0x04, 0x11
        /*040a*/ 	.short	(.L_215 - .L_214)
	.align		4
.L_214:
        /*040c*/ 	.word	index@(_ZN2at6native29vectorized_elementwise_kernelILi8ENS0_13AUnaryFunctorIdddNS0_15binary_internal10DivFunctorIdEEEESt5arrayIPcLm2EEEEviT0_T1_)
        /*0410*/ 	.word	0x00000000


	//----- nvinfo : EIATTR_REGCOUNT
	.align		4
.L_215:
        /*0414*/ 	.byte	0x04, 0x2f
        /*0416*/ 	.short	(.L_217 - .L_216)
	.align		4
.L_216:
        /*0418*/ 	.word	index@(_ZN2at6native29vectorized_elementwise_kernelILi4ENS0_13AUnaryFunctorIdddNS0_15binary_internal10DivFunctorIdEEEESt5arrayIPcLm2EEEEviT0_T1_)
        /*041c*/ 	.word	0x0000002c


	//----- nvinfo : EIATTR_FRAME_SIZE
	.align		4
.L_217:
        /*0420*/ 	.byte	0x04, 0x11
        /*0422*/ 	.short	(.L_219 - .L_218)
	.align		4
.L_218:
        /*0424*/ 	.word	index@($__internal_61_$__cuda_sm20_div_rn_f64_full)
        /*0428*/ 	.word	0x00000000


	//----- nvinfo : EIATTR_FRAME_SIZE
	.align		4
.L_219:
        /*042c*/ 	.byte	0x04, 0x11
        /*042e*/ 	.short	(.L_221 - .L_220)
	.align		4
.L_220:
        /*0430*/ 	.word	index@(_ZN2at6native29vectorized_elementwise_kernelILi4ENS0_13AUnaryFunctorIdddNS0_15binary_internal10DivFunctorIdEEEESt5arrayIPcLm2EEEEviT0_T1_)
        /*0434*/ 	.word	0x00000000


	//----- nvinfo : EIATTR_REGCOUNT
	.align		4
.L_221:
        /*0438*/ 	.byte	0x04, 0x2f
        /*043a*/ 	.short	(.L_223 - .L_222)
	.align		4
.L_222:
        /*043c*/ 	.word	index@(_ZN2at6native29vectorized_elementwise_kernelILi2ENS0_13AUnaryFunctorIdddNS0_15binary_internal10DivFunctorIdEEEESt5arrayIPcLm2EEEEviT0_T1_)
        /*0440*/ 	.word	0x0000002c


	//----- nvinfo : EIATTR_FRAME_SIZE
	.align		4
.L_223:
        /*0444*/ 	.byte	0x04, 0x11
        /*0446*/ 	.short	(.L_225 - .L_224)
	.align		4
.L_224:
        /*0448*/ 	.word	index@($__internal_60_$__cuda_sm20_div_rn_f64_full)
        /*044c*/ 	.word	0x00000000


	//----- nvinfo : EIATTR_FRAME_SIZE
	.align		4
.L_225:
        /*0450*/ 	.byte	0x04, 0x11
        /*0452*/ 	.short	(.L_227 - .L_226)
	.align		4
.L_226:
        /*0454*/ 	.word	index@(_ZN2at6native29vectorized_elementwise_kernelILi2ENS0_13AUnaryFunctorIdddNS0_15binary_internal10DivFunctorIdEEEESt5arrayIPcLm2EEEEviT0_T1_)
        /*0458*/ 	.word	0x00000000


	//----- nvinfo : EIATTR_REGCOUNT
	.align		4
.L_227:
        /*045c*/ 	.byte	0x04, 0x2f
        /*045e*/ 	.short	(.L_229 - .L_228)
	.align		4
.L_228:
        /*0460*/ 	.word	index@(_ZN2at6native27unrolled_elementwise_kernelINS0_13AUnaryFunctorIdddNS0_15binary_internal10DivFunctorIdEEEESt5arrayIPcLm2EELi4E23TrivialOffsetCalculatorILi1EjESB_NS0_6memory15LoadWithoutCastENSC_16StoreWithoutCastEEEviT_T0_T2_T3_T4_T5_)
        /*0464*/ 	.word	0x00000024


	//----- nvinfo : EIATTR_FRAME_SIZE
	.align		4
.L_229:
        /*0468*/ 	.byte	0x04, 0x11
        /*046a*/ 	.short	(.L_231 - .L_230)
	.align		4
.L_230:
        /*046c*/ 	.word	index@($__internal_59_$__cuda_sm20_div_rn_f64_full)
        /*0470*/ 	.word	0x00000000


	//----- nvinfo : EIATTR_FRAME_SIZE
	.align		4
.L_231:
        /*0474*/ 	.byte	0x04, 0x11
        /*0476*/ 	.short	(.L_233 - .L_232)
	.align		4
.L_232:
        /*0478*/ 	.word	index@(_ZN2at6native27unrolled_elementwise_kernelINS0_13AUnaryFunctorIdddNS0_15binary_internal10DivFunctorIdEEEESt5arrayIPcLm2EELi4E23TrivialOffsetCalculatorILi1EjESB_NS0_6memory15LoadWithoutCastENSC_16StoreWithoutCastEEEviT_T0_T2_T3_T4_T5_)
        /*047c*/ 	.word	0x00000000


	//----- nvinfo : EIATTR_REGCOUNT
	.align		4
.L_233:
        /*0480*/ 	.byte	0x04, 0x2f
        /*0482*/ 	.short	(.L_235 - .L_234)
	.align		4
.L_234:
        /*0484*/ 	.word	index@(_ZN2at6native18elementwise_kernelILi128ELi2EZNS0_22gpu_kernel_impl_nocastINS0_13AUnaryFunctorIdddNS0_15binary_internal10DivFunctorIdEEEEEEvRNS_18TensorIteratorBaseERKT_EUliE_EEviT1_)
        /*0488*/ 	.word	0x0000001d


	//----- nvinfo : EIATTR_FRAME_SIZE
	.align		4
.L_235:
        /*048c*/ 	.byte	0x04, 0x11
        /*048e*/ 	.short	(.L_237 - .L_236)
	.align		4
.L_236:
        /*0490*/ 	.word	index@($__internal_58_$__cuda_sm20_div_rn_f64_full)
        /*0494*/ 	.word	0x00000000


	//----- nvinfo : EIATTR_FRAME_SIZE
	.align		4
.L_237:
        /*0498*/ 	.byte	0x04, 0x11
        /*049a*/ 	.short	(.L_239 - .L_238)
	.align		4
.L_238:
        /*049c*/ 	.word	index@(_ZN2at6native18elementwise_kernelILi128ELi2EZNS0_22gpu_kernel_impl_nocastINS0_13AUnaryFunctorIdddNS0_15binary_internal10DivFunctorIdEEEEEEvRNS_18TensorIteratorBaseERKT_EUliE_EEviT1_)
        /*04a0*/ 	.word	0x00000000


	//----- nvinfo : EIATTR_REGCOUNT
	.align		4
.L_239:
        /*04a4*/ 	.byte	0x04, 0x2f
        /*04a6*/ 	.short	(.L_241 - .L_240)
	.align		4
.L_240:
        /*04a8*/ 	.word	index@(_ZN2at6native27unrolled_elementwise_kernelINS0_13AUnaryFunctorIdddNS0_15binary_internal10DivFunctorIdEEEESt5arrayIPcLm2EELi4E23TrivialOffsetCalculatorILi1EjESB_NS0_6memory12LoadWithCastILi1EEENSC_13StoreWithCastILi1EEEEEviT_T0_T2_T3_T4_T5_)
        /*04ac*/ 	.word	0x00000028


	//----- nvinfo : EIATTR_FRAME_SIZE
	.align		4
.L_241:
        /*04b0*/ 	.byte	0x04, 0x11
        /*04b2*/ 	.short	(.L_243 - .L_242)
	.align		4
.L_242:
        /*04b4*/ 	.word	index@($__internal_57_$__cuda_sm20_div_rn_f64_full)
        /*04b8*/ 	.word	0x00000000


	//----- nvinfo : EIATTR_FRAME_SIZE
	.align		4
.L_243:
        /*04bc*/ 	.byte	0x04, 0x11
        /*04be*/ 	.short	(.L_245 - .L_244)
	.align		4
.L_244:
        /*04c0*/ 	.word	index@(_ZN2at6native27unrolled_elementwise_kernelINS0_13AUnaryFunctorIdddNS0_15binary_internal10DivFunctorIdEEEESt5arrayIPcLm2EELi4E23TrivialOffsetCalculatorILi1EjESB_NS0_6memory12LoadWithCastILi1EEENSC_13StoreWithCastILi1EEEEEviT_T0_T2_T3_T4_T5_)
        /*04c4*/ 	.word	0x00000000


	//----- nvinfo : EIATTR_REGCOUNT
	.align		4
.L_245:
        /*04c8*/ 	.byte	0x04, 0x2f
        /*04ca*/ 	.short	(.L_247 - .L_246)
	.align		4
.L_246:
        /*04cc*/ 	.word	index@(_ZN2at6native18elementwise_kernelILi128ELi4EZNS0_15gpu_kernel_implINS0_13AUnaryFunctorIdddNS0_15binary_internal10DivFunctorIdEEEEEEvRNS_18TensorIteratorBaseERKT_EUliE_EEviT1_)
        /*04d0*/ 	.word	0x0000001c


	//----- nvinfo : EIATTR_FRAME_SIZE
	.align		4
.L_247:
        /*04d4*/ 	.byte	0x04, 0x11
        /*04d6*/ 	.short	(.L_249 - .L_248)
	.align		4
.L_248:
        /*04d8*/ 	.word	index@($__internal_56_$__cuda_sm20_div_rn_f64_full)
        /*04dc*/ 	.word	0x00000000


	//----- nvinfo : EIATTR_FRAME_SIZE
	.align		4
.L_249:
        /*04e0*/ 	.byte	0x04, 0x11
        /*04e2*/ 	.short	(.L_251 - .L_250)
	.align		4
.L_250:
        /*04e4*/ 	.word	index@(_ZN2at6native18elementwise_kernelILi128ELi4EZNS0_15gpu_kernel_implINS0_13AUnaryFunctorIdddNS0_15binary_internal10DivFunctorIdEEEEEEvRNS_18TensorIteratorBaseERKT_EUliE_EEviT1_)
        /*04e8*/ 	.word	0x00000000


	//----- nvinfo : EIATTR_REGCOUNT
	.align		4
.L_251:
        /*04ec*/ 	.byte	0x04, 0x2f
        /*04ee*/ 	.short	(.L_253 - .L_252)
	.align		4
.L_252:
        /*04f0*/ 	.word	index@(_ZN2at6native29vectorized_elementwise_kernelILi8ENS0_13BUnaryFunctorIdddNS0_15binary_internal10DivFunctorIdEEEESt5arrayIPcLm2EEEEviT0_T1_)
        /*04f4*/ 	.word	0x0000002c


	//----- nvinfo : EIATTR_FRAME_SIZE
	.align		4
.L_253:
        /*04f8*/ 	.byte	0x04, 0x11
        /*04fa*/ 	.short	(.L_255 - .L_254)
	.align		4
.L_254:
        /*04fc*/ 	.word	index@($__internal_55_$__cuda_sm20_div_rn_f64_full)
        /*0500*/ 	.word	0x00000000


	//----- nvinfo : EIATTR_FRAME_SIZE
	.align		4
.L_255:
        /*0504*/ 	.byte	0x04, 0x11
        /*0506*/ 	.short	(.L_257 - .L_256)
	.align		4
.L_256:
        /*0508*/ 	.word	index@(_ZN2at6native29vectorized_elementwise_kernelILi8ENS0_13BUnaryFunctorIdddNS0_15binary_internal10DivFunctorIdEEEESt5arrayIPcLm2EEEEviT0_T1_)
        /*050c*/ 	.word	0x00000000


	//----- nvinfo : EIATTR_REGCOUNT
	.align		4
.L_257:
        /*0510*/ 	.byte	0x04, 0x2f
        /*0512*/ 	.short	(.L_259 - .L_258)
	.align		4
.L_258:
        /*0514*/ 	.word	index@(_ZN2at6native29vectorized_elementwise_kernelILi4ENS0_13BUnaryFunctorIdddNS0_15binary_internal10DivFunctorIdEEEESt5arrayIPcLm2EEEEviT0_T1_)
        /*0518*/ 	.word	0x0000002c


	//----- nvinfo : EIATTR_FRAME_SIZE
	.align		4
.L_259:
        /*051c*/ 	.byte	0x04, 0x11
        /*051e*/ 	.short	(.L_261 - .L_260)
	.align		4
.L_260:
        /*0520*/ 	.word	index@($__internal_54_$__cuda_sm20_div_rn_f64_full)
        /*0524*/ 	.word	0x00000000


	//----- nvinfo : EIATTR_FRAME_SIZE
	.align		4
.L_261:
        /*0528*/ 	.byte	0x04, 0x11
        /*052a*/ 	.short	(.L_263 - .L_262)
	.align		4
.L_262:
        /*052c*/ 	.word	index@(_ZN2at6native29vectorized_elementwise_kernelILi4ENS0_13BUnaryFunctorIdddNS0_15binary_internal10DivFunctorIdEEEESt5arrayIPcLm2EEEEviT0_T1_)
        /*0530*/ 	.word	0x00000000


	//----- nvinfo : EIATTR_REGCOUNT
	.align		4
.L_263:
        /*0534*/ 	.byte	0x04, 0x2f
        /*0536*/ 	.short	(.L_265 - .L_264)
	.align		4
.L_264:
        /*0538*/ 	.word	index@(_ZN2at6native29vectorized_elementwise_kernelILi2ENS0_13BUnaryFunctorIdddNS0_15binary_internal10DivFunctorIdEEEESt5arrayIPcLm2EEEEviT0_T1_)
        /*053c*/ 	.word	0x0000002c


	//----- nvinfo : EIATTR_FRAME_SIZE
	.align		4
.L_265:
        /*0540*/ 	.byte	0x04, 0x11
        /*0542*/ 	.short	(.L_267 - .L_266)
	.align		4
.L_266:
        /*0544*/ 	.word	index@($__internal_53_$__cuda_sm20_div_rn_f64_full)
        /*0548*/ 	.word	0x00000000


	//----- nvinfo : EIATTR_FRAME_SIZE
	.align		4
.L_267:
        /*054c*/ 	.byte	0x04, 0x11
        /*054e*/ 	.short	(.L_269 - .L_268)
	.align		4
.L_268:
        /*0550*/ 	.word	index@(_ZN2at6native29vectorized_elementwise_kernelILi2ENS0_13BUnaryFunctorIdddNS0_15binary_internal10DivFunctorIdEEEESt5arrayIPcLm2EEEEviT0_T1_)
        /*0554*/ 	.word	0x00000000


	//----- nvinfo : EIATTR_REGCOUNT
	.align		4
.L_269:
        /*0558*/ 	.byte	0x04, 0x2f
        /*055a*/ 	.short	(.L_271 - .L_270)
	.align		4
.L_270:
        /*055c*/ 	.word	index@(_ZN2at6native27unrolled_elementwise_kernelINS0_13BUnaryFunctorIdddNS0_15binary_internal10DivFunctorIdEEEESt5arrayIPcLm2EELi4E23TrivialOffsetCalculatorILi1EjESB_NS0_6memory15LoadWithoutCastENSC_16StoreWithoutCastEEEviT_T0_T2_T3_T4_T5_)
        /*0560*/ 	.word	0x00000024


	//----- nvinfo : EIATTR_FRAME_SIZE
	.align		4
.L_271:
        /*0564*/ 	.byte	0x04, 0x11
        /*0566*/ 	.short	(.L_273 - .L_272)
	.align		4
.L_272:
        /*0568*/ 	.word	index@($__internal_52_$__cuda_sm20_div_rn_f64_full)
        /*056c*/ 	.word	0x00000000


	//----- nvinfo : EIATTR_FRAME_SIZE
	.align		4
.L_273:
        /*0570*/ 	.byte	0x04, 0x11
        /*0572*/ 	.short	(.L_275 - .L_274)
	.align		4
.L_274:
        /*0574*/ 	.word	index@(_ZN2at6native27unrolled_elementwise_kernelINS0_13BUnaryFunctorIdddNS0_15binary_internal10DivFunctorIdEEEESt5arrayIPcLm2EELi4E23TrivialOffsetCalculatorILi1EjESB_NS0_6memory15LoadWithoutCastENSC_16StoreWithoutCastEEEviT_T0_T2_T3_T4_T5_)
        /*0578*/ 	.word	0x00000000


	//----- nvinfo : EIATTR_REGCOUNT
	.align		4
.L_275:
        /*057c*/ 	.byte	0x04, 0x2f
        /*057e*/ 	.short	(.L_277 - .L_276)
	.align		4
.L_276:
        /*0580*/ 	.word	index@(_ZN2at6native18elementwise_kernelILi128ELi2EZNS0_22gpu_kernel_impl_nocastINS0_13BUnaryFunctorIdddNS0_15binary_internal10DivFunctorIdEEEEEEvRNS_18TensorIteratorBaseERKT_EUliE_EEviT1_)
        /*0584*/ 	.word	0x0000001e


	//----- nvinfo : EIATTR_FRAME_SIZE
	.align		4
.L_277:
        /*0588*/ 	.byte	0x04, 0x11
        /*058a*/ 	.short	(.L_279 - .L_278)
	.align		4
.L_278:
        /*058c*/ 	.word	index@($__internal_51_$__cuda_sm20_div_rn_f64_full)
        /*0590*/ 	.word	0x00000000


	//----- nvinfo : EIATTR_FRAME_SIZE
	.align		4
.L_279:
        /*0594*/ 	.byte	0x04, 0x11
        /*0596*/ 	.short	(.L_281 - .L_280)
	.align		4
.L_280:
        /*0598*/ 	.word	index@(_ZN2at6native18elementwise_kernelILi128ELi2EZNS0_22gpu_kernel_impl_nocastINS0_13BUnaryFunctorIdddNS0_15binary_internal10DivFunctorIdEEEEEEvRNS_18TensorIteratorBaseERKT_EUliE_EEviT1_)
        /*059c*/ 	.word	0x00000000


	//----- nvinfo : EIATTR_REGCOUNT
	.align		4
.L_281:
        /*05a0*/ 	.byte	0x04, 0x2f
        /*05a2*/ 	.short	(.L_283 - .L_282)
	.align		4
.L_282:
        /*05a4*/ 	.word	index@(_ZN2at6native27unrolled_elementwise_kernelINS0_13BUnaryFunctorIdddNS0_15binary_internal10DivFunctorIdEEEESt5arrayIPcLm2EELi4E23TrivialOffsetCalculatorILi1EjESB_NS0_6memory12LoadWithCastILi1EEENSC_13StoreWithCastILi1EEEEEviT_T0_T2_T3_T4_T5_)
        /*05a8*/ 	.word	0x00000025


	//----- nvinfo : EIATTR_FRAME_SIZE
	.align		4
.L_283:
        /*05ac*/ 	.byte	0x04, 0x11
        /*05ae*/ 	.short	(.L_285 - .L_284)
	.align		4
.L_284:
        /*05b0*/ 	.word	index@($__internal_50_$__cuda_sm20_div_rn_f64_full)
        /*05b4*/ 	.word	0x00000000


	//----- nvinfo : EIATTR_FRAME_SIZE
	.align		4
.L_285:
        /*05b8*/ 	.byte	0x04, 0x11
        /*05ba*/ 	.short	(.L_287 - .L_286)
	.align		4
.L_286:
        /*05bc*/ 	.word	index@(_ZN2at6native27unrolled_elementwise_kernelINS0_13BUnaryFunctorIdddNS0_15binary_internal10DivFunctorIdEEEESt5arrayIPcLm2EELi4E23TrivialOffsetCalculatorILi1EjESB_NS0_6memory12LoadWithCastILi1EEENSC_13StoreWithCastILi1EEEEEviT_T0_T2_T3_T4_T5_)
        /*05c0*/ 	.word	0x00000000


	//----- nvinfo : EIATTR_REGCOUNT
	.align		4
.L_287:
        /*05c4*/ 	.byte	0x04, 0x2f
        /*05c6*/ 	.short	(.L_289 - .L_288)
	.align		4
.L_288:
        /*05c8*/ 	.word	index@(_ZN2at6native18elementwise_kernelILi128ELi4EZNS0_15gpu_kernel_implINS0_13BUnaryFunctorIdddNS0_15binary_internal10DivFunctorIdEEEEEEvRNS_18TensorIteratorBaseERKT_EUliE_EEviT1_)
        /*05cc*/ 	.word	0x0000001c


	//----- nvinfo : EIATTR_FRAME_SIZE
	.align		4
.L_289:
        /*05d0*/ 	.byte	0x04, 0x11
        /*05d2*/ 	.short	(.L_291 - .L_290)
	.align		4
.L_290:
        /*05d4*/ 	.word	index@($__internal_49_$__cuda_sm20_div_rn_f64_full)
        /*05d8*/ 	.word	0x00000000


	//----- nvinfo : EIATTR_FRAME_SIZE
	.align		4
.L_291:
        /*05dc*/ 	.byte	0x04, 0x11
        /*05de*/ 	.short	(.L_293 - .L_292)
	.align		4
.L_292:
        /*05e0*/ 	.word	index@(_ZN2at6native18elementwise_kernelILi128ELi4EZNS0_15gpu_kernel_implINS0_13BUnaryFunctorIdddNS0_15binary_internal10DivFunctorIdEEEEEEvRNS_18TensorIteratorBaseERKT_EUliE_EEviT1_)
        /*05e4*/ 	.word	0x00000000


	//----- nvinfo : EIATTR_REGCOUNT
	.align		4
.L_293:
        /*05e8*/ 	.byte	0x04, 0x2f
        /*05ea*/ 	.short	(.L_295 - .L_294)
	.align		4
.L_294:
        /*05ec*/ 	.word	index@(_ZN2at6native29vectorized_elementwise_kernelILi8ENS0_13BinaryFunctorIdddNS0_15binary_internal10DivFunctorIdEEEESt5arrayIPcLm3EEEEviT0_T1_)
        /*05f0*/ 	.word	0x00000038


	//----- nvinfo : EIATTR_FRAME_SIZE
	.align		4
.L_295:
        /*05f4*/ 	.byte	0x04, 0x11
        /*05f6*/ 	.short	(.L_297 - .L_296)
	.align		4
.L_296:
        /*05f8*/ 	.word	index@($__internal_48_$__cuda_sm20_div_rn_f64_full)
        /*05fc*/ 	.word	0x00000000


	//----- nvinfo : EIATTR_FRAME_SIZE
	.align		4
.L_297:
        /*0600*/ 	.byte	0x04, 0x11
        /*0602*/ 	.short	(.L_299 - .L_298)
	.align		4
.L_298:
        /*0604*/ 	.word	index@(_ZN2at6native29vectorized_elementwise_kernelILi8ENS0_13BinaryFunctorIdddNS0_15binary_internal10DivFunctorIdEEEESt5arrayIPcLm3EEEEviT0_T1_)
        /*0608*/ 	.word	0x00000000


	//----- nvinfo : EIATTR_REGCOUNT
	.align		4
.L_299:
        /*060c*/ 	.byte	0x04, 0x2f
        /*060e*/ 	.short	(.L_301 - .L_300)
	.align		4
.L_300:
        /*0610*/ 	.word	index@(_ZN2at6native29vectorized_elementwise_kernelILi4ENS0_13BinaryFunctorIdddNS0_15binary_internal10DivFunctorIdEEEESt5arrayIPcLm3EEEEviT0_T1_)
        /*0614*/ 	.word	0x00000038


	//----- nvinfo : EIATTR_FRAME_SIZE
	.align		4
.L_301:
        /*0618*/ 	.byte	0x04, 0x11
        /*061a*/ 	.short	(.L_303 - .L_302)
	.align		4
.L_302:
        /*061c*/ 	.word	index@($__internal_47_$__cuda_sm20_div_rn_f64_full)
        /*0620*/ 	.word	0x00000000


	//----- nvinfo : EIATTR_FRAME_SIZE
	.align		4
.L_303:
        /*0624*/ 	.byte	0x04, 0x11
        /*0626*/ 	.short	(.L_305 - .L_304)
	.align		4
.L_304:
        /*0628*/ 	.word	index@(_ZN2at6native29vectorized_elementwise_kernelILi4ENS0_13BinaryFunctorIdddNS0_15binary_internal10DivFunctorIdEEEESt5arrayIPcLm3EEEEviT0_T1_)
        /*062c*/ 	.word	0x00000000


	//----- nvinfo : EIATTR_REGCOUNT
	.align		4
.L_305:
        /*0630*/ 	.byte	0x04, 0x2f
        /*0632*/ 	.short	(.L_307 - .L_306)
	.align		4
.L_306:
        /*0634*/ 	.word	index@(_ZN2at6native29vectorized_elementwise_kernelILi2ENS0_13BinaryFunctorIdddNS0_15binary_internal10DivFunctorIdEEEESt5arrayIPcLm3EEEEviT0_T1_)
        /*0638*/ 	.word	0x00000038


	//----- nvinfo : EIATTR_FRAME_SIZE
	.align		4
.L_307:
        /*063c*/ 	.byte	0x04, 0x11
        /*063e*/ 	.short	(.L_309 - .L_308)
	.align		4
.L_308:
        /*0640*/ 	.word	index@($__internal_46_$__cuda_sm20_div_rn_f64_full)
        /*0644*/ 	.word	0x00000000


	//----- nvinfo : EIATTR_FRAME_SIZE
	.align		4
.L_309:
        /*0648*/ 	.byte	0x04, 0x11
        /*064a*/ 	.short	(.L_311 - .L_310)
	.align		4
.L_310:
        /*064c*/ 	.word	index@(_ZN2at6native29vectorized_elementwise_kernelILi2ENS0_13BinaryFunctorIdddNS0_15binary_internal10DivFunctorIdEEEESt5arrayIPcLm3EEEEviT0_T1_)
        /*0650*/ 	.word	0x00000000


	//----- nvinfo : EIATTR_REGCOUNT
	.align		4
.L_311:
        /*0654*/ 	.byte	0x04, 0x2f
        /*0656*/ 	.short	(.L_313 - .L_312)
	.align		4
.L_312:
        /*0658*/ 	.word	index@(_ZN2at6native27unrolled_elementwise_kernelINS0_13BinaryFunctorIdddNS0_15binary_internal10DivFunctorIdEEEESt5arrayIPcLm3EELi4E23TrivialOffsetCalculatorILi2EjESA_ILi1EjENS0_6memory15LoadWithoutCastENSD_16StoreWithoutCastEEEviT_T0_T2_T3_T4_T5_)
        /*065c*/ 	.word	0x00000028


	//----- nvinfo : EIATTR_FRAME_SIZE
	.align		4
.L_313:
        /*0660*/ 	.byte	0x04, 0x11
        /*0662*/ 	.short	(.L_315 - .L_314)
	.align		4
.L_314:
        /*0664*/ 	.word	index@($__internal_45_$__cuda_sm20_div_rn_f64_full)
        /*0668*/ 	.word	0x00000000


	//----- nvinfo : EIATTR_FRAME_SIZE
	.align		4
.L_315:
        /*066c*/ 	.byte	0x04, 0x11
        /*066e*/ 	.short	(.L_317 - .L_316)
	.align		4
.L_316:
        /*0670*/ 	.word	index@(_ZN2at6native27unrolled_elementwise_kernelINS0_13BinaryFunctorIdddNS0_15binary_internal10DivFunctorIdEEEESt5arrayIPcLm3EELi4E23TrivialOffsetCalculatorILi2EjESA_ILi1EjENS0_6memory15LoadWithoutCastENSD_16StoreWithoutCastEEEviT_T0_T2_T3_T4_T5_)
        /*0674*/ 	.word	0x00000000


	//----- nvinfo : EIATTR_REGCOUNT
	.align		4
.L_317:
        /*0678*/ 	.byte	0x04, 0x2f
        /*067a*/ 	.short	(.L_319 - .L_318)
	.align		4
.L_318:
        /*067c*/ 	.word	index@(_ZN2at6native18elementwise_kernelILi128ELi2EZNS0_22gpu_kernel_impl_nocastINS0_13BinaryFunctorIdddNS0_15binary_internal10DivFunctorIdEEEEEEvRNS_18TensorIteratorBaseERKT_EUliE_EEviT1_)
        /*0680*/ 	.word	0x0000001d


	//----- nvinfo : EIATTR_FRAME_SIZE
	.align		4
.L_319:
        /*0684*/ 	.byte	0x04, 0x11
        /*0686*/ 	.short	(.L_321 - .L_320)
	.align		4
.L_320:
        /*0688*/ 	.word	index@($__internal_44_$__cuda_sm20_div_rn_f64_full)
        /*068c*/ 	.word	0x00000000


	//----- nvinfo : EIATTR_FRAME_SIZE
	.align		4
.L_321:
        /*0690*/ 	.byte	0x04, 0x11
        /*0692*/ 	.short	(.L_323 - .L_322)
	.align		4
.L_322:
        /*0694*/ 	.word	index@(_ZN2at6native18elementwise_kernelILi128ELi2EZNS0_22gpu_kernel_impl_nocastINS0_13BinaryFunctorIdddNS0_15binary_internal10DivFunctorIdEEEEEEvRNS_18TensorIteratorBaseERKT_EUliE_EEviT1_)
        /*0698*/ 	.word	0x00000000


	//----- nvinfo : EIATTR_REGCOUNT
	.align		4
.L_323:
        /*069c*/ 	.byte	0x04, 0x2f
        /*069e*/ 	.short	(.L_325 - .L_324)
	.align		4
.L_324:
        /*06a0*/ 	.word	index@(_ZN2at6native27unrolled_elementwise_kernelINS0_13BinaryFunctorIdddNS0_15binary_internal10DivFunctorIdEEEESt5arrayIPcLm3EELi4E23TrivialOffsetCalculatorILi2EjESA_ILi1EjENS0_6memory12LoadWithCastILi2EEENSD_13StoreWithCastILi1EEEEEviT_T0_T2_T3_T4_T5_)
        /*06a4*/ 	.word	0x00000028


	//----- nvinfo : EIATTR_FRAME_SIZE
	.align		4
.L_325:
        /*06a8*/ 	.byte	0x04, 0x11
        /*06aa*/ 	.short	(.L_327 - .L_326)
	.align		4
.L_326:
        /*06ac*/ 	.word	index@($__internal_43_$__cuda_sm20_div_rn_f64_full)
        /*06b0*/ 	.word	0x00000000


	//----- nvinfo : EIATTR_FRAME_SIZE
	.align		4
.L_327:
        /*06b4*/ 	.byte	0x04, 0x11
        /*06b6*/ 	.short	(.L_329 - .L_328)
	.align		4
.L_328:
        /*06b8*/ 	.word	index@(_ZN2at6native27unrolled_elementwise_kernelINS0_13BinaryFunctorIdddNS0_15binary_internal10DivFunctorIdEEEESt5arrayIPcLm3EELi4E23TrivialOffsetCalculatorILi2EjESA_ILi1EjENS0_6memory12LoadWithCastILi2EEENSD_13StoreWithCastILi1EEEEEviT_T0_T2_T3_T4_T5_)
        /*06bc*/ 	.word	0x00000000


	//----- nvinfo : EIATTR_REGCOUNT
	.align		4
.L_329:
        /*06c0*/ 	.byte	0x04, 0x2f
        /*06c2*/ 	.short	(.L_331 - .L_330)
	.align		4
.L_330:
        /*06c4*/ 	.word	index@(_ZN2at6native18elementwise_kernelILi128ELi4EZNS0_15gpu_kernel_implINS0_13BinaryFunctorIdddNS0_15binary_internal10DivFunctorIdEEEEEEvRNS_18TensorIteratorBaseERKT_EUliE_EEviT1_)
        /*06c8*/ 	.word	0x0000001d


	//----- nvinfo : EIATTR_FRAME_SIZE
	.align		4
.L_331:
        /*06cc*/ 	.byte	0x04, 0x11
        /*06ce*/ 	.short	(.L_333 - .L_332)
	.align		4
.L_332:
        /*06d0*/ 	.word	index@($__internal_42_$__cuda_sm20_div_rn_f64_full)
        /*06d4*/ 	.word	0x00000000


	//----- nvinfo : EIATTR_FRAME_SIZE
	.align		4
.L_333:
        /*06d8*/ 	.byte	0x04, 0x11
        /*06da*/ 	.short	(.L_335 - .L_334)
	.align		4
.L_334:
        /*06dc*/ 	.word	index@(_ZN2at6native18elementwise_kernelILi128ELi4EZNS0_15gpu_kernel_implINS0_13BinaryFunctorIdddNS0_15binary_internal10DivFunctorIdEEEEEEvRNS_18TensorIteratorBaseERKT_EUliE_EEviT1_)
        /*06e0*/ 	.word	0x00000000


	//----- nvinfo : EIATTR_REGCOUNT
	.align		4
.L_335:
        /*06e4*/ 	.byte	0x04, 0x2f
        /*06e6*/ 	.short	(.L_337 - .L_336)
	.align		4
.L_336:
        /*06e8*/ 	.word	index@(_ZN2at6native29vectorized_elementwise_kernelILi8ENS0_13AUnaryFunctorIfffNS0_15binary_internal10DivFunctorIfEEEESt5arrayIPcLm2EEEEviT0_T1_)
        /*06ec*/ 	.word	0x00000020


	//----- nvinfo : EIATTR_FRAME_SIZE
	.align		4
.L_337:
        /*06f0*/ 	.byte	0x04, 0x11
        /*06f2*/ 	.short	(.L_339 - .L_338)
	.align		4
.L_338:
        /*06f4*/ 	.word	index@(_ZN2at6native29vectorized_elementwise_kernelILi8ENS0_13AUnaryFunctorIfffNS0_15binary_internal10DivFunctorIfEEEESt5arrayIPcLm2EEEEviT0_T1_)
        /*06f8*/ 	.word	0x00000000


	//----- nvinfo : EIATTR_REGCOUNT
	.align		4
.L_339:
        /*06fc*/ 	.byte	0x04, 0x2f
        /*06fe*/ 	.short	(.L_341 - .L_340)
	.align		4
.L_340:
        /*0700*/ 	.word	index@(_ZN2at6native29vectorized_elementwise_kernelILi4ENS0_13AUnaryFunctorIfffNS0_15binary_internal10DivFunctorIfEEEESt5arrayIPcLm2EEEEviT0_T1_)
        /*0704*/ 	.word	0x00000020


	//----- nvinfo : EIATTR_FRAME_SIZE
	.align		4
.L_341:
        /*0708*/ 	.byte	0x04, 0x11
        /*070a*/ 	.short	(.L_343 - .L_342)
	.align		4
.L_342:
        /*070c*/ 	.word	index@(_ZN2at6native29vectorized_elementwise_kernelILi4ENS0_13AUnaryFunctorIfffNS0_15binary_internal10DivFunctorIfEEEESt5arrayIPcLm2EEEEviT0_T1_)
        /*0710*/ 	.word	0x00000000


	//----- nvinfo : EIATTR_REGCOUNT
	.align		4
.L_343:
        /*0714*/ 	.byte	0x04, 0x2f
        /*0716*/ 	.short	(.L_345 - .L_344)
	.align		4
.L_344:
        /*0718*/ 	.word	index@(_ZN2at6native29vectorized_elementwise_kernelILi2ENS0_13AUnaryFunctorIfffNS0_15binary_internal10DivFunctorIfEEEESt5arrayIPcLm2EEEEviT0_T1_)
        /*071c*/ 	.word	0x00000020


	//----- nvinfo : EIATTR_FRAME_SIZE
	.align		4
.L_345:
        /*0720*/ 	.byte	0x04, 0x11
        /*0722*/ 	.short	(.L_347 - .L_346)
	.align		4
.L_346:
        /*0724*/ 	.word	index@(_ZN2at6native29vectorized_elementwise_kernelILi2ENS0_13AUnaryFunctorIfffNS0_15binary_internal10DivFunctorIfEEEESt5arrayIPcLm2EEEEviT0_T1_)
        /*0728*/ 	.word	0x00000000


	//----- nvinfo : EIATTR_REGCOUNT
	.align		4
.L_347:
        /*072c*/ 	.byte	0x04, 0x2f
        /*072e*/ 	.short	(.L_349 - .L_348)
	.align		4
.L_348:
        /*0730*/ 	.word	index@(_ZN2at6native27unrolled_elementwise_kernelINS0_13AUnaryFunctorIfffNS0_15binary_internal10DivFunctorIfEEEESt5arrayIPcLm2EELi4E23TrivialOffsetCalculatorILi1EjESB_NS0_6memory15LoadWithoutCastENSC_16StoreWithoutCastEEEviT_T0_T2_T3_T4_T5_)
        /*0734*/ 	.word	0x00000017


	//----- nvinfo : EIATTR_FRAME_SIZE
	.align		4
.L_349:
        /*0738*/ 	.byte	0x04, 0x11
        /*073a*/ 	.short	(.L_351 - .L_350)
	.align		4
.L_350:
        /*073c*/ 	.word	index@(_ZN2at6native27unrolled_elementwise_kernelINS0_13AUnaryFunctorIfffNS0_15binary_internal10DivFunctorIfEEEESt5arrayIPcLm2EELi4E23TrivialOffsetCalculatorILi1EjESB_NS0_6memory15LoadWithoutCastENSC_16StoreWithoutCastEEEviT_T0_T2_T3_T4_T5_)
        /*0740*/ 	.word	0x00000000


	//----- nvinfo : EIATTR_REGCOUNT
	.align		4
.L_351:
        /*0744*/ 	.byte	0x04, 0x2f
        /*0746*/ 	.short	(.L_353 - .L_352)
	.align		4
.L_352:
        /*0748*/ 	.word	index@(_ZN2at6native18elementwise_kernelILi128ELi2EZNS0_22gpu_kernel_impl_nocastINS0_13AUnaryFunctorIfffNS0_15binary_internal10DivFunctorIfEEEEEEvRNS_18TensorIteratorBaseERKT_EUliE_EEviT1_)
        /*074c*/ 	.word	0x00000014


	//----- nvinfo : EIATTR_FRAME_SIZE
	.align		4
.L_353:
        /*0750*/ 	.byte	0x04, 0x11
        /*0752*/ 	.short	(.L_355 - .L_354)
	.align		4
.L_354:
        /*0754*/ 	.word	index@(_ZN2at6native18elementwise_kernelILi128ELi2EZNS0_22gpu_kernel_impl_nocastINS0_13AUnaryFunctorIfffNS0_15binary_internal10DivFunctorIfEEEEEEvRNS_18TensorIteratorBaseERKT_EUliE_EEviT1_)
        /*0758*/ 	.word	0x00000000


	//----- nvinfo : EIATTR_REGCOUNT
	.align		4
.L_355:
        /*075c*/ 	.byte	0x04, 0x2f
        /*075e*/ 	.short	(.L_357 - .L_356)
	.align		4
.L_356:
        /*0760*/ 	.word	index@(_ZN2at6native27unrolled_elementwise_kernelINS0_13AUnaryFunctorIfffNS0_15binary_internal10DivFunctorIfEEEESt5arrayIPcLm2EELi4E23TrivialOffsetCalculatorILi1EjESB_NS0_6memory12LoadWithCastILi1EEENSC_13StoreWithCastILi1EEEEEviT_T0_T2_T3_T4_T5_)
        /*0764*/ 	.word	0x0000001e


	//----- nvinfo : EIATTR_FRAME_SIZE
	.align		4
.L_357:
        /*0768*/ 	.byte	0x04, 0x11
        /*076a*/ 	.short	(.L_359 - .L_358)
	.align		4
.L_358:
        /*076c*/ 	.word	index@(_ZN2at6native27unrolled_elementwise_kernelINS0_13AUnaryFunctorIfffNS0_15binary_internal10DivFunctorIfEEEESt5arrayIPcLm2EELi4E23TrivialOffsetCalculatorILi1EjESB_NS0_6memory12LoadWithCastILi1EEENSC_13StoreWithCastILi1EEEEEviT_T0_T2_T3_T4_T5_)
        /*0770*/ 	.word	0x00000000


	//----- nvinfo : EIATTR_REGCOUNT
	.align		4
.L_359:
        /*0774*/ 	.byte	0x04, 0x2f
        /*0776*/ 	.short	(.L_361 - .L_360)
	.align		4
.L_360:
        /*0778*/ 	.word	index@(_ZN2at6native18elementwise_kernelILi128ELi4EZNS0_15gpu_kernel_implINS0_13AUnaryFunctorIfffNS0_15binary_internal10DivFunctorIfEEEEEEvRNS_18TensorIteratorBaseERKT_EUliE_EEviT1_)
        /*077c*/ 	.word	0x00000018


	//----- nvinfo : EIATTR_FRAME_SIZE
	.align		4
.L_361:
        /*0780*/ 	.byte	0x04, 0x11
        /*0782*/ 	.short	(.L_363 - .L_362)
	.align		4
.L_362:
        /*0784*/ 	.word	index@(_ZN2at6native18elementwise_kernelILi128ELi4EZNS0_15gpu_kernel_implINS0_13AUnaryFunctorIfffNS0_15binary_internal10DivFunctorIfEEEEEEvRNS_18TensorIteratorBaseERKT_EUliE_EEviT1_)
        /*0788*/ 	.word	0x00000000


	//----- nvinfo : EIATTR_REGCOUNT
	.align		4
.L_363:
        /*078c*/ 	.byte	0x04, 0x2f
        /*078e*/ 	.short	(.L_365 - .L_364)
	.align		4
.L_364:
        /*0790*/ 	.word	index@(_ZN2at6native29vectorized_elementwise_kernelILi8ENS0_13BUnaryFunctorIfffNS0_15binary_internal10DivFunctorIfEEEESt5arrayIPcLm2EEEEviT0_T1_)
        /*0794*/ 	.word	0x00000020


	//----- nvinfo : EIATTR_FRAME_SIZE
	.align		4
.L_365:
        /*0798*/ 	.byte	0x04, 0x11
        /*079a*/ 	.short	(.L_367 - .L_366)
	.align		4
.L_366:
        /*079c*/ 	.word	index@(_ZN2at6native29vectorized_elementwise_kernelILi8ENS0_13BUnaryFunctorIfffNS0_15binary_internal10DivFunctorIfEEEESt5arrayIPcLm2EEEEviT0_T1_)
        /*07a0*/ 	.word	0x00000000


	//----- nvinfo : EIATTR_REGCOUNT
	.align		4
.L_367:
        /*07a4*/ 	.byte	0x04, 0x2f
        /*07a6*/ 	.short	(.L_369 - .L_368)
	.align		4
.L_368:
        /*07a8*/ 	.word	index@(_ZN2at6native29vectorized_elementwise_kernelILi4ENS0_13BUnaryFunctorIfffNS0_15binary_internal10DivFunctorIfEEEESt5arrayIPcLm2EEEEviT0_T1_)
        /*07ac*/ 	.word	0x00000020


	//----- nvinfo : EIATTR_FRAME_SIZE
	.align		4
.L_369:
        /*07b0*/ 	.byte	0x04, 0x11
        /*07b2*/ 	.short	(.L_371 - .L_370)
	.align		4
.L_370:
        /*07b4*/ 	.word	index@(_ZN2at6native29vectorized_elementwise_kernelILi4ENS0_13BUnaryFunctorIfffNS0_15binary_internal10DivFunctorIfEEEESt5arrayIPcLm2EEEEviT0_T1_)
        /*07b8*/ 	.word	0x00000000


	//----- nvinfo : EIATTR_REGCOUNT
	.align		4
.L_371:
        /*07bc*/ 	.byte	0x04, 0x2f
        /*07be*/ 	.short	(.L_373 - .L_372)
	.align		4
.L_372:
        /*07c0*/ 	.word	index@(_ZN2at6native29vectorized_elementwise_kernelILi2ENS0_13BUnaryFunctorIfffNS0_15binary_internal10DivFunctorIfEEEESt5arrayIPcLm2EEEEviT0_T1_)
        /*07c4*/ 	.word	0x00000020


	//----- nvinfo : EIATTR_FRAME_SIZE
	.align		4
.L_373:
        /*07c8*/ 	.byte	0x04, 0x11
        /*07ca*/ 	.short	(.L_375 - .L_374)
	.align		4
.L_374:
        /*07cc*/ 	.word	index@(_ZN2at6native29vectorized_elementwise_kernelILi2ENS0_13BUnaryFunctorIfffNS0_15binary_internal10DivFunctorIfEEEESt5arrayIPcLm2EEEEviT0_T1_)
        /*07d0*/ 	.word	0x00000000


	//----- nvinfo : EIATTR_REGCOUNT
	.align		4
.L_375:
        /*07d4*/ 	.byte	0x04, 0x2f
        /*07d6*/ 	.short	(.L_377 - .L_376)
	.align		4
.L_376:
        /*07d8*/ 	.word	index@(_ZN2at6native27unrolled_elementwise_kernelINS0_13BUnaryFunctorIfffNS0_15binary_internal10DivFunctorIfEEEESt5arrayIPcLm2EELi4E23TrivialOffsetCalculatorILi1EjESB_NS0_6memory15LoadWithoutCastENSC_16StoreWithoutCastEEEviT_T0_T2_T3_T4_T5_)
        /*07dc*/ 	.word	0x00000018


	//----- nvinfo : EIATTR_FRAME_SIZE
	.align		4
.L_377:
        /*07e0*/ 	.byte	0x04, 0x11
        /*07e2*/ 	.short	(.L_379 - .L_378)
	.align		4
.L_378:
        /*07e4*/ 	.word	index@(_ZN2at6native27unrolled_elementwise_kernelINS0_13BUnaryFunctorIfffNS0_15binary_internal10DivFunctorIfEEEESt5arrayIPcLm2EELi4E23TrivialOffsetCalculatorILi1EjESB_NS0_6memory15LoadWithoutCastENSC_16StoreWithoutCastEEEviT_T0_T2_T3_T4_T5_)
        /*07e8*/ 	.word	0x00000000


	//----- nvinfo : EIATTR_REGCOUNT
	.align		4
.L_379:
        /*07ec*/ 	.byte	0x04, 0x2f
        /*07ee*/ 	.short	(.L_381 - .L_380)
	.align		4
.L_380:
        /*07f0*/ 	.word	index@(_ZN2at6native18elementwise_kernelILi128ELi2EZNS0_22gpu_kernel_impl_nocastINS0_13BUnaryFunctorIfffNS0_15binary_internal10DivFunctorIfEEEEEEvRNS_18TensorIteratorBaseERKT_EUliE_EEviT1_)
        /*07f4*/ 	.word	0x00000014


	//----- nvinfo : EIATTR_FRAME_SIZE
	.align		4
.L_381:
        /*07f8*/ 	.byte	0x04, 0x11
        /*07fa*/ 	.short	(.L_383 - .L_382)
	.align		4
.L_382:
        /*07fc*/ 	.word	index@(_ZN2at6native18elementwise_kernelILi128ELi2EZNS0_22gpu_kernel_impl_nocastINS0_13BUnaryFunctorIfffNS0_15binary_internal10DivFunctorIfEEEEEEvRNS_18TensorIteratorBaseERKT_EUliE_EEviT1_)
        /*0800*/ 	.word	0x00000000


	//----- nvinfo : EIATTR_REGCOUNT
	.align		4
.L_383:
        /*0804*/ 	.byte	0x04, 0x2f
        /*0806*/ 	.short	(.L_385 - .L_384)
	.align		4
.L_384:
        /*0808*/ 	.word	index@(_ZN2at6native27unrolled_elementwise_kernelINS0_13BUnaryFunctorIfffNS0_15binary_internal10DivFunctorIfEEEESt5arrayIPcLm2EELi4E23TrivialOffsetCalculatorILi1EjESB_NS0_6memory12LoadWithCastILi1EEENSC_13StoreWithCastILi1EEEEEviT_T0_T2_T3_T4_T5_)
        /*080c*/ 	.word	0x0000001d


	//----- nvinfo : EIATTR_FRAME_SIZE
	.align		4
.L_385:
        /*0810*/ 	.byte	0x04, 0x11
        /*0812*/ 	.short	(.L_387 - .L_386)
	.align		4
.L_386:
        /*0814*/ 	.word	index@(_ZN2at6native27unrolled_elementwise_kernelINS0_13BUnaryFunctorIfffNS0_15binary_internal10DivFunctorIfEEEESt5arrayIPcLm2EELi4E23TrivialOffsetCalculatorILi1EjESB_NS0_6memory12LoadWithCastILi1EEENSC_13StoreWithCastILi1EEEEEviT_T0_T2_T3_T4_T5_)
        /*0818*/ 	.word	0x00000000


	//----- nvinfo : EIATTR_REGCOUNT
	.align		4
.L_387:
        /*081c*/ 	.byte	0x04, 0x2f
        /*081e*/ 	.short	(.L_389 - .L_388)
	.align		4
.L_388:
        /*0820*/ 	.word	index@(_ZN2at6native18elementwise_kernelILi128ELi4EZNS0_15gpu_kernel_implINS0_13BUnaryFunctorIfffNS0_15binary_internal10DivFunctorIfEEEEEEvRNS_18TensorIteratorBaseERKT_EUliE_EEviT1_)
        /*0824*/ 	.word	0x00000018


	//----- nvinfo : EIATTR_FRAME_SIZE
	.align		4
.L_389:
        /*0828*/ 	.byte	0x04, 0x11
        /*082a*/ 	.short	(.L_391 - .L_390)
	.align		4
.L_390:
        /*082c*/ 	.word	index@(_ZN2at6native18elementwise_kernelILi128ELi4EZNS0_15gpu_kernel_implINS0_13BUnaryFunctorIfffNS0_15binary_internal10DivFunctorIfEEEEEEvRNS_18TensorIteratorBaseERKT_EUliE_EEviT1_)
        /*0830*/ 	.word	0x00000000


	//----- nvinfo : EIATTR_REGCOUNT
	.align		4
.L_391:
        /*0834*/ 	.byte	0x04, 0x2f
        /*0836*/ 	.short	(.L_393 - .L_392)
	.align		4
.L_392:
        /*0838*/ 	.word	index@(_ZN2at6native29vectorized_elementwise_kernelILi8ENS0_13BinaryFunctorIfffNS0_15binary_internal10DivFunctorIfEEEESt5arrayIPcLm3EEEEviT0_T1_)
        /*083c*/ 	.word	0x00000028


	//----- nvinfo : EIATTR_FRAME_SIZE
	.align		4
.L_393:
        /*0840*/ 	.byte	0x04, 0x11
        /*0842*/ 	.short	(.L_395 - .L_394)
	.align		4
.L_394:
        /*0844*/ 	.word	index@(_ZN2at6native29vectorized_elementwise_kernelILi8ENS0_13BinaryFunctorIfffNS0_15binary_internal10DivFunctorIfEEEESt5arrayIPcLm3EEEEviT0_T1_)
        /*0848*/ 	.word	0x00000000


	//----- nvinfo : EIATTR_REGCOUNT
	.align		4
.L_395:
        /*084c*/ 	.byte	0x04, 0x2f
        /*084e*/ 	.short	(.L_397 - .L_396)
	.align		4
.L_396:
        /*0850*/ 	.word	index@(_ZN2at6native29vectorized_elementwise_kernelILi4ENS0_13BinaryFunctorIfffNS0_15binary_internal10DivFunctorIfEEEESt5arrayIPcLm3EEEEviT0_T1_)
        /*0854*/ 	.word	0x00000028


	//----- nvinfo : EIATTR_FRAME_SIZE
	.align		4
.L_397:
        /*0858*/ 	.byte	0x04, 0x11
        /*085a*/ 	.short	(.L_399 - .L_398)
	.align		4
.L_398:
        /*085c*/ 	.word	index@(_ZN2at6native29vectorized_elementwise_kernelILi4ENS0_13BinaryFunctorIfffNS0_15binary_internal10DivFunctorIfEEEESt5arrayIPcLm3EEEEviT0_T1_)
        /*0860*/ 	.word	0x00000000


	//----- nvinfo : EIATTR_REGCOUNT
	.align		4
.L_399:
        /*0864*/ 	.byte	0x04, 0x2f
        /*0866*/ 	.short	(.L_401 - .L_400)
	.align		4
.L_400:
        /*0868*/ 	.word	index@(_ZN2at6native29vectorized_elementwise_kernelILi2ENS0_13BinaryFunctorIfffNS0_15binary_internal10DivFunctorIfEEEESt5arrayIPcLm3EEEEviT0_T1_)
        /*086c*/ 	.word	0x00000028


	//----- nvinfo : EIATTR_FRAME_SIZE
	.align		4
.L_401:
        /*0870*/ 	.byte	0x04, 0x11
        /*0872*/ 	.short	(.L_403 - .L_402)
	.align		4
.L_402:
        /*0874*/ 	.word	index@(_ZN2at6native29vectorized_elementwise_kernelILi2ENS0_13BinaryFunctorIfffNS0_15binary_internal10DivFunctorIfEEEESt5arrayIPcLm3EEEEviT0_T1_)
        /*0878*/ 	.word	0x00000000


	//----- nvinfo : EIATTR_REGCOUNT
	.align		4
.L_403:
        /*087c*/ 	.byte	0x04, 0x2f
        /*087e*/ 	.short	(.L_405 - .L_404)
	.align		4
.L_404:
        /*0880*/ 	.word	index@(_ZN2at6native27unrolled_elementwise_kernelINS0_13BinaryFunctorIfffNS0_15binary_internal10DivFunctorIfEEEESt5arrayIPcLm3EELi4E23TrivialOffsetCalculatorILi2EjESA_ILi1EjENS0_6memory15LoadWithoutCastENSD_16StoreWithoutCastEEEviT_T0_T2_T3_T4_T5_)
        /*0884*/ 	.word	0x0000001c


	//----- nvinfo : EIATTR_FRAME_SIZE
	.align		4
.L_405:
        /*0888*/ 	.byte	0x04, 0x11
        /*088a*/ 	.short	(.L_407 - .L_406)
	.align		4
.L_406:
        /*088c*/ 	.word	index@(_ZN2at6native27unrolled_elementwise_kernelINS0_13BinaryFunctorIfffNS0_15binary_internal10DivFunctorIfEEEESt5arrayIPcLm3EELi4E23TrivialOffsetCalculatorILi2EjESA_ILi1EjENS0_6memory15LoadWithoutCastENSD_16StoreWithoutCastEEEviT_T0_T2_T3_T4_T5_)
        /*0890*/ 	.word	0x00000000


	//----- nvinfo : EIATTR_REGCOUNT
	.align		4
.L_407:
        /*0894*/ 	.byte	0x04, 0x2f
        /*0896*/ 	.short	(.L_409 - .L_408)
	.align		4
.L_408:
        /*0898*/ 	.word	index@(_ZN2at6native18elementwise_kernelILi128ELi2EZNS0_22gpu_kernel_impl_nocastINS0_13BinaryFunctorIfffNS0_15binary_internal10DivFunctorIfEEEEEEvRNS_18TensorIteratorBaseERKT_EUliE_EEviT1_)
        /*089c*/ 	.word	0x00000014


	//----- nvinfo : EIATTR_FRAME_SIZE
	.align		4
.L_409:
        /*08a0*/ 	.byte	0x04, 0x11
        /*08a2*/ 	.short	(.L_411 - .L_410)
	.align		4
.L_410:
        /*08a4*/ 	.word	index@(_ZN2at6native18elementwise_kernelILi128ELi2EZNS0_22gpu_kernel_impl_nocastINS0_13BinaryFunctorIfffNS0_15binary_internal10DivFunctorIfEEEEEEvRNS_18TensorIteratorBaseERKT_EUliE_EEviT1_)
        /*08a8*/ 	.word	0x00000000


	//----- nvinfo : EIATTR_REGCOUNT
	.align		4
.L_411:
        /*08ac*/ 	.byte	0x04, 0x2f
        /*08ae*/ 	.short	(.L_413 - .L_412)
	.align		4
.L_412:
        /*08b0*/ 	.word	index@(_ZN2at6native27unrolled_elementwise_kernelINS0_13BinaryFunctorIfffNS0_15binary_internal10DivFunctorIfEEEESt5arrayIPcLm3EELi4E23TrivialOffsetCalculatorILi2EjESA_ILi1EjENS0_6memory12LoadWithCastILi2EEENSD_13StoreWithCastILi1EEEEEviT_T0_T2_T3_T4_T5_)
        /*08b4*/ 	.word	0x00000020


	//----- nvinfo : EIATTR_FRAME_SIZE
	.align		4
.L_413:
        /*08b8*/ 	.byte	0x04, 0x11
        /*08ba*/ 	.short	(.L_415 - .L_414)
	.align		4
.L_414:
        /*08bc*/ 	.word	index@(_ZN2at6native27unrolled_elementwise_kernelINS0_13BinaryFunctorIfffNS0_15binary_internal10DivFunctorIfEEEESt5arrayIPcLm3EELi4E23TrivialOffsetCalculatorILi2EjESA_ILi1EjENS0_6memory12LoadWithCastILi2EEENSD_13StoreWithCastILi1EEEEEviT_T0_T2_T3_T4_T5_)
        /*08c0*/ 	.word	0x00000000


	//----- nvinfo : EIATTR_REGCOUNT
	.align		4
.L_415:
        /*08c4*/ 	.byte	0x04, 0x2f
        /*08c6*/ 	.short	(.L_417 - .L_416)
	.align		4
.L_416:
        /*08c8*/ 	.word	index@(_ZN2at6native18elementwise_kernelILi128ELi4EZNS0_15gpu_kernel_implINS0_13BinaryFunctorIfffNS0_15binary_internal10DivFunctorIfEEEEEEvRNS_18TensorIteratorBaseERKT_EUliE_EEviT1_)
        /*08cc*/ 	.word	0x00000018


	//----- nvinfo : EIATTR_FRAME_SIZE
	.align		4
.L_417:
        /*08d0*/ 	.byte	0x04, 0x11
        /*08d2*/ 	.short	(.L_419 - .L_418)
	.align		4
.L_418:
        /*08d4*/ 	.word	index@(_ZN2at6native18elementwise_kernelILi128ELi4EZNS0_15gpu_kernel_implINS0_13BinaryFunctorIfffNS0_15binary_internal10DivFunctorIfEEEEEEvRNS_18TensorIteratorBaseERKT_EUliE_EEviT1_)
        /*08d8*/ 	.word	0x00000000


	//----- nvinfo : EIATTR_REGCOUNT
	.align		4
.L_419:
        /*08dc*/ 	.byte	0x04, 0x2f
        /*08de*/ 	.short	(.L_421 - .L_420)
	.align		4
.L_420:
        /*08e0*/ 	.word	index@(_ZN2at6native29vectorized_elementwise_kernelILi8ENS0_13AUnaryFunctorIN3c107complexIdEES5_S5_NS0_15binary_internal10DivFunctorIS5_EEEESt5arrayIPcLm2EEEEviT0_T1_)
        /*08e4*/ 	.word	0x0000003a


	//----- nvinfo : EIATTR_FRAME_SIZE
	.align		4
.L_421:
        /*08e8*/ 	.byte	0x04, 0x11
        /*08ea*/ 	.short	(.L_423 - .L_422)
	.align		4
.L_422:
        /*08ec*/ 	.word	index@($__internal_41_$__cuda_sm20_div_rn_f64_full)
        /*08f0*/ 	.word	0x00000000


	//----- nvinfo : EIATTR_FRAME_SIZE
	.align		4
.L_423:
        /*08f4*/ 	.byte	0x04, 0x11
        /*08f6*/ 	.short	(.L_425 - .L_424)
	.align		4
.L_424:
        /*08f8*/ 	.word	index@($__internal_40_$__cuda_sm20_dblrcp_rn_slowpath_v3)
        /*08fc*/ 	.word	0x00000000


	//----- nvinfo : EIATTR_FRAME_SIZE
	.align		4
.L_425:
        /*0900*/ 	.byte	0x04, 0x11
        /*0902*/ 	.short	(.L_427 - .L_426)
	.align		4
.L_426:
        /*0904*/ 	.word	index@(_ZN2at6native29vectorized_elementwise_kernelILi8ENS0_13AUnaryFunctorIN3c107complexIdEES5_S5_NS0_15binary_internal10DivFunctorIS5_EEEESt5arrayIPcLm2EEEEviT0_T1_)
        /*0908*/ 	.word	0x00000000


	//----- nvinfo : EIATTR_REGCOUNT
	.align		4
.L_427:
        /*090c*/ 	.byte	0x04, 0x2f
        /*090e*/ 	.short	(.L_429 - .L_428)
	.align		4
.L_428:
        /*0910*/ 	.word	index@(_ZN2at6native29vectorized_elementwise_kernelILi4ENS0_13AUnaryFunctorIN3c107complexIdEES5_S5_NS0_15binary_internal10DivFunctorIS5_EEEESt5arrayIPcLm2EEEEviT0_T1_)
        /*0914*/ 	.word	0x0000003a


	//----- nvinfo : EIATTR_FRAME_SIZE
	.align		4
.L_429:
        /*0918*/ 	.byte	0x04, 0x11
        /*091a*/ 	.short	(.L_431 - .L_430)
	.align		4
.L_430:
        /*091c*/ 	.word	index@($__internal_39_$__cuda_sm20_div_rn_f64_full)
        /*0920*/ 	.word	0x00000000


	//----- nvinfo : EIATTR_FRAME_SIZE
	.align		4
.L_431:
        /*0924*/ 	.byte	0x04, 0x11
        /*0926*/ 	.short	(.L_433 - .L_432)
	.align		4
.L_432:
        /*0928*/ 	.word	index@($__internal_38_$__cuda_sm20_dblrcp_rn_slowpath_v3)
        /*092c*/ 	.word	0x00000000


	//----- nvinfo : EIATTR_FRAME_SIZE
	.align		4
.L_433:
        /*0930*/ 	.byte	0x04, 0x11
        /*0932*/ 	.short	(.L_435 - .L_434)
	.align		4
.L_434:
        /*0934*/ 	.word	index@(_ZN2at6native29vectorized_elementwise_kernelILi4ENS0_13AUnaryFunctorIN3c107complexIdEES5_S5_NS0_15binary_internal10DivFunctorIS5_EEEESt5arrayIPcLm2EEEEviT0_T1_)
        /*0938*/ 	.word	0x00000000


	//----- nvinfo : EIATTR_REGCOUNT
	.align		4
.L_435:
        /*093c*/ 	.byte	0x04, 0x2f
        /*093e*/ 	.short	(.L_437 - .L_436)
	.align		4
.L_436:
        /*0940*/ 	.word	index@(_ZN2at6native29vectorized_elementwise_kernelILi2ENS0_13AUnaryFunctorIN3c107complexIdEES5_S5_NS0_15binary_internal10DivFunctorIS5_EEEESt5arrayIPcLm2EEEEviT0_T1_)
        /*0944*/ 	.word	0x0000003a


	//----- nvinfo : EIATTR_FRAME_SIZE
	.align		4
.L_437:
        /*0948*/ 	.byte	0x04, 0x11
        /*094a*/ 	.short	(.L_439 - .L_438)
	.align		4
.L_438:
        /*094c*/ 	.word	index@($__internal_37_$__cuda_sm20_div_rn_f64_full)
        /*0950*/ 	.word	0x00000000


	//----- nvinfo : EIATTR_FRAME_SIZE
	.align		4
.L_439:
        /*0954*/ 	.byte	0x04, 0x11
        /*0956*/ 	.short	(.L_441 - .L_440)
	.align		4
.L_440:
        /*0958*/ 	.word	index@($__internal_36_$__cuda_sm20_dblrcp_rn_slowpath_v3)
        /*095c*/ 	.word	0x00000000


	//----- nvinfo : EIATTR_FRAME_SIZE
	.align		4
.L_441:
        /*0960*/ 	.byte	0x04, 0x11
        /*0962*/ 	.short	(.L_443 - .L_442)
	.align		4
.L_442:
        /*0964*/ 	.word	index@(_ZN2at6native29vectorized_elementwise_kernelILi2ENS0_13AUnaryFunctorIN3c107complexIdEES5_S5_NS0_15binary_internal10DivFunctorIS5_EEEESt5arrayIPcLm2EEEEviT0_T1_)
        /*0968*/ 	.word	0x00000000


	//----- nvinfo : EIATTR_REGCOUNT
	.align		4
.L_443:
        /*096c*/ 	.byte	0x04, 0x2f
        /*096e*/ 	.short	(.L_445 - .L_444)
	.align		4
.L_444:
        /*0970*/ 	.word	index@(_ZN2at6native27unrolled_elementwise_kernelINS0_13AUnaryFunctorIN3c107complexIdEES5_S5_NS0_15binary_internal10DivFunctorIS5_EEEESt5arrayIPcLm2EELi4E23TrivialOffsetCalculatorILi1EjESE_NS0_6memory15LoadWithoutCastENSF_16StoreWithoutCastEEEviT_T0_T2_T3_T4_T5_)
        /*0974*/ 	.word	0x00000030


	//----- nvinfo : EIATTR_FRAME_SIZE
	.align		4
.L_445:
        /*0978*/ 	.byte	0x04, 0x11
        /*097a*/ 	.short	(.L_447 - .L_446)
	.align		4
.L_446:
        /*097c*/ 	.word	index@($__internal_35_$__cuda_sm20_div_rn_f64_full)
        /*0980*/ 	.word	0x00000000


	//----- nvinfo : EIATTR_FRAME_SIZE
	.align		4
.L_447:
        /*0984*/ 	.byte	0x04, 0x11
        /*0986*/ 	.short	(.L_449 - .L_448)
	.align		4
.L_448:
        /*0988*/ 	.word	index@($__internal_34_$__cuda_sm20_dblrcp_rn_slowpath_v3)
        /*098c*/ 	.word	0x00000000


	//----- nvinfo : EIATTR_FRAME_SIZE
	.align		4
.L_449:
        /*0990*/ 	.byte	0x04, 0x11
        /*0992*/ 	.short	(.L_451 - .L_450)
	.align		4
.L_450:
        /*0994*/ 	.word	index@(_ZN2at6native27unrolled_elementwise_kernelINS0_13AUnaryFunctorIN3c107complexIdEES5_S5_NS0_15binary_internal10DivFunctorIS5_EEEESt5arrayIPcLm2EELi4E23TrivialOffsetCalculatorILi1EjESE_NS0_6memory15LoadWithoutCastENSF_16StoreWithoutCastEEEviT_T0_T2_T3_T4_T5_)
        /*0998*/ 	.word	0x00000000


	//----- nvinfo : EIATTR_REGCOUNT
	.align		4
.L_451:
        /*099c*/ 	.byte	0x04, 0x2f
        /*099e*/ 	.short	(.L_453 - .L_452)
	.align		4
.L_452:
        /*09a0*/ 	.word	index@(_ZN2at6native18elementwise_kernelILi128ELi2EZNS0_22gpu_kernel_impl_nocastINS0_13AUnaryFunctorIN3c107complexIdEES6_S6_NS0_15binary_internal10DivFunctorIS6_EEEEEEvRNS_18TensorIteratorBaseERKT_EUliE_EEviT1_)
        /*09a4*/ 	.word	0x00000022


	//----- nvinfo : EIATTR_FRAME_SIZE
	.align		4
.L_453:
        /*09a8*/ 	.byte	0x04, 0x11
        /*09aa*/ 	.short	(.L_455 - .L_454)
	.align		4
.L_454:
        /*09ac*/ 	.word	index@($__internal_33_$__cuda_sm20_div_rn_f64_full)
        /*09b0*/ 	.word	0x00000000


	//----- nvinfo : EIATTR_FRAME_SIZE
	.align		4
.L_455:
        /*09b4*/ 	.byte	0x04, 0x11
        /*09b6*/ 	.short	(.L_457 - .L_456)
	.align		4
.L_456:
        /*09b8*/ 	.word	index@($__internal_32_$__cuda_sm20_dblrcp_rn_slowpath_v3)
        /*09bc*/ 	.word	0x00000000


	//----- nvinfo : EIATTR_FRAME_SIZE
	.align		4
.L_457:
        /*09c0*/ 	.byte	0x04, 0x11
        /*09c2*/ 	.short	(.L_459 - .L_458)
	.align		4
.L_458:
        /*09c4*/ 	.word	index@(_ZN2at6native18elementwise_kernelILi128ELi2EZNS0_22gpu_kernel_impl_nocastINS0_13AUnaryFunctorIN3c107complexIdEES6_S6_NS0_15binary_internal10DivFunctorIS6_EEEEEEvRNS_18TensorIteratorBaseERKT_EUliE_EEviT1_)
        /*09c8*/ 	.word	0x00000000


	//----- nvinfo : EIATTR_REGCOUNT
	.align		4
.L_459:
        /*09cc*/ 	.byte	0x04, 0x2f
        /*09ce*/ 	.short	(.L_461 - .L_460)
	.align		4
.L_460:
        /*09d0*/ 	.word	index@(_ZN2at6native27unrolled_elementwise_kernelINS0_13AUnaryFunctorIN3c107complexIdEES5_S5_NS0_15binary_internal10DivFunctorIS5_EEEESt5arrayIPcLm2EELi4E23TrivialOffsetCalculatorILi1EjESE_NS0_6memory12LoadWithCastILi1EEENSF_13StoreWithCastILi1EEEEEviT_T0_T2_T3_T4_T5_)
        /*09d4*/ 	.word	0x0000002e


	//----- nvinfo : EIATTR_FRAME_SIZE
	.align		4
.L_461:
        /*09d8*/ 	.byte	0x04, 0x11
        /*09da*/ 	.short	(.L_463 - .L_462)
	.align		4
.L_462:
        /*09dc*/ 	.word	index@($__internal_31_$__cuda_sm20_div_rn_f64_full)
        /*09e0*/ 	.word	0x00000000


	//----- nvinfo : EIATTR_FRAME_SIZE
	.align		4
.L_463:
        /*09e4*/ 	.byte	0x04, 0x11
        /*09e6*/ 	.short	(.L_465 - .L_464)
	.align		4
.L_464:
        /*09e8*/ 	.word	index@($__internal_30_$__cuda_sm20_dblrcp_rn_slowpath_v3)
        /*09ec*/ 	.word	0x00000000


	//----- nvinfo : EIATTR_FRAME_SIZE
	.align		4
.L_465:
        /*09f0*/ 	.byte	0x04, 0x11
        /*09f2*/ 	.short	(.L_467 - .L_466)
	.align		4
.L_466:
        /*09f4*/ 	.word	index@(_ZN2at6native27unrolled_elementwise_kernelINS0_13AUnaryFunctorIN3c107complexIdEES5_S5_NS0_15binary_internal10DivFunctorIS5_EEEESt5arrayIPcLm2EELi4E23TrivialOffsetCalculatorILi1EjESE_NS0_6memory12LoadWithCastILi1EEENSF_13StoreWithCastILi1EEEEEviT_T0_T2_T3_T4_T5_)
        /*09f8*/ 	.word	0x00000000


	//----- nvinfo : EIATTR_REGCOUNT
	.align		4
.L_467:
        /*09fc*/ 	.byte	0x04, 0x2f
        /*09fe*/ 	.short	(.L_469 - .L_468)
	.align		4
.L_468:
        /*0a00*/ 	.word	index@(_ZN2at6native18elementwise_kernelILi128ELi4EZNS0_15gpu_kernel_implINS0_13AUnaryFunctorIN3c107complexIdEES6_S6_NS0_15binary_internal10DivFunctorIS6_EEEEEEvRNS_18TensorIteratorBaseERKT_EUliE_EEviT1_)
        /*0a04*/ 	.word	0x0000001e


	//----- nvinfo : EIATTR_FRAME_SIZE
	.align		4
.L_469:
        /*0a08*/ 	.byte	0x04, 0x11
        /*0a0a*/ 	.short	(.L_471 - .L_470)
	.align		4
.L_470:
        /*0a0c*/ 	.word	index@($__internal_29_$__cuda_sm20_div_rn_f64_full)
        /*0a10*/ 	.word	0x00000000


	//----- nvinfo : EIATTR_FRAME_SIZE
	.align		4
.L_471:
        /*0a14*/ 	.byte	0x04, 0x11
        /*0a16*/ 	.short	(.L_473 - .L_472)
	.align		4
.L_472:
        /*0a18*/ 	.word	index@($__internal_28_$__cuda_sm20_dblrcp_rn_slowpath_v3)
        /*0a1c*/ 	.word	0x00000000


	//----- nvinfo : EIATTR_FRAME_SIZE
	.align		4
.L_473:
        /*0a20*/ 	.byte	0x04, 0x11
        /*0a22*/ 	.short	(.L_475 - .L_474)
	.align		4
.L_474:
        /*0a24*/ 	.word	index@(_ZN2at6native18elementwise_kernelILi128ELi4EZNS0_15gpu_kernel_implINS0_13AUnaryFunctorIN3c107complexIdEES6_S6_NS0_15binary_internal10DivFunctorIS6_EEEEEEvRNS_18TensorIteratorBaseERKT_EUliE_EEviT1_)
        /*0a28*/ 	.word	0x00000000


	//----- nvinfo : EIATTR_REGCOUNT
	.align		4
.L_475:
        /*0a2c*/ 	.byte	0x04, 0x2f
        /*0a2e*/ 	.short	(.L_477 - .L_476)
	.align		4
.L_476:
        /*0a30*/ 	.word	index@(_ZN2at6native29vectorized_elementwise_kernelILi8ENS0_13BUnaryFunctorIN3c107complexIdEES5_S5_NS0_15binary_internal10DivFunctorIS5_EEEESt5arrayIPcLm2EEEEviT0_T1_)
        /*0a34*/ 	.word	0x00000044


	//----- nvinfo : EIATTR_FRAME_SIZE
	.align		4
.L_477:
        /*0a38*/ 	.byte	0x04, 0x11
        /*0a3a*/ 	.short	(.L_479 - .L_478)
	.align		4
.L_478:
        /*0a3c*/ 	.word	index@($__internal_27_$__cuda_sm20_div_rn_f64_full)
        /*0a40*/ 	.word	0x00000000


	//----- nvinfo : EIATTR_FRAME_SIZE
	.align		4
.L_479:
        /*0a44*/ 	.byte	0x04, 0x11
        /*0a46*/ 	.short	(.L_481 - .L_480)
	.align		4
.L_480:
        /*0a48*/ 	.word	index@($__internal_26_$__cuda_sm20_dblrcp_rn_slowpath_v3)
        /*0a4c*/ 	.word	0x00000000


	//----- nvinfo : EIATTR_FRAME_SIZE
	.align		4
.L_481:
        /*0a50*/ 	.byte	0x04, 0x11
        /*0a52*/ 	.short	(.L_483 - .L_482)
	.align		4
.L_482:
        /*0a54*/ 	.word	index@(_ZN2at6native29vectorized_elementwise_kernelILi8ENS0_13BUnaryFunctorIN3c107complexIdEES5_S5_NS0_15binary_internal10DivFunctorIS5_EEEESt5arrayIPcLm2EEEEviT0_T1_)
        /*0a58*/ 	.word	0x00000000


	//----- nvinfo : EIATTR_REGCOUNT
	.align		4
.L_483:
        /*0a5c*/ 	.byte	0x04, 0x2f
        /*0a5e*/ 	.short	(.L_485 - .L_484)
	.align		4
.L_484:
        /*0a60*/ 	.word	index@(_ZN2at6native29vectorized_elementwise_kernelILi4ENS0_13BUnaryFunctorIN3c107complexIdEES5_S5_NS0_15binary_internal10DivFunctorIS5_EEEESt5arrayIPcLm2EEEEviT0_T1_)
        /*0a64*/ 	.word	0x00000044


	//----- nvinfo : EIATTR_FRAME_SIZE
	.align		4
.L_485:
        /*0a68*/ 	.byte	0x04, 0x11
        /*0a6a*/ 	.short	(.L_487 - .L_486)
	.align		4
.L_486:
        /*0a6c*/ 	.word	index@($__internal_25_$__cuda_sm20_div_rn_f64_full)
        /*0a70*/ 	.word	0x00000000


	//----- nvinfo : EIATTR_FRAME_SIZE
	.align		4
.L_487:
        /*0a74*/ 	.byte	0x04, 0x11
        /*0a76*/ 	.short	(.L_489 - .L_488)
	.align		4
.L_488:
        /*0a78*/ 	.word	index@($__internal_24_$__cuda_sm20_dblrcp_rn_slowpath_v3)
        /*0a7c*/ 	.word	0x00000000


	//----- nvinfo : EIATTR_FRAME_SIZE
	.align		4
.L_489:
        /*0a80*/ 	.byte	0x04, 0x11
        /*0a82*/ 	.short	(.L_491 - .L_490)
	.align		4
.L_490:
        /*0a84*/ 	.word	index@(_ZN2at6native29vectorized_elementwise_kernelILi4ENS0_13BUnaryFunctorIN3c107complexIdEES5_S5_NS0_15binary_internal10DivFunctorIS5_EEEESt5arrayIPcLm2EEEEviT0_T1_)
        /*0a88*/ 	.word	0x00000000


	//----- nvinfo : EIATTR_REGCOUNT
	.align		4
.L_491:
        /*0a8c*/ 	.byte	0x04, 0x2f
        /*0a8e*/ 	.short	(.L_493 - .L_492)
	.align		4
.L_492:
        /*0a90*/ 	.word	index@(_ZN2at6native29vectorized_elementwise_kernelILi2ENS0_13BUnaryFunctorIN3c107complexIdEES5_S5_NS0_15binary_internal10DivFunctorIS5_EEEESt5arrayIPcLm2EEEEviT0_T1_)
        /*0a94*/ 	.word	0x00000044


	//----- nvinfo : EIATTR_FRAME_SIZE
	.align		4
.L_493:
        /*0a98*/ 	.byte	0x04, 0x11
        /*0a9a*/ 	.short	(.L_495 - .L_494)
	.align		4
.L_494:
        /*0a9c*/ 	.word	index@($__internal_23_$__cuda_sm20_div_rn_f64_full)
        /*0aa0*/ 	.word	0x00000000


	//----- nvinfo : EIATTR_FRAME_SIZE
	.align		4
.L_495:
        /*0aa4*/ 	.byte	0x04, 0x11
        /*0aa6*/ 	.short	(.L_497 - .L_496)
	.align		4
.L_496:
        /*0aa8*/ 	.word	index@($__internal_22_$__cuda_sm20_dblrcp_rn_slowpath_v3)
        /*0aac*/ 	.word	0x00000000


	//----- nvinfo : EIATTR_FRAME_SIZE
	.align		4
.L_497:
        /*0ab0*/ 	.byte	0x04, 0x11
        /*0ab2*/ 	.short	(.L_499 - .L_498)
	.align		4
.L_498:
        /*0ab4*/ 	.word	index@(_ZN2at6native29vectorized_elementwise_kernelILi2ENS0_13BUnaryFunctorIN3c107complexIdEES5_S5_NS0_15binary_internal10DivFunctorIS5_EEEESt5arrayIPcLm2EEEEviT0_T1_)
        /*0ab8*/ 	.word	0x00000000


	//----- nvinfo : EIATTR_REGCOUNT
	.align		4
.L_499:
        /*0abc*/ 	.byte	0x04, 0x2f
        /*0abe*/ 	.short	(.L_501 - .L_500)
	.align		4
.L_500:
        /*0ac0*/ 	.word	index@(_ZN2at6native27unrolled_elementwise_kernelINS0_13BUnaryFunctorIN3c107complexIdEES5_S5_NS0_15binary_internal10DivFunctorIS5_EEEESt5arrayIPcLm2EELi4E23TrivialOffsetCalculatorILi1EjESE_NS0_6memory15LoadWithoutCastENSF_16StoreWithoutCastEEEviT_T0_T2_T3_T4_T5_)
        /*0ac4*/ 	.word	0x00000030


	//----- nvinfo : EIATTR_FRAME_SIZE
	.align		4
.L_501:
        /*0ac8*/ 	.byte	0x04, 0x11
        /*0aca*/ 	.short	(.L_503 - .L_502)
	.align		4
.L_502:
        /*0acc*/ 	.word	index@($__internal_21_$__cuda_sm20_div_rn_f64_full)
        /*0ad0*/ 	.word	0x00000000


	//----- nvinfo : EIATTR_FRAME_SIZE
	.align		4
.L_503:
        /*0ad4*/ 	.byte	0x04, 0x11
        /*0ad6*/ 	.short	(.L_505 - .L_504)
	.align		4
.L_504:
        /*0ad8*/ 	.word	index@($__internal_20_$__cuda_sm20_dblrcp_rn_slowpath_v3)
        /*0adc*/ 	.word	0x00000000


	//----- nvinfo : EIATTR_FRAME_SIZE
	.align		4
.L_505:
        /*0ae0*/ 	.byte	0x04, 0x11
        /*0ae2*/ 	.short	(.L_507 - .L_506)
	.align		4
.L_506:
        /*0ae4*/ 	.word	index@(_ZN2at6native27unrolled_elementwise_kernelINS0_13BUnaryFunctorIN3c107complexIdEES5_S5_NS0_15binary_internal10DivFunctorIS5_EEEESt5arrayIPcLm2EELi4E23TrivialOffsetCalculatorILi1EjESE_NS0_6memory15LoadWithoutCastENSF_16StoreWithoutCastEEEviT_T0_T2_T3_T4_T5_)
        /*0ae8*/ 	.word	0x00000000


	//----- nvinfo : EIATTR_REGCOUNT
	.align		4
.L_507:
        /*0aec*/ 	.byte	0x04, 0x2f
        /*0aee*/ 	.short	(.L_509 - .L_508)
	.align		4
.L_508:
        /*0af0*/ 	.word	index@(_ZN2at6native18elementwise_kernelILi128ELi2EZNS0_22gpu_kernel_impl_nocastINS0_13BUnaryFunctorIN3c107complexIdEES6_S6_NS0_15binary_internal10DivFunctorIS6_EEEEEEvRNS_18TensorIteratorBaseERKT_EUliE_EEviT1_)
        /*0af4*/ 	.word	0x00000024


	//----- nvinfo : EIATTR_FRAME_SIZE
	.align		4
.L_509:
        /*0af8*/ 	.byte	0x04, 0x11
        /*0afa*/ 	.short	(.L_511 - .L_510)
	.align		4
.L_510:
        /*0afc*/ 	.word	index@($__internal_19_$__cuda_sm20_div_rn_f64_full)
        /*0b00*/ 	.word	0x00000000


	//----- nvinfo : EIATTR_FRAME_SIZE
	.align		4
.L_511:
        /*0b04*/ 	.byte	0x04, 0x11
        /*0b06*/ 	.short	(.L_513 - .L_512)
	.align		4
.L_512:
        /*0b08*/ 	.word	index@($__internal_18_$__cuda_sm20_dblrcp_rn_slowpath_v3)
        /*0b0c*/ 	.word	0x00000000


	//----- nvinfo : EIATTR_FRAME_SIZE
	.align		4
.L_513:
        /*0b10*/ 	.byte	0x04, 0x11
        /*0b12*/ 	.short	(.L_515 - .L_514)
	.align		4
.L_514:
        /*0b14*/ 	.word	index@(_ZN2at6native18elementwise_kernelILi128ELi2EZNS0_22gpu_kernel_impl_nocastINS0_13BUnaryFunctorIN3c107complexIdEES6_S6_NS0_15binary_internal10DivFunctorIS6_EEEEEEvRNS_18TensorIteratorBaseERKT_EUliE_EEviT1_)
        /*0b18*/ 	.word	0x00000000


	//----- nvinfo : EIATTR_REGCOUNT
	.align		4
.L_515:
        /*0b1c*/ 	.byte	0x04, 0x2f
        /*0b1e*/ 	.short	(.L_517 - .L_516)
	.align		4
.L_516:
        /*0b20*/ 	.word	index@(_ZN2at6native27unrolled_elementwise_kernelINS0_13BUnaryFunctorIN3c107complexIdEES5_S5_NS0_15binary_internal10DivFunctorIS5_EEEESt5arrayIPcLm2EELi4E23TrivialOffsetCalculatorILi1EjESE_NS0_6memory12LoadWithCastILi1EEENSF_13StoreWithCastILi1EEEEEviT_T0_T2_T3_T4_T5_)
        /*0b24*/ 	.word	0x00000030


	//----- nvinfo : EIATTR_FRAME_SIZE
	.align		4
.L_517:
        /*0b28*/ 	.byte	0x04, 0x11
        /*0b2a*/ 	.short	(.L_519 - .L_518)
	.align		4
.L_518:
        /*0b2c*/ 	.word	index@($__internal_17_$__cuda_sm20_div_rn_f64_full)
        /*0b30*/ 	.word	0x00000000


	//----- nvinfo : EIATTR_FRAME_SIZE
	.align		4
.L_519:
        /*0b34*/ 	.byte	0x04, 0x11
        /*0b36*/ 	.short	(.L_521 - .L_520)
	.align		4
.L_520:
        /*0b38*/ 	.word	index@($__internal_16_$__cuda_sm20_dblrcp_rn_slowpath_v3)
        /*0b3c*/ 	.word	0x00000000


	//----- nvinfo : EIATTR_FRAME_SIZE
	.align		4
.L_521:
        /*0b40*/ 	.byte	0x04, 0x11
        /*0b42*/ 	.short	(.L_523 - .L_522)
	.align		4
.L_522:
        /*0b44*/ 	.word	index@(_ZN2at6native27unrolled_elementwise_kernelINS0_13BUnaryFunctorIN3c107complexIdEES5_S5_NS0_15binary_internal10DivFunctorIS5_EEEESt5arrayIPcLm2EELi4E23TrivialOffsetCalculatorILi1EjESE_NS0_6memory12LoadWithCastILi1EEENSF_13StoreWithCastILi1EEEEEviT_T0_T2_T3_T4_T5_)
        /*0b48*/ 	.word	0x00000000


	//----- nvinfo : EIATTR_REGCOUNT
	.align		4
.L_523:
        /*0b4c*/ 	.byte	0x04, 0x2f
        /*0b4e*/ 	.short	(.L_525 - .L_524)
	.align		4
.L_524:
        /*0b50*/ 	.word	index@(_ZN2at6native18elementwise_kernelILi128ELi4EZNS0_15gpu_kernel_implINS0_13BUnaryFunctorIN3c107complexIdEES6_S6_NS0_15binary_internal10DivFunctorIS6_EEEEEEvRNS_18TensorIteratorBaseERKT_EUliE_EEviT1_)
        /*0b54*/ 	.word	0x0000002c


	//----- nvinfo : EIATTR_FRAME_SIZE
	.align		4
.L_525:
        /*0b58*/ 	.byte	0x04, 0x11
        /*0b5a*/ 	.short	(.L_527 - .L_526)
	.align		4
.L_526:
        /*0b5c*/ 	.word	index@($__internal_15_$__cuda_sm20_div_rn_f64_full)
        /*0b60*/ 	.word	0x00000000


	//----- nvinfo : EIATTR_FRAME_SIZE
	.align		4
.L_527:
        /*0b64*/ 	.byte	0x04, 0x11
        /*0b66*/ 	.short	(.L_529 - .L_528)
	.align		4
.L_528:
        /*0b68*/ 	.word	index@($__internal_14_$__cuda_sm20_dblrcp_rn_slowpath_v3)
        /*0b6c*/ 	.word	0x00000000


	//----- nvinfo : EIATTR_FRAME_SIZE
	.align		4
.L_529:
        /*0b70*/ 	.byte	0x04, 0x11
        /*0b72*/ 	.short	(.L_531 - .L_530)
	.align		4
.L_530:
        /*0b74*/ 	.word	index@(_ZN2at6native18elementwise_kernelILi128ELi4EZNS0_15gpu_kernel_implINS0_13BUnaryFunctorIN3c107complexIdEES6_S6_NS0_15binary_internal10DivFunctorIS6_EEEEEEvRNS_18TensorIteratorBaseERKT_EUliE_EEviT1_)
        /*0b78*/ 	.word	0x00000000


	//----- nvinfo : EIATTR_REGCOUNT
	.align		4
.L_531:
        /*0b7c*/ 	.byte	0x04, 0x2f
        /*0b7e*/ 	.short	(.L_533 - .L_532)
	.align		4
.L_532:
        /*0b80*/ 	.word	index@(_ZN2at6native29vectorized_elementwise_kernelILi8ENS0_13BinaryFunctorIN3c107complexIdEES5_S5_NS0_15binary_internal10DivFunctorIS5_EEEESt5arrayIPcLm3EEEEviT0_T1_)
        /*0b84*/ 	.word	0x0000005c


	//----- nvinfo : EIATTR_FRAME_SIZE
	.align		4
.L_533:
        /*0b88*/ 	.byte	0x04, 0x11
        /*0b8a*/ 	.short	(.L_535 - .L_534)
	.align		4
.L_534:
        /*0b8c*/ 	.word	index@($__internal_13_$__cuda_sm20_div_rn_f64_full)
        /*0b90*/ 	.word	0x00000000


	//----- nvinfo : EIATTR_FRAME_SIZE
	.align		4
.L_535:
        /*0b94*/ 	.byte	0x04, 0x11
        /*0b96*/ 	.short	(.L_537 - .L_536)
	.align		4
.L_536:
        /*0b98*/ 	.word	index@($__internal_12_$__cuda_sm20_dblrcp_rn_slowpath_v3)
        /*0b9c*/ 	.word	0x00000000


	//----- nvinfo : EIATTR_FRAME_SIZE
	.align		4
.L_537:
        /*0ba0*/ 	.byte	0x04, 0x11
        /*0ba2*/ 	.short	(.L_539 - .L_538)
	.align		4
.L_538:
        /*0ba4*/ 	.word	index@(_ZN2at6native29vectorized_elementwise_kernelILi8ENS0_13BinaryFunctorIN3c107complexIdEES5_S5_NS0_15binary_internal10DivFunctorIS5_EEEESt5arrayIPcLm3EEEEviT0_T1_)
        /*0ba8*/ 	.word	0x00000000


	//----- nvinfo : EIATTR_REGCOUNT
	.align		4
.L_539:
        /*0bac*/ 	.byte	0x04, 0x2f
        /*0bae*/ 	.short	(.L_541 - .L_540)
	.align		4
.L_540:
        /*0bb0*/ 	.word	index@(_ZN2at6native29vectorized_elementwise_kernelILi4ENS0_13BinaryFunctorIN3c107complexIdEES5_S5_NS0_15binary_internal10DivFunctorIS5_EEEESt5arrayIPcLm3EEEEviT0_T1_)
        /*0bb4*/ 	.word	0x0000005c


	//----- nvinfo : EIATTR_FRAME_SIZE
	.align		4
.L_541:
        /*0bb8*/ 	.byte	0x04, 0x11
        /*0bba*/ 	.short	(.L_543 - .L_542)
	.align		4
.L_542:
        /*0bbc*/ 	.word	index@($__internal_11_$__cuda_sm20_div_rn_f64_full)
        /*0bc0*/ 	.word	0x00000000


	//----- nvinfo : EIATTR_FRAME_SIZE
	.align		4
.L_543:
        /*0bc4*/ 	.byte	0x04, 0x11
        /*0bc6*/ 	.short	(.L_545 - .L_544)
	.align		4
.L_544:
        /*0bc8*/ 	.word	index@($__internal_10_$__cuda_sm20_dblrcp_rn_slowpath_v3)
        /*0bcc*/ 	.word	0x00000000


	//----- nvinfo : EIATTR_FRAME_SIZE
	.align		4
.L_545:
        /*0bd0*/ 	.byte	0x04, 0x11
        /*0bd2*/ 	.short	(.L_547 - .L_546)
	.align		4
.L_546:
        /*0bd4*/ 	.word	index@(_ZN2at6native29vectorized_elementwise_kernelILi4ENS0_13BinaryFunctorIN3c107complexIdEES5_S5_NS0_15binary_internal10DivFunctorIS5_EEEESt5arrayIPcLm3EEEEviT0_T1_)
        /*0bd8*/ 	.word	0x00000000


	//----- nvinfo : EIATTR_REGCOUNT
	.align		4
.L_547:
        /*0bdc*/ 	.byte	0x04, 0x2f
        /*0bde*/ 	.short	(.L_549 - .L_548)
	.align		4
.L_548:
        /*0be0*/ 	.word	index@(_ZN2at6native29vectorized_elementwise_kernelILi2ENS0_13BinaryFunctorIN3c107complexIdEES5_S5_NS0_15binary_internal10DivFunctorIS5_EEEESt5arrayIPcLm3EEEEviT0_T1_)
        /*0be4*/ 	.word	0x0000005c


	//----- nvinfo : EIATTR_FRAME_SIZE
	.align		4
.L_549:
        /*0be8*/ 	.byte	0x04, 0x11
        /*0bea*/ 	.short	(.L_551 - .L_550)
	.align		4
.L_550:
        /*0bec*/ 	.word	index@($__internal_9_$__cuda_sm20_div_rn_f64_full)
        /*0bf0*/ 	.word	0x00000000


	//----- nvinfo : EIATTR_FRAME_SIZE
	.align		4
.L_551:
        /*0bf4*/ 	.byte	0x04, 0x11
        /*0bf6*/ 	.short	(.L_553 - .L_552)
	.align		4
.L_552:
        /*0bf8*/ 	.word	index@($__internal_8_$__cuda_sm20_dblrcp_rn_slowpath_v3)
        /*0bfc*/ 	.word	0x00000000


	//----- nvinfo : EIATTR_FRAME_SIZE
	.align		4
.L_553:
        /*0c00*/ 	.byte	0x04, 0x11
        /*0c02*/ 	.short	(.L_555 - .L_554)
	.align		4
.L_554:
        /*0c04*/ 	.word	index@(_ZN2at6native29vectorized_elementwise_kernelILi2ENS0_13BinaryFunctorIN3c107complexIdEES5_S5_NS0_15binary_internal10DivFunctorIS5_EEEESt5arrayIPcLm3EEEEviT0_T1_)
        /*0c08*/ 	.word	0x00000000


	//----- nvinfo : EIATTR_REGCOUNT
	.align		4
.L_555:
        /*0c0c*/ 	.byte	0x04, 0x2f
        /*0c0e*/ 	.short	(.L_557 - .L_556)
	.align		4
.L_556:
        /*0c10*/ 	.word	index@(_ZN2at6native27unrolled_elementwise_kernelINS0_13BinaryFunctorIN3c107complexIdEES5_S5_NS0_15binary_internal10DivFunctorIS5_EEEESt5arrayIPcLm3EELi4E23TrivialOffsetCalculatorILi2EjESD_ILi1EjENS0_6memory15LoadWithoutCastENSG_16StoreWithoutCastEEEviT_T0_T2_T3_T4_T5_)
        /*0c14*/ 	.word	0x00000038


	//----- nvinfo : EIATTR_FRAME_SIZE
	.align		4
.L_557:
        /*0c18*/ 	.byte	0x04, 0x11
        /*0c1a*/ 	.short	(.L_559 - .L_558)
	.align		4
.L_558:
        /*0c1c*/ 	.word	index@($__internal_7_$__cuda_sm20_div_rn_f64_full)
        /*0c20*/ 	.word	0x00000008


	//----- nvinfo : EIATTR_FRAME_SIZE
	.align		4
.L_559:
        /*0c24*/ 	.byte	0x04, 0x11
        /*0c26*/ 	.short	(.L_561 - .L_560)
	.align		4
.L_560:
        /*0c28*/ 	.word	index@($__internal_6_$__cuda_sm20_dblrcp_rn_slowpath_v3)
        /*0c2c*/ 	.word	0x00000008


	//----- nvinfo : EIATTR_FRAME_SIZE
	.align		4
.L_561:
        /*0c30*/ 	.byte	0x04, 0x11
        /*0c32*/ 	.short	(.L_563 - .L_562)
	.align		4
.L_562:
        /*0c34*/ 	.word	index@(_ZN2at6native27unrolled_elementwise_kernelINS0_13BinaryFunctorIN3c107complexIdEES5_S5_NS0_15binary_internal10DivFunctorIS5_EEEESt5arrayIPcLm3EELi4E23TrivialOffsetCalculatorILi2EjESD_ILi1EjENS0_6memory15LoadWithoutCastENSG_16StoreWithoutCastEEEviT_T0_T2_T3_T4_T5_)
        /*0c38*/ 	.word	0x00000008


	//----- nvinfo : EIATTR_REGCOUNT
	.align		4
.L_563:
        /*0c3c*/ 	.byte	0x04, 0x2f
        /*0c3e*/ 	.short	(.L_565 - .L_564)
	.align		4
.L_564:
        /*0c40*/ 	.word	index@(_ZN2at6native18elementwise_kernelILi128ELi2EZNS0_22gpu_kernel_impl_nocastINS0_13BinaryFunctorIN3c107complexIdEES6_S6_NS0_15binary_internal10DivFunctorIS6_EEEEEEvRNS_18TensorIteratorBaseERKT_EUliE_EEviT1_)
        /*0c44*/ 	.word	0x00000026


	//----- nvinfo : EIATTR_FRAME_SIZE
	.align		4
.L_565:
        /*0c48*/ 	.byte	0x04, 0x11
        /*0c4a*/ 	.short	(.L_567 - .L_566)
	.align		4
.L_566:
        /*0c4c*/ 	.word	index@($__internal_5_$__cuda_sm20_div_rn_f64_full)
        /*0c50*/ 	.word	0x00000000


	//----- nvinfo : EIATTR_FRAME_SIZE
	.align		4
.L_567:
        /*0c54*/ 	.byte	0x04, 0x11
        /*0c56*/ 	.short	(.L_569 - .L_568)
	.align		4
.L_568:
        /*0c58*/ 	.word	index@($__internal_4_$__cuda_sm20_dblrcp_rn_slowpath_v3)
        /*0c5c*/ 	.word	0x00000000


	//----- nvinfo : EIATTR_FRAME_SIZE
	.align		4
.L_569:
        /*0c60*/ 	.byte	0x04, 0x11
        /*0c62*/ 	.short	(.L_571 - .L_570)
	.align		4
.L_570:
        /*0c64*/ 	.word	index@(_ZN2at6native18elementwise_kernelILi128ELi2EZNS0_22gpu_kernel_impl_nocastINS0_13BinaryFunctorIN3c107complexIdEES6_S6_NS0_15binary_internal10DivFunctorIS6_EEEEEEvRNS_18TensorIteratorBaseERKT_EUliE_EEviT1_)
        /*0c68*/ 	.word	0x00000000


	//----- nvinfo : EIATTR_REGCOUNT
	.align		4
.L_571:
        /*0c6c*/ 	.byte	0x04, 0x2f
        /*0c6e*/ 	.short	(.L_573 - .L_572)
	.align		4
.L_572:
        /*0c70*/ 	.word	index@(_ZN2at6native27unrolled_elementwise_kernelINS0_13BinaryFunctorIN3c107complexIdEES5_S5_NS0_15binary_internal10DivFunctorIS5_EEEESt5arrayIPcLm3EELi4E23TrivialOffsetCalculatorILi2EjESD_ILi1EjENS0_6memory12LoadWithCastILi2EEENSG_13StoreWithCastILi1EEEEEviT_T0_T2_T3_T4_T5_)
        /*0c74*/ 	.word	0x0000003c


	//----- nvinfo : EIATTR_FRAME_SIZE
	.align		4
.L_573:
        /*0c78*/ 	.byte	0x04, 0x11
        /*0c7a*/ 	.short	(.L_575 - .L_574)
	.align		4
.L_574:
        /*0c7c*/ 	.word	index@($__internal_3_$__cuda_sm20_div_rn_f64_full)
        /*0c80*/ 	.word	0x00000000


	//----- nvinfo : EIATTR_FRAME_SIZE
	.align		4
.L_575:
        /*0c84*/ 	.byte	0x04, 0x11
        /*0c86*/ 	.short	(.L_577 - .L_576)
	.align		4
.L_576:
        /*0c88*/ 	.word	index@($__internal_2_$__cuda_sm20_dblrcp_rn_slowpath_v3)
        /*0c8c*/ 	.word	0x00000000


	//----- nvinfo : EIATTR_FRAME_SIZE
	.align		4
.L_577:
        /*0c90*/ 	.byte	0x04, 0x11
        /*0c92*/ 	.short	(.L_579 - .L_578)
	.align		4
.L_578:
        /*0c94*/ 	.word	index@(_ZN2at6native27unrolled_elementwise_kernelINS0_13BinaryFunctorIN3c107complexIdEES5_S5_NS0_15binary_internal10DivFunctorIS5_EEEESt5arrayIPcLm3EELi4E23TrivialOffsetCalculatorILi2EjESD_ILi1EjENS0_6memory12LoadWithCastILi2EEENSG_13StoreWithCastILi1EEEEEviT_T0_T2_T3_T4_T5_)
        /*0c98*/ 	.word	0x00000000


	//----- nvinfo : EIATTR_REGCOUNT
	.align		4
.L_579:
        /*0c9c*/ 	.byte	0x04, 0x2f
        /*0c9e*/ 	.short	(.L_581 - .L_580)
	.align		4
.L_580:
        /*0ca0*/ 	.word	index@(_ZN2at6native18elementwise_kernelILi128ELi4EZNS0_15gpu_kernel_implINS0_13BinaryFunctorIN3c107complexIdEES6_S6_NS0_15binary_internal10DivFunctorIS6_EEEEEEvRNS_18TensorIteratorBaseERKT_EUliE_EEviT1_)
        /*0ca4*/ 	.word	0x00000022


	//----- nvinfo : EIATTR_FRAME_SIZE
	.align		4
.L_581:
        /*0ca8*/ 	.byte	0x04, 0x11
        /*0caa*/ 	.short	(.L_583 - .L_582)
	.align		4
.L_582:
        /*0cac*/ 	.word	index@($__internal_1_$__cuda_sm20_div_rn_f64_full)
        /*0cb0*/ 	.word	0x00000000


	//----- nvinfo : EIATTR_FRAME_SIZE
	.align		4
.L_583:
        /*0cb4*/ 	.byte	0x04, 0x11
        /*0cb6*/ 	.short	(.L_585 - .L_584)
	.align		4
.L_584:
        /*0cb8*/ 	.word	index@($__internal_0_$__cuda_sm20_dblrcp_rn_slowpath_v3)
        /*0cbc*/ 	.word	0x00000000


	//----- nvinfo : EIATTR_FRAME_SIZE
	.align		4
.L_585:
        /*0cc0*/ 	.byte	0x04, 0x11
        /*0cc2*/ 	.short	(.L_587 - .L_586)
	.align		4
.L_586:
        /*0cc4*/ 	.word	index@(_ZN2at6native18elementwise_kernelILi128ELi4EZNS0_15gpu_kernel_implINS0_13BinaryFunctorIN3c107complexIdEES6_S6_NS0_15binary_internal10DivFunctorIS6_EEEEEEvRNS_18TensorIteratorBaseERKT_EUliE_EEviT1_)
        /*0cc8*/ 	.word	0x00000000


	//----- nvinfo : EIATTR_REGCOUNT
	.align		4
.L_587:
        /*0ccc*/ 	.byte	0x04, 0x2f
        /*0cce*/ 	.short	(.L_589 - .L_588)
	.align		4
.L_588:
        /*0cd0*/ 	.word	index@(_ZN2at6native29vectorized_elementwise_kernelILi8ENS0_13AUnaryFunctorIN3c107complexIfEES5_S5_NS0_15binary_internal10DivFunctorIS5_EEEESt5arrayIPcLm2EEEEviT0_T1_)
        /*0cd4*/ 	.word	0x00000020


	//----- nvinfo : EIATTR_FRAME_SIZE
	.align		4
.L_589:
        /*0cd8*/ 	.byte	0x04, 0x11
        /*0cda*/ 	.short	(.L_591 - .L_590)
	.align		4
.L_590:
        /*0cdc*/ 	.word	index@(_ZN2at6native29vectorized_elementwise_kernelILi8ENS0_13AUnaryFunctorIN3c107complexIfEES5_S5_NS0_15binary_internal10DivFunctorIS5_EEEESt5arrayIPcLm2EEEEviT0_T1_)
        /*0ce0*/ 	.word	0x00000000


	//----- nvinfo : EIATTR_REGCOUNT
	.align		4
.L_591:
        /*0ce4*/ 	.byte	0x04, 0x2f
        /*0ce6*/ 	.short	(.L_593 - .L_592)
	.align		4
.L_592:
        /*0ce8*/ 	.word	index@(_ZN2at6native29vectorized_elementwise_kernelILi4ENS0_13AUnaryFunctorIN3c107complexIfEES5_S5_NS0_15binary_internal10DivFunctorIS5_EEEESt5arrayIPcLm2EEEEviT0_T1_)
        /*0cec*/ 	.word	0x00000020


	//----- nvinfo : EIATTR_FRAME_SIZE
	.align		4
.L_593:
        /*0cf0*/ 	.byte	0x04, 0x11
        /*0cf2*/ 	.short	(.L_595 - .L_594)
	.align		4
.L_594:
        /*0cf4*/ 	.word	index@(_ZN2at6native29vectorized_elementwise_kernelILi4ENS0_13AUnaryFunctorIN3c107complexIfEES5_S5_NS0_15binary_internal10DivFunctorIS5_EEEESt5arrayIPcLm2EEEEviT0_T1_)
        /*0cf8*/ 	.word	0x00000000


	//----- nvinfo : EIATTR_REGCOUNT
	.align		4
.L_595:
        /*0cfc*/ 	.byte	0x04, 0x2f
        /*0cfe*/ 	.short	(.L_597 - .L_596)
	.align		4
.L_596:
        /*0d00*/ 	.word	index@(_ZN2at6native29vectorized_elementwise_kernelILi2ENS0_13AUnaryFunctorIN3c107complexIfEES5_S5_NS0_15binary_internal10DivFunctorIS5_EEEESt5arrayIPcLm2EEEEviT0_T1_)
        /*0d04*/ 	.word	0x00000020


	//----- nvinfo : EIATTR_FRAME_SIZE
	.align		4
.L_597:
        /*0d08*/ 	.byte	0x04, 0x11
        /*0d0a*/ 	.short	(.L_599 - .L_598)
	.align		4
.L_598:
        /*0d0c*/ 	.word	index@(_ZN2at6native29vectorized_elementwise_kernelILi2ENS0_13AUnaryFunctorIN3c107complexIfEES5_S5_NS0_15binary_internal10DivFunctorIS5_EEEESt5arrayIPcLm2EEEEviT0_T1_)
        /*0d10*/ 	.word	0x00000000


	//----- nvinfo : EIATTR_REGCOUNT
	.align		4
.L_599:
        /*0d14*/ 	.byte	0x04, 0x2f
        /*0d16*/ 	.short	(.L_601 - .L_600)
	.align		4
.L_600:
        /*0d18*/ 	.word	index@(_ZN2at6native27unrolled_elementwise_kernelINS0_13AUnaryFunctorIN3c107complexIfEES5_S5_NS0_15binary_internal10DivFunctorIS5_EEEESt5arrayIPcLm2EELi4E23TrivialOffsetCalculatorILi1EjESE_NS0_6memory15LoadWithoutCastENSF_16StoreWithoutCastEEEviT_T0_T2_T3_T4_T5_)
        /*0d1c*/ 	.word	0x00000018


	//----- nvinfo : EIATTR_FRAME_SIZE
	.align		4
.L_601:
        /*0d20*/ 	.byte	0x04, 0x11
        /*0d22*/ 	.short	(.L_603 - .L_602)
	.align		4
.L_602:
        /*0d24*/ 	.word	index@(_ZN2at6native27unrolled_elementwise_kernelINS0_13AUnaryFunctorIN3c107complexIfEES5_S5_NS0_15binary_internal10DivFunctorIS5_EEEESt5arrayIPcLm2EELi4E23TrivialOffsetCalculatorILi1EjESE_NS0_6memory15LoadWithoutCastENSF_16StoreWithoutCastEEEviT_T0_T2_T3_T4_T5_)
        /*0d28*/ 	.word	0x00000000


	//----- nvinfo : EIATTR_REGCOUNT
	.align		4
.L_603:
        /*0d2c*/ 	.byte	0x04, 0x2f
        /*0d2e*/ 	.short	(.L_605 - .L_604)
	.align		4
.L_604:
        /*0d30*/ 	.word	index@(_ZN2at6native18elementwise_kernelILi128ELi2EZNS0_22gpu_kernel_impl_nocastINS0_13AUnaryFunctorIN3c107complexIfEES6_S6_NS0_15binary_internal10DivFunctorIS6_EEEEEEvRNS_18TensorIteratorBaseERKT_EUliE_EEviT1_)
        /*0d34*/ 	.word	0x00000014


	//----- nvinfo : EIATTR_FRAME_SIZE
	.align		4
.L_605:
        /*0d38*/ 	.byte	0x04, 0x11
        /*0d3a*/ 	.short	(.L_607 - .L_606)
	.align		4
.L_606:
        /*0d3c*/ 	.word	index@(_ZN2at6native18elementwise_kernelILi128ELi2EZNS0_22gpu_kernel_impl_nocastINS0_13AUnaryFunctorIN3c107complexIfEES6_S6_NS0_15binary_internal10DivFunctorIS6_EEEEEEvRNS_18TensorIteratorBaseERKT_EUliE_EEviT1_)
        /*0d40*/ 	.word	0x00000000


	//----- nvinfo : EIATTR_REGCOUNT
	.align		4
.L_607:
        /*0d44*/ 	.byte	0x04, 0x2f
        /*0d46*/ 	.short	(.L_609 - .L_608)
	.align		4
.L_608:
        /*0d48*/ 	.word	index@(_ZN2at6native27unrolled_elementwise_kernelINS0_13AUnaryFunctorIN3c107complexIfEES5_S5_NS0_15binary_internal10DivFunctorIS5_EEEESt5arrayIPcLm2EELi4E23TrivialOffsetCalculatorILi1EjESE_NS0_6memory12LoadWithCastILi1EEENSF_13StoreWithCastILi1EEEEEviT_T0_T2_T3_T4_T5_)
        /*0d4c*/ 	.word	0x00000020


	//----- nvinfo : EIATTR_FRAME_SIZE
	.align		4
.L_609:
        /*0d50*/ 	.byte	0x04, 0x11
        /*0d52*/ 	.short	(.L_611 - .L_610)
	.align		4
.L_610:
        /*0d54*/ 	.word	index@(_ZN2at6native27unrolled_elementwise_kernelINS0_13AUnaryFunctorIN3c107complexIfEES5_S5_NS0_15binary_internal10DivFunctorIS5_EEEESt5arrayIPcLm2EELi4E23TrivialOffsetCalculatorILi1EjESE_NS0_6memory12LoadWithCastILi1EEENSF_13StoreWithCastILi1EEEEEviT_T0_T2_T3_T4_T5_)
        /*0d58*/ 	.word	0x00000000


	//----- nvinfo : EIATTR_REGCOUNT
	.align		4
.L_611:
        /*0d5c*/ 	.byte	0x04, 0x2f
        /*0d5e*/ 	.short	(.L_613 - .L_612)
	.align		4
.L_612:
        /*0d60*/ 	.word	index@(_ZN2at6native18elementwise_kernelILi128ELi4EZNS0_15gpu_kernel_implINS0_13AUnaryFunctorIN3c107complexIfEES6_S6_NS0_15binary_internal10DivFunctorIS6_EEEEEEvRNS_18TensorIteratorBaseERKT_EUliE_EEviT1_)
        /*0d64*/ 	.word	0x00000018


	//----- nvinfo : EIATTR_FRAME_SIZE
	.align		4
.L_613:
        /*0d68*/ 	.byte	0x04, 0x11
        /*0d6a*/ 	.short	(.L_615 - .L_614)
	.align		4
.L_614:
        /*0d6c*/ 	.word	index@(_ZN2at6native18elementwise_kernelILi128ELi4EZNS0_15gpu_kernel_implINS0_13AUnaryFunctorIN3c107complexIfEES6_S6_NS0_15binary_internal10DivFunctorIS6_EEEEEEvRNS_18TensorIteratorBaseERKT_EUliE_EEviT1_)
        /*0d70*/ 	.word	0x00000000


	//----- nvinfo : EIATTR_REGCOUNT
	.align		4
.L_615:
        /*0d74*/ 	.byte	0x04, 0x2f
        /*0d76*/ 	.short	(.L_617 - .L_616)
	.align		4
.L_616:
        /*0d78*/ 	.word	index@(_ZN2at6native29vectorized_elementwise_kernelILi8ENS0_13BUnaryFunctorIN3c107complexIfEES5_S5_NS0_15binary_internal10DivFunctorIS5_EEEESt5arrayIPcLm2EEEEviT0_T1_)
        /*0d7c*/ 	.word	0x00000020


	//----- nvinfo : EIATTR_FRAME_SIZE
	.align		4
.L_617:
        /*0d80*/ 	.byte	0x04, 0x11
        /*0d82*/ 	.short	(.L_619 - .L_618)
	.align		4
.L_618:
        /*0d84*/ 	.word	index@(_ZN2at6native29vectorized_elementwise_kernelILi8ENS0_13BUnaryFunctorIN3c107complexIfEES5_S5_NS0_15binary_internal10DivFunctorIS5_EEEESt5arrayIPcLm2EEEEviT0_T1_)
        /*0d88*/ 	.word	0x00000000


	//----- nvinfo : EIATTR_REGCOUNT
	.align		4
.L_619:
        /*0d8c*/ 	.byte	0x04, 0x2f
        /*0d8e*/ 	.short	(.L_621 - .L_620)
	.align		4
.L_620:
        /*0d90*/ 	.word	index@(_ZN2at6native29vectorized_elementwise_kernelILi4ENS0_13BUnaryFunctorIN3c107complexIfEES5_S5_NS0_15binary_internal10DivFunctorIS5_EEEESt5arrayIPcLm2EEEEviT0_T1_)
        /*0d94*/ 	.word	0x00000020


	//----- nvinfo : EIATTR_FRAME_SIZE
	.align		4
.L_621:
        /*0d98*/ 	.byte	0x04, 0x11
        /*0d9a*/ 	.short	(.L_623 - .L_622)
	.align		4
.L_622:
        /*0d9c*/ 	.word	index@(_ZN2at6native29vectorized_elementwise_kernelILi4ENS0_13BUnaryFunctorIN3c107complexIfEES5_S5_NS0_15binary_internal10DivFunctorIS5_EEEESt5arrayIPcLm2EEEEviT0_T1_)
        /*0da0*/ 	.word	0x00000000


	//----- nvinfo : EIATTR_REGCOUNT
	.align		4
.L_623:
        /*0da4*/ 	.byte	0x04, 0x2f
        /*0da6*/ 	.short	(.L_625 - .L_624)
	.align		4
.L_624:
        /*0da8*/ 	.word	index@(_ZN2at6native29vectorized_elementwise_kernelILi2ENS0_13BUnaryFunctorIN3c107complexIfEES5_S5_NS0_15binary_internal10DivFunctorIS5_EEEESt5arrayIPcLm2EEEEviT0_T1_)
        /*0dac*/ 	.word	0x00000020


	//----- nvinfo : EIATTR_FRAME_SIZE
	.align		4
.L_625:
        /*0db0*/ 	.byte	0x04, 0x11
        /*0db2*/ 	.short	(.L_627 - .L_626)
	.align		4
.L_626:
        /*0db4*/ 	.word	index@(_ZN2at6native29vectorized_elementwise_kernelILi2ENS0_13BUnaryFunctorIN3c107complexIfEES5_S5_NS0_15binary_internal10DivFunctorIS5_EEEESt5arrayIPcLm2EEEEviT0_T1_)
        /*0db8*/ 	.word	0x00000000


	//----- nvinfo : EIATTR_REGCOUNT
	.align		4
.L_627:
        /*0dbc*/ 	.byte	0x04, 0x2f
        /*0dbe*/ 	.short	(.L_629 - .L_628)
	.align		4
.L_628:
        /*0dc0*/ 	.word	index@(_ZN2at6native27unrolled_elementwise_kernelINS0_13BUnaryFunctorIN3c107complexIfEES5_S5_NS0_15binary_internal10DivFunctorIS5_EEEESt5arrayIPcLm2EELi4E23TrivialOffsetCalculatorILi1EjESE_NS0_6memory15LoadWithoutCastENSF_16StoreWithoutCastEEEviT_T0_T2_T3_T4_T5_)
        /*0dc4*/ 	.word	0x0000001a


	//----- nvinfo : EIATTR_FRAME_SIZE
	.align		4
.L_629:
        /*0dc8*/ 	.byte	0x04, 0x11
        /*0dca*/ 	.short	(.L_631 - .L_630)
	.align		4
.L_630:
        /*0dcc*/ 	.word	index@(_ZN2at6native27unrolled_elementwise_kernelINS0_13BUnaryFunctorIN3c107complexIfEES5_S5_NS0_15binary_internal10DivFunctorIS5_EEEESt5arrayIPcLm2EELi4E23TrivialOffsetCalculatorILi1EjESE_NS0_6memory15LoadWithoutCastENSF_16StoreWithoutCastEEEviT_T0_T2_T3_T4_T5_)
        /*0dd0*/ 	.word	0x00000000


	//----- nvinfo : EIATTR_REGCOUNT
	.align		4
.L_631:
        /*0dd4*/ 	.byte	0x04, 0x2f
        /*0dd6*/ 	.short	(.L_633 - .L_632)
	.align		4
.L_632:
        /*0dd8*/ 	.word	index@(_ZN2at6native18elementwise_kernelILi128ELi2EZNS0_22gpu_kernel_impl_nocastINS0_13BUnaryFunctorIN3c107complexIfEES6_S6_NS0_15binary_internal10DivFunctorIS6_EEEEEEvRNS_18TensorIteratorBaseERKT_EUliE_EEviT1_)
        /*0ddc*/ 	.word	0x00000016


	//----- nvinfo : EIATTR_FRAME_SIZE
	.align		4
.L_633:
        /*0de0*/ 	.byte	0x04, 0x11
        /*0de2*/ 	.short	(.L_635 - .L_634)
	.align		4
.L_634:
        /*0de4*/ 	.word	index@(_ZN2at6native18elementwise_kernelILi128ELi2EZNS0_22gpu_kernel_impl_nocastINS0_13BUnaryFunctorIN3c107complexIfEES6_S6_NS0_15binary_internal10DivFunctorIS6_EEEEEEvRNS_18TensorIteratorBaseERKT_EUliE_EEviT1_)
        /*0de8*/ 	.word	0x00000000


	//----- nvinfo : EIATTR_REGCOUNT
	.align		4
.L_635:
        /*0dec*/ 	.byte	0x04, 0x2f
        /*0dee*/ 	.short	(.L_637 - .L_636)
	.align		4
.L_636:
        /*0df0*/ 	.word	index@(_ZN2at6native27unrolled_elementwise_kernelINS0_13BUnaryFunctorIN3c107complexIfEES5_S5_NS0_15binary_internal10DivFunctorIS5_EEEESt5arrayIPcLm2EELi4E23TrivialOffsetCalculatorILi1EjESE_NS0_6memory12LoadWithCastILi1EEENSF_13StoreWithCastILi1EEEEEviT_T0_T2_T3_T4_T5_)
        /*0df4*/ 	.word	0x00000020


	//----- nvinfo : EIATTR_FRAME_SIZE
	.align		4
.L_637:
        /*0df8*/ 	.byte	0x04, 0x11
        /*0dfa*/ 	.short	(.L_639 - .L_638)
	.align		4
.L_638:
        /*0dfc*/ 	.word	index@(_ZN2at6native27unrolled_elementwise_kernelINS0_13BUnaryFunctorIN3c107complexIfEES5_S5_NS0_15binary_internal10DivFunctorIS5_EEEESt5arrayIPcLm2EELi4E23TrivialOffsetCalculatorILi1EjESE_NS0_6memory12LoadWithCastILi1EEENSF_13StoreWithCastILi1EEEEEviT_T0_T2_T3_T4_T5_)
        /*0e00*/ 	.word	0x00000000


	//----- nvinfo : EIATTR_REGCOUNT
	.align		4
.L_639:
        /*0e04*/ 	.byte	0x04, 0x2f
        /*0e06*/ 	.short	(.L_641 - .L_640)
	.align		4
.L_640:
        /*0e08*/ 	.word	index@(_ZN2at6native18elementwise_kernelILi128ELi4EZNS0_15gpu_kernel_implINS0_13BUnaryFunctorIN3c107complexIfEES6_S6_NS0_15binary_internal10DivFunctorIS6_EEEEEEvRNS_18TensorIteratorBaseERKT_EUliE_EEviT1_)
        /*0e0c*/ 	.word	0x00000019


	//----- nvinfo : EIATTR_FRAME_SIZE
	.align		4
.L_641:
        /*0e10*/ 	.byte	0x04, 0x11
        /*0e12*/ 	.short	(.L_643 - .L_642)
	.align		4
.L_642:
        /*0e14*/ 	.word	index@(_ZN2at6native18elementwise_kernelILi128ELi4EZNS0_15gpu_kernel_implINS0_13BUnaryFunctorIN3c107complexIfEES6_S6_NS0_15binary_internal10DivFunctorIS6_EEEEEEvRNS_18TensorIteratorBaseERKT_EUliE_EEviT1_)
        /*0e18*/ 	.word	0x00000000


	//----- nvinfo : EIATTR_REGCOUNT
	.align		4
.L_643:
        /*0e1c*/ 	.byte	0x04, 0x2f
        /*0e1e*/ 	.short	(.L_645 - .L_644)
	.align		4
.L_644:
        /*0e20*/ 	.word	index@(_ZN2at6native29vectorized_elementwise_kernelILi8ENS0_13BinaryFunctorIN3c107complexIfEES5_S5_NS0_15binary_internal10DivFunctorIS5_EEEESt5arrayIPcLm3EEEEviT0_T1_)
        /*0e24*/ 	.word	0x0000002c


	//----- nvinfo : EIATTR_FRAME_SIZE
	.align		4
.L_645:
        /*0e28*/ 	.byte	0x04, 0x11
        /*0e2a*/ 	.short	(.L_647 - .L_646)
	.align		4
.L_646:
        /*0e2c*/ 	.word	index@(_ZN2at6native29vectorized_elementwise_kernelILi8ENS0_13BinaryFunctorIN3c107complexIfEES5_S5_NS0_15binary_internal10DivFunctorIS5_EEEESt5arrayIPcLm3EEEEviT0_T1_)
        /*0e30*/ 	.word	0x00000000


	//----- nvinfo : EIATTR_REGCOUNT
	.align		4
.L_647:
        /*0e34*/ 	.byte	0x04, 0x2f
        /*0e36*/ 	.short	(.L_649 - .L_648)
	.align		4
.L_648:
        /*0e38*/ 	.word	index@(_ZN2at6native29vectorized_elementwise_kernelILi4ENS0_13BinaryFunctorIN3c107complexIfEES5_S5_NS0_15binary_internal10DivFunctorIS5_EEEESt5arrayIPcLm3EEEEviT0_T1_)
        /*0e3c*/ 	.word	0x0000002c


	//----- nvinfo : EIATTR_FRAME_SIZE
	.align		4
.L_649:
        /*0e40*/ 	.byte	0x04, 0x11
        /*0e42*/ 	.short	(.L_651 - .L_650)
	.align		4
.L_650:
        /*0e44*/ 	.word	index@(_ZN2at6native29vectorized_elementwise_kernelILi4ENS0_13BinaryFunctorIN3c107complexIfEES5_S5_NS0_15binary_internal10DivFunctorIS5_EEEESt5arrayIPcLm3EEEEviT0_T1_)
        /*0e48*/ 	.word	0x00000000


	//----- nvinfo : EIATTR_REGCOUNT
	.align		4
.L_651:
        /*0e4c*/ 	.byte	0x04, 0x2f
        /*0e4e*/ 	.short	(.L_653 - .L_652)
	.align		4
.L_652:
        /*0e50*/ 	.word	index@(_ZN2at6native29vectorized_elementwise_kernelILi2ENS0_13BinaryFunctorIN3c107complexIfEES5_S5_NS0_15binary_internal10DivFunctorIS5_EEEESt5arrayIPcLm3EEEEviT0_T1_)
        /*0e54*/ 	.word	0x0000002c


	//----- nvinfo : EIATTR_FRAME_SIZE
	.align		4
.L_653:
        /*0e58*/ 	.byte	0x04, 0x11
        /*0e5a*/ 	.short	(.L_655 - .L_654)
	.align		4
.L_654:
        /*0e5c*/ 	.word	index@(_ZN2at6native29vectorized_elementwise_kernelILi2ENS0_13BinaryFunctorIN3c107complexIfEES5_S5_NS0_15binary_internal10DivFunctorIS5_EEEESt5arrayIPcLm3EEEEviT0_T1_)
        /*0e60*/ 	.word	0x00000000


	//----- nvinfo : EIATTR_REGCOUNT
	.align		4
.L_655:
        /*0e64*/ 	.byte	0x04, 0x2f
        /*0e66*/ 	.short	(.L_657 - .L_656)
	.align		4
.L_656:
        /*0e68*/ 	.word	index@(_ZN2at6native27unrolled_elementwise_kernelINS0_13BinaryFunctorIN3c107complexIfEES5_S5_NS0_15binary_internal10DivFunctorIS5_EEEESt5arrayIPcLm3EELi4E23TrivialOffsetCalculatorILi2EjESD_ILi1EjENS0_6memory15LoadWithoutCastENSG_16StoreWithoutCastEEEviT_T0_T2_T3_T4_T5_)
        /*0e6c*/ 	.word	0x00000020


	//----- nvinfo : EIATTR_FRAME_SIZE
	.align		4
.L_657:
        /*0e70*/ 	.byte	0x04, 0x11
        /*0e72*/ 	.short	(.L_659 - .L_658)
	.align		4
.L_658:
        /*0e74*/ 	.word	index@(_ZN2at6native27unrolled_elementwise_kernelINS0_13BinaryFunctorIN3c107complexIfEES5_S5_NS0_15binary_internal10DivFunctorIS5_EEEESt5arrayIPcLm3EELi4E23TrivialOffsetCalculatorILi2EjESD_ILi1EjENS0_6memory15LoadWithoutCastENSG_16StoreWithoutCastEEEviT_T0_T2_T3_T4_T5_)
        /*0e78*/ 	.word	0x00000000


	//----- nvinfo : EIATTR_REGCOUNT
	.align		4
.L_659:
        /*0e7c*/ 	.byte	0x04, 0x2f
        /*0e7e*/ 	.short	(.L_661 - .L_660)
	.align		4
.L_660:
        /*0e80*/ 	.word	index@(_ZN2at6native18elementwise_kernelILi128ELi2EZNS0_22gpu_kernel_impl_nocastINS0_13BinaryFunctorIN3c107complexIfEES6_S6_NS0_15binary_internal10DivFunctorIS6_EEEEEEvRNS_18TensorIteratorBaseERKT_EUliE_EEviT1_)
        /*0e84*/ 	.word	0x00000014


	//----- nvinfo : EIATTR_FRAME_SIZE
	.align		4
.L_661:
        /*0e88*/ 	.byte	0x04, 0x11
        /*0e8a*/ 	.short	(.L_663 - .L_662)
	.align		4
.L_662:
        /*0e8c*/ 	.word	index@(_ZN2at6native18elementwise_kernelILi128ELi2EZNS0_22gpu_kernel_impl_nocastINS0_13BinaryFunctorIN3c107complexIfEES6_S6_NS0_15binary_internal10DivFunctorIS6_EEEEEEvRNS_18TensorIteratorBaseERKT_EUliE_EEviT1_)
        /*0e90*/ 	.word	0x00000000


	//----- nvinfo : EIATTR_REGCOUNT
	.align		4
.L_663:
        /*0e94*/ 	.byte	0x04, 0x2f
        /*0e96*/ 	.short	(.L_665 - .L_664)
	.align		4
.L_664:
        /*0e98*/ 	.word	index@(_ZN2at6native27unrolled_elementwise_kernelINS0_13BinaryFunctorIN3c107complexIfEES5_S5_NS0_15binary_internal10DivFunctorIS5_EEEESt5arrayIPcLm3EELi4E23TrivialOffsetCalculatorILi2EjESD_ILi1EjENS0_6memory12LoadWithCastILi2EEENSG_13StoreWithCastILi1EEEEEviT_T0_T2_T3_T4_T5_)
        /*0e9c*/ 	.word	0x00000028


	//----- nvinfo : EIATTR_FRAME_SIZE
	.align		4
.L_665:
        /*0ea0*/ 	.byte	0x04, 0x11
        /*0ea2*/ 	.short	(.L_667 - .L_666)
	.align		4
.L_666:
        /*0ea4*/ 	.word	index@(_ZN2at6native27unrolled_elementwise_kernelINS0_13BinaryFunctorIN3c107complexIfEES5_S5_NS0_15binary_internal10DivFunctorIS5_EEEESt5arrayIPcLm3EELi4E23TrivialOffsetCalculatorILi2EjESD_ILi1EjENS0_6memory12LoadWithCastILi2EEENSG_13StoreWithCastILi1EEEEEviT_T0_T2_T3_T4_T5_)
        /*0ea8*/ 	.word	0x00000000


	//----- nvinfo : EIATTR_REGCOUNT
	.align		4
.L_667:
        /*0eac*/ 	.byte	0x04, 0x2f
        /*0eae*/ 	.short	(.L_669 - .L_668)
	.align		4
.L_668:
        /*0eb0*/ 	.word	index@(_ZN2at6native18elementwise_kernelILi128ELi4EZNS0_15gpu_kernel_implINS0_13BinaryFunctorIN3c107complexIfEES6_S6_NS0_15binary_internal10DivFunctorIS6_EEEEEEvRNS_18TensorIteratorBaseERKT_EUliE_EEviT1_)
        /*0eb4*/ 	.word	0x00000019


	//----- nvinfo : EIATTR_FRAME_SIZE
	.align		4
.L_669:
        /*0eb8*/ 	.byte	0x04, 0x11
        /*0eba*/ 	.short	(.L_671 - .L_670)
	.align		4
.L_670:
        /*0ebc*/ 	.word	index@(_ZN2at6native18elementwise_kernelILi128ELi4EZNS0_15gpu_kernel_implINS0_13BinaryFunctorIN3c107complexIfEES6_S6_NS0_15binary_internal10DivFunctorIS6_EEEEEEvRNS_18TensorIteratorBaseERKT_EUliE_EEviT1_)
        /*0ec0*/ 	.word	0x00000000


	//----- nvinfo : EIATTR_REGCOUNT
	.align		4
.L_671:
        /*0ec4*/ 	.byte	0x04, 0x2f
        /*0ec6*/ 	.short	(.L_673 - .L_672)
	.align		4
.L_672:
        /*0ec8*/ 	.word	index@(_ZN2at6native29vectorized_elementwise_kernelILi8ENS0_13AUnaryFunctorIN3c104HalfES4_S4_NS0_15binary_internal10DivFunctorIS4_EEEESt5arrayIPcLm2EEEEviT0_T1_)
        /*0ecc*/ 	.word	0x00000020


	//----- nvinfo : EIATTR_FRAME_SIZE
	.align		4
.L_673:
        /*0ed0*/ 	.byte	0x04, 0x11
        /*0ed2*/ 	.short	(.L_675 - .L_674)
	.align		4
.L_674:
        /*0ed4*/ 	.word	index@(_ZN2at6native29vectorized_elementwise_kernelILi8ENS0_13AUnaryFunctorIN3c104HalfES4_S4_NS0_15binary_internal10DivFunctorIS4_EEEESt5arrayIPcLm2EEEEviT0_T1_)
        /*0ed8*/ 	.word	0x00000000


	//----- nvinfo : EIATTR_REGCOUNT
	.align		4
.L_675:
        /*0edc*/ 	.byte	0x04, 0x2f
        /*0ede*/ 	.short	(.L_677 - .L_676)
	.align		4
.L_676:
        /*0ee0*/ 	.word	index@(_ZN2at6native29vectorized_elementwise_kernelILi4ENS0_13AUnaryFunctorIN3c104HalfES4_S4_NS0_15binary_internal10DivFunctorIS4_EEEESt5arrayIPcLm2EEEEviT0_T1_)
        /*0ee4*/ 	.word	0x00000020


	//----- nvinfo : EIATTR_FRAME_SIZE
	.align		4
.L_677:
        /*0ee8*/ 	.byte	0x04, 0x11
        /*0eea*/ 	.short	(.L_679 - .L_678)
	.align		4
.L_678:
        /*0eec*/ 	.word	index@(_ZN2at6native29vectorized_elementwise_kernelILi4ENS0_13AUnaryFunctorIN3c104HalfES4_S4_NS0_15binary_internal10DivFunctorIS4_EEEESt5arrayIPcLm2EEEEviT0_T1_)
        /*0ef0*/ 	.word	0x00000000


	//----- nvinfo : EIATTR_REGCOUNT
	.align		4
.L_679:
        /*0ef4*/ 	.byte	0x04, 0x2f
        /*0ef6*/ 	.short	(.L_681 - .L_680)
	.align		4
.L_680:
        /*0ef8*/ 	.word	index@(_ZN2at6native29vectorized_elementwise_kernelILi2ENS0_13AUnaryFunctorIN3c104HalfES4_S4_NS0_15binary_internal10DivFunctorIS4_EEEESt5arrayIPcLm2EEEEviT0_T1_)
        /*0efc*/ 	.word	0x00000020


	//----- nvinfo : EIATTR_FRAME_SIZE
	.align		4
.L_681:
        /*0f00*/ 	.byte	0x04, 0x11
        /*0f02*/ 	.short	(.L_683 - .L_682)
	.align		4
.L_682:
        /*0f04*/ 	.word	index@(_ZN2at6native29vectorized_elementwise_kernelILi2ENS0_13AUnaryFunctorIN3c104HalfES4_S4_NS0_15binary_internal10DivFunctorIS4_EEEESt5arrayIPcLm2EEEEviT0_T1_)
        /*0f08*/ 	.word	0x00000000


	//----- nvinfo : EIATTR_REGCOUNT
	.align		4
.L_683:
        /*0f0c*/ 	.byte	0x04, 0x2f
        /*0f0e*/ 	.short	(.L_685 - .L_684)
	.align		4
.L_684:
        /*0f10*/ 	.word	index@(_ZN2at6native27unrolled_elementwise_kernelINS0_13AUnaryFunctorIN3c104HalfES4_S4_NS0_15binary_internal10DivFunctorIS4_EEEESt5arrayIPcLm2EELi4E23TrivialOffsetCalculatorILi1EjESD_NS0_6memory15LoadWithoutCastENSE_16StoreWithoutCastEEEviT_T0_T2_T3_T4_T5_)
        /*0f14*/ 	.word	0x00000016


	//----- nvinfo : EIATTR_FRAME_SIZE
	.align		4
.L_685:
        /*0f18*/ 	.byte	0x04, 0x11
        /*0f1a*/ 	.short	(.L_687 - .L_686)
	.align		4
.L_686:
        /*0f1c*/ 	.word	index@(_ZN2at6native27unrolled_elementwise_kernelINS0_13AUnaryFunctorIN3c104HalfES4_S4_NS0_15binary_internal10DivFunctorIS4_EEEESt5arrayIPcLm2EELi4E23TrivialOffsetCalculatorILi1EjESD_NS0_6memory15LoadWithoutCastENSE_16StoreWithoutCastEEEviT_T0_T2_T3_T4_T5_)
        /*0f20*/ 	.word	0x00000000


	//----- nvinfo : EIATTR_REGCOUNT
	.align		4
.L_687:
        /*0f24*/ 	.byte	0x04, 0x2f
        /*0f26*/ 	.short	(.L_689 - .L_688)
	.align		4
.L_688:
        /*0f28*/ 	.word	index@(_ZN2at6native18elementwise_kernelILi128ELi4EZNS0_22gpu_kernel_impl_nocastINS0_13AUnaryFunctorIN3c104HalfES5_S5_NS0_15binary_internal10DivFunctorIS5_EEEEEEvRNS_18TensorIteratorBaseERKT_EUliE_EEviT1_)
        /*0f2c*/ 	.word	0x00000014


	//----- nvinfo : EIATTR_FRAME_SIZE
	.align		4
.L_689:
        /*0f30*/ 	.byte	0x04, 0x11
        /*0f32*/ 	.short	(.L_691 - .L_690)
	.align		4
.L_690:
        /*0f34*/ 	.word	index@(_ZN2at6native18elementwise_kernelILi128ELi4EZNS0_22gpu_kernel_impl_nocastINS0_13AUnaryFunctorIN3c104HalfES5_S5_NS0_15binary_internal10DivFunctorIS5_EEEEEEvRNS_18TensorIteratorBaseERKT_EUliE_EEviT1_)
        /*0f38*/ 	.word	0x00000000


	//----- nvinfo : EIATTR_REGCOUNT
	.align		4
.L_691:
        /*0f3c*/ 	.byte	0x04, 0x2f
        /*0f3e*/ 	.short	(.L_693 - .L_692)
	.align		4
.L_692:
        /*0f40*/ 	.word	index@(_ZN2at6native27unrolled_elementwise_kernelINS0_13AUnaryFunctorIN3c104HalfES4_S4_NS0_15binary_internal10DivFunctorIS4_EEEESt5arrayIPcLm2EELi4E23TrivialOffsetCalculatorILi1EjESD_NS0_6memory12LoadWithCastILi1EEENSE_13StoreWithCastILi1EEEEEviT_T0_T2_T3_T4_T5_)
        /*0f44*/ 	.word	0x0000001c


	//----- nvinfo : EIATTR_FRAME_SIZE
	.align		4
.L_693:
        /*0f48*/ 	.byte	0x04, 0x11
        /*0f4a*/ 	.short	(.L_695 - .L_694)
	.align		4
.L_694:
        /*0f4c*/ 	.word	index@(_ZN2at6native27unrolled_elementwise_kernelINS0_13AUnaryFunctorIN3c104HalfES4_S4_NS0_15binary_internal10DivFunctorIS4_EEEESt5arrayIPcLm2EELi4E23TrivialOffsetCalculatorILi1EjESD_NS0_6memory12LoadWithCastILi1EEENSE_13StoreWithCastILi1EEEEEviT_T0_T2_T3_T4_T5_)
        /*0f50*/ 	.word	0x00000000


	//----- nvinfo : EIATTR_REGCOUNT
	.align		4
.L_695:
        /*0f54*/ 	.byte	0x04, 0x2f
        /*0f56*/ 	.short	(.L_697 - .L_696)
	.align		4
.L_696:
        /*0f58*/ 	.word	index@(_ZN2at6native18elementwise_kernelILi128ELi4EZNS0_15gpu_kernel_implINS0_13AUnaryFunctorIN3c104HalfES5_S5_NS0_15binary_internal10DivFunctorIS5_EEEEEEvRNS_18TensorIteratorBaseERKT_EUliE_EEviT1_)
        /*0f5c*/ 	.word	0x00000018


	//----- nvinfo : EIATTR_FRAME_SIZE
	.align		4
.L_697:
        /*0f60*/ 	.byte	0x04, 0x11
        /*0f62*/ 	.short	(.L_699 - .L_698)
	.align		4
.L_698:
        /*0f64*/ 	.word	index@(_ZN2at6native18elementwise_kernelILi128ELi4EZNS0_15gpu_kernel_implINS0_13AUnaryFunctorIN3c104HalfES5_S5_NS0_15binary_internal10DivFunctorIS5_EEEEEEvRNS_18TensorIteratorBaseERKT_EUliE_EEviT1_)
        /*0f68*/ 	.word	0x00000000


	//----- nvinfo : EIATTR_REGCOUNT
	.align		4
.L_699:
        /*0f6c*/ 	.byte	0x04, 0x2f
        /*0f6e*/ 	.short	(.L_701 - .L_700)
	.align		4
.L_700:
        /*0f70*/ 	.word	index@(_ZN2at6native29vectorized_elementwise_kernelILi8ENS0_13BUnaryFunctorIN3c104HalfES4_S4_NS0_15binary_internal10DivFunctorIS4_EEEESt5arrayIPcLm2EEEEviT0_T1_)
        /*0f74*/ 	.word	0x00000020


	//----- nvinfo : EIATTR_FRAME_SIZE
	.align		4
.L_701:
        /*0f78*/ 	.byte	0x04, 0x11
        /*0f7a*/ 	.short	(.L_703 - .L_702)
	.align		4
.L_702:
        /*0f7c*/ 	.word	index@(_ZN2at6native29vectorized_elementwise_kernelILi8ENS0_13BUnaryFunctorIN3c104HalfES4_S4_NS0_15binary_internal10DivFunctorIS4_EEEESt5arrayIPcLm2EEEEviT0_T1_)
        /*0f80*/ 	.word	0x00000000


	//----- nvinfo : EIATTR_REGCOUNT
	.align		4
.L_703:
        /*0f84*/ 	.byte	0x04, 0x2f
        /*0f86*/ 	.short	(.L_705 - .L_704)
	.align		4
.L_704:
        /*0f88*/ 	.word	index@(_ZN2at6native29vectorized_elementwise_kernelILi4ENS0_13BUnaryFunctorIN3c104HalfES4_S4_NS0_15binary_internal10DivFunctorIS4_EEEESt5arrayIPcLm2EEEEviT0_T1_)
        /*0f8c*/ 	.word	0x00000020


	//----- nvinfo : EIATTR_FRAME_SIZE
	.align		4
.L_705:
        /*0f90*/ 	.byte	0x04, 0x11
        /*0f92*/ 	.short	(.L_707 - .L_706)
	.align		4
.L_706:
        /*0f94*/ 	.word	index@(_ZN2at6native29vectorized_elementwise_kernelILi4ENS0_13BUnaryFunctorIN3c104HalfES4_S4_NS0_15binary_internal10DivFunctorIS4_EEEESt5arrayIPcLm2EEEEviT0_T1_)
        /*0f98*/ 	.word	0x00000000


	//----- nvinfo : EIATTR_REGCOUNT
	.align		4
.L_707:
        /*0f9c*/ 	.byte	0x04, 0x2f
        /*0f9e*/ 	.short	(.L_709 - .L_708)
	.align		4
.L_708:
        /*0fa0*/ 	.word	index@(_ZN2at6native29vectorized_elementwise_kernelILi2ENS0_13BUnaryFunctorIN3c104HalfES4_S4_NS0_15binary_internal10DivFunctorIS4_EEEESt5arrayIPcLm2EEEEviT0_T1_)
        /*0fa4*/ 	.word	0x00000020


	//----- nvinfo : EIATTR_FRAME_SIZE
	.align		4
.L_709:
        /*0fa8*/ 	.byte	0x04, 0x11
        /*0faa*/ 	.short	(.L_711 - .L_710)
	.align		4
.L_710:
        /*0fac*/ 	.word	index@(_ZN2at6native29vectorized_elementwise_kernelILi2ENS0_13BUnaryFunctorIN3c104HalfES4_S4_NS0_15binary_internal10DivFunctorIS4_EEEESt5arrayIPcLm2EEEEviT0_T1_)
        /*0fb0*/ 	.word	0x00000000


	//----- nvinfo : EIATTR_REGCOUNT
	.align		4
.L_711:
        /*0fb4*/ 	.byte	0x04, 0x2f
        /*0fb6*/ 	.short	(.L_713 - .L_712)
	.align		4
.L_712:
        /*0fb8*/ 	.word	index@(_ZN2at6native27unrolled_elementwise_kernelINS0_13BUnaryFunctorIN3c104HalfES4_S4_NS0_15binary_internal10DivFunctorIS4_EEEESt5arrayIPcLm2EELi4E23TrivialOffsetCalculatorILi1EjESD_NS0_6memory15LoadWithoutCastENSE_16StoreWithoutCastEEEviT_T0_T2_T3_T4_T5_)
        /*0fbc*/ 	.word	0x00000016


	//----- nvinfo : EIATTR_FRAME_SIZE
	.align		4
.L_713:
        /*0fc0*/ 	.byte	0x04, 0x11
        /*0fc2*/ 	.short	(.L_715 - .L_714)
	.align		4
.L_714:
        /*0fc4*/ 	.word	index@(_ZN2at6native27unrolled_elementwise_kernelINS0_13BUnaryFunctorIN3c104HalfES4_S4_NS0_15binary_internal10DivFunctorIS4_EEEESt5arrayIPcLm2EELi4E23TrivialOffsetCalculatorILi1EjESD_NS0_6memory15LoadWithoutCastENSE_16StoreWithoutCastEEEviT_T0_T2_T3_T4_T5_)
        /*0fc8*/ 	.word	0x00000000


	//----- nvinfo : EIATTR_REGCOUNT
	.align		4
.L_715:
        /*0fcc*/ 	.byte	0x04, 0x2f
        /*0fce*/ 	.short	(.L_717 - .L_716)
	.align		4
.L_716:
        /*0fd0*/ 	.word	index@(_ZN2at6native18elementwise_kernelILi128ELi4EZNS0_22gpu_kernel_impl_nocastINS0_13BUnaryFunctorIN3c104HalfES5_S5_NS0_15binary_internal10DivFunctorIS5_EEEEEEvRNS_18TensorIteratorBaseERKT_EUliE_EEviT1_)
        /*0fd4*/ 	.word	0x00000014


	//----- nvinfo : EIATTR_FRAME_SIZE
	.align		4
.L_717:
        /*0fd8*/ 	.byte	0x04, 0x11
        /*0fda*/ 	.short	(.L_719 - .L_718)
	.align		4
.L_718:
        /*0fdc*/ 	.word	index@(_ZN2at6native18elementwise_kernelILi128ELi4EZNS0_22gpu_kernel_impl_nocastINS0_13BUnaryFunctorIN3c104HalfES5_S5_NS0_15binary_internal10DivFunctorIS5_EEEEEEvRNS_18TensorIteratorBaseERKT_EUliE_EEviT1_)
        /*0fe0*/ 	.word	0x00000000


	//----- nvinfo : EIATTR_REGCOUNT
	.align		4
.L_719:
        /*0fe4*/ 	.byte	0x04, 0x2f
        /*0fe6*/ 	.short	(.L_721 - .L_720)
	.align		4
.L_720:
        /*0fe8*/ 	.word	index@(_ZN2at6native27unrolled_elementwise_kernelINS0_13BUnaryFunctorIN3c104HalfES4_S4_NS0_15binary_internal10DivFunctorIS4_EEEESt5arrayIPcLm2EELi4E23TrivialOffsetCalculatorILi1EjESD_NS0_6memory12LoadWithCastILi1EEENSE_13StoreWithCastILi1EEEEEviT_T0_T2_T3_T4_T5_)
        /*0fec*/ 	.word	0x0000001c


	//----- nvinfo : EIATTR_FRAME_SIZE
	.align		4
.L_721:
        /*0ff0*/ 	.byte	0x04, 0x11
        /*0ff2*/ 	.short	(.L_723 - .L_722)
	.align		4
.L_722:
        /*0ff4*/ 	.word	index@(_ZN2at6native27unrolled_elementwise_kernelINS0_13BUnaryFunctorIN3c104HalfES4_S4_NS0_15binary_internal10DivFunctorIS4_EEEESt5arrayIPcLm2EELi4E23TrivialOffsetCalculatorILi1EjESD_NS0_6memory12LoadWithCastILi1EEENSE_13StoreWithCastILi1EEEEEviT_T0_T2_T3_T4_T5_)
        /*0ff8*/ 	.word	0x00000000


	//----- nvinfo : EIATTR_REGCOUNT
	.align		4
.L_723:
        /*0ffc*/ 	.byte	0x04, 0x2f
        /*0ffe*/ 	.short	(.L_725 - .L_724)
	.align		4
.L_724:
        /*1000*/ 	.word	index@(_ZN2at6native18elementwise_kernelILi128ELi4EZNS0_15gpu_kernel_implINS0_13BUnaryFunctorIN3c104HalfES5_S5_NS0_15binary_internal10DivFunctorIS5_EEEEEEvRNS_18TensorIteratorBaseERKT_EUliE_EEviT1_)
        /*1004*/ 	.word	0x00000018


	//----- nvinfo : EIATTR_FRAME_SIZE
	.align		4
.L_725:
        /*1008*/ 	.byte	0x04, 0x11
        /*100a*/ 	.short	(.L_727 - .L_726)
	.align		4
.L_726:
        /*100c*/ 	.word	index@(_ZN2at6native18elementwise_kernelILi128ELi4EZNS0_15gpu_kernel_implINS0_13BUnaryFunctorIN3c104HalfES5_S5_NS0_15binary_internal10DivFunctorIS5_EEEEEEvRNS_18TensorIteratorBaseERKT_EUliE_EEviT1_)
        /*1010*/ 	.word	0x00000000


	//----- nvinfo : EIATTR_REGCOUNT
	.align		4
.L_727:
        /*1014*/ 	.byte	0x04, 0x2f
        /*1016*/ 	.short	(.L_729 - .L_728)
	.align		4
.L_728:
        /*1018*/ 	.word	index@(_ZN2at6native29vectorized_elementwise_kernelILi8ENS0_13BinaryFunctorIN3c104HalfES4_S4_NS0_15binary_internal10DivFunctorIS4_EEEESt5arrayIPcLm3EEEEviT0_T1_)
        /*101c*/ 	.word	0x00000028


	//----- nvinfo : EIATTR_FRAME_SIZE
	.align		4
.L_729:
        /*1020*/ 	.byte	0x04, 0x11
        /*1022*/ 	.short	(.L_731 - .L_730)
	.align		4
.L_730:
        /*1024*/ 	.word	index@(_ZN2at6native29vectorized_elementwise_kernelILi8ENS0_13BinaryFunctorIN3c104HalfES4_S4_NS0_15binary_internal10DivFunctorIS4_EEEESt5arrayIPcLm3EEEEviT0_T1_)
        /*1028*/ 	.word	0x00000000


	//----- nvinfo : EIATTR_REGCOUNT
	.align		4
.L_731:
        /*102c*/ 	.byte	0x04, 0x2f
        /*102e*/ 	.short	(.L_733 - .L_732)
	.align		4
.L_732:
        /*1030*/ 	.word	index@(_ZN2at6native29vectorized_elementwise_kernelILi4ENS0_13BinaryFunctorIN3c104HalfES4_S4_NS0_15binary_internal10DivFunctorIS4_EEEESt5arrayIPcLm3EEEEviT0_T1_)
        /*1034*/ 	.word	0x00000028


	//----- nvinfo : EIATTR_FRAME_SIZE
	.align		4
.L_733:
        /*1038*/ 	.byte	0x04, 0x11
        /*103a*/ 	.short	(.L_735 - .L_734)
	.align		4
.L_734:
        /*103c*/ 	.word	index@(_ZN2at6native29vectorized_elementwise_kernelILi4ENS0_13BinaryFunctorIN3c104HalfES4_S4_NS0_15binary_internal10DivFunctorIS4_EEEESt5arrayIPcLm3EEEEviT0_T1_)
        /*1040*/ 	.word	0x00000000


	//----- nvinfo : EIATTR_REGCOUNT
	.align		4
.L_735:
        /*1044*/ 	.byte	0x04, 0x2f
        /*1046*/ 	.short	(.L_737 - .L_736)
	.align		4
.L_736:
        /*1048*/ 	.word	index@(_ZN2at6native29vectorized_elementwise_kernelILi2ENS0_13BinaryFunctorIN3c104HalfES4_S4_NS0_15binary_internal10DivFunctorIS4_EEEESt5arrayIPcLm3EEEEviT0_T1_)
        /*104c*/ 	.word	0x00000028


	//----- nvinfo : EIATTR_FRAME_SIZE
	.align		4
.L_737:
        /*1050*/ 	.byte	0x04, 0x11
        /*1052*/ 	.short	(.L_739 - .L_738)
	.align		4
.L_738:
        /*1054*/ 	.word	index@(_ZN2at6native29vectorized_elementwise_kernelILi2ENS0_13BinaryFunctorIN3c104HalfES4_S4_NS0_15binary_internal10DivFunctorIS4_EEEESt5arrayIPcLm3EEEEviT0_T1_)
        /*1058*/ 	.word	0x00000000


	//----- nvinfo : EIATTR_REGCOUNT
	.align		4
.L_739:
        /*105c*/ 	.byte	0x04, 0x2f
        /*105e*/ 	.short	(.L_741 - .L_740)
	.align		4
.L_740:
        /*1060*/ 	.word	index@(_ZN2at6native27unrolled_elementwise_kernelINS0_13BinaryFunctorIN3c104HalfES4_S4_NS0_15binary_internal10DivFunctorIS4_EEEESt5arrayIPcLm3EELi4E23TrivialOffsetCalculatorILi2EjESC_ILi1EjENS0_6memory15LoadWithoutCastENSF_16StoreWithoutCastEEEviT_T0_T2_T3_T4_T5_)
        /*1064*/ 	.word	0x0000001e


	//----- nvinfo : EIATTR_FRAME_SIZE
	.align		4
.L_741:
        /*1068*/ 	.byte	0x04, 0x11
        /*106a*/ 	.short	(.L_743 - .L_742)
	.align		4
.L_742:
        /*106c*/ 	.word	index@(_ZN2at6native27unrolled_elementwise_kernelINS0_13BinaryFunctorIN3c104HalfES4_S4_NS0_15binary_internal10DivFunctorIS4_EEEESt5arrayIPcLm3EELi4E23TrivialOffsetCalculatorILi2EjESC_ILi1EjENS0_6memory15LoadWithoutCastENSF_16StoreWithoutCastEEEviT_T0_T2_T3_T4_T5_)
        /*1070*/ 	.word	0x00000000


	//----- nvinfo : EIATTR_REGCOUNT
	.align		4
.L_743:
        /*1074*/ 	.byte	0x04, 0x2f
        /*1076*/ 	.short	(.L_745 - .L_744)
	.align		4
.L_744:
        /*1078*/ 	.word	index@(_ZN2at6native18elementwise_kernelILi128ELi4EZNS0_22gpu_kernel_impl_nocastINS0_13BinaryFunctorIN3c104HalfES5_S5_NS0_15binary_internal10DivFunctorIS5_EEEEEEvRNS_18TensorIteratorBaseERKT_EUliE_EEviT1_)
        /*107c*/ 	.word	0x00000014


	//----- nvinfo : EIATTR_FRAME_SIZE
	.align		4
.L_745:
        /*1080*/ 	.byte	0x04, 0x11
        /*1082*/ 	.short	(.L_747 - .L_746)
	.align		4
.L_746:
        /*1084*/ 	.word	index@(_ZN2at6native18elementwise_kernelILi128ELi4EZNS0_22gpu_kernel_impl_nocastINS0_13BinaryFunctorIN3c104HalfES5_S5_NS0_15binary_internal10DivFunctorIS5_EEEEEEvRNS_18TensorIteratorBaseERKT_EUliE_EEviT1_)
        /*1088*/ 	.word	0x00000000


	//----- nvinfo : EIATTR_REGCOUNT
	.align		4
.L_747:
        /*108c*/ 	.byte	0x04, 0x2f
        /*108e*/ 	.short	(.L_749 - .L_748)
	.align		4
.L_748:
        /*1090*/ 	.word	index@(_ZN2at6native27unrolled_elementwise_kernelINS0_13BinaryFunctorIN3c104HalfES4_S4_NS0_15binary_internal10DivFunctorIS4_EEEESt5arrayIPcLm3EELi4E23TrivialOffsetCalculatorILi2EjESC_ILi1EjENS0_6memory12LoadWithCastILi2EEENSF_13StoreWithCastILi1EEEEEviT_T0_T2_T3_T4_T5_)
        /*1094*/ 	.word	0x0000001e


	//----- nvinfo : EIATTR_FRAME_SIZE
	.align		4
.L_749:
        /*1098*/ 	.byte	0x04, 0x11
        /*109a*/ 	.short	(.L_751 - .L_750)
	.align		4
.L_750:
        /*109c*/ 	.word	index@(_ZN2at6native27unrolled_elementwise_kernelINS0_13BinaryFunctorIN3c104HalfES4_S4_NS0_15binary_internal10DivFunctorIS4_EEEESt5arrayIPcLm3EELi4E23TrivialOffsetCalculatorILi2EjESC_ILi1EjENS0_6memory12LoadWithCastILi2EEENSF_13StoreWithCastILi1EEEEEviT_T0_T2_T3_T4_T5_)
        /*10a0*/ 	.word	0x00000000


	//----- nvinfo : EIATTR_REGCOUNT
	.align		4
.L_751:
        /*10a4*/ 	.byte	0x04, 0x2f
        /*10a6*/ 	.short	(.L_753 - .L_752)
	.align		4
.L_752:
        /*10a8*/ 	.word	index@(_ZN2at6native18elementwise_kernelILi128ELi4EZNS0_15gpu_kernel_implINS0_13BinaryFunctorIN3c104HalfES5_S5_NS0_15binary_internal10DivFunctorIS5_EEEEEEvRNS_18TensorIteratorBaseERKT_EUliE_EEviT1_)
        /*10ac*/ 	.word	0x00000018


	//----- nvinfo : EIATTR_FRAME_SIZE
	.align		4
.L_753:
        /*10b0*/ 	.byte	0x04, 0x11
        /*10b2*/ 	.short	(.L_755 - .L_754)
	.align		4
.L_754:
        /*10b4*/ 	.word	index@(_ZN2at6native18elementwise_kernelILi128ELi4EZNS0_15gpu_kernel_implINS0_13BinaryFunctorIN3c104HalfES5_S5_NS0_15binary_internal10DivFunctorIS5_EEEEEEvRNS_18TensorIteratorBaseERKT_EUliE_EEviT1_)
        /*10b8*/ 	.word	0x00000000


	//----- nvinfo : EIATTR_REGCOUNT
	.align		4
.L_755:
        /*10bc*/ 	.byte	0x04, 0x2f
        /*10be*/ 	.short	(.L_757 - .L_756)
	.align		4
.L_756:
        /*10c0*/ 	.word	index@(_ZN2at6native29vectorized_elementwise_kernelILi8ENS0_13AUnaryFunctorIN3c108BFloat16ES4_S4_NS0_15binary_internal10DivFunctorIS4_EEEESt5arrayIPcLm2EEEEviT0_T1_)
        /*10c4*/ 	.word	0x00000020


	//----- nvinfo : EIATTR_FRAME_SIZE
	.align		4
.L_757:
        /*10c8*/ 	.byte	0x04, 0x11
        /*10ca*/ 	.short	(.L_759 - .L_758)
	.align		4
.L_758:
        /*10cc*/ 	.word	index@(_ZN2at6native29vectorized_elementwise_kernelILi8ENS0_13AUnaryFunctorIN3c108BFloat16ES4_S4_NS0_15binary_internal10DivFunctorIS4_EEEESt5arrayIPcLm2EEEEviT0_T1_)
        /*10d0*/ 	.word	0x00000000


	//----- nvinfo : EIATTR_REGCOUNT
	.align		4
.L_759:
        /*10d4*/ 	.byte	0x04, 0x2f
        /*10d6*/ 	.short	(.L_761 - .L_760)
	.align		4
.L_760:
        /*10d8*/ 	.word	index@(_ZN2at6native29vectorized_elementwise_kernelILi4ENS0_13AUnaryFunctorIN3c108BFloat16ES4_S4_NS0_15binary_internal10DivFunctorIS4_EEEESt5arrayIPcLm2EEEEviT0_T1_)
        /*10dc*/ 	.word	0x00000020


	//----- nvinfo : EIATTR_FRAME_SIZE
	.align		4
.L_761:
        /*10e0*/ 	.byte	0x04, 0x11
        /*10e2*/ 	.short	(.L_763 - .L_762)
	.align		4
.L_762:
        /*10e4*/ 	.word	index@(_ZN2at6native29vectorized_elementwise_kernelILi4ENS0_13AUnaryFunctorIN3c108BFloat16ES4_S4_NS0_15binary_internal10DivFunctorIS4_EEEESt5arrayIPcLm2EEEEviT0_T1_)
        /*10e8*/ 	.word	0x00000000


	//----- nvinfo : EIATTR_REGCOUNT
	.align		4
.L_763:
        /*10ec*/ 	.byte	0x04, 0x2f
        /*10ee*/ 	.short	(.L_765 - .L_764)
	.align		4
.L_764:
        /*10f0*/ 	.word	index@(_ZN2at6native29vectorized_elementwise_kernelILi2ENS0_13AUnaryFunctorIN3c108BFloat16ES4_S4_NS0_15binary_internal10DivFunctorIS4_EEEESt5arrayIPcLm2EEEEviT0_T1_)
        /*10f4*/ 	.word	0x00000020


	//----- nvinfo : EIATTR_FRAME_SIZE
	.align		4
.L_765:
        /*10f8*/ 	.byte	0x04, 0x11
        /*10fa*/ 	.short	(.L_767 - .L_766)
	.align		4
.L_766:
        /*10fc*/ 	.word	index@(_ZN2at6native29vectorized_elementwise_kernelILi2ENS0_13AUnaryFunctorIN3c108BFloat16ES4_S4_NS0_15binary_internal10DivFunctorIS4_EEEESt5arrayIPcLm2EEEEviT0_T1_)
        /*1100*/ 	.word	0x00000000


	//----- nvinfo : EIATTR_REGCOUNT
	.align		4
.L_767:
        /*1104*/ 	.byte	0x04, 0x2f
        /*1106*/ 	.short	(.L_769 - .L_768)
	.align		4
.L_768:
        /*1108*/ 	.word	index@(_ZN2at6native27unrolled_elementwise_kernelINS0_13AUnaryFunctorIN3c108BFloat16ES4_S4_NS0_15binary_internal10DivFunctorIS4_EEEESt5arrayIPcLm2EELi4E23TrivialOffsetCalculatorILi1EjESD_NS0_6memory15LoadWithoutCastENSE_16StoreWithoutCastEEEviT_T0_T2_T3_T4_T5_)
        /*110c*/ 	.word	0x00000016


	//----- nvinfo : EIATTR_FRAME_SIZE
	.align		4
.L_769:
        /*1110*/ 	.byte	0x04, 0x11
        /*1112*/ 	.short	(.L_771 - .L_770)
	.align		4
.L_770:
        /*1114*/ 	.word	index@(_ZN2at6native27unrolled_elementwise_kernelINS0_13AUnaryFunctorIN3c108BFloat16ES4_S4_NS0_15binary_internal10DivFunctorIS4_EEEESt5arrayIPcLm2EELi4E23TrivialOffsetCalculatorILi1EjESD_NS0_6memory15LoadWithoutCastENSE_16StoreWithoutCastEEEviT_T0_T2_T3_T4_T5_)
        /*1118*/ 	.word	0x00000000


	//----- nvinfo : EIATTR_REGCOUNT
	.align		4
.L_771:
        /*111c*/ 	.byte	0x04, 0x2f
        /*111e*/ 	.short	(.L_773 - .L_772)
	.align		4
.L_772:
        /*1120*/ 	.word	index@(_ZN2at6native18elementwise_kernelILi128ELi4EZNS0_22gpu_kernel_impl_nocastINS0_13AUnaryFunctorIN3c108BFloat16ES5_S5_NS0_15binary_internal10DivFunctorIS5_EEEEEEvRNS_18TensorIteratorBaseERKT_EUliE_EEviT1_)
        /*1124*/ 	.word	0x00000014


	//----- nvinfo : EIATTR_FRAME_SIZE
	.align		4
.L_773:
        /*1128*/ 	.byte	0x04, 0x11
        /*112a*/ 	.short	(.L_775 - .L_774)
	.align		4
.L_774:
        /*112c*/ 	.word	index@(_ZN2at6native18elementwise_kernelILi128ELi4EZNS0_22gpu_kernel_impl_nocastINS0_13AUnaryFunctorIN3c108BFloat16ES5_S5_NS0_15binary_internal10DivFunctorIS5_EEEEEEvRNS_18TensorIteratorBaseERKT_EUliE_EEviT1_)
        /*1130*/ 	.word	0x00000000


	//----- nvinfo : EIATTR_REGCOUNT
	.align		4
.L_775:
        /*1134*/ 	.byte	0x04, 0x2f
        /*1136*/ 	.short	(.L_777 - .L_776)
	.align		4
.L_776:
        /*1138*/ 	.word	index@(_ZN2at6native27unrolled_elementwise_kernelINS0_13AUnaryFunctorIN3c108BFloat16ES4_S4_NS0_15binary_internal10DivFunctorIS4_EEEESt5arrayIPcLm2EELi4E23TrivialOffsetCalculatorILi1EjESD_NS0_6memory12LoadWithCastILi1EEENSE_13StoreWithCastILi1EEEEEviT_T0_T2_T3_T4_T5_)
        /*113c*/ 	.word	0x0000001c


	//----- nvinfo : EIATTR_FRAME_SIZE
	.align		4
.L_777:
        /*1140*/ 	.byte	0x04, 0x11
        /*1142*/ 	.short	(.L_779 - .L_778)
	.align		4
.L_778:
        /*1144*/ 	.word	index@(_ZN2at6native27unrolled_elementwise_kernelINS0_13AUnaryFunctorIN3c108BFloat16ES4_S4_NS0_15binary_internal10DivFunctorIS4_EEEESt5arrayIPcLm2EELi4E23TrivialOffsetCalculatorILi1EjESD_NS0_6memory12LoadWithCastILi1EEENSE_13StoreWithCastILi1EEEEEviT_T0_T2_T3_T4_T5_)
        /*1148*/ 	.word	0x00000000


	//----- nvinfo : EIATTR_REGCOUNT
	.align		4
.L_779:
        /*114c*/ 	.byte	0x04, 0x2f
        /*114e*/ 	.short	(.L_781 - .L_780)
	.align		4
.L_780:
        /*1150*/ 	.word	index@(_ZN2at6native18elementwise_kernelILi128ELi4EZNS0_15gpu_kernel_implINS0_13AUnaryFunctorIN3c108BFloat16ES5_S5_NS0_15binary_internal10DivFunctorIS5_EEEEEEvRNS_18TensorIteratorBaseERKT_EUliE_EEviT1_)
        /*1154*/ 	.word	0x00000018


	//----- nvinfo : EIATTR_FRAME_SIZE
	.align		4
.L_781:
        /*1158*/ 	.byte	0x04, 0x11
        /*115a*/ 	.short	(.L_783 - .L_782)
	.align		4
.L_782:
        /*115c*/ 	.word	index@(_ZN2at6native18elementwise_kernelILi128ELi4EZNS0_15gpu_kernel_implINS0_13AUnaryFunctorIN3c108BFloat16ES5_S5_NS0_15binary_internal10DivFunctorIS5_EEEEEEvRNS_18TensorIteratorBaseERKT_EUliE_EEviT1_)
        /*1160*/ 	.word	0x00000000


	//----- nvinfo : EIATTR_REGCOUNT
	.align		4
.L_783:
        /*1164*/ 	.byte	0x04, 0x2f
        /*1166*/ 	.short	(.L_785 - .L_784)
	.align		4
.L_784:
        /*1168*/ 	.word	index@(_ZN2at6native29vectorized_elementwise_kernelILi8ENS0_13BUnaryFunctorIN3c108BFloat16ES4_S4_NS0_15binary_internal10DivFunctorIS4_EEEESt5arrayIPcLm2EEEEviT0_T1_)
        /*116c*/ 	.word	0x00000020


	//----- nvinfo : EIATTR_FRAME_SIZE
	.align		4
.L_785:
        /*1170*/ 	.byte	0x04, 0x11
        /*1172*/ 	.short	(.L_787 - .L_786)
	.align		4
.L_786:
        /*1174*/ 	.word	index@(_ZN2at6native29vectorized_elementwise_kernelILi8ENS0_13BUnaryFunctorIN3c108BFloat16ES4_S4_NS0_15binary_internal10DivFunctorIS4_EEEESt5arrayIPcLm2EEEEviT0_T1_)
        /*1178*/ 	.word	0x00000000


	//----- nvinfo : EIATTR_REGCOUNT
	.align		4
.L_787:
        /*117c*/ 	.byte	0x04, 0x2f
        /*117e*/ 	.short	(.L_789 - .L_788)
	.align		4
.L_788:
        /*1180*/ 	.word	index@(_ZN2at6native29vectorized_elementwise_kernelILi4ENS0_13BUnaryFunctorIN3c108BFloat16ES4_S4_NS0_15binary_internal10DivFunctorIS4_EEEESt5arrayIPcLm2EEEEviT0_T1_)
        /*1184*/ 	.word	0x00000020


	//----- nvinfo : EIATTR_FRAME_SIZE
	.align		4
.L_789:
        /*1188*/ 	.byte	0x04, 0x11
        /*118a*/ 	.short	(.L_791 - .L_790)
	.align		4
.L_790:
        /*118c*/ 	.word	index@(_ZN2at6native29vectorized_elementwise_kernelILi4ENS0_13BUnaryFunctorIN3c108BFloat16ES4_S4_NS0_15binary_internal10DivFunctorIS4_EEEESt5arrayIPcLm2EEEEviT0_T1_)
        /*1190*/ 	.word	0x00000000


	//----- nvinfo : EIATTR_REGCOUNT
	.align		4
.L_791:
        /*1194*/ 	.byte	0x04, 0x2f
        /*1196*/ 	.short	(.L_793 - .L_792)
	.align		4
.L_792:
        /*1198*/ 	.word	index@(_ZN2at6native29vectorized_elementwise_kernelILi2ENS0_13BUnaryFunctorIN3c108BFloat16ES4_S4_NS0_15binary_internal10DivFunctorIS4_EEEESt5arrayIPcLm2EEEEviT0_T1_)
        /*119c*/ 	.word	0x00000020


	//----- nvinfo : EIATTR_FRAME_SIZE
	.align		4
.L_793:
        /*11a0*/ 	.byte	0x04, 0x11
        /*11a2*/ 	.short	(.L_795 - .L_794)
	.align		4
.L_794:
        /*11a4*/ 	.word	index@(_ZN2at6native29vectorized_elementwise_kernelILi2ENS0_13BUnaryFunctorIN3c108BFloat16ES4_S4_NS0_15binary_internal10DivFunctorIS4_EEEESt5arrayIPcLm2EEEEviT0_T1_)
        /*11a8*/ 	.word	0x00000000


	//----- nvinfo : EIATTR_REGCOUNT
	.align		4
.L_795:
        /*11ac*/ 	.byte	0x04, 0x2f
        /*11ae*/ 	.short	(.L_797 - .L_796)
	.align		4
.L_796:
        /*11b0*/ 	.word	index@(_ZN2at6native27unrolled_elementwise_kernelINS0_13BUnaryFunctorIN3c108BFloat16ES4_S4_NS0_15binary_internal10DivFunctorIS4_EEEESt5arrayIPcLm2EELi4E23TrivialOffsetCalculatorILi1EjESD_NS0_6memory15LoadWithoutCastENSE_16StoreWithoutCastEEEviT_T0_T2_T3_T4_T5_)
        /*11b4*/ 	.word	0x00000016


	//----- nvinfo : EIATTR_FRAME_SIZE
	.align		4
.L_797:
        /*11b8*/ 	.byte	0x04, 0x11
        /*11ba*/ 	.short	(.L_799 - .L_798)
	.align		4
.L_798:
        /*11bc*/ 	.word	index@(_ZN2at6native27unrolled_elementwise_kernelINS0_13BUnaryFunctorIN3c108BFloat16ES4_S4_NS0_15binary_internal10DivFunctorIS4_EEEESt5arrayIPcLm2EELi4E23TrivialOffsetCalculatorILi1EjESD_NS0_6memory15LoadWithoutCastENSE_16StoreWithoutCastEEEviT_T0_T2_T3_T4_T5_)
        /*11c0*/ 	.word	0x00000000


	//----- nvinfo : EIATTR_REGCOUNT
	.align		4
.L_799:
        /*11c4*/ 	.byte	0x04, 0x2f
        /*11c6*/ 	.short	(.L_801 - .L_800)
	.align		4
.L_800:
        /*11c8*/ 	.word	index@(_ZN2at6native18elementwise_kernelILi128ELi4EZNS0_22gpu_kernel_impl_nocastINS0_13BUnaryFunctorIN3c108BFloat16ES5_S5_NS0_15binary_internal10DivFunctorIS5_EEEEEEvRNS_18TensorIteratorBaseERKT_EUliE_EEviT1_)
        /*11cc*/ 	.word	0x00000014


	//----- nvinfo : EIATTR_FRAME_SIZE
	.align		4
.L_801:
        /*11d0*/ 	.byte	0x04, 0x11
        /*11d2*/ 	.short	(.L_803 - .L_802)
	.align		4
.L_802:
        /*11d4*/ 	.word	index@(_ZN2at6native18elementwise_kernelILi128ELi4EZNS0_22gpu_kernel_impl_nocastINS0_13BUnaryFunctorIN3c108BFloat16ES5_S5_NS0_15binary_internal10DivFunctorIS5_EEEEEEvRNS_18TensorIteratorBaseERKT_EUliE_EEviT1_)
        /*11d8*/ 	.word	0x00000000


	//----- nvinfo : EIATTR_REGCOUNT
	.align		4
.L_803:
        /*11dc*/ 	.byte	0x04, 0x2f
        /*11de*/ 	.short	(.L_805 - .L_804)
	.align		4
.L_804:
        /*11e0*/ 	.word	index@(_ZN2at6native27unrolled_elementwise_kernelINS0_13BUnaryFunctorIN3c108BFloat16ES4_S4_NS0_15binary_internal10DivFunctorIS4_EEEESt5arrayIPcLm2EELi4E23TrivialOffsetCalculatorILi1EjESD_NS0_6memory12LoadWithCastILi1EEENSE_13StoreWithCastILi1EEEEEviT_T0_T2_T3_T4_T5_)
        /*11e4*/ 	.word	0x0000001c


	//----- nvinfo : EIATTR_FRAME_SIZE
	.align		4
.L_805:
        /*11e8*/ 	.byte	0x04, 0x11
        /*11ea*/ 	.short	(.L_807 - .L_806)
	.align		4
.L_806:
        /*11ec*/ 	.word	index@(_ZN2at6native27unrolled_elementwise_kernelINS0_13BUnaryFunctorIN3c108BFloat16ES4_S4_NS0_15binary_internal10DivFunctorIS4_EEEESt5arrayIPcLm2EELi4E23TrivialOffsetCalculatorILi1EjESD_NS0_6memory12LoadWithCastILi1EEENSE_13StoreWithCastILi1EEEEEviT_T0_T2_T3_T4_T5_)
        /*11f0*/ 	.word	0x00000000


	//----- nvinfo : EIATTR_REGCOUNT
	.align		4
.L_807:
        /*11f4*/ 	.byte	0x04, 0x2f
        /*11f6*/ 	.short	(.L_809 - .L_808)
	.align		4
.L_808:
        /*11f8*/ 	.word	index@(_ZN2at6native18elementwise_kernelILi128ELi4EZNS0_15gpu_kernel_implINS0_13BUnaryFunctorIN3c108BFloat16ES5_S5_NS0_15binary_internal10DivFunctorIS5_EEEEEEvRNS_18TensorIteratorBaseERKT_EUliE_EEviT1_)
        /*11fc*/ 	.word	0x00000018


	//----- nvinfo : EIATTR_FRAME_SIZE
	.align		4
.L_809:
        /*1200*/ 	.byte	0x04, 0x11
        /*1202*/ 	.short	(.L_811 - .L_810)
	.align		4
.L_810:
        /*1204*/ 	.word	index@(_ZN2at6native18elementwise_kernelILi128ELi4EZNS0_15gpu_kernel_implINS0_13BUnaryFunctorIN3c108BFloat16ES5_S5_NS0_15binary_internal10DivFunctorIS5_EEEEEEvRNS_18TensorIteratorBaseERKT_EUliE_EEviT1_)
        /*1208*/ 	.word	0x00000000


	//----- nvinfo : EIATTR_REGCOUNT
	.align		4
.L_811:
        /*120c*/ 	.byte	0x04, 0x2f
        /*120e*/ 	.short	(.L_813 - .L_812)
	.align		4
.L_812:
        /*1210*/ 	.word	index@(_ZN2at6native29vectorized_elementwise_kernelILi8ENS0_13BinaryFunctorIN3c108BFloat16ES4_S4_NS0_15binary_internal10DivFunctorIS4_EEEESt5arrayIPcLm3EEEEviT0_T1_)
        /*1214*/ 	.word	0x00000028


	//----- nvinfo : EIATTR_FRAME_SIZE
	.align		4
.L_813:
        /*1218*/ 	.byte	0x04, 0x11
        /*121a*/ 	.short	(.L_815 - .L_814)
	.align		4
.L_814:
        /*121c*/ 	.word	index@(_ZN2at6native29vectorized_elementwise_kernelILi8ENS0_13BinaryFunctorIN3c108BFloat16ES4_S4_NS0_15binary_internal10DivFunctorIS4_EEEESt5arrayIPcLm3EEEEviT0_T1_)
        /*1220*/ 	.word	0x00000000


	//----- nvinfo : EIATTR_REGCOUNT
	.align		4
.L_815:
        /*1224*/ 	.byte	0x04, 0x2f
        /*1226*/ 	.short	(.L_817 - .L_816)
	.align		4
.L_816:
        /*1228*/ 	.word	index@(_ZN2at6native29vectorized_elementwise_kernelILi4ENS0_13BinaryFunctorIN3c108BFloat16ES4_S4_NS0_15binary_internal10DivFunctorIS4_EEEESt5arrayIPcLm3EEEEviT0_T1_)
        /*122c*/ 	.word	0x00000028


	//----- nvinfo : EIATTR_FRAME_SIZE
	.align		4
.L_817:
        /*1230*/ 	.byte	0x04, 0x11
        /*1232*/ 	.short	(.L_819 - .L_818)
	.align		4
.L_818:
        /*1234*/ 	.word	index@(_ZN2at6native29vectorized_elementwise_kernelILi4ENS0_13BinaryFunctorIN3c108BFloat16ES4_S4_NS0_15binary_internal10DivFunctorIS4_EEEESt5arrayIPcLm3EEEEviT0_T1_)
        /*1238*/ 	.word	0x00000000


	//----- nvinfo : EIATTR_REGCOUNT
	.align		4
.L_819:
        /*123c*/ 	.byte	0x04, 0x2f
        /*123e*/ 	.short	(.L_821 - .L_820)
	.align		4
.L_820:
        /*1240*/ 	.word	index@(_ZN2at6native29vectorized_elementwise_kernelILi2ENS0_13BinaryFunctorIN3c108BFloat16ES4_S4_NS0_15binary_internal10DivFunctorIS4_EEEESt5arrayIPcLm3EEEEviT0_T1_)
        /*1244*/ 	.word	0x00000028


	//----- nvinfo : EIATTR_FRAME_SIZE
	.align		4
.L_821:
        /*1248*/ 	.byte	0x04, 0x11
        /*124a*/ 	.short	(.L_823 - .L_822)
	.align		4
.L_822:
        /*124c*/ 	.word	index@(_ZN2at6native29vectorized_elementwise_kernelILi2ENS0_13BinaryFunctorIN3c108BFloat16ES4_S4_NS0_15binary_internal10DivFunctorIS4_EEEESt5arrayIPcLm3EEEEviT0_T1_)
        /*1250*/ 	.word	0x00000000


	//----- nvinfo : EIATTR_REGCOUNT
	.align		4
.L_823:
        /*1254*/ 	.byte	0x04, 0x2f
        /*1256*/ 	.short	(.L_825 - .L_824)
	.align		4
.L_824:
        /*1258*/ 	.word	index@(_ZN2at6native27unrolled_elementwise_kernelINS0_13BinaryFunctorIN3c108BFloat16ES4_S4_NS0_15binary_internal10DivFunctorIS4_EEEESt5arrayIPcLm3EELi4E23TrivialOffsetCalculatorILi2EjESC_ILi1EjENS0_6memory15LoadWithoutCastENSF_16StoreWithoutCastEEEviT_T0_T2_T3_T4_T5_)
        /*125c*/ 	.word	0x0000001e


	//----- nvinfo : EIATTR_FRAME_SIZE
	.align		4
.L_825:
        /*1260*/ 	.byte	0x04, 0x11
        /*1262*/ 	.short	(.L_827 - .L_826)
	.align		4
.L_826:
        /*1264*/ 	.word	index@(_ZN2at6native27unrolled_elementwise_kernelINS0_13BinaryFunctorIN3c108BFloat16ES4_S4_NS0_15binary_internal10DivFunctorIS4_EEEESt5arrayIPcLm3EELi4E23TrivialOffsetCalculatorILi2EjESC_ILi1EjENS0_6memory15LoadWithoutCastENSF_16StoreWithoutCastEEEviT_T0_T2_T3_T4_T5_)
        /*1268*/ 	.word	0x00000000


	//----- nvinfo : EIATTR_REGCOUNT
	.align		4
.L_827:
        /*126c*/ 	.byte	0x04, 0x2f
        /*126e*/ 	.short	(.L_829 - .L_828)
	.align		4
.L_828:
        /*1270*/ 	.word	index@(_ZN2at6native18elementwise_kernelILi128ELi4EZNS0_22gpu_kernel_impl_nocastINS0_13BinaryFunctorIN3c108BFloat16ES5_S5_NS0_15binary_internal10DivFunctorIS5_EEEEEEvRNS_18TensorIteratorBaseERKT_EUliE_EEviT1_)
        /*1274*/ 	.word	0x00000014


	//----- nvinfo : EIATTR_FRAME_SIZE
	.align		4
.L_829:
        /*1278*/ 	.byte	0x04, 0x11
        /*127a*/ 	.short	(.L_831 - .L_830)
	.align		4
.L_830:
        /*127c*/ 	.word	index@(_ZN2at6native18elementwise_kernelILi128ELi4EZNS0_22gpu_kernel_impl_nocastINS0_13BinaryFunctorIN3c108BFloat16ES5_S5_NS0_15binary_internal10DivFunctorIS5_EEEEEEvRNS_18TensorIteratorBaseERKT_EUliE_EEviT1_)
        /*1280*/ 	.word	0x00000000


	//----- nvinfo : EIATTR_REGCOUNT
	.align		4
.L_831:
        /*1284*/ 	.byte	0x04, 0x2f
        /*1286*/ 	.short	(.L_833 - .L_832)
	.align		4
.L_832:
        /*1288*/ 	.word	index@(_ZN2at6native27unrolled_elementwise_kernelINS0_13BinaryFunctorIN3c108BFloat16ES4_S4_NS0_15binary_internal10DivFunctorIS4_EEEESt5arrayIPcLm3EELi4E23TrivialOffsetCalculatorILi2EjESC_ILi1EjENS0_6memory12LoadWithCastILi2EEENSF_13StoreWithCastILi1EEEEEviT_T0_T2_T3_T4_T5_)
        /*128c*/ 	.word	0x0000001e


	//----- nvinfo : EIATTR_FRAME_SIZE
	.align		4
.L_833:
        /*1290*/ 	.byte	0x04, 0x11
        /*1292*/ 	.short	(.L_835 - .L_834)
	.align		4
.L_834:
        /*1294*/ 	.word	index@(_ZN2at6native27unrolled_elementwise_kernelINS0_13BinaryFunctorIN3c108BFloat16ES4_S4_NS0_15binary_internal10DivFunctorIS4_EEEESt5arrayIPcLm3EELi4E23TrivialOffsetCalculatorILi2EjESC_ILi1EjENS0_6memory12LoadWithCastILi2EEENSF_13StoreWithCastILi1EEEEEviT_T0_T2_T3_T4_T5_)
        /*1298*/ 	.word	0x00000000


	//----- nvinfo : EIATTR_REGCOUNT
	.align		4
.L_835:
        /*129c*/ 	.byte	0x04, 0x2f
        /*129e*/ 	.short	(.L_837 - .L_836)
	.align		4
.L_836:
        /*12a0*/ 	.word	index@(_ZN2at6native18elementwise_kernelILi128ELi4EZNS0_15gpu_kernel_implINS0_13BinaryFunctorIN3c108BFloat16ES5_S5_NS0_15binary_internal10DivFunctorIS5_EEEEEEvRNS_18TensorIteratorBaseERKT_EUliE_EEviT1_)
        /*12a4*/ 	.word	0x00000018


	//----- nvinfo : EIATTR_FRAME_SIZE
	.align		4
.L_837:
        /*12a8*/ 	.byte	0x04, 0x11
        /*12aa*/ 	.short	(.L_839 - .L_838)
	.align		4
.L_838:
        /*12ac*/ 	.word	index@(_ZN2at6native18elementwise_kernelILi128ELi4EZNS0_15gpu_kernel_implINS0_13BinaryFunctorIN3c108BFloat16ES5_S5_NS0_15binary_internal10DivFunctorIS5_EEEEEEvRNS_18TensorIteratorBaseERKT_EUliE_EEviT1_)
        /*12b0*/ 	.word	0x00000000


	//----- nvinfo : EIATTR_MIN_STACK_SIZE
	.align		4
.L_839:
        /*12b4*/ 	.byte	0x04, 0x12
        /*12b6*/ 	.short	(.L_841 - .L_840)
	.align		4
.L_840:
        /*12b8*/ 	.word	index@(_ZN2at6native18elementwise_kernelILi128ELi4EZNS0_15gpu_kernel_implINS0_13BinaryFunctorIN3c108BFloat16ES5_S5_NS0_15binary_internal10DivFunctorIS5_EEEEEEvRNS_18TensorIteratorBaseERKT_EUliE_EEviT1_)
        /*12bc*/ 	.word	0x00000000


	//----- nvinfo : EIATTR_MIN_STACK_SIZE
	.align		4
.L_841:
        /*12c0*/ 	.byte	0x04, 0x12
        /*12c2*/ 	.short	(.L_843 - .L_842)
	.align		4
.L_842:
        /*12c4*/ 	.word	index@(_ZN2at6native27unrolled_elementwise_kernelINS0_13BinaryFunctorIN3c108BFloat16ES4_S4_NS0_15binary_internal10DivFunctorIS4_EEEESt5arrayIPcLm3EELi4E23TrivialOffsetCalculatorILi2EjESC_ILi1EjENS0_6memory12LoadWithCastILi2EEENSF_13StoreWithCastILi1EEEEEviT_T0_T2_T3_T4_T5_)
        /*12c8*/ 	.word	0x00000000


	//----- nvinfo : EIATTR_MIN_STACK_SIZE
	.align		4
.L_843:
        /*12cc*/ 	.byte	0x04, 0x12
        /*12ce*/ 	.short	(.L_845 - .L_844)
	.align		4
.L_844:
        /*12d0*/ 	.word	index@(_ZN2at6native18elementwise_kernelILi128ELi4EZNS0_22gpu_kernel_impl_nocastINS0_13BinaryFunctorIN3c108BFloat16ES5_S5_NS0_15binary_internal10DivFunctorIS5_EEEEEEvRNS_18TensorIteratorBaseERKT_EUliE_EEviT1_)
        /*12d4*/ 	.word	0x00000000


	//----- nvinfo : EIATTR_MIN_STACK_SIZE
	.align		4
.L_845:
        /*12d8*/ 	.byte	0x04, 0x12
        /*12da*/ 	.short	(.L_847 - .L_846)
	.align		4
.L_846:
        /*12dc*/ 	.word	index@(_ZN2at6native27unrolled_elementwise_kernelINS0_13BinaryFunctorIN3c108BFloat16ES4_S4_NS0_15binary_internal10DivFunctorIS4_EEEESt5arrayIPcLm3EELi4E23TrivialOffsetCalculatorILi2EjESC_ILi1EjENS0_6memory15LoadWithoutCastENSF_16StoreWithoutCastEEEviT_T0_T2_T3_T4_T5_)
        /*12e0*/ 	.word	0x00000000


	//----- nvinfo : EIATTR_MIN_STACK_SIZE
	.align		4
.L_847:
        /*12e4*/ 	.byte	0x04, 0x12
        /*12e6*/ 	.short	(.L_849 - .L_848)
	.align		4
.L_848:
        /*12e8*/ 	.word	index@(_ZN2at6native29vectorized_elementwise_kernelILi2ENS0_13BinaryFunctorIN3c108BFloat16ES4_S4_NS0_15binary_internal10DivFunctorIS4_EEEESt5arrayIPcLm3EEEEviT0_T1_)
        /*12ec*/ 	.word	0x00000000


	//----- nvinfo : EIATTR_MIN_STACK_SIZE
	.align		4
.L_849:
        /*12f0*/ 	.byte	0x04, 0x12
        /*12f2*/ 	.short	(.L_851 - .L_850)
	.align		4
.L_850:
        /*12f4*/ 	.word	index@(_ZN2at6native29vectorized_elementwise_kernelILi4ENS0_13BinaryFunctorIN3c108BFloat16ES4_S4_NS0_15binary_internal10DivFunctorIS4_EEEESt5arrayIPcLm3EEEEviT0_T1_)
        /*12f8*/ 	.word	0x00000000


	//----- nvinfo : EIATTR_MIN_STACK_SIZE
	.align		4
.L_851:
        /*12fc*/ 	.byte	0x04, 0x12
        /*12fe*/ 	.short	(.L_853 - .L_852)
	.align		4
.L_852:
        /*1300*/ 	.word	index@(_ZN2at6native29vectorized_elementwise_kernelILi8ENS0_13BinaryFunctorIN3c108BFloat16ES4_S4_NS0_15binary_internal10DivFunctorIS4_EEEESt5arrayIPcLm3EEEEviT0_T1_)
        /*1304*/ 	.word	0x00000000


	//----- nvinfo : EIATTR_MIN_STACK_SIZE
	.align		4
.L_853:
        /*1308*/ 	.byte	0x04, 0x12
        /*130a*/ 	.short	(.L_855 - .L_854)
	.align		4
.L_854:
        /*130c*/ 	.word	index@(_ZN2at6native18elementwise_kernelILi128ELi4EZNS0_15gpu_kernel_implINS0_13BUnaryFunctorIN3c108BFloat16ES5_S5_NS0_15binary_internal10DivFunctorIS5_EEEEEEvRNS_18TensorIteratorBaseERKT_EUliE_EEviT1_)
        /*1310*/ 	.word	0x00000000


	//----- nvinfo : EIATTR_MIN_STACK_SIZE
	.align		4
.L_855:
        /*1314*/ 	.byte	0x04, 0x12
        /*1316*/ 	.short	(.L_857 - .L_856)
	.align		4
.L_856:
        /*1318*/ 	.word	index@(_ZN2at6native27unrolled_elementwise_kernelINS0_13BUnaryFunctorIN3c108BFloat16ES4_S4_NS0_15binary_internal10DivFunctorIS4_EEEESt5arrayIPcLm2EELi4E23TrivialOffsetCalculatorILi1EjESD_NS0_6memory12LoadWithCastILi1EEENSE_13StoreWithCastILi1EEEEEviT_T0_T2_T3_T4_T5_)
        /*131c*/ 	.word	0x00000000


	//----- nvinfo : EIATTR_MIN_STACK_SIZE
	.align		4
.L_857:
        /*1320*/ 	.byte	0x04, 0x12
        /*1322*/ 	.short	(.L_859 - .L_858)
	.align		4
.L_858:
        /*1324*/ 	.word	index@(_ZN2at6native18elementwise_kernelILi128ELi4EZNS0_22gpu_kernel_impl_nocastINS0_13BUnaryFunctorIN3c108BFloat16ES5_S5_NS0_15binary_internal10DivFunctorIS5_EEEEEEvRNS_18TensorIteratorBaseERKT_EUliE_EEviT1_)
        /*1328*/ 	.word	0x00000000


	//----- nvinfo : EIATTR_MIN_STACK_SIZE
	.align		4
.L_859:
        /*132c*/ 	.byte	0x04, 0x12
        /*132e*/ 	.short	(.L_861 - .L_860)
	.align		4
.L_860:
        /*1330*/ 	.word	index@(_ZN2at6native27unrolled_elementwise_kernelINS0_13BUnaryFunctorIN3c108BFloat16ES4_S4_NS0_15binary_internal10DivFunctorIS4_EEEESt5arrayIPcLm2EELi4E23TrivialOffsetCalculatorILi1EjESD_NS0_6memory15LoadWithoutCastENSE_16StoreWithoutCastEEEviT_T0_T2_T3_T4_T5_)
        /*1334*/ 	.word	0x00000000


	//----- nvinfo : EIATTR_MIN_STACK_SIZE
	.align		4
.L_861:
        /*1338*/ 	.byte	0x04, 0x12
        /*133a*/ 	.short	(.L_863 - .L_862)
	.align		4
.L_862:
        /*133c*/ 	.word	index@(_ZN2at6native29vectorized_elementwise_kernelILi2ENS0_13BUnaryFunctorIN3c108BFloat16ES4_S4_NS0_15binary_internal10DivFunctorIS4_EEEESt5arrayIPcLm2EEEEviT0_T1_)
        /*1340*/ 	.word	0x00000000


	//----- nvinfo : EIATTR_MIN_STACK_SIZE
	.align		4
.L_863:
        /*1344*/ 	.byte	0x04, 0x12
        /*1346*/ 	.short	(.L_865 - .L_864)
	.align		4
.L_864:
        /*1348*/ 	.word	index@(_ZN2at6native29vectorized_elementwise_kernelILi4ENS0_13BUnaryFunctorIN3c108BFloat16ES4_S4_NS0_15binary_internal10DivFunctorIS4_EEEESt5arrayIPcLm2EEEEviT0_T1_)
        /*134c*/ 	.word	0x00000000


	//----- nvinfo : EIATTR_MIN_STACK_SIZE
	.align		4
.L_865:
        /*1350*/ 	.byte	0x04, 0x12
        /*1352*/ 	.short	(.L_867 - .L_866)
	.align		4
.L_866:
        /*1354*/ 	.word	index@(_ZN2at6native29vectorized_elementwise_kernelILi8ENS0_13BUnaryFunctorIN3c108BFloat16ES4_S4_NS0_15binary_internal10DivFunctorIS4_EEEESt5arrayIPcLm2EEEEviT0_T1_)
        /*1358*/ 	.word	0x00000000


	//----- nvinfo : EIATTR_MIN_STACK_SIZE
	.align		4
.L_867:
        /*135c*/ 	.byte	0x04, 0x12
        /*135e*/ 	.short	(.L_869 - .L_868)
	.align		4
.L_868:
        /*1360*/ 	.word	index@(_ZN2at6native18elementwise_kernelILi128ELi4EZNS0_15gpu_kernel_implINS0_13AUnaryFunctorIN3c108BFloat16ES5_S5_NS0_15binary_internal10DivFunctorIS5_EEEEEEvRNS_18TensorIteratorBaseERKT_EUliE_EEviT1_)
        /*1364*/ 	.word	0x00000000


	//----- nvinfo : EIATTR_MIN_STACK_SIZE
	.align		4
.L_869:
        /*1368*/ 	.byte	0x04, 0x12
        /*136a*/ 	.short	(.L_871 - .L_870)
	.align		4
.L_870:
        /*136c*/ 	.word	index@(_ZN2at6native27unrolled_elementwise_kernelINS0_13AUnaryFunctorIN3c108BFloat16ES4_S4_NS0_15binary_internal10DivFunctorIS4_EEEESt5arrayIPcLm2EELi4E23TrivialOffsetCalculatorILi1EjESD_NS0_6memory12LoadWithCastILi1EEENSE_13StoreWithCastILi1EEEEEviT_T0_T2_T3_T4_T5_)
        /*1370*/ 	.word	0x00000000


	//----- nvinfo : EIATTR_MIN_STACK_SIZE
	.align		4
.L_871:
        /*1374*/ 	.byte	0x04, 0x12
        /*1376*/ 	.short	(.L_873 - .L_872)
	.align		4
.L_872:
        /*1378*/ 	.word	index@(_ZN2at6native18elementwise_kernelILi128ELi4EZNS0_22gpu_kernel_impl_nocastINS0_13AUnaryFunctorIN3c108BFloat16ES5_S5_NS0_15binary_internal10DivFunctorIS5_EEEEEEvRNS_18TensorIteratorBaseERKT_EUliE_EEviT1_)
        /*137c*/ 	.word	0x00000000


	//----- nvinfo : EIATTR_MIN_STACK_SIZE
	.align		4
.L_873:
        /*1380*/ 	.byte	0x04, 0x12
        /*1382*/ 	.short	(.L_875 - .L_874)
	.align		4
.L_874:
        /*1384*/ 	.word	index@(_ZN2at6native27unrolled_elementwise_kernelINS0_13AUnaryFunctorIN3c108BFloat16ES4_S4_NS0_15binary_internal10DivFunctorIS4_EEEESt5arrayIPcLm2EELi4E23TrivialOffsetCalculatorILi1EjESD_NS0_6memory15LoadWithoutCastENSE_16StoreWithoutCastEEEviT_T0_T2_T3_T4_T5_)
        /*1388*/ 	.word	0x00000000


	//----- nvinfo : EIATTR_MIN_STACK_SIZE
	.align		4
.L_875:
        /*138c*/ 	.byte	0x04, 0x12
        /*138e*/ 	.short	(.L_877 - .L_876)
	.align		4
.L_876:
        /*1390*/ 	.word	index@(_ZN2at6native29vectorized_elementwise_kernelILi2ENS0_13AUnaryFunctorIN3c108BFloat16ES4_S4_NS0_15binary_internal10DivFunctorIS4_EEEESt5arrayIPcLm2EEEEviT0_T1_)
        /*1394*/ 	.word	0x00000000


	//----- nvinfo : EIATTR_MIN_STACK_SIZE
	.align		4
.L_877:
        /*1398*/ 	.byte	0x04, 0x12
        /*139a*/ 	.short	(.L_879 - .L_878)
	.align		4
.L_878:
        /*139c*/ 	.word	index@(_ZN2at6native29vectorized_elementwise_kernelILi4ENS0_13AUnaryFunctorIN3c108BFloat16ES4_S4_NS0_15binary_internal10DivFunctorIS4_EEEESt5arrayIPcLm2EEEEviT0_T1_)
        /*13a0*/ 	.word	0x00000000


	//----- nvinfo : EIATTR_MIN_STACK_SIZE
	.align		4
.L_879:
        /*13a4*/ 	.byte	0x04, 0x12
        /*13a6*/ 	.short	(.L_881 - .L_880)
	.align		4
.L_880:
        /*13a8*/ 	.word	index@(_ZN2at6native29vectorized_elementwise_kernelILi8ENS0_13AUnaryFunctorIN3c108BFloat16ES4_S4_NS0_15binary_internal10DivFunctorIS4_EEEESt5arrayIPcLm2EEEEviT0_T1_)
        /*13ac*/ 	.word	0x00000000


	//----- nvinfo : EIATTR_MIN_STACK_SIZE
	.align		4
.L_881:
        /*13b0*/ 	.byte	0x04, 0x12
        /*13b2*/ 	.short	(.L_883 - .L_882)
	.align		4
.L_882:
        /*13b4*/ 	.word	index@(_ZN2at6native18elementwise_kernelILi128ELi4EZNS0_15gpu_kernel_implINS0_13BinaryFunctorIN3c104HalfES5_S5_NS0_15binary_internal10DivFunctorIS5_EEEEEEvRNS_18TensorIteratorBaseERKT_EUliE_EEviT1_)
        /*13b8*/ 	.word	0x00000000


	//----- nvinfo : EIATTR_MIN_STACK_SIZE
	.align		4
.L_883:
        /*13bc*/ 	.byte	0x04, 0x12
        /*13be*/ 	.short	(.L_885 - .L_884)
	.align		4
.L_884:
        /*13c0*/ 	.word	index@(_ZN2at6native27unrolled_elementwise_kernelINS0_13BinaryFunctorIN3c104HalfES4_S4_NS0_15binary_internal10DivFunctorIS4_EEEESt5arrayIPcLm3EELi4E23TrivialOffsetCalculatorILi2EjESC_ILi1EjENS0_6memory12LoadWithCastILi2EEENSF_13StoreWithCastILi1EEEEEviT_T0_T2_T3_T4_T5_)
        /*13c4*/ 	.word	0x00000000


	//----- nvinfo : EIATTR_MIN_STACK_SIZE
	.align		4
.L_885:
        /*13c8*/ 	.byte	0x04, 0x12
        /*13ca*/ 	.short	(.L_887 - .L_886)
	.align		4
.L_886:
        /*13cc*/ 	.word	index@(_ZN2at6native18elementwise_kernelILi128ELi4EZNS0_22gpu_kernel_impl_nocastINS0_13BinaryFunctorIN3c104HalfES5_S5_NS0_15binary_internal10DivFunctorIS5_EEEEEEvRNS_18TensorIteratorBaseERKT_EUliE_EEviT1_)
        /*13d0*/ 	.word	0x00000000


	//----- nvinfo : EIATTR_MIN_STACK_SIZE
	.align		4
.L_887:
        /*13d4*/ 	.byte	0x04, 0x12
        /*13d6*/ 	.short	(.L_889 - .L_888)
	.align		4
.L_888:
        /*13d8*/ 	.word	index@(_ZN2at6native27unrolled_elementwise_kernelINS0_13BinaryFunctorIN3c104HalfES4_S4_NS0_15binary_internal10DivFunctorIS4_EEEESt5arrayIPcLm3EELi4E23TrivialOffsetCalculatorILi2EjESC_ILi1EjENS0_6memory15LoadWithoutCastENSF_16StoreWithoutCastEEEviT_T0_T2_T3_T4_T5_)
        /*13dc*/ 	.word	0x00000000


	//----- nvinfo : EIATTR_MIN_STACK_SIZE
	.align		4
.L_889:
        /*13e0*/ 	.byte	0x04, 0x12
        /*13e2*/ 	.short	(.L_891 - .L_890)
	.align		4
.L_890:
        /*13e4*/ 	.word	index@(_ZN2at6native29vectorized_elementwise_kernelILi2ENS0_13BinaryFunctorIN3c104HalfES4_S4_NS0_15binary_internal10DivFunctorIS4_EEEESt5arrayIPcLm3EEEEviT0_T1_)
        /*13e8*/ 	.word	0x00000000


	//----- nvinfo : EIATTR_MIN_STACK_SIZE
	.align		4
.L_891:
        /*13ec*/ 	.byte	0x04, 0x12
        /*13ee*/ 	.short	(.L_893 - .L_892)
	.align		4
.L_892:
        /*13f0*/ 	.word	index@(_ZN2at6native29vectorized_elementwise_kernelILi4ENS0_13BinaryFunctorIN3c104HalfES4_S4_NS0_15binary_internal10DivFunctorIS4_EEEESt5arrayIPcLm3EEEEviT0_T1_)
        /*13f4*/ 	.word	0x00000000


	//----- nvinfo : EIATTR_MIN_STACK_SIZE
	.align		4
.L_893:
        /*13f8*/ 	.byte	0x04, 0x12
        /*13fa*/ 	.short	(.L_895 - .L_894)
	.align		4
.L_894:
        /*13fc*/ 	.word	index@(_ZN2at6native29vectorized_elementwise_kernelILi8ENS0_13BinaryFunctorIN3c104HalfES4_S4_NS0_15binary_internal10DivFunctorIS4_EEEESt5arrayIPcLm3EEEEviT0_T1_)
        /*1400*/ 	.word	0x00000000


	//----- nvinfo : EIATTR_MIN_STACK_SIZE
	.align		4
.L_895:
        /*1404*/ 	.byte	0x04, 0x12
        /*1406*/ 	.short	(.L_897 - .L_896)
	.align		4
.L_896:
        /*1408*/ 	.word	index@(_ZN2at6native18elementwise_kernelILi128ELi4EZNS0_15gpu_kernel_implINS0_13BUnaryFunctorIN3c104HalfES5_S5_NS0_15binary_internal10DivFunctorIS5_EEEEEEvRNS_18TensorIteratorBaseERKT_EUliE_EEviT1_)
        /*140c*/ 	.word	0x00000000


	//----- nvinfo : EIATTR_MIN_STACK_SIZE
	.align		4
.L_897:
        /*1410*/ 	.byte	0x04, 0x12
        /*1412*/ 	.short	(.L_899 - .L_898)
	.align		4
.L_898:
        /*1414*/ 	.word	index@(_ZN2at6native27unrolled_elementwise_kernelINS0_13BUnaryFunctorIN3c104HalfES4_S4_NS0_15binary_internal10DivFunctorIS4_EEEESt5arrayIPcLm2EELi4E23TrivialOffsetCalculatorILi1EjESD_NS0_6memory12LoadWithCastILi1EEENSE_13StoreWithCastILi1EEEEEviT_T0_T2_T3_T4_T5_)
        /*1418*/ 	.word	0x00000000


	//----- nvinfo : EIATTR_MIN_STACK_SIZE
	.align		4
.L_899:
        /*141c*/ 	.byte	0x04, 0x12
        /*141e*/ 	.short	(.L_901 - .L_900)
	.align		4
.L_900:
        /*1420*/ 	.word	index@(_ZN2at6native18elementwise_kernelILi128ELi4EZNS0_22gpu_kernel_impl_nocastINS0_13BUnaryFunctorIN3c104HalfES5_S5_NS0_15binary_internal10DivFunctorIS5_EEEEEEvRNS_18TensorIteratorBaseERKT_EUliE_EEviT1_)
        /*1424*/ 	.word	0x00000000


	//----- nvinfo : EIATTR_MIN_STACK_SIZE
	.align		4
.L_901:
        /*1428*/ 	.byte	0x04, 0x12
        /*142a*/ 	.short	(.L_903 - .L_902)
	.align		4
.L_902:
        /*142c*/ 	.word	index@(_ZN2at6native27unrolled_elementwise_kernelINS0_13BUnaryFunctorIN3c104HalfES4_S4_NS0_15binary_internal10DivFunctorIS4_EEEESt5arrayIPcLm2EELi4E23TrivialOffsetCalculatorILi1EjESD_NS0_6memory15LoadWithoutCastENSE_16StoreWithoutCastEEEviT_T0_T2_T3_T4_T5_)
        /*1430*/ 	.word	0x00000000


	//----- nvinfo : EIATTR_MIN_STACK_SIZE
	.align		4
.L_903:
        /*1434*/ 	.byte	0x04, 0x12
        /*1436*/ 	.short	(.L_905 - .L_904)
	.align		4
.L_904:
        /*1438*/ 	.word	index@(_ZN2at6native29vectorized_elementwise_kernelILi2ENS0_13BUnaryFunctorIN3c104HalfES4_S4_NS0_15binary_internal10DivFunctorIS4_EEEESt5arrayIPcLm2EEEEviT0_T1_)
        /*143c*/ 	.word	0x00000000


	//----- nvinfo : EIATTR_MIN_STACK_SIZE
	.align		4
.L_905:
        /*1440*/ 	.byte	0x04, 0x12
        /*1442*/ 	.short	(.L_907 - .L_906)
	.align		4
.L_906:
        /*1444*/ 	.word	index@(_ZN2at6native29vectorized_elementwise_kernelILi4ENS0_13BUnaryFunctorIN3c104HalfES4_S4_NS0_15binary_internal10DivFunctorIS4_EEEESt5arrayIPcLm2EEEEviT0_T1_)
        /*1448*/ 	.word	0x00000000


	//----- nvinfo : EIATTR_MIN_STACK_SIZE
	.align		4
.L_907:
        /*144c*/ 	.byte	0x04, 0x12
        /*144e*/ 	.short	(.L_909 - .L_908)
	.align		4
.L_908:
        /*1450*/ 	.word	index@(_ZN2at6native29vectorized_elementwise_kernelILi8ENS0_13BUnaryFunctorIN3c104HalfES4_S4_NS0_15binary_internal10DivFunctorIS4_EEEESt5arrayIPcLm2EEEEviT0_T1_)
        /*1454*/ 	.word	0x00000000


	//----- nvinfo : EIATTR_MIN_STACK_SIZE
	.align		4
.L_909:
        /*1458*/ 	.byte	0x04, 0x12
        /*145a*/ 	.short	(.L_911 - .L_910)
	.align		4
.L_910:
        /*145c*/ 	.word	index@(_ZN2at6native18elementwise_kernelILi128ELi4EZNS0_15gpu_kernel_implINS0_13AUnaryFunctorIN3c104HalfES5_S5_NS0_15binary_internal10DivFunctorIS5_EEEEEEvRNS_18TensorIteratorBaseERKT_EUliE_EEviT1_)
        /*1460*/ 	.word	0x00000000


	//----- nvinfo : EIATTR_MIN_STACK_SIZE
	.align		4
.L_911:
        /*1464*/ 	.byte	0x04, 0x12
        /*1466*/ 	.short	(.L_913 - .L_912)
	.align		4
.L_912:
        /*1468*/ 	.word	index@(_ZN2at6native27unrolled_elementwise_kernelINS0_13AUnaryFunctorIN3c104HalfES4_S4_NS0_15binary_internal10DivFunctorIS4_EEEESt5arrayIPcLm2EELi4E23TrivialOffsetCalculatorILi1EjESD_NS0_6memory12LoadWithCastILi1EEENSE_13StoreWithCastILi1EEEEEviT_T0_T2_T3_T4_T5_)
        /*146c*/ 	.word	0x00000000


	//----- nvinfo : EIATTR_MIN_STACK_SIZE
	.align		4
.L_913:
        /*1470*/ 	.byte	0x04, 0x12
        /*1472*/ 	.short	(.L_915 - .L_914)
	.align		4
.L_914:
        /*1474*/ 	.word	index@(_ZN2at6native18elementwise_kernelILi128ELi4EZNS0_22gpu_kernel_impl_nocastINS0_13AUnaryFunctorIN3c104HalfES5_S5_NS0_15binary_internal10DivFunctorIS5_EEEEEEvRNS_18TensorIteratorBaseERKT_EUliE_EEviT1_)
        /*1478*/ 	.word	0x00000000


	//----- nvinfo : EIATTR_MIN_STACK_SIZE
	.align		4
.L_915:
        /*147c*/ 	.byte	0x04, 0x12
        /*147e*/ 	.short	(.L_917 - .L_916)
	.align		4
.L_916:
        /*1480*/ 	.word	index@(_ZN2at6native27unrolled_elementwise_kernelINS0_13AUnaryFunctorIN3c104HalfES4_S4_NS0_15binary_internal10DivFunctorIS4_EEEESt5arrayIPcLm2EELi4E23TrivialOffsetCalculatorILi1EjESD_NS0_6memory15LoadWithoutCastENSE_16StoreWithoutCastEEEviT_T0_T2_T3_T4_T5_)
        /*1484*/ 	.word	0x00000000


	//----- nvinfo : EIATTR_MIN_STACK_SIZE
	.align		4
.L_917:
        /*1488*/ 	.byte	0x04, 0x12
        /*148a*/ 	.short	(.L_919 - .L_918)
	.align		4
.L_918:
        /*148c*/ 	.word	index@(_ZN2at6native29vectorized_elementwise_kernelILi2ENS0_13AUnaryFunctorIN3c104HalfES4_S4_NS0_15binary_internal10DivFunctorIS4_EEEESt5arrayIPcLm2EEEEviT0_T1_)
        /*1490*/ 	.word	0x00000000


	//----- nvinfo : EIATTR_MIN_STACK_SIZE
	.align		4
.L_919:
        /*1494*/ 	.byte	0x04, 0x12
        /*1496*/ 	.short	(.L_921 - .L_920)
	.align		4
.L_920:
        /*1498*/ 	.word	index@(_ZN2at6native29vectorized_elementwise_kernelILi4ENS0_13AUnaryFunctorIN3c104HalfES4_S4_NS0_15binary_internal10DivFunctorIS4_EEEESt5arrayIPcLm2EEEEviT0_T1_)
        /*149c*/ 	.word	0x00000000


	//----- nvinfo : EIATTR_MIN_STACK_SIZE
	.align		4
.L_921:
        /*14a0*/ 	.byte	0x04, 0x12
        /*14a2*/ 	.short	(.L_923 - .L_922)
	.align		4
.L_922:
        /*14a4*/ 	.word	index@(_ZN2at6native29vectorized_elementwise_kernelILi8ENS0_13AUnaryFunctorIN3c104HalfES4_S4_NS0_15binary_internal10DivFunctorIS4_EEEESt5arrayIPcLm2EEEEviT0_T1_)
        /*14a8*/ 	.word	0x00000000


	//----- nvinfo : EIATTR_MIN_STACK_SIZE
	.align		4
.L_923:
        /*14ac*/ 	.byte	0x04, 0x12
        /*14ae*/ 	.short	(.L_925 - .L_924)
	.align		4
.L_924:
        /*14b0*/ 	.word	index@(_ZN2at6native18elementwise_kernelILi128ELi4EZNS0_15gpu_kernel_implINS0_13BinaryFunctorIN3c107complexIfEES6_S6_NS0_15binary_internal10DivFunctorIS6_EEEEEEvRNS_18TensorIteratorBaseERKT_EUliE_EEviT1_)
        /*14b4*/ 	.word	0x00000000


	//----- nvinfo : EIATTR_MIN_STACK_SIZE
	.align		4
.L_925:
        /*14b8*/ 	.byte	0x04, 0x12
        /*14ba*/ 	.short	(.L_927 - .L_926)
	.align		4
.L_926:
        /*14bc*/ 	.word	index@(_ZN2at6native27unrolled_elementwise_kernelINS0_13BinaryFunctorIN3c107complexIfEES5_S5_NS0_15binary_internal10DivFunctorIS5_EEEESt5arrayIPcLm3EELi4E23TrivialOffsetCalculatorILi2EjESD_ILi1EjENS0_6memory12LoadWithCastILi2EEENSG_13StoreWithCastILi1EEEEEviT_T0_T2_T3_T4_T5_)
        /*14c0*/ 	.word	0x00000000


	//----- nvinfo : EIATTR_MIN_STACK_SIZE
	.align		4
.L_927:
        /*14c4*/ 	.byte	0x04, 0x12
        /*14c6*/ 	.short	(.L_929 - .L_928)
	.align		4
.L_928:
        /*14c8*/ 	.word	index@(_ZN2at6native18elementwise_kernelILi128ELi2EZNS0_22gpu_kernel_impl_nocastINS0_13BinaryFunctorIN3c107complexIfEES6_S6_NS0_15binary_internal10DivFunctorIS6_EEEEEEvRNS_18TensorIteratorBaseERKT_EUliE_EEviT1_)
        /*14cc*/ 	.word	0x00000000


	//----- nvinfo : EIATTR_MIN_STACK_SIZE
	.align		4
.L_929:
        /*14d0*/ 	.byte	0x04, 0x12
        /*14d2*/ 	.short	(.L_931 - .L_930)
	.align		4
.L_930:
        /*14d4*/ 	.word	index@(_ZN2at6native27unrolled_elementwise_kernelINS0_13BinaryFunctorIN3c107complexIfEES5_S5_NS0_15binary_internal10DivFunctorIS5_EEEESt5arrayIPcLm3EELi4E23TrivialOffsetCalculatorILi2EjESD_ILi1EjENS0_6memory15LoadWithoutCastENSG_16StoreWithoutCastEEEviT_T0_T2_T3_T4_T5_)
        /*14d8*/ 	.word	0x00000000


	//----- nvinfo : EIATTR_MIN_STACK_SIZE
	.align		4
.L_931:
        /*14dc*/ 	.byte	0x04, 0x12
        /*14de*/ 	.short	(.L_933 - .L_932)
	.align		4
.L_932:
        /*14e0*/ 	.word	index@(_ZN2at6native29vectorized_elementwise_kernelILi2ENS0_13BinaryFunctorIN3c107complexIfEES5_S5_NS0_15binary_internal10DivFunctorIS5_EEEESt5arrayIPcLm3EEEEviT0_T1_)
        /*14e4*/ 	.word	0x00000000


	//----- nvinfo : EIATTR_MIN_STACK_SIZE
	.align		4
.L_933:
        /*14e8*/ 	.byte	0x04, 0x12
        /*14ea*/ 	.short	(.L_935 - .L_934)
	.align		4
.L_934:
        /*14ec*/ 	.word	index@(_ZN2at6native29vectorized_elementwise_kernelILi4ENS0_13BinaryFunctorIN3c107complexIfEES5_S5_NS0_15binary_internal10DivFunctorIS5_EEEESt5arrayIPcLm3EEEEviT0_T1_)
        /*14f0*/ 	.word	0x00000000


	//----- nvinfo : EIATTR_MIN_STACK_SIZE
	.align		4
.L_935:
        /*14f4*/ 	.byte	0x04, 0x12
        /*14f6*/ 	.short	(.L_937 - .L_936)
	.align		4
.L_936:
        /*14f8*/ 	.word	index@(_ZN2at6native29vectorized_elementwise_kernelILi8ENS0_13BinaryFunctorIN3c107complexIfEES5_S5_NS0_15binary_internal10DivFunctorIS5_EEEESt5arrayIPcLm3EEEEviT0_T1_)
        /*14fc*/ 	.word	0x00000000


	//----- nvinfo : EIATTR_MIN_STACK_SIZE
	.align		4
.L_937:
        /*1500*/ 	.byte	0x04, 0x12
        /*1502*/ 	.short	(.L_939 - .L_938)
	.align		4
.L_938:
        /*1504*/ 	.word	index@(_ZN2at6native18elementwise_kernelILi128ELi4EZNS0_15gpu_kernel_implINS0_13BUnaryFunctorIN3c107complexIfEES6_S6_NS0_15binary_internal10DivFunctorIS6_EEEEEEvRNS_18TensorIteratorBaseERKT_EUliE_EEviT1_)
        /*1508*/ 	.word	0x00000000


	//----- nvinfo : EIATTR_MIN_STACK_SIZE
	.align		4
.L_939:
        /*150c*/ 	.byte	0x04, 0x12
        /*150e*/ 	.short	(.L_941 - .L_940)
	.align		4
.L_940:
        /*1510*/ 	.word	index@(_ZN2at6native27unrolled_elementwise_kernelINS0_13BUnaryFunctorIN3c107complexIfEES5_S5_NS0_15binary_internal10DivFunctorIS5_EEEESt5arrayIPcLm2EELi4E23TrivialOffsetCalculatorILi1EjESE_NS0_6memory12LoadWithCastILi1EEENSF_13StoreWithCastILi1EEEEEviT_T0_T2_T3_T4_T5_)
        /*1514*/ 	.word	0x00000000


	//----- nvinfo : EIATTR_MIN_STACK_SIZE
	.align		4
.L_941:
        /*1518*/ 	.byte	0x04, 0x12
        /*151a*/ 	.short	(.L_943 - .L_942)
	.align		4
.L_942:
        /*151c*/ 	.word	index@(_ZN2at6native18elementwise_kernelILi128ELi2EZNS0_22gpu_kernel_impl_nocastINS0_13BUnaryFunctorIN3c107complexIfEES6_S6_NS0_15binary_internal10DivFunctorIS6_EEEEEEvRNS_18TensorIteratorBaseERKT_EUliE_EEviT1_)
        /*1520*/ 	.word	0x00000000


	//----- nvinfo : EIATTR_MIN_STACK_SIZE
	.align		4
.L_943:
        /*1524*/ 	.byte	0x04, 0x12
        /*1526*/ 	.short	(.L_945 - .L_944)
	.align		4
.L_944:
        /*1528*/ 	.word	index@(_ZN2at6native27unrolled_elementwise_kernelINS0_13BUnaryFunctorIN3c107complexIfEES5_S5_NS0_15binary_internal10DivFunctorIS5_EEEESt5arrayIPcLm2EELi4E23TrivialOffsetCalculatorILi1EjESE_NS0_6memory15LoadWithoutCastENSF_16StoreWithoutCastEEEviT_T0_T2_T3_T4_T5_)
        /*152c*/ 	.word	0x00000000


	//----- nvinfo : EIATTR_MIN_STACK_SIZE
	.align		4
.L_945:
        /*1530*/ 	.byte	0x04, 0x12
        /*1532*/ 	.short	(.L_947 - .L_946)
	.align		4
.L_946:
        /*1534*/ 	.word	index@(_ZN2at6native29vectorized_elementwise_kernelILi2ENS0_13BUnaryFunctorIN3c107complexIfEES5_S5_NS0_15binary_internal10DivFunctorIS5_EEEESt5arrayIPcLm2EEEEviT0_T1_)
        /*1538*/ 	.word	0x00000000


	//----- nvinfo : EIATTR_MIN_STACK_SIZE
	.align		4
.L_947:
        /*153c*/ 	.byte	0x04, 0x12
        /*153e*/ 	.short	(.L_949 - .L_948)
	.align		4
.L_948:
        /*1540*/ 	.word	index@(_ZN2at6native29vectorized_elementwise_kernelILi4ENS0_13BUnaryFunctorIN3c107complexIfEES5_S5_NS0_15binary_internal10DivFunctorIS5_EEEESt5arrayIPcLm2EEEEviT0_T1_)
        /*1544*/ 	.word	0x00000000


	//----- nvinfo : EIATTR_MIN_STACK_SIZE
	.align		4
.L_949:
        /*1548*/ 	.byte	0x04, 0x12
        /*154a*/ 	.short	(.L_951 - .L_950)
	.align		4
.L_950:
        /*154c*/ 	.word	index@(_ZN2at6native29vectorized_elementwise_kernelILi8ENS0_13BUnaryFunctorIN3c107complexIfEES5_S5_NS0_15binary_internal10DivFunctorIS5_EEEESt5arrayIPcLm2EEEEviT0_T1_)
        /*1550*/ 	.word	0x00000000


	//----- nvinfo : EIATTR_MIN_STACK_SIZE
	.align		4
.L_951:
        /*1554*/ 	.byte	0x04, 0x12
        /*1556*/ 	.short	(.L_953 - .L_952)
	.align		4
.L_952:
        /*1558*/ 	.word	index@(_ZN2at6native18elementwise_kernelILi128ELi4EZNS0_15gpu_kernel_implINS0_13AUnaryFunctorIN3c107complexIfEES6_S6_NS0_15binary_internal10DivFunctorIS6_EEEEEEvRNS_18TensorIteratorBaseERKT_EUliE_EEviT1_)
        /*155c*/ 	.word	0x00000000


	//----- nvinfo : EIATTR_MIN_STACK_SIZE
	.align		4
.L_953:
        /*1560*/ 	.byte	0x04, 0x12
        /*1562*/ 	.short	(.L_955 - .L_954)
	.align		4
.L_954:
        /*1564*/ 	.word	index@(_ZN2at6native27unrolled_elementwise_kernelINS0_13AUnaryFunctorIN3c107complexIfEES5_S5_NS0_15binary_internal10DivFunctorIS5_EEEESt5arrayIPcLm2EELi4E23TrivialOffsetCalculatorILi1EjESE_NS0_6memory12LoadWithCastILi1EEENSF_13StoreWithCastILi1EEEEEviT_T0_T2_T3_T4_T5_)
        /*1568*/ 	.word	0x00000000


	//----- nvinfo : EIATTR_MIN_STACK_SIZE
	.align		4
.L_955:
        /*156c*/ 	.byte	0x04, 0x12
        /*156e*/ 	.short	(.L_957 - .L_956)
	.align		4
.L_956:
        /*1570*/ 	.word	index@(_ZN2at6native18elementwise_kernelILi128ELi2EZNS0_22gpu_kernel_impl_nocastINS0_13AUnaryFunctorIN3c107complexIfEES6_S6_NS0_15binary_internal10DivFunctorIS6_EEEEEEvRNS_18TensorIteratorBaseERKT_EUliE_EEviT1_)
        /*1574*/ 	.word	0x00000000


	//----- nvinfo : EIATTR_MIN_STACK_SIZE
	.align		4
.L_957:
        /*1578*/ 	.byte	0x04, 0x12
        /*157a*/ 	.short	(.L_959 - .L_958)
	.align		4
.L_958:
        /*157c*/ 	.word	index@(_ZN2at6native27unrolled_elementwise_kernelINS0_13AUnaryFunctorIN3c107complexIfEES5_S5_NS0_15binary_internal10DivFunctorIS5_EEEESt5arrayIPcLm2EELi4E23TrivialOffsetCalculatorILi1EjESE_NS0_6memory15LoadWithoutCastENSF_16StoreWithoutCastEEEviT_T0_T2_T3_T4_T5_)
        /*1580*/ 	.word	0x00000000


	//----- nvinfo : EIATTR_MIN_STACK_SIZE
	.align		4
.L_959:
        /*1584*/ 	.byte	0x04, 0x12
        /*1586*/ 	.short	(.L_961 - .L_960)
	.align		4
.L_960:
        /*1588*/ 	.word	index@(_ZN2at6native29vectorized_elementwise_kernelILi2ENS0_13AUnaryFunctorIN3c107complexIfEES5_S5_NS0_15binary_internal10DivFunctorIS5_EEEESt5arrayIPcLm2EEEEviT0_T1_)
        /*158c*/ 	.word	0x00000000


	//----- nvinfo : EIATTR_MIN_STACK_SIZE
	.align		4
.L_961:
        /*1590*/ 	.byte	0x04, 0x12
        /*1592*/ 	.short	(.L_963 - .L_962)
	.align		4
.L_962:
        /*1594*/ 	.word	index@(_ZN2at6native29vectorized_elementwise_kernelILi4ENS0_13AUnaryFunctorIN3c107complexIfEES5_S5_NS0_15binary_internal10DivFunctorIS5_EEEESt5arrayIPcLm2EEEEviT0_T1_)
        /*1598*/ 	.word	0x00000000


	//----- nvinfo : EIATTR_MIN_STACK_SIZE
	.align		4
.L_963:
        /*159c*/ 	.byte	0x04, 0x12
        /*159e*/ 	.short	(.L_965 - .L_964)
	.align		4
.L_964:
        /*15a0*/ 	.word	index@(_ZN2at6native29vectorized_elementwise_kernelILi8ENS0_13AUnaryFunctorIN3c107complexIfEES5_S5_NS0_15binary_internal10DivFunctorIS5_EEEESt5arrayIPcLm2EEEEviT0_T1_)
        /*15a4*/ 	.word	0x00000000


	//----- nvinfo : EIATTR_MIN_STACK_SIZE
	.align		4
.L_965:
        /*15a8*/ 	.byte	0x04, 0x12
        /*15aa*/ 	.short	(.L_967 - .L_966)
	.align		4
.L_966:
        /*15ac*/ 	.word	index@(_ZN2at6native18elementwise_kernelILi128ELi4EZNS0_15gpu_kernel_implINS0_13BinaryFunctorIN3c107complexIdEES6_S6_NS0_15binary_internal10DivFunctorIS6_EEEEEEvRNS_18TensorIteratorBaseERKT_EUliE_EEviT1_)
        /*15b0*/ 	.word	0x00000000


	//----- nvinfo : EIATTR_MIN_STACK_SIZE
	.align		4
.L_967:
        /*15b4*/ 	.byte	0x04, 0x12
        /*15b6*/ 	.short	(.L_969 - .L_968)
	.align		4
.L_968:
        /*15b8*/ 	.word	index@(_ZN2at6native27unrolled_elementwise_kernelINS0_13BinaryFunctorIN3c107complexIdEES5_S5_NS0_15binary_internal10DivFunctorIS5_EEEESt5arrayIPcLm3EELi4E23TrivialOffsetCalculatorILi2EjESD_ILi1EjENS0_6memory12LoadWithCastILi2EEENSG_13StoreWithCastILi1EEEEEviT_T0_T2_T3_T4_T5_)
        /*15bc*/ 	.word	0x00000000


	//----- nvinfo : EIATTR_MIN_STACK_SIZE
	.align		4
.L_969:
        /*15c0*/ 	.byte	0x04, 0x12
        /*15c2*/ 	.short	(.L_971 - .L_970)
	.align		4
.L_970:
        /*15c4*/ 	.word	index@(_ZN2at6native18elementwise_kernelILi128ELi2EZNS0_22gpu_kernel_impl_nocastINS0_13BinaryFunctorIN3c107complexIdEES6_S6_NS0_15binary_internal10DivFunctorIS6_EEEEEEvRNS_18TensorIteratorBaseERKT_EUliE_EEviT1_)
        /*15c8*/ 	.word	0x00000000


	//----- nvinfo : EIATTR_MIN_STACK_SIZE
	.align		4
.L_971:
        /*15cc*/ 	.byte	0x04, 0x12
        /*15ce*/ 	.short	(.L_973 - .L_972)
	.align		4
.L_972:
        /*15d0*/ 	.word	index@(_ZN2at6native27unrolled_elementwise_kernelINS0_13BinaryFunctorIN3c107complexIdEES5_S5_NS0_15binary_internal10DivFunctorIS5_EEEESt5arrayIPcLm3EELi4E23TrivialOffsetCalculatorILi2EjESD_ILi1EjENS0_6memory15LoadWithoutCastENSG_16StoreWithoutCastEEEviT_T0_T2_T3_T4_T5_)
        /*15d4*/ 	.word	0x00000008


	//----- nvinfo : EIATTR_MIN_STACK_SIZE
	.align		4
.L_973:
        /*15d8*/ 	.byte	0x04, 0x12
        /*15da*/ 	.short	(.L_975 - .L_974)
	.align		4
.L_974:
        /*15dc*/ 	.word	index@(_ZN2at6native29vectorized_elementwise_kernelILi2ENS0_13BinaryFunctorIN3c107complexIdEES5_S5_NS0_15binary_internal10DivFunctorIS5_EEEESt5arrayIPcLm3EEEEviT0_T1_)
        /*15e0*/ 	.word	0x00000000


	//----- nvinfo : EIATTR_MIN_STACK_SIZE
	.align		4
.L_975:
        /*15e4*/ 	.byte	0x04, 0x12
        /*15e6*/ 	.short	(.L_977 - .L_976)
	.align		4
.L_976:
        /*15e8*/ 	.word	index@(_ZN2at6native29vectorized_elementwise_kernelILi4ENS0_13BinaryFunctorIN3c107complexIdEES5_S5_NS0_15binary_internal10DivFunctorIS5_EEEESt5arrayIPcLm3EEEEviT0_T1_)
        /*15ec*/ 	.word	0x00000000


	//----- nvinfo : EIATTR_MIN_STACK_SIZE
	.align		4
.L_977:
        /*15f0*/ 	.byte	0x04, 0x12
        /*15f2*/ 	.short	(.L_979 - .L_978)
	.align		4
.L_978:
        /*15f4*/ 	.word	index@(_ZN2at6native29vectorized_elementwise_kernelILi8ENS0_13BinaryFunctorIN3c107complexIdEES5_S5_NS0_15binary_internal10DivFunctorIS5_EEEESt5arrayIPcLm3EEEEviT0_T1_)
        /*15f8*/ 	.word	0x00000000


	//----- nvinfo : EIATTR_MIN_STACK_SIZE
	.align		4
.L_979:
        /*15fc*/ 	.byte	0x04, 0x12
        /*15fe*/ 	.short	(.L_981 - .L_980)
	.align		4
.L_980:
        /*1600*/ 	.word	index@(_ZN2at6native18elementwise_kernelILi128ELi4EZNS0_15gpu_kernel_implINS0_13BUnaryFunctorIN3c107complexIdEES6_S6_NS0_15binary_internal10DivFunctorIS6_EEEEEEvRNS_18TensorIteratorBaseERKT_EUliE_EEviT1_)
        /*1604*/ 	.word	0x00000000


	//----- nvinfo : EIATTR_MIN_STACK_SIZE
	.align		4
.L_981:
        /*1608*/ 	.byte	0x04, 0x12
        /*160a*/ 	.short	(.L_983 - .L_982)
	.align		4
.L_982:
        /*160c*/ 	.word	index@(_ZN2at6native27unrolled_elementwise_kernelINS0_13BUnaryFunctorIN3c107complexIdEES5_S5_NS0_15binary_internal10DivFunctorIS5_EEEESt5arrayIPcLm2EELi4E23TrivialOffsetCalculatorILi1EjESE_NS0_6memory12LoadWithCastILi1EEENSF_13StoreWithCastILi1EEEEEviT_T0_T2_T3_T4_T5_)
        /*1610*/ 	.word	0x00000000


	//----- nvinfo : EIATTR_MIN_STACK_SIZE
	.align		4
.L_983:
        /*1614*/ 	.byte	0x04, 0x12
        /*1616*/ 	.short	(.L_985 - .L_984)
	.align		4
.L_984:
        /*1618*/ 	.word	index@(_ZN2at6native18elementwise_kernelILi128ELi2EZNS0_22gpu_kernel_impl_nocastINS0_13BUnaryFunctorIN3c107complexIdEES6_S6_NS0_15binary_internal10DivFunctorIS6_EEEEEEvRNS_18TensorIteratorBaseERKT_EUliE_EEviT1_)
        /*161c*/ 	.word	0x00000000


	//----- nvinfo : EIATTR_MIN_STACK_SIZE
	.align		4
.L_985:
        /*1620*/ 	.byte	0x04, 0x12
        /*1622*/ 	.short	(.L_987 - .L_986)
	.align		4
.L_986:
        /*1624*/ 	.word	index@(_ZN2at6native27unrolled_elementwise_kernelINS0_13BUnaryFunctorIN3c107complexIdEES5_S5_NS0_15binary_internal10DivFunctorIS5_EEEESt5arrayIPcLm2EELi4E23TrivialOffsetCalculatorILi1EjESE_NS0_6memory15LoadWithoutCastENSF_16StoreWithoutCastEEEviT_T0_T2_T3_T4_T5_)
        /*1628*/ 	.word	0x00000000


	//----- nvinfo : EIATTR_MIN_STACK_SIZE
	.align		4
.L_987:
        /*162c*/ 	.byte	0x04, 0x12
        /*162e*/ 	.short	(.L_989 - .L_988)
	.align		4
.L_988:
        /*1630*/ 	.word	index@(_ZN2at6native29vectorized_elementwise_kernelILi2ENS0_13BUnaryFunctorIN3c107complexIdEES5_S5_NS0_15binary_internal10DivFunctorIS5_EEEESt5arrayIPcLm2EEEEviT0_T1_)
        /*1634*/ 	.word	0x00000000


	//----- nvinfo : EIATTR_MIN_STACK_SIZE
	.align		4
.L_989:
        /*1638*/ 	.byte	0x04, 0x12
        /*163a*/ 	.short	(.L_991 - .L_990)
	.align		4
.L_990:
        /*163c*/ 	.word	index@(_ZN2at6native29vectorized_elementwise_kernelILi4ENS0_13BUnaryFunctorIN3c107complexIdEES5_S5_NS0_15binary_internal10DivFunctorIS5_EEEESt5arrayIPcLm2EEEEviT0_T1_)
        /*1640*/ 	.word	0x00000000


	//----- nvinfo : EIATTR_MIN_STACK_SIZE
	.align		4
.L_991:
        /*1644*/ 	.byte	0x04, 0x12
        /*1646*/ 	.short	(.L_993 - .L_992)
	.align		4
.L_992:
        /*1648*/ 	.word	index@(_ZN2at6native29vectorized_elementwise_kernelILi8ENS0_13BUnaryFunctorIN3c107complexIdEES5_S5_NS0_15binary_internal10DivFunctorIS5_EEEESt5arrayIPcLm2EEEEviT0_T1_)
        /*164c*/ 	.word	0x00000000


	//----- nvinfo : EIATTR_MIN_STACK_SIZE
	.align		4
.L_993:
        /*1650*/ 	.byte	0x04, 0x12
        /*1652*/ 	.short	(.L_995 - .L_994)
	.align		4
.L_994:
        /*1654*/ 	.word	index@(_ZN2at6native18elementwise_kernelILi128ELi4EZNS0_15gpu_kernel_implINS0_13AUnaryFunctorIN3c107complexIdEES6_S6_NS0_15binary_internal10DivFunctorIS6_EEEEEEvRNS_18TensorIteratorBaseERKT_EUliE_EEviT1_)
        /*1658*/ 	.word	0x00000000


	//----- nvinfo : EIATTR_MIN_STACK_SIZE
	.align		4
.L_995:
        /*165c*/ 	.byte	0x04, 0x12
        /*165e*/ 	.short	(.L_997 - .L_996)
	.align		4
.L_996:
        /*1660*/ 	.word	index@(_ZN2at6native27unrolled_elementwise_kernelINS0_13AUnaryFunctorIN3c107complexIdEES5_S5_NS0_15binary_internal10DivFunctorIS5_EEEESt5arrayIPcLm2EELi4E23TrivialOffsetCalculatorILi1EjESE_NS0_6memory12LoadWithCastILi1EEENSF_13StoreWithCastILi1EEEEEviT_T0_T2_T3_T4_T5_)
        /*1664*/ 	.word	0x00000000


	//----- nvinfo : EIATTR_MIN_STACK_SIZE
	.align		4
.L_997:
        /*1668*/ 	.byte	0x04, 0x12
        /*166a*/ 	.short	(.L_999 - .L_998)
	.align		4
.L_998:
        /*166c*/ 	.word	index@(_ZN2at6native18elementwise_kernelILi128ELi2EZNS0_22gpu_kernel_impl_nocastINS0_13AUnaryFunctorIN3c107complexIdEES6_S6_NS0_15binary_internal10DivFunctorIS6_EEEEEEvRNS_18TensorIteratorBaseERKT_EUliE_EEviT1_)
        /*1670*/ 	.word	0x00000000


	//----- nvinfo : EIATTR_MIN_STACK_SIZE
	.align		4
.L_999:
        /*1674*/ 	.byte	0x04, 0x12
        /*1676*/ 	.short	(.L_1001 - .L_1000)
	.align		4
.L_1000:
        /*1678*/ 	.word	index@(_ZN2at6native27unrolled_elementwise_kernelINS0_13AUnaryFunctorIN3c107complexIdEES5_S5_NS0_15binary_internal10DivFunctorIS5_EEEESt5arrayIPcLm2EELi4E23TrivialOffsetCalculatorILi1EjESE_NS0_6memory15LoadWithoutCastENSF_16StoreWithoutCastEEEviT_T0_T2_T3_T4_T5_)
        /*167c*/ 	.word	0x00000000


	//----- nvinfo : EIATTR_MIN_STACK_SIZE
	.align		4
.L_1001:
        /*1680*/ 	.byte	0x04, 0x12
        /*1682*/ 	.short	(.L_1003 - .L_1002)
	.align		4
.L_1002:
        /*1684*/ 	.word	index@(_ZN2at6native29vectorized_elementwise_kernelILi2ENS0_13AUnaryFunctorIN3c107complexIdEES5_S5_NS0_15binary_internal10DivFunctorIS5_EEEESt5arrayIPcLm2EEEEviT0_T1_)
        /*1688*/ 	.word	0x00000000


	//----- nvinfo : EIATTR_MIN_STACK_SIZE
	.align		4
.L_1003:
        /*168c*/ 	.byte	0x04, 0x12
        /*168e*/ 	.short	(.L_1005 - .L_1004)
	.align		4
.L_1004:
        /*1690*/ 	.word	index@(_ZN2at6native29vectorized_elementwise_kernelILi4ENS0_13AUnaryFunctorIN3c107complexIdEES5_S5_NS0_15binary_internal10DivFunctorIS5_EEEESt5arrayIPcLm2EEEEviT0_T1_)
        /*1694*/ 	.word	0x00000000


	//----- nvinfo : EIATTR_MIN_STACK_SIZE
	.align		4
.L_1005:
        /*1698*/ 	.byte	0x04, 0x12
        /*169a*/ 	.short	(.L_1007 - .L_1006)
	.align		4
.L_1006:
        /*169c*/ 	.word	index@(_ZN2at6native29vectorized_elementwise_kernelILi8ENS0_13AUnaryFunctorIN3c107complexIdEES5_S5_NS0_15binary_internal10DivFunctorIS5_EEEESt5arrayIPcLm2EEEEviT0_T1_)
        /*16a0*/ 	.word	0x00000000


	//----- nvinfo : EIATTR_MIN_STACK_SIZE
	.align		4
.L_1007:
        /*16a4*/ 	.byte	0x04, 0x12
        /*16a6*/ 	.short	(.L_1009 - .L_1008)
	.align		4
.L_1008:
        /*16a8*/ 	.word	index@(_ZN2at6native18elementwise_kernelILi128ELi4EZNS0_15gpu_kernel_implINS0_13BinaryFunctorIfffNS0_15binary_internal10DivFunctorIfEEEEEEvRNS_18TensorIteratorBaseERKT_EUliE_EEviT1_)
        /*16ac*/ 	.word	0x00000000


	//----- nvinfo : EIATTR_MIN_STACK_SIZE
	.align		4
.L_1009:
        /*16b0*/ 	.byte	0x04, 0x12
        /*16b2*/ 	.short	(.L_1011 - .L_1010)
	.align		4
.L_1010:
        /*16b4*/ 	.word	index@(_ZN2at6native27unrolled_elementwise_kernelINS0_13BinaryFunctorIfffNS0_15binary_internal10DivFunctorIfEEEESt5arrayIPcLm3EELi4E23TrivialOffsetCalculatorILi2EjESA_ILi1EjENS0_6memory12LoadWithCastILi2EEENSD_13StoreWithCastILi1EEEEEviT_T0_T2_T3_T4_T5_)
        /*16b8*/ 	.word	0x00000000


	//----- nvinfo : EIATTR_MIN_STACK_SIZE
	.align		4
.L_1011:
        /*16bc*/ 	.byte	0x04, 0x12
        /*16be*/ 	.short	(.L_1013 - .L_1012)
	.align		4
.L_1012:
        /*16c0*/ 	.word	index@(_ZN2at6native18elementwise_kernelILi128ELi2EZNS0_22gpu_kernel_impl_nocastINS0_13BinaryFunctorIfffNS0_15binary_internal10DivFunctorIfEEEEEEvRNS_18TensorIteratorBaseERKT_EUliE_EEviT1_)
        /*16c4*/ 	.word	0x00000000


	//----- nvinfo : EIATTR_MIN_STACK_SIZE
	.align		4
.L_1013:
        /*16c8*/ 	.byte	0x04, 0x12
        /*16ca*/ 	.short	(.L_1015 - .L_1014)
	.align		4
.L_1014:
        /*16cc*/ 	.word	index@(_ZN2at6native27unrolled_elementwise_kernelINS0_13BinaryFunctorIfffNS0_15binary_internal10DivFunctorIfEEEESt5arrayIPcLm3EELi4E23TrivialOffsetCalculatorILi2EjESA_ILi1EjENS0_6memory15LoadWithoutCastENSD_16StoreWithoutCastEEEviT_T0_T2_T3_T4_T5_)
        /*16d0*/ 	.word	0x00000000


	//----- nvinfo : EIATTR_MIN_STACK_SIZE
	.align		4
.L_1015:
        /*16d4*/ 	.byte	0x04, 0x12
        /*16d6*/ 	.short	(.L_1017 - .L_1016)
	.align		4
.L_1016:
        /*16d8*/ 	.word	index@(_ZN2at6native29vectorized_elementwise_kernelILi2ENS0_13BinaryFunctorIfffNS0_15binary_internal10DivFunctorIfEEEESt5arrayIPcLm3EEEEviT0_T1_)
        /*16dc*/ 	.word	0x00000000


	//----- nvinfo : EIATTR_MIN_STACK_SIZE
	.align		4
.L_1017:
        /*16e0*/ 	.byte	0x04, 0x12
        /*16e2*/ 	.short	(.L_1019 - .L_1018)
	.align		4
.L_1018:
        /*16e4*/ 	.word	index@(_ZN2at6native29vectorized_elementwise_kernelILi4ENS0_13BinaryFunctorIfffNS0_15binary_internal10DivFunctorIfEEEESt5arrayIPcLm3EEEEviT0_T1_)
        /*16e8*/ 	.word	0x00000000


	//----- nvinfo : EIATTR_MIN_STACK_SIZE
	.align		4
.L_1019:
        /*16ec*/ 	.byte	0x04, 0x12
        /*16ee*/ 	.short	(.L_1021 - .L_1020)
	.align		4
.L_1020:
        /*16f0*/ 	.word	index@(_ZN2at6native29vectorized_elementwise_kernelILi8ENS0_13BinaryFunctorIfffNS0_15binary_internal10DivFunctorIfEEEESt5arrayIPcLm3EEEEviT0_T1_)
        /*16f4*/ 	.word	0x00000000


	//----- nvinfo : EIATTR_MIN_STACK_SIZE
	.align		4
.L_1021:
        /*16f8*/ 	.byte	0x04, 0x12
        /*16fa*/ 	.short	(.L_1023 - .L_1022)
	.align		4
.L_1022:
        /*16fc*/ 	.word	index@(_ZN2at6native18elementwise_kernelILi128ELi4EZNS0_15gpu_kernel_implINS0_13BUnaryFunctorIfffNS0_15binary_internal10DivFunctorIfEEEEEEvRNS_18TensorIteratorBaseERKT_EUliE_EEviT1_)
        /*1700*/ 	.word	0x00000000


	//----- nvinfo : EIATTR_MIN_STACK_SIZE
	.align		4
.L_1023:
        /*1704*/ 	.byte	0x04, 0x12
        /*1706*/ 	.short	(.L_1025 - .L_1024)
	.align		4
.L_1024:
        /*1708*/ 	.word	index@(_ZN2at6native27unrolled_elementwise_kernelINS0_13BUnaryFunctorIfffNS0_15binary_internal10DivFunctorIfEEEESt5arrayIPcLm2EELi4E23TrivialOffsetCalculatorILi1EjESB_NS0_6memory12LoadWithCastILi1EEENSC_13StoreWithCastILi1EEEEEviT_T0_T2_T3_T4_T5_)
        /*170c*/ 	.word	0x00000000


	//----- nvinfo : EIATTR_MIN_STACK_SIZE
	.align		4
.L_1025:
        /*1710*/ 	.byte	0x04, 0x12
        /*1712*/ 	.short	(.L_1027 - .L_1026)
	.align		4
.L_1026:
        /*1714*/ 	.word	index@(_ZN2at6native18elementwise_kernelILi128ELi2EZNS0_22gpu_kernel_impl_nocastINS0_13BUnaryFunctorIfffNS0_15binary_internal10DivFunctorIfEEEEEEvRNS_18TensorIteratorBaseERKT_EUliE_EEviT1_)
        /*1718*/ 	.word	0x00000000


	//----- nvinfo : EIATTR_MIN_STACK_SIZE
	.align		4
.L_1027:
        /*171c*/ 	.byte	0x04, 0x12
        /*171e*/ 	.short	(.L_1029 - .L_1028)
	.align		4
.L_1028:
        /*1720*/ 	.word	index@(_ZN2at6native27unrolled_elementwise_kernelINS0_13BUnaryFunctorIfffNS0_15binary_internal10DivFunctorIfEEEESt5arrayIPcLm2EELi4E23TrivialOffsetCalculatorILi1EjESB_NS0_6memory15LoadWithoutCastENSC_16StoreWithoutCastEEEviT_T0_T2_T3_T4_T5_)
        /*1724*/ 	.word	0x00000000


	//----- nvinfo : EIATTR_MIN_STACK_SIZE
	.align		4
.L_1029:
        /*1728*/ 	.byte	0x04, 0x12
        /*172a*/ 	.short	(.L_1031 - .L_1030)
	.align		4
.L_1030:
        /*172c*/ 	.word	index@(_ZN2at6native29vectorized_elementwise_kernelILi2ENS0_13BUnaryFunctorIfffNS0_15binary_internal10DivFunctorIfEEEESt5arrayIPcLm2EEEEviT0_T1_)
        /*1730*/ 	.word	0x00000000


	//----- nvinfo : EIATTR_MIN_STACK_SIZE
	.align		4
.L_1031:
        /*1734*/ 	.byte	0x04, 0x12
        /*1736*/ 	.short	(.L_1033 - .L_1032)
	.align		4
.L_1032:
        /*1738*/ 	.word	index@(_ZN2at6native29vectorized_elementwise_kernelILi4ENS0_13BUnaryFunctorIfffNS0_15binary_internal10DivFunctorIfEEEESt5arrayIPcLm2EEEEviT0_T1_)
        /*173c*/ 	.word	0x00000000


	//----- nvinfo : EIATTR_MIN_STACK_SIZE
	.align		4
.L_1033:
        /*1740*/ 	.byte	0x04, 0x12
        /*1742*/ 	.short	(.L_1035 - .L_1034)
	.align		4
.L_1034:
        /*1744*/ 	.word	index@(_ZN2at6native29vectorized_elementwise_kernelILi8ENS0_13BUnaryFunctorIfffNS0_15binary_internal10DivFunctorIfEEEESt5arrayIPcLm2EEEEviT0_T1_)
        /*1748*/ 	.word	0x00000000


	//----- nvinfo : EIATTR_MIN_STACK_SIZE
	.align		4
.L_1035:
        /*174c*/ 	.byte	0x04, 0x12
        /*174e*/ 	.short	(.L_1037 - .L_1036)
	.align		4
.L_1036:
        /*1750*/ 	.word	index@(_ZN2at6native18elementwise_kernelILi128ELi4EZNS0_15gpu_kernel_implINS0_13AUnaryFunctorIfffNS0_15binary_internal10DivFunctorIfEEEEEEvRNS_18TensorIteratorBaseERKT_EUliE_EEviT1_)
        /*1754*/ 	.word	0x00000000


	//----- nvinfo : EIATTR_MIN_STACK_SIZE
	.align		4
.L_1037:
        /*1758*/ 	.byte	0x04, 0x12
        /*175a*/ 	.short	(.L_1039 - .L_1038)
	.align		4
.L_1038:
        /*175c*/ 	.word	index@(_ZN2at6native27unrolled_elementwise_kernelINS0_13AUnaryFunctorIfffNS0_15binary_internal10DivFunctorIfEEEESt5arrayIPcLm2EELi4E23TrivialOffsetCalculatorILi1EjESB_NS0_6memory12LoadWithCastILi1EEENSC_13StoreWithCastILi1EEEEEviT_T0_T2_T3_T4_T5_)
        /*1760*/ 	.word	0x00000000


	//----- nvinfo : EIATTR_MIN_STACK_SIZE
	.align		4
.L_1039:
        /*1764*/ 	.byte	0x04, 0x12
        /*1766*/ 	.short	(.L_1041 - .L_1040)
	.align		4
.L_1040:
        /*1768*/ 	.word	index@(_ZN2at6native18elementwise_kernelILi128ELi2EZNS0_22gpu_kernel_impl_nocastINS0_13AUnaryFunctorIfffNS0_15binary_internal10DivFunctorIfEEEEEEvRNS_18TensorIteratorBaseERKT_EUliE_EEviT1_)
        /*176c*/ 	.word	0x00000000


	//----- nvinfo : EIATTR_MIN_STACK_SIZE
	.align		4
.L_1041:
        /*1770*/ 	.byte	0x04, 0x12
        /*1772*/ 	.short	(.L_1043 - .L_1042)
	.align		4
.L_1042:
        /*1774*/ 	.word	index@(_ZN2at6native27unrolled_elementwise_kernelINS0_13AUnaryFunctorIfffNS0_15binary_internal10DivFunctorIfEEEESt5arrayIPcLm2EELi4E23TrivialOffsetCalculatorILi1EjESB_NS0_6memory15LoadWithoutCastENSC_16StoreWithoutCastEEEviT_T0_T2_T3_T4_T5_)
        /*1778*/ 	.word	0x00000000


	//----- nvinfo : EIATTR_MIN_STACK_SIZE
	.align		4
.L_1043:
        /*177c*/ 	.byte	0x04, 0x12
        /*177e*/ 	.short	(.L_1045 - .L_1044)
	.align		4
.L_1044:
        /*1780*/ 	.word	index@(_ZN2at6native29vectorized_elementwise_kernelILi2ENS0_13AUnaryFunctorIfffNS0_15binary_internal10DivFunctorIfEEEESt5arrayIPcLm2EEEEviT0_T1_)
        /*1784*/ 	.word	0x00000000


	//----- nvinfo : EIATTR_MIN_STACK_SIZE
	.align		4
.L_1045:
        /*1788*/ 	.byte	0x04, 0x12
        /*178a*/ 	.short	(.L_1047 - .L_1046)
	.align		4
.L_1046:
        /*178c*/ 	.word	index@(_ZN2at6native29vectorized_elementwise_kernelILi4ENS0_13AUnaryFunctorIfffNS0_15binary_internal10DivFunctorIfEEEESt5arrayIPcLm2EEEEviT0_T1_)
        /*1790*/ 	.word	0x00000000


	//----- nvinfo : EIATTR_MIN_STACK_SIZE
	.align		4
.L_1047:
        /*1794*/ 	.byte	0x04, 0x12
        /*1796*/ 	.short	(.L_1049 - .L_1048)
	.align		4
.L_1048:
        /*1798*/ 	.word	index@(_ZN2at6native29vectorized_elementwise_kernelILi8ENS0_13AUnaryFunctorIfffNS0_15binary_internal10DivFunctorIfEEEESt5arrayIPcLm2EEEEviT0_T1_)
        /*179c*/ 	.word	0x00000000


	//----- nvinfo : EIATTR_MIN_STACK_SIZE
	.align		4
.L_1049:
        /*17a0*/ 	.byte	0x04, 0x12
        /*17a2*/ 	.short	(.L_1051 - .L_1050)
	.align		4
.L_1050:
        /*17a4*/ 	.word	index@(_ZN2at6native18elementwise_kernelILi128ELi4EZNS0_15gpu_kernel_implINS0_13BinaryFunctorIdddNS0_15binary_internal10DivFunctorIdEEEEEEvRNS_18TensorIteratorBaseERKT_EUliE_EEviT1_)
        /*17a8*/ 	.word	0x00000000


	//----- nvinfo : EIATTR_MIN_STACK_SIZE
	.align		4
.L_1051:
        /*17ac*/ 	.byte	0x04, 0x12
        /*17ae*/ 	.short	(.L_1053 - .L_1052)
	.align		4
.L_1052:
        /*17b0*/ 	.word	index@(_ZN2at6native27unrolled_elementwise_kernelINS0_13BinaryFunctorIdddNS0_15binary_internal10DivFunctorIdEEEESt5arrayIPcLm3EELi4E23TrivialOffsetCalculatorILi2EjESA_ILi1EjENS0_6memory12LoadWithCastILi2EEENSD_13StoreWithCastILi1EEEEEviT_T0_T2_T3_T4_T5_)
        /*17b4*/ 	.word	0x00000000


	//----- nvinfo : EIATTR_MIN_STACK_SIZE
	.align		4
.L_1053:
        /*17b8*/ 	.byte	0x04, 0x12
        /*17ba*/ 	.short	(.L_1055 - .L_1054)
	.align		4
.L_1054:
        /*17bc*/ 	.word	index@(_ZN2at6native18elementwise_kernelILi128ELi2EZNS0_22gpu_kernel_impl_nocastINS0_13BinaryFunctorIdddNS0_15binary_internal10DivFunctorIdEEEEEEvRNS_18TensorIteratorBaseERKT_EUliE_EEviT1_)
        /*17c0*/ 	.word	0x00000000


	//----- nvinfo : EIATTR_MIN_STACK_SIZE
	.align		4
.L_1055:
        /*17c4*/ 	.byte	0x04, 0x12
        /*17c6*/ 	.short	(.L_1057 - .L_1056)
	.align		4
.L_1056:
        /*17c8*/ 	.word	index@(_ZN2at6native27unrolled_elementwise_kernelINS0_13BinaryFunctorIdddNS0_15binary_internal10DivFunctorIdEEEESt5arrayIPcLm3EELi4E23TrivialOffsetCalculatorILi2EjESA_ILi1EjENS0_6memory15LoadWithoutCastENSD_16StoreWithoutCastEEEviT_T0_T2_T3_T4_T5_)
        /*17cc*/ 	.word	0x00000000


	//----- nvinfo : EIATTR_MIN_STACK_SIZE
	.align		4
.L_1057:
        /*17d0*/ 	.byte	0x04, 0x12
        /*17d2*/ 	.short	(.L_1059 - .L_1058)
	.align		4
.L_1058:
        /*17d4*/ 	.word	index@(_ZN2at6native29vectorized_elementwise_kernelILi2ENS0_13BinaryFunctorIdddNS0_15binary_internal10DivFunctorIdEEEESt5arrayIPcLm3EEEEviT0_T1_)
        /*17d8*/ 	.word	0x00000000


	//----- nvinfo : EIATTR_MIN_STACK_SIZE
	.align		4
.L_1059:
        /*17dc*/ 	.byte	0x04, 0x12
        /*17de*/ 	.short	(.L_1061 - .L_1060)
	.align		4
.L_1060:
        /*17e0*/ 	.word	index@(_ZN2at6native29vectorized_elementwise_kernelILi4ENS0_13BinaryFunctorIdddNS0_15binary_internal10DivFunctorIdEEEESt5arrayIPcLm3EEEEviT0_T1_)
        /*17e4*/ 	.word	0x00000000


	//----- nvinfo : EIATTR_MIN_STACK_SIZE
	.align		4
.L_1061:
        /*17e8*/ 	.byte	0x04, 0x12
        /*17ea*/ 	.short	(.L_1063 - .L_1062)
	.align		4
.L_1062:
        /*17ec*/ 	.word	index@(_ZN2at6native29vectorized_elementwise_kernelILi8ENS0_13BinaryFunctorIdddNS0_15binary_internal10DivFunctorIdEEEESt5arrayIPcLm3EEEEviT0_T1_)
        /*17f0*/ 	.word	0x00000000


	//----- nvinfo : EIATTR_MIN_STACK_SIZE
	.align		4
.L_1063:
        /*17f4*/ 	.byte	0x04, 0x12
        /*17f6*/ 	.short	(.L_1065 - .L_1064)
	.align		4
.L_1064:
        /*17f8*/ 	.word	index@(_ZN2at6native18elementwise_kernelILi128ELi4EZNS0_15gpu_kernel_implINS0_13BUnaryFunctorIdddNS0_15binary_internal10DivFunctorIdEEEEEEvRNS_18TensorIteratorBaseERKT_EUliE_EEviT1_)
        /*17fc*/ 	.word	0x00000000


	//----- nvinfo : EIATTR_MIN_STACK_SIZE
	.align		4
.L_1065:
        /*1800*/ 	.byte	0x04, 0x12
        /*1802*/ 	.short	(.L_1067 - .L_1066)
	.align		4
.L_1066:
        /*1804*/ 	.word	index@(_ZN2at6native27unrolled_elementwise_kernelINS0_13BUnaryFunctorIdddNS0_15binary_internal10DivFunctorIdEEEESt5arrayIPcLm2EELi4E23TrivialOffsetCalculatorILi1EjESB_NS0_6memory12LoadWithCastILi1EEENSC_13StoreWithCastILi1EEEEEviT_T0_T2_T3_T4_T5_)
        /*1808*/ 	.word	0x00000000


	//----- nvinfo : EIATTR_MIN_STACK_SIZE
	.align		4
.L_1067:
        /*180c*/ 	.byte	0x04, 0x12
        /*180e*/ 	.short	(.L_1069 - .L_1068)
	.align		4
.L_1068:
        /*1810*/ 	.word	index@(_ZN2at6native18elementwise_kernelILi128ELi2EZNS0_22gpu_kernel_impl_nocastINS0_13BUnaryFunctorIdddNS0_15binary_internal10DivFunctorIdEEEEEEvRNS_18TensorIteratorBaseERKT_EUliE_EEviT1_)
        /*1814*/ 	.word	0x00000000


	//----- nvinfo : EIATTR_MIN_STACK_SIZE
	.align		4
.L_1069:
        /*1818*/ 	.byte	0x04, 0x12
        /*181a*/ 	.short	(.L_1071 - .L_1070)
	.align		4
.L_1070:
        /*181c*/ 	.word	index@(_ZN2at6native27unrolled_elementwise_kernelINS0_13BUnaryFunctorIdddNS0_15binary_internal10DivFunctorIdEEEESt5arrayIPcLm2EELi4E23TrivialOffsetCalculatorILi1EjESB_NS0_6memory15LoadWithoutCastENSC_16StoreWithoutCastEEEviT_T0_T2_T3_T4_T5_)
        /*1820*/ 	.word	0x00000000


	//----- nvinfo : EIATTR_MIN_STACK_SIZE
	.align		4
.L_1071:
        /*1824*/ 	.byte	0x04, 0x12
        /*1826*/ 	.short	(.L_1073 - .L_1072)
	.align		4
.L_1072:
        /*1828*/ 	.word	index@(_ZN2at6native29vectorized_elementwise_kernelILi2ENS0_13BUnaryFunctorIdddNS0_15binary_internal10DivFunctorIdEEEESt5arrayIPcLm2EEEEviT0_T1_)
        /*182c*/ 	.word	0x00000000


	//----- nvinfo : EIATTR_MIN_STACK_SIZE
	.align		4
.L_1073:
        /*1830*/ 	.byte	0x04, 0x12
        /*1832*/ 	.short	(.L_1075 - .L_1074)
	.align		4
.L_1074:
        /*1834*/ 	.word	index@(_ZN2at6native29vectorized_elementwise_kernelILi4ENS0_13BUnaryFunctorIdddNS0_15binary_internal10DivFunctorIdEEEESt5arrayIPcLm2EEEEviT0_T1_)
        /*1838*/ 	.word	0x00000000


	//----- nvinfo : EIATTR_MIN_STACK_SIZE
	.align		4
.L_1075:
        /*183c*/ 	.byte	0x04, 0x12
        /*183e*/ 	.short	(.L_1077 - .L_1076)
	.align		4
.L_1076:
        /*1840*/ 	.word	index@(_ZN2at6native29vectorized_elementwise_kernelILi8ENS0_13BUnaryFunctorIdddNS0_15binary_internal10DivFunctorIdEEEESt5arrayIPcLm2EEEEviT0_T1_)
        /*1844*/ 	.word	0x00000000


	//----- nvinfo : EIATTR_MIN_STACK_SIZE
	.align		4
.L_1077:
        /*1848*/ 	.byte	0x04, 0x12
        /*184a*/ 	.short	(.L_1079 - .L_1078)
	.align		4
.L_1078:
        /*184c*/ 	.word	index@(_ZN2at6native18elementwise_kernelILi128ELi4EZNS0_15gpu_kernel_implINS0_13AUnaryFunctorIdddNS0_15binary_internal10DivFunctorIdEEEEEEvRNS_18TensorIteratorBaseERKT_EUliE_EEviT1_)
        /*1850*/ 	.word	0x00000000


	//----- nvinfo : EIATTR_MIN_STACK_SIZE
	.align		4
.L_1079:
        /*1854*/ 	.byte	0x04, 0x12
        /*1856*/ 	.short	(.L_1081 - .L_1080)
	.align		4
.L_1080:
        /*1858*/ 	.word	index@(_ZN2at6native27unrolled_elementwise_kernelINS0_13AUnaryFunctorIdddNS0_15binary_internal10DivFunctorIdEEEESt5arrayIPcLm2EELi4E23TrivialOffsetCalculatorILi1EjESB_NS0_6memory12LoadWithCastILi1EEENSC_13StoreWithCastILi1EEEEEviT_T0_T2_T3_T4_T5_)
        /*185c*/ 	.word	0x00000000


	//----- nvinfo : EIATTR_MIN_STACK_SIZE
	.align		4
.L_1081:
        /*1860*/ 	.byte	0x04, 0x12
        /*1862*/ 	.short	(.L_1083 - .L_1082)
	.align		4
.L_1082:
        /*1864*/ 	.word	index@(_ZN2at6native18elementwise_kernelILi128ELi2EZNS0_22gpu_kernel_impl_nocastINS0_13AUnaryFunctorIdddNS0_15binary_internal10DivFunctorIdEEEEEEvRNS_18TensorIteratorBaseERKT_EUliE_EEviT1_)
        /*1868*/ 	.word	0x00000000


	//----- nvinfo : EIATTR_MIN_STACK_SIZE
	.align		4
.L_1083:
        /*186c*/ 	.byte	0x04, 0x12
        /*186e*/ 	.short	(.L_1085 - .L_1084)
	.align		4
.L_1084:
        /*1870*/ 	.word	index@(_ZN2at6native27unrolled_elementwise_kernelINS0_13AUnaryFunctorIdddNS0_15binary_internal10DivFunctorIdEEEESt5arrayIPcLm2EELi4E23TrivialOffsetCalculatorILi1EjESB_NS0_6memory15LoadWithoutCastENSC_16StoreWithoutCastEEEviT_T0_T2_T3_T4_T5_)
        /*1874*/ 	.word	0x00000000


	//----- nvinfo : EIATTR_MIN_STACK_SIZE
	.align		4
.L_1085:
        /*1878*/ 	.byte	0x04, 0x12
        /*187a*/ 	.short	(.L_1087 - .L_1086)
	.align		4
.L_1086:
        /*187c*/ 	.word	index@(_ZN2at6native29vectorized_elementwise_kernelILi2ENS0_13AUnaryFunctorIdddNS0_15binary_internal10DivFunctorIdEEEESt5arrayIPcLm2EEEEviT0_T1_)
        /*1880*/ 	.word	0x00000000


	//----- nvinfo : EIATTR_MIN_STACK_SIZE
	.align		4
.L_1087:
        /*1884*/ 	.byte	0x04, 0x12
        /*1886*/ 	.short	(.L_1089 - .L_1088)
	.align		4
.L_1088:
        /*1888*/ 	.word	index@(_ZN2at6native29vectorized_elementwise_kernelILi4ENS0_13AUnaryFunctorIdddNS0_15binary_internal10DivFunctorIdEEEESt5arrayIPcLm2EEEEviT0_T1_)
        /*188c*/ 	.word	0x00000000


	//----- nvinfo : EIATTR_MIN_STACK_SIZE
	.align		4
.L_1089:
        /*1890*/ 	.byte	0x04, 0x12
        /*1892*/ 	.short	(.L_1091 - .L_1090)
	.align		4
.L_1090:
        /*1894*/ 	.word	index@(_ZN2at6native29vectorized_elementwise_kernelILi8ENS0_13AUnaryFunctorIdddNS0_15binary_internal10DivFunctorIdEEEESt5arrayIPcLm2EEEEviT0_T1_)
        /*1898*/ 	.word	0x00000000


	//----- nvinfo : EIATTR_MIN_STACK_SIZE
	.align		4
.L_1091:
        /*189c*/ 	.byte	0x04, 0x12
        /*189e*/ 	.short	(.L_1093 - .L_1092)
	.align		4
.L_1092:
        /*18a0*/ 	.word	index@(_ZN2at6native18elementwise_kernelILi128ELi4EZNS0_15gpu_kernel_implINS0_13BUnaryFunctorIN3c108BFloat16ES5_S5_NS0_15binary_internal10MulFunctorIfEEEEEEvRNS_18TensorIteratorBaseERKT_EUliE_EEviT1_)
        /*18a4*/ 	.word	0x00000000


	//----- nvinfo : EIATTR_MIN_STACK_SIZE
	.align		4
.L_1093:
        /*18a8*/ 	.byte	0x04, 0x12
        /*18aa*/ 	.short	(.L_1095 - .L_1094)
	.align		4
.L_1094:
        /*18ac*/ 	.word	index@(_ZN2at6native27unrolled_elementwise_kernelINS0_13BUnaryFunctorIN3c108BFloat16ES4_S4_NS0_15binary_internal10MulFunctorIfEEEESt5arrayIPcLm2EELi4E23TrivialOffsetCalculatorILi1EjESD_NS0_6memory12LoadWithCastILi1EEENSE_13StoreWithCastILi1EEEEEviT_T0_T2_T3_T4_T5_)
        /*18b0*/ 	.word	0x00000000


	//----- nvinfo : EIATTR_MIN_STACK_SIZE
	.align		4
.L_1095:
        /*18b4*/ 	.byte	0x04, 0x12
        /*18b6*/ 	.short	(.L_1097 - .L_1096)
	.align		4
.L_1096:
        /*18b8*/ 	.word	index@(_ZN2at6native18elementwise_kernelILi128ELi4EZNS0_22gpu_kernel_impl_nocastINS0_13BUnaryFunctorIN3c108BFloat16ES5_S5_NS0_15binary_internal10MulFunctorIfEEEEEEvRNS_18TensorIteratorBaseERKT_EUliE_EEviT1_)
        /*18bc*/ 	.word	0x00000000


	//----- nvinfo : EIATTR_MIN_STACK_SIZE
	.align		4
.L_1097:
        /*18c0*/ 	.byte	0x04, 0x12
        /*18c2*/ 	.short	(.L_1099 - .L_1098)
	.align		4
.L_1098:
        /*18c4*/ 	.word	index@(_ZN2at6native27unrolled_elementwise_kernelINS0_13BUnaryFunctorIN3c108BFloat16ES4_S4_NS0_15binary_internal10MulFunctorIfEEEESt5arrayIPcLm2EELi4E23TrivialOffsetCalculatorILi1EjESD_NS0_6memory15LoadWithoutCastENSE_16StoreWithoutCastEEEviT_T0_T2_T3_T4_T5_)
        /*18c8*/ 	.word	0x00000000


	//----- nvinfo : EIATTR_MIN_STACK_SIZE
	.align		4
.L_1099:
        /*18cc*/ 	.byte	0x04, 0x12
        /*18ce*/ 	.short	(.L_1101 - .L_1100)
	.align		4
.L_1100:
        /*18d0*/ 	.word	index@(_ZN2at6native29vectorized_elementwise_kernelILi2ENS0_13BUnaryFunctorIN3c108BFloat16ES4_S4_NS0_15binary_internal10MulFunctorIfEEEESt5arrayIPcLm2EEEEviT0_T1_)
        /*18d4*/ 	.word	0x00000000


	//----- nvinfo : EIATTR_MIN_STACK_SIZE
	.align		4
.L_1101:
        /*18d8*/ 	.byte	0x04, 0x12
        /*18da*/ 	.short	(.L_1103 - .L_1102)
	.align		4
.L_1102:
        /*18dc*/ 	.word	index@(_ZN2at6native29vectorized_elementwise_kernelILi4ENS0_13BUnaryFunctorIN3c108BFloat16ES4_S4_NS0_15binary_internal10MulFunctorIfEEEESt5arrayIPcLm2EEEEviT0_T1_)
        /*18e0*/ 	.word	0x00000000


	//----- nvinfo : EIATTR_MIN_STACK_SIZE
	.align		4
.L_1103:
        /*18e4*/ 	.byte	0x04, 0x12
        /*18e6*/ 	.short	(.L_1105 - .L_1104)
	.align		4
.L_1104:
        /*18e8*/ 	.word	index@(_ZN2at6native29vectorized_elementwise_kernelILi8ENS0_13BUnaryFunctorIN3c108BFloat16ES4_S4_NS0_15binary_internal10MulFunctorIfEEEESt5arrayIPcLm2EEEEviT0_T1_)
        /*18ec*/ 	.word	0x00000000


	//----- nvinfo : EIATTR_MIN_STACK_SIZE
	.align		4
.L_1105:
        /*18f0*/ 	.byte	0x04, 0x12
        /*18f2*/ 	.short	(.L_1107 - .L_1106)
	.align		4
.L_1106:
        /*18f4*/ 	.word	index@(_ZN2at6native18elementwise_kernelILi128ELi4EZNS0_15gpu_kernel_implINS0_13BUnaryFunctorIN3c104HalfES5_S5_NS0_15binary_internal10MulFunctorIfEEEEEEvRNS_18TensorIteratorBaseERKT_EUliE_EEviT1_)
        /*18f8*/ 	.word	0x00000000


	//----- nvinfo : EIATTR_MIN_STACK_SIZE
	.align		4
.L_1107:
        /*18fc*/ 	.byte	0x04, 0x12
        /*18fe*/ 	.short	(.L_1109 - .L_1108)
	.align		4
.L_1108:
        /*1900*/ 	.word	index@(_ZN2at6native27unrolled_elementwise_kernelINS0_13BUnaryFunctorIN3c104HalfES4_S4_NS0_15binary_internal10MulFunctorIfEEEESt5arrayIPcLm2EELi4E23TrivialOffsetCalculatorILi1EjESD_NS0_6memory12LoadWithCastILi1EEENSE_13StoreWithCastILi1EEEEEviT_T0_T2_T3_T4_T5_)
        /*1904*/ 	.word	0x00000000


	//----- nvinfo : EIATTR_MIN_STACK_SIZE
	.align		4
.L_1109:
        /*1908*/ 	.byte	0x04, 0x12
        /*190a*/ 	.short	(.L_1111 - .L_1110)
	.align		4
.L_1110:
        /*190c*/ 	.word	index@(_ZN2at6native18elementwise_kernelILi128ELi4EZNS0_22gpu_kernel_impl_nocastINS0_13BUnaryFunctorIN3c104HalfES5_S5_NS0_15binary_internal10MulFunctorIfEEEEEEvRNS_18TensorIteratorBaseERKT_EUliE_EEviT1_)
        /*1910*/ 	.word	0x00000000


	//----- nvinfo : EIATTR_MIN_STACK_SIZE
	.align		4
.L_1111:
        /*1914*/ 	.byte	0x04, 0x12
        /*1916*/ 	.short	(.L_1113 - .L_1112)
	.align		4
.L_1112:
        /*1918*/ 	.word	index@(_ZN2at6native27unrolled_elementwise_kernelINS0_13BUnaryFunctorIN3c104HalfES4_S4_NS0_15binary_internal10MulFunctorIfEEEESt5arrayIPcLm2EELi4E23TrivialOffsetCalculatorILi1EjESD_NS0_6memory15LoadWithoutCastENSE_16StoreWithoutCastEEEviT_T0_T2_T3_T4_T5_)
        /*191c*/ 	.word	0x00000000


	//----- nvinfo : EIATTR_MIN_STACK_SIZE
	.align		4
.L_1113:
        /*1920*/ 	.byte	0x04, 0x12
        /*1922*/ 	.short	(.L_1115 - .L_1114)
	.align		4
.L_1114:
        /*1924*/ 	.word	index@(_ZN2at6native29vectorized_elementwise_kernelILi2ENS0_13BUnaryFunctorIN3c104HalfES4_S4_NS0_15binary_internal10MulFunctorIfEEEESt5arrayIPcLm2EEEEviT0_T1_)
        /*1928*/ 	.word	0x00000000


	//----- nvinfo : EIATTR_MIN_STACK_SIZE
	.align		4
.L_1115:
        /*192c*/ 	.byte	0x04, 0x12
        /*192e*/ 	.short	(.L_1117 - .L_1116)
	.align		4
.L_1116:
        /*1930*/ 	.word	index@(_ZN2at6native29vectorized_elementwise_kernelILi4ENS0_13BUnaryFunctorIN3c104HalfES4_S4_NS0_15binary_internal10MulFunctorIfEEEESt5arrayIPcLm2EEEEviT0_T1_)
        /*1934*/ 	.word	0x00000000


	//----- nvinfo : EIATTR_MIN_STACK_SIZE
	.align		4
.L_1117:
        /*1938*/ 	.byte	0x04, 0x12
        /*193a*/ 	.short	(.L_1119 - .L_1118)
	.align		4
.L_1118:
        /*193c*/ 	.word	index@(_ZN2at6native29vectorized_elementwise_kernelILi8ENS0_13BUnaryFunctorIN3c104HalfES4_S4_NS0_15binary_internal10MulFunctorIfEEEESt5arrayIPcLm2EEEEviT0_T1_)
        /*1940*/ 	.word	0x00000000


	//----- nvinfo : EIATTR_MIN_STACK_SIZE
	.align		4
.L_1119:
        /*1944*/ 	.byte	0x04, 0x12
        /*1946*/ 	.short	(.L_1121 - .L_1120)
	.align		4
.L_1120:
        /*1948*/ 	.word	index@(_ZN2at6native18elementwise_kernelILi128ELi4EZNS0_15gpu_kernel_implINS0_13BUnaryFunctorIN3c107complexIfEES6_S6_NS0_15binary_internal10MulFunctorIS6_EEEEEEvRNS_18TensorIteratorBaseERKT_EUliE_EEviT1_)
        /*194c*/ 	.word	0x00000000


	//----- nvinfo : EIATTR_MIN_STACK_SIZE
	.align		4
.L_1121:
        /*1950*/ 	.byte	0x04, 0x12
        /*1952*/ 	.short	(.L_1123 - .L_1122)
	.align		4
.L_1122:
        /*1954*/ 	.word	index@(_ZN2at6native27unrolled_elementwise_kernelINS0_13BUnaryFunctorIN3c107complexIfEES5_S5_NS0_15binary_internal10MulFunctorIS5_EEEESt5arrayIPcLm2EELi4E23TrivialOffsetCalculatorILi1EjESE_NS0_6memory12LoadWithCastILi1EEENSF_13StoreWithCastILi1EEEEEviT_T0_T2_T3_T4_T5_)
        /*1958*/ 	.word	0x00000000


	//----- nvinfo : EIATTR_MIN_STACK_SIZE
	.align		4
.L_1123:
        /*195c*/ 	.byte	0x04, 0x12
        /*195e*/ 	.short	(.L_1125 - .L_1124)
	.align		4
.L_1124:
        /*1960*/ 	.word	index@(_ZN2at6native18elementwise_kernelILi128ELi2EZNS0_22gpu_kernel_impl_nocastINS0_13BUnaryFunctorIN3c107complexIfEES6_S6_NS0_15binary_internal10MulFunctorIS6_EEEEEEvRNS_18TensorIteratorBaseERKT_EUliE_EEviT1_)
        /*1964*/ 	.word	0x00000000


	//----- nvinfo : EIATTR_MIN_STACK_SIZE
	.align		4
.L_1125:
        /*1968*/ 	.byte	0x04, 0x12
        /*196a*/ 	.short	(.L_1127 - .L_1126)
	.align		4
.L_1126:
        /*196c*/ 	.word	index@(_ZN2at6native27unrolled_elementwise_kernelINS0_13BUnaryFunctorIN3c107complexIfEES5_S5_NS0_15binary_internal10MulFunctorIS5_EEEESt5arrayIPcLm2EELi4E23TrivialOffsetCalculatorILi1EjESE_NS0_6memory15LoadWithoutCastENSF_16StoreWithoutCastEEEviT_T0_T2_T3_T4_T5_)
        /*1970*/ 	.word	0x00000000


	//----- nvinfo : EIATTR_MIN_STACK_SIZE
	.align		4
.L_1127:
        /*1974*/ 	.byte	0x04, 0x12
        /*1976*/ 	.short	(.L_1129 - .L_1128)
	.align		4
.L_1128:
        /*1978*/ 	.word	index@(_ZN2at6native29vectorized_elementwise_kernelILi2ENS0_13BUnaryFunctorIN3c107complexIfEES5_S5_NS0_15binary_internal10MulFunctorIS5_EEEESt5arrayIPcLm2EEEEviT0_T1_)
        /*197c*/ 	.word	0x00000000


	//----- nvinfo : EIATTR_MIN_STACK_SIZE
	.align		4
.L_1129:
        /*1980*/ 	.byte	0x04, 0x12
        /*1982*/ 	.short	(.L_1131 - .L_1130)
	.align		4
.L_1130:
        /*1984*/ 	.word	index@(_ZN2at6native29vectorized_elementwise_kernelILi4ENS0_13BUnaryFunctorIN3c107complexIfEES5_S5_NS0_15binary_internal10MulFunctorIS5_EEEESt5arrayIPcLm2EEEEviT0_T1_)
        /*1988*/ 	.word	0x00000000


	//----- nvinfo : EIATTR_MIN_STACK_SIZE
	.align		4
.L_1131:
        /*198c*/ 	.byte	0x04, 0x12
        /*198e*/ 	.short	(.L_1133 - .L_1132)
	.align		4
.L_1132:
        /*1990*/ 	.word	index@(_ZN2at6native29vectorized_elementwise_kernelILi8ENS0_13BUnaryFunctorIN3c107complexIfEES5_S5_NS0_15binary_internal10MulFunctorIS5_EEEESt5arrayIPcLm2EEEEviT0_T1_)
        /*1994*/ 	.word	0x00000000


	//----- nvinfo : EIATTR_MIN_STACK_SIZE
	.align		4
.L_1133:
        /*1998*/ 	.byte	0x04, 0x12
        /*199a*/ 	.short	(.L_1135 - .L_1134)
	.align		4
.L_1134:
        /*199c*/ 	.word	index@(_ZN2at6native18elementwise_kernelILi128ELi4EZNS0_15gpu_kernel_implINS0_13BUnaryFunctorIN3c107complexIdEES6_S6_NS0_15binary_internal10MulFunctorIS6_EEEEEEvRNS_18TensorIteratorBaseERKT_EUliE_EEviT1_)
        /*19a0*/ 	.word	0x00000000


	//----- nvinfo : EIATTR_MIN_STACK_SIZE
	.align		4
.L_1135:
        /*19a4*/ 	.byte	0x04, 0x12
        /*19a6*/ 	.short	(.L_1137 - .L_1136)
	.align		4
.L_1136:
        /*19a8*/ 	.word	index@(_ZN2at6native27unrolled_elementwise_kernelINS0_13BUnaryFunctorIN3c107complexIdEES5_S5_NS0_15binary_internal10MulFunctorIS5_EEEESt5arrayIPcLm2EELi4E23TrivialOffsetCalculatorILi1EjESE_NS0_6memory12LoadWithCastILi1EEENSF_13StoreWithCastILi1EEEEEviT_T0_T2_T3_T4_T5_)
        /*19ac*/ 	.word	0x00000000


	//----- nvinfo : EIATTR_MIN_STACK_SIZE
	.align		4
.L_1137:
        /*19b0*/ 	.byte	0x04, 0x12
        /*19b2*/ 	.short	(.L_1139 - .L_1138)
	.align		4
.L_1138:
        /*19b4*/ 	.word	index@(_ZN2at6native18elementwise_kernelILi128ELi2EZNS0_22gpu_kernel_impl_nocastINS0_13BUnaryFunctorIN3c107complexIdEES6_S6_NS0_15binary_internal10MulFunctorIS6_EEEEEEvRNS_18TensorIteratorBaseERKT_EUliE_EEviT1_)
        /*19b8*/ 	.word	0x00000000


	//----- nvinfo : EIATTR_MIN_STACK_SIZE
	.align		4
.L_1139:
        /*19bc*/ 	.byte	0x04, 0x12
        /*19be*/ 	.short	(.L_1141 - .L_1140)
	.align		4
.L_1140:
        /*19c0*/ 	.word	index@(_ZN2at6native27unrolled_elementwise_kernelINS0_13BUnaryFunctorIN3c107complexIdEES5_S5_NS0_15binary_internal10MulFunctorIS5_EEEESt5arrayIPcLm2EELi4E23TrivialOffsetCalculatorILi1EjESE_NS0_6memory15LoadWithoutCastENSF_16StoreWithoutCastEEEviT_T0_T2_T3_T4_T5_)
        /*19c4*/ 	.word	0x00000000


	//----- nvinfo : EIATTR_MIN_STACK_SIZE
	.align		4
.L_1141:
        /*19c8*/ 	.byte	0x04, 0x12
        /*19ca*/ 	.short	(.L_1143 - .L_1142)
	.align		4
.L_1142:
        /*19cc*/ 	.word	index@(_ZN2at6native29vectorized_elementwise_kernelILi2ENS0_13BUnaryFunctorIN3c107complexIdEES5_S5_NS0_15binary_internal10MulFunctorIS5_EEEESt5arrayIPcLm2EEEEviT0_T1_)
        /*19d0*/ 	.word	0x00000000


	//----- nvinfo : EIATTR_MIN_STACK_SIZE
	.align		4
.L_1143:
        /*19d4*/ 	.byte	0x04, 0x12
        /*19d6*/ 	.short	(.L_1145 - .L_1144)
	.align		4
.L_1144:
        /*19d8*/ 	.word	index@(_ZN2at6native29vectorized_elementwise_kernelILi4ENS0_13BUnaryFunctorIN3c107complexIdEES5_S5_NS0_15binary_internal10MulFunctorIS5_EEEESt5arrayIPcLm2EEEEviT0_T1_)
        /*19dc*/ 	.word	0x00000000


	//----- nvinfo : EIATTR_MIN_STACK_SIZE
	.align		4
.L_1145:
        /*19e0*/ 	.byte	0x04, 0x12
        /*19e2*/ 	.short	(.L_1147 - .L_1146)
	.align		4
.L_1146:
        /*19e4*/ 	.word	index@(_ZN2at6native29vectorized_elementwise_kernelILi8ENS0_13BUnaryFunctorIN3c107complexIdEES5_S5_NS0_15binary_internal10MulFunctorIS5_EEEESt5arrayIPcLm2EEEEviT0_T1_)
        /*19e8*/ 	.word	0x00000000


	//----- nvinfo : EIATTR_MIN_STACK_SIZE
	.align		4
.L_1147:
        /*19ec*/ 	.byte	0x04, 0x12
        /*19ee*/ 	.short	(.L_1149 - .L_1148)
	.align		4
.L_1148:
        /*19f0*/ 	.word	index@(_ZN2at6native18elementwise_kernelILi128ELi4EZNS0_15gpu_kernel_implINS0_13BUnaryFunctorIfffNS0_15binary_internal10MulFunctorIfEEEEEEvRNS_18TensorIteratorBaseERKT_EUliE_EEviT1_)
        /*19f4*/ 	.word	0x00000000


	//----- nvinfo : EIATTR_MIN_STACK_SIZE
	.align		4
.L_1149:
        /*19f8*/ 	.byte	0x04, 0x12
        /*19fa*/ 	.short	(.L_1151 - .L_1150)
	.align		4
.L_1150:
        /*19fc*/ 	.word	index@(_ZN2at6native27unrolled_elementwise_kernelINS0_13BUnaryFunctorIfffNS0_15binary_internal10MulFunctorIfEEEESt5arrayIPcLm2EELi4E23TrivialOffsetCalculatorILi1EjESB_NS0_6memory12LoadWithCastILi1EEENSC_13StoreWithCastILi1EEEEEviT_T0_T2_T3_T4_T5_)
        /*1a00*/ 	.word	0x00000000


	//----- nvinfo : EIATTR_MIN_STACK_SIZE
	.align		4
.L_1151:
        /*1a04*/ 	.byte	0x04, 0x12
        /*1a06*/ 	.short	(.L_1153 - .L_1152)
	.align		4
.L_1152:
        /*1a08*/ 	.word	index@(_ZN2at6native18elementwise_kernelILi128ELi2EZNS0_22gpu_kernel_impl_nocastINS0_13BUnaryFunctorIfffNS0_15binary_internal10MulFunctorIfEEEEEEvRNS_18TensorIteratorBaseERKT_EUliE_EEviT1_)
        /*1a0c*/ 	.word	0x00000000


	//----- nvinfo : EIATTR_MIN_STACK_SIZE
	.align		4
.L_1153:
        /*1a10*/ 	.byte	0x04, 0x12
        /*1a12*/ 	.short	(.L_1155 - .L_1154)
	.align		4
.L_1154:
        /*1a14*/ 	.word	index@(_ZN2at6native27unrolled_elementwise_kernelINS0_13BUnaryFunctorIfffNS0_15binary_internal10MulFunctorIfEEEESt5arrayIPcLm2EELi4E23TrivialOffsetCalculatorILi1EjESB_NS0_6memory15LoadWithoutCastENSC_16StoreWithoutCastEEEviT_T0_T2_T3_T4_T5_)
        /*1a18*/ 	.word	0x00000000


	//----- nvinfo : EIATTR_MIN_STACK_SIZE
	.align		4
.L_1155:
        /*1a1c*/ 	.byte	0x04, 0x12
        /*1a1e*/ 	.short	(.L_1157 - .L_1156)
	.align		4
.L_1156:
        /*1a20*/ 	.word	index@(_ZN2at6native29vectorized_elementwise_kernelILi2ENS0_13BUnaryFunctorIfffNS0_15binary_internal10MulFunctorIfEEEESt5arrayIPcLm2EEEEviT0_T1_)
        /*1a24*/ 	.word	0x00000000


	//----- nvinfo : EIATTR_MIN_STACK_SIZE
	.align		4
.L_1157:
        /*1a28*/ 	.byte	0x04, 0x12
        /*1a2a*/ 	.short	(.L_1159 - .L_1158)
	.align		4
.L_1158:
        /*1a2c*/ 	.word	index@(_ZN2at6native29vectorized_elementwise_kernelILi4ENS0_13BUnaryFunctorIfffNS0_15binary_internal10MulFunctorIfEEEESt5arrayIPcLm2EEEEviT0_T1_)
        /*1a30*/ 	.word	0x00000000


	//----- nvinfo : EIATTR_MIN_STACK_SIZE
	.align		4
.L_1159:
        /*1a34*/ 	.byte	0x04, 0x12
        /*1a36*/ 	.short	(.L_1161 - .L_1160)
	.align		4
.L_1160:
        /*1a38*/ 	.word	index@(_ZN2at6native29vectorized_elementwise_kernelILi8ENS0_13BUnaryFunctorIfffNS0_15binary_internal10MulFunctorIfEEEESt5arrayIPcLm2EEEEviT0_T1_)
        /*1a3c*/ 	.word	0x00000000


	//----- nvinfo : EIATTR_MIN_STACK_SIZE
	.align		4
.L_1161:
        /*1a40*/ 	.byte	0x04, 0x12
        /*1a42*/ 	.short	(.L_1163 - .L_1162)
	.align		4
.L_1162:
        /*1a44*/ 	.word	index@(_ZN2at6native18elementwise_kernelILi128ELi4EZNS0_15gpu_kernel_implINS0_13BUnaryFunctorIdddNS0_15binary_internal10MulFunctorIdEEEEEEvRNS_18TensorIteratorBaseERKT_EUliE_EEviT1_)
        /*1a48*/ 	.word	0x00000000


	//----- nvinfo : EIATTR_MIN_STACK_SIZE
	.align		4
.L_1163:
        /*1a4c*/ 	.byte	0x04, 0x12
        /*1a4e*/ 	.short	(.L_1165 - .L_1164)
	.align		4
.L_1164:
        /*1a50*/ 	.word	index@(_ZN2at6native27unrolled_elementwise_kernelINS0_13BUnaryFunctorIdddNS0_15binary_internal10MulFunctorIdEEEESt5arrayIPcLm2EELi4E23TrivialOffsetCalculatorILi1EjESB_NS0_6memory12LoadWithCastILi1EEENSC_13StoreWithCastILi1EEEEEviT_T0_T2_T3_T4_T5_)
        /*1a54*/ 	.word	0x00000000


	//----- nvinfo : EIATTR_MIN_STACK_SIZE
	.align		4
.L_1165:
        /*1a58*/ 	.byte	0x04, 0x12
        /*1a5a*/ 	.short	(.L_1167 - .L_1166)
	.align		4
.L_1166:
        /*1a5c*/ 	.word	index@(_ZN2at6native18elementwise_kernelILi128ELi2EZNS0_22gpu_kernel_impl_nocastINS0_13BUnaryFunctorIdddNS0_15binary_internal10MulFunctorIdEEEEEEvRNS_18TensorIteratorBaseERKT_EUliE_EEviT1_)
        /*1a60*/ 	.word	0x00000000


	//----- nvinfo : EIATTR_MIN_STACK_SIZE
	.align		4
.L_1167:
        /*1a64*/ 	.byte	0x04, 0x12
        /*1a66*/ 	.short	(.L_1169 - .L_1168)
	.align		4
.L_1168:
        /*1a68*/ 	.word	index@(_ZN2at6native27unrolled_elementwise_kernelINS0_13BUnaryFunctorIdddNS0_15binary_internal10MulFunctorIdEEEESt5arrayIPcLm2EELi4E23TrivialOffsetCalculatorILi1EjESB_NS0_6memory15LoadWithoutCastENSC_16StoreWithoutCastEEEviT_T0_T2_T3_T4_T5_)
        /*1a6c*/ 	.word	0x00000000


	//----- nvinfo : EIATTR_MIN_STACK_SIZE
	.align		4
.L_1169:
        /*1a70*/ 	.byte	0x04, 0x12
        /*1a72*/ 	.short	(.L_1171 - .L_1170)
	.align		4
.L_1170:
        /*1a74*/ 	.word	index@(_ZN2at6native29vectorized_elementwise_kernelILi2ENS0_13BUnaryFunctorIdddNS0_15binary_internal10MulFunctorIdEEEESt5arrayIPcLm2EEEEviT0_T1_)
        /*1a78*/ 	.word	0x00000000


	//----- nvinfo : EIATTR_MIN_STACK_SIZE
	.align		4
.L_1171:
        /*1a7c*/ 	.byte	0x04, 0x12
        /*1a7e*/ 	.short	(.L_1173 - .L_1172)
	.align		4
.L_1172:
        /*1a80*/ 	.word	index@(_ZN2at6native29vectorized_elementwise_kernelILi4ENS0_13BUnaryFunctorIdddNS0_15binary_internal10MulFunctorIdEEEESt5arrayIPcLm2EEEEviT0_T1_)
        /*1a84*/ 	.word	0x00000000


	//----- nvinfo : EIATTR_MIN_STACK_SIZE
	.align		4
.L_1173:
        /*1a88*/ 	.byte	0x04, 0x12
        /*1a8a*/ 	.short	(.L_1175 - .L_1174)
	.align		4
.L_1174:
        /*1a8c*/ 	.word	index@(_ZN2at6native29vectorized_elementwise_kernelILi8ENS0_13BUnaryFunctorIdddNS0_15binary_internal10MulFunctorIdEEEESt5arrayIPcLm2EEEEviT0_T1_)
        /*1a90*/ 	.word	0x00000000
.L_1175:


//--------------------- .nv.compat                --------------------------
	.section	.nv.compat,"",@"SHT_CUDA_COMPAT_INFO"
	.align	4
        /*0000*/ 	.byte	0x02, 0x09, 0x01, 0x00, 0x02, 0x02, 0x01, 0x00, 0x02, 0x05, 0x05, 0x00, 0x03, 0x07, 0x01, 0x01
        /*0010*/ 	.byte	0x02, 0x03, 0x00, 0x00, 0x02, 0x06, 0x01, 0x00, 0x04, 0x0b, 0x08, 0x00, 0x01, 0x00, 0x00, 0x00
        /*0020*/ 	.byte	0x00, 0x00, 0x00, 0x00


//--------------------- .nv.info._ZN2at6native18elementwise_kernelILi128ELi4EZNS0_15gpu_kernel_implINS0_13BinaryFunctorIN3c108BFloat16ES5_S5_NS0_15binary_internal10DivFunctorIS5_EEEEEEvRNS_18TensorIteratorBaseERKT_EUliE_EEviT1_ --------------------------
	.section	.nv.info._ZN2at6native18elementwise_kernelILi128ELi4EZNS0_15gpu_kernel_implINS0_13BinaryFunctorIN3c108BFloat16ES5_S5_NS0_15binary_internal10DivFunctorIS5_EEEEEEvRNS_18TensorIteratorBaseERKT_EUliE_EEviT1_,"",@"SHT_CUDA_INFO"
	.sectionflags	@""
	.align	4


	//----- nvinfo : EIATTR_CUDA_API_VERSION
	.align		4
        /*0000*/ 	.byte	0x04, 0x37
        /*0002*/ 	.short	(.L_1177 - .L_1176)
.L_1176:
        /*0004*/ 	.word	0x00000082


	//----- nvinfo : EIATTR_KPARAM_INFO
	.align		4
.L_1177:
        /*0008*/ 	.byte	0x04, 0x17
        /*000a*/ 	.short	(.L_1179 - .L_1178)
.L_1178:
        /*000c*/ 	.word	0x00000000
        /*0010*/ 	.short	0x0001
        /*0012*/ 	.short	0x0008
        /*0014*/ 	.byte	0x00, 0xf0, 0x21, 0x0a


	//----- nvinfo : EIATTR_KPARAM_INFO
	.align		4
.L_1179:
        /*0018*/ 	.byte	0x04, 0x17
        /*001a*/ 	.short	(.L_1181 - .L_1180)
.L_1180:
        /*001c*/ 	.word	0x00000000
        /*0020*/ 	.short	0x0000
        /*0022*/ 	.short	0x0000
        /*0024*/ 	.byte	0x00, 0xf0, 0x11, 0x00


	//----- nvinfo : EIATTR_SPARSE_MMA_MASK
	.align		4
.L_1181:
        /*0028*/ 	.byte	0x03, 0x50
        /*002a*/ 	.short	0x0000


	//----- nvinfo : EIATTR_MAXREG_COUNT
	.align		4
        /*002c*/ 	.byte	0x03, 0x1b
        /*002e*/ 	.short	0x0080


	//----- nvinfo : EIATTR_EXTERNS
	.align		4
        /*0030*/ 	.byte	0x04, 0x0f
        /*0032*/ 	.short	(.L_1183 - .L_1182)


	//   ....[0]....
	.align		4
.L_1182:
        /*0034*/ 	.word	index@(__assertfail)


	//----- nvinfo : EIATTR_MERCURY_ISA_VERSION
	.align		4
.L_1183:
        /*0038*/ 	.byte	0x03, 0x5f
        /*003a*/ 	.short	0x0101


	//----- nvinfo : EIATTR_VRC_CTA_INIT_COUNT
	.align		4
        /*003c*/ 	.byte	0x02, 0x4a
	.zero		1
	.zero		1


	//----- nvinfo : EIATTR_SYSCALL_OFFSETS
	.align		4
        /*0040*/ 	.byte	0x04, 0x46
        /*0042*/ 	.short	(.L_1185 - .L_1184)


	//   ....[0]....
.L_1184:
        /*0044*/ 	.word	0x00002630


	//   ....[1]....
        /*0048*/ 	.word	0x000035d0


	//   ....[2]....
        /*004c*/ 	.word	0x00004500


	//   ....[3]....
        /*0050*/ 	.word	0x00006cd0


	//   ....[4]....
        /*0054*/ 	.word	0x00007c60


	//   ....[5]....
        /*0058*/ 	.word	0x000089e0


	//   ....[6]....
        /*005c*/ 	.word	0x0000b2a0


	//   ....[7]....
        /*0060*/ 	.word	0x0000c230


	//   ....[8]....
        /*0064*/ 	.word	0x0000cfb0


	//   ....[9]....
        /*0068*/ 	.word	0x0000f890


	//   ....[10]....
        /*006c*/ 	.word	0x00010820


	//   ....[11]....
        /*0070*/ 	.word	0x00011570


	//----- nvinfo : EIATTR_EXIT_INSTR_OFFSETS
	.align		4
.L_1185:
        /*0074*/ 	.byte	0x04, 0x1c
        /*0076*/ 	.short	(.L_1187 - .L_1186)


	//   ....[0]....
.L_1186:
        /*0078*/ 	.word	0x0000d270


	//   ....[1]....
        /*007c*/ 	.word	0x000109f0


	//   ....[2]....
        /*0080*/ 	.word	0x00010a30


	//   ....[3]....
        /*0084*/ 	.word	0x00010ad0


	//   ....[4]....
        /*0088*/ 	.word	0x00010b10


	//   ....[5]....
        /*008c*/ 	.word	0x00010b50


	//   ....[6]....
        /*0090*/ 	.word	0x00010be0


	//   ....[7]....
        /*0094*/ 	.word	0x00010c20


	//   ....[8]....
        /*0098*/ 	.word	0x00010cc0


	//   ....[9]....
        /*009c*/ 	.word	0x00010d10


	//   ....[10]....
        /*00a0*/ 	.word	0x00010d60


	//   ....[11]....
        /*00a4*/ 	.word	0x00010e40


	//   ....[12]....
        /*00a8*/ 	.word	0x00010fb0


	//   ....[13]....
        /*00ac*/ 	.word	0x00011120


	//   ....[14]....
        /*00b0*/ 	.word	0x00011280


	//   ....[15]....
        /*00b4*/ 	.word	0x000112c0


	//   ....[16]....
        /*00b8*/ 	.word	0x00011300


	//   ....[17]....
        /*00bc*/ 	.word	0x000113b0


	//   ....[18]....
        /*00c0*/ 	.word	0x00011410


	//   ....[19]....
        /*00c4*/ 	.word	0x00011580


	//   ....[20]....
        /*00c8*/ 	.word	0x00011690


	//   ....[21]....
        /*00cc*/ 	.word	0x000117d0


	//   ....[22]....
        /*00d0*/ 	.word	0x000117f0


	//----- nvinfo : EIATTR_MAX_THREADS
	.align		4
.L_1187:
        /*00d4*/ 	.byte	0x04, 0x05
        /*00d6*/ 	.short	(.L_1189 - .L_1188)
.L_1188:
        /*00d8*/ 	.word	0x00000080
        /*00dc*/ 	.word	0x00000001
        /*00e0*/ 	.word	0x00000001


	//----- nvinfo : EIATTR_CRS_STACK_SIZE
	.align		4
.L_1189:
        /*00e4*/ 	.byte	0x04, 0x1e
        /*00e6*/ 	.short	(.L_1191 - .L_1190)
.L_1190:
        /*00e8*/ 	.word	0x00000000


	//----- nvinfo : EIATTR_CBANK_PARAM_SIZE
	.align		4
.L_1191:
        /*00ec*/ 	.byte	0x03, 0x19
        /*00ee*/ 	.short	0x0290


	//----- nvinfo : EIATTR_PARAM_CBANK
	.align		4
        /*00f0*/ 	.byte	0x04, 0x0a
        /*00f2*/ 	.short	(.L_1193 - .L_1192)
	.align		4
.L_1192:
        /*00f4*/ 	.word	index@(.nv.constant0._ZN2at6native18elementwise_kernelILi128ELi4EZNS0_15gpu_kernel_implINS0_13BinaryFunctorIN3c108BFloat16ES5_S5_NS0_15binary_internal10DivFunctorIS5_EEEEEEvRNS_18TensorIteratorBaseERKT_EUliE_EEviT1_)
        /*00f8*/ 	.short	0x0380
        /*00fa*/ 	.short	0x0290


	//----- nvinfo : EIATTR_SW_WAR
	.align		4
.L_1193:
        /*00fc*/ 	.byte	0x04, 0x36
        /*00fe*/ 	.short	(.L_1195 - .L_1194)
.L_1194:
        /*0100*/ 	.word	0x00000008
.L_1195:


//--------------------- .nv.info._ZN2at6native27unrolled_elementwise_kernelINS0_13BinaryFunctorIN3c108BFloat16ES4_S4_NS0_15binary_internal10DivFunctorIS4_EEEESt5arrayIPcLm3EELi4E23TrivialOffsetCalculatorILi2EjESC_ILi1EjENS0_6memory12LoadWithCastILi2EEENSF_13StoreWithCastILi1EEEEEviT_T0_T2_T3_T4_T5_ --------------------------
	.section	.nv.info._ZN2at6native27unrolled_elementwise_kernelINS0_13BinaryFunctorIN3c108BFloat16ES4_S4_NS0_15binary_internal10DivFunctorIS4_EEEESt5arrayIPcLm3EELi4E23TrivialOffsetCalculatorILi2EjESC_ILi1EjENS0_6memory12LoadWithCastILi2EEENSF_13StoreWithCastILi1EEEEEviT_T0_T2_T3_T4_T5_,"",@"SHT_CUDA_INFO"
	.sectionflags	@""
	.align	4


	//----- nvinfo : EIATTR_CUDA_API_VERSION
	.align		4
        /*0000*/ 	.byte	0x04, 0x37
        /*0002*/ 	.short	(.L_1197 - .L_1196)
.L_1196:
        /*0004*/ 	.word	0x00000082


	//----- nvinfo : EIATTR_KPARAM_INFO
	.align		4
.L_1197:
        /*0008*/ 	.byte	0x04, 0x17
        /*000a*/ 	.short	(.L_1199 - .L_1198)
.L_1198:
        /*000c*/ 	.word	0x00000000
        /*0010*/ 	.short	0x0006
        /*0012*/ 	.short	0x0030
        /*0014*/ 	.byte	0x00, 0xf0, 0x21, 0x00


	//----- nvinfo : EIATTR_KPARAM_INFO
	.align		4
.L_1199:
        /*0018*/ 	.byte	0x04, 0x17
        /*001a*/ 	.short	(.L_1201 - .L_1200)
.L_1200:
        /*001c*/ 	.word	0x00000000
        /*0020*/ 	.short	0x0005
        /*0022*/ 	.short	0x0024
        /*0024*/ 	.byte	0x00, 0xf0, 0x31, 0x00


	//----- nvinfo : EIATTR_KPARAM_INFO
	.align		4
.L_1201:
        /*0028*/ 	.byte	0x04, 0x17
        /*002a*/ 	.short	(.L_1203 - .L_1202)
.L_1202:
        /*002c*/ 	.word	0x00000000
        /*0030*/ 	.short	0x0004
        /*0032*/ 	.short	0x0021
        /*0034*/ 	.byte	0x00, 0xf0, 0x05, 0x00


	//----- nvinfo : EIATTR_KPARAM_INFO
	.align		4
.L_1203:
        /*0038*/ 	.byte	0x04, 0x17
        /*003a*/ 	.short	(.L_1205 - .L_1204)
.L_1204:
        /*003c*/ 	.word	0x00000000
        /*0040*/ 	.short	0x0003
        /*0042*/ 	.short	0x0020
        /*0044*/ 	.byte	0x00, 0xf0, 0x05, 0x00


	//----- nvinfo : EIATTR_KPARAM_INFO
	.align		4
.L_1205:
        /*0048*/ 	.byte	0x04, 0x17
        /*004a*/ 	.short	(.L_1207 - .L_1206)
.L_1206:
        /*004c*/ 	.word	0x00000000
        /*0050*/ 	.short	0x0002
        /*0052*/ 	.short	0x0008
        /*0054*/ 	.byte	0x00, 0xf0, 0x61, 0x00


	//----- nvinfo : EIATTR_KPARAM_INFO
	.align		4
.L_1207:
        /*0058*/ 	.byte	0x04, 0x17
        /*005a*/ 	.short	(.L_1209 - .L_1208)
.L_1208:
        /*005c*/ 	.word	0x00000000
        /*0060*/ 	.short	0x0001
        /*0062*/ 	.short	0x0004
        /*0064*/ 	.byte	0x00, 0xf0, 0x05, 0x00


	//----- nvinfo : EIATTR_KPARAM_INFO
	.align		4
.L_1209:
        /*0068*/ 	.byte	0x04, 0x17
        /*006a*/ 	.short	(.L_1211 - .L_1210)
.L_1210:
        /*006c*/ 	.word	0x00000000
        /*0070*/ 	.short	0x0000
        /*0072*/ 	.short	0x0000
        /*0074*/ 	.byte	0x00, 0xf0, 0x11, 0x00


	//----- nvinfo : EIATTR_SPARSE_MMA_MASK
	.align		4
.L_1211:
        /*0078*/ 	.byte	0x03, 0x50
        /*007a*/ 	.short	0x0000


	//----- nvinfo : EIATTR_MAXREG_COUNT
	.align		4
        /*007c*/ 	.byte	0x03, 0x1b
        /*007e*/ 	.short	0x00ff


	//----- nvinfo : EIATTR_EXTERNS
	.align		4
        /*0080*/ 	.byte	0x04, 0x0f
        /*0082*/ 	.short	(.L_1213 - .L_1212)


	//   ....[0]....
	.align		4
.L_1212:
        /*0084*/ 	.word	index@(__assertfail)


	//----- nvinfo : EIATTR_MERCURY_ISA_VERSION
	.align		4
.L_1213:
        /*0088*/ 	.byte	0x03, 0x5f
        /*008a*/ 	.short	0x0101


	//----- nvinfo : EIATTR_VRC_CTA_INIT_COUNT
	.align		4
        /*008c*/ 	.byte	0x02, 0x4a
	.zero		1
	.zero		1


	//----- nvinfo : EIATTR_SYSCALL_OFFSETS
	.align		4
        /*0090*/ 	.byte	0x04, 0x46
        /*0092*/ 	.short	(.L_1215 - .L_1214)


	//   ....[0]....
.L_1214:
        /*0094*/ 	.word	0x00001020


	//   ....[1]....
        /*0098*/ 	.word	0x000020d0


	//   ....[2]....
        /*009c*/ 	.word	0x000032c0


	//   ....[3]....
        /*00a0*/ 	.word	0x00004370


	//   ....[4]....
        /*00a4*/ 	.word	0x000054a0


	//   ....[5]....
        /*00a8*/ 	.word	0x00006560


	//   ....[6]....
        /*00ac*/ 	.word	0x00007690


	//   ....[7]....
        /*00b0*/ 	.word	0x00008660


	//   ....[8]....
        /*00b4*/ 	.word	0x000097e0


	//   ....[9]....
        /*00b8*/ 	.word	0x0000a6c0


	//   ....[10]....
        /*00bc*/ 	.word	0x0000b640


	//   ....[11]....
        /*00c0*/ 	.word	0x0000c5c0


	//----- nvinfo : EIATTR_EXIT_INSTR_OFFSETS
	.align		4
.L_1215:
        /*00c4*/ 	.byte	0x04, 0x1c
        /*00c6*/ 	.short	(.L_1217 - .L_1216)


	//   ....[0]....
.L_1216:
        /*00c8*/ 	.word	0x0000b8f0


	//   ....[1]....
        /*00cc*/ 	.word	0x0000ba40


	//   ....[2]....
        /*00d0*/ 	.word	0x0000ba80


	//   ....[3]....
        /*00d4*/ 	.word	0x0000bb20


	//   ....[4]....
        /*00d8*/ 	.word	0x0000bb60


	//   ....[5]....
        /*00dc*/ 	.word	0x0000bba0


	//   ....[6]....
        /*00e0*/ 	.word	0x0000bc30


	//   ....[7]....
        /*00e4*/ 	.word	0x0000bc70


	//   ....[8]....
        /*00e8*/ 	.word	0x0000bd10


	//   ....[9]....
        /*00ec*/ 	.word	0x0000bd60


	//   ....[10]....
        /*00f0*/ 	.word	0x0000bdb0


	//   ....[11]....
        /*00f4*/ 	.word	0x0000be90


	//   ....[12]....
        /*00f8*/ 	.word	0x0000c000


	//   ....[13]....
        /*00fc*/ 	.word	0x0000c170


	//   ....[14]....
        /*0100*/ 	.word	0x0000c2d0


	//   ....[15]....
        /*0104*/ 	.word	0x0000c310


	//   ....[16]....
        /*0108*/ 	.word	0x0000c350


	//   ....[17]....
        /*010c*/ 	.word	0x0000c400


	//   ....[18]....
        /*0110*/ 	.word	0x0000c460


	//   ....[19]....
        /*0114*/ 	.word	0x0000c5d0


	//   ....[20]....
        /*0118*/ 	.word	0x0000c6e0


	//   ....[21]....
        /*011c*/ 	.word	0x0000c820


	//   ....[22]....
        /*0120*/ 	.word	0x0000c840


	//----- nvinfo : EIATTR_MAX_THREADS
	.align		4
.L_1217:
        /*0124*/ 	.byte	0x04, 0x05
        /*0126*/ 	.short	(.L_1219 - .L_1218)
.L_1218:
        /*0128*/ 	.word	0x00000080
        /*012c*/ 	.word	0x00000001
        /*0130*/ 	.word	0x00000001


	//----- nvinfo : EIATTR_CRS_STACK_SIZE
	.align		4
.L_1219:
        /*0134*/ 	.byte	0x04, 0x1e
        /*0136*/ 	.short	(.L_1221 - .L_1220)
.L_1220:
        /*0138*/ 	.word	0x00000000


	//----- nvinfo : EIATTR_CBANK_PARAM_SIZE
	.align		4
.L_1221:
        /*013c*/ 	.byte	0x03, 0x19
        /*013e*/ 	.short	0x0038


	//----- nvinfo : EIATTR_PARAM_CBANK
	.align		4
        /*0140*/ 	.byte	0x04, 0x0a
        /*0142*/ 	.short	(.L_1223 - .L_1222)
	.align		4
.L_1222:
        /*0144*/ 	.word	index@(.nv.constant0._ZN2at6native27unrolled_elementwise_kernelINS0_13BinaryFunctorIN3c108BFloat16ES4_S4_NS0_15binary_internal10DivFunctorIS4_EEEESt5arrayIPcLm3EELi4E23TrivialOffsetCalculatorILi2EjESC_ILi1EjENS0_6memory12LoadWithCastILi2EEENSF_13StoreWithCastILi1EEEEEviT_T0_T2_T3_T4_T5_)
        /*0148*/ 	.short	0x0380
        /*014a*/ 	.short	0x0038


	//----- nvinfo : EIATTR_SW_WAR
	.align		4
.L_1223:
        /*014c*/ 	.byte	0x04, 0x36
        /*014e*/ 	.short	(.L_1225 - .L_1224)
.L_1224:
        /*0150*/ 	.word	0x00000008
.L_1225:


//--------------------- .nv.info._ZN2at6native18elementwise_kernelILi128ELi4EZNS0_22gpu_kernel_impl_nocastINS0_13BinaryFunctorIN3c108BFloat16ES5_S5_NS0_15binary_internal10DivFunctorIS5_EEEEEEvRNS_18TensorIteratorBaseERKT_EUliE_EEviT1_ --------------------------
	.section	.nv.info._ZN2at6native18elementwise_kernelILi128ELi4EZNS0_22gpu_kernel_impl_nocastINS0_13BinaryFunctorIN3c108BFloat16ES5_S5_NS0_15binary_internal10DivFunctorIS5_EEEEEEvRNS_18TensorIteratorBaseERKT_EUliE_EEviT1_,"",@"SHT_CUDA_INFO"
	.sectionflags	@""
	.align	4


	//----- nvinfo : EIATTR_CUDA_API_VERSION
	.align		4
        /*0000*/ 	.byte	0x04, 0x37
        /*0002*/ 	.short	(.L_1227 - .L_1226)
.L_1226:
        /*0004*/ 	.word	0x00000082


	//----- nvinfo : EIATTR_KPARAM_INFO
	.align		4
.L_1227:
        /*0008*/ 	.byte	0x04, 0x17
        /*000a*/ 	.short	(.L_1229 - .L_1228)
.L_1228:
        /*000c*/ 	.word	0x00000000
        /*0010*/ 	.short	0x0001
        /*0012*/ 	.short	0x0008
        /*0014*/ 	.byte	0x00, 0xf0, 0x21, 0x0a


	//----- nvinfo : EIATTR_KPARAM_INFO
	.align		4
.L_1229:
        /*0018*/ 	.byte	0x04, 0x17
        /*001a*/ 	.short	(.L_1231 - .L_1230)
.L_1230:
        /*001c*/ 	.word	0x00000000
        /*0020*/ 	.short	0x0000
        /*0022*/ 	.short	0x0000
        /*0024*/ 	.byte	0x00, 0xf0, 0x11, 0x00


	//----- nvinfo : EIATTR_SPARSE_MMA_MASK
	.align		4
.L_1231:
        /*0028*/ 	.byte	0x03, 0x50
        /*002a*/ 	.short	0x0000


	//----- nvinfo : EIATTR_MAXREG_COUNT
	.align		4
        /*002c*/ 	.byte	0x03, 0x1b
        /*002e*/ 	.short	0x0080


	//----- nvinfo : EIATTR_MERCURY_ISA_VERSION
	.align		4
        /*0030*/ 	.byte	0x03, 0x5f
        /*0032*/ 	.short	0x0101


	//----- nvinfo : EIATTR_VRC_CTA_INIT_COUNT
	.align		4
        /*0034*/ 	.byte	0x02, 0x4a
	.zero		1
	.zero		1


	//----- nvinfo : EIATTR_EXIT_INSTR_OFFSETS
	.align		4
        /*0038*/ 	.byte	0x04, 0x1c
        /*003a*/ 	.short	(.L_1233 - .L_1232)


	//   ....[0]....
.L_1232:
        /*003c*/ 	.word	0x000003c0


	//   ....[1]....
        /*0040*/ 	.word	0x00000480


	//   ....[2]....
        /*0044*/ 	.word	0x00004a20


	//   ....[3]....
        /*0048*/ 	.word	0x000060f0


	//----- nvinfo : EIATTR_MAX_THREADS
	.align		4
.L_1233:
        /*004c*/ 	.byte	0x04, 0x05
        /*004e*/ 	.short	(.L_1235 - .L_1234)
.L_1234:
        /*0050*/ 	.word	0x00000080
        /*0054*/ 	.word	0x00000001
        /*0058*/ 	.word	0x00000001


	//----- nvinfo : EIATTR_CRS_STACK_SIZE
	.align		4
.L_1235:
        /*005c*/ 	.byte	0x04, 0x1e
        /*005e*/ 	.short	(.L_1237 - .L_1236)
.L_1236:
        /*0060*/ 	.word	0x00000000


	//----- nvinfo : EIATTR_CBANK_PARAM_SIZE
	.align		4
.L_1237:
        /*0064*/ 	.byte	0x03, 0x19
        /*0066*/ 	.short	0x0290


	//----- nvinfo : EIATTR_PARAM_CBANK
	.align		4
        /*0068*/ 	.byte	0x04, 0x0a
        /*006a*/ 	.short	(.L_1239 - .L_1238)
	.align		4
.L_1238:
        /*006c*/ 	.word	index@(.nv.constant0._ZN2at6native18elementwise_kernelILi128ELi4EZNS0_22gpu_kernel_impl_nocastINS0_13BinaryFunctorIN3c108BFloat16ES5_S5_NS0_15binary_internal10DivFunctorIS5_EEEEEEvRNS_18TensorIteratorBaseERKT_EUliE_EEviT1_)
        /*0070*/ 	.short	0x0380
        /*0072*/ 	.short	0x0290


	//----- nvinfo : EIATTR_SW_WAR
	.align		4
.L_1239:
        /*0074*/ 	.byte	0x04, 0x36
        /*0076*/ 	.short	(.L_1241 - .L_1240)
.L_1240:
        /*0078*/ 	.word	0x00000008
.L_1241:


//--------------------- .nv.info._ZN2at6native27unrolled_elementwise_kernelINS0_13BinaryFunctorIN3c108BFloat16ES4_S4_NS0_15binary_internal10DivFunctorIS4_EEEESt5arrayIPcLm3EELi4E23TrivialOffsetCalculatorILi2EjESC_ILi1EjENS0_6memory15LoadWithoutCastENSF_16StoreWithoutCastEEEviT_T0_T2_T3_T4_T5_ --------------------------
	.section	.nv.info._ZN2at6native27unrolled_elementwise_kernelINS0_13BinaryFunctorIN3c108BFloat16ES4_S4_NS0_15binary_internal10DivFunctorIS4_EEEESt5arrayIPcLm3EELi4E23TrivialOffsetCalculatorILi2EjESC_ILi1EjENS0_6memory15LoadWithoutCastENSF_16StoreWithoutCastEEEviT_T0_T2_T3_T4_T5_,"",@"SHT_CUDA_INFO"
	.sectionflags	@""
	.align	4


	//----- nvinfo : EIATTR_CUDA_API_VERSION
	.align		4
        /*0000*/ 	.byte	0x04, 0x37
        /*0002*/ 	.short	(.L_1243 - .L_1242)
.L_1242:
        /*0004*/ 	.word	0x00000082


	//----- nvinfo : EIATTR_KPARAM_INFO
	.align		4
.L_1243:
        /*0008*/ 	.byte	0x04, 0x17
        /*000a*/ 	.short	(.L_1245 - .L_1244)
.L_1244:
        /*000c*/ 	.word	0x00000000
        /*0010*/ 	.short	0x0006
        /*0012*/ 	.short	0x0023
        /*0014*/ 	.byte	0x00, 0xf0, 0x05, 0x00


	//----- nvinfo : EIATTR_KPARAM_INFO
	.align		4
.L_1245:
        /*0018*/ 	.byte	0x04, 0x17
        /*001a*/ 	.short	(.L_1247 - .L_1246)
.L_1246:
        /*001c*/ 	.word	0x00000000
        /*0020*/ 	.short	0x0005
        /*0022*/ 	.short	0x0022
        /*0024*/ 	.byte	0x00, 0xf0, 0x05, 0x00


	//----- nvinfo : EIATTR_KPARAM_INFO
	.align		4
.L_1247:
        /*0028*/ 	.byte	0x04, 0x17
        /*002a*/ 	.short	(.L_1249 - .L_1248)
.L_1248:
        /*002c*/ 	.word	0x00000000
        /*0030*/ 	.short	0x0004
        /*0032*/ 	.short	0x0021
        /*0034*/ 	.byte	0x00, 0xf0, 0x05, 0x00


	//----- nvinfo : EIATTR_KPARAM_INFO
	.align		4
.L_1249:
        /*0038*/ 	.byte	0x04, 0x17
        /*003a*/ 	.short	(.L_1251 - .L_1250)
.L_1250:
        /*003c*/ 	.word	0x00000000
        /*0040*/ 	.short	0x0003
        /*0042*/ 	.short	0x0020
        /*0044*/ 	.byte	0x00, 0xf0, 0x05, 0x00


	//----- nvinfo : EIATTR_KPARAM_INFO
	.align		4
.L_1251:
        /*0048*/ 	.byte	0x04, 0x17
        /*004a*/ 	.short	(.L_1253 - .L_1252)
.L_1252:
        /*004c*/ 	.word	0x00000000
        /*0050*/ 	.short	0x0002
        /*0052*/ 	.short	0x0008
        /*0054*/ 	.byte	0x00, 0xf0, 0x61, 0x00


	//----- nvinfo : EIATTR_KPARAM_INFO
	.align		4
.L_1253:
        /*0058*/ 	.byte	0x04, 0x17
        /*005a*/ 	.short	(.L_1255 - .L_1254)
.L_1254:
        /*005c*/ 	.word	0x00000000
        /*0060*/ 	.short	0x0001
        /*0062*/ 	.short	0x0004
        /*0064*/ 	.byte	0x00, 0xf0, 0x05, 0x00


	//----- nvinfo : EIATTR_KPARAM_INFO
	.align		4
.L_1255:
        /*0068*/ 	.byte	0x04, 0x17
        /*006a*/ 	.short	(.L_1257 - .L_1256)
.L_1256:
        /*006c*/ 	.word	0x00000000
        /*0070*/ 	.short	0x0000
        /*0072*/ 	.short	0x0000
        /*0074*/ 	.byte	0x00, 0xf0, 0x11, 0x00


	//----- nvinfo : EIATTR_SPARSE_MMA_MASK
	.align		4
.L_1257:
        /*0078*/ 	.byte	0x03, 0x50
        /*007a*/ 	.short	0x0000


	//----- nvinfo : EIATTR_MAXREG_COUNT
	.align		4
        /*007c*/ 	.byte	0x03, 0x1b
        /*007e*/ 	.short	0x00ff


	//----- nvinfo : EIATTR_MERCURY_ISA_VERSION
	.align		4
        /*0080*/ 	.byte	0x03, 0x5f
        /*0082*/ 	.short	0x0101


	//----- nvinfo : EIATTR_VRC_CTA_INIT_COUNT
	.align		4
        /*0084*/ 	.byte	0x02, 0x4a
	.zero		1
	.zero		1


	//----- nvinfo : EIATTR_EXIT_INSTR_OFFSETS
	.align		4
        /*0088*/ 	.byte	0x04, 0x1c
        /*008a*/ 	.short	(.L_1259 - .L_1258)


	//   ....[0]....
.L_1258:
        /*008c*/ 	.word	0x000005e0


	//   ....[1]....
        /*0090*/ 	.word	0x00000660


	//----- nvinfo : EIATTR_MAX_THREADS
	.align		4
.L_1259:
        /*0094*/ 	.byte	0x04, 0x05
        /*0096*/ 	.short	(.L_1261 - .L_1260)
.L_1260:
        /*0098*/ 	.word	0x00000080
        /*009c*/ 	.word	0x00000001
        /*00a0*/ 	.word	0x00000001


	//----- nvinfo : EIATTR_CRS_STACK_SIZE
	.align		4
.L_1261:
        /*00a4*/ 	.byte	0x04, 0x1e
        /*00a6*/ 	.short	(.L_1263 - .L_1262)
.L_1262:
        /*00a8*/ 	.word	0x00000000


	//----- nvinfo : EIATTR_CBANK_PARAM_SIZE
	.align		4
.L_1263:
        /*00ac*/ 	.byte	0x03, 0x19
        /*00ae*/ 	.short	0x0024


	//----- nvinfo : EIATTR_PARAM_CBANK
	.align		4
        /*00b0*/ 	.byte	0x04, 0x0a
        /*00b2*/ 	.short	(.L_1265 - .L_1264)
	.align		4
.L_1264:
        /*00b4*/ 	.word	index@(.nv.constant0._ZN2at6native27unrolled_elementwise_kernelINS0_13BinaryFunctorIN3c108BFloat16ES4_S4_NS0_15binary_internal10DivFunctorIS4_EEEESt5arrayIPcLm3EELi4E23TrivialOffsetCalculatorILi2EjESC_ILi1EjENS0_6memory15LoadWithoutCastENSF_16StoreWithoutCastEEEviT_T0_T2_T3_T4_T5_)
        /*00b8*/ 	.short	0x0380
        /*00ba*/ 	.short	0x0024


	//----- nvinfo : EIATTR_SW_WAR
	.align		4
.L_1265:
        /*00bc*/ 	.byte	0x04, 0x36
        /*00be*/ 	.short	(.L_1267 - .L_1266)
.L_1266:
        /*00c0*/ 	.word	0x00000008
.L_1267:


//--------------------- .nv.info._ZN2at6native29vectorized_elementwise_kernelILi2ENS0_13BinaryFunctorIN3c108BFloat16ES4_S4_NS0_15binary_internal10DivFunctorIS4_EEEESt5arrayIPcLm3EEEEviT0_T1_ --------------------------
	.section	.nv.info._ZN2at6native29vectorized_elementwise_kernelILi2ENS0_13BinaryFunctorIN3c108BFloat16ES4_S4_NS0_15binary_internal10DivFunctorIS4_EEEESt5arrayIPcLm3EEEEviT0_T1_,"",@"SHT_CUDA_INFO"
	.sectionflags	@""
	.align	4


	//----- nvinfo : EIATTR_CUDA_API_VERSION
	.align		4
        /*0000*/ 	.byte	0x04, 0x37
        /*0002*/ 	.short	(.L_1269 - .L_1268)
.L_1268:
        /*0004*/ 	.word	0x00000082


	//----- nvinfo : EIATTR_KPARAM_INFO
	.align		4
.L_1269:
        /*0008*/ 	.byte	0x04, 0x17
        /*000a*/ 	.short	(.L_1271 - .L_1270)
.L_1270:
        /*000c*/ 	.word	0x00000000
        /*0010*/ 	.short	0x0002
        /*0012*/ 	.short	0x0008
        /*0014*/ 	.byte	0x00, 0xf0, 0x61, 0x00


	//----- nvinfo : EIATTR_KPARAM_INFO
	.align		4
.L_1271:
        /*0018*/ 	.byte	0x04, 0x17
        /*001a*/ 	.short	(.L_1273 - .L_1272)
.L_1272:
        /*001c*/ 	.word	0x00000000
        /*0020*/ 	.short	0x0001
        /*0022*/ 	.short	0x0004
        /*0024*/ 	.byte	0x00, 0xf0, 0x05, 0x00


	//----- nvinfo : EIATTR_KPARAM_INFO
	.align		4
.L_1273:
        /*0028*/ 	.byte	0x04, 0x17
        /*002a*/ 	.short	(.L_1275 - .L_1274)
.L_1274:
        /*002c*/ 	.word	0x00000000
        /*0030*/ 	.short	0x0000
        /*0032*/ 	.short	0x0000
        /*0034*/ 	.byte	0x00, 0xf0, 0x11, 0x00


	//----- nvinfo : EIATTR_SPARSE_MMA_MASK
	.align		4
.L_1275:
        /*0038*/ 	.byte	0x03, 0x50
        /*003a*/ 	.short	0x0000


	//----- nvinfo : EIATTR_MAXREG_COUNT
	.align		4
        /*003c*/ 	.byte	0x03, 0x1b
        /*003e*/ 	.short	0x00ff


	//----- nvinfo : EIATTR_MERCURY_ISA_VERSION
	.align		4
        /*0040*/ 	.byte	0x03, 0x5f
        /*0042*/ 	.short	0x0101


	//----- nvinfo : EIATTR_VRC_CTA_INIT_COUNT
	.align		4
        /*0044*/ 	.byte	0x02, 0x4a
	.zero		1
	.zero		1


	//----- nvinfo : EIATTR_EXIT_INSTR_OFFSETS
	.align		4
        /*0048*/ 	.byte	0x04, 0x1c
        /*004a*/ 	.short	(.L_1277 - .L_1276)


	//   ....[0]....
.L_1276:
        /*004c*/ 	.word	0x00000ce0


	//   ....[1]....
        /*0050*/ 	.word	0x00000d30


	//   ....[2]....
        /*0054*/ 	.word	0x00001160


	//----- nvinfo : EIATTR_MAX_THREADS
	.align		4
.L_1277:
        /*0058*/ 	.byte	0x04, 0x05
        /*005a*/ 	.short	(.L_1279 - .L_1278)
.L_1278:
        /*005c*/ 	.word	0x00000080
        /*0060*/ 	.word	0x00000001
        /*0064*/ 	.word	0x00000001


	//----- nvinfo : EIATTR_CRS_STACK_SIZE
	.align		4
.L_1279:
        /*0068*/ 	.byte	0x04, 0x1e
        /*006a*/ 	.short	(.L_1281 - .L_1280)
.L_1280:
        /*006c*/ 	.word	0x00000000


	//----- nvinfo : EIATTR_CBANK_PARAM_SIZE
	.align		4
.L_1281:
        /*0070*/ 	.byte	0x03, 0x19
        /*0072*/ 	.short	0x0020


	//----- nvinfo : EIATTR_PARAM_CBANK
	.align		4
        /*0074*/ 	.byte	0x04, 0x0a
        /*0076*/ 	.short	(.L_1283 - .L_1282)
	.align		4
.L_1282:
        /*0078*/ 	.word	index@(.nv.constant0._ZN2at6native29vectorized_elementwise_kernelILi2ENS0_13BinaryFunctorIN3c108BFloat16ES4_S4_NS0_15binary_internal10DivFunctorIS4_EEEESt5arrayIPcLm3EEEEviT0_T1_)
        /*007c*/ 	.short	0x0380
        /*007e*/ 	.short	0x0020


	//----- nvinfo : EIATTR_SW_WAR
	.align		4
.L_1283:
        /*0080*/ 	.byte	0x04, 0x36
        /*0082*/ 	.short	(.L_1285 - .L_1284)
.L_1284:
        /*0084*/ 	.word	0x00000008
.L_1285:


//--------------------- .nv.info._ZN2at6native29vectorized_elementwise_kernelILi4ENS0_13BinaryFunctorIN3c108BFloat16ES4_S4_NS0_15binary_internal10DivFunctorIS4_EEEESt5arrayIPcLm3EEEEviT0_T1_ --------------------------
	.section	.nv.info._ZN2at6native29vectorized_elementwise_kernelILi4ENS0_13BinaryFunctorIN3c108BFloat16ES4_S4_NS0_15binary_internal10DivFunctorIS4_EEEESt5arrayIPcLm3EEEEviT0_T1_,"",@"SHT_CUDA_INFO"
	.sectionflags	@""
	.align	4


	//----- nvinfo : EIATTR_CUDA_API_VERSION
	.align		4
        /*0000*/ 	.byte	0x04, 0x37
        /*0002*/ 	.short	(.L_1287 - .L_1286)
.L_1286:
        /*0004*/ 	.word	0x00000082


	//----- nvinfo : EIATTR_KPARAM_INFO
	.align		4
.L_1287:
        /*0008*/ 	.byte	0x04, 0x17
        /*000a*/ 	.short	(.L_1289 - .L_1288)
.L_1288:
        /*000c*/ 	.word	0x00000000
        /*0010*/ 	.short	0x0002
        /*0012*/ 	.short	0x0008
        /*0014*/ 	.byte	0x00, 0xf0, 0x61, 0x00


	//----- nvinfo : EIATTR_KPARAM_INFO
	.align		4
.L_1289:
        /*0018*/ 	.byte	0x04, 0x17
        /*001a*/ 	.short	(.L_1291 - .L_1290)
.L_1290:
        /*001c*/ 	.word	0x00000000
        /*0020*/ 	.short	0x0001
        /*0022*/ 	.short	0x0004
        /*0024*/ 	.byte	0x00, 0xf0, 0x05, 0x00


	//----- nvinfo : EIATTR_KPARAM_INFO
	.align		4
.L_1291:
        /*0028*/ 	.byte	0x04, 0x17
        /*002a*/ 	.short	(.L_1293 - .L_1292)
.L_1292:
        /*002c*/ 	.word	0x00000000
        /*0030*/ 	.short	0x0000
        /*0032*/ 	.short	0x0000
        /*0034*/ 	.byte	0x00, 0xf0, 0x11, 0x00


	//----- nvinfo : EIATTR_SPARSE_MMA_MASK
	.align		4
.L_1293:
        /*0038*/ 	.byte	0x03, 0x50
        /*003a*/ 	.short	0x0000


	//----- nvinfo : EIATTR_MAXREG_COUNT
	.align		4
        /*003c*/ 	.byte	0x03, 0x1b
        /*003e*/ 	.short	0x00ff


	//----- nvinfo : EIATTR_MERCURY_ISA_VERSION
	.align		4
        /*0040*/ 	.byte	0x03, 0x5f
        /*0042*/ 	.short	0x0101


	//----- nvinfo : EIATTR_VRC_CTA_INIT_COUNT
	.align		4
        /*0044*/ 	.byte	0x02, 0x4a
	.zero		1
	.zero		1


	//----- nvinfo : EIATTR_EXIT_INSTR_OFFSETS
	.align		4
        /*0048*/ 	.byte	0x04, 0x1c
        /*004a*/ 	.short	(.L_1295 - .L_1294)


	//   ....[0]....
.L_1294:
        /*004c*/ 	.word	0x00000ce0


	//   ....[1]....
        /*0050*/ 	.word	0x00000d30


	//   ....[2]....
        /*0054*/ 	.word	0x00001100


	//----- nvinfo : EIATTR_MAX_THREADS
	.align		4
.L_1295:
        /*0058*/ 	.byte	0x04, 0x05
        /*005a*/ 	.short	(.L_1297 - .L_1296)
.L_1296:
        /*005c*/ 	.word	0x00000080
        /*0060*/ 	.word	0x00000001
        /*0064*/ 	.word	0x00000001


	//----- nvinfo : EIATTR_CRS_STACK_SIZE
	.align		4
.L_1297:
        /*0068*/ 	.byte	0x04, 0x1e
        /*006a*/ 	.short	(.L_1299 - .L_1298)
.L_1298:
        /*006c*/ 	.word	0x00000000


	//----- nvinfo : EIATTR_CBANK_PARAM_SIZE
	.align		4
.L_1299:
        /*0070*/ 	.byte	0x03, 0x19
        /*0072*/ 	.short	0x0020


	//----- nvinfo : EIATTR_PARAM_CBANK
	.align		4
        /*0074*/ 	.byte	0x04, 0x0a
        /*0076*/ 	.short	(.L_1301 - .L_1300)
	.align		4
.L_1300:
        /*0078*/ 	.word	index@(.nv.constant0._ZN2at6native29vectorized_elementwise_kernelILi4ENS0_13BinaryFunctorIN3c108BFloat16ES4_S4_NS0_15binary_internal10DivFunctorIS4_EEEESt5arrayIPcLm3EEEEviT0_T1_)
        /*007c*/ 	.short	0x0380
        /*007e*/ 	.short	0x0020


	//----- nvinfo : EIATTR_SW_WAR
	.align		4
.L_1301:
        /*0080*/ 	.byte	0x04, 0x36
        /*0082*/ 	.short	(.L_1303 - .L_1302)
.L_1302:
        /*0084*/ 	.word	0x00000008
.L_1303:


//--------------------- .nv.info._ZN2at6native29vectorized_elementwise_kernelILi8ENS0_13BinaryFunctorIN3c108BFloat16ES4_S4_NS0_15binary_internal10DivFunctorIS4_EEEESt5arrayIPcLm3EEEEviT0_T1_ --------------------------
	.section	.nv.info._ZN2at6native29vectorized_elementwise_kernelILi8ENS0_13BinaryFunctorIN3c108BFloat16ES4_S4_NS0_15binary_internal10DivFunctorIS4_EEEESt5arrayIPcLm3EEEEviT0_T1_,"",@"SHT_CUDA_INFO"
	.sectionflags	@""
	.align	4


	//----- nvinfo : EIATTR_CUDA_API_VERSION
	.align		4
        /*0000*/ 	.byte	0x04, 0x37
        /*0002*/ 	.short	(.L_1305 - .L_1304)
.L_1304:
        /*0004*/ 	.word	0x00000082


	//----- nvinfo : EIATTR_KPARAM_INFO
	.align		4
.L_1305:
        /*0008*/ 	.byte	0x04, 0x17
        /*000a*/ 	.short	(.L_1307 - .L_1306)
.L_1306:
        /*000c*/ 	.word	0x00000000
        /*0010*/ 	.short	0x0002
        /*0012*/ 	.short	0x0008
        /*0014*/ 	.byte	0x00, 0xf0, 0x61, 0x00


	//----- nvinfo : EIATTR_KPARAM_INFO
	.align		4
.L_1307:
        /*0018*/ 	.byte	0x04, 0x17
        /*001a*/ 	.short	(.L_1309 - .L_1308)
.L_1308:
        /*001c*/ 	.word	0x00000000
        /*0020*/ 	.short	0x0001
        /*0022*/ 	.short	0x0004
        /*0024*/ 	.byte	0x00, 0xf0, 0x05, 0x00


	//----- nvinfo : EIATTR_KPARAM_INFO
	.align		4
.L_1309:
        /*0028*/ 	.byte	0x04, 0x17
        /*002a*/ 	.short	(.L_1311 - .L_1310)
.L_1310:
        /*002c*/ 	.word	0x00000000
        /*0030*/ 	.short	0x0000
        /*0032*/ 	.short	0x0000
        /*0034*/ 	.byte	0x00, 0xf0, 0x11, 0x00


	//----- nvinfo : EIATTR_SPARSE_MMA_MASK
	.align		4
.L_1311:
        /*0038*/ 	.byte	0x03, 0x50
        /*003a*/ 	.short	0x0000


	//----- nvinfo : EIATTR_MAXREG_COUNT
	.align		4
        /*003c*/ 	.byte	0x03, 0x1b
        /*003e*/ 	.short	0x00ff


	//----- nvinfo : EIATTR_MERCURY_ISA_VERSION
	.align		4
        /*0040*/ 	.byte	0x03, 0x5f
        /*0042*/ 	.short	0x0101


	//----- nvinfo : EIATTR_VRC_CTA_INIT_COUNT
	.align		4
        /*0044*/ 	.byte	0x02, 0x4a
	.zero		1
	.zero		1


	//----- nvinfo : EIATTR_EXIT_INSTR_OFFSETS
	.align		4
        /*0048*/ 	.byte	0x04, 0x1c
        /*004a*/ 	.short	(.L_1313 - .L_1312)


	//   ....[0]....
.L_1312:
        /*004c*/ 	.word	0x00000ce0


	//   ....[1]....
        /*0050*/ 	.word	0x00000d30


	//   ....[2]....
        /*0054*/ 	.word	0x000010d0


	//----- nvinfo : EIATTR_MAX_THREADS
	.align		4
.L_1313:
        /*0058*/ 	.byte	0x04, 0x05
        /*005a*/ 	.short	(.L_1315 - .L_1314)
.L_1314:
        /*005c*/ 	.word	0x00000080
        /*0060*/ 	.word	0x00000001
        /*0064*/ 	.word	0x00000001


	//----- nvinfo : EIATTR_CRS_STACK_SIZE
	.align		4
.L_1315:
        /*0068*/ 	.byte	0x04, 0x1e
        /*006a*/ 	.short	(.L_1317 - .L_1316)
.L_1316:
        /*006c*/ 	.word	0x00000000


	//----- nvinfo : EIATTR_CBANK_PARAM_SIZE
	.align		4
.L_1317:
        /*0070*/ 	.byte	0x03, 0x19
        /*0072*/ 	.short	0x0020


	//----- nvinfo : EIATTR_PARAM_CBANK
	.align		4
        /*0074*/ 	.byte	0x04, 0x0a
        /*0076*/ 	.short	(.L_1319 - .L_1318)
	.align		4
.L_1318:
        /*0078*/ 	.word	index@(.nv.constant0._ZN2at6native29vectorized_elementwise_kernelILi8ENS0_13BinaryFunctorIN3c108BFloat16ES4_S4_NS0_15binary_internal10DivFunctorIS4_EEEESt5arrayIPcLm3EEEEviT0_T1_)
        /*007c*/ 	.short	0x0380
        /*007e*/ 	.short	0x0020


	//----- nvinfo : EIATTR_SW_WAR
	.align		4
.L_1319:
        /*0080*/ 	.byte	0x04, 0x36
        /*0082*/ 	.short	(.L_1321 - .L_1320)
.L_1320:
        /*0084*/ 	.word	0x00000008
.L_1321:


//--------------------- .nv.info._ZN2at6native18elementwise_kernelILi128ELi4EZNS0_15gpu_kernel_implINS0_13BUnaryFunctorIN3c108BFloat16ES5_S5_NS0_15binary_internal10DivFunctorIS5_EEEEEEvRNS_18TensorIteratorBaseERKT_EUliE_EEviT1_ --------------------------
	.section	.nv.info._ZN2at6native18elementwise_kernelILi128ELi4EZNS0_15gpu_kernel_implINS0_13BUnaryFunctorIN3c108BFloat16ES5_S5_NS0_15binary_internal10DivFunctorIS5_EEEEEEvRNS_18TensorIteratorBaseERKT_EUliE_EEviT1_,"",@"SHT_CUDA_INFO"
	.sectionflags	@""
	.align	4


	//----- nvinfo : EIATTR_CUDA_API_VERSION
	.align		4
        /*0000*/ 	.byte	0x04, 0x37
        /*0002*/ 	.short	(.L_1323 - .L_1322)
.L_1322:
        /*0004*/ 	.word	0x00000082


	//----- nvinfo : EIATTR_KPARAM_INFO
	.align		4
.L_1323:
        /*0008*/ 	.byte	0x04, 0x17
        /*000a*/ 	.short	(.L_1325 - .L_1324)
.L_1324:
        /*000c*/ 	.word	0x00000000
        /*0010*/ 	.short	0x0001
        /*0012*/ 	.short	0x0008
        /*0014*/ 	.byte	0x00, 0xf0, 0x61, 0x08


	//----- nvinfo : EIATTR_KPARAM_INFO
	.align		4
.L_1325:
        /*0018*/ 	.byte	0x04, 0x17
        /*001a*/ 	.short	(.L_1327 - .L_1326)
.L_1326:
        /*001c*/ 	.word	0x00000000
        /*0020*/ 	.short	0x0000
        /*0022*/ 	.short	0x0000
        /*0024*/ 	.byte	0x00, 0xf0, 0x11, 0x00


	//----- nvinfo : EIATTR_SPARSE_MMA_MASK
	.align		4
.L_1327:
        /*0028*/ 	.byte	0x03, 0x50
        /*002a*/ 	.short	0x0000


	//----- nvinfo : EIATTR_MAXREG_COUNT
	.align		4
        /*002c*/ 	.byte	0x03, 0x1b
        /*002e*/ 	.short	0x0080


	//----- nvinfo : EIATTR_EXTERNS
	.align		4
        /*0030*/ 	.byte	0x04, 0x0f
        /*0032*/ 	.short	(.L_1329 - .L_1328)


	//   ....[0]....
	.align		4
.L_1328:
        /*0034*/ 	.word	index@(__assertfail)


	//----- nvinfo : EIATTR_MERCURY_ISA_VERSION
	.align		4
.L_1329:
        /*0038*/ 	.byte	0x03, 0x5f
        /*003a*/ 	.short	0x0101


	//----- nvinfo : EIATTR_VRC_CTA_INIT_COUNT
	.align		4
        /*003c*/ 	.byte	0x02, 0x4a
	.zero		1
	.zero		1


	//----- nvinfo : EIATTR_SYSCALL_OFFSETS
	.align		4
        /*0040*/ 	.byte	0x04, 0x46
        /*0042*/ 	.short	(.L_1331 - .L_1330)


	//   ....[0]....
.L_1330:
        /*0044*/ 	.word	0x00002220


	//   ....[1]....
        /*0048*/ 	.word	0x00003150


	//   ....[2]....
        /*004c*/ 	.word	0x00005500


	//   ....[3]....
        /*0050*/ 	.word	0x00006280


	//   ....[4]....
        /*0054*/ 	.word	0x00008720


	//   ....[5]....
        /*0058*/ 	.word	0x000094a0


	//   ....[6]....
        /*005c*/ 	.word	0x0000b950


	//   ....[7]....
        /*0060*/ 	.word	0x0000c6a0


	//----- nvinfo : EIATTR_EXIT_INSTR_OFFSETS
	.align		4
.L_1331:
        /*0064*/ 	.byte	0x04, 0x1c
        /*0066*/ 	.short	(.L_1333 - .L_1332)


	//   ....[0]....
.L_1332:
        /*0068*/ 	.word	0x00009760


	//   ....[1]....
        /*006c*/ 	.word	0x0000bb20


	//   ....[2]....
        /*0070*/ 	.word	0x0000bb60


	//   ....[3]....
        /*0074*/ 	.word	0x0000bc00


	//   ....[4]....
        /*0078*/ 	.word	0x0000bc40


	//   ....[5]....
        /*007c*/ 	.word	0x0000bc80


	//   ....[6]....
        /*0080*/ 	.word	0x0000bd10


	//   ....[7]....
        /*0084*/ 	.word	0x0000bd50


	//   ....[8]....
        /*0088*/ 	.word	0x0000bdf0


	//   ....[9]....
        /*008c*/ 	.word	0x0000be40


	//   ....[10]....
        /*0090*/ 	.word	0x0000be90


	//   ....[11]....
        /*0094*/ 	.word	0x0000bf70


	//   ....[12]....
        /*0098*/ 	.word	0x0000c0e0


	//   ....[13]....
        /*009c*/ 	.word	0x0000c250


	//   ....[14]....
        /*00a0*/ 	.word	0x0000c3b0


	//   ....[15]....
        /*00a4*/ 	.word	0x0000c3f0


	//   ....[16]....
        /*00a8*/ 	.word	0x0000c430


	//   ....[17]....
        /*00ac*/ 	.word	0x0000c4e0


	//   ....[18]....
        /*00b0*/ 	.word	0x0000c540


	//   ....[19]....
        /*00b4*/ 	.word	0x0000c6b0


	//   ....[20]....
        /*00b8*/ 	.word	0x0000c7c0


	//   ....[21]....
        /*00bc*/ 	.word	0x0000c900


	//   ....[22]....
        /*00c0*/ 	.word	0x0000c920


	//----- nvinfo : EIATTR_MAX_THREADS
	.align		4
.L_1333:
        /*00c4*/ 	.byte	0x04, 0x05
        /*00c6*/ 	.short	(.L_1335 - .L_1334)
.L_1334:
        /*00c8*/ 	.word	0x00000080
        /*00cc*/ 	.word	0x00000001
        /*00d0*/ 	.word	0x00000001


	//----- nvinfo : EIATTR_CRS_STACK_SIZE
	.align		4
.L_1335:
        /*00d4*/ 	.byte	0x04, 0x1e
        /*00d6*/ 	.short	(.L_1337 - .L_1336)
.L_1336:
        /*00d8*/ 	.word	0x00000000


	//----- nvinfo : EIATTR_CBANK_PARAM_SIZE
	.align		4
.L_1337:
        /*00dc*/ 	.byte	0x03, 0x19
        /*00de*/ 	.short	0x0220


	//----- nvinfo : EIATTR_PARAM_CBANK
	.align		4
        /*00e0*/ 	.byte	0x04, 0x0a
        /*00e2*/ 	.short	(.L_1339 - .L_1338)
	.align		4
.L_1338:
        /*00e4*/ 	.word	index@(.nv.constant0._ZN2at6native18elementwise_kernelILi128ELi4EZNS0_15gpu_kernel_implINS0_13BUnaryFunctorIN3c108BFloat16ES5_S5_NS0_15binary_internal10DivFunctorIS5_EEEEEEvRNS_18TensorIteratorBaseERKT_EUliE_EEviT1_)
        /*00e8*/ 	.short	0x0380
        /*00ea*/ 	.short	0x0220


	//----- nvinfo : EIATTR_SW_WAR
	.align		4
.L_1339:
        /*00ec*/ 	.byte	0x04, 0x36
        /*00ee*/ 	.short	(.L_1341 - .L_1340)
.L_1340:
        /*00f0*/ 	.word	0x00000008
.L_1341:


//--------------------- .nv.info._ZN2at6native27unrolled_elementwise_kernelINS0_13BUnaryFunctorIN3c108BFloat16ES4_S4_NS0_15binary_internal10DivFunctorIS4_EEEESt5arrayIPcLm2EELi4E23TrivialOffsetCalculatorILi1EjESD_NS0_6memory12LoadWithCastILi1EEENSE_13StoreWithCastILi1EEEEEviT_T0_T2_T3_T4_T5_ --------------------------
	.section	.nv.info._ZN2at6native27unrolled_elementwise_kernelINS0_13BUnaryFunctorIN3c108BFloat16ES4_S4_NS0_15binary_internal10DivFunctorIS4_EEEESt5arrayIPcLm2EELi4E23TrivialOffsetCalculatorILi1EjESD_NS0_6memory12LoadWithCastILi1EEENSE_13StoreWithCastILi1EEEEEviT_T0_T2_T3_T4_T5_,"",@"SHT_CUDA_INFO"
	.sectionflags	@""
	.align	4


	//----- nvinfo : EIATTR_CUDA_API_VERSION
	.align		4
        /*0000*/ 	.byte	0x04, 0x37
        /*0002*/ 	.short	(.L_1343 - .L_1342)
.L_1342:
        /*0004*/ 	.word	0x00000082


	//----- nvinfo : EIATTR_KPARAM_INFO
	.align		4
.L_1343:
        /*0008*/ 	.byte	0x04, 0x17
        /*000a*/ 	.short	(.L_1345 - .L_1344)
.L_1344:
        /*000c*/ 	.word	0x00000000
        /*0010*/ 	.short	0x0006
        /*0012*/ 	.short	0x0024
        /*0014*/ 	.byte	0x00, 0xf0, 0x21, 0x00


	//----- nvinfo : EIATTR_KPARAM_INFO
	.align		4
.L_1345:
        /*0018*/ 	.byte	0x04, 0x17
        /*001a*/ 	.short	(.L_1347 - .L_1346)
.L_1346:
        /*001c*/ 	.word	0x00000000
        /*0020*/ 	.short	0x0005
        /*0022*/ 	.short	0x001c
        /*0024*/ 	.byte	0x00, 0xf0, 0x21, 0x00


	//----- nvinfo : EIATTR_KPARAM_INFO
	.align		4
.L_1347:
        /*0028*/ 	.byte	0x04, 0x17
        /*002a*/ 	.short	(.L_1349 - .L_1348)
.L_1348:
        /*002c*/ 	.word	0x00000000
        /*0030*/ 	.short	0x0004
        /*0032*/ 	.short	0x0019
        /*0034*/ 	.byte	0x00, 0xf0, 0x05, 0x00


	//----- nvinfo : EIATTR_KPARAM_INFO
	.align		4
.L_1349:
        /*0038*/ 	.byte	0x04, 0x17
        /*003a*/ 	.short	(.L_1351 - .L_1350)
.L_1350:
        /*003c*/ 	.word	0x00000000
        /*0040*/ 	.short	0x0003
        /*0042*/ 	.short	0x0018
        /*0044*/ 	.byte	0x00, 0xf0, 0x05, 0x00


	//----- nvinfo : EIATTR_KPARAM_INFO
	.align		4
.L_1351:
        /*0048*/ 	.byte	0x04, 0x17
        /*004a*/ 	.short	(.L_1353 - .L_1352)
.L_1352:
        /*004c*/ 	.word	0x00000000
        /*0050*/ 	.short	0x0002
        /*0052*/ 	.short	0x0008
        /*0054*/ 	.byte	0x00, 0xf0, 0x41, 0x00


	//----- nvinfo : EIATTR_KPARAM_INFO
	.align		4
.L_1353:
        /*0058*/ 	.byte	0x04, 0x17
        /*005a*/ 	.short	(.L_1355 - .L_1354)
.L_1354:
        /*005c*/ 	.word	0x00000000
        /*0060*/ 	.short	0x0001
        /*0062*/ 	.short	0x0004
        /*0064*/ 	.byte	0x00, 0xf0, 0x11, 0x00


	//----- nvinfo : EIATTR_KPARAM_INFO
	.align		4
.L_1355:
        /*0068*/ 	.byte	0x04, 0x17
        /*006a*/ 	.short	(.L_1357 - .L_1356)
.L_1356:
        /*006c*/ 	.word	0x00000000
        /*0070*/ 	.short	0x0000
        /*0072*/ 	.short	0x0000
        /*0074*/ 	.byte	0x00, 0xf0, 0x11, 0x00


	//----- nvinfo : EIATTR_SPARSE_MMA_MASK
	.align		4
.L_1357:
        /*0078*/ 	.byte	0x03, 0x50
        /*007a*/ 	.short	0x0000


	//----- nvinfo : EIATTR_MAXREG_COUNT
	.align		4
        /*007c*/ 	.byte	0x03, 0x1b
        /*007e*/ 	.short	0x00ff


	//----- nvinfo : EIATTR_EXTERNS
	.align		4
        /*0080*/ 	.byte	0x04, 0x0f
        /*0082*/ 	.short	(.L_1359 - .L_1358)


	//   ....[0]....
	.align		4
.L_1358:
        /*0084*/ 	.word	index@(__assertfail)


	//----- nvinfo : EIATTR_MERCURY_ISA_VERSION
	.align		4
.L_1359:
        /*0088*/ 	.byte	0x03, 0x5f
        /*008a*/ 	.short	0x0101


	//----- nvinfo : EIATTR_VRC_CTA_INIT_COUNT
	.align		4
        /*008c*/ 	.byte	0x02, 0x4a
	.zero		1
	.zero		1


	//----- nvinfo : EIATTR_SYSCALL_OFFSETS
	.align		4
        /*0090*/ 	.byte	0x04, 0x46
        /*0092*/ 	.short	(.L_1361 - .L_1360)


	//   ....[0]....
.L_1360:
        /*0094*/ 	.word	0x00001000


	//   ....[1]....
        /*0098*/ 	.word	0x000021e0


	//   ....[2]....
        /*009c*/ 	.word	0x00003300


	//   ....[3]....
        /*00a0*/ 	.word	0x00004330


	//   ....[4]....
        /*00a4*/ 	.word	0x000054c0


	//   ....[5]....
        /*00a8*/ 	.word	0x000063a0


	//   ....[6]....
        /*00ac*/ 	.word	0x00007320


	//   ....[7]....
        /*00b0*/ 	.word	0x000082a0


	//----- nvinfo : EIATTR_EXIT_INSTR_OFFSETS
	.align		4
.L_1361:
        /*00b4*/ 	.byte	0x04, 0x1c
        /*00b6*/ 	.short	(.L_1363 - .L_1362)


	//   ....[0]....
.L_1362:
        /*00b8*/ 	.word	0x000075d0


	//   ....[1]....
        /*00bc*/ 	.word	0x00007720


	//   ....[2]....
        /*00c0*/ 	.word	0x00007760


	//   ....[3]....
        /*00c4*/ 	.word	0x00007800


	//   ....[4]....
        /*00c8*/ 	.word	0x00007840


	//   ....[5]....
        /*00cc*/ 	.word	0x00007880


	//   ....[6]....
        /*00d0*/ 	.word	0x00007910


	//   ....[7]....
        /*00d4*/ 	.word	0x00007950


	//   ....[8]....
        /*00d8*/ 	.word	0x000079f0


	//   ....[9]....
        /*00dc*/ 	.word	0x00007a40


	//   ....[10]....
        /*00e0*/ 	.word	0x00007a90


	//   ....[11]....
        /*00e4*/ 	.word	0x00007b70


	//   ....[12]....
        /*00e8*/ 	.word	0x00007ce0


	//   ....[13]....
        /*00ec*/ 	.word	0x00007e50


	//   ....[14]....
        /*00f0*/ 	.word	0x00007fb0


	//   ....[15]....
        /*00f4*/ 	.word	0x00007ff0


	//   ....[16]....
        /*00f8*/ 	.word	0x00008030


	//   ....[17]....
        /*00fc*/ 	.word	0x000080e0


	//   ....[18]....
        /*0100*/ 	.word	0x00008140


	//   ....[19]....
        /*0104*/ 	.word	0x000082b0


	//   ....[20]....
        /*0108*/ 	.word	0x000083c0


	//   ....[21]....
        /*010c*/ 	.word	0x00008500


	//   ....[22]....
        /*0110*/ 	.word	0x00008520


	//----- nvinfo : EIATTR_MAX_THREADS
	.align		4
.L_1363:
        /*0114*/ 	.byte	0x04, 0x05
        /*0116*/ 	.short	(.L_1365 - .L_1364)
.L_1364:
        /*0118*/ 	.word	0x00000080
        /*011c*/ 	.word	0x00000001
        /*0120*/ 	.word	0x00000001


	//----- nvinfo : EIATTR_CRS_STACK_SIZE
	.align		4
.L_1365:
        /*0124*/ 	.byte	0x04, 0x1e
        /*0126*/ 	.short	(.L_1367 - .L_1366)
.L_1366:
        /*0128*/ 	.word	0x00000000


	//----- nvinfo : EIATTR_CBANK_PARAM_SIZE
	.align		4
.L_1367:
        /*012c*/ 	.byte	0x03, 0x19
        /*012e*/ 	.short	0x002c


	//----- nvinfo : EIATTR_PARAM_CBANK
	.align		4
        /*0130*/ 	.byte	0x04, 0x0a
        /*0132*/ 	.short	(.L_1369 - .L_1368)
	.align		4
.L_1368:
        /*0134*/ 	.word	index@(.nv.constant0._ZN2at6native27unrolled_elementwise_kernelINS0_13BUnaryFunctorIN3c108BFloat16ES4_S4_NS0_15binary_internal10DivFunctorIS4_EEEESt5arrayIPcLm2EELi4E23TrivialOffsetCalculatorILi1EjESD_NS0_6memory12LoadWithCastILi1EEENSE_13StoreWithCastILi1EEEEEviT_T0_T2_T3_T4_T5_)
        /*0138*/ 	.short	0x0380
        /*013a*/ 	.short	0x002c


	//----- nvinfo : EIATTR_SW_WAR
	.align		4
.L_1369:
        /*013c*/ 	.byte	0x04, 0x36
        /*013e*/ 	.short	(.L_1371 - .L_1370)
.L_1370:
        /*0140*/ 	.word	0x00000008
.L_1371:


//--------------------- .nv.info._ZN2at6native18elementwise_kernelILi128ELi4EZNS0_22gpu_kernel_impl_nocastINS0_13BUnaryFunctorIN3c108BFloat16ES5_S5_NS0_15binary_internal10DivFunctorIS5_EEEEEEvRNS_18TensorIteratorBaseERKT_EUliE_EEviT1_ --------------------------
	.section	.nv.info._ZN2at6native18elementwise_kernelILi128ELi4EZNS0_22gpu_kernel_impl_nocastINS0_13BUnaryFunctorIN3c108BFloat16ES5_S5_NS0_15binary_internal10DivFunctorIS5_EEEEEEvRNS_18TensorIteratorBaseERKT_EUliE_EEviT1_,"",@"SHT_CUDA_INFO"
	.sectionflags	@""
	.align	4


	//----- nvinfo : EIATTR_CUDA_API_VERSION
	.align		4
        /*0000*/ 	.byte	0x04, 0x37
        /*0002*/ 	.short	(.L_1373 - .L_1372)
.L_1372:
        /*0004*/ 	.word	0x00000082


	//----- nvinfo : EIATTR_KPARAM_INFO
	.align		4
.L_1373:
        /*0008*/ 	.byte	0x04, 0x17
        /*000a*/ 	.short	(.L_1375 - .L_1374)
.L_1374:
        /*000c*/ 	.word	0x00000000
        /*0010*/ 	.short	0x0001
        /*0012*/ 	.short	0x0008
        /*0014*/ 	.byte	0x00, 0xf0, 0x61, 0x08


	//----- nvinfo : EIATTR_KPARAM_INFO
	.align		4
.L_1375:
        /*0018*/ 	.byte	0x04, 0x17
        /*001a*/ 	.short	(.L_1377 - .L_1376)
.L_1376:
        /*001c*/ 	.word	0x00000000
        /*0020*/ 	.short	0x0000
        /*0022*/ 	.short	0x0000
        /*0024*/ 	.byte	0x00, 0xf0, 0x11, 0x00


	//----- nvinfo : EIATTR_SPARSE_MMA_MASK
	.align		4
.L_1377:
        /*0028*/ 	.byte	0x03, 0x50
        /*002a*/ 	.short	0x0000


	//----- nvinfo : EIATTR_MAXREG_COUNT
	.align		4
        /*002c*/ 	.byte	0x03, 0x1b
        /*002e*/ 	.short	0x0080


	//----- nvinfo : EIATTR_MERCURY_ISA_VERSION
	.align		4
        /*0030*/ 	.byte	0x03, 0x5f
        /*0032*/ 	.short	0x0101


	//----- nvinfo : EIATTR_VRC_CTA_INIT_COUNT
	.align		4
        /*0034*/ 	.byte	0x02, 0x4a
	.zero		1
	.zero		1


	//----- nvinfo : EIATTR_EXIT_INSTR_OFFSETS
	.align		4
        /*0038*/ 	.byte	0x04, 0x1c
        /*003a*/ 	.short	(.L_1379 - .L_1378)


	//   ....[0]....
.L_1378:
        /*003c*/ 	.word	0x00000370


	//   ....[1]....
        /*0040*/ 	.word	0x00000410


	//   ....[2]....
        /*0044*/ 	.word	0x00003f90


	//   ....[3]....
        /*0048*/ 	.word	0x00005300


	//----- nvinfo : EIATTR_MAX_THREADS
	.align		4
.L_1379:
        /*004c*/ 	.byte	0x04, 0x05
        /*004e*/ 	.short	(.L_1381 - .L_1380)
.L_1380:
        /*0050*/ 	.word	0x00000080
        /*0054*/ 	.word	0x00000001
        /*0058*/ 	.word	0x00000001


	//----- nvinfo : EIATTR_CRS_STACK_SIZE
	.align		4
.L_1381:
        /*005c*/ 	.byte	0x04, 0x1e
        /*005e*/ 	.short	(.L_1383 - .L_1382)
.L_1382:
        /*0060*/ 	.word	0x00000000


	//----- nvinfo : EIATTR_CBANK_PARAM_SIZE
	.align		4
.L_1383:
        /*0064*/ 	.byte	0x03, 0x19
        /*0066*/ 	.short	0x0220


	//----- nvinfo : EIATTR_PARAM_CBANK
	.align		4
        /*0068*/ 	.byte	0x04, 0x0a
        /*006a*/ 	.short	(.L_1385 - .L_1384)
	.align		4
.L_1384:
        /*006c*/ 	.word	index@(.nv.constant0._ZN2at6native18elementwise_kernelILi128ELi4EZNS0_22gpu_kernel_impl_nocastINS0_13BUnaryFunctorIN3c108BFloat16ES5_S5_NS0_15binary_internal10DivFunctorIS5_EEEEEEvRNS_18TensorIteratorBaseERKT_EUliE_EEviT1_)
        /*0070*/ 	.short	0x0380
        /*0072*/ 	.short	0x0220


	//----- nvinfo : EIATTR_SW_WAR
	.align		4
.L_1385:
        /*0074*/ 	.byte	0x04, 0x36
        /*0076*/ 	.short	(.L_1387 - .L_1386)
.L_1386:
        /*0078*/ 	.word	0x00000008
.L_1387:


//--------------------- .nv.info._ZN2at6native27unrolled_elementwise_kernelINS0_13BUnaryFunctorIN3c108BFloat16ES4_S4_NS0_15binary_internal10DivFunctorIS4_EEEESt5arrayIPcLm2EELi4E23TrivialOffsetCalculatorILi1EjESD_NS0_6memory15LoadWithoutCastENSE_16StoreWithoutCastEEEviT_T0_T2_T3_T4_T5_ --------------------------
	.section	.nv.info._ZN2at6native27unrolled_elementwise_kernelINS0_13BUnaryFunctorIN3c108BFloat16ES4_S4_NS0_15binary_internal10DivFunctorIS4_EEEESt5arrayIPcLm2EELi4E23TrivialOffsetCalculatorILi1EjESD_NS0_6memory15LoadWithoutCastENSE_16StoreWithoutCastEEEviT_T0_T2_T3_T4_T5_,"",@"SHT_CUDA_INFO"
	.sectionflags	@""
	.align	4


	//----- nvinfo : EIATTR_CUDA_API_VERSION
	.align		4
        /*0000*/ 	.byte	0x04, 0x37
        /*0002*/ 	.short	(.L_1389 - .L_1388)
.L_1388:
        /*0004*/ 	.word	0x00000082


	//----- nvinfo : EIATTR_KPARAM_INFO
	.align		4
.L_1389:
        /*0008*/ 	.byte	0x04, 0x17
        /*000a*/ 	.short	(.L_1391 - .L_1390)
.L_1390:
        /*000c*/ 	.word	0x00000000
        /*0010*/ 	.short	0x0006
        /*0012*/ 	.short	0x001b
        /*0014*/ 	.byte	0x00, 0xf0, 0x05, 0x00


	//----- nvinfo : EIATTR_KPARAM_INFO
	.align		4
.L_1391:
        /*0018*/ 	.byte	0x04, 0x17
        /*001a*/ 	.short	(.L_1393 - .L_1392)
.L_1392:
        /*001c*/ 	.word	0x00000000
        /*0020*/ 	.short	0x0005
        /*0022*/ 	.short	0x001a
        /*0024*/ 	.byte	0x00, 0xf0, 0x05, 0x00


	//----- nvinfo : EIATTR_KPARAM_INFO
	.align		4
.L_1393:
        /*0028*/ 	.byte	0x04, 0x17
        /*002a*/ 	.short	(.L_1395 - .L_1394)
.L_1394:
        /*002c*/ 	.word	0x00000000
        /*0030*/ 	.short	0x0004
        /*0032*/ 	.short	0x0019
        /*0034*/ 	.byte	0x00, 0xf0, 0x05, 0x00


	//----- nvinfo : EIATTR_KPARAM_INFO
	.align		4
.L_1395:
        /*0038*/ 	.byte	0x04, 0x17
        /*003a*/ 	.short	(.L_1397 - .L_1396)
.L_1396:
        /*003c*/ 	.word	0x00000000
        /*0040*/ 	.short	0x0003
        /*0042*/ 	.short	0x0018
        /*0044*/ 	.byte	0x00, 0xf0, 0x05, 0x00


	//----- nvinfo : EIATTR_KPARAM_INFO
	.align		4
.L_1397:
        /*0048*/ 	.byte	0x04, 0x17
        /*004a*/ 	.short	(.L_1399 - .L_1398)
.L_1398:
        /*004c*/ 	.word	0x00000000
        /*0050*/ 	.short	0x0002
        /*0052*/ 	.short	0x0008
        /*0054*/ 	.byte	0x00, 0xf0, 0x41, 0x00


	//----- nvinfo : EIATTR_KPARAM_INFO
	.align		4
.L_1399:
        /*0058*/ 	.byte	0x04, 0x17
        /*005a*/ 	.short	(.L_1401 - .L_1400)
.L_1400:
        /*005c*/ 	.word	0x00000000
        /*0060*/ 	.short	0x0001
        /*0062*/ 	.short	0x0004
        /*0064*/ 	.byte	0x00, 0xf0, 0x11, 0x00


	//----- nvinfo : EIATTR_KPARAM_INFO
	.align		4
.L_1401:
        /*0068*/ 	.byte	0x04, 0x17
        /*006a*/ 	.short	(.L_1403 - .L_1402)
.L_1402:
        /*006c*/ 	.word	0x00000000
        /*0070*/ 	.short	0x0000
        /*0072*/ 	.short	0x0000
        /*0074*/ 	.byte	0x00, 0xf0, 0x11, 0x00


	//----- nvinfo : EIATTR_SPARSE_MMA_MASK
	.align		4
.L_1403:
        /*0078*/ 	.byte	0x03, 0x50
        /*007a*/ 	.short	0x0000


	//----- nvinfo : EIATTR_MAXREG_COUNT
	.align		4
        /*007c*/ 	.byte	0x03, 0x1b
        /*007e*/ 	.short	0x00ff


	//----- nvinfo : EIATTR_MERCURY_ISA_VERSION
	.align		4
        /*0080*/ 	.byte	0x03, 0x5f
        /*0082*/ 	.short	0x0101


	//----- nvinfo : EIATTR_VRC_CTA_INIT_COUNT
	.align		4
        /*0084*/ 	.byte	0x02, 0x4a
	.zero		1
	.zero		1


	//----- nvinfo : EIATTR_EXIT_INSTR_OFFSETS
	.align		4
        /*0088*/ 	.byte	0x04, 0x1c
        /*008a*/ 	.short	(.L_1405 - .L_1404)


	//   ....[0]....
.L_1404:
        /*008c*/ 	.word	0x000004f0


	//   ....[1]....
        /*0090*/ 	.word	0x00000580


	//----- nvinfo : EIATTR_MAX_THREADS
	.align		4
.L_1405:
        /*0094*/ 	.byte	0x04, 0x05
        /*0096*/ 	.short	(.L_1407 - .L_1406)
.L_1406:
        /*0098*/ 	.word	0x00000080
        /*009c*/ 	.word	0x00000001
        /*00a0*/ 	.word	0x00000001


	//----- nvinfo : EIATTR_CRS_STACK_SIZE
	.align		4
.L_1407:
        /*00a4*/ 	.byte	0x04, 0x1e
        /*00a6*/ 	.short	(.L_1409 - .L_1408)
.L_1408:
        /*00a8*/ 	.word	0x00000000


	//----- nvinfo : EIATTR_CBANK_PARAM_SIZE
	.align		4
.L_1409:
        /*00ac*/ 	.byte	0x03, 0x19
        /*00ae*/ 	.short	0x001c


	//----- nvinfo : EIATTR_PARAM_CBANK
	.align		4
        /*00b0*/ 	.byte	0x04, 0x0a
        /*00b2*/ 	.short	(.L_1411 - .L_1410)
	.align		4
.L_1410:
        /*00b4*/ 	.word	index@(.nv.constant0._ZN2at6native27unrolled_elementwise_kernelINS0_13BUnaryFunctorIN3c108BFloat16ES4_S4_NS0_15binary_internal10DivFunctorIS4_EEEESt5arrayIPcLm2EELi4E23TrivialOffsetCalculatorILi1EjESD_NS0_6memory15LoadWithoutCastENSE_16StoreWithoutCastEEEviT_T0_T2_T3_T4_T5_)
        /*00b8*/ 	.short	0x0380
        /*00ba*/ 	.short	0x001c


	//----- nvinfo : EIATTR_SW_WAR
	.align		4
.L_1411:
        /*00bc*/ 	.byte	0x04, 0x36
        /*00be*/ 	.short	(.L_1413 - .L_1412)
.L_1412:
        /*00c0*/ 	.word	0x00000008
.L_1413:


//--------------------- .nv.info._ZN2at6native29vectorized_elementwise_kernelILi2ENS0_13BUnaryFunctorIN3c108BFloat16ES4_S4_NS0_15binary_internal10DivFunctorIS4_EEEESt5arrayIPcLm2EEEEviT0_T1_ --------------------------
	.section	.nv.info._ZN2at6native29vectorized_elementwise_kernelILi2ENS0_13BUnaryFunctorIN3c108BFloat16ES4_S4_NS0_15binary_internal10DivFunctorIS4_EEEESt5arrayIPcLm2EEEEviT0_T1_,"",@"SHT_CUDA_INFO"
	.sectionflags	@""
	.align	4


	//----- nvinfo : EIATTR_CUDA_API_VERSION
	.align		4
        /*0000*/ 	.byte	0x04, 0x37
        /*0002*/ 	.short	(.L_1415 - .L_1414)
.L_1414:
        /*0004*/ 	.word	0x00000082


	//----- nvinfo : EIATTR_KPARAM_INFO
	.align		4
.L_1415:
        /*0008*/ 	.byte	0x04, 0x17
        /*000a*/ 	.short	(.L_1417 - .L_1416)
.L_1416:
        /*000c*/ 	.word	0x00000000
        /*0010*/ 	.short	0x0002
        /*0012*/ 	.short	0x0008
        /*0014*/ 	.byte	0x00, 0xf0, 0x41, 0x00


	//----- nvinfo : EIATTR_KPARAM_INFO
	.align		4
.L_1417:
        /*0018*/ 	.byte	0x04, 0x17
        /*001a*/ 	.short	(.L_1419 - .L_1418)
.L_1418:
        /*001c*/ 	.word	0x00000000
        /*0020*/ 	.short	0x0001
        /*0022*/ 	.short	0x0004
        /*0024*/ 	.byte	0x00, 0xf0, 0x11, 0x00


	//----- nvinfo : EIATTR_KPARAM_INFO
	.align		4
.L_1419:
        /*0028*/ 	.byte	0x04, 0x17
        /*002a*/ 	.short	(.L_1421 - .L_1420)
.L_1420:
        /*002c*/ 	.word	0x00000000
        /*0030*/ 	.short	0x0000
        /*0032*/ 	.short	0x0000
        /*0034*/ 	.byte	0x00, 0xf0, 0x11, 0x00


	//----- nvinfo : EIATTR_SPARSE_MMA_MASK
	.align		4
.L_1421:
        /*0038*/ 	.byte	0x03, 0x50
        /*003a*/ 	.short	0x0000


	//----- nvinfo : EIATTR_MAXREG_COUNT
	.align		4
        /*003c*/ 	.byte	0x03, 0x1b
        /*003e*/ 	.short	0x00ff


	//----- nvinfo : EIATTR_MERCURY_ISA_VERSION
	.align		4
        /*0040*/ 	.byte	0x03, 0x5f
        /*0042*/ 	.short	0x0101


	//----- nvinfo : EIATTR_VRC_CTA_INIT_COUNT
	.align		4
        /*0044*/ 	.byte	0x02, 0x4a
	.zero		1
	.zero		1


	//----- nvinfo : EIATTR_EXIT_INSTR_OFFSETS
	.align		4
        /*0048*/ 	.byte	0x04, 0x1c
        /*004a*/ 	.short	(.L_1423 - .L_1422)


	//   ....[0]....
.L_1422:
        /*004c*/ 	.word	0x00000ae0


	//   ....[1]....
        /*0050*/ 	.word	0x00000b30


	//   ....[2]....
        /*0054*/ 	.word	0x00000dd0


	//----- nvinfo : EIATTR_MAX_THREADS
	.align		4
.L_1423:
        /*0058*/ 	.byte	0x04, 0x05
        /*005a*/ 	.short	(.L_1425 - .L_1424)
.L_1424:
        /*005c*/ 	.word	0x00000080
        /*0060*/ 	.word	0x00000001
        /*0064*/ 	.word	0x00000001


	//----- nvinfo : EIATTR_CRS_STACK_SIZE
	.align		4
.L_1425:
        /*0068*/ 	.byte	0x04, 0x1e
        /*006a*/ 	.short	(.L_1427 - .L_1426)
.L_1426:
        /*006c*/ 	.word	0x00000000


	//----- nvinfo : EIATTR_CBANK_PARAM_SIZE
	.align		4
.L_1427:
        /*0070*/ 	.byte	0x03, 0x19
        /*0072*/ 	.short	0x0018


	//----- nvinfo : EIATTR_PARAM_CBANK
	.align		4
        /*0074*/ 	.byte	0x04, 0x0a
        /*0076*/ 	.short	(.L_1429 - .L_1428)
	.align		4
.L_1428:
        /*0078*/ 	.word	index@(.nv.constant0._ZN2at6native29vectorized_elementwise_kernelILi2ENS0_13BUnaryFunctorIN3c108BFloat16ES4_S4_NS0_15binary_internal10DivFunctorIS4_EEEESt5arrayIPcLm2EEEEviT0_T1_)
        /*007c*/ 	.short	0x0380
        /*007e*/ 	.short	0x0018


	//----- nvinfo : EIATTR_SW_WAR
	.align		4
.L_1429:
        /*0080*/ 	.byte	0x04, 0x36
        /*0082*/ 	.short	(.L_1431 - .L_1430)
.L_1430:
        /*0084*/ 	.word	0x00000008
.L_1431:


//--------------------- .nv.info._ZN2at6native29vectorized_elementwise_kernelILi4ENS0_13BUnaryFunctorIN3c108BFloat16ES4_S4_NS0_15binary_internal10DivFunctorIS4_EEEESt5arrayIPcLm2EEEEviT0_T1_ --------------------------
	.section	.nv.info._ZN2at6native29vectorized_elementwise_kernelILi4ENS0_13BUnaryFunctorIN3c108BFloat16ES4_S4_NS0_15binary_internal10DivFunctorIS4_EEEESt5arrayIPcLm2EEEEviT0_T1_,"",@"SHT_CUDA_INFO"
	.sectionflags	@""
	.align	4


	//----- nvinfo : EIATTR_CUDA_API_VERSION
	.align		4
        /*0000*/ 	.byte	0x04, 0x37
        /*0002*/ 	.short	(.L_1433 - .L_1432)
.L_1432:
        /*0004*/ 	.word	0x00000082


	//----- nvinfo : EIATTR_KPARAM_INFO
	.align		4
.L_1433:
        /*0008*/ 	.byte	0x04, 0x17
        /*000a*/ 	.short	(.L_1435 - .L_1434)
.L_1434:
        /*000c*/ 	.word	0x00000000
        /*0010*/ 	.short	0x0002
        /*0012*/ 	.short	0x0008
        /*0014*/ 	.byte	0x00, 0xf0, 0x41, 0x00


	//----- nvinfo : EIATTR_KPARAM_INFO
	.align		4
.L_1435:
        /*0018*/ 	.byte	0x04, 0x17
        /*001a*/ 	.short	(.L_1437 - .L_1436)
.L_1436:
        /*001c*/ 	.word	0x00000000
        /*0020*/ 	.short	0x0001
        /*0022*/ 	.short	0x0004
        /*0024*/ 	.byte	0x00, 0xf0, 0x11, 0x00


	//----- nvinfo : EIATTR_KPARAM_INFO
	.align		4
.L_1437:
        /*0028*/ 	.byte	0x04, 0x17
        /*002a*/ 	.short	(.L_1439 - .L_1438)
.L_1438:
        /*002c*/ 	.word	0x00000000
        /*0030*/ 	.short	0x0000
        /*0032*/ 	.short	0x0000
        /*0034*/ 	.byte	0x00, 0xf0, 0x11, 0x00


	//----- nvinfo : EIATTR_SPARSE_MMA_MASK
	.align		4
.L_1439:
        /*0038*/ 	.byte	0x03, 0x50
        /*003a*/ 	.short	0x0000


	//----- nvinfo : EIATTR_MAXREG_COUNT
	.align		4
        /*003c*/ 	.byte	0x03, 0x1b
        /*003e*/ 	.short	0x00ff


	//----- nvinfo : EIATTR_MERCURY_ISA_VERSION
	.align		4
        /*0040*/ 	.byte	0x03, 0x5f
        /*0042*/ 	.short	0x0101


	//----- nvinfo : EIATTR_VRC_CTA_INIT_COUNT
	.align		4
        /*0044*/ 	.byte	0x02, 0x4a
	.zero		1
	.zero		1


	//----- nvinfo : EIATTR_EXIT_INSTR_OFFSETS
	.align		4
        /*0048*/ 	.byte	0x04, 0x1c
        /*004a*/ 	.short	(.L_1441 - .L_1440)


	//   ....[0]....
.L_1440:
        /*004c*/ 	.word	0x00000ae0


	//   ....[1]....
        /*0050*/ 	.word	0x00000b30


	//   ....[2]....
        /*0054*/ 	.word	0x00000d90


	//----- nvinfo : EIATTR_MAX_THREADS
	.align		4
.L_1441:
        /*0058*/ 	.byte	0x04, 0x05
        /*005a*/ 	.short	(.L_1443 - .L_1442)
.L_1442:
        /*005c*/ 	.word	0x00000080
        /*0060*/ 	.word	0x00000001
        /*0064*/ 	.word	0x00000001


	//----- nvinfo : EIATTR_CRS_STACK_SIZE
	.align		4
.L_1443:
        /*0068*/ 	.byte	0x04, 0x1e
        /*006a*/ 	.short	(.L_1445 - .L_1444)
.L_1444:
        /*006c*/ 	.word	0x00000000


	//----- nvinfo : EIATTR_CBANK_PARAM_SIZE
	.align		4
.L_1445:
        /*0070*/ 	.byte	0x03, 0x19
        /*0072*/ 	.short	0x0018


	//----- nvinfo : EIATTR_PARAM_CBANK
	.align		4
        /*0074*/ 	.byte	0x04, 0x0a
        /*0076*/ 	.short	(.L_1447 - .L_1446)
	.align		4
.L_1446:
        /*0078*/ 	.word	index@(.nv.constant0._ZN2at6native29vectorized_elementwise_kernelILi4ENS0_13BUnaryFunctorIN3c108BFloat16ES4_S4_NS0_15binary_internal10DivFunctorIS4_EEEESt5arrayIPcLm2EEEEviT0_T1_)
        /*007c*/ 	.short	0x0380
        /*007e*/ 	.short	0x0018


	//----- nvinfo : EIATTR_SW_WAR
	.align		4
.L_1447:
        /*0080*/ 	.byte	0x04, 0x36
        /*0082*/ 	.short	(.L_1449 - .L_1448)
.L_1448:
        /*0084*/ 	.word	0x00000008
.L_1449:


//--------------------- .nv.info._ZN2at6native29vectorized_elementwise_kernelILi8ENS0_13BUnaryFunctorIN3c108BFloat16ES4_S4_NS0_15binary_internal10DivFunctorIS4_EEEESt5arrayIPcLm2EEEEviT0_T1_ --------------------------
	.section	.nv.info._ZN2at6native29vectorized_elementwise_kernelILi8ENS0_13BUnaryFunctorIN3c108BFloat16ES4_S4_NS0_15binary_internal10DivFunctorIS4_EEEESt5arrayIPcLm2EEEEviT0_T1_,"",@"SHT_CUDA_INFO"
	.sectionflags	@""
	.align	4


	//----- nvinfo : EIATTR_CUDA_API_VERSION
	.align		4
        /*0000*/ 	.byte	0x04, 0x37
        /*0002*/ 	.short	(.L_1451 - .L_1450)
.L_1450:
        /*0004*/ 	.word	0x00000082


	//----- nvinfo : EIATTR_KPARAM_INFO
	.align		4
.L_1451:
        /*0008*/ 	.byte	0x04, 0x17
        /*000a*/ 	.short	(.L_1453 - .L_1452)
.L_1452:
        /*000c*/ 	.word	0x00000000
        /*0010*/ 	.short	0x0002
        /*0012*/ 	.short	0x0008
        /*0014*/ 	.byte	0x00, 0xf0, 0x41, 0x00


	//----- nvinfo : EIATTR_KPARAM_INFO
	.align		4
.L_1453:
        /*0018*/ 	.byte	0x04, 0x17
        /*001a*/ 	.short	(.L_1455 - .L_1454)
.L_1454:
        /*001c*/ 	.word	0x00000000
        /*0020*/ 	.short	0x0001
        /*0022*/ 	.short	0x0004
        /*0024*/ 	.byte	0x00, 0xf0, 0x11, 0x00


	//----- nvinfo : EIATTR_KPARAM_INFO
	.align		4
.L_1455:
        /*0028*/ 	.byte	0x04, 0x17
        /*002a*/ 	.short	(.L_1457 - .L_1456)
.L_1456:
        /*002c*/ 	.word	0x00000000
        /*0030*/ 	.short	0x0000
        /*0032*/ 	.short	0x0000
        /*0034*/ 	.byte	0x00, 0xf0, 0x11, 0x00


	//----- nvinfo : EIATTR_SPARSE_MMA_MASK
	.align		4
.L_1457:
        /*0038*/ 	.byte	0x03, 0x50
        /*003a*/ 	.short	0x0000


	//----- nvinfo : EIATTR_MAXREG_COUNT
	.align		4
        /*003c*/ 	.byte	0x03, 0x1b
        /*003e*/ 	.short	0x00ff


	//----- nvinfo : EIATTR_MERCURY_ISA_VERSION
	.align		4
        /*0040*/ 	.byte	0x03, 0x5f
        /*0042*/ 	.short	0x0101


	//----- nvinfo : EIATTR_VRC_CTA_INIT_COUNT
	.align		4
        /*0044*/ 	.byte	0x02, 0x4a
	.zero		1
	.zero		1


	//----- nvinfo : EIATTR_EXIT_INSTR_OFFSETS
	.align		4
        /*0048*/ 	.byte	0x04, 0x1c
        /*004a*/ 	.short	(.L_1459 - .L_1458)


	//   ....[0]....
.L_1458:
        /*004c*/ 	.word	0x00000ae0


	//   ....[1]....
        /*0050*/ 	.word	0x00000b30


	//   ....[2]....
        /*0054*/ 	.word	0x00000d70


	//----- nvinfo : EIATTR_MAX_THREADS
	.align		4
.L_1459:
        /*0058*/ 	.byte	0x04, 0x05
        /*005a*/ 	.short	(.L_1461 - .L_1460)
.L_1460:
        /*005c*/ 	.word	0x00000080
        /*0060*/ 	.word	0x00000001
        /*0064*/ 	.word	0x00000001


	//----- nvinfo : EIATTR_CRS_STACK_SIZE
	.align		4
.L_1461:
        /*0068*/ 	.byte	0x04, 0x1e
        /*006a*/ 	.short	(.L_1463 - .L_1462)
.L_1462:
        /*006c*/ 	.word	0x00000000


	//----- nvinfo : EIATTR_CBANK_PARAM_SIZE
	.align		4
.L_1463:
        /*0070*/ 	.byte	0x03, 0x19
        /*0072*/ 	.short	0x0018


	//----- nvinfo : EIATTR_PARAM_CBANK
	.align		4
        /*0074*/ 	.byte	0x04, 0x0a
        /*0076*/ 	.short	(.L_1465 - .L_1464)
	.align		4
.L_1464:
        /*0078*/ 	.word	index@(.nv.constant0._ZN2at6native29vectorized_elementwise_kernelILi8ENS0_13BUnaryFunctorIN3c108BFloat16ES4_S4_NS0_15binary_internal10DivFunctorIS4_EEEESt5arrayIPcLm2EEEEviT0_T1_)
        /*007c*/ 	.short	0x0380
        /*007e*/ 	.short	0x0018


	//----- nvinfo : EIATTR_SW_WAR
	.align		4
.L_1465:
        /*0080*/ 	.byte	0x04, 0x36
        /*0082*/ 	.short	(.L_1467 - .L_1466)
.L_1466:
        /*0084*/ 	.word	0x00000008
.L_1467:


//--------------------- .nv.info._ZN2at6native18elementwise_kernelILi128ELi4EZNS0_15gpu_kernel_implINS0_13AUnaryFunctorIN3c108BFloat16ES5_S5_NS0_15binary_internal10DivFunctorIS5_EEEEEEvRNS_18TensorIteratorBaseERKT_EUliE_EEviT1_ --------------------------
	.section	.nv.info._ZN2at6native18elementwise_kernelILi128ELi4EZNS0_15gpu_kernel_implINS0_13AUnaryFunctorIN3c108BFloat16ES5_S5_NS0_15binary_internal10DivFunctorIS5_EEEEEEvRNS_18TensorIteratorBaseERKT_EUliE_EEviT1_,"",@"SHT_CUDA_INFO"
	.sectionflags	@""
	.align	4


	//----- nvinfo : EIATTR_CUDA_API_VERSION
	.align		4
        /*0000*/ 	.byte	0x04, 0x37
        /*0002*/ 	.short	(.L_1469 - .L_1468)
.L_1468:
        /*0004*/ 	.word	0x00000082


	//----- nvinfo : EIATTR_KPARAM_INFO
	.align		4
.L_1469:
        /*0008*/ 	.byte	0x04, 0x17
        /*000a*/ 	.short	(.L_1471 - .L_1470)
.L_1470:
        /*000c*/ 	.word	0x00000000
        /*0010*/ 	.short	0x0001
        /*0012*/ 	.short	0x0008
        /*0014*/ 	.byte	0x00, 0xf0, 0x61, 0x08


	//----- nvinfo : EIATTR_KPARAM_INFO
	.align		4
.L_1471:
        /*0018*/ 	.byte	0x04, 0x17
        /*001a*/ 	.short	(.L_1473 - .L_1472)
.L_1472:
        /*001c*/ 	.word	0x00000000
        /*0020*/ 	.short	0x0000
        /*0022*/ 	.short	0x0000
        /*0024*/ 	.byte	0x00, 0xf0, 0x11, 0x00


	//----- nvinfo : EIATTR_SPARSE_MMA_MASK
	.align		4
.L_1473:
        /*0028*/ 	.byte	0x03, 0x50
        /*002a*/ 	.short	0x0000


	//----- nvinfo : EIATTR_MAXREG_COUNT
	.align		4
        /*002c*/ 	.byte	0x03, 0x1b
        /*002e*/ 	.short	0x0080


	//----- nvinfo : EIATTR_EXTERNS
	.align		4
        /*0030*/ 	.byte	0x04, 0x0f
        /*0032*/ 	.short	(.L_1475 - .L_1474)


	//   ....[0]....
	.align		4
.L_1474:
        /*0034*/ 	.word	index@(__assertfail)


	//----- nvinfo : EIATTR_MERCURY_ISA_VERSION
	.align		4
.L_1475:
        /*0038*/ 	.byte	0x03, 0x5f
        /*003a*/ 	.short	0x0101


	//----- nvinfo : EIATTR_VRC_CTA_INIT_COUNT
	.align		4
        /*003c*/ 	.byte	0x02, 0x4a
	.zero		1
	.zero		1


	//----- nvinfo : EIATTR_SYSCALL_OFFSETS
	.align		4
        /*0040*/ 	.byte	0x04, 0x46
        /*0042*/ 	.short	(.L_1477 - .L_1476)


	//   ....[0]....
.L_1476:
        /*0044*/ 	.word	0x00002220


	//   ....[1]....
        /*0048*/ 	.word	0x00003150


	//   ....[2]....
        /*004c*/ 	.word	0x00005500


	//   ....[3]....
        /*0050*/ 	.word	0x00006280


	//   ....[4]....
        /*0054*/ 	.word	0x00008720


	//   ....[5]....
        /*0058*/ 	.word	0x000094a0


	//   ....[6]....
        /*005c*/ 	.word	0x0000b950


	//   ....[7]....
        /*0060*/ 	.word	0x0000c6a0


	//----- nvinfo : EIATTR_EXIT_INSTR_OFFSETS
	.align		4
.L_1477:
        /*0064*/ 	.byte	0x04, 0x1c
        /*0066*/ 	.short	(.L_1479 - .L_1478)


	//   ....[0]....
.L_1478:
        /*0068*/ 	.word	0x00009760


	//   ....[1]....
        /*006c*/ 	.word	0x0000bb20


	//   ....[2]....
        /*0070*/ 	.word	0x0000bb60


	//   ....[3]....
        /*0074*/ 	.word	0x0000bc00


	//   ....[4]....
        /*0078*/ 	.word	0x0000bc40


	//   ....[5]....
        /*007c*/ 	.word	0x0000bc80


	//   ....[6]....
        /*0080*/ 	.word	0x0000bd10


	//   ....[7]....
        /*0084*/ 	.word	0x0000bd50


	//   ....[8]....
        /*0088*/ 	.word	0x0000bdf0


	//   ....[9]....
        /*008c*/ 	.word	0x0000be40


	//   ....[10]....
        /*0090*/ 	.word	0x0000be90


	//   ....[11]....
        /*0094*/ 	.word	0x0000bf70


	//   ....[12]....
        /*0098*/ 	.word	0x0000c0e0


	//   ....[13]....
        /*009c*/ 	.word	0x0000c250


	//   ....[14]....
        /*00a0*/ 	.word	0x0000c3b0


	//   ....[15]....
        /*00a4*/ 	.word	0x0000c3f0


	//   ....[16]....
        /*00a8*/ 	.word	0x0000c430


	//   ....[17]....
        /*00ac*/ 	.word	0x0000c4e0


	//   ....[18]....
        /*00b0*/ 	.word	0x0000c540


	//   ....[19]....
        /*00b4*/ 	.word	0x0000c6b0


	//   ....[20]....
        /*00b8*/ 	.word	0x0000c7c0


	//   ....[21]....
        /*00bc*/ 	.word	0x0000c900


	//   ....[22]....
        /*00c0*/ 	.word	0x0000c920


	//----- nvinfo : EIATTR_MAX_THREADS
	.align		4
.L_1479:
        /*00c4*/ 	.byte	0x04, 0x05
        /*00c6*/ 	.short	(.L_1481 - .L_1480)
.L_1480:
        /*00c8*/ 	.word	0x00000080
        /*00cc*/ 	.word	0x00000001
        /*00d0*/ 	.word	0x00000001


	//----- nvinfo : EIATTR_CRS_STACK_SIZE
	.align		4
.L_1481:
        /*00d4*/ 	.byte	0x04, 0x1e
        /*00d6*/ 	.short	(.L_1483 - .L_1482)
.L_1482:
        /*00d8*/ 	.word	0x00000000


	//----- nvinfo : EIATTR_CBANK_PARAM_SIZE
	.align		4
.L_1483:
        /*00dc*/ 	.byte	0x03, 0x19
        /*00de*/ 	.short	0x0220


	//----- nvinfo : EIATTR_PARAM_CBANK
	.align		4
        /*00e0*/ 	.byte	0x04, 0x0a
        /*00e2*/ 	.short	(.L_1485 - .L_1484)
	.align		4
.L_1484:
        /*00e4*/ 	.word	index@(.nv.constant0._ZN2at6native18elementwise_kernelILi128ELi4EZNS0_15gpu_kernel_implINS0_13AUnaryFunctorIN3c108BFloat16ES5_S5_NS0_15binary_internal10DivFunctorIS5_EEEEEEvRNS_18TensorIteratorBaseERKT_EUliE_EEviT1_)
        /*00e8*/ 	.short	0x0380
        /*00ea*/ 	.short	0x0220


	//----- nvinfo : EIATTR_SW_WAR
	.align		4
.L_1485:
        /*00ec*/ 	.byte	0x04, 0x36
        /*00ee*/ 	.short	(.L_1487 - .L_1486)
.L_1486:
        /*00f0*/ 	.word	0x00000008
.L_1487:


//--------------------- .nv.info._ZN2at6native27unrolled_elementwise_kernelINS0_13AUnaryFunctorIN3c108BFloat16ES4_S4_NS0_15binary_internal10DivFunctorIS4_EEEESt5arrayIPcLm2EELi4E23TrivialOffsetCalculatorILi1EjESD_NS0_6memory12LoadWithCastILi1EEENSE_13StoreWithCastILi1EEEEEviT_T0_T2_T3_T4_T5_ --------------------------
	.section	.nv.info._ZN2at6native27unrolled_elementwise_kernelINS0_13AUnaryFunctorIN3c108BFloat16ES4_S4_NS0_15binary_internal10DivFunctorIS4_EEEESt5arrayIPcLm2EELi4E23TrivialOffsetCalculatorILi1EjESD_NS0_6memory12LoadWithCastILi1EEENSE_13StoreWithCastILi1EEEEEviT_T0_T2_T3_T4_T5_,"",@"SHT_CUDA_INFO"
	.sectionflags	@""
	.align	4


	//----- nvinfo : EIATTR_CUDA_API_VERSION
	.align		4
        /*0000*/ 	.byte	0x04, 0x37
        /*0002*/ 	.short	(.L_1489 - .L_1488)
.L_1488:
        /*0004*/ 	.word	0x00000082


	//----- nvinfo : EIATTR_KPARAM_INFO
	.align		4
.L_1489:
        /*0008*/ 	.byte	0x04, 0x17
        /*000a*/ 	.short	(.L_1491 - .L_1490)
.L_1490:
        /*000c*/ 	.word	0x00000000
        /*0010*/ 	.short	0x0006
        /*0012*/ 	.short	0x0024
        /*0014*/ 	.byte	0x00, 0xf0, 0x21, 0x00


	//----- nvinfo : EIATTR_KPARAM_INFO
	.align		4
.L_1491:
        /*0018*/ 	.byte	0x04, 0x17
        /*001a*/ 	.short	(.L_1493 - .L_1492)
.L_1492:
        /*001c*/ 	.word	0x00000000
        /*0020*/ 	.short	0x0005
        /*0022*/ 	.short	0x001c
        /*0024*/ 	.byte	0x00, 0xf0, 0x21, 0x00


	//----- nvinfo : EIATTR_KPARAM_INFO
	.align		4
.L_1493:
        /*0028*/ 	.byte	0x04, 0x17
        /*002a*/ 	.short	(.L_1495 - .L_1494)
.L_1494:
        /*002c*/ 	.word	0x00000000
        /*0030*/ 	.short	0x0004
        /*0032*/ 	.short	0x0019
        /*0034*/ 	.byte	0x00, 0xf0, 0x05, 0x00


	//----- nvinfo : EIATTR_KPARAM_INFO
	.align		4
.L_1495:
        /*0038*/ 	.byte	0x04, 0x17
        /*003a*/ 	.short	(.L_1497 - .L_1496)
.L_1496:
        /*003c*/ 	.word	0x00000000
        /*0040*/ 	.short	0x0003
        /*0042*/ 	.short	0x0018
        /*0044*/ 	.byte	0x00, 0xf0, 0x05, 0x00


	//----- nvinfo : EIATTR_KPARAM_INFO
	.align		4
.L_1497:
        /*0048*/ 	.byte	0x04, 0x17
        /*004a*/ 	.short	(.L_1499 - .L_1498)
.L_1498:
        /*004c*/ 	.word	0x00000000
        /*0050*/ 	.short	0x0002
        /*0052*/ 	.short	0x0008
        /*0054*/ 	.byte	0x00, 0xf0, 0x41, 0x00


	//----- nvinfo : EIATTR_KPARAM_INFO
	.align		4
.L_1499:
        /*0058*/ 	.byte	0x04, 0x17
        /*005a*/ 	.short	(.L_1501 - .L_1500)
.L_1500:
        /*005c*/ 	.word	0x00000000
        /*0060*/ 	.short	0x0001
        /*0062*/ 	.short	0x0004
        /*0064*/ 	.byte	0x00, 0xf0, 0x11, 0x00


	//----- nvinfo : EIATTR_KPARAM_INFO
	.align		4
.L_1501:
        /*0068*/ 	.byte	0x04, 0x17
        /*006a*/ 	.short	(.L_1503 - .L_1502)
.L_1502:
        /*006c*/ 	.word	0x00000000
        /*0070*/ 	.short	0x0000
        /*0072*/ 	.short	0x0000
        /*0074*/ 	.byte	0x00, 0xf0, 0x11, 0x00


	//----- nvinfo : EIATTR_SPARSE_MMA_MASK
	.align		4
.L_1503:
        /*0078*/ 	.byte	0x03, 0x50
        /*007a*/ 	.short	0x0000


	//----- nvinfo : EIATTR_MAXREG_COUNT
	.align		4
        /*007c*/ 	.byte	0x03, 0x1b
        /*007e*/ 	.short	0x00ff


	//----- nvinfo : EIATTR_EXTERNS
	.align		4
        /*0080*/ 	.byte	0x04, 0x0f
        /*0082*/ 	.short	(.L_1505 - .L_1504)


	//   ....[0]....
	.align		4
.L_1504:
        /*0084*/ 	.word	index@(__assertfail)


	//----- nvinfo : EIATTR_MERCURY_ISA_VERSION
	.align		4
.L_1505:
        /*0088*/ 	.byte	0x03, 0x5f
        /*008a*/ 	.short	0x0101


	//----- nvinfo : EIATTR_VRC_CTA_INIT_COUNT
	.align		4
        /*008c*/ 	.byte	0x02, 0x4a
	.zero		1
	.zero		1


	//----- nvinfo : EIATTR_SYSCALL_OFFSETS
	.align		4
        /*0090*/ 	.byte	0x04, 0x46
        /*0092*/ 	.short	(.L_1507 - .L_1506)


	//   ....[0]....
.L_1506:
        /*0094*/ 	.word	0x00001000


	//   ....[1]....
        /*0098*/ 	.word	0x000021e0


	//   ....[2]....
        /*009c*/ 	.word	0x00003300


	//   ....[3]....
        /*00a0*/ 	.word	0x00004410


	//   ....[4]....
        /*00a4*/ 	.word	0x000055c0


	//   ....[5]....
        /*00a8*/ 	.word	0x000064a0


	//   ....[6]....
        /*00ac*/ 	.word	0x00007420


	//   ....[7]....
        /*00b0*/ 	.word	0x000083a0


	//----- nvinfo : EIATTR_EXIT_INSTR_OFFSETS
	.align		4
.L_1507:
        /*00b4*/ 	.byte	0x04, 0x1c
        /*00b6*/ 	.short	(.L_1509 - .L_1508)


	//   ....[0]....
.L_1508:
        /*00b8*/ 	.word	0x000076d0


	//   ....[1]....
        /*00bc*/ 	.word	0x00007820


	//   ....[2]....
        /*00c0*/ 	.word	0x00007860


	//   ....[3]....
        /*00c4*/ 	.word	0x00007900


	//   ....[4]....
        /*00c8*/ 	.word	0x00007940


	//   ....[5]....
        /*00cc*/ 	.word	0x00007980


	//   ....[6]....
        /*00d0*/ 	.word	0x00007a10


	//   ....[7]....
        /*00d4*/ 	.word	0x00007a50


	//   ....[8]....
        /*00d8*/ 	.word	0x00007af0


	//   ....[9]....
        /*00dc*/ 	.word	0x00007b40


	//   ....[10]....
        /*00e0*/ 	.word	0x00007b90


	//   ....[11]....
        /*00e4*/ 	.word	0x00007c70


	//   ....[12]....
        /*00e8*/ 	.word	0x00007de0


	//   ....[13]....
        /*00ec*/ 	.word	0x00007f50


	//   ....[14]....
        /*00f0*/ 	.word	0x000080b0


	//   ....[15]....
        /*00f4*/ 	.word	0x000080f0


	//   ....[16]....
        /*00f8*/ 	.word	0x00008130


	//   ....[17]....
        /*00fc*/ 	.word	0x000081e0


	//   ....[18]....
        /*0100*/ 	.word	0x00008240


	//   ....[19]....
        /*0104*/ 	.word	0x000083b0


	//   ....[20]....
        /*0108*/ 	.word	0x000084c0


	//   ....[21]....
        /*010c*/ 	.word	0x00008600


	//   ....[22]....
        /*0110*/ 	.word	0x00008620


	//----- nvinfo : EIATTR_MAX_THREADS
	.align		4
.L_1509:
        /*0114*/ 	.byte	0x04, 0x05
        /*0116*/ 	.short	(.L_1511 - .L_1510)
.L_1510:
        /*0118*/ 	.word	0x00000080
        /*011c*/ 	.word	0x00000001
        /*0120*/ 	.word	0x00000001


	//----- nvinfo : EIATTR_CRS_STACK_SIZE
	.align		4
.L_1511:
        /*0124*/ 	.byte	0x04, 0x1e
        /*0126*/ 	.short	(.L_1513 - .L_1512)
.L_1512:
        /*0128*/ 	.word	0x00000000


	//----- nvinfo : EIATTR_CBANK_PARAM_SIZE
	.align		4
.L_1513:
        /*012c*/ 	.byte	0x03, 0x19
        /*012e*/ 	.short	0x002c


	//----- nvinfo : EIATTR_PARAM_CBANK
	.align		4
        /*0130*/ 	.byte	0x04, 0x0a
        /*0132*/ 	.short	(.L_1515 - .L_1514)
	.align		4
.L_1514:
        /*0134*/ 	.word	index@(.nv.constant0._ZN2at6native27unrolled_elementwise_kernelINS0_13AUnaryFunctorIN3c108BFloat16ES4_S4_NS0_15binary_internal10DivFunctorIS4_EEEESt5arrayIPcLm2EELi4E23TrivialOffsetCalculatorILi1EjESD_NS0_6memory12LoadWithCastILi1EEENSE_13StoreWithCastILi1EEEEEviT_T0_T2_T3_T4_T5_)
        /*0138*/ 	.short	0x0380
        /*013a*/ 	.short	0x002c


	//----- nvinfo : EIATTR_SW_WAR
	.align		4
.L_1515:
        /*013c*/ 	.byte	0x04, 0x36
        /*013e*/ 	.short	(.L_1517 - .L_1516)
.L_1516:
        /*0140*/ 	.word	0x00000008
.L_1517:


//--------------------- .nv.info._ZN2at6native18elementwise_kernelILi128ELi4EZNS0_22gpu_kernel_impl_nocastINS0_13AUnaryFunctorIN3c108BFloat16ES5_S5_NS0_15binary_internal10DivFunctorIS5_EEEEEEvRNS_18TensorIteratorBaseERKT_EUliE_EEviT1_ --------------------------
	.section	.nv.info._ZN2at6native18elementwise_kernelILi128ELi4EZNS0_22gpu_kernel_impl_nocastINS0_13AUnaryFunctorIN3c108BFloat16ES5_S5_NS0_15binary_internal10DivFunctorIS5_EEEEEEvRNS_18TensorIteratorBaseERKT_EUliE_EEviT1_,"",@"SHT_CUDA_INFO"
	.sectionflags	@""
	.align	4


	//----- nvinfo : EIATTR_CUDA_API_VERSION
	.align		4
        /*0000*/ 	.byte	0x04, 0x37
        /*0002*/ 	.short	(.L_1519 - .L_1518)
.L_1518:
        /*0004*/ 	.word	0x00000082


	//----- nvinfo : EIATTR_KPARAM_INFO
	.align		4
.L_1519:
        /*0008*/ 	.byte	0x04, 0x17
        /*000a*/ 	.short	(.L_1521 - .L_1520)
.L_1520:
        /*000c*/ 	.word	0x00000000
        /*0010*/ 	.short	0x0001
        /*0012*/ 	.short	0x0008
        /*0014*/ 	.byte	0x00, 0xf0, 0x61, 0x08


	//----- nvinfo : EIATTR_KPARAM_INFO
	.align		4
.L_1521:
        /*0018*/ 	.byte	0x04, 0x17
        /*001a*/ 	.short	(.L_1523 - .L_1522)
.L_1522:
        /*001c*/ 	.word	0x00000000
        /*0020*/ 	.short	0x0000
        /*0022*/ 	.short	0x0000
        /*0024*/ 	.byte	0x00, 0xf0, 0x11, 0x00


	//----- nvinfo : EIATTR_SPARSE_MMA_MASK
	.align		4
.L_1523:
        /*0028*/ 	.byte	0x03, 0x50
        /*002a*/ 	.short	0x0000


	//----- nvinfo : EIATTR_MAXREG_COUNT
	.align		4
        /*002c*/ 	.byte	0x03, 0x1b
        /*002e*/ 	.short	0x0080


	//----- nvinfo : EIATTR_MERCURY_ISA_VERSION
	.align		4
        /*0030*/ 	.byte	0x03, 0x5f
        /*0032*/ 	.short	0x0101


	//----- nvinfo : EIATTR_VRC_CTA_INIT_COUNT
	.align		4
        /*0034*/ 	.byte	0x02, 0x4a
	.zero		1
	.zero		1


	//----- nvinfo : EIATTR_EXIT_INSTR_OFFSETS
	.align		4
        /*0038*/ 	.byte	0x04, 0x1c
        /*003a*/ 	.short	(.L_1525 - .L_1524)


	//   ....[0]....
.L_1524:
        /*003c*/ 	.word	0x00000370


	//   ....[1]....
        /*0040*/ 	.word	0x00000410


	//   ....[2]....
        /*0044*/ 	.word	0x00003f90


	//   ....[3]....
        /*0048*/ 	.word	0x00005300


	//----- nvinfo : EIATTR_MAX_THREADS
	.align		4
.L_1525:
        /*004c*/ 	.byte	0x04, 0x05
        /*004e*/ 	.short	(.L_1527 - .L_1526)
.L_1526:
        /*0050*/ 	.word	0x00000080
        /*0054*/ 	.word	0x00000001
        /*0058*/ 	.word	0x00000001


	//----- nvinfo : EIATTR_CRS_STACK_SIZE
	.align		4
.L_1527:
        /*005c*/ 	.byte	0x04, 0x1e
        /*005e*/ 	.short	(.L_1529 - .L_1528)
.L_1528:
        /*0060*/ 	.word	0x00000000


	//----- nvinfo : EIATTR_CBANK_PARAM_SIZE
	.align		4
.L_1529:
        /*0064*/ 	.byte	0x03, 0x19
        /*0066*/ 	.short	0x0220


	//----- nvinfo : EIATTR_PARAM_CBANK
	.align		4
        /*0068*/ 	.byte	0x04, 0x0a
        /*006a*/ 	.short	(.L_1531 - .L_1530)
	.align		4
.L_1530:
        /*006c*/ 	.word	index@(.nv.constant0._ZN2at6native18elementwise_kernelILi128ELi4EZNS0_22gpu_kernel_impl_nocastINS0_13AUnaryFunctorIN3c108BFloat16ES5_S5_NS0_15binary_internal10DivFunctorIS5_EEEEEEvRNS_18TensorIteratorBaseERKT_EUliE_EEviT1_)
        /*0070*/ 	.short	0x0380
        /*0072*/ 	.short	0x0220


	//----- nvinfo : EIATTR_SW_WAR
	.align		4
.L_1531:
        /*0074*/ 	.byte	0x04, 0x36
        /*0076*/ 	.short	(.L_1533 - .L_1532)
.L_1532:
        /*0078*/ 	.word	0x00000008
.L_1533:


//--------------------- .nv.info._ZN2at6native27unrolled_elementwise_kernelINS0_13AUnaryFunctorIN3c108BFloat16ES4_S4_NS0_15binary_internal10DivFunctorIS4_EEEESt5arrayIPcLm2EELi4E23TrivialOffsetCalculatorILi1EjESD_NS0_6memory15LoadWithoutCastENSE_16StoreWithoutCastEEEviT_T0_T2_T3_T4_T5_ --------------------------
	.section	.nv.info._ZN2at6native27unrolled_elementwise_kernelINS0_13AUnaryFunctorIN3c108BFloat16ES4_S4_NS0_15binary_internal10DivFunctorIS4_EEEESt5arrayIPcLm2EELi4E23TrivialOffsetCalculatorILi1EjESD_NS0_6memory15LoadWithoutCastENSE_16StoreWithoutCastEEEviT_T0_T2_T3_T4_T5_,"",@"SHT_CUDA_INFO"
	.sectionflags	@""
	.align	4


	//----- nvinfo : EIATTR_CUDA_API_VERSION
	.align		4
        /*0000*/ 	.byte	0x04, 0x37
        /*0002*/ 	.short	(.L_1535 - .L_1534)
.L_1534:
        /*0004*/ 	.word	0x00000082


	//----- nvinfo : EIATTR_KPARAM_INFO
	.align		4
.L_1535:
        /*0008*/ 	.byte	0x04, 0x17
        /*000a*/ 	.short	(.L_1537 - .L_1536)
.L_1536:
        /*000c*/ 	.word	0x00000000
        /*0010*/ 	.short	0x0006
        /*0012*/ 	.short	0x001b
        /*0014*/ 	.byte	0x00, 0xf0, 0x05, 0x00


	//----- nvinfo : EIATTR_KPARAM_INFO
	.align		4
.L_1537:
        /*0018*/ 	.byte	0x04, 0x17
        /*001a*/ 	.short	(.L_1539 - .L_1538)
.L_1538:
        /*001c*/ 	.word	0x00000000
        /*0020*/ 	.short	0x0005
        /*0022*/ 	.short	0x001a
        /*0024*/ 	.byte	0x00, 0xf0, 0x05, 0x00


	//----- nvinfo : EIATTR_KPARAM_INFO
	.align		4
.L_1539:
        /*0028*/ 	.byte	0x04, 0x17
        /*002a*/ 	.short	(.L_1541 - .L_1540)
.L_1540:
        /*002c*/ 	.word	0x00000000
        /*0030*/ 	.short	0x0004
        /*0032*/ 	.short	0x0019
        /*0034*/ 	.byte	0x00, 0xf0, 0x05, 0x00


	//----- nvinfo : EIATTR_KPARAM_INFO
	.align		4
.L_1541:
        /*0038*/ 	.byte	0x04, 0x17
        /*003a*/ 	.short	(.L_1543 - .L_1542)
.L_1542:
        /*003c*/ 	.word	0x00000000
        /*0040*/ 	.short	0x0003
        /*0042*/ 	.short	0x0018
        /*0044*/ 	.byte	0x00, 0xf0, 0x05, 0x00


	//----- nvinfo : EIATTR_KPARAM_INFO
	.align		4
.L_1543:
        /*0048*/ 	.byte	0x04, 0x17
        /*004a*/ 	.short	(.L_1545 - .L_1544)
.L_1544:
        /*004c*/ 	.word	0x00000000
        /*0050*/ 	.short	0x0002
        /*0052*/ 	.short	0x0008
        /*0054*/ 	.byte	0x00, 0xf0, 0x41, 0x00


	//----- nvinfo : EIATTR_KPARAM_INFO
	.align		4
.L_1545:
        /*0058*/ 	.byte	0x04, 0x17
        /*005a*/ 	.short	(.L_1547 - .L_1546)
.L_1546:
        /*005c*/ 	.word	0x00000000
        /*0060*/ 	.short	0x0001
        /*0062*/ 	.short	0x0004
        /*0064*/ 	.byte	0x00, 0xf0, 0x11, 0x00


	//----- nvinfo : EIATTR_KPARAM_INFO
	.align		4
.L_1547:
        /*0068*/ 	.byte	0x04, 0x17
        /*006a*/ 	.short	(.L_1549 - .L_1548)
.L_1548:
        /*006c*/ 	.word	0x00000000
        /*0070*/ 	.short	0x0000
        /*0072*/ 	.short	0x0000
        /*0074*/ 	.byte	0x00, 0xf0, 0x11, 0x00


	//----- nvinfo : EIATTR_SPARSE_MMA_MASK
	.align		4
.L_1549:
        /*0078*/ 	.byte	0x03, 0x50
        /*007a*/ 	.short	0x0000


	//----- nvinfo : EIATTR_MAXREG_COUNT
	.align		4
        /*007c*/ 	.byte	0x03, 0x1b
        /*007e*/ 	.short	0x00ff


	//----- nvinfo : EIATTR_MERCURY_ISA_VERSION
	.align		4
        /*0080*/ 	.byte	0x03, 0x5f
        /*0082*/ 	.short	0x0101


	//----- nvinfo : EIATTR_VRC_CTA_INIT_COUNT
	.align		4
        /*0084*/ 	.byte	0x02, 0x4a
	.zero		1
	.zero		1


	//----- nvinfo : EIATTR_EXIT_INSTR_OFFSETS
	.align		4
        /*0088*/ 	.byte	0x04, 0x1c
        /*008a*/ 	.short	(.L_1551 - .L_1550)


	//   ....[0]....
.L_1550:
        /*008c*/ 	.word	0x00000500


	//   ....[1]....
        /*0090*/ 	.word	0x00000580


	//----- nvinfo : EIATTR_MAX_THREADS
	.align		4
.L_1551:
        /*0094*/ 	.byte	0x04, 0x05
        /*0096*/ 	.short	(.L_1553 - .L_1552)
.L_1552:
        /*0098*/ 	.word	0x00000080
        /*009c*/ 	.word	0x00000001
        /*00a0*/ 	.word	0x00000001


	//----- nvinfo : EIATTR_CRS_STACK_SIZE
	.align		4
.L_1553:
        /*00a4*/ 	.byte	0x04, 0x1e
        /*00a6*/ 	.short	(.L_1555 - .L_1554)
.L_1554:
        /*00a8*/ 	.word	0x00000000


	//----- nvinfo : EIATTR_CBANK_PARAM_SIZE
	.align		4
.L_1555:
        /*00ac*/ 	.byte	0x03, 0x19
        /*00ae*/ 	.short	0x001c


	//----- nvinfo : EIATTR_PARAM_CBANK
	.align		4
        /*00b0*/ 	.byte	0x04, 0x0a
        /*00b2*/ 	.short	(.L_1557 - .L_1556)
	.align		4
.L_1556:
        /*00b4*/ 	.word	index@(.nv.constant0._ZN2at6native27unrolled_elementwise_kernelINS0_13AUnaryFunctorIN3c108BFloat16ES4_S4_NS0_15binary_internal10DivFunctorIS4_EEEESt5arrayIPcLm2EELi4E23TrivialOffsetCalculatorILi1EjESD_NS0_6memory15LoadWithoutCastENSE_16StoreWithoutCastEEEviT_T0_T2_T3_T4_T5_)
        /*00b8*/ 	.short	0x0380
        /*00ba*/ 	.short	0x001c


	//----- nvinfo : EIATTR_SW_WAR
	.align		4
.L_1557:
        /*00bc*/ 	.byte	0x04, 0x36
        /*00be*/ 	.short	(.L_1559 - .L_1558)
.L_1558:
        /*00c0*/ 	.word	0x00000008
.L_1559:


//--------------------- .nv.info._ZN2at6native29vectorized_elementwise_kernelILi2ENS0_13AUnaryFunctorIN3c108BFloat16ES4_S4_NS0_15binary_internal10DivFunctorIS4_EEEESt5arrayIPcLm2EEEEviT0_T1_ --------------------------
	.section	.nv.info._ZN2at6native29vectorized_elementwise_kernelILi2ENS0_13AUnaryFunctorIN3c108BFloat16ES4_S4_NS0_15binary_internal10DivFunctorIS4_EEEESt5arrayIPcLm2EEEEviT0_T1_,"",@"SHT_CUDA_INFO"
	.sectionflags	@""
	.align	4


	//----- nvinfo : EIATTR_CUDA_API_VERSION
	.align		4
        /*0000*/ 	.byte	0x04, 0x37
        /*0002*/ 	.short	(.L_1561 - .L_1560)
.L_1560:
        /*0004*/ 	.word	0x00000082


	//----- nvinfo : EIATTR_KPARAM_INFO
	.align		4
.L_1561:
        /*0008*/ 	.byte	0x04, 0x17
        /*000a*/ 	.short	(.L_1563 - .L_1562)
.L_1562:
        /*000c*/ 	.word	0x00000000
        /*0010*/ 	.short	0x0002
        /*0012*/ 	.short	0x0008
        /*0014*/ 	.byte	0x00, 0xf0, 0x41, 0x00


	//----- nvinfo : EIATTR_KPARAM_INFO
	.align		4
.L_1563:
        /*0018*/ 	.byte	0x04, 0x17
        /*001a*/ 	.short	(.L_1565 - .L_1564)
.L_1564:
        /*001c*/ 	.word	0x00000000
        /*0020*/ 	.short	0x0001
        /*0022*/ 	.short	0x0004
        /*0024*/ 	.byte	0x00, 0xf0, 0x11, 0x00


	//----- nvinfo : EIATTR_KPARAM_INFO
	.align		4
.L_1565:
        /*0028*/ 	.byte	0x04, 0x17
        /*002a*/ 	.short	(.L_1567 - .L_1566)
.L_1566:
        /*002c*/ 	.word	0x00000000
        /*0030*/ 	.short	0x0000
        /*0032*/ 	.short	0x0000
        /*0034*/ 	.byte	0x00, 0xf0, 0x11, 0x00


	//----- nvinfo : EIATTR_SPARSE_MMA_MASK
	.align		4
.L_1567:
        /*0038*/ 	.byte	0x03, 0x50
        /*003a*/ 	.short	0x0000


	//----- nvinfo : EIATTR_MAXREG_COUNT
	.align		4
        /*003c*/ 	.byte	0x03, 0x1b
        /*003e*/ 	.short	0x00ff


	//----- nvinfo : EIATTR_MERCURY_ISA_VERSION
	.align		4
        /*0040*/ 	.byte	0x03, 0x5f
        /*0042*/ 	.short	0x0101


	//----- nvinfo : EIATTR_VRC_CTA_INIT_COUNT
	.align		4
        /*0044*/ 	.byte	0x02, 0x4a
	.zero		1
	.zero		1


	//----- nvinfo : EIATTR_EXIT_INSTR_OFFSETS
	.align		4
        /*0048*/ 	.byte	0x04, 0x1c
        /*004a*/ 	.short	(.L_1569 - .L_1568)


	//   ....[0]....
.L_1568:
        /*004c*/ 	.word	0x00000af0


	//   ....[1]....
        /*0050*/ 	.word	0x00000b40


	//   ....[2]....
        /*0054*/ 	.word	0x00000e50


	//----- nvinfo : EIATTR_MAX_THREADS
	.align		4
.L_1569:
        /*0058*/ 	.byte	0x04, 0x05
        /*005a*/ 	.short	(.L_1571 - .L_1570)
.L_1570:
        /*005c*/ 	.word	0x00000080
        /*0060*/ 	.word	0x00000001
        /*0064*/ 	.word	0x00000001


	//----- nvinfo : EIATTR_CRS_STACK_SIZE
	.align		4
.L_1571:
        /*0068*/ 	.byte	0x04, 0x1e
        /*006a*/ 	.short	(.L_1573 - .L_1572)
.L_1572:
        /*006c*/ 	.word	0x00000000


	//----- nvinfo : EIATTR_CBANK_PARAM_SIZE
	.align		4
.L_1573:
        /*0070*/ 	.byte	0x03, 0x19
        /*0072*/ 	.short	0x0018


	//----- nvinfo : EIATTR_PARAM_CBANK
	.align		4
        /*0074*/ 	.byte	0x04, 0x0a
        /*0076*/ 	.short	(.L_1575 - .L_1574)
	.align		4
.L_1574:
        /*0078*/ 	.word	index@(.nv.constant0._ZN2at6native29vectorized_elementwise_kernelILi2ENS0_13AUnaryFunctorIN3c108BFloat16ES4_S4_NS0_15binary_internal10DivFunctorIS4_EEEESt5arrayIPcLm2EEEEviT0_T1_)
        /*007c*/ 	.short	0x0380
        /*007e*/ 	.short	0x0018


	//----- nvinfo : EIATTR_SW_WAR
	.align		4
.L_1575:
        /*0080*/ 	.byte	0x04, 0x36
        /*0082*/ 	.short	(.L_1577 - .L_1576)
.L_1576:
        /*0084*/ 	.word	0x00000008
.L_1577:


//--------------------- .nv.info._ZN2at6native29vectorized_elementwise_kernelILi4ENS0_13AUnaryFunctorIN3c108BFloat16ES4_S4_NS0_15binary_internal10DivFunctorIS4_EEEESt5arrayIPcLm2EEEEviT0_T1_ --------------------------
	.section	.nv.info._ZN2at6native29vectorized_elementwise_kernelILi4ENS0_13AUnaryFunctorIN3c108BFloat16ES4_S4_NS0_15binary_internal10DivFunctorIS4_EEEESt5arrayIPcLm2EEEEviT0_T1_,"",@"SHT_CUDA_INFO"
	.sectionflags	@""
	.align	4


	//----- nvinfo : EIATTR_CUDA_API_VERSION
	.align		4
        /*0000*/ 	.byte	0x04, 0x37
        /*0002*/ 	.short	(.L_1579 - .L_1578)
.L_1578:
        /*0004*/ 	.word	0x00000082


	//----- nvinfo : EIATTR_KPARAM_INFO
	.align		4
.L_1579:
        /*0008*/ 	.byte	0x04, 0x17
        /*000a*/ 	.short	(.L_1581 - .L_1580)
.L_1580:
        /*000c*/ 	.word	0x00000000
        /*0010*/ 	.short	0x0002
        /*0012*/ 	.short	0x0008
        /*0014*/ 	.byte	0x00, 0xf0, 0x41, 0x00


	//----- nvinfo : EIATTR_KPARAM_INFO
	.align		4
.L_1581:
        /*0018*/ 	.byte	0x04, 0x17
        /*001a*/ 	.short	(.L_1583 - .L_1582)
.L_1582:
        /*001c*/ 	.word	0x00000000
        /*0020*/ 	.short	0x0001
        /*0022*/ 	.short	0x0004
        /*0024*/ 	.byte	0x00, 0xf0, 0x11, 0x00


	//----- nvinfo : EIATTR_KPARAM_INFO
	.align		4
.L_1583:
        /*0028*/ 	.byte	0x04, 0x17
        /*002a*/ 	.short	(.L_1585 - .L_1584)
.L_1584:
        /*002c*/ 	.word	0x00000000
        /*0030*/ 	.short	0x0000
        /*0032*/ 	.short	0x0000
        /*0034*/ 	.byte	0x00, 0xf0, 0x11, 0x00


	//----- nvinfo : EIATTR_SPARSE_MMA_MASK
	.align		4
.L_1585:
        /*0038*/ 	.byte	0x03, 0x50
        /*003a*/ 	.short	0x0000


	//----- nvinfo : EIATTR_MAXREG_COUNT
	.align		4
        /*003c*/ 	.byte	0x03, 0x1b
        /*003e*/ 	.short	0x00ff


	//----- nvinfo : EIATTR_MERCURY_ISA_VERSION
	.align		4
        /*0040*/ 	.byte	0x03, 0x5f
        /*0042*/ 	.short	0x0101


	//----- nvinfo : EIATTR_VRC_CTA_INIT_COUNT
	.align		4
        /*0044*/ 	.byte	0x02, 0x4a
	.zero		1
	.zero		1


	//----- nvinfo : EIATTR_EXIT_INSTR_OFFSETS
	.align		4
        /*0048*/ 	.byte	0x04, 0x1c
        /*004a*/ 	.short	(.L_1587 - .L_1586)


	//   ....[0]....
.L_1586:
        /*004c*/ 	.word	0x00000af0


	//   ....[1]....
        /*0050*/ 	.word	0x00000b40


	//   ....[2]....
        /*0054*/ 	.word	0x00000e10


	//----- nvinfo : EIATTR_MAX_THREADS
	.align		4
.L_1587:
        /*0058*/ 	.byte	0x04, 0x05
        /*005a*/ 	.short	(.L_1589 - .L_1588)
.L_1588:
        /*005c*/ 	.word	0x00000080
        /*0060*/ 	.word	0x00000001
        /*0064*/ 	.word	0x00000001


	//----- nvinfo : EIATTR_CRS_STACK_SIZE
	.align		4
.L_1589:
        /*0068*/ 	.byte	0x04, 0x1e
        /*006a*/ 	.short	(.L_1591 - .L_1590)
.L_1590:
        /*006c*/ 	.word	0x00000000


	//----- nvinfo : EIATTR_CBANK_PARAM_SIZE
	.align		4
.L_1591:
        /*0070*/ 	.byte	0x03, 0x19
        /*0072*/ 	.short	0x0018


	//----- nvinfo : EIATTR_PARAM_CBANK
	.align		4
        /*0074*/ 	.byte	0x04, 0x0a
        /*0076*/ 	.short	(.L_1593 - .L_1592)
	.align		4
.L_1592:
        /*0078*/ 	.word	index@(.nv.constant0._ZN2at6native29vectorized_elementwise_kernelILi4ENS0_13AUnaryFunctorIN3c108BFloat16ES4_S4_NS0_15binary_internal10DivFunctorIS4_EEEESt5arrayIPcLm2EEEEviT0_T1_)
        /*007c*/ 	.short	0x0380
        /*007e*/ 	.short	0x0018


	//----- nvinfo : EIATTR_SW_WAR
	.align		4
.L_1593:
        /*0080*/ 	.byte	0x04, 0x36
        /*0082*/ 	.short	(.L_1595 - .L_1594)
.L_1594:
        /*0084*/ 	.word	0x00000008
.L_1595:


//--------------------- .nv.info._ZN2at6native29vectorized_elementwise_kernelILi8ENS0_13AUnaryFunctorIN3c108BFloat16ES4_S4_NS0_15binary_internal10DivFunctorIS4_EEEESt5arrayIPcLm2EEEEviT0_T1_ --------------------------
	.section	.nv.info._ZN2at6native29vectorized_elementwise_kernelILi8ENS0_13AUnaryFunctorIN3c108BFloat16ES4_S4_NS0_15binary_internal10DivFunctorIS4_EEEESt5arrayIPcLm2EEEEviT0_T1_,"",@"SHT_CUDA_INFO"
	.sectionflags	@""
	.align	4


	//----- nvinfo : EIATTR_CUDA_API_VERSION
	.align		4
        /*0000*/ 	.byte	0x04, 0x37
        /*0002*/ 	.short	(.L_1597 - .L_1596)
.L_1596:
        /*0004*/ 	.word	0x00000082


	//----- nvinfo : EIATTR_KPARAM_INFO
	.align		4
.L_1597:
        /*0008*/ 	.byte	0x04, 0x17
        /*000a*/ 	.short	(.L_1599 - .L_1598)
.L_1598:
        /*000c*/ 	.word	0x00000000
        /*0010*/ 	.short	0x0002
        /*0012*/ 	.short	0x0008
        /*0014*/ 	.byte	0x00, 0xf0, 0x41, 0x00


	//----- nvinfo : EIATTR_KPARAM_INFO
	.align		4
.L_1599:
        /*0018*/ 	.byte	0x04, 0x17
        /*001a*/ 	.short	(.L_1601 - .L_1600)
.L_1600:
        /*001c*/ 	.word	0x00000000
        /*0020*/ 	.short	0x0001
        /*0022*/ 	.short	0x0004
        /*0024*/ 	.byte	0x00, 0xf0, 0x11, 0x00


	//----- nvinfo : EIATTR_KPARAM_INFO
	.align		4
.L_1601:
        /*0028*/ 	.byte	0x04, 0x17
        /*002a*/ 	.short	(.L_1603 - .L_1602)
.L_1602:
        /*002c*/ 	.word	0x00000000
        /*0030*/ 	.short	0x0000
        /*0032*/ 	.short	0x0000
        /*0034*/ 	.byte	0x00, 0xf0, 0x11, 0x00


	//----- nvinfo : EIATTR_SPARSE_MMA_MASK
	.align		4
.L_1603:
        /*0038*/ 	.byte	0x03, 0x50
        /*003a*/ 	.short	0x0000


	//----- nvinfo : EIATTR_MAXREG_COUNT
	.align		4
        /*003c*/ 	.byte	0x03, 0x1b
        /*003e*/ 	.short	0x00ff


	//----- nvinfo : EIATTR_MERCURY_ISA_VERSION
	.align		4
        /*0040*/ 	.byte	0x03, 0x5f
        /*0042*/ 	.short	0x0101


	//----- nvinfo : EIATTR_VRC_CTA_INIT_COUNT
	.align		4
        /*0044*/ 	.byte	0x02, 0x4a
	.zero		1
	.zero		1


	//----- nvinfo : EIATTR_EXIT_INSTR_OFFSETS
	.align		4
        /*0048*/ 	.byte	0x04, 0x1c
        /*004a*/ 	.short	(.L_1605 - .L_1604)


	//   ....[0]....
.L_1604:
        /*004c*/ 	.word	0x00000af0


	//   ....[1]....
        /*0050*/ 	.word	0x00000b40


	//   ....[2]....
        /*0054*/ 	.word	0x00000df0


	//----- nvinfo : EIATTR_MAX_THREADS
	.align		4
.L_1605:
        /*0058*/ 	.byte	0x04, 0x05
        /*005a*/ 	.short	(.L_1607 - .L_1606)
.L_1606:
        /*005c*/ 	.word	0x00000080
        /*0060*/ 	.word	0x00000001
        /*0064*/ 	.word	0x00000001


	//----- nvinfo : EIATTR_CRS_STACK_SIZE
	.align		4
.L_1607:
        /*0068*/ 	.byte	0x04, 0x1e
        /*006a*/ 	.short	(.L_1609 - .L_1608)
.L_1608:
        /*006c*/ 	.word	0x00000000


	//----- nvinfo : EIATTR_CBANK_PARAM_SIZE
	.align		4
.L_1609:
        /*0070*/ 	.byte	0x03, 0x19
        /*0072*/ 	.short	0x0018


	//----- nvinfo : EIATTR_PARAM_CBANK
	.align		4
        /*0074*/ 	.byte	0x04, 0x0a
        /*0076*/ 	.short	(.L_1611 - .L_1610)
	.align		4
.L_1610:
        /*0078*/ 	.word	index@(.nv.constant0._ZN2at6native29vectorized_elementwise_kernelILi8ENS0_13AUnaryFunctorIN3c108BFloat16ES4_S4_NS0_15binary_internal10DivFunctorIS4_EEEESt5arrayIPcLm2EEEEviT0_T1_)
        /*007c*/ 	.short	0x0380
        /*007e*/ 	.short	0x0018


	//----- nvinfo : EIATTR_SW_WAR
	.align		4
.L_1611:
        /*0080*/ 	.byte	0x04, 0x36
        /*0082*/ 	.short	(.L_1613 - .L_1612)
.L_1612:
        /*0084*/ 	.word	0x00000008
.L_1613:


//--------------------- .nv.info._ZN2at6native18elementwise_kernelILi128ELi4EZNS0_15gpu_kernel_implINS0_13BinaryFunctorIN3c104HalfES5_S5_NS0_15binary_internal10DivFunctorIS5_EEEEEEvRNS_18TensorIteratorBaseERKT_EUliE_EEviT1_ --------------------------
	.section	.nv.info._ZN2at6native18elementwise_kernelILi128ELi4EZNS0_15gpu_kernel_implINS0_13BinaryFunctorIN3c104HalfES5_S5_NS0_15binary_internal10DivFunctorIS5_EEEEEEvRNS_18TensorIteratorBaseERKT_EUliE_EEviT1_,"",@"SHT_CUDA_INFO"
	.sectionflags	@""
	.align	4


	//----- nvinfo : EIATTR_CUDA_API_VERSION
	.align		4
        /*0000*/ 	.byte	0x04, 0x37
        /*0002*/ 	.short	(.L_1615 - .L_1614)
.L_1614:
        /*0004*/ 	.word	0x00000082


	//----- nvinfo : EIATTR_KPARAM_INFO
	.align		4
.L_1615:
        /*0008*/ 	.byte	0x04, 0x17
        /*000a*/ 	.short	(.L_1617 - .L_1616)
.L_1616:
        /*000c*/ 	.word	0x00000000
        /*0010*/ 	.short	0x0001
        /*0012*/ 	.short	0x0008
        /*0014*/ 	.byte	0x00, 0xf0, 0x21, 0x0a


	//----- nvinfo : EIATTR_KPARAM_INFO
	.align		4
.L_1617:
        /*0018*/ 	.byte	0x04, 0x17
        /*001a*/ 	.short	(.L_1619 - .L_1618)
.L_1618:
        /*001c*/ 	.word	0x00000000
        /*0020*/ 	.short	0x0000
        /*0022*/ 	.short	0x0000
        /*0024*/ 	.byte	0x00, 0xf0, 0x11, 0x00


	//----- nvinfo : EIATTR_SPARSE_MMA_MASK
	.align		4
.L_1619:
        /*0028*/ 	.byte	0x03, 0x50
        /*002a*/ 	.short	0x0000


	//----- nvinfo : EIATTR_MAXREG_COUNT
	.align		4
        /*002c*/ 	.byte	0x03, 0x1b
        /*002e*/ 	.short	0x0080


	//----- nvinfo : EIATTR_EXTERNS
	.align		4
        /*0030*/ 	.byte	0x04, 0x0f
        /*0032*/ 	.short	(.L_1621 - .L_1620)


	//   ....[0]....
	.align		4
.L_1620:
        /*0034*/ 	.word	index@(__assertfail)


	//----- nvinfo : EIATTR_MERCURY_ISA_VERSION
	.align		4
.L_1621:
        /*0038*/ 	.byte	0x03, 0x5f
        /*003a*/ 	.short	0x0101


	//----- nvinfo : EIATTR_VRC_CTA_INIT_COUNT
	.align		4
        /*003c*/ 	.byte	0x02, 0x4a
	.zero		1
	.zero		1


	//----- nvinfo : EIATTR_SYSCALL_OFFSETS
	.align		4
        /*0040*/ 	.byte	0x04, 0x46
        /*0042*/ 	.short	(.L_1623 - .L_1622)


	//   ....[0]....
.L_1622:
        /*0044*/ 	.word	0x00002600


	//   ....[1]....
        /*0048*/ 	.word	0x00003580


	//   ....[2]....
        /*004c*/ 	.word	0x000044b0


	//   ....[3]....
        /*0050*/ 	.word	0x00006c50


	//   ....[4]....
        /*0054*/ 	.word	0x00007bc0


	//   ....[5]....
        /*0058*/ 	.word	0x00008920


	//   ....[6]....
        /*005c*/ 	.word	0x0000b1d0


	//   ....[7]....
        /*0060*/ 	.word	0x0000c140


	//   ....[8]....
        /*0064*/ 	.word	0x0000cea0


	//   ....[9]....
        /*0068*/ 	.word	0x0000f770


	//   ....[10]....
        /*006c*/ 	.word	0x000106e0


	//   ....[11]....
        /*0070*/ 	.word	0x00011410


	//----- nvinfo : EIATTR_EXIT_INSTR_OFFSETS
	.align		4
.L_1623:
        /*0074*/ 	.byte	0x04, 0x1c
        /*0076*/ 	.short	(.L_1625 - .L_1624)


	//   ....[0]....
.L_1624:
        /*0078*/ 	.word	0x0000d180


	//   ....[1]....
        /*007c*/ 	.word	0x000108b0


	//   ....[2]....
        /*0080*/ 	.word	0x000108f0


	//   ....[3]....
        /*0084*/ 	.word	0x00010990


	//   ....[4]....
        /*0088*/ 	.word	0x000109d0


	//   ....[5]....
        /*008c*/ 	.word	0x00010a10


	//   ....[6]....
        /*0090*/ 	.word	0x00010aa0


	//   ....[7]....
        /*0094*/ 	.word	0x00010ac0


	//   ....[8]....
        /*0098*/ 	.word	0x00010b60


	//   ....[9]....
        /*009c*/ 	.word	0x00010bb0


	//   ....[10]....
        /*00a0*/ 	.word	0x00010c00


	//   ....[11]....
        /*00a4*/ 	.word	0x00010ce0


	//   ....[12]....
        /*00a8*/ 	.word	0x00010e50


	//   ....[13]....
        /*00ac*/ 	.word	0x00010fc0


	//   ....[14]....
        /*00b0*/ 	.word	0x00011120


	//   ....[15]....
        /*00b4*/ 	.word	0x00011160


	//   ....[16]....
        /*00b8*/ 	.word	0x000111a0


	//   ....[17]....
        /*00bc*/ 	.word	0x00011250


	//   ....[18]....
        /*00c0*/ 	.word	0x000112b0


	//   ....[19]....
        /*00c4*/ 	.word	0x00011420


	//   ....[20]....
        /*00c8*/ 	.word	0x00011530


	//   ....[21]....
        /*00cc*/ 	.word	0x00011670


	//   ....[22]....
        /*00d0*/ 	.word	0x000116b0


	//----- nvinfo : EIATTR_MAX_THREADS
	.align		4
.L_1625:
        /*00d4*/ 	.byte	0x04, 0x05
        /*00d6*/ 	.short	(.L_1627 - .L_1626)
.L_1626:
        /*00d8*/ 	.word	0x00000080
        /*00dc*/ 	.word	0x00000001
        /*00e0*/ 	.word	0x00000001


	//----- nvinfo : EIATTR_CRS_STACK_SIZE
	.align		4
.L_1627:
        /*00e4*/ 	.byte	0x04, 0x1e
        /*00e6*/ 	.short	(.L_1629 - .L_1628)
.L_1628:
        /*00e8*/ 	.word	0x00000000


	//----- nvinfo : EIATTR_CBANK_PARAM_SIZE
	.align		4
.L_1629:
        /*00ec*/ 	.byte	0x03, 0x19
        /*00ee*/ 	.short	0x0290


	//----- nvinfo : EIATTR_PARAM_CBANK
	.align		4
        /*00f0*/ 	.byte	0x04, 0x0a
        /*00f2*/ 	.short	(.L_1631 - .L_1630)
	.align		4
.L_1630:
        /*00f4*/ 	.word	index@(.nv.constant0._ZN2at6native18elementwise_kernelILi128ELi4EZNS0_15gpu_kernel_implINS0_13BinaryFunctorIN3c104HalfES5_S5_NS0_15binary_internal10DivFunctorIS5_EEEEEEvRNS_18TensorIteratorBaseERKT_EUliE_EEviT1_)
        /*00f8*/ 	.short	0x0380
        /*00fa*/ 	.short	0x0290


	//----- nvinfo : EIATTR_SW_WAR
	.align		4
.L_1631:
        /*00fc*/ 	.byte	0x04, 0x36
        /*00fe*/ 	.short	(.L_1633 - .L_1632)
.L_1632:
        /*0100*/ 	.word	0x00000008
.L_1633:


//--------------------- .nv.info._ZN2at6native27unrolled_elementwise_kernelINS0_13BinaryFunctorIN3c104HalfES4_S4_NS0_15binary_internal10DivFunctorIS4_EEEESt5arrayIPcLm3EELi4E23TrivialOffsetCalculatorILi2EjESC_ILi1EjENS0_6memory12LoadWithCastILi2EEENSF_13StoreWithCastILi1EEEEEviT_T0_T2_T3_T4_T5_ --------------------------
	.section	.nv.info._ZN2at6native27unrolled_elementwise_kernelINS0_13BinaryFunctorIN3c104HalfES4_S4_NS0_15binary_internal10DivFunctorIS4_EEEESt5arrayIPcLm3EELi4E23TrivialOffsetCalculatorILi2EjESC_ILi1EjENS0_6memory12LoadWithCastILi2EEENSF_13StoreWithCastILi1EEEEEviT_T0_T2_T3_T4_T5_,"",@"SHT_CUDA_INFO"
	.sectionflags	@""
	.align	4


	//----- nvinfo : EIATTR_CUDA_API_VERSION
	.align		4
        /*0000*/ 	.byte	0x04, 0x37
        /*0002*/ 	.short	(.L_1635 - .L_1634)
.L_1634:
        /*0004*/ 	.word	0x00000082


	//----- nvinfo : EIATTR_KPARAM_INFO
	.align		4
.L_1635:
        /*0008*/ 	.byte	0x04, 0x17
        /*000a*/ 	.short	(.L_1637 - .L_1636)
.L_1636:
        /*000c*/ 	.word	0x00000000
        /*0010*/ 	.short	0x0006
        /*0012*/ 	.short	0x0030
        /*0014*/ 	.byte	0x00, 0xf0, 0x21, 0x00


	//----- nvinfo : EIATTR_KPARAM_INFO
	.align		4
.L_1637:
        /*0018*/ 	.byte	0x04, 0x17
        /*001a*/ 	.short	(.L_1639 - .L_1638)
.L_1638:
        /*001c*/ 	.word	0x00000000
        /*0020*/ 	.short	0x0005
        /*0022*/ 	.short	0x0024
        /*0024*/ 	.byte	0x00, 0xf0, 0x31, 0x00


	//----- nvinfo : EIATTR_KPARAM_INFO
	.align		4
.L_1639:
        /*0028*/ 	.byte	0x04, 0x17
        /*002a*/ 	.short	(.L_1641 - .L_1640)
.L_1640:
        /*002c*/ 	.word	0x00000000
        /*0030*/ 	.short	0x0004
        /*0032*/ 	.short	0x0021
        /*0034*/ 	.byte	0x00, 0xf0, 0x05, 0x00


	//----- nvinfo : EIATTR_KPARAM_INFO
	.align		4
.L_1641:
        /*0038*/ 	.byte	0x04, 0x17
        /*003a*/ 	.short	(.L_1643 - .L_1642)
.L_1642:
        /*003c*/ 	.word	0x00000000
        /*0040*/ 	.short	0x0003
        /*0042*/ 	.short	0x0020
        /*0044*/ 	.byte	0x00, 0xf0, 0x05, 0x00


	//----- nvinfo : EIATTR_KPARAM_INFO
	.align		4
.L_1643:
        /*0048*/ 	.byte	0x04, 0x17
        /*004a*/ 	.short	(.L_1645 - .L_1644)
.L_1644:
        /*004c*/ 	.word	0x00000000
        /*0050*/ 	.short	0x0002
        /*0052*/ 	.short	0x0008
        /*0054*/ 	.byte	0x00, 0xf0, 0x61, 0x00


	//----- nvinfo : EIATTR_KPARAM_INFO
	.align		4
.L_1645:
        /*0058*/ 	.byte	0x04, 0x17
        /*005a*/ 	.short	(.L_1647 - .L_1646)
.L_1646:
        /*005c*/ 	.word	0x00000000
        /*0060*/ 	.short	0x0001
        /*0062*/ 	.short	0x0004
        /*0064*/ 	.byte	0x00, 0xf0, 0x05, 0x00


	//----- nvinfo : EIATTR_KPARAM_INFO
	.align		4
.L_1647:
        /*0068*/ 	.byte	0x04, 0x17
        /*006a*/ 	.short	(.L_1649 - .L_1648)
.L_1648:
        /*006c*/ 	.word	0x00000000
        /*0070*/ 	.short	0x0000
        /*0072*/ 	.short	0x0000
        /*0074*/ 	.byte	0x00, 0xf0, 0x11, 0x00


	//----- nvinfo : EIATTR_SPARSE_MMA_MASK
	.align		4
.L_1649:
        /*0078*/ 	.byte	0x03, 0x50
        /*007a*/ 	.short	0x0000


	//----- nvinfo : EIATTR_MAXREG_COUNT
	.align		4
        /*007c*/ 	.byte	0x03, 0x1b
        /*007e*/ 	.short	0x00ff


	//----- nvinfo : EIATTR_EXTERNS
	.align		4
        /*0080*/ 	.byte	0x04, 0x0f
        /*0082*/ 	.short	(.L_1651 - .L_1650)


	//   ....[0]....
	.align		4
.L_1650:
        /*0084*/ 	.word	index@(__assertfail)


	//----- nvinfo : EIATTR_MERCURY_ISA_VERSION
	.align		4
.L_1651:
        /*0088*/ 	.byte	0x03, 0x5f
        /*008a*/ 	.short	0x0101


	//----- nvinfo : EIATTR_VRC_CTA_INIT_COUNT
	.align		4
        /*008c*/ 	.byte	0x02, 0x4a
	.zero		1
	.zero		1


	//----- nvinfo : EIATTR_SYSCALL_OFFSETS
	.align		4
        /*0090*/ 	.byte	0x04, 0x46
        /*0092*/ 	.short	(.L_1653 - .L_1652)


	//   ....[0]....
.L_1652:
        /*0094*/ 	.word	0x00000fe0


	//   ....[1]....
        /*0098*/ 	.word	0x00002050


	//   ....[2]....
        /*009c*/ 	.word	0x00003200


	//   ....[3]....
        /*00a0*/ 	.word	0x00004270


	//   ....[4]....
        /*00a4*/ 	.word	0x00005370


	//   ....[5]....
        /*00a8*/ 	.word	0x000063f0


	//   ....[6]....
        /*00ac*/ 	.word	0x000074e0


	//   ....[7]....
        /*00b0*/ 	.word	0x00008490


	//   ....[8]....
        /*00b4*/ 	.word	0x00009610


	//   ....[9]....
        /*00b8*/ 	.word	0x0000a4d0


	//   ....[10]....
        /*00bc*/ 	.word	0x0000b450


	//   ....[11]....
        /*00c0*/ 	.word	0x0000c3d0


	//----- nvinfo : EIATTR_EXIT_INSTR_OFFSETS
	.align		4
.L_1653:
        /*00c4*/ 	.byte	0x04, 0x1c
        /*00c6*/ 	.short	(.L_1655 - .L_1654)


	//   ....[0]....
.L_1654:
        /*00c8*/ 	.word	0x0000b720


	//   ....[1]....
        /*00cc*/ 	.word	0x0000b870


	//   ....[2]....
        /*00d0*/ 	.word	0x0000b8b0


	//   ....[3]....
        /*00d4*/ 	.word	0x0000b950


	//   ....[4]....
        /*00d8*/ 	.word	0x0000b990


	//   ....[5]....
        /*00dc*/ 	.word	0x0000b9d0


	//   ....[6]....
        /*00e0*/ 	.word	0x0000ba60


	//   ....[7]....
        /*00e4*/ 	.word	0x0000ba80


	//   ....[8]....
        /*00e8*/ 	.word	0x0000bb20


	//   ....[9]....
        /*00ec*/ 	.word	0x0000bb70


	//   ....[10]....
        /*00f0*/ 	.word	0x0000bbc0


	//   ....[11]....
        /*00f4*/ 	.word	0x0000bca0


	//   ....[12]....
        /*00f8*/ 	.word	0x0000be10


	//   ....[13]....
        /*00fc*/ 	.word	0x0000bf80


	//   ....[14]....
        /*0100*/ 	.word	0x0000c0e0


	//   ....[15]....
        /*0104*/ 	.word	0x0000c120


	//   ....[16]....
        /*0108*/ 	.word	0x0000c160


	//   ....[17]....
        /*010c*/ 	.word	0x0000c210


	//   ....[18]....
        /*0110*/ 	.word	0x0000c270


	//   ....[19]....
        /*0114*/ 	.word	0x0000c3e0


	//   ....[20]....
        /*0118*/ 	.word	0x0000c4f0


	//   ....[21]....
        /*011c*/ 	.word	0x0000c630


	//   ....[22]....
        /*0120*/ 	.word	0x0000c670


	//----- nvinfo : EIATTR_MAX_THREADS
	.align		4
.L_1655:
        /*0124*/ 	.byte	0x04, 0x05
        /*0126*/ 	.short	(.L_1657 - .L_1656)
.L_1656:
        /*0128*/ 	.word	0x00000080
        /*012c*/ 	.word	0x00000001
        /*0130*/ 	.word	0x00000001


	//----- nvinfo : EIATTR_CRS_STACK_SIZE
	.align		4
.L_1657:
        /*0134*/ 	.byte	0x04, 0x1e
        /*0136*/ 	.short	(.L_1659 - .L_1658)
.L_1658:
        /*0138*/ 	.word	0x00000000


	//----- nvinfo : EIATTR_CBANK_PARAM_SIZE
	.align		4
.L_1659:
        /*013c*/ 	.byte	0x03, 0x19
        /*013e*/ 	.short	0x0038


	//----- nvinfo : EIATTR_PARAM_CBANK
	.align		4
        /*0140*/ 	.byte	0x04, 0x0a
        /*0142*/ 	.short	(.L_1661 - .L_1660)
	.align		4
.L_1660:
        /*0144*/ 	.word	index@(.nv.constant0._ZN2at6native27unrolled_elementwise_kernelINS0_13BinaryFunctorIN3c104HalfES4_S4_NS0_15binary_internal10DivFunctorIS4_EEEESt5arrayIPcLm3EELi4E23TrivialOffsetCalculatorILi2EjESC_ILi1EjENS0_6memory12LoadWithCastILi2EEENSF_13StoreWithCastILi1EEEEEviT_T0_T2_T3_T4_T5_)
        /*0148*/ 	.short	0x0380
        /*014a*/ 	.short	0x0038


	//----- nvinfo : EIATTR_SW_WAR
	.align		4
.L_1661:
        /*014c*/ 	.byte	0x04, 0x36
        /*014e*/ 	.short	(.L_1663 - .L_1662)
.L_1662:
        /*0150*/ 	.word	0x00000008
.L_1663:


//--------------------- .nv.info._ZN2at6native18elementwise_kernelILi128ELi4EZNS0_22gpu_kernel_impl_nocastINS0_13BinaryFunctorIN3c104HalfES5_S5_NS0_15binary_internal10DivFunctorIS5_EEEEEEvRNS_18TensorIteratorBaseERKT_EUliE_EEviT1_ --------------------------
	.section	.nv.info._ZN2at6native18elementwise_kernelILi128ELi4EZNS0_22gpu_kernel_impl_nocastINS0_13BinaryFunctorIN3c104HalfES5_S5_NS0_15binary_internal10DivFunctorIS5_EEEEEEvRNS_18TensorIteratorBaseERKT_EUliE_EEviT1_,"",@"SHT_CUDA_INFO"
	.sectionflags	@""
	.align	4


	//----- nvinfo : EIATTR_CUDA_API_VERSION
	.align		4
        /*0000*/ 	.byte	0x04, 0x37
        /*0002*/ 	.short	(.L_1665 - .L_1664)
.L_1664:
        /*0004*/ 	.word	0x00000082


	//----- nvinfo : EIATTR_KPARAM_INFO
	.align		4
.L_1665:
        /*0008*/ 	.byte	0x04, 0x17
        /*000a*/ 	.short	(.L_1667 - .L_1666)
.L_1666:
        /*000c*/ 	.word	0x00000000
        /*0010*/ 	.short	0x0001
        /*0012*/ 	.short	0x0008
        /*0014*/ 	.byte	0x00, 0xf0, 0x21, 0x0a


	//----- nvinfo : EIATTR_KPARAM_INFO
	.align		4
.L_1667:
        /*0018*/ 	.byte	0x04, 0x17
        /*001a*/ 	.short	(.L_1669 - .L_1668)
.L_1668:
        /*001c*/ 	.word	0x00000000
        /*0020*/ 	.short	0x0000
        /*0022*/ 	.short	0x0000
        /*0024*/ 	.byte	0x00, 0xf0, 0x11, 0x00


	//----- nvinfo : EIATTR_SPARSE_MMA_MASK
	.align		4
.L_1669:
        /*0028*/ 	.byte	0x03, 0x50
        /*002a*/ 	.short	0x0000


	//----- nvinfo : EIATTR_MAXREG_COUNT
	.align		4
        /*002c*/ 	.byte	0x03, 0x1b
        /*002e*/ 	.short	0x0080


	//----- nvinfo : EIATTR_MERCURY_ISA_VERSION
	.align		4
        /*0030*/ 	.byte	0x03, 0x5f
        /*0032*/ 	.short	0x0101


	//----- nvinfo : EIATTR_VRC_CTA_INIT_COUNT
	.align		4
        /*0034*/ 	.byte	0x02, 0x4a
	.zero		1
	.zero		1


	//----- nvinfo : EIATTR_EXIT_INSTR_OFFSETS
	.align		4
        /*0038*/ 	.byte	0x04, 0x1c
        /*003a*/ 	.short	(.L_1671 - .L_1670)


	//   ....[0]....
.L_1670:
        /*003c*/ 	.word	0x000003c0


	//   ....[1]....
        /*0040*/ 	.word	0x00000480


	//   ....[2]....
        /*0044*/ 	.word	0x00004a20


	//   ....[3]....
        /*0048*/ 	.word	0x000060f0


	//----- nvinfo : EIATTR_MAX_THREADS
	.align		4
.L_1671:
        /*004c*/ 	.byte	0x04, 0x05
        /*004e*/ 	.short	(.L_1673 - .L_1672)
.L_1672:
        /*0050*/ 	.word	0x00000080
        /*0054*/ 	.word	0x00000001
        /*0058*/ 	.word	0x00000001


	//----- nvinfo : EIATTR_CRS_STACK_SIZE
	.align		4
.L_1673:
        /*005c*/ 	.byte	0x04, 0x1e
        /*005e*/ 	.short	(.L_1675 - .L_1674)
.L_1674:
        /*0060*/ 	.word	0x00000000


	//----- nvinfo : EIATTR_CBANK_PARAM_SIZE
	.align		4
.L_1675:
        /*0064*/ 	.byte	0x03, 0x19
        /*0066*/ 	.short	0x0290


	//----- nvinfo : EIATTR_PARAM_CBANK
	.align		4
        /*0068*/ 	.byte	0x04, 0x0a
        /*006a*/ 	.short	(.L_1677 - .L_1676)
	.align		4
.L_1676:
        /*006c*/ 	.word	index@(.nv.constant0._ZN2at6native18elementwise_kernelILi128ELi4EZNS0_22gpu_kernel_impl_nocastINS0_13BinaryFunctorIN3c104HalfES5_S5_NS0_15binary_internal10DivFunctorIS5_EEEEEEvRNS_18TensorIteratorBaseERKT_EUliE_EEviT1_)
        /*0070*/ 	.short	0x0380
        /*0072*/ 	.short	0x0290


	//----- nvinfo : EIATTR_SW_WAR
	.align		4
.L_1677:
        /*0074*/ 	.byte	0x04, 0x36
        /*0076*/ 	.short	(.L_1679 - .L_1678)
.L_1678:
        /*0078*/ 	.word	0x00000008
.L_1679:


//--------------------- .nv.info._ZN2at6native27unrolled_elementwise_kernelINS0_13BinaryFunctorIN3c104HalfES4_S4_NS0_15binary_internal10DivFunctorIS4_EEEESt5arrayIPcLm3EELi4E23TrivialOffsetCalculatorILi2EjESC_ILi1EjENS0_6memory15LoadWithoutCastENSF_16StoreWithoutCastEEEviT_T0_T2_T3_T4_T5_ --------------------------
	.section	.nv.info._ZN2at6native27unrolled_elementwise_kernelINS0_13BinaryFunctorIN3c104HalfES4_S4_NS0_15binary_internal10DivFunctorIS4_EEEESt5arrayIPcLm3EELi4E23TrivialOffsetCalculatorILi2EjESC_ILi1EjENS0_6memory15LoadWithoutCastENSF_16StoreWithoutCastEEEviT_T0_T2_T3_T4_T5_,"",@"SHT_CUDA_INFO"
	.sectionflags	@""
	.align	4


	//----- nvinfo : EIATTR_CUDA_API_VERSION
	.align		4
        /*0000*/ 	.byte	0x04, 0x37
        /*0002*/ 	.short	(.L_1681 - .L_1680)
.L_1680:
        /*0004*/ 	.word	0x00000082


	//----- nvinfo : EIATTR_KPARAM_INFO
	.align		4
.L_1681:
        /*0008*/ 	.byte	0x04, 0x17
        /*000a*/ 	.short	(.L_1683 - .L_1682)
.L_1682:
        /*000c*/ 	.word	0x00000000
        /*0010*/ 	.short	0x0006
        /*0012*/ 	.short	0x0023
        /*0014*/ 	.byte	0x00, 0xf0, 0x05, 0x00


	//----- nvinfo : EIATTR_KPARAM_INFO
	.align		4
.L_1683:
        /*0018*/ 	.byte	0x04, 0x17
        /*001a*/ 	.short	(.L_1685 - .L_1684)
.L_1684:
        /*001c*/ 	.word	0x00000000
        /*0020*/ 	.short	0x0005
        /*0022*/ 	.short	0x0022
        /*0024*/ 	.byte	0x00, 0xf0, 0x05, 0x00


	//----- nvinfo : EIATTR_KPARAM_INFO
	.align		4
.L_1685:
        /*0028*/ 	.byte	0x04, 0x17
        /*002a*/ 	.short	(.L_1687 - .L_1686)
.L_1686:
        /*002c*/ 	.word	0x00000000
        /*0030*/ 	.short	0x0004
        /*0032*/ 	.short	0x0021
        /*0034*/ 	.byte	0x00, 0xf0, 0x05, 0x00


	//----- nvinfo : EIATTR_KPARAM_INFO
	.align		4
.L_1687:
        /*0038*/ 	.byte	0x04, 0x17
        /*003a*/ 	.short	(.L_1689 - .L_1688)
.L_1688:
        /*003c*/ 	.word	0x00000000
        /*0040*/ 	.short	0x0003
        /*0042*/ 	.short	0x0020
        /*0044*/ 	.byte	0x00, 0xf0, 0x05, 0x00


	//----- nvinfo : EIATTR_KPARAM_INFO
	.align		4
.L_1689:
        /*0048*/ 	.byte	0x04, 0x17
        /*004a*/ 	.short	(.L_1691 - .L_1690)
.L_1690:
        /*004c*/ 	.word	0x00000000
        /*0050*/ 	.short	0x0002
        /*0052*/ 	.short	0x0008
        /*0054*/ 	.byte	0x00, 0xf0, 0x61, 0x00


	//----- nvinfo : EIATTR_KPARAM_INFO
	.align		4
.L_1691:
        /*0058*/ 	.byte	0x04, 0x17
        /*005a*/ 	.short	(.L_1693 - .L_1692)
.L_1692:
        /*005c*/ 	.word	0x00000000
        /*0060*/ 	.short	0x0001
        /*0062*/ 	.short	0x0004
        /*0064*/ 	.byte	0x00, 0xf0, 0x05, 0x00


	//----- nvinfo : EIATTR_KPARAM_INFO
	.align		4
.L_1693:
        /*0068*/ 	.byte	0x04, 0x17
        /*006a*/ 	.short	(.L_1695 - .L_1694)
.L_1694:
        /*006c*/ 	.word	0x00000000
        /*0070*/ 	.short	0x0000
        /*0072*/ 	.short	0x0000
        /*0074*/ 	.byte	0x00, 0xf0, 0x11, 0x00


	//----- nvinfo : EIATTR_SPARSE_MMA_MASK
	.align		4
.L_1695:
        /*0078*/ 	.byte	0x03, 0x50
        /*007a*/ 	.short	0x0000


	//----- nvinfo : EIATTR_MAXREG_COUNT
	.align		4
        /*007c*/ 	.byte	0x03, 0x1b
        /*007e*/ 	.short	0x00ff


	//----- nvinfo : EIATTR_MERCURY_ISA_VERSION
	.align		4
        /*0080*/ 	.byte	0x03, 0x5f
        /*0082*/ 	.short	0x0101


	//----- nvinfo : EIATTR_VRC_CTA_INIT_COUNT
	.align		4
        /*0084*/ 	.byte	0x02, 0x4a
	.zero		1
	.zero		1


	//----- nvinfo : EIATTR_EXIT_INSTR_OFFSETS
	.align		4
        /*0088*/ 	.byte	0x04, 0x1c
        /*008a*/ 	.short	(.L_1697 - .L_1696)


	//   ....[0]....
.L_1696:
        /*008c*/ 	.word	0x000005e0


	//   ....[1]....
        /*0090*/ 	.word	0x00000660


	//----- nvinfo : EIATTR_MAX_THREADS
	.align		4
.L_1697:
        /*0094*/ 	.byte	0x04, 0x05
        /*0096*/ 	.short	(.L_1699 - .L_1698)
.L_1698:
        /*0098*/ 	.word	0x00000080
        /*009c*/ 	.word	0x00000001
        /*00a0*/ 	.word	0x00000001


	//----- nvinfo : EIATTR_CRS_STACK_SIZE
	.align		4
.L_1699:
        /*00a4*/ 	.byte	0x04, 0x1e
        /*00a6*/ 	.short	(.L_1701 - .L_1700)
.L_1700:
        /*00a8*/ 	.word	0x00000000


	//----- nvinfo : EIATTR_CBANK_PARAM_SIZE
	.align		4
.L_1701:
        /*00ac*/ 	.byte	0x03, 0x19
        /*00ae*/ 	.short	0x0024


	//----- nvinfo : EIATTR_PARAM_CBANK
	.align		4
        /*00b0*/ 	.byte	0x04, 0x0a
        /*00b2*/ 	.short	(.L_1703 - .L_1702)
	.align		4
.L_1702:
        /*00b4*/ 	.word	index@(.nv.constant0._ZN2at6native27unrolled_elementwise_kernelINS0_13BinaryFunctorIN3c104HalfES4_S4_NS0_15binary_internal10DivFunctorIS4_EEEESt5arrayIPcLm3EELi4E23TrivialOffsetCalculatorILi2EjESC_ILi1EjENS0_6memory15LoadWithoutCastENSF_16StoreWithoutCastEEEviT_T0_T2_T3_T4_T5_)
        /*00b8*/ 	.short	0x0380
        /*00ba*/ 	.short	0x0024


	//----- nvinfo : EIATTR_SW_WAR
	.align		4
.L_1703:
        /*00bc*/ 	.byte	0x04, 0x36
        /*00be*/ 	.short	(.L_1705 - .L_1704)
.L_1704:
        /*00c0*/ 	.word	0x00000008
.L_1705:


//--------------------- .nv.info._ZN2at6native29vectorized_elementwise_kernelILi2ENS0_13BinaryFunctorIN3c104HalfES4_S4_NS0_15binary_internal10DivFunctorIS4_EEEESt5arrayIPcLm3EEEEviT0_T1_ --------------------------
	.section	.nv.info._ZN2at6native29vectorized_elementwise_kernelILi2ENS0_13BinaryFunctorIN3c104HalfES4_S4_NS0_15binary_internal10DivFunctorIS4_EEEESt5arrayIPcLm3EEEEviT0_T1_,"",@"SHT_CUDA_INFO"
	.sectionflags	@""
	.align	4


	//----- nvinfo : EIATTR_CUDA_API_VERSION
	.align		4
        /*0000*/ 	.byte	0x04, 0x37
        /*0002*/ 	.short	(.L_1707 - .L_1706)
.L_1706:
        /*0004*/ 	.word	0x00000082


	//----- nvinfo : EIATTR_KPARAM_INFO
	.align		4
.L_1707:
        /*0008*/ 	.byte	0x04, 0x17
        /*000a*/ 	.short	(.L_1709 - .L_1708)
.L_1708:
        /*000c*/ 	.word	0x00000000
        /*0010*/ 	.short	0x0002
        /*0012*/ 	.short	0x0008
        /*0014*/ 	.byte	0x00, 0xf0, 0x61, 0x00


	//----- nvinfo : EIATTR_KPARAM_INFO
	.align		4
.L_1709:
        /*0018*/ 	.byte	0x04, 0x17
        /*001a*/ 	.short	(.L_1711 - .L_1710)
.L_1710:
        /*001c*/ 	.word	0x00000000
        /*0020*/ 	.short	0x0001
        /*0022*/ 	.short	0x0004
        /*0024*/ 	.byte	0x00, 0xf0, 0x05, 0x00


	//----- nvinfo : EIATTR_KPARAM_INFO
	.align		4
.L_1711:
        /*0028*/ 	.byte	0x04, 0x17
        /*002a*/ 	.short	(.L_1713 - .L_1712)
.L_1712:
        /*002c*/ 	.word	0x00000000
        /*0030*/ 	.short	0x0000
        /*0032*/ 	.short	0x0000
        /*0034*/ 	.byte	0x00, 0xf0, 0x11, 0x00


	//----- nvinfo : EIATTR_SPARSE_MMA_MASK
	.align		4
.L_1713:
        /*0038*/ 	.byte	0x03, 0x50
        /*003a*/ 	.short	0x0000


	//----- nvinfo : EIATTR_MAXREG_COUNT
	.align		4
        /*003c*/ 	.byte	0x03, 0x1b
        /*003e*/ 	.short	0x00ff


	//----- nvinfo : EIATTR_MERCURY_ISA_VERSION
	.align		4
        /*0040*/ 	.byte	0x03, 0x5f
        /*0042*/ 	.short	0x0101


	//----- nvinfo : EIATTR_VRC_CTA_INIT_COUNT
	.align		4
        /*0044*/ 	.byte	0x02, 0x4a
	.zero		1
	.zero		1


	//----- nvinfo : EIATTR_EXIT_INSTR_OFFSETS
	.align		4
        /*0048*/ 	.byte	0x04, 0x1c
        /*004a*/ 	.short	(.L_1715 - .L_1714)


	//   ....[0]....
.L_1714:
        /*004c*/ 	.word	0x00000ce0


	//   ....[1]....
        /*0050*/ 	.word	0x00000d30


	//   ....[2]....
        /*0054*/ 	.word	0x000010e0


	//----- nvinfo : EIATTR_MAX_THREADS
	.align		4
.L_1715:
        /*0058*/ 	.byte	0x04, 0x05
        /*005a*/ 	.short	(.L_1717 - .L_1716)
.L_1716:
        /*005c*/ 	.word	0x00000080
        /*0060*/ 	.word	0x00000001
        /*0064*/ 	.word	0x00000001


	//----- nvinfo : EIATTR_CRS_STACK_SIZE
	.align		4
.L_1717:
        /*0068*/ 	.byte	0x04, 0x1e
        /*006a*/ 	.short	(.L_1719 - .L_1718)
.L_1718:
        /*006c*/ 	.word	0x00000000


	//----- nvinfo : EIATTR_CBANK_PARAM_SIZE
	.align		4
.L_1719:
        /*0070*/ 	.byte	0x03, 0x19
        /*0072*/ 	.short	0x0020


	//----- nvinfo : EIATTR_PARAM_CBANK
	.align		4
        /*0074*/ 	.byte	0x04, 0x0a
        /*0076*/ 	.short	(.L_1721 - .L_1720)
	.align		4
.L_1720:
        /*0078*/ 	.word	index@(.nv.constant0._ZN2at6native29vectorized_elementwise_kernelILi2ENS0_13BinaryFunctorIN3c104HalfES4_S4_NS0_15binary_internal10DivFunctorIS4_EEEESt5arrayIPcLm3EEEEviT0_T1_)
        /*007c*/ 	.short	0x0380
        /*007e*/ 	.short	0x0020


	//----- nvinfo : EIATTR_SW_WAR
	.align		4
.L_1721:
        /*0080*/ 	.byte	0x04, 0x36
        /*0082*/ 	.short	(.L_1723 - .L_1722)
.L_1722:
        /*0084*/ 	.word	0x00000008
.L_1723:


//--------------------- .nv.info._ZN2at6native29vectorized_elementwise_kernelILi4ENS0_13BinaryFunctorIN3c104HalfES4_S4_NS0_15binary_internal10DivFunctorIS4_EEEESt5arrayIPcLm3EEEEviT0_T1_ --------------------------
	.section	.nv.info._ZN2at6native29vectorized_elementwise_kernelILi4ENS0_13BinaryFunctorIN3c104HalfES4_S4_NS0_15binary_internal10DivFunctorIS4_EEEESt5arrayIPcLm3EEEEviT0_T1_,"",@"SHT_CUDA_INFO"
	.sectionflags	@""
	.align	4


	//----- nvinfo : EIATTR_CUDA_API_VERSION
	.align		4
        /*0000*/ 	.byte	0x04, 0x37
        /*0002*/ 	.short	(.L_1725 - .L_1724)
.L_1724:
        /*0004*/ 	.word	0x00000082


	//----- nvinfo : EIATTR_KPARAM_INFO
	.align		4
.L_1725:
        /*0008*/ 	.byte	0x04, 0x17
        /*000a*/ 	.short	(.L_1727 - .L_1726)
.L_1726:
        /*000c*/ 	.word	0x00000000
        /*0010*/ 	.short	0x0002
        /*0012*/ 	.short	0x0008
        /*0014*/ 	.byte	0x00, 0xf0, 0x61, 0x00


	//----- nvinfo : EIATTR_KPARAM_INFO
	.align		4
.L_1727:
        /*0018*/ 	.byte	0x04, 0x17
        /*001a*/ 	.short	(.L_1729 - .L_1728)
.L_1728:
        /*001c*/ 	.word	0x00000000
        /*0020*/ 	.short	0x0001
        /*0022*/ 	.short	0x0004
        /*0024*/ 	.byte	0x00, 0xf0, 0x05, 0x00


	//----- nvinfo : EIATTR_KPARAM_INFO
	.align		4
.L_1729:
        /*0028*/ 	.byte	0x04, 0x17
        /*002a*/ 	.short	(.L_1731 - .L_1730)
.L_1730:
        /*002c*/ 	.word	0x00000000
        /*0030*/ 	.short	0x0000
        /*0032*/ 	.short	0x0000
        /*0034*/ 	.byte	0x00, 0xf0, 0x11, 0x00


	//----- nvinfo : EIATTR_SPARSE_MMA_MASK
	.align		4
.L_1731:
        /*0038*/ 	.byte	0x03, 0x50
        /*003a*/ 	.short	0x0000


	//----- nvinfo : EIATTR_MAXREG_COUNT
	.align		4
        /*003c*/ 	.byte	0x03, 0x1b
        /*003e*/ 	.short	0x00ff


	//----- nvinfo : EIATTR_MERCURY_ISA_VERSION
	.align		4
        /*0040*/ 	.byte	0x03, 0x5f
        /*0042*/ 	.short	0x0101


	//----- nvinfo : EIATTR_VRC_CTA_INIT_COUNT
	.align		4
        /*0044*/ 	.byte	0x02, 0x4a
	.zero		1
	.zero		1


	//----- nvinfo : EIATTR_EXIT_INSTR_OFFSETS
	.align		4
        /*0048*/ 	.byte	0x04, 0x1c
        /*004a*/ 	.short	(.L_1733 - .L_1732)


	//   ....[0]....
.L_1732:
        /*004c*/ 	.word	0x00000ce0


	//   ....[1]....
        /*0050*/ 	.word	0x00000d30


	//   ....[2]....
        /*0054*/ 	.word	0x00001080


	//----- nvinfo : EIATTR_MAX_THREADS
	.align		4
.L_1733:
        /*0058*/ 	.byte	0x04, 0x05
        /*005a*/ 	.short	(.L_1735 - .L_1734)
.L_1734:
        /*005c*/ 	.word	0x00000080
        /*0060*/ 	.word	0x00000001
        /*0064*/ 	.word	0x00000001


	//----- nvinfo : EIATTR_CRS_STACK_SIZE
	.align		4
.L_1735:
        /*0068*/ 	.byte	0x04, 0x1e
        /*006a*/ 	.short	(.L_1737 - .L_1736)
.L_1736:
        /*006c*/ 	.word	0x00000000


	//----- nvinfo : EIATTR_CBANK_PARAM_SIZE
	.align		4
.L_1737:
        /*0070*/ 	.byte	0x03, 0x19
        /*0072*/ 	.short	0x0020


	//----- nvinfo : EIATTR_PARAM_CBANK
	.align		4
        /*0074*/ 	.byte	0x04, 0x0a
        /*0076*/ 	.short	(.L_1739 - .L_1738)
	.align		4
.L_1738:
        /*0078*/ 	.word	index@(.nv.constant0._ZN2at6native29vectorized_elementwise_kernelILi4ENS0_13BinaryFunctorIN3c104HalfES4_S4_NS0_15binary_internal10DivFunctorIS4_EEEESt5arrayIPcLm3EEEEviT0_T1_)
        /*007c*/ 	.short	0x0380
        /*007e*/ 	.short	0x0020


	//----- nvinfo : EIATTR_SW_WAR
	.align		4
.L_1739:
        /*0080*/ 	.byte	0x04, 0x36
        /*0082*/ 	.short	(.L_1741 - .L_1740)
.L_1740:
        /*0084*/ 	.word	0x00000008
.L_1741:


//--------------------- .nv.info._ZN2at6native29vectorized_elementwise_kernelILi8ENS0_13BinaryFunctorIN3c104HalfES4_S4_NS0_15binary_internal10DivFunctorIS4_EEEESt5arrayIPcLm3EEEEviT0_T1_ --------------------------
	.section	.nv.info._ZN2at6native29vectorized_elementwise_kernelILi8ENS0_13BinaryFunctorIN3c104HalfES4_S4_NS0_15binary_internal10DivFunctorIS4_EEEESt5arrayIPcLm3EEEEviT0_T1_,"",@"SHT_CUDA_INFO"
	.sectionflags	@""
	.align	4


	//----- nvinfo : EIATTR_CUDA_API_VERSION
	.align		4
        /*0000*/ 	.byte	0x04, 0x37
        /*0002*/ 	.short	(.L_1743 - .L_1742)
.L_1742:
        /*0004*/ 	.word	0x00000082


	//----- nvinfo : EIATTR_KPARAM_INFO
	.align		4
.L_1743:
        /*0008*/ 	.byte	0x04, 0x17
        /*000a*/ 	.short	(.L_1745 - .L_1744)
.L_1744:
        /*000c*/ 	.word	0x00000000
        /*0010*/ 	.short	0x0002
        /*0012*/ 	.short	0x0008
        /*0014*/ 	.byte	0x00, 0xf0, 0x61, 0x00


	//----- nvinfo : EIATTR_KPARAM_INFO
	.align		4
.L_1745:
        /*0018*/ 	.byte	0x04, 0x17
        /*001a*/ 	.short	(.L_1747 - .L_1746)
.L_1746:
        /*001c*/ 	.word	0x00000000
        /*0020*/ 	.short	0x0001
        /*0022*/ 	.short	0x0004
        /*0024*/ 	.byte	0x00, 0xf0, 0x05, 0x00


	//----- nvinfo : EIATTR_KPARAM_INFO
	.align		4
.L_1747:
        /*0028*/ 	.byte	0x04, 0x17
        /*002a*/ 	.short	(.L_1749 - .L_1748)
.L_1748:
        /*002c*/ 	.word	0x00000000
        /*0030*/ 	.short	0x0000
        /*0032*/ 	.short	0x0000
        /*0034*/ 	.byte	0x00, 0xf0, 0x11, 0x00


	//----- nvinfo : EIATTR_SPARSE_MMA_MASK
	.align		4
.L_1749:
        /*0038*/ 	.byte	0x03, 0x50
        /*003a*/ 	.short	0x0000


	//----- nvinfo : EIATTR_MAXREG_COUNT
	.align		4
        /*003c*/ 	.byte	0x03, 0x1b
        /*003e*/ 	.short	0x00ff


	//----- nvinfo : EIATTR_MERCURY_ISA_VERSION
	.align		4
        /*0040*/ 	.byte	0x03, 0x5f
        /*0042*/ 	.short	0x0101


	//----- nvinfo : EIATTR_VRC_CTA_INIT_COUNT
	.align		4
        /*0044*/ 	.byte	0x02, 0x4a
	.zero		1
	.zero		1


	//----- nvinfo : EIATTR_EXIT_INSTR_OFFSETS
	.align		4
        /*0048*/ 	.byte	0x04, 0x1c
        /*004a*/ 	.short	(.L_1751 - .L_1750)


	//   ....[0]....
.L_1750:
        /*004c*/ 	.word	0x00000ce0


	//   ....[1]....
        /*0050*/ 	.word	0x00000d30


	//   ....[2]....
        /*0054*/ 	.word	0x00001050


	//----- nvinfo : EIATTR_MAX_THREADS
	.align		4
.L_1751:
        /*0058*/ 	.byte	0x04, 0x05
        /*005a*/ 	.short	(.L_1753 - .L_1752)
.L_1752:
        /*005c*/ 	.word	0x00000080
        /*0060*/ 	.word	0x00000001
        /*0064*/ 	.word	0x00000001


	//----- nvinfo : EIATTR_CRS_STACK_SIZE
	.align		4
.L_1753:
        /*0068*/ 	.byte	0x04, 0x1e
        /*006a*/ 	.short	(.L_1755 - .L_1754)
.L_1754:
        /*006c*/ 	.word	0x00000000


	//----- nvinfo : EIATTR_CBANK_PARAM_SIZE
	.align		4
.L_1755:
        /*0070*/ 	.byte	0x03, 0x19
        /*0072*/ 	.short	0x0020


	//----- nvinfo : EIATTR_PARAM_CBANK
	.align		4
        /*0074*/ 	.byte	0x04, 0x0a
        /*0076*/ 	.short	(.L_1757 - .L_1756)
	.align		4
.L_1756:
        /*0078*/ 	.word	index@(.nv.constant0._ZN2at6native29vectorized_elementwise_kernelILi8ENS0_13BinaryFunctorIN3c104HalfES4_S4_NS0_15binary_internal10DivFunctorIS4_EEEESt5arrayIPcLm3EEEEviT0_T1_)
        /*007c*/ 	.short	0x0380
        /*007e*/ 	.short	0x0020


	//----- nvinfo : EIATTR_SW_WAR
	.align		4
.L_1757:
        /*0080*/ 	.byte	0x04, 0x36
        /*0082*/ 	.short	(.L_1759 - .L_1758)
.L_1758:
        /*0084*/ 	.word	0x00000008
.L_1759:


//--------------------- .nv.info._ZN2at6native18elementwise_kernelILi128ELi4EZNS0_15gpu_kernel_implINS0_13BUnaryFunctorIN3c104HalfES5_S5_NS0_15binary_internal10DivFunctorIS5_EEEEEEvRNS_18TensorIteratorBaseERKT_EUliE_EEviT1_ --------------------------
	.section	.nv.info._ZN2at6native18elementwise_kernelILi128ELi4EZNS0_15gpu_kernel_implINS0_13BUnaryFunctorIN3c104HalfES5_S5_NS0_15binary_internal10DivFunctorIS5_EEEEEEvRNS_18TensorIteratorBaseERKT_EUliE_EEviT1_,"",@"SHT_CUDA_INFO"
	.sectionflags	@""
	.align	4


	//----- nvinfo : EIATTR_CUDA_API_VERSION
	.align		4
        /*0000*/ 	.byte	0x04, 0x37
        /*0002*/ 	.short	(.L_1761 - .L_1760)
.L_1760:
        /*0004*/ 	.word	0x00000082


	//----- nvinfo : EIATTR_KPARAM_INFO
	.align		4
.L_1761:
        /*0008*/ 	.byte	0x04, 0x17
        /*000a*/ 	.short	(.L_1763 - .L_1762)
.L_1762:
        /*000c*/ 	.word	0x00000000
        /*0010*/ 	.short	0x0001
        /*0012*/ 	.short	0x0008
        /*0014*/ 	.byte	0x00, 0xf0, 0x61, 0x08


	//----- nvinfo : EIATTR_KPARAM_INFO
	.align		4
.L_1763:
        /*0018*/ 	.byte	0x04, 0x17
        /*001a*/ 	.short	(.L_1765 - .L_1764)
.L_1764:
        /*001c*/ 	.word	0x00000000
        /*0020*/ 	.short	0x0000
        /*0022*/ 	.short	0x0000
        /*0024*/ 	.byte	0x00, 0xf0, 0x11, 0x00


	//----- nvinfo : EIATTR_SPARSE_MMA_MASK
	.align		4
.L_1765:
        /*0028*/ 	.byte	0x03, 0x50
        /*002a*/ 	.short	0x0000


	//----- nvinfo : EIATTR_MAXREG_COUNT
	.align		4
        /*002c*/ 	.byte	0x03, 0x1b
        /*002e*/ 	.short	0x0080


	//----- nvinfo : EIATTR_EXTERNS
	.align		4
        /*0030*/ 	.byte	0x04, 0x0f
        /*0032*/ 	.short	(.L_1767 - .L_1766)


	//   ....[0]....
	.align		4
.L_1766:
        /*0034*/ 	.word	index@(__assertfail)


	//----- nvinfo : EIATTR_MERCURY_ISA_VERSION
	.align		4
.L_1767:
        /*0038*/ 	.byte	0x03, 0x5f
        /*003a*/ 	.short	0x0101


	//----- nvinfo : EIATTR_VRC_CTA_INIT_COUNT
	.align		4
        /*003c*/ 	.byte	0x02, 0x4a
	.zero		1
	.zero		1


	//----- nvinfo : EIATTR_SYSCALL_OFFSETS
	.align		4
        /*0040*/ 	.byte	0x04, 0x46
        /*0042*/ 	.short	(.L_1769 - .L_1768)


	//   ....[0]....
.L_1768:
        /*0044*/ 	.word	0x000021f0


	//   ....[1]....
        /*0048*/ 	.word	0x00003130


	//   ....[2]....
        /*004c*/ 	.word	0x000054c0


	//   ....[3]....
        /*0050*/ 	.word	0x00006230


	//   ....[4]....
        /*0054*/ 	.word	0x000086d0


	//   ....[5]....
        /*0058*/ 	.word	0x00009440


	//   ....[6]....
        /*005c*/ 	.word	0x0000b8f0


	//   ....[7]....
        /*0060*/ 	.word	0x0000c630


	//----- nvinfo : EIATTR_EXIT_INSTR_OFFSETS
	.align		4
.L_1769:
        /*0064*/ 	.byte	0x04, 0x1c
        /*0066*/ 	.short	(.L_1771 - .L_1770)


	//   ....[0]....
.L_1770:
        /*0068*/ 	.word	0x00009720


	//   ....[1]....
        /*006c*/ 	.word	0x0000bad0


	//   ....[2]....
        /*0070*/ 	.word	0x0000bb10


	//   ....[3]....
        /*0074*/ 	.word	0x0000bbb0


	//   ....[4]....
        /*0078*/ 	.word	0x0000bbf0


	//   ....[5]....
        /*007c*/ 	.word	0x0000bc30


	//   ....[6]....
        /*0080*/ 	.word	0x0000bcc0


	//   ....[7]....
        /*0084*/ 	.word	0x0000bce0


	//   ....[8]....
        /*0088*/ 	.word	0x0000bd80


	//   ....[9]....
        /*008c*/ 	.word	0x0000bdd0


	//   ....[10]....
        /*0090*/ 	.word	0x0000be20


	//   ....[11]....
        /*0094*/ 	.word	0x0000bf00


	//   ....[12]....
        /*0098*/ 	.word	0x0000c070


	//   ....[13]....
        /*009c*/ 	.word	0x0000c1e0


	//   ....[14]....
        /*00a0*/ 	.word	0x0000c340


	//   ....[15]....
        /*00a4*/ 	.word	0x0000c380


	//   ....[16]....
        /*00a8*/ 	.word	0x0000c3c0


	//   ....[17]....
        /*00ac*/ 	.word	0x0000c470


	//   ....[18]....
        /*00b0*/ 	.word	0x0000c4d0


	//   ....[19]....
        /*00b4*/ 	.word	0x0000c640


	//   ....[20]....
        /*00b8*/ 	.word	0x0000c750


	//   ....[21]....
        /*00bc*/ 	.word	0x0000c890


	//   ....[22]....
        /*00c0*/ 	.word	0x0000c8d0


	//----- nvinfo : EIATTR_MAX_THREADS
	.align		4
.L_1771:
        /*00c4*/ 	.byte	0x04, 0x05
        /*00c6*/ 	.short	(.L_1773 - .L_1772)
.L_1772:
        /*00c8*/ 	.word	0x00000080
        /*00cc*/ 	.word	0x00000001
        /*00d0*/ 	.word	0x00000001


	//----- nvinfo : EIATTR_CRS_STACK_SIZE
	.align		4
.L_1773:
        /*00d4*/ 	.byte	0x04, 0x1e
        /*00d6*/ 	.short	(.L_1775 - .L_1774)
.L_1774:
        /*00d8*/ 	.word	0x00000000


	//----- nvinfo : EIATTR_CBANK_PARAM_SIZE
	.align		4
.L_1775:
        /*00dc*/ 	.byte	0x03, 0x19
        /*00de*/ 	.short	0x0220


	//----- nvinfo : EIATTR_PARAM_CBANK
	.align		4
        /*00e0*/ 	.byte	0x04, 0x0a
        /*00e2*/ 	.short	(.L_1777 - .L_1776)
	.align		4
.L_1776:
        /*00e4*/ 	.word	index@(.nv.constant0._ZN2at6native18elementwise_kernelILi128ELi4EZNS0_15gpu_kernel_implINS0_13BUnaryFunctorIN3c104HalfES5_S5_NS0_15binary_internal10DivFunctorIS5_EEEEEEvRNS_18TensorIteratorBaseERKT_EUliE_EEviT1_)
        /*00e8*/ 	.short	0x0380
        /*00ea*/ 	.short	0x0220


	//----- nvinfo : EIATTR_SW_WAR
	.align		4
.L_1777:
        /*00ec*/ 	.byte	0x04, 0x36
        /*00ee*/ 	.short	(.L_1779 - .L_1778)
.L_1778:
        /*00f0*/ 	.word	0x00000008
.L_1779:


//--------------------- .nv.info._ZN2at6native27unrolled_elementwise_kernelINS0_13BUnaryFunctorIN3c104HalfES4_S4_NS0_15binary_internal10DivFunctorIS4_EEEESt5arrayIPcLm2EELi4E23TrivialOffsetCalculatorILi1EjESD_NS0_6memory12LoadWithCastILi1EEENSE_13StoreWithCastILi1EEEEEviT_T0_T2_T3_T4_T5_ --------------------------
	.section	.nv.info._ZN2at6native27unrolled_elementwise_kernelINS0_13BUnaryFunctorIN3c104HalfES4_S4_NS0_15binary_internal10DivFunctorIS4_EEEESt5arrayIPcLm2EELi4E23TrivialOffsetCalculatorILi1EjESD_NS0_6memory12LoadWithCastILi1EEENSE_13StoreWithCastILi1EEEEEviT_T0_T2_T3_T4_T5_,"",@"SHT_CUDA_INFO"
	.sectionflags	@""
	.align	4


	//----- nvinfo : EIATTR_CUDA_API_VERSION
	.align		4
        /*0000*/ 	.byte	0x04, 0x37
        /*0002*/ 	.short	(.L_1781 - .L_1780)
.L_1780:
        /*0004*/ 	.word	0x00000082


	//----- nvinfo : EIATTR_KPARAM_INFO
	.align		4
.L_1781:
        /*0008*/ 	.byte	0x04, 0x17
        /*000a*/ 	.short	(.L_1783 - .L_1782)
.L_1782:
        /*000c*/ 	.word	0x00000000
        /*0010*/ 	.short	0x0006
        /*0012*/ 	.short	0x0024
        /*0014*/ 	.byte	0x00, 0xf0, 0x21, 0x00


	//----- nvinfo : EIATTR_KPARAM_INFO
	.align		4
.L_1783:
        /*0018*/ 	.byte	0x04, 0x17
        /*001a*/ 	.short	(.L_1785 - .L_1784)
.L_1784:
        /*001c*/ 	.word	0x00000000
        /*0020*/ 	.short	0x0005
        /*0022*/ 	.short	0x001c
        /*0024*/ 	.byte	0x00, 0xf0, 0x21, 0x00


	//----- nvinfo : EIATTR_KPARAM_INFO
	.align		4
.L_1785:
        /*0028*/ 	.byte	0x04, 0x17
        /*002a*/ 	.short	(.L_1787 - .L_1786)
.L_1786:
        /*002c*/ 	.word	0x00000000
        /*0030*/ 	.short	0x0004
        /*0032*/ 	.short	0x0019
        /*0034*/ 	.byte	0x00, 0xf0, 0x05, 0x00


	//----- nvinfo : EIATTR_KPARAM_INFO
	.align		4
.L_1787:
        /*0038*/ 	.byte	0x04, 0x17
        /*003a*/ 	.short	(.L_1789 - .L_1788)
.L_1788:
        /*003c*/ 	.word	0x00000000
        /*0040*/ 	.short	0x0003
        /*0042*/ 	.short	0x0018
        /*0044*/ 	.byte	0x00, 0xf0, 0x05, 0x00


	//----- nvinfo : EIATTR_KPARAM_INFO
	.align		4
.L_1789:
        /*0048*/ 	.byte	0x04, 0x17
        /*004a*/ 	.short	(.L_1791 - .L_1790)
.L_1790:
        /*004c*/ 	.word	0x00000000
        /*0050*/ 	.short	0x0002
        /*0052*/ 	.short	0x0008
        /*0054*/ 	.byte	0x00, 0xf0, 0x41, 0x00


	//----- nvinfo : EIATTR_KPARAM_INFO
	.align		4
.L_1791:
        /*0058*/ 	.byte	0x04, 0x17
        /*005a*/ 	.short	(.L_1793 - .L_1792)
.L_1792:
        /*005c*/ 	.word	0x00000000
        /*0060*/ 	.short	0x0001
        /*0062*/ 	.short	0x0004
        /*0064*/ 	.byte	0x00, 0xf0, 0x11, 0x00


	//----- nvinfo : EIATTR_KPARAM_INFO
	.align		4
.L_1793:
        /*0068*/ 	.byte	0x04, 0x17
        /*006a*/ 	.short	(.L_1795 - .L_1794)
.L_1794:
        /*006c*/ 	.word	0x00000000
        /*0070*/ 	.short	0x0000
        /*0072*/ 	.short	0x0000
        /*0074*/ 	.byte	0x00, 0xf0, 0x11, 0x00


	//----- nvinfo : EIATTR_SPARSE_MMA_MASK
	.align		4
.L_1795:
        /*0078*/ 	.byte	0x03, 0x50
        /*007a*/ 	.short	0x0000


	//----- nvinfo : EIATTR_MAXREG_COUNT
	.align		4
        /*007c*/ 	.byte	0x03, 0x1b
        /*007e*/ 	.short	0x00ff


	//----- nvinfo : EIATTR_EXTERNS
	.align		4
        /*0080*/ 	.byte	0x04, 0x0f
        /*0082*/ 	.short	(.L_1797 - .L_1796)


	//   ....[0]....
	.align		4
.L_1796:
        /*0084*/ 	.word	index@(__assertfail)


	//----- nvinfo : EIATTR_MERCURY_ISA_VERSION
	.align		4
.L_1797:
        /*0088*/ 	.byte	0x03, 0x5f
        /*008a*/ 	.short	0x0101


	//----- nvinfo : EIATTR_VRC_CTA_INIT_COUNT
	.align		4
        /*008c*/ 	.byte	0x02, 0x4a
	.zero		1
	.zero		1


	//----- nvinfo : EIATTR_SYSCALL_OFFSETS
	.align		4
        /*0090*/ 	.byte	0x04, 0x46
        /*0092*/ 	.short	(.L_1799 - .L_1798)


	//   ....[0]....
.L_1798:
        /*0094*/ 	.word	0x00000fc0


	//   ....[1]....
        /*0098*/ 	.word	0x00002160


	//   ....[2]....
        /*009c*/ 	.word	0x00003240


	//   ....[3]....
        /*00a0*/ 	.word	0x00004240


	//   ....[4]....
        /*00a4*/ 	.word	0x00005400


	//   ....[5]....
        /*00a8*/ 	.word	0x000062c0


	//   ....[6]....
        /*00ac*/ 	.word	0x00007240


	//   ....[7]....
        /*00b0*/ 	.word	0x000081c0


	//----- nvinfo : EIATTR_EXIT_INSTR_OFFSETS
	.align		4
.L_1799:
        /*00b4*/ 	.byte	0x04, 0x1c
        /*00b6*/ 	.short	(.L_1801 - .L_1800)


	//   ....[0]....
.L_1800:
        /*00b8*/ 	.word	0x00007510


	//   ....[1]....
        /*00bc*/ 	.word	0x00007660


	//   ....[2]....
        /*00c0*/ 	.word	0x000076a0


	//   ....[3]....
        /*00c4*/ 	.word	0x00007740


	//   ....[4]....
        /*00c8*/ 	.word	0x00007780


	//   ....[5]....
        /*00cc*/ 	.word	0x000077c0


	//   ....[6]....
        /*00d0*/ 	.word	0x00007850


	//   ....[7]....
        /*00d4*/ 	.word	0x00007870


	//   ....[8]....
        /*00d8*/ 	.word	0x00007910


	//   ....[9]....
        /*00dc*/ 	.word	0x00007960


	//   ....[10]....
        /*00e0*/ 	.word	0x000079b0


	//   ....[11]....
        /*00e4*/ 	.word	0x00007a90


	//   ....[12]....
        /*00e8*/ 	.word	0x00007c00


	//   ....[13]....
        /*00ec*/ 	.word	0x00007d70


	//   ....[14]....
        /*00f0*/ 	.word	0x00007ed0


	//   ....[15]....
        /*00f4*/ 	.word	0x00007f10


	//   ....[16]....
        /*00f8*/ 	.word	0x00007f50


	//   ....[17]....
        /*00fc*/ 	.word	0x00008000


	//   ....[18]....
        /*0100*/ 	.word	0x00008060


	//   ....[19]....
        /*0104*/ 	.word	0x000081d0


	//   ....[20]....
        /*0108*/ 	.word	0x000082e0


	//   ....[21]....
        /*010c*/ 	.word	0x00008420


	//   ....[22]....
        /*0110*/ 	.word	0x00008460


	//----- nvinfo : EIATTR_MAX_THREADS
	.align		4
.L_1801:
        /*0114*/ 	.byte	0x04, 0x05
        /*0116*/ 	.short	(.L_1803 - .L_1802)
.L_1802:
        /*0118*/ 	.word	0x00000080
        /*011c*/ 	.word	0x00000001
        /*0120*/ 	.word	0x00000001


	//----- nvinfo : EIATTR_CRS_STACK_SIZE
	.align		4
.L_1803:
        /*0124*/ 	.byte	0x04, 0x1e
        /*0126*/ 	.short	(.L_1805 - .L_1804)
.L_1804:
        /*0128*/ 	.word	0x00000000


	//----- nvinfo : EIATTR_CBANK_PARAM_SIZE
	.align		4
.L_1805:
        /*012c*/ 	.byte	0x03, 0x19
        /*012e*/ 	.short	0x002c


	//----- nvinfo : EIATTR_PARAM_CBANK
	.align		4
        /*0130*/ 	.byte	0x04, 0x0a
        /*0132*/ 	.short	(.L_1807 - .L_1806)
	.align		4
.L_1806:
        /*0134*/ 	.word	index@(.nv.constant0._ZN2at6native27unrolled_elementwise_kernelINS0_13BUnaryFunctorIN3c104HalfES4_S4_NS0_15binary_internal10DivFunctorIS4_EEEESt5arrayIPcLm2EELi4E23TrivialOffsetCalculatorILi1EjESD_NS0_6memory12LoadWithCastILi1EEENSE_13StoreWithCastILi1EEEEEviT_T0_T2_T3_T4_T5_)
        /*0138*/ 	.short	0x0380
        /*013a*/ 	.short	0x002c


	//----- nvinfo : EIATTR_SW_WAR
	.align		4
.L_1807:
        /*013c*/ 	.byte	0x04, 0x36
        /*013e*/ 	.short	(.L_1809 - .L_1808)
.L_1808:
        /*0140*/ 	.word	0x00000008
.L_1809:


//--------------------- .nv.info._ZN2at6native18elementwise_kernelILi128ELi4EZNS0_22gpu_kernel_impl_nocastINS0_13BUnaryFunctorIN3c104HalfES5_S5_NS0_15binary_internal10DivFunctorIS5_EEEEEEvRNS_18TensorIteratorBaseERKT_EUliE_EEviT1_ --------------------------
	.section	.nv.info._ZN2at6native18elementwise_kernelILi128ELi4EZNS0_22gpu_kernel_impl_nocastINS0_13BUnaryFunctorIN3c104HalfES5_S5_NS0_15binary_internal10DivFunctorIS5_EEEEEEvRNS_18TensorIteratorBaseERKT_EUliE_EEviT1_,"",@"SHT_CUDA_INFO"
	.sectionflags	@""
	.align	4


	//----- nvinfo : EIATTR_CUDA_API_VERSION
	.align		4
        /*0000*/ 	.byte	0x04, 0x37
        /*0002*/ 	.short	(.L_1811 - .L_1810)
.L_1810:
        /*0004*/ 	.word	0x00000082


	//----- nvinfo : EIATTR_KPARAM_INFO
	.align		4
.L_1811:
        /*0008*/ 	.byte	0x04, 0x17
        /*000a*/ 	.short	(.L_1813 - .L_1812)
.L_1812:
        /*000c*/ 	.word	0x00000000
        /*0010*/ 	.short	0x0001
        /*0012*/ 	.short	0x0008
        /*0014*/ 	.byte	0x00, 0xf0, 0x61, 0x08


	//----- nvinfo : EIATTR_KPARAM_INFO
	.align		4
.L_1813:
        /*0018*/ 	.byte	0x04, 0x17
        /*001a*/ 	.short	(.L_1815 - .L_1814)
.L_1814:
        /*001c*/ 	.word	0x00000000
        /*0020*/ 	.short	0x0000
        /*0022*/ 	.short	0x0000
        /*0024*/ 	.byte	0x00, 0xf0, 0x11, 0x00


	//----- nvinfo : EIATTR_SPARSE_MMA_MASK
	.align		4
.L_1815:
        /*0028*/ 	.byte	0x03, 0x50
        /*002a*/ 	.short	0x0000


	//----- nvinfo : EIATTR_MAXREG_COUNT
	.align		4
        /*002c*/ 	.byte	0x03, 0x1b
        /*002e*/ 	.short	0x0080


	//----- nvinfo : EIATTR_MERCURY_ISA_VERSION
	.align		4
        /*0030*/ 	.byte	0x03, 0x5f
        /*0032*/ 	.short	0x0101


	//----- nvinfo : EIATTR_VRC_CTA_INIT_COUNT
	.align		4
        /*0034*/ 	.byte	0x02, 0x4a
	.zero		1
	.zero		1


	//----- nvinfo : EIATTR_EXIT_INSTR_OFFSETS
	.align		4
        /*0038*/ 	.byte	0x04, 0x1c
        /*003a*/ 	.short	(.L_1817 - .L_1816)


	//   ....[0]....
.L_1816:
        /*003c*/ 	.word	0x00000390


	//   ....[1]....
        /*0040*/ 	.word	0x00000440


	//   ....[2]....
        /*0044*/ 	.word	0x00003ff0


	//   ....[3]....
        /*0048*/ 	.word	0x00005370


	//----- nvinfo : EIATTR_MAX_THREADS
	.align		4
.L_1817:
        /*004c*/ 	.byte	0x04, 0x05
        /*004e*/ 	.short	(.L_1819 - .L_1818)
.L_1818:
        /*0050*/ 	.word	0x00000080
        /*0054*/ 	.word	0x00000001
        /*0058*/ 	.word	0x00000001


	//----- nvinfo : EIATTR_CRS_STACK_SIZE
	.align		4
.L_1819:
        /*005c*/ 	.byte	0x04, 0x1e
        /*005e*/ 	.short	(.L_1821 - .L_1820)
.L_1820:
        /*0060*/ 	.word	0x00000000


	//----- nvinfo : EIATTR_CBANK_PARAM_SIZE
	.align		4
.L_1821:
        /*0064*/ 	.byte	0x03, 0x19
        /*0066*/ 	.short	0x0220


	//----- nvinfo : EIATTR_PARAM_CBANK
	.align		4
        /*0068*/ 	.byte	0x04, 0x0a
        /*006a*/ 	.short	(.L_1823 - .L_1822)
	.align		4
.L_1822:
        /*006c*/ 	.word	index@(.nv.constant0._ZN2at6native18elementwise_kernelILi128ELi4EZNS0_22gpu_kernel_impl_nocastINS0_13BUnaryFunctorIN3c104HalfES5_S5_NS0_15binary_internal10DivFunctorIS5_EEEEEEvRNS_18TensorIteratorBaseERKT_EUliE_EEviT1_)
        /*0070*/ 	.short	0x0380
        /*0072*/ 	.short	0x0220


	//----- nvinfo : EIATTR_SW_WAR
	.align		4
.L_1823:
        /*0074*/ 	.byte	0x04, 0x36
        /*0076*/ 	.short	(.L_1825 - .L_1824)
.L_1824:
        /*0078*/ 	.word	0x00000008
.L_1825:


//--------------------- .nv.info._ZN2at6native27unrolled_elementwise_kernelINS0_13BUnaryFunctorIN3c104HalfES4_S4_NS0_15binary_internal10DivFunctorIS4_EEEESt5arrayIPcLm2EELi4E23TrivialOffsetCalculatorILi1EjESD_NS0_6memory15LoadWithoutCastENSE_16StoreWithoutCastEEEviT_T0_T2_T3_T4_T5_ --------------------------
	.section	.nv.info._ZN2at6native27unrolled_elementwise_kernelINS0_13BUnaryFunctorIN3c104HalfES4_S4_NS0_15binary_internal10DivFunctorIS4_EEEESt5arrayIPcLm2EELi4E23TrivialOffsetCalculatorILi1EjESD_NS0_6memory15LoadWithoutCastENSE_16StoreWithoutCastEEEviT_T0_T2_T3_T4_T5_,"",@"SHT_CUDA_INFO"
	.sectionflags	@""
	.align	4


	//----- nvinfo : EIATTR_CUDA_API_VERSION
	.align		4
        /*0000*/ 	.byte	0x04, 0x37
        /*0002*/ 	.short	(.L_1827 - .L_1826)
.L_1826:
        /*0004*/ 	.word	0x00000082


	//----- nvinfo : EIATTR_KPARAM_INFO
	.align		4
.L_1827:
        /*0008*/ 	.byte	0x04, 0x17
        /*000a*/ 	.short	(.L_1829 - .L_1828)
.L_1828:
        /*000c*/ 	.word	0x00000000
        /*0010*/ 	.short	0x0006
        /*0012*/ 	.short	0x001b
        /*0014*/ 	.byte	0x00, 0xf0, 0x05, 0x00


	//----- nvinfo : EIATTR_KPARAM_INFO
	.align		4
.L_1829:
        /*0018*/ 	.byte	0x04, 0x17
        /*001a*/ 	.short	(.L_1831 - .L_1830)
.L_1830:
        /*001c*/ 	.word	0x00000000
        /*0020*/ 	.short	0x0005
        /*0022*/ 	.short	0x001a
        /*0024*/ 	.byte	0x00, 0xf0, 0x05, 0x00


	//----- nvinfo : EIATTR_KPARAM_INFO
	.align		4
.L_1831:
        /*0028*/ 	.byte	0x04, 0x17
        /*002a*/ 	.short	(.L_1833 - .L_1832)
.L_1832:
        /*002c*/ 	.word	0x00000000
        /*0030*/ 	.short	0x0004
        /*0032*/ 	.short	0x0019
        /*0034*/ 	.byte	0x00, 0xf0, 0x05, 0x00


	//----- nvinfo : EIATTR_KPARAM_INFO
	.align		4
.L_1833:
        /*0038*/ 	.byte	0x04, 0x17
        /*003a*/ 	.short	(.L_1835 - .L_1834)
.L_1834:
        /*003c*/ 	.word	0x00000000
        /*0040*/ 	.short	0x0003
        /*0042*/ 	.short	0x0018
        /*0044*/ 	.byte	0x00, 0xf0, 0x05, 0x00


	//----- nvinfo : EIATTR_KPARAM_INFO
	.align		4
.L_1835:
        /*0048*/ 	.byte	0x04, 0x17
        /*004a*/ 	.short	(.L_1837 - .L_1836)
.L_1836:
        /*004c*/ 	.word	0x00000000
        /*0050*/ 	.short	0x0002
        /*0052*/ 	.short	0x0008
        /*0054*/ 	.byte	0x00, 0xf0, 0x41, 0x00


	//----- nvinfo : EIATTR_KPARAM_INFO
	.align		4
.L_1837:
        /*0058*/ 	.byte	0x04, 0x17
        /*005a*/ 	.short	(.L_1839 - .L_1838)
.L_1838:
        /*005c*/ 	.word	0x00000000
        /*0060*/ 	.short	0x0001
        /*0062*/ 	.short	0x0004
        /*0064*/ 	.byte	0x00, 0xf0, 0x11, 0x00


	//----- nvinfo : EIATTR_KPARAM_INFO
	.align		4
.L_1839:
        /*0068*/ 	.byte	0x04, 0x17
        /*006a*/ 	.short	(.L_1841 - .L_1840)
.L_1840:
        /*006c*/ 	.word	0x00000000
        /*0070*/ 	.short	0x0000
        /*0072*/ 	.short	0x0000
        /*0074*/ 	.byte	0x00, 0xf0, 0x11, 0x00


	//----- nvinfo : EIATTR_SPARSE_MMA_MASK
	.align		4
.L_1841:
        /*0078*/ 	.byte	0x03, 0x50
        /*007a*/ 	.short	0x0000


	//----- nvinfo : EIATTR_MAXREG_COUNT
	.align		4
        /*007c*/ 	.byte	0x03, 0x1b
        /*007e*/ 	.short	0x00ff


	//----- nvinfo : EIATTR_MERCURY_ISA_VERSION
	.align		4
        /*0080*/ 	.byte	0x03, 0x5f
        /*0082*/ 	.short	0x0101


	//----- nvinfo : EIATTR_VRC_CTA_INIT_COUNT
	.align		4
        /*0084*/ 	.byte	0x02, 0x4a
	.zero		1
	.zero		1


	//----- nvinfo : EIATTR_EXIT_INSTR_OFFSETS
	.align		4
        /*0088*/ 	.byte	0x04, 0x1c
        /*008a*/ 	.short	(.L_1843 - .L_1842)


	//   ....[0]....
.L_1842:
        /*008c*/ 	.word	0x00000520


	//   ....[1]....
        /*0090*/ 	.word	0x000005b0


	//----- nvinfo : EIATTR_MAX_THREADS
	.align		4
.L_1843:
        /*0094*/ 	.byte	0x04, 0x05
        /*0096*/ 	.short	(.L_1845 - .L_1844)
.L_1844:
        /*0098*/ 	.word	0x00000080
        /*009c*/ 	.word	0x00000001
        /*00a0*/ 	.word	0x00000001


	//----- nvinfo : EIATTR_CRS_STACK_SIZE
	.align		4
.L_1845:
        /*00a4*/ 	.byte	0x04, 0x1e
        /*00a6*/ 	.short	(.L_1847 - .L_1846)
.L_1846:
        /*00a8*/ 	.word	0x00000000


	//----- nvinfo : EIATTR_CBANK_PARAM_SIZE
	.align		4
.L_1847:
        /*00ac*/ 	.byte	0x03, 0x19
        /*00ae*/ 	.short	0x001c


	//----- nvinfo : EIATTR_PARAM_CBANK
	.align		4
        /*00b0*/ 	.byte	0x04, 0x0a
        /*00b2*/ 	.short	(.L_1849 - .L_1848)
	.align		4
.L_1848:
        /*00b4*/ 	.word	index@(.nv.constant0._ZN2at6native27unrolled_elementwise_kernelINS0_13BUnaryFunctorIN3c104HalfES4_S4_NS0_15binary_internal10DivFunctorIS4_EEEESt5arrayIPcLm2EELi4E23TrivialOffsetCalculatorILi1EjESD_NS0_6memory15LoadWithoutCastENSE_16StoreWithoutCastEEEviT_T0_T2_T3_T4_T5_)
        /*00b8*/ 	.short	0x0380
        /*00ba*/ 	.short	0x001c


	//----- nvinfo : EIATTR_SW_WAR
	.align		4
.L_1849:
        /*00bc*/ 	.byte	0x04, 0x36
        /*00be*/ 	.short	(.L_1851 - .L_1850)
.L_1850:
        /*00c0*/ 	.word	0x00000008
.L_1851:


//--------------------- .nv.info._ZN2at6native29vectorized_elementwise_kernelILi2ENS0_13BUnaryFunctorIN3c104HalfES4_S4_NS0_15binary_internal10DivFunctorIS4_EEEESt5arrayIPcLm2EEEEviT0_T1_ --------------------------
	.section	.nv.info._ZN2at6native29vectorized_elementwise_kernelILi2ENS0_13BUnaryFunctorIN3c104HalfES4_S4_NS0_15binary_internal10DivFunctorIS4_EEEESt5arrayIPcLm2EEEEviT0_T1_,"",@"SHT_CUDA_INFO"
	.sectionflags	@""
	.align	4


	//----- nvinfo : EIATTR_CUDA_API_VERSION
	.align		4
        /*0000*/ 	.byte	0x04, 0x37
        /*0002*/ 	.short	(.L_1853 - .L_1852)
.L_1852:
        /*0004*/ 	.word	0x00000082


	//----- nvinfo : EIATTR_KPARAM_INFO
	.align		4
.L_1853:
        /*0008*/ 	.byte	0x04, 0x17
        /*000a*/ 	.short	(.L_1855 - .L_1854)
.L_1854:
        /*000c*/ 	.word	0x00000000
        /*0010*/ 	.short	0x0002
        /*0012*/ 	.short	0x0008
        /*0014*/ 	.byte	0x00, 0xf0, 0x41, 0x00


	//----- nvinfo : EIATTR_KPARAM_INFO
	.align		4
.L_1855:
        /*0018*/ 	.byte	0x04, 0x17
        /*001a*/ 	.short	(.L_1857 - .L_1856)
.L_1856:
        /*001c*/ 	.word	0x00000000
        /*0020*/ 	.short	0x0001
        /*0022*/ 	.short	0x0004
        /*0024*/ 	.byte	0x00, 0xf0, 0x11, 0x00


	//----- nvinfo : EIATTR_KPARAM_INFO
	.align		4
.L_1857:
        /*0028*/ 	.byte	0x04, 0x17
        /*002a*/ 	.short	(.L_1859 - .L_1858)
.L_1858:
        /*002c*/ 	.word	0x00000000
        /*0030*/ 	.short	0x0000
        /*0032*/ 	.short	0x0000
        /*0034*/ 	.byte	0x00, 0xf0, 0x11, 0x00


	//----- nvinfo : EIATTR_SPARSE_MMA_MASK
	.align		4
.L_1859:
        /*0038*/ 	.byte	0x03, 0x50
        /*003a*/ 	.short	0x0000


	//----- nvinfo : EIATTR_MAXREG_COUNT
	.align		4
        /*003c*/ 	.byte	0x03, 0x1b
        /*003e*/ 	.short	0x00ff


	//----- nvinfo : EIATTR_MERCURY_ISA_VERSION
	.align		4
        /*0040*/ 	.byte	0x03, 0x5f
        /*0042*/ 	.short	0x0101


	//----- nvinfo : EIATTR_VRC_CTA_INIT_COUNT
	.align		4
        /*0044*/ 	.byte	0x02, 0x4a
	.zero		1
	.zero		1


	//----- nvinfo : EIATTR_EXIT_INSTR_OFFSETS
	.align		4
        /*0048*/ 	.byte	0x04, 0x1c
        /*004a*/ 	.short	(.L_1861 - .L_1860)


	//   ....[0]....
.L_1860:
        /*004c*/ 	.word	0x00000b50


	//   ....[1]....
        /*0050*/ 	.word	0x00000ba0


	//   ....[2]....
        /*0054*/ 	.word	0x00000e10


	//----- nvinfo : EIATTR_MAX_THREADS
	.align		4
.L_1861:
        /*0058*/ 	.byte	0x04, 0x05
        /*005a*/ 	.short	(.L_1863 - .L_1862)
.L_1862:
        /*005c*/ 	.word	0x00000080
        /*0060*/ 	.word	0x00000001
        /*0064*/ 	.word	0x00000001


	//----- nvinfo : EIATTR_CRS_STACK_SIZE
	.align		4
.L_1863:
        /*0068*/ 	.byte	0x04, 0x1e
        /*006a*/ 	.short	(.L_1865 - .L_1864)
.L_1864:
        /*006c*/ 	.word	0x00000000


	//----- nvinfo : EIATTR_CBANK_PARAM_SIZE
	.align		4
.L_1865:
        /*0070*/ 	.byte	0x03, 0x19
        /*0072*/ 	.short	0x0018


	//----- nvinfo : EIATTR_PARAM_CBANK
	.align		4
        /*0074*/ 	.byte	0x04, 0x0a
        /*0076*/ 	.short	(.L_1867 - .L_1866)
	.align		4
.L_1866:
        /*0078*/ 	.word	index@(.nv.constant0._ZN2at6native29vectorized_elementwise_kernelILi2ENS0_13BUnaryFunctorIN3c104HalfES4_S4_NS0_15binary_internal10DivFunctorIS4_EEEESt5arrayIPcLm2EEEEviT0_T1_)
        /*007c*/ 	.short	0x0380
        /*007e*/ 	.short	0x0018


	//----- nvinfo : EIATTR_SW_WAR
	.align		4
.L_1867:
        /*0080*/ 	.byte	0x04, 0x36
        /*0082*/ 	.short	(.L_1869 - .L_1868)
.L_1868:
        /*0084*/ 	.word	0x00000008
.L_1869:


//--------------------- .nv.info._ZN2at6native29vectorized_elementwise_kernelILi4ENS0_13BUnaryFunctorIN3c104HalfES4_S4_NS0_15binary_internal10DivFunctorIS4_EEEESt5arrayIPcLm2EEEEviT0_T1_ --------------------------
	.section	.nv.info._ZN2at6native29vectorized_elementwise_kernelILi4ENS0_13BUnaryFunctorIN3c104HalfES4_S4_NS0_15binary_internal10DivFunctorIS4_EEEESt5arrayIPcLm2EEEEviT0_T1_,"",@"SHT_CUDA_INFO"
	.sectionflags	@""
	.align	4


	//----- nvinfo : EIATTR_CUDA_API_VERSION
	.align		4
        /*0000*/ 	.byte	0x04, 0x37
        /*0002*/ 	.short	(.L_1871 - .L_1870)
.L_1870:
        /*0004*/ 	.word	0x00000082


	//----- nvinfo : EIATTR_KPARAM_INFO
	.align		4
.L_1871:
        /*0008*/ 	.byte	0x04, 0x17
        /*000a*/ 	.short	(.L_1873 - .L_1872)
.L_1872:
        /*000c*/ 	.word	0x00000000
        /*0010*/ 	.short	0x0002
        /*0012*/ 	.short	0x0008
        /*0014*/ 	.byte	0x00, 0xf0, 0x41, 0x00


	//----- nvinfo : EIATTR_KPARAM_INFO
	.align		4
.L_1873:
        /*0018*/ 	.byte	0x04, 0x17
        /*001a*/ 	.short	(.L_1875 - .L_1874)
.L_1874:
        /*001c*/ 	.word	0x00000000
        /*0020*/ 	.short	0x0001
        /*0022*/ 	.short	0x0004
        /*0024*/ 	.byte	0x00, 0xf0, 0x11, 0x00


	//----- nvinfo : EIATTR_KPARAM_INFO
	.align		4
.L_1875:
        /*0028*/ 	.byte	0x04, 0x17
        /*002a*/ 	.short	(.L_1877 - .L_1876)
.L_1876:
        /*002c*/ 	.word	0x00000000
        /*0030*/ 	.short	0x0000
        /*0032*/ 	.short	0x0000
        /*0034*/ 	.byte	0x00, 0xf0, 0x11, 0x00


	//----- nvinfo : EIATTR_SPARSE_MMA_MASK
	.align		4
.L_1877:
        /*0038*/ 	.byte	0x03, 0x50
        /*003a*/ 	.short	0x0000


	//----- nvinfo : EIATTR_MAXREG_COUNT
	.align		4
        /*003c*/ 	.byte	0x03, 0x1b
        /*003e*/ 	.short	0x00ff


	//----- nvinfo : EIATTR_MERCURY_ISA_VERSION
	.align		4
        /*0040*/ 	.byte	0x03, 0x5f
        /*0042*/ 	.short	0x0101


	//----- nvinfo : EIATTR_VRC_CTA_INIT_COUNT
	.align		4
        /*0044*/ 	.byte	0x02, 0x4a
	.zero		1
	.zero		1


	//----- nvinfo : EIATTR_EXIT_INSTR_OFFSETS
	.align		4
        /*0048*/ 	.byte	0x04, 0x1c
        /*004a*/ 	.short	(.L_1879 - .L_1878)


	//   ....[0]....
.L_1878:
        /*004c*/ 	.word	0x00000b50


	//   ....[1]....
        /*0050*/ 	.word	0x00000ba0


	//   ....[2]....
        /*0054*/ 	.word	0x00000dd0


	//----- nvinfo : EIATTR_MAX_THREADS
	.align		4
.L_1879:
        /*0058*/ 	.byte	0x04, 0x05
        /*005a*/ 	.short	(.L_1881 - .L_1880)
.L_1880:
        /*005c*/ 	.word	0x00000080
        /*0060*/ 	.word	0x00000001
        /*0064*/ 	.word	0x00000001


	//----- nvinfo : EIATTR_CRS_STACK_SIZE
	.align		4
.L_1881:
        /*0068*/ 	.byte	0x04, 0x1e
        /*006a*/ 	.short	(.L_1883 - .L_1882)
.L_1882:
        /*006c*/ 	.word	0x00000000


	//----- nvinfo : EIATTR_CBANK_PARAM_SIZE
	.align		4
.L_1883:
        /*0070*/ 	.byte	0x03, 0x19
        /*0072*/ 	.short	0x0018


	//----- nvinfo : EIATTR_PARAM_CBANK
	.align		4
        /*0074*/ 	.byte	0x04, 0x0a
        /*0076*/ 	.short	(.L_1885 - .L_1884)
	.align		4
.L_1884:
        /*0078*/ 	.word	index@(.nv.constant0._ZN2at6native29vectorized_elementwise_kernelILi4ENS0_13BUnaryFunctorIN3c104HalfES4_S4_NS0_15binary_internal10DivFunctorIS4_EEEESt5arrayIPcLm2EEEEviT0_T1_)
        /*007c*/ 	.short	0x0380
        /*007e*/ 	.short	0x0018


	//----- nvinfo : EIATTR_SW_WAR
	.align		4
.L_1885:
        /*0080*/ 	.byte	0x04, 0x36
        /*0082*/ 	.short	(.L_1887 - .L_1886)
.L_1886:
        /*0084*/ 	.word	0x00000008
.L_1887:


//--------------------- .nv.info._ZN2at6native29vectorized_elementwise_kernelILi8ENS0_13BUnaryFunctorIN3c104HalfES4_S4_NS0_15binary_internal10DivFunctorIS4_EEEESt5arrayIPcLm2EEEEviT0_T1_ --------------------------
	.section	.nv.info._ZN2at6native29vectorized_elementwise_kernelILi8ENS0_13BUnaryFunctorIN3c104HalfES4_S4_NS0_15binary_internal10DivFunctorIS4_EEEESt5arrayIPcLm2EEEEviT0_T1_,"",@"SHT_CUDA_INFO"
	.sectionflags	@""
	.align	4


	//----- nvinfo : EIATTR_CUDA_API_VERSION
	.align		4
        /*0000*/ 	.byte	0x04, 0x37
        /*0002*/ 	.short	(.L_1889 - .L_1888)
.L_1888:
        /*0004*/ 	.word	0x00000082


	//----- nvinfo : EIATTR_KPARAM_INFO
	.align		4
.L_1889:
        /*0008*/ 	.byte	0x04, 0x17
        /*000a*/ 	.short	(.L_1891 - .L_1890)
.L_1890:
        /*000c*/ 	.word	0x00000000
        /*0010*/ 	.short	0x0002
        /*0012*/ 	.short	0x0008
        /*0014*/ 	.byte	0x00, 0xf0, 0x41, 0x00


	//----- nvinfo : EIATTR_KPARAM_INFO
	.align		4
.L_1891:
        /*0018*/ 	.byte	0x04, 0x17
        /*001a*/ 	.short	(.L_1893 - .L_1892)
.L_1892:
        /*001c*/ 	.word	0x00000000
        /*0020*/ 	.short	0x0001
        /*0022*/ 	.short	0x0004
        /*0024*/ 	.byte	0x00, 0xf0, 0x11, 0x00


	//----- nvinfo : EIATTR_KPARAM_INFO
	.align		4
.L_1893:
        /*0028*/ 	.byte	0x04, 0x17
        /*002a*/ 	.short	(.L_1895 - .L_1894)
.L_1894:
        /*002c*/ 	.word	0x00000000
        /*0030*/ 	.short	0x0000
        /*0032*/ 	.short	0x0000
        /*0034*/ 	.byte	0x00, 0xf0, 0x11, 0x00


	//----- nvinfo : EIATTR_SPARSE_MMA_MASK
	.align		4
.L_1895:
        /*0038*/ 	.byte	0x03, 0x50
        /*003a*/ 	.short	0x0000


	//----- nvinfo : EIATTR_MAXREG_COUNT
	.align		4
        /*003c*/ 	.byte	0x03, 0x1b
        /*003e*/ 	.short	0x00ff


	//----- nvinfo : EIATTR_MERCURY_ISA_VERSION
	.align		4
        /*0040*/ 	.byte	0x03, 0x5f
        /*0042*/ 	.short	0x0101


	//----- nvinfo : EIATTR_VRC_CTA_INIT_COUNT
	.align		4
        /*0044*/ 	.byte	0x02, 0x4a
	.zero		1
	.zero		1


	//----- nvinfo : EIATTR_EXIT_INSTR_OFFSETS
	.align		4
        /*0048*/ 	.byte	0x04, 0x1c
        /*004a*/ 	.short	(.L_1897 - .L_1896)


	//   ....[0]....
.L_1896:
        /*004c*/ 	.word	0x00000b50


	//   ....[1]....
        /*0050*/ 	.word	0x00000ba0


	//   ....[2]....
        /*0054*/ 	.word	0x00000db0


	//----- nvinfo : EIATTR_MAX_THREADS
	.align		4
.L_1897:
        /*0058*/ 	.byte	0x04, 0x05
        /*005a*/ 	.short	(.L_1899 - .L_1898)
.L_1898:
        /*005c*/ 	.word	0x00000080
        /*0060*/ 	.word	0x00000001
        /*0064*/ 	.word	0x00000001


	//----- nvinfo : EIATTR_CRS_STACK_SIZE
	.align		4
.L_1899:
        /*0068*/ 	.byte	0x04, 0x1e
        /*006a*/ 	.short	(.L_1901 - .L_1900)
.L_1900:
        /*006c*/ 	.word	0x00000000


	//----- nvinfo : EIATTR_CBANK_PARAM_SIZE
	.align		4
.L_1901:
        /*0070*/ 	.byte	0x03, 0x19
        /*0072*/ 	.short	0x0018


	//----- nvinfo : EIATTR_PARAM_CBANK
	.align		4
        /*0074*/ 	.byte	0x04, 0x0a
        /*0076*/ 	.short	(.L_1903 - .L_1902)
	.align		4
.L_1902:
        /*0078*/ 	.word	index@(.nv.constant0._ZN2at6native29vectorized_elementwise_kernelILi8ENS0_13BUnaryFunctorIN3c104HalfES4_S4_NS0_15binary_internal10DivFunctorIS4_EEEESt5arrayIPcLm2EEEEviT0_T1_)
        /*007c*/ 	.short	0x0380
        /*007e*/ 	.short	0x0018


	//----- nvinfo : EIATTR_SW_WAR
	.align		4
.L_1903:
        /*0080*/ 	.byte	0x04, 0x36
        /*0082*/ 	.short	(.L_1905 - .L_1904)
.L_1904:
        /*0084*/ 	.word	0x00000008
.L_1905:


//--------------------- .nv.info._ZN2at6native18elementwise_kernelILi128ELi4EZNS0_15gpu_kernel_implINS0_13AUnaryFunctorIN3c104HalfES5_S5_NS0_15binary_internal10DivFunctorIS5_EEEEEEvRNS_18TensorIteratorBaseERKT_EUliE_EEviT1_ --------------------------
	.section	.nv.info._ZN2at6native18elementwise_kernelILi128ELi4EZNS0_15gpu_kernel_implINS0_13AUnaryFunctorIN3c104HalfES5_S5_NS0_15binary_internal10DivFunctorIS5_EEEEEEvRNS_18TensorIteratorBaseERKT_EUliE_EEviT1_,"",@"SHT_CUDA_INFO"
	.sectionflags	@""
	.align	4


	//----- nvinfo : EIATTR_CUDA_API_VERSION
	.align		4
        /*0000*/ 	.byte	0x04, 0x37
        /*0002*/ 	.short	(.L_1907 - .L_1906)
.L_1906:
        /*0004*/ 	.word	0x00000082


	//----- nvinfo : EIATTR_KPARAM_INFO
	.align		4
.L_1907:
        /*0008*/ 	.byte	0x04, 0x17
        /*000a*/ 	.short	(.L_1909 - .L_1908)
.L_1908:
        /*000c*/ 	.word	0x00000000
        /*0010*/ 	.short	0x0001
        /*0012*/ 	.short	0x0008
        /*0014*/ 	.byte	0x00, 0xf0, 0x61, 0x08


	//----- nvinfo : EIATTR_KPARAM_INFO
	.align		4
.L_1909:
        /*0018*/ 	.byte	0x04, 0x17
        /*001a*/ 	.short	(.L_1911 - .L_1910)
.L_1910:
        /*001c*/ 	.word	0x00000000
        /*0020*/ 	.short	0x0000
        /*0022*/ 	.short	0x0000
        /*0024*/ 	.byte	0x00, 0xf0, 0x11, 0x00


	//----- nvinfo : EIATTR_SPARSE_MMA_MASK
	.align		4
.L_1911:
        /*0028*/ 	.byte	0x03, 0x50
        /*002a*/ 	.short	0x0000


	//----- nvinfo : EIATTR_MAXREG_COUNT
	.align		4
        /*002c*/ 	.byte	0x03, 0x1b
        /*002e*/ 	.short	0x0080


	//----- nvinfo : EIATTR_EXTERNS
	.align		4
        /*0030*/ 	.byte	0x04, 0x0f
        /*0032*/ 	.short	(.L_1913 - .L_1912)


	//   ....[0]....
	.align		4
.L_1912:
        /*0034*/ 	.word	index@(__assertfail)


	//----- nvinfo : EIATTR_MERCURY_ISA_VERSION
	.align		4
.L_1913:
        /*0038*/ 	.byte	0x03, 0x5f
        /*003a*/ 	.short	0x0101


	//----- nvinfo : EIATTR_VRC_CTA_INIT_COUNT
	.align		4
        /*003c*/ 	.byte	0x02, 0x4a
	.zero		1
	.zero		1


	//----- nvinfo : EIATTR_SYSCALL_OFFSETS
	.align		4
        /*0040*/ 	.byte	0x04, 0x46
        /*0042*/ 	.short	(.L_1915 - .L_1914)


	//   ....[0]....
.L_1914:
        /*0044*/ 	.word	0x000021f0


	//   ....[1]....
        /*0048*/ 	.word	0x00003130


	//   ....[2]....
        /*004c*/ 	.word	0x000054c0


	//   ....[3]....
        /*0050*/ 	.word	0x00006230


	//   ....[4]....
        /*0054*/ 	.word	0x000086d0


	//   ....[5]....
        /*0058*/ 	.word	0x00009440


	//   ....[6]....
        /*005c*/ 	.word	0x0000b8f0


	//   ....[7]....
        /*0060*/ 	.word	0x0000c630


	//----- nvinfo : EIATTR_EXIT_INSTR_OFFSETS
	.align		4
.L_1915:
        /*0064*/ 	.byte	0x04, 0x1c
        /*0066*/ 	.short	(.L_1917 - .L_1916)


	//   ....[0]....
.L_1916:
        /*0068*/ 	.word	0x00009720


	//   ....[1]....
        /*006c*/ 	.word	0x0000bad0


	//   ....[2]....
        /*0070*/ 	.word	0x0000bb10


	//   ....[3]....
        /*0074*/ 	.word	0x0000bbb0


	//   ....[4]....
        /*0078*/ 	.word	0x0000bbf0


	//   ....[5]....
        /*007c*/ 	.word	0x0000bc30


	//   ....[6]....
        /*0080*/ 	.word	0x0000bcc0


	//   ....[7]....
        /*0084*/ 	.word	0x0000bce0


	//   ....[8]....
        /*0088*/ 	.word	0x0000bd80


	//   ....[9]....
        /*008c*/ 	.word	0x0000bdd0


	//   ....[10]....
        /*0090*/ 	.word	0x0000be20


	//   ....[11]....
        /*0094*/ 	.word	0x0000bf00


	//   ....[12]....
        /*0098*/ 	.word	0x0000c070


	//   ....[13]....
        /*009c*/ 	.word	0x0000c1e0


	//   ....[14]....
        /*00a0*/ 	.word	0x0000c340


	//   ....[15]....
        /*00a4*/ 	.word	0x0000c380


	//   ....[16]....
        /*00a8*/ 	.word	0x0000c3c0


	//   ....[17]....
        /*00ac*/ 	.word	0x0000c470


	//   ....[18]....
        /*00b0*/ 	.word	0x0000c4d0


	//   ....[19]....
        /*00b4*/ 	.word	0x0000c640


	//   ....[20]....
        /*00b8*/ 	.word	0x0000c750


	//   ....[21]....
        /*00bc*/ 	.word	0x0000c890


	//   ....[22]....
        /*00c0*/ 	.word	0x0000c8d0


	//----- nvinfo : EIATTR_MAX_THREADS
	.align		4
.L_1917:
        /*00c4*/ 	.byte	0x04, 0x05
        /*00c6*/ 	.short	(.L_1919 - .L_1918)
.L_1918:
        /*00c8*/ 	.word	0x00000080
        /*00cc*/ 	.word	0x00000001
        /*00d0*/ 	.word	0x00000001


	//----- nvinfo : EIATTR_CRS_STACK_SIZE
	.align		4
.L_1919:
        /*00d4*/ 	.byte	0x04, 0x1e
        /*00d6*/ 	.short	(.L_1921 - .L_1920)
.L_1920:
        /*00d8*/ 	.word	0x00000000


	//----- nvinfo : EIATTR_CBANK_PARAM_SIZE
	.align		4
.L_1921:
        /*00dc*/ 	.byte	0x03, 0x19
        /*00de*/ 	.short	0x0220


	//----- nvinfo : EIATTR_PARAM_CBANK
	.align		4
        /*00e0*/ 	.byte	0x04, 0x0a
        /*00e2*/ 	.short	(.L_1923 - .L_1922)
	.align		4
.L_1922:
        /*00e4*/ 	.word	index@(.nv.constant0._ZN2at6native18elementwise_kernelILi128ELi4EZNS0_15gpu_kernel_implINS0_13AUnaryFunctorIN3c104HalfES5_S5_NS0_15binary_internal10DivFunctorIS5_EEEEEEvRNS_18TensorIteratorBaseERKT_EUliE_EEviT1_)
        /*00e8*/ 	.short	0x0380
        /*00ea*/ 	.short	0x0220


	//----- nvinfo : EIATTR_SW_WAR
	.align		4
.L_1923:
        /*00ec*/ 	.byte	0x04, 0x36
        /*00ee*/ 	.short	(.L_1925 - .L_1924)
.L_1924:
        /*00f0*/ 	.word	0x00000008
.L_1925:


//--------------------- .nv.info._ZN2at6native27unrolled_elementwise_kernelINS0_13AUnaryFunctorIN3c104HalfES4_S4_NS0_15binary_internal10DivFunctorIS4_EEEESt5arrayIPcLm2EELi4E23TrivialOffsetCalculatorILi1EjESD_NS0_6memory12LoadWithCastILi1EEENSE_13StoreWithCastILi1EEEEEviT_T0_T2_T3_T4_T5_ --------------------------
	.section	.nv.info._ZN2at6native27unrolled_elementwise_kernelINS0_13AUnaryFunctorIN3c104HalfES4_S4_NS0_15binary_internal10DivFunctorIS4_EEEESt5arrayIPcLm2EELi4E23TrivialOffsetCalculatorILi1EjESD_NS0_6memory12LoadWithCastILi1EEENSE_13StoreWithCastILi1EEEEEviT_T0_T2_T3_T4_T5_,"",@"SHT_CUDA_INFO"
	.sectionflags	@""
	.align	4


	//----- nvinfo : EIATTR_CUDA_API_VERSION
	.align		4
        /*0000*/ 	.byte	0x04, 0x37
        /*0002*/ 	.short	(.L_1927 - .L_1926)
.L_1926:
        /*0004*/ 	.word	0x00000082


	//----- nvinfo : EIATTR_KPARAM_INFO
	.align		4
.L_1927:
        /*0008*/ 	.byte	0x04, 0x17
        /*000a*/ 	.short	(.L_1929 - .L_1928)
.L_1928:
        /*000c*/ 	.word	0x00000000
        /*0010*/ 	.short	0x0006
        /*0012*/ 	.short	0x0024
        /*0014*/ 	.byte	0x00, 0xf0, 0x21, 0x00


	//----- nvinfo : EIATTR_KPARAM_INFO
	.align		4
.L_1929:
        /*0018*/ 	.byte	0x04, 0x17
        /*001a*/ 	.short	(.L_1931 - .L_1930)
.L_1930:
        /*001c*/ 	.word	0x00000000
        /*0020*/ 	.short	0x0005
        /*0022*/ 	.short	0x001c
        /*0024*/ 	.byte	0x00, 0xf0, 0x21, 0x00


	//----- nvinfo : EIATTR_KPARAM_INFO
	.align		4
.L_1931:
        /*0028*/ 	.byte	0x04, 0x17
        /*002a*/ 	.short	(.L_1933 - .L_1932)
.L_1932:
        /*002c*/ 	.word	0x00000000
        /*0030*/ 	.short	0x0004
        /*0032*/ 	.short	0x0019
        /*0034*/ 	.byte	0x00, 0xf0, 0x05, 0x00


	//----- nvinfo : EIATTR_KPARAM_INFO
	.align		4
.L_1933:
        /*0038*/ 	.byte	0x04, 0x17
        /*003a*/ 	.short	(.L_1935 - .L_1934)
.L_1934:
        /*003c*/ 	.word	0x00000000
        /*0040*/ 	.short	0x0003
        /*0042*/ 	.short	0x0018
        /*0044*/ 	.byte	0x00, 0xf0, 0x05, 0x00


	//----- nvinfo : EIATTR_KPARAM_INFO
	.align		4
.L_1935:
        /*0048*/ 	.byte	0x04, 0x17
        /*004a*/ 	.short	(.L_1937 - .L_1936)
.L_1936:
        /*004c*/ 	.word	0x00000000
        /*0050*/ 	.short	0x0002
        /*0052*/ 	.short	0x0008
        /*0054*/ 	.byte	0x00, 0xf0, 0x41, 0x00


	//----- nvinfo : EIATTR_KPARAM_INFO
	.align		4
.L_1937:
        /*0058*/ 	.byte	0x04, 0x17
        /*005a*/ 	.short	(.L_1939 - .L_1938)
.L_1938:
        /*005c*/ 	.word	0x00000000
        /*0060*/ 	.short	0x0001
        /*0062*/ 	.short	0x0004
        /*0064*/ 	.byte	0x00, 0xf0, 0x11, 0x00


	//----- nvinfo : EIATTR_KPARAM_INFO
	.align		4
.L_1939:
        /*0068*/ 	.byte	0x04, 0x17
        /*006a*/ 	.short	(.L_1941 - .L_1940)
.L_1940:
        /*006c*/ 	.word	0x00000000
        /*0070*/ 	.short	0x0000
        /*0072*/ 	.short	0x0000
        /*0074*/ 	.byte	0x00, 0xf0, 0x11, 0x00


	//----- nvinfo : EIATTR_SPARSE_MMA_MASK
	.align		4
.L_1941:
        /*0078*/ 	.byte	0x03, 0x50
        /*007a*/ 	.short	0x0000


	//----- nvinfo : EIATTR_MAXREG_COUNT
	.align		4
        /*007c*/ 	.byte	0x03, 0x1b
        /*007e*/ 	.short	0x00ff


	//----- nvinfo : EIATTR_EXTERNS
	.align		4
        /*0080*/ 	.byte	0x04, 0x0f
        /*0082*/ 	.short	(.L_1943 - .L_1942)


	//   ....[0]....
	.align		4
.L_1942:
        /*0084*/ 	.word	index@(__assertfail)


	//----- nvinfo : EIATTR_MERCURY_ISA_VERSION
	.align		4
.L_1943:
        /*0088*/ 	.byte	0x03, 0x5f
        /*008a*/ 	.short	0x0101


	//----- nvinfo : EIATTR_VRC_CTA_INIT_COUNT
	.align		4
        /*008c*/ 	.byte	0x02, 0x4a
	.zero		1
	.zero		1


	//----- nvinfo : EIATTR_SYSCALL_OFFSETS
	.align		4
        /*0090*/ 	.byte	0x04, 0x46
        /*0092*/ 	.short	(.L_1945 - .L_1944)


	//   ....[0]....
.L_1944:
        /*0094*/ 	.word	0x00000fc0


	//   ....[1]....
        /*0098*/ 	.word	0x00002160


	//   ....[2]....
        /*009c*/ 	.word	0x00003240


	//   ....[3]....
        /*00a0*/ 	.word	0x00004240


	//   ....[4]....
        /*00a4*/ 	.word	0x00005400


	//   ....[5]....
        /*00a8*/ 	.word	0x000062c0


	//   ....[6]....
        /*00ac*/ 	.word	0x00007240


	//   ....[7]....
        /*00b0*/ 	.word	0x000081c0


	//----- nvinfo : EIATTR_EXIT_INSTR_OFFSETS
	.align		4
.L_1945:
        /*00b4*/ 	.byte	0x04, 0x1c
        /*00b6*/ 	.short	(.L_1947 - .L_1946)


	//   ....[0]....
.L_1946:
        /*00b8*/ 	.word	0x00007510


	//   ....[1]....
        /*00bc*/ 	.word	0x00007660


	//   ....[2]....
        /*00c0*/ 	.word	0x000076a0


	//   ....[3]....
        /*00c4*/ 	.word	0x00007740


	//   ....[4]....
        /*00c8*/ 	.word	0x00007780


	//   ....[5]....
        /*00cc*/ 	.word	0x000077c0


	//   ....[6]....
        /*00d0*/ 	.word	0x00007850


	//   ....[7]....
        /*00d4*/ 	.word	0x00007870


	//   ....[8]....
        /*00d8*/ 	.word	0x00007910


	//   ....[9]....
        /*00dc*/ 	.word	0x00007960


	//   ....[10]....
        /*00e0*/ 	.word	0x000079b0


	//   ....[11]....
        /*00e4*/ 	.word	0x00007a90


	//   ....[12]....
        /*00e8*/ 	.word	0x00007c00


	//   ....[13]....
        /*00ec*/ 	.word	0x00007d70


	//   ....[14]....
        /*00f0*/ 	.word	0x00007ed0


	//   ....[15]....
        /*00f4*/ 	.word	0x00007f10


	//   ....[16]....
        /*00f8*/ 	.word	0x00007f50


	//   ....[17]....
        /*00fc*/ 	.word	0x00008000


	//   ....[18]....
        /*0100*/ 	.word	0x00008060


	//   ....[19]....
        /*0104*/ 	.word	0x000081d0


	//   ....[20]....
        /*0108*/ 	.word	0x000082e0


	//   ....[21]....
        /*010c*/ 	.word	0x00008420


	//   ....[22]....
        /*0110*/ 	.word	0x00008460


	//----- nvinfo : EIATTR_MAX_THREADS
	.align		4
.L_1947:
        /*0114*/ 	.byte	0x04, 0x05
        /*0116*/ 	.short	(.L_1949 - .L_1948)
.L_1948:
        /*0118*/ 	.word	0x00000080
        /*011c*/ 	.word	0x00000001
        /*0120*/ 	.word	0x00000001


	//----- nvinfo : EIATTR_CRS_STACK_SIZE
	.align		4
.L_1949:
        /*0124*/ 	.byte	0x04, 0x1e
        /*0126*/ 	.short	(.L_1951 - .L_1950)
.L_1950:
        /*0128*/ 	.word	0x00000000


	//----- nvinfo : EIATTR_CBANK_PARAM_SIZE
	.align		4
.L_1951:
        /*012c*/ 	.byte	0x03, 0x19
        /*012e*/ 	.short	0x002c


	//----- nvinfo : EIATTR_PARAM_CBANK
	.align		4
        /*0130*/ 	.byte	0x04, 0x0a
        /*0132*/ 	.short	(.L_1953 - .L_1952)
	.align		4
.L_1952:
        /*0134*/ 	.word	index@(.nv.constant0._ZN2at6native27unrolled_elementwise_kernelINS0_13AUnaryFunctorIN3c104HalfES4_S4_NS0_15binary_internal10DivFunctorIS4_EEEESt5arrayIPcLm2EELi4E23TrivialOffsetCalculatorILi1EjESD_NS0_6memory12LoadWithCastILi1EEENSE_13StoreWithCastILi1EEEEEviT_T0_T2_T3_T4_T5_)
        /*0138*/ 	.short	0x0380
        /*013a*/ 	.short	0x002c


	//----- nvinfo : EIATTR_SW_WAR
	.align		4
.L_1953:
        /*013c*/ 	.byte	0x04, 0x36
        /*013e*/ 	.short	(.L_1955 - .L_1954)
.L_1954:
        /*0140*/ 	.word	0x00000008
.L_1955:


//--------------------- .nv.info._ZN2at6native18elementwise_kernelILi128ELi4EZNS0_22gpu_kernel_impl_nocastINS0_13AUnaryFunctorIN3c104HalfES5_S5_NS0_15binary_internal10DivFunctorIS5_EEEEEEvRNS_18TensorIteratorBaseERKT_EUliE_EEviT1_ --------------------------
	.section	.nv.info._ZN2at6native18elementwise_kernelILi128ELi4EZNS0_22gpu_kernel_impl_nocastINS0_13AUnaryFunctorIN3c104HalfES5_S5_NS0_15binary_internal10DivFunctorIS5_EEEEEEvRNS_18TensorIteratorBaseERKT_EUliE_EEviT1_,"",@"SHT_CUDA_INFO"
	.sectionflags	@""
	.align	4


	//----- nvinfo : EIATTR_CUDA_API_VERSION
	.align		4
        /*0000*/ 	.byte	0x04, 0x37
        /*0002*/ 	.short	(.L_1957 - .L_1956)
.L_1956:
        /*0004*/ 	.word	0x00000082


	//----- nvinfo : EIATTR_KPARAM_INFO
	.align		4
.L_1957:
        /*0008*/ 	.byte	0x04, 0x17
        /*000a*/ 	.short	(.L_1959 - .L_1958)
.L_1958:
        /*000c*/ 	.word	0x00000000
        /*0010*/ 	.short	0x0001
        /*0012*/ 	.short	0x0008
        /*0014*/ 	.byte	0x00, 0xf0, 0x61, 0x08


	//----- nvinfo : EIATTR_KPARAM_INFO
	.align		4
.L_1959:
        /*0018*/ 	.byte	0x04, 0x17
        /*001a*/ 	.short	(.L_1961 - .L_1960)
.L_1960:
        /*001c*/ 	.word	0x00000000
        /*0020*/ 	.short	0x0000
        /*0022*/ 	.short	0x0000
        /*0024*/ 	.byte	0x00, 0xf0, 0x11, 0x00


	//----- nvinfo : EIATTR_SPARSE_MMA_MASK
	.align		4
.L_1961:
        /*0028*/ 	.byte	0x03, 0x50
        /*002a*/ 	.short	0x0000


	//----- nvinfo : EIATTR_MAXREG_COUNT
	.align		4
        /*002c*/ 	.byte	0x03, 0x1b
        /*002e*/ 	.short	0x0080


	//----- nvinfo : EIATTR_MERCURY_ISA_VERSION
	.align		4
        /*0030*/ 	.byte	0x03, 0x5f
        /*0032*/ 	.short	0x0101


	//----- nvinfo : EIATTR_VRC_CTA_INIT_COUNT
	.align		4
        /*0034*/ 	.byte	0x02, 0x4a
	.zero		1
	.zero		1


	//----- nvinfo : EIATTR_EXIT_INSTR_OFFSETS
	.align		4
        /*0038*/ 	.byte	0x04, 0x1c
        /*003a*/ 	.short	(.L_1963 - .L_1962)


	//   ....[0]....
.L_1962:
        /*003c*/ 	.word	0x00000390


	//   ....[1]....
        /*0040*/ 	.word	0x00000440


	//   ....[2]....
        /*0044*/ 	.word	0x00003ff0


	//   ....[3]....
        /*0048*/ 	.word	0x00005370


	//----- nvinfo : EIATTR_MAX_THREADS
	.align		4
.L_1963:
        /*004c*/ 	.byte	0x04, 0x05
        /*004e*/ 	.short	(.L_1965 - .L_1964)
.L_1964:
        /*0050*/ 	.word	0x00000080
        /*0054*/ 	.word	0x00000001
        /*0058*/ 	.word	0x00000001


	//----- nvinfo : EIATTR_CRS_STACK_SIZE
	.align		4
.L_1965:
        /*005c*/ 	.byte	0x04, 0x1e
        /*005e*/ 	.short	(.L_1967 - .L_1966)
.L_1966:
        /*0060*/ 	.word	0x00000000


	//----- nvinfo : EIATTR_CBANK_PARAM_SIZE
	.align		4
.L_1967:
        /*0064*/ 	.byte	0x03, 0x19
        /*0066*/ 	.short	0x0220


	//----- nvinfo : EIATTR_PARAM_CBANK
	.align		4
        /*0068*/ 	.byte	0x04, 0x0a
        /*006a*/ 	.short	(.L_1969 - .L_1968)
	.align		4
.L_1968:
        /*006c*/ 	.word	index@(.nv.constant0._ZN2at6native18elementwise_kernelILi128ELi4EZNS0_22gpu_kernel_impl_nocastINS0_13AUnaryFunctorIN3c104HalfES5_S5_NS0_15binary_internal10DivFunctorIS5_EEEEEEvRNS_18TensorIteratorBaseERKT_EUliE_EEviT1_)
        /*0070*/ 	.short	0x0380
        /*0072*/ 	.short	0x0220


	//----- nvinfo : EIATTR_SW_WAR
	.align		4
.L_1969:
        /*0074*/ 	.byte	0x04, 0x36
        /*0076*/ 	.short	(.L_1971 - .L_1970)
.L_1970:
        /*0078*/ 	.word	0x00000008
.L_1971:


//--------------------- .nv.info._ZN2at6native27unrolled_elementwise_kernelINS0_13AUnaryFunctorIN3c104HalfES4_S4_NS0_15binary_internal10DivFunctorIS4_EEEESt5arrayIPcLm2EELi4E23TrivialOffsetCalculatorILi1EjESD_NS0_6memory15LoadWithoutCastENSE_16StoreWithoutCastEEEviT_T0_T2_T3_T4_T5_ --------------------------
	.section	.nv.info._ZN2at6native27unrolled_elementwise_kernelINS0_13AUnaryFunctorIN3c104HalfES4_S4_NS0_15binary_internal10DivFunctorIS4_EEEESt5arrayIPcLm2EELi4E23TrivialOffsetCalculatorILi1EjESD_NS0_6memory15LoadWithoutCastENSE_16StoreWithoutCastEEEviT_T0_T2_T3_T4_T5_,"",@"SHT_CUDA_INFO"
	.sectionflags	@""
	.align	4


	//----- nvinfo : EIATTR_CUDA_API_VERSION
	.align		4
        /*0000*/ 	.byte	0x04, 0x37
        /*0002*/ 	.short	(.L_1973 - .L_1972)
.L_1972:
        /*0004*/ 	.word	0x00000082


	//----- nvinfo : EIATTR_KPARAM_INFO
	.align		4
.L_1973:
        /*0008*/ 	.byte	0x04, 0x17
        /*000a*/ 	.short	(.L_1975 - .L_1974)
.L_1974:
        /*000c*/ 	.word	0x00000000
        /*0010*/ 	.short	0x0006
        /*0012*/ 	.short	0x001b
        /*0014*/ 	.byte	0x00, 0xf0, 0x05, 0x00


	//----- nvinfo : EIATTR_KPARAM_INFO
	.align		4
.L_1975:
        /*0018*/ 	.byte	0x04, 0x17
        /*001a*/ 	.short	(.L_1977 - .L_1976)
.L_1976:
        /*001c*/ 	.word	0x00000000
        /*0020*/ 	.short	0x0005
        /*0022*/ 	.short	0x001a
        /*0024*/ 	.byte	0x00, 0xf0, 0x05, 0x00


	//----- nvinfo : EIATTR_KPARAM_INFO
	.align		4
.L_1977:
        /*0028*/ 	.byte	0x04, 0x17
        /*002a*/ 	.short	(.L_1979 - .L_1978)
.L_1978:
        /*002c*/ 	.word	0x00000000
        /*0030*/ 	.short	0x0004
        /*0032*/ 	.short	0x0019
        /*0034*/ 	.byte	0x00, 0xf0, 0x05, 0x00


	//----- nvinfo : EIATTR_KPARAM_INFO
	.align		4
.L_1979:
        /*0038*/ 	.byte	0x04, 0x17
        /*003a*/ 	.short	(.L_1981 - .L_1980)
.L_1980:
        /*003c*/ 	.word	0x00000000
        /*0040*/ 	.short	0x0003
        /*0042*/ 	.short	0x0018
        /*0044*/ 	.byte	0x00, 0xf0, 0x05, 0x00


	//----- nvinfo : EIATTR_KPARAM_INFO
	.align		4
.L_1981:
        /*0048*/ 	.byte	0x04, 0x17
        /*004a*/ 	.short	(.L_1983 - .L_1982)
.L_1982:
        /*004c*/ 	.word	0x00000000
        /*0050*/ 	.short	0x0002
        /*0052*/ 	.short	0x0008
        /*0054*/ 	.byte	0x00, 0xf0, 0x41, 0x00


	//----- nvinfo : EIATTR_KPARAM_INFO
	.align		4
.L_1983:
        /*0058*/ 	.byte	0x04, 0x17
        /*005a*/ 	.short	(.L_1985 - .L_1984)
.L_1984:
        /*005c*/ 	.word	0x00000000
        /*0060*/ 	.short	0x0001
        /*0062*/ 	.short	0x0004
        /*0064*/ 	.byte	0x00, 0xf0, 0x11, 0x00


	//----- nvinfo : EIATTR_KPARAM_INFO
	.align		4
.L_1985:
        /*0068*/ 	.byte	0x04, 0x17
        /*006a*/ 	.short	(.L_1987 - .L_1986)
.L_1986:
        /*006c*/ 	.word	0x00000000
        /*0070*/ 	.short	0x0000
        /*0072*/ 	.short	0x0000
        /*0074*/ 	.byte	0x00, 0xf0, 0x11, 0x00


	//----- nvinfo : EIATTR_SPARSE_MMA_MASK
	.align		4
.L_1987:
        /*0078*/ 	.byte	0x03, 0x50
        /*007a*/ 	.short	0x0000


	//----- nvinfo : EIATTR_MAXREG_COUNT
	.align		4
        /*007c*/ 	.byte	0x03, 0x1b
        /*007e*/ 	.short	0x00ff


	//----- nvinfo : EIATTR_MERCURY_ISA_VERSION
	.align		4
        /*0080*/ 	.byte	0x03, 0x5f
        /*0082*/ 	.short	0x0101


	//----- nvinfo : EIATTR_VRC_CTA_INIT_COUNT
	.align		4
        /*0084*/ 	.byte	0x02, 0x4a
	.zero		1
	.zero		1


	//----- nvinfo : EIATTR_EXIT_INSTR_OFFSETS
	.align		4
        /*0088*/ 	.byte	0x04, 0x1c
        /*008a*/ 	.short	(.L_1989 - .L_1988)


	//   ....[0]....
.L_1988:
        /*008c*/ 	.word	0x00000530


	//   ....[1]....
        /*0090*/ 	.word	0x000005b0


	//----- nvinfo : EIATTR_MAX_THREADS
	.align		4
.L_1989:
        /*0094*/ 	.byte	0x04, 0x05
        /*0096*/ 	.short	(.L_1991 - .L_1990)
.L_1990:
        /*0098*/ 	.word	0x00000080
        /*009c*/ 	.word	0x00000001
        /*00a0*/ 	.word	0x00000001


	//----- nvinfo : EIATTR_CRS_STACK_SIZE
	.align		4
.L_1991:
        /*00a4*/ 	.byte	0x04, 0x1e
        /*00a6*/ 	.short	(.L_1993 - .L_1992)
.L_1992:
        /*00a8*/ 	.word	0x00000000


	//----- nvinfo : EIATTR_CBANK_PARAM_SIZE
	.align		4
.L_1993:
        /*00ac*/ 	.byte	0x03, 0x19
        /*00ae*/ 	.short	0x001c


	//----- nvinfo : EIATTR_PARAM_CBANK
	.align		4
        /*00b0*/ 	.byte	0x04, 0x0a
        /*00b2*/ 	.short	(.L_1995 - .L_1994)
	.align		4
.L_1994:
        /*00b4*/ 	.word	index@(.nv.constant0._ZN2at6native27unrolled_elementwise_kernelINS0_13AUnaryFunctorIN3c104HalfES4_S4_NS0_15binary_internal10DivFunctorIS4_EEEESt5arrayIPcLm2EELi4E23TrivialOffsetCalculatorILi1EjESD_NS0_6memory15LoadWithoutCastENSE_16StoreWithoutCastEEEviT_T0_T2_T3_T4_T5_)
        /*00b8*/ 	.short	0x0380
        /*00ba*/ 	.short	0x001c


	//----- nvinfo : EIATTR_SW_WAR
	.align		4
.L_1995:
        /*00bc*/ 	.byte	0x04, 0x36
        /*00be*/ 	.short	(.L_1997 - .L_1996)
.L_1996:
        /*00c0*/ 	.word	0x00000008
.L_1997:


//--------------------- .nv.info._ZN2at6native29vectorized_elementwise_kernelILi2ENS0_13AUnaryFunctorIN3c104HalfES4_S4_NS0_15binary_internal10DivFunctorIS4_EEEESt5arrayIPcLm2EEEEviT0_T1_ --------------------------
	.section	.nv.info._ZN2at6native29vectorized_elementwise_kernelILi2ENS0_13AUnaryFunctorIN3c104HalfES4_S4_NS0_15binary_internal10DivFunctorIS4_EEEESt5arrayIPcLm2EEEEviT0_T1_,"",@"SHT_CUDA_INFO"
	.sectionflags	@""
	.align	4


	//----- nvinfo : EIATTR_CUDA_API_VERSION
	.align		4
        /*0000*/ 	.byte	0x04, 0x37
        /*0002*/ 	.short	(.L_1999 - .L_1998)
.L_1998:
        /*0004*/ 	.word	0x00000082


	//----- nvinfo : EIATTR_KPARAM_INFO
	.align		4
.L_1999:
        /*0008*/ 	.byte	0x04, 0x17
        /*000a*/ 	.short	(.L_2001 - .L_2000)
.L_2000:
        /*000c*/ 	.word	0x00000000
        /*0010*/ 	.short	0x0002
        /*0012*/ 	.short	0x0008
        /*0014*/ 	.byte	0x00, 0xf0, 0x41, 0x00


	//----- nvinfo : EIATTR_KPARAM_INFO
	.align		4
.L_2001:
        /*0018*/ 	.byte	0x04, 0x17
        /*001a*/ 	.short	(.L_2003 - .L_2002)
.L_2002:
        /*001c*/ 	.word	0x00000000
        /*0020*/ 	.short	0x0001
        /*0022*/ 	.short	0x0004
        /*0024*/ 	.byte	0x00, 0xf0, 0x11, 0x00


	//----- nvinfo : EIATTR_KPARAM_INFO
	.align		4
.L_2003:
        /*0028*/ 	.byte	0x04, 0x17
        /*002a*/ 	.short	(.L_2005 - .L_2004)
.L_2004:
        /*002c*/ 	.word	0x00000000
        /*0030*/ 	.short	0x0000
        /*0032*/ 	.short	0x0000
        /*0034*/ 	.byte	0x00, 0xf0, 0x11, 0x00


	//----- nvinfo : EIATTR_SPARSE_MMA_MASK
	.align		4
.L_2005:
        /*0038*/ 	.byte	0x03, 0x50
        /*003a*/ 	.short	0x0000


	//----- nvinfo : EIATTR_MAXREG_COUNT
	.align		4
        /*003c*/ 	.byte	0x03, 0x1b
        /*003e*/ 	.short	0x00ff


	//----- nvinfo : EIATTR_MERCURY_ISA_VERSION
	.align		4
        /*0040*/ 	.byte	0x03, 0x5f
        /*0042*/ 	.short	0x0101


	//----- nvinfo : EIATTR_VRC_CTA_INIT_COUNT
	.align		4
        /*0044*/ 	.byte	0x02, 0x4a
	.zero		1
	.zero		1


	//----- nvinfo : EIATTR_EXIT_INSTR_OFFSETS
	.align		4
        /*0048*/ 	.byte	0x04, 0x1c
        /*004a*/ 	.short	(.L_2007 - .L_2006)


	//   ....[0]....
.L_2006:
        /*004c*/ 	.word	0x00000b60


	//   ....[1]....
        /*0050*/ 	.word	0x00000bb0


	//   ....[2]....
        /*0054*/ 	.word	0x00000e90


	//----- nvinfo : EIATTR_MAX_THREADS
	.align		4
.L_2007:
        /*0058*/ 	.byte	0x04, 0x05
        /*005a*/ 	.short	(.L_2009 - .L_2008)
.L_2008:
        /*005c*/ 	.word	0x00000080
        /*0060*/ 	.word	0x00000001
        /*0064*/ 	.word	0x00000001


	//----- nvinfo : EIATTR_CRS_STACK_SIZE
	.align		4
.L_2009:
        /*0068*/ 	.byte	0x04, 0x1e
        /*006a*/ 	.short	(.L_2011 - .L_2010)
.L_2010:
        /*006c*/ 	.word	0x00000000


	//----- nvinfo : EIATTR_CBANK_PARAM_SIZE
	.align		4
.L_2011:
        /*0070*/ 	.byte	0x03, 0x19
        /*0072*/ 	.short	0x0018


	//----- nvinfo : EIATTR_PARAM_CBANK
	.align		4
        /*0074*/ 	.byte	0x04, 0x0a
        /*0076*/ 	.short	(.L_2013 - .L_2012)
	.align		4
.L_2012:
        /*0078*/ 	.word	index@(.nv.constant0._ZN2at6native29vectorized_elementwise_kernelILi2ENS0_13AUnaryFunctorIN3c104HalfES4_S4_NS0_15binary_internal10DivFunctorIS4_EEEESt5arrayIPcLm2EEEEviT0_T1_)
        /*007c*/ 	.short	0x0380
        /*007e*/ 	.short	0x0018


	//----- nvinfo : EIATTR_SW_WAR
	.align		4
.L_2013:
        /*0080*/ 	.byte	0x04, 0x36
        /*0082*/ 	.short	(.L_2015 - .L_2014)
.L_2014:
        /*0084*/ 	.word	0x00000008
.L_2015:


//--------------------- .nv.info._ZN2at6native29vectorized_elementwise_kernelILi4ENS0_13AUnaryFunctorIN3c104HalfES4_S4_NS0_15binary_internal10DivFunctorIS4_EEEESt5arrayIPcLm2EEEEviT0_T1_ --------------------------
	.section	.nv.info._ZN2at6native29vectorized_elementwise_kernelILi4ENS0_13AUnaryFunctorIN3c104HalfES4_S4_NS0_15binary_internal10DivFunctorIS4_EEEESt5arrayIPcLm2EEEEviT0_T1_,"",@"SHT_CUDA_INFO"
	.sectionflags	@""
	.align	4


	//----- nvinfo : EIATTR_CUDA_API_VERSION
	.align		4
        /*0000*/ 	.byte	0x04, 0x37
        /*0002*/ 	.short	(.L_2017 - .L_2016)
.L_2016:
        /*0004*/ 	.word	0x00000082


	//----- nvinfo : EIATTR_KPARAM_INFO
	.align		4
.L_2017:
        /*0008*/ 	.byte	0x04, 0x17
        /*000a*/ 	.short	(.L_2019 - .L_2018)
.L_2018:
        /*000c*/ 	.word	0x00000000
        /*0010*/ 	.short	0x0002
        /*0012*/ 	.short	0x0008
        /*0014*/ 	.byte	0x00, 0xf0, 0x41, 0x00


	//----- nvinfo : EIATTR_KPARAM_INFO
	.align		4
.L_2019:
        /*0018*/ 	.byte	0x04, 0x17
        /*001a*/ 	.short	(.L_2021 - .L_2020)
.L_2020:
        /*001c*/ 	.word	0x00000000
        /*0020*/ 	.short	0x0001
        /*0022*/ 	.short	0x0004
        /*0024*/ 	.byte	0x00, 0xf0, 0x11, 0x00


	//----- nvinfo : EIATTR_KPARAM_INFO
	.align		4
.L_2021:
        /*0028*/ 	.byte	0x04, 0x17
        /*002a*/ 	.short	(.L_2023 - .L_2022)
.L_2022:
        /*002c*/ 	.word	0x00000000
        /*0030*/ 	.short	0x0000
        /*0032*/ 	.short	0x0000
        /*0034*/ 	.byte	0x00, 0xf0, 0x11, 0x00


	//----- nvinfo : EIATTR_SPARSE_MMA_MASK
	.align		4
.L_2023:
        /*0038*/ 	.byte	0x03, 0x50
        /*003a*/ 	.short	0x0000


	//----- nvinfo : EIATTR_MAXREG_COUNT
	.align		4
        /*003c*/ 	.byte	0x03, 0x1b
        /*003e*/ 	.short	0x00ff


	//----- nvinfo : EIATTR_MERCURY_ISA_VERSION
	.align		4
        /*0040*/ 	.byte	0x03, 0x5f
        /*0042*/ 	.short	0x0101


	//----- nvinfo : EIATTR_VRC_CTA_INIT_COUNT
	.align		4
        /*0044*/ 	.byte	0x02, 0x4a
	.zero		1
	.zero		1


	//----- nvinfo : EIATTR_EXIT_INSTR_OFFSETS
	.align		4
        /*0048*/ 	.byte	0x04, 0x1c
        /*004a*/ 	.short	(.L_2025 - .L_2024)


	//   ....[0]....
.L_2024:
        /*004c*/ 	.word	0x00000b60


	//   ....[1]....
        /*0050*/ 	.word	0x00000bb0


	//   ....[2]....
        /*0054*/ 	.word	0x00000e50


	//----- nvinfo : EIATTR_MAX_THREADS
	.align		4
.L_2025:
        /*0058*/ 	.byte	0x04, 0x05
        /*005a*/ 	.short	(.L_2027 - .L_2026)
.L_2026:
        /*005c*/ 	.word	0x00000080
        /*0060*/ 	.word	0x00000001
        /*0064*/ 	.word	0x00000001


	//----- nvinfo : EIATTR_CRS_STACK_SIZE
	.align		4
.L_2027:
        /*0068*/ 	.byte	0x04, 0x1e
        /*006a*/ 	.short	(.L_2029 - .L_2028)
.L_2028:
        /*006c*/ 	.word	0x00000000


	//----- nvinfo : EIATTR_CBANK_PARAM_SIZE
	.align		4
.L_2029:
        /*0070*/ 	.byte	0x03, 0x19
        /*0072*/ 	.short	0x0018


	//----- nvinfo : EIATTR_PARAM_CBANK
	.align		4
        /*0074*/ 	.byte	0x04, 0x0a
        /*0076*/ 	.short	(.L_2031 - .L_2030)
	.align		4
.L_2030:
        /*0078*/ 	.word	index@(.nv.constant0._ZN2at6native29vectorized_elementwise_kernelILi4ENS0_13AUnaryFunctorIN3c104HalfES4_S4_NS0_15binary_internal10DivFunctorIS4_EEEESt5arrayIPcLm2EEEEviT0_T1_)
        /*007c*/ 	.short	0x0380
        /*007e*/ 	.short	0x0018


	//----- nvinfo : EIATTR_SW_WAR
	.align		4
.L_2031:
        /*0080*/ 	.byte	0x04, 0x36
        /*0082*/ 	.short	(.L_2033 - .L_2032)
.L_2032:
        /*0084*/ 	.word	0x00000008
.L_2033:


//--------------------- .nv.info._ZN2at6native29vectorized_elementwise_kernelILi8ENS0_13AUnaryFunctorIN3c104HalfES4_S4_NS0_15binary_internal10DivFunctorIS4_EEEESt5arrayIPcLm2EEEEviT0_T1_ --------------------------
	.section	.nv.info._ZN2at6native29vectorized_elementwise_kernelILi8ENS0_13AUnaryFunctorIN3c104HalfES4_S4_NS0_15binary_internal10DivFunctorIS4_EEEESt5arrayIPcLm2EEEEviT0_T1_,"",@"SHT_CUDA_INFO"
	.sectionflags	@""
	.align	4


	//----- nvinfo : EIATTR_CUDA_API_VERSION
	.align		4
        /*0000*/ 	.byte	0x04, 0x37
        /*0002*/ 	.short	(.L_2035 - .L_2034)
.L_2034:
        /*0004*/ 	.word	0x00000082


	//----- nvinfo : EIATTR_KPARAM_INFO
	.align		4
.L_2035:
        /*0008*/ 	.byte	0x04, 0x17
        /*000a*/ 	.short	(.L_2037 - .L_2036)
.L_2036:
        /*000c*/ 	.word	0x00000000
        /*0010*/ 	.short	0x0002
        /*0012*/ 	.short	0x0008
        /*0014*/ 	.byte	0x00, 0xf0, 0x41, 0x00


	//----- nvinfo : EIATTR_KPARAM_INFO
	.align		4
.L_2037:
        /*0018*/ 	.byte	0x04, 0x17
        /*001a*/ 	.short	(.L_2039 - .L_2038)
.L_2038:
        /*001c*/ 	.word	0x00000000
        /*0020*/ 	.short	0x0001
        /*0022*/ 	.short	0x0004
        /*0024*/ 	.byte	0x00, 0xf0, 0x11, 0x00


	//----- nvinfo : EIATTR_KPARAM_INFO
	.align		4
.L_2039:
        /*0028*/ 	.byte	0x04, 0x17
        /*002a*/ 	.short	(.L_2041 - .L_2040)
.L_2040:
        /*002c*/ 	.word	0x00000000
        /*0030*/ 	.short	0x0000
        /*0032*/ 	.short	0x0000
        /*0034*/ 	.byte	0x00, 0xf0, 0x11, 0x00


	//----- nvinfo : EIATTR_SPARSE_MMA_MASK
	.align		4
.L_2041:
        /*0038*/ 	.byte	0x03, 0x50
        /*003a*/ 	.short	0x0000


	//----- nvinfo : EIATTR_MAXREG_COUNT
	.align		4
        /*003c*/ 	.byte	0x03, 0x1b
        /*003e*/ 	.short	0x00ff


	//----- nvinfo : EIATTR_MERCURY_ISA_VERSION
	.align		4
        /*0040*/ 	.byte	0x03, 0x5f
        /*0042*/ 	.short	0x0101


	//----- nvinfo : EIATTR_VRC_CTA_INIT_COUNT
	.align		4
        /*0044*/ 	.byte	0x02, 0x4a
	.zero		1
	.zero		1


	//----- nvinfo : EIATTR_EXIT_INSTR_OFFSETS
	.align		4
        /*0048*/ 	.byte	0x04, 0x1c
        /*004a*/ 	.short	(.L_2043 - .L_2042)


	//   ....[0]....
.L_2042:
        /*004c*/ 	.word	0x00000b60


	//   ....[1]....
        /*0050*/ 	.word	0x00000bb0


	//   ....[2]....
        /*0054*/ 	.word	0x00000e30


	//----- nvinfo : EIATTR_MAX_THREADS
	.align		4
.L_2043:
        /*0058*/ 	.byte	0x04, 0x05
        /*005a*/ 	.short	(.L_2045 - .L_2044)
.L_2044:
        /*005c*/ 	.word	0x00000080
        /*0060*/ 	.word	0x00000001
        /*0064*/ 	.word	0x00000001


	//----- nvinfo : EIATTR_CRS_STACK_SIZE
	.align		4
.L_2045:
        /*0068*/ 	.byte	0x04, 0x1e
        /*006a*/ 	.short	(.L_2047 - .L_2046)
.L_2046:
        /*006c*/ 	.word	0x00000000


	//----- nvinfo : EIATTR_CBANK_PARAM_SIZE
	.align		4
.L_2047:
        /*0070*/ 	.byte	0x03, 0x19
        /*0072*/ 	.short	0x0018


	//----- nvinfo : EIATTR_PARAM_CBANK
	.align		4
        /*0074*/ 	.byte	0x04, 0x0a
        /*0076*/ 	.short	(.L_2049 - .L_2048)
	.align		4
.L_2048:
        /*0078*/ 	.word	index@(.nv.constant0._ZN2at6native29vectorized_elementwise_kernelILi8ENS0_13AUnaryFunctorIN3c104HalfES4_S4_NS0_15binary_internal10DivFunctorIS4_EEEESt5arrayIPcLm2EEEEviT0_T1_)
        /*007c*/ 	.short	0x0380
        /*007e*/ 	.short	0x0018


	//----- nvinfo : EIATTR_SW_WAR
	.align		4
.L_2049:
        /*0080*/ 	.byte	0x04, 0x36
        /*0082*/ 	.short	(.L_2051 - .L_2050)
.L_2050:
        /*0084*/ 	.word	0x00000008
.L_2051:


//--------------------- .nv.info._ZN2at6native18elementwise_kernelILi128ELi4EZNS0_15gpu_kernel_implINS0_13BinaryFunctorIN3c107complexIfEES6_S6_NS0_15binary_internal10DivFunctorIS6_EEEEEEvRNS_18TensorIteratorBaseERKT_EUliE_EEviT1_ --------------------------
	.section	.nv.info._ZN2at6native18elementwise_kernelILi128ELi4EZNS0_15gpu_kernel_implINS0_13BinaryFunctorIN3c107complexIfEES6_S6_NS0_15binary_internal10DivFunctorIS6_EEEEEEvRNS_18TensorIteratorBaseERKT_EUliE_EEviT1_,"",@"SHT_CUDA_INFO"
	.sectionflags	@""
	.align	4


	//----- nvinfo : EIATTR_CUDA_API_VERSION
	.align		4
        /*0000*/ 	.byte	0x04, 0x37
        /*0002*/ 	.short	(.L_2053 - .L_2052)
.L_2052:
        /*0004*/ 	.word	0x00000082


	//----- nvinfo : EIATTR_KPARAM_INFO
	.align		4
.L_2053:
        /*0008*/ 	.byte	0x04, 0x17
        /*000a*/ 	.short	(.L_2055 - .L_2054)
.L_2054:
        /*000c*/ 	.word	0x00000000
        /*0010*/ 	.short	0x0001
        /*0012*/ 	.short	0x0008
        /*0014*/ 	.byte	0x00, 0xf0, 0x21, 0x0a


	//----- nvinfo : EIATTR_KPARAM_INFO
	.align		4
.L_2055:
        /*0018*/ 	.byte	0x04, 0x17
        /*001a*/ 	.short	(.L_2057 - .L_2056)
.L_2056:
        /*001c*/ 	.word	0x00000000
        /*0020*/ 	.short	0x0000
        /*0022*/ 	.short	0x0000
        /*0024*/ 	.byte	0x00, 0xf0, 0x11, 0x00


	//----- nvinfo : EIATTR_SPARSE_MMA_MASK
	.align		4
.L_2057:
        /*0028*/ 	.byte	0x03, 0x50
        /*002a*/ 	.short	0x0000


	//----- nvinfo : EIATTR_MAXREG_COUNT
	.align		4
        /*002c*/ 	.byte	0x03, 0x1b
        /*002e*/ 	.short	0x0080


	//----- nvinfo : EIATTR_EXTERNS
	.align		4
        /*0030*/ 	.byte	0x04, 0x0f
        /*0032*/ 	.short	(.L_2059 - .L_2058)


	//   ....[0]....
	.align		4
.L_2058:
        /*0034*/ 	.word	index@(__assertfail)


	//----- nvinfo : EIATTR_MERCURY_ISA_VERSION
	.align		4
.L_2059:
        /*0038*/ 	.byte	0x03, 0x5f
        /*003a*/ 	.short	0x0101


	//----- nvinfo : EIATTR_VRC_CTA_INIT_COUNT
	.align		4
        /*003c*/ 	.byte	0x02, 0x4a
	.zero		1
	.zero		1


	//----- nvinfo : EIATTR_SYSCALL_OFFSETS
	.align		4
        /*0040*/ 	.byte	0x04, 0x46
        /*0042*/ 	.short	(.L_2061 - .L_2060)


	//   ....[0]....
.L_2060:
        /*0044*/ 	.word	0x00002520


	//   ....[1]....
        /*0048*/ 	.word	0x00003450


	//   ....[2]....
        /*004c*/ 	.word	0x00004430


	//   ....[3]....
        /*0050*/ 	.word	0x00006a90


	//   ....[4]....
        /*0054*/ 	.word	0x000079c0


	//   ....[5]....
        /*0058*/ 	.word	0x000087f0


	//   ....[6]....
        /*005c*/ 	.word	0x0000af60


	//   ....[7]....
        /*0060*/ 	.word	0x0000be90


	//   ....[8]....
        /*0064*/ 	.word	0x0000ccc0


	//   ....[9]....
        /*0068*/ 	.word	0x0000f450


	//   ....[10]....
        /*006c*/ 	.word	0x00010380


	//   ....[11]....
        /*0070*/ 	.word	0x00011180


	//----- nvinfo : EIATTR_EXIT_INSTR_OFFSETS
	.align		4
.L_2061:
        /*0074*/ 	.byte	0x04, 0x1c
        /*0076*/ 	.short	(.L_2063 - .L_2062)


	//   ....[0]....
.L_2062:
        /*0078*/ 	.word	0x0000cf70


	//   ....[1]....
        /*007c*/ 	.word	0x000106f0


	//   ....[2]....
        /*0080*/ 	.word	0x00010730


	//   ....[3]....
        /*0084*/ 	.word	0x000107c0


	//   ....[4]....
        /*0088*/ 	.word	0x000107f0


	//   ....[5]....
        /*008c*/ 	.word	0x00010820


	//   ....[6]....
        /*0090*/ 	.word	0x000108a0


	//   ....[7]....
        /*0094*/ 	.word	0x000108d0


	//   ....[8]....
        /*0098*/ 	.word	0x00010950


	//   ....[9]....
        /*009c*/ 	.word	0x00010980


	//   ....[10]....
        /*00a0*/ 	.word	0x000109c0


	//   ....[11]....
        /*00a4*/ 	.word	0x00010a90


	//   ....[12]....
        /*00a8*/ 	.word	0x00010bf0


	//   ....[13]....
        /*00ac*/ 	.word	0x00010d50


	//   ....[14]....
        /*00b0*/ 	.word	0x00010ea0


	//   ....[15]....
        /*00b4*/ 	.word	0x00010ed0


	//   ....[16]....
        /*00b8*/ 	.word	0x00010f00


	//   ....[17]....
        /*00bc*/ 	.word	0x00010fc0


	//   ....[18]....
        /*00c0*/ 	.word	0x00011020


	//   ....[19]....
        /*00c4*/ 	.word	0x00011190


	//   ....[20]....
        /*00c8*/ 	.word	0x00011290


	//   ....[21]....
        /*00cc*/ 	.word	0x000113c0


	//   ....[22]....
        /*00d0*/ 	.word	0x000113f0


	//----- nvinfo : EIATTR_MAX_THREADS
	.align		4
.L_2063:
        /*00d4*/ 	.byte	0x04, 0x05
        /*00d6*/ 	.short	(.L_2065 - .L_2064)
.L_2064:
        /*00d8*/ 	.word	0x00000080
        /*00dc*/ 	.word	0x00000001
        /*00e0*/ 	.word	0x00000001


	//----- nvinfo : EIATTR_CRS_STACK_SIZE
	.align		4
.L_2065:
        /*00e4*/ 	.byte	0x04, 0x1e
        /*00e6*/ 	.short	(.L_2067 - .L_2066)
.L_2066:
        /*00e8*/ 	.word	0x00000000


	//----- nvinfo : EIATTR_CBANK_PARAM_SIZE
	.align		4
.L_2067:
        /*00ec*/ 	.byte	0x03, 0x19
        /*00ee*/ 	.short	0x0290


	//----- nvinfo : EIATTR_PARAM_CBANK
	.align		4
        /*00f0*/ 	.byte	0x04, 0x0a
        /*00f2*/ 	.short	(.L_2069 - .L_2068)
	.align		4
.L_2068:
        /*00f4*/ 	.word	index@(.nv.constant0._ZN2at6native18elementwise_kernelILi128ELi4EZNS0_15gpu_kernel_implINS0_13BinaryFunctorIN3c107complexIfEES6_S6_NS0_15binary_internal10DivFunctorIS6_EEEEEEvRNS_18TensorIteratorBaseERKT_EUliE_EEviT1_)
        /*00f8*/ 	.short	0x0380
        /*00fa*/ 	.short	0x0290


	//----- nvinfo : EIATTR_SW_WAR
	.align		4
.L_2069:
        /*00fc*/ 	.byte	0x04, 0x36
        /*00fe*/ 	.short	(.L_2071 - .L_2070)
.L_2070:
        /*0100*/ 	.word	0x00000008
.L_2071:


//--------------------- .nv.info._ZN2at6native27unrolled_elementwise_kernelINS0_13BinaryFunctorIN3c107complexIfEES5_S5_NS0_15binary_internal10DivFunctorIS5_EEEESt5arrayIPcLm3EELi4E23TrivialOffsetCalculatorILi2EjESD_ILi1EjENS0_6memory12LoadWithCastILi2EEENSG_13StoreWithCastILi1EEEEEviT_T0_T2_T3_T4_T5_ --------------------------
	.section	.nv.info._ZN2at6native27unrolled_elementwise_kernelINS0_13BinaryFunctorIN3c107complexIfEES5_S5_NS0_15binary_internal10DivFunctorIS5_EEEESt5arrayIPcLm3EELi4E23TrivialOffsetCalculatorILi2EjESD_ILi1EjENS0_6memory12LoadWithCastILi2EEENSG_13StoreWithCastILi1EEEEEviT_T0_T2_T3_T4_T5_,"",@"SHT_CUDA_INFO"
	.sectionflags	@""
	.align	4


	//----- nvinfo : EIATTR_CUDA_API_VERSION
	.align		4
        /*0000*/ 	.byte	0x04, 0x37
        /*0002*/ 	.short	(.L_2073 - .L_2072)
.L_2072:
        /*0004*/ 	.word	0x00000082


	//----- nvinfo : EIATTR_KPARAM_INFO
	.align		4
.L_2073:
        /*0008*/ 	.byte	0x04, 0x17
        /*000a*/ 	.short	(.L_2075 - .L_2074)
.L_2074:
        /*000c*/ 	.word	0x00000000
        /*0010*/ 	.short	0x0006
        /*0012*/ 	.short	0x0030
        /*0014*/ 	.byte	0x00, 0xf0, 0x21, 0x00


	//----- nvinfo : EIATTR_KPARAM_INFO
	.align		4
.L_2075:
        /*0018*/ 	.byte	0x04, 0x17
        /*001a*/ 	.short	(.L_2077 - .L_2076)
.L_2076:
        /*001c*/ 	.word	0x00000000
        /*0020*/ 	.short	0x0005
        /*0022*/ 	.short	0x0024
        /*0024*/ 	.byte	0x00, 0xf0, 0x31, 0x00


	//----- nvinfo : EIATTR_KPARAM_INFO
	.align		4
.L_2077:
        /*0028*/ 	.byte	0x04, 0x17
        /*002a*/ 	.short	(.L_2079 - .L_2078)
.L_2078:
        /*002c*/ 	.word	0x00000000
        /*0030*/ 	.short	0x0004
        /*0032*/ 	.short	0x0021
        /*0034*/ 	.byte	0x00, 0xf0, 0x05, 0x00


	//----- nvinfo : EIATTR_KPARAM_INFO
	.align		4
.L_2079:
        /*0038*/ 	.byte	0x04, 0x17
        /*003a*/ 	.short	(.L_2081 - .L_2080)
.L_2080:
        /*003c*/ 	.word	0x00000000
        /*0040*/ 	.short	0x0003
        /*0042*/ 	.short	0x0020
        /*0044*/ 	.byte	0x00, 0xf0, 0x05, 0x00


	//----- nvinfo : EIATTR_KPARAM_INFO
	.align		4
.L_2081:
        /*0048*/ 	.byte	0x04, 0x17
        /*004a*/ 	.short	(.L_2083 - .L_2082)
.L_2082:
        /*004c*/ 	.word	0x00000000
        /*0050*/ 	.short	0x0002
        /*0052*/ 	.short	0x0008
        /*0054*/ 	.byte	0x00, 0xf0, 0x61, 0x00


	//----- nvinfo : EIATTR_KPARAM_INFO
	.align		4
.L_2083:
        /*0058*/ 	.byte	0x04, 0x17
        /*005a*/ 	.short	(.L_2085 - .L_2084)
.L_2084:
        /*005c*/ 	.word	0x00000000
        /*0060*/ 	.short	0x0001
        /*0062*/ 	.short	0x0004
        /*0064*/ 	.byte	0x00, 0xf0, 0x05, 0x00


	//----- nvinfo : EIATTR_KPARAM_INFO
	.align		4
.L_2085:
        /*0068*/ 	.byte	0x04, 0x17
        /*006a*/ 	.short	(.L_2087 - .L_2086)
.L_2086:
        /*006c*/ 	.word	0x00000000
        /*0070*/ 	.short	0x0000
        /*0072*/ 	.short	0x0000
        /*0074*/ 	.byte	0x00, 0xf0, 0x11, 0x00


	//----- nvinfo : EIATTR_SPARSE_MMA_MASK
	.align		4
.L_2087:
        /*0078*/ 	.byte	0x03, 0x50
        /*007a*/ 	.short	0x0000


	//----- nvinfo : EIATTR_MAXREG_COUNT
	.align		4
        /*007c*/ 	.byte	0x03, 0x1b
        /*007e*/ 	.short	0x00ff


	//----- nvinfo : EIATTR_EXTERNS
	.align		4
        /*0080*/ 	.byte	0x04, 0x0f
        /*0082*/ 	.short	(.L_2089 - .L_2088)


	//   ....[0]....
	.align		4
.L_2088:
        /*0084*/ 	.word	index@(__assertfail)


	//----- nvinfo : EIATTR_MERCURY_ISA_VERSION
	.align		4
.L_2089:
        /*0088*/ 	.byte	0x03, 0x5f
        /*008a*/ 	.short	0x0101


	//----- nvinfo : EIATTR_VRC_CTA_INIT_COUNT
	.align		4
        /*008c*/ 	.byte	0x02, 0x4a
	.zero		1
	.zero		1


	//----- nvinfo : EIATTR_SYSCALL_OFFSETS
	.align		4
        /*0090*/ 	.byte	0x04, 0x46
        /*0092*/ 	.short	(.L_2091 - .L_2090)


	//   ....[0]....
.L_2090:
        /*0094*/ 	.word	0x00000f10


	//   ....[1]....
        /*0098*/ 	.word	0x00001e70


	//   ....[2]....
        /*009c*/ 	.word	0x00002ee0


	//   ....[3]....
        /*00a0*/ 	.word	0x00003e40


	//   ....[4]....
        /*00a4*/ 	.word	0x00004e20


	//   ....[5]....
        /*00a8*/ 	.word	0x00005d80


	//   ....[6]....
        /*00ac*/ 	.word	0x00006d60


	//   ....[7]....
        /*00b0*/ 	.word	0x00007bd0


	//   ....[8]....
        /*00b4*/ 	.word	0x00009350


	//   ....[9]....
        /*00b8*/ 	.word	0x0000a100


	//   ....[10]....
        /*00bc*/ 	.word	0x0000af70


	//   ....[11]....
        /*00c0*/ 	.word	0x0000bde0


	//----- nvinfo : EIATTR_EXIT_INSTR_OFFSETS
	.align		4
.L_2091:
        /*00c4*/ 	.byte	0x04, 0x1c
        /*00c6*/ 	.short	(.L_2093 - .L_2092)


	//   ....[0]....
.L_2092:
        /*00c8*/ 	.word	0x0000b210


	//   ....[1]....
        /*00cc*/ 	.word	0x0000b350


	//   ....[2]....
        /*00d0*/ 	.word	0x0000b390


	//   ....[3]....
        /*00d4*/ 	.word	0x0000b420


	//   ....[4]....
        /*00d8*/ 	.word	0x0000b450


	//   ....[5]....
        /*00dc*/ 	.word	0x0000b480


	//   ....[6]....
        /*00e0*/ 	.word	0x0000b500


	//   ....[7]....
        /*00e4*/ 	.word	0x0000b530


	//   ....[8]....
        /*00e8*/ 	.word	0x0000b5b0


	//   ....[9]....
        /*00ec*/ 	.word	0x0000b5e0


	//   ....[10]....
        /*00f0*/ 	.word	0x0000b620


	//   ....[11]....
        /*00f4*/ 	.word	0x0000b6f0


	//   ....[12]....
        /*00f8*/ 	.word	0x0000b850


	//   ....[13]....
        /*00fc*/ 	.word	0x0000b9b0


	//   ....[14]....
        /*0100*/ 	.word	0x0000bb00


	//   ....[15]....
        /*0104*/ 	.word	0x0000bb30


	//   ....[16]....
        /*0108*/ 	.word	0x0000bb60


	//   ....[17]....
        /*010c*/ 	.word	0x0000bc20


	//   ....[18]....
        /*0110*/ 	.word	0x0000bc80


	//   ....[19]....
        /*0114*/ 	.word	0x0000bdf0


	//   ....[20]....
        /*0118*/ 	.word	0x0000bef0


	//   ....[21]....
        /*011c*/ 	.word	0x0000c020


	//   ....[22]....
        /*0120*/ 	.word	0x0000c050


	//----- nvinfo : EIATTR_MAX_THREADS
	.align		4
.L_2093:
        /*0124*/ 	.byte	0x04, 0x05
        /*0126*/ 	.short	(.L_2095 - .L_2094)
.L_2094:
        /*0128*/ 	.word	0x00000080
        /*012c*/ 	.word	0x00000001
        /*0130*/ 	.word	0x00000001


	//----- nvinfo : EIATTR_CRS_STACK_SIZE
	.align		4
.L_2095:
        /*0134*/ 	.byte	0x04, 0x1e
        /*0136*/ 	.short	(.L_2097 - .L_2096)
.L_2096:
        /*0138*/ 	.word	0x00000000


	//----- nvinfo : EIATTR_CBANK_PARAM_SIZE
	.align		4
.L_2097:
        /*013c*/ 	.byte	0x03, 0x19
        /*013e*/ 	.short	0x0038


	//----- nvinfo : EIATTR_PARAM_CBANK
	.align		4
        /*0140*/ 	.byte	0x04, 0x0a
        /*0142*/ 	.short	(.L_2099 - .L_2098)
	.align		4
.L_2098:
        /*0144*/ 	.word	index@(.nv.constant0._ZN2at6native27unrolled_elementwise_kernelINS0_13BinaryFunctorIN3c107complexIfEES5_S5_NS0_15binary_internal10DivFunctorIS5_EEEESt5arrayIPcLm3EELi4E23TrivialOffsetCalculatorILi2EjESD_ILi1EjENS0_6memory12LoadWithCastILi2EEENSG_13StoreWithCastILi1EEEEEviT_T0_T2_T3_T4_T5_)
        /*0148*/ 	.short	0x0380
        /*014a*/ 	.short	0x0038


	//----- nvinfo : EIATTR_SW_WAR
	.align		4
.L_2099:
        /*014c*/ 	.byte	0x04, 0x36
        /*014e*/ 	.short	(.L_2101 - .L_2100)
.L_2100:
        /*0150*/ 	.word	0x00000008
.L_2101:


//--------------------- .nv.info._ZN2at6native18elementwise_kernelILi128ELi2EZNS0_22gpu_kernel_impl_nocastINS0_13BinaryFunctorIN3c107complexIfEES6_S6_NS0_15binary_internal10DivFunctorIS6_EEEEEEvRNS_18TensorIteratorBaseERKT_EUliE_EEviT1_ --------------------------
	.section	.nv.info._ZN2at6native18elementwise_kernelILi128ELi2EZNS0_22gpu_kernel_impl_nocastINS0_13BinaryFunctorIN3c107complexIfEES6_S6_NS0_15binary_internal10DivFunctorIS6_EEEEEEvRNS_18TensorIteratorBaseERKT_EUliE_EEviT1_,"",@"SHT_CUDA_INFO"
	.sectionflags	@""
	.align	4


	//----- nvinfo : EIATTR_CUDA_API_VERSION
	.align		4
        /*0000*/ 	.byte	0x04, 0x37
        /*0002*/ 	.short	(.L_2103 - .L_2102)
.L_2102:
        /*0004*/ 	.word	0x00000082


	//----- nvinfo : EIATTR_KPARAM_INFO
	.align		4
.L_2103:
        /*0008*/ 	.byte	0x04, 0x17
        /*000a*/ 	.short	(.L_2105 - .L_2104)
.L_2104:
        /*000c*/ 	.word	0x00000000
        /*0010*/ 	.short	0x0001
        /*0012*/ 	.short	0x0008
        /*0014*/ 	.byte	0x00, 0xf0, 0x21, 0x0a


	//----- nvinfo : EIATTR_KPARAM_INFO
	.align		4
.L_2105:
        /*0018*/ 	.byte	0x04, 0x17
        /*001a*/ 	.short	(.L_2107 - .L_2106)
.L_2106:
        /*001c*/ 	.word	0x00000000
        /*0020*/ 	.short	0x0000
        /*0022*/ 	.short	0x0000
        /*0024*/ 	.byte	0x00, 0xf0, 0x11, 0x00


	//----- nvinfo : EIATTR_SPARSE_MMA_MASK
	.align		4
.L_2107:
        /*0028*/ 	.byte	0x03, 0x50
        /*002a*/ 	.short	0x0000


	//----- nvinfo : EIATTR_MAXREG_COUNT
	.align		4
        /*002c*/ 	.byte	0x03, 0x1b
        /*002e*/ 	.short	0x0080


	//----- nvinfo : EIATTR_MERCURY_ISA_VERSION
	.align		4
        /*0030*/ 	.byte	0x03, 0x5f
        /*0032*/ 	.short	0x0101


	//----- nvinfo : EIATTR_VRC_CTA_INIT_COUNT
	.align		4
        /*0034*/ 	.byte	0x02, 0x4a
	.zero		1
	.zero		1


	//----- nvinfo : EIATTR_EXIT_INSTR_OFFSETS
	.align		4
        /*0038*/ 	.byte	0x04, 0x1c
        /*003a*/ 	.short	(.L_2109 - .L_2108)


	//   ....[0]....
.L_2108:
        /*003c*/ 	.word	0x00000330


	//   ....[1]....
        /*0040*/ 	.word	0x00000480


	//   ....[2]....
        /*0044*/ 	.word	0x00000500


	//   ....[3]....
        /*0048*/ 	.word	0x000005b0


	//   ....[4]....
        /*004c*/ 	.word	0x00001ec0


	//   ....[5]....
        /*0050*/ 	.word	0x00003730


	//----- nvinfo : EIATTR_MAX_THREADS
	.align		4
.L_2109:
        /*0054*/ 	.byte	0x04, 0x05
        /*0056*/ 	.short	(.L_2111 - .L_2110)
.L_2110:
        /*0058*/ 	.word	0x00000080
        /*005c*/ 	.word	0x00000001
        /*0060*/ 	.word	0x00000001


	//----- nvinfo : EIATTR_CRS_STACK_SIZE
	.align		4
.L_2111:
        /*0064*/ 	.byte	0x04, 0x1e
        /*0066*/ 	.short	(.L_2113 - .L_2112)
.L_2112:
        /*0068*/ 	.word	0x00000000


	//----- nvinfo : EIATTR_CBANK_PARAM_SIZE
	.align		4
.L_2113:
        /*006c*/ 	.byte	0x03, 0x19
        /*006e*/ 	.short	0x0290


	//----- nvinfo : EIATTR_PARAM_CBANK
	.align		4
        /*0070*/ 	.byte	0x04, 0x0a
        /*0072*/ 	.short	(.L_2115 - .L_2114)
	.align		4
.L_2114:
        /*0074*/ 	.word	index@(.nv.constant0._ZN2at6native18elementwise_kernelILi128ELi2EZNS0_22gpu_kernel_impl_nocastINS0_13BinaryFunctorIN3c107complexIfEES6_S6_NS0_15binary_internal10DivFunctorIS6_EEEEEEvRNS_18TensorIteratorBaseERKT_EUliE_EEviT1_)
        /*0078*/ 	.short	0x0380
        /*007a*/ 	.short	0x0290


	//----- nvinfo : EIATTR_SW_WAR
	.align		4
.L_2115:
        /*007c*/ 	.byte	0x04, 0x36
        /*007e*/ 	.short	(.L_2117 - .L_2116)
.L_2116:
        /*0080*/ 	.word	0x00000008
.L_2117:


//--------------------- .nv.info._ZN2at6native27unrolled_elementwise_kernelINS0_13BinaryFunctorIN3c107complexIfEES5_S5_NS0_15binary_internal10DivFunctorIS5_EEEESt5arrayIPcLm3EELi4E23TrivialOffsetCalculatorILi2EjESD_ILi1EjENS0_6memory15LoadWithoutCastENSG_16StoreWithoutCastEEEviT_T0_T2_T3_T4_T5_ --------------------------
	.section	.nv.info._ZN2at6native27unrolled_elementwise_kernelINS0_13BinaryFunctorIN3c107complexIfEES5_S5_NS0_15binary_internal10DivFunctorIS5_EEEESt5arrayIPcLm3EELi4E23TrivialOffsetCalculatorILi2EjESD_ILi1EjENS0_6memory15LoadWithoutCastENSG_16StoreWithoutCastEEEviT_T0_T2_T3_T4_T5_,"",@"SHT_CUDA_INFO"
	.sectionflags	@""
	.align	4


	//----- nvinfo : EIATTR_CUDA_API_VERSION
	.align		4
        /*0000*/ 	.byte	0x04, 0x37
        /*0002*/ 	.short	(.L_2119 - .L_2118)
.L_2118:
        /*0004*/ 	.word	0x00000082


	//----- nvinfo : EIATTR_KPARAM_INFO
	.align		4
.L_2119:
        /*0008*/ 	.byte	0x04, 0x17
        /*000a*/ 	.short	(.L_2121 - .L_2120)
.L_2120:
        /*000c*/ 	.word	0x00000000
        /*0010*/ 	.short	0x0006
        /*0012*/ 	.short	0x0023
        /*0014*/ 	.byte	0x00, 0xf0, 0x05, 0x00


	//----- nvinfo : EIATTR_KPARAM_INFO
	.align		4
.L_2121:
        /*0018*/ 	.byte	0x04, 0x17
        /*001a*/ 	.short	(.L_2123 - .L_2122)
.L_2122:
        /*001c*/ 	.word	0x00000000
        /*0020*/ 	.short	0x0005
        /*0022*/ 	.short	0x0022
        /*0024*/ 	.byte	0x00, 0xf0, 0x05, 0x00


	//----- nvinfo : EIATTR_KPARAM_INFO
	.align		4
.L_2123:
        /*0028*/ 	.byte	0x04, 0x17
        /*002a*/ 	.short	(.L_2125 - .L_2124)
.L_2124:
        /*002c*/ 	.word	0x00000000
        /*0030*/ 	.short	0x0004
        /*0032*/ 	.short	0x0021
        /*0034*/ 	.byte	0x00, 0xf0, 0x05, 0x00


	//----- nvinfo : EIATTR_KPARAM_INFO
	.align		4
.L_2125:
        /*0038*/ 	.byte	0x04, 0x17
        /*003a*/ 	.short	(.L_2127 - .L_2126)
.L_2126:
        /*003c*/ 	.word	0x00000000
        /*0040*/ 	.short	0x0003
        /*0042*/ 	.short	0x0020
        /*0044*/ 	.byte	0x00, 0xf0, 0x05, 0x00


	//----- nvinfo : EIATTR_KPARAM_INFO
	.align		4
.L_2127:
        /*0048*/ 	.byte	0x04, 0x17
        /*004a*/ 	.short	(.L_2129 - .L_2128)
.L_2128:
        /*004c*/ 	.word	0x00000000
        /*0050*/ 	.short	0x0002
        /*0052*/ 	.short	0x0008
        /*0054*/ 	.byte	0x00, 0xf0, 0x61, 0x00


	//----- nvinfo : EIATTR_KPARAM_INFO
	.align		4
.L_2129:
        /*0058*/ 	.byte	0x04, 0x17
        /*005a*/ 	.short	(.L_2131 - .L_2130)
.L_2130:
        /*005c*/ 	.word	0x00000000
        /*0060*/ 	.short	0x0001
        /*0062*/ 	.short	0x0004
        /*0064*/ 	.byte	0x00, 0xf0, 0x05, 0x00


	//----- nvinfo : EIATTR_KPARAM_INFO
	.align		4
.L_2131:
        /*0068*/ 	.byte	0x04, 0x17
        /*006a*/ 	.short	(.L_2133 - .L_2132)
.L_2132:
        /*006c*/ 	.word	0x00000000
        /*0070*/ 	.short	0x0000
        /*0072*/ 	.short	0x0000
        /*0074*/ 	.byte	0x00, 0xf0, 0x11, 0x00


	//----- nvinfo : EIATTR_SPARSE_MMA_MASK
	.align		4
.L_2133:
        /*0078*/ 	.byte	0x03, 0x50
        /*007a*/ 	.short	0x0000


	//----- nvinfo : EIATTR_MAXREG_COUNT
	.align		4
        /*007c*/ 	.byte	0x03, 0x1b
        /*007e*/ 	.short	0x00ff


	//----- nvinfo : EIATTR_MERCURY_ISA_VERSION
	.align		4
        /*0080*/ 	.byte	0x03, 0x5f
        /*0082*/ 	.short	0x0101


	//----- nvinfo : EIATTR_VRC_CTA_INIT_COUNT
	.align		4
        /*0084*/ 	.byte	0x02, 0x4a
	.zero		1
	.zero		1


	//----- nvinfo : EIATTR_EXIT_INSTR_OFFSETS
	.align		4
        /*0088*/ 	.byte	0x04, 0x1c
        /*008a*/ 	.short	(.L_2135 - .L_2134)


	//   ....[0]....
.L_2134:
        /*008c*/ 	.word	0x00000d10


	//   ....[1]....
        /*0090*/ 	.word	0x00000d60


	//----- nvinfo : EIATTR_MAX_THREADS
	.align		4
.L_2135:
        /*0094*/ 	.byte	0x04, 0x05
        /*0096*/ 	.short	(.L_2137 - .L_2136)
.L_2136:
        /*0098*/ 	.word	0x00000080
        /*009c*/ 	.word	0x00000001
        /*00a0*/ 	.word	0x00000001


	//----- nvinfo : EIATTR_CRS_STACK_SIZE
	.align		4
.L_2137:
        /*00a4*/ 	.byte	0x04, 0x1e
        /*00a6*/ 	.short	(.L_2139 - .L_2138)
.L_2138:
        /*00a8*/ 	.word	0x00000000


	//----- nvinfo : EIATTR_CBANK_PARAM_SIZE
	.align		4
.L_2139:
        /*00ac*/ 	.byte	0x03, 0x19
        /*00ae*/ 	.short	0x0024


	//----- nvinfo : EIATTR_PARAM_CBANK
	.align		4
        /*00b0*/ 	.byte	0x04, 0x0a
        /*00b2*/ 	.short	(.L_2141 - .L_2140)
	.align		4
.L_2140:
        /*00b4*/ 	.word	index@(.nv.constant0._ZN2at6native27unrolled_elementwise_kernelINS0_13BinaryFunctorIN3c107complexIfEES5_S5_NS0_15binary_internal10DivFunctorIS5_EEEESt5arrayIPcLm3EELi4E23TrivialOffsetCalculatorILi2EjESD_ILi1EjENS0_6memory15LoadWithoutCastENSG_16StoreWithoutCastEEEviT_T0_T2_T3_T4_T5_)
        /*00b8*/ 	.short	0x0380
        /*00ba*/ 	.short	0x0024


	//----- nvinfo : EIATTR_SW_WAR
	.align		4
.L_2141:
        /*00bc*/ 	.byte	0x04, 0x36
        /*00be*/ 	.short	(.L_2143 - .L_2142)
.L_2142:
        /*00c0*/ 	.word	0x00000008
.L_2143:


//--------------------- .nv.info._ZN2at6native29vectorized_elementwise_kernelILi2ENS0_13BinaryFunctorIN3c107complexIfEES5_S5_NS0_15binary_internal10DivFunctorIS5_EEEESt5arrayIPcLm3EEEEviT0_T1_ --------------------------
	.section	.nv.info._ZN2at6native29vectorized_elementwise_kernelILi2ENS0_13BinaryFunctorIN3c107complexIfEES5_S5_NS0_15binary_internal10DivFunctorIS5_EEEESt5arrayIPcLm3EEEEviT0_T1_,"",@"SHT_CUDA_INFO"
	.sectionflags	@""
	.align	4


	//----- nvinfo : EIATTR_CUDA_API_VERSION
	.align		4
        /*0000*/ 	.byte	0x04, 0x37
        /*0002*/ 	.short	(.L_2145 - .L_2144)
.L_2144:
        /*0004*/ 	.word	0x00000082


	//----- nvinfo : EIATTR_KPARAM_INFO
	.align		4
.L_2145:
        /*0008*/ 	.byte	0x04, 0x17
        /*000a*/ 	.short	(.L_2147 - .L_2146)
.L_2146:
        /*000c*/ 	.word	0x00000000
        /*0010*/ 	.short	0x0002
        /*0012*/ 	.short	0x0008
        /*0014*/ 	.byte	0x00, 0xf0, 0x61, 0x00


	//----- nvinfo : EIATTR_KPARAM_INFO
	.align		4
.L_2147:
        /*0018*/ 	.byte	0x04, 0x17
        /*001a*/ 	.short	(.L_2149 - .L_2148)
.L_2148:
        /*001c*/ 	.word	0x00000000
        /*0020*/ 	.short	0x0001
        /*0022*/ 	.short	0x0004
        /*0024*/ 	.byte	0x00, 0xf0, 0x05, 0x00


	//----- nvinfo : EIATTR_KPARAM_INFO
	.align		4
.L_2149:
        /*0028*/ 	.byte	0x04, 0x17
        /*002a*/ 	.short	(.L_2151 - .L_2150)
.L_2150:
        /*002c*/ 	.word	0x00000000
        /*0030*/ 	.short	0x0000
        /*0032*/ 	.short	0x0000
        /*0034*/ 	.byte	0x00, 0xf0, 0x11, 0x00


	//----- nvinfo : EIATTR_SPARSE_MMA_MASK
	.align		4
.L_2151:
        /*0038*/ 	.byte	0x03, 0x50
        /*003a*/ 	.short	0x0000


	//----- nvinfo : EIATTR_MAXREG_COUNT
	.align		4
        /*003c*/ 	.byte	0x03, 0x1b
        /*003e*/ 	.short	0x00ff


	//----- nvinfo : EIATTR_MERCURY_ISA_VERSION
	.align		4
        /*0040*/ 	.byte	0x03, 0x5f
        /*0042*/ 	.short	0x0101


	//----- nvinfo : EIATTR_VRC_CTA_INIT_COUNT
	.align		4
        /*0044*/ 	.byte	0x02, 0x4a
	.zero		1
	.zero		1


	//----- nvinfo : EIATTR_EXIT_INSTR_OFFSETS
	.align		4
        /*0048*/ 	.byte	0x04, 0x1c
        /*004a*/ 	.short	(.L_2153 - .L_2152)


	//   ....[0]....
.L_2152:
        /*004c*/ 	.word	0x00001ad0


	//   ....[1]....
        /*0050*/ 	.word	0x00001b20


	//   ....[2]....
        /*0054*/ 	.word	0x00002c20


	//----- nvinfo : EIATTR_MAX_THREADS
	.align		4
.L_2153:
        /*0058*/ 	.byte	0x04, 0x05
        /*005a*/ 	.short	(.L_2155 - .L_2154)
.L_2154:
        /*005c*/ 	.word	0x00000080
        /*0060*/ 	.word	0x00000001
        /*0064*/ 	.word	0x00000001


	//----- nvinfo : EIATTR_CRS_STACK_SIZE
	.align		4
.L_2155:
        /*0068*/ 	.byte	0x04, 0x1e
        /*006a*/ 	.short	(.L_2157 - .L_2156)
.L_2156:
        /*006c*/ 	.word	0x00000000


	//----- nvinfo : EIATTR_CBANK_PARAM_SIZE
	.align		4
.L_2157:
        /*0070*/ 	.byte	0x03, 0x19
        /*0072*/ 	.short	0x0020


	//----- nvinfo : EIATTR_PARAM_CBANK
	.align		4
        /*0074*/ 	.byte	0x04, 0x0a
        /*0076*/ 	.short	(.L_2159 - .L_2158)
	.align		4
.L_2158:
        /*0078*/ 	.word	index@(.nv.constant0._ZN2at6native29vectorized_elementwise_kernelILi2ENS0_13BinaryFunctorIN3c107complexIfEES5_S5_NS0_15binary_internal10DivFunctorIS5_EEEESt5arrayIPcLm3EEEEviT0_T1_)
        /*007c*/ 	.short	0x0380
        /*007e*/ 	.short	0x0020


	//----- nvinfo : EIATTR_SW_WAR
	.align		4
.L_2159:
        /*0080*/ 	.byte	0x04, 0x36
        /*0082*/ 	.short	(.L_2161 - .L_2160)
.L_2160:
        /*0084*/ 	.word	0x00000008
.L_2161:


//--------------------- .nv.info._ZN2at6native29vectorized_elementwise_kernelILi4ENS0_13BinaryFunctorIN3c107complexIfEES5_S5_NS0_15binary_internal10DivFunctorIS5_EEEESt5arrayIPcLm3EEEEviT0_T1_ --------------------------
	.section	.nv.info._ZN2at6native29vectorized_elementwise_kernelILi4ENS0_13BinaryFunctorIN3c107complexIfEES5_S5_NS0_15binary_internal10DivFunctorIS5_EEEESt5arrayIPcLm3EEEEviT0_T1_,"",@"SHT_CUDA_INFO"
	.sectionflags	@""
	.align	4


	//----- nvinfo : EIATTR_CUDA_API_VERSION
	.align		4
        /*0000*/ 	.byte	0x04, 0x37
        /*0002*/ 	.short	(.L_2163 - .L_2162)
.L_2162:
        /*0004*/ 	.word	0x00000082


	//----- nvinfo : EIATTR_KPARAM_INFO
	.align		4
.L_2163:
        /*0008*/ 	.byte	0x04, 0x17
        /*000a*/ 	.short	(.L_2165 - .L_2164)
.L_2164:
        /*000c*/ 	.word	0x00000000
        /*0010*/ 	.short	0x0002
        /*0012*/ 	.short	0x0008
        /*0014*/ 	.byte	0x00, 0xf0, 0x61, 0x00


	//----- nvinfo : EIATTR_KPARAM_INFO
	.align		4
.L_2165:
        /*0018*/ 	.byte	0x04, 0x17
        /*001a*/ 	.short	(.L_2167 - .L_2166)
.L_2166:
        /*001c*/ 	.word	0x00000000
        /*0020*/ 	.short	0x0001
        /*0022*/ 	.short	0x0004
        /*0024*/ 	.byte	0x00, 0xf0, 0x05, 0x00


	//----- nvinfo : EIATTR_KPARAM_INFO
	.align		4
.L_2167:
        /*0028*/ 	.byte	0x04, 0x17
        /*002a*/ 	.short	(.L_2169 - .L_2168)
.L_2168:
        /*002c*/ 	.word	0x00000000
        /*0030*/ 	.short	0x0000
        /*0032*/ 	.short	0x0000
        /*0034*/ 	.byte	0x00, 0xf0, 0x11, 0x00


	//----- nvinfo : EIATTR_SPARSE_MMA_MASK
	.align		4
.L_2169:
        /*0038*/ 	.byte	0x03, 0x50
        /*003a*/ 	.short	0x0000


	//----- nvinfo : EIATTR_MAXREG_COUNT
	.align		4
        /*003c*/ 	.byte	0x03, 0x1b
        /*003e*/ 	.short	0x00ff


	//----- nvinfo : EIATTR_MERCURY_ISA_VERSION
	.align		4
        /*0040*/ 	.byte	0x03, 0x5f
        /*0042*/ 	.short	0x0101


	//----- nvinfo : EIATTR_VRC_CTA_INIT_COUNT
	.align		4
        /*0044*/ 	.byte	0x02, 0x4a
	.zero		1
	.zero		1


	//----- nvinfo : EIATTR_EXIT_INSTR_OFFSETS
	.align		4
        /*0048*/ 	.byte	0x04, 0x1c
        /*004a*/ 	.short	(.L_2171 - .L_2170)


	//   ....[0]....
.L_2170:
        /*004c*/ 	.word	0x00001ad0


	//   ....[1]....
        /*0050*/ 	.word	0x00001b20


	//   ....[2]....
        /*0054*/ 	.word	0x00002bc0


	//----- nvinfo : EIATTR_MAX_THREADS
	.align		4
.L_2171:
        /*0058*/ 	.byte	0x04, 0x05
        /*005a*/ 	.short	(.L_2173 - .L_2172)
.L_2172:
        /*005c*/ 	.word	0x00000080
        /*0060*/ 	.word	0x00000001
        /*0064*/ 	.word	0x00000001


	//----- nvinfo : EIATTR_CRS_STACK_SIZE
	.align		4
.L_2173:
        /*0068*/ 	.byte	0x04, 0x1e
        /*006a*/ 	.short	(.L_2175 - .L_2174)
.L_2174:
        /*006c*/ 	.word	0x00000000


	//----- nvinfo : EIATTR_CBANK_PARAM_SIZE
	.align		4
.L_2175:
        /*0070*/ 	.byte	0x03, 0x19
        /*0072*/ 	.short	0x0020


	//----- nvinfo : EIATTR_PARAM_CBANK
	.align		4
        /*0074*/ 	.byte	0x04, 0x0a
        /*0076*/ 	.short	(.L_2177 - .L_2176)
	.align		4
.L_2176:
        /*0078*/ 	.word	index@(.nv.constant0._ZN2at6native29vectorized_elementwise_kernelILi4ENS0_13BinaryFunctorIN3c107complexIfEES5_S5_NS0_15binary_internal10DivFunctorIS5_EEEESt5arrayIPcLm3EEEEviT0_T1_)
        /*007c*/ 	.short	0x0380
        /*007e*/ 	.short	0x0020


	//----- nvinfo : EIATTR_SW_WAR
	.align		4
.L_2177:
        /*0080*/ 	.byte	0x04, 0x36
        /*0082*/ 	.short	(.L_2179 - .L_2178)
.L_2178:
        /*0084*/ 	.word	0x00000008
.L_2179:


//--------------------- .nv.info._ZN2at6native29vectorized_elementwise_kernelILi8ENS0_13BinaryFunctorIN3c107complexIfEES5_S5_NS0_15binary_internal10DivFunctorIS5_EEEESt5arrayIPcLm3EEEEviT0_T1_ --------------------------
	.section	.nv.info._ZN2at6native29vectorized_elementwise_kernelILi8ENS0_13BinaryFunctorIN3c107complexIfEES5_S5_NS0_15binary_internal10DivFunctorIS5_EEEESt5arrayIPcLm3EEEEviT0_T1_,"",@"SHT_CUDA_INFO"
	.sectionflags	@""
	.align	4


	//----- nvinfo : EIATTR_CUDA_API_VERSION
	.align		4
        /*0000*/ 	.byte	0x04, 0x37
        /*0002*/ 	.short	(.L_2181 - .L_2180)
.L_2180:
        /*0004*/ 	.word	0x00000082


	//----- nvinfo : EIATTR_KPARAM_INFO
	.align		4
.L_2181:
        /*0008*/ 	.byte	0x04, 0x17
        /*000a*/ 	.short	(.L_2183 - .L_2182)
.L_2182:
        /*000c*/ 	.word	0x00000000
        /*0010*/ 	.short	0x0002
        /*0012*/ 	.short	0x0008
        /*0014*/ 	.byte	0x00, 0xf0, 0x61, 0x00


	//----- nvinfo : EIATTR_KPARAM_INFO
	.align		4
.L_2183:
        /*0018*/ 	.byte	0x04, 0x17
        /*001a*/ 	.short	(.L_2185 - .L_2184)
.L_2184:
        /*001c*/ 	.word	0x00000000
        /*0020*/ 	.short	0x0001
        /*0022*/ 	.short	0x0004
        /*0024*/ 	.byte	0x00, 0xf0, 0x05, 0x00


	//----- nvinfo : EIATTR_KPARAM_INFO
	.align		4
.L_2185:
        /*0028*/ 	.byte	0x04, 0x17
        /*002a*/ 	.short	(.L_2187 - .L_2186)
.L_2186:
        /*002c*/ 	.word	0x00000000
        /*0030*/ 	.short	0x0000
        /*0032*/ 	.short	0x0000
        /*0034*/ 	.byte	0x00, 0xf0, 0x11, 0x00


	//----- nvinfo : EIATTR_SPARSE_MMA_MASK
	.align		4
.L_2187:
        /*0038*/ 	.byte	0x03, 0x50
        /*003a*/ 	.short	0x0000


	//----- nvinfo : EIATTR_MAXREG_COUNT
	.align		4
        /*003c*/ 	.byte	0x03, 0x1b
        /*003e*/ 	.short	0x00ff


	//----- nvinfo : EIATTR_MERCURY_ISA_VERSION
	.align		4
        /*0040*/ 	.byte	0x03, 0x5f
        /*0042*/ 	.short	0x0101


	//----- nvinfo : EIATTR_VRC_CTA_INIT_COUNT
	.align		4
        /*0044*/ 	.byte	0x02, 0x4a
	.zero		1
	.zero		1


	//----- nvinfo : EIATTR_EXIT_INSTR_OFFSETS
	.align		4
        /*0048*/ 	.byte	0x04, 0x1c
        /*004a*/ 	.short	(.L_2189 - .L_2188)


	//   ....[0]....
.L_2188:
        /*004c*/ 	.word	0x00001ad0


	//   ....[1]....
        /*0050*/ 	.word	0x00001b20


	//   ....[2]....
        /*0054*/ 	.word	0x00002bc0


	//----- nvinfo : EIATTR_MAX_THREADS
	.align		4
.L_2189:
        /*0058*/ 	.byte	0x04, 0x05
        /*005a*/ 	.short	(.L_2191 - .L_2190)
.L_2190:
        /*005c*/ 	.word	0x00000080
        /*0060*/ 	.word	0x00000001
        /*0064*/ 	.word	0x00000001


	//----- nvinfo : EIATTR_CRS_STACK_SIZE
	.align		4
.L_2191:
        /*0068*/ 	.byte	0x04, 0x1e
        /*006a*/ 	.short	(.L_2193 - .L_2192)
.L_2192:
        /*006c*/ 	.word	0x00000000


	//----- nvinfo : EIATTR_CBANK_PARAM_SIZE
	.align		4
.L_2193:
        /*0070*/ 	.byte	0x03, 0x19
        /*0072*/ 	.short	0x0020


	//----- nvinfo : EIATTR_PARAM_CBANK
	.align		4
        /*0074*/ 	.byte	0x04, 0x0a
        /*0076*/ 	.short	(.L_2195 - .L_2194)
	.align		4
.L_2194:
        /*0078*/ 	.word	index@(.nv.constant0._ZN2at6native29vectorized_elementwise_kernelILi8ENS0_13BinaryFunctorIN3c107complexIfEES5_S5_NS0_15binary_internal10DivFunctorIS5_EEEESt5arrayIPcLm3EEEEviT0_T1_)
        /*007c*/ 	.short	0x0380
        /*007e*/ 	.short	0x0020


	//----- nvinfo : EIATTR_SW_WAR
	.align		4
.L_2195:
        /*0080*/ 	.byte	0x04, 0x36
        /*0082*/ 	.short	(.L_2197 - .L_2196)
.L_2196:
        /*0084*/ 	.word	0x00000008
.L_2197:


//--------------------- .nv.info._ZN2at6native18elementwise_kernelILi128ELi4EZNS0_15gpu_kernel_implINS0_13BUnaryFunctorIN3c107complexIfEES6_S6_NS0_15binary_internal10DivFunctorIS6_EEEEEEvRNS_18TensorIteratorBaseERKT_EUliE_EEviT1_ --------------------------
	.section	.nv.info._ZN2at6native18elementwise_kernelILi128ELi4EZNS0_15gpu_kernel_implINS0_13BUnaryFunctorIN3c107complexIfEES6_S6_NS0_15binary_internal10DivFunctorIS6_EEEEEEvRNS_18TensorIteratorBaseERKT_EUliE_EEviT1_,"",@"SHT_CUDA_INFO"
	.sectionflags	@""
	.align	4


	//----- nvinfo : EIATTR_CUDA_API_VERSION
	.align		4
        /*0000*/ 	.byte	0x04, 0x37
        /*0002*/ 	.short	(.L_2199 - .L_2198)
.L_2198:
        /*0004*/ 	.word	0x00000082


	//----- nvinfo : EIATTR_KPARAM_INFO
	.align		4
.L_2199:
        /*0008*/ 	.byte	0x04, 0x17
        /*000a*/ 	.short	(.L_2201 - .L_2200)
.L_2200:
        /*000c*/ 	.word	0x00000000
        /*0010*/ 	.short	0x0001
        /*0012*/ 	.short	0x0008
        /*0014*/ 	.byte	0x00, 0xf0, 0xa1, 0x08


	//----- nvinfo : EIATTR_KPARAM_INFO
	.align		4
.L_2201:
        /*0018*/ 	.byte	0x04, 0x17
        /*001a*/ 	.short	(.L_2203 - .L_2202)
.L_2202:
        /*001c*/ 	.word	0x00000000
        /*0020*/ 	.short	0x0000
        /*0022*/ 	.short	0x0000
        /*0024*/ 	.byte	0x00, 0xf0, 0x11, 0x00


	//----- nvinfo : EIATTR_SPARSE_MMA_MASK
	.align		4
.L_2203:
        /*0028*/ 	.byte	0x03, 0x50
        /*002a*/ 	.short	0x0000


	//----- nvinfo : EIATTR_MAXREG_COUNT
	.align		4
        /*002c*/ 	.byte	0x03, 0x1b
        /*002e*/ 	.short	0x0080


	//----- nvinfo : EIATTR_EXTERNS
	.align		4
        /*0030*/ 	.byte	0x04, 0x0f
        /*0032*/ 	.short	(.L_2205 - .L_2204)


	//   ....[0]....
	.align		4
.L_2204:
        /*0034*/ 	.word	index@(__assertfail)


	//----- nvinfo : EIATTR_MERCURY_ISA_VERSION
	.align		4
.L_2205:
        /*0038*/ 	.byte	0x03, 0x5f
        /*003a*/ 	.short	0x0101


	//----- nvinfo : EIATTR_VRC_CTA_INIT_COUNT
	.align		4
        /*003c*/ 	.byte	0x02, 0x4a
	.zero		1
	.zero		1


	//----- nvinfo : EIATTR_SYSCALL_OFFSETS
	.align		4
        /*0040*/ 	.byte	0x04, 0x46
        /*0042*/ 	.short	(.L_2207 - .L_2206)


	//   ....[0]....
.L_2206:
        /*0044*/ 	.word	0x00002250


	//   ....[1]....
        /*0048*/ 	.word	0x000031e0


	//   ....[2]....
        /*004c*/ 	.word	0x00005510


	//   ....[3]....
        /*0050*/ 	.word	0x00006300


	//   ....[4]....
        /*0054*/ 	.word	0x00008740


	//   ....[5]....
        /*0058*/ 	.word	0x00009530


	//   ....[6]....
        /*005c*/ 	.word	0x0000b980


	//   ....[7]....
        /*0060*/ 	.word	0x0000c740


	//----- nvinfo : EIATTR_EXIT_INSTR_OFFSETS
	.align		4
.L_2207:
        /*0064*/ 	.byte	0x04, 0x1c
        /*0066*/ 	.short	(.L_2209 - .L_2208)


	//   ....[0]....
.L_2208:
        /*0068*/ 	.word	0x000097e0


	//   ....[1]....
        /*006c*/ 	.word	0x0000bcb0


	//   ....[2]....
        /*0070*/ 	.word	0x0000bcf0


	//   ....[3]....
        /*0074*/ 	.word	0x0000bd80


	//   ....[4]....
        /*0078*/ 	.word	0x0000bdb0


	//   ....[5]....
        /*007c*/ 	.word	0x0000bde0


	//   ....[6]....
        /*0080*/ 	.word	0x0000be60


	//   ....[7]....
        /*0084*/ 	.word	0x0000be90


	//   ....[8]....
        /*0088*/ 	.word	0x0000bf10


	//   ....[9]....
        /*008c*/ 	.word	0x0000bf40


	//   ....[10]....
        /*0090*/ 	.word	0x0000bf80


	//   ....[11]....
        /*0094*/ 	.word	0x0000c050


	//   ....[12]....
        /*0098*/ 	.word	0x0000c1b0


	//   ....[13]....
        /*009c*/ 	.word	0x0000c310


	//   ....[14]....
        /*00a0*/ 	.word	0x0000c460


	//   ....[15]....
        /*00a4*/ 	.word	0x0000c490


	//   ....[16]....
        /*00a8*/ 	.word	0x0000c4c0


	//   ....[17]....
        /*00ac*/ 	.word	0x0000c580


	//   ....[18]....
        /*00b0*/ 	.word	0x0000c5e0


	//   ....[19]....
        /*00b4*/ 	.word	0x0000c750


	//   ....[20]....
        /*00b8*/ 	.word	0x0000c850


	//   ....[21]....
        /*00bc*/ 	.word	0x0000c980


	//   ....[22]....
        /*00c0*/ 	.word	0x0000c9b0


	//----- nvinfo : EIATTR_MAX_THREADS
	.align		4
.L_2209:
        /*00c4*/ 	.byte	0x04, 0x05
        /*00c6*/ 	.short	(.L_2211 - .L_2210)
.L_2210:
        /*00c8*/ 	.word	0x00000080
        /*00cc*/ 	.word	0x00000001
        /*00d0*/ 	.word	0x00000001


	//----- nvinfo : EIATTR_CRS_STACK_SIZE
	.align		4
.L_2211:
        /*00d4*/ 	.byte	0x04, 0x1e
        /*00d6*/ 	.short	(.L_2213 - .L_2212)
.L_2212:
        /*00d8*/ 	.word	0x00000000


	//----- nvinfo : EIATTR_CBANK_PARAM_SIZE
	.align		4
.L_2213:
        /*00dc*/ 	.byte	0x03, 0x19
        /*00de*/ 	.short	0x0230


	//----- nvinfo : EIATTR_PARAM_CBANK
	.align		4
        /*00e0*/ 	.byte	0x04, 0x0a
        /*00e2*/ 	.short	(.L_2215 - .L_2214)
	.align		4
.L_2214:
        /*00e4*/ 	.word	index@(.nv.constant0._ZN2at6native18elementwise_kernelILi128ELi4EZNS0_15gpu_kernel_implINS0_13BUnaryFunctorIN3c107complexIfEES6_S6_NS0_15binary_internal10DivFunctorIS6_EEEEEEvRNS_18TensorIteratorBaseERKT_EUliE_EEviT1_)
        /*00e8*/ 	.short	0x0380
        /*00ea*/ 	.short	0x0230


	//----- nvinfo : EIATTR_SW_WAR
	.align		4
.L_2215:
        /*00ec*/ 	.byte	0x04, 0x36
        /*00ee*/ 	.short	(.L_2217 - .L_2216)
.L_2216:
        /*00f0*/ 	.word	0x00000008
.L_2217:


//--------------------- .nv.info._ZN2at6native27unrolled_elementwise_kernelINS0_13BUnaryFunctorIN3c107complexIfEES5_S5_NS0_15binary_internal10DivFunctorIS5_EEEESt5arrayIPcLm2EELi4E23TrivialOffsetCalculatorILi1EjESE_NS0_6memory12LoadWithCastILi1EEENSF_13StoreWithCastILi1EEEEEviT_T0_T2_T3_T4_T5_ --------------------------
	.section	.nv.info._ZN2at6native27unrolled_elementwise_kernelINS0_13BUnaryFunctorIN3c107complexIfEES5_S5_NS0_15binary_internal10DivFunctorIS5_EEEESt5arrayIPcLm2EELi4E23TrivialOffsetCalculatorILi1EjESE_NS0_6memory12LoadWithCastILi1EEENSF_13StoreWithCastILi1EEEEEviT_T0_T2_T3_T4_T5_,"",@"SHT_CUDA_INFO"
	.sectionflags	@""
	.align	4


	//----- nvinfo : EIATTR_CUDA_API_VERSION
	.align		4
        /*0000*/ 	.byte	0x04, 0x37
        /*0002*/ 	.short	(.L_2219 - .L_2218)
.L_2218:
        /*0004*/ 	.word	0x00000082


	//----- nvinfo : EIATTR_KPARAM_INFO
	.align		4
.L_2219:
        /*0008*/ 	.byte	0x04, 0x17
        /*000a*/ 	.short	(.L_2221 - .L_2220)
.L_2220:
        /*000c*/ 	.word	0x00000000
        /*0010*/ 	.short	0x0006
        /*0012*/ 	.short	0x0034
        /*0014*/ 	.byte	0x00, 0xf0, 0x21, 0x00


	//----- nvinfo : EIATTR_KPARAM_INFO
	.align		4
.L_2221:
        /*0018*/ 	.byte	0x04, 0x17
        /*001a*/ 	.short	(.L_2223 - .L_2222)
.L_2222:
        /*001c*/ 	.word	0x00000000
        /*0020*/ 	.short	0x0005
        /*0022*/ 	.short	0x002c
        /*0024*/ 	.byte	0x00, 0xf0, 0x21, 0x00


	//----- nvinfo : EIATTR_KPARAM_INFO
	.align		4
.L_2223:
        /*0028*/ 	.byte	0x04, 0x17
        /*002a*/ 	.short	(.L_2225 - .L_2224)
.L_2224:
        /*002c*/ 	.word	0x00000000
        /*0030*/ 	.short	0x0004
        /*0032*/ 	.short	0x0029
        /*0034*/ 	.byte	0x00, 0xf0, 0x05, 0x00


	//----- nvinfo : EIATTR_KPARAM_INFO
	.align		4
.L_2225:
        /*0038*/ 	.byte	0x04, 0x17
        /*003a*/ 	.short	(.L_2227 - .L_2226)
.L_2226:
        /*003c*/ 	.word	0x00000000
        /*0040*/ 	.short	0x0003
        /*0042*/ 	.short	0x0028
        /*0044*/ 	.byte	0x00, 0xf0, 0x05, 0x00


	//----- nvinfo : EIATTR_KPARAM_INFO
	.align		4
.L_2227:
        /*0048*/ 	.byte	0x04, 0x17
        /*004a*/ 	.short	(.L_2229 - .L_2228)
.L_2228:
        /*004c*/ 	.word	0x00000000
        /*0050*/ 	.short	0x0002
        /*0052*/ 	.short	0x0018
        /*0054*/ 	.byte	0x00, 0xf0, 0x41, 0x00


	//----- nvinfo : EIATTR_KPARAM_INFO
	.align		4
.L_2229:
        /*0058*/ 	.byte	0x04, 0x17
        /*005a*/ 	.short	(.L_2231 - .L_2230)
.L_2230:
        /*005c*/ 	.word	0x00000000
        /*0060*/ 	.short	0x0001
        /*0062*/ 	.short	0x0008
        /*0064*/ 	.byte	0x00, 0xf0, 0x41, 0x00


	//----- nvinfo : EIATTR_KPARAM_INFO
	.align		4
.L_2231:
        /*0068*/ 	.byte	0x04, 0x17
        /*006a*/ 	.short	(.L_2233 - .L_2232)
.L_2232:
        /*006c*/ 	.word	0x00000000
        /*0070*/ 	.short	0x0000
        /*0072*/ 	.short	0x0000
        /*0074*/ 	.byte	0x00, 0xf0, 0x11, 0x00


	//----- nvinfo : EIATTR_SPARSE_MMA_MASK
	.align		4
.L_2233:
        /*0078*/ 	.byte	0x03, 0x50
        /*007a*/ 	.short	0x0000


	//----- nvinfo : EIATTR_MAXREG_COUNT
	.align		4
        /*007c*/ 	.byte	0x03, 0x1b
        /*007e*/ 	.short	0x00ff


	//----- nvinfo : EIATTR_EXTERNS
	.align		4
        /*0080*/ 	.byte	0x04, 0x0f
        /*0082*/ 	.short	(.L_2235 - .L_2234)


	//   ....[0]....
	.align		4
.L_2234:
        /*0084*/ 	.word	index@(__assertfail)


	//----- nvinfo : EIATTR_MERCURY_ISA_VERSION
	.align		4
.L_2235:
        /*0088*/ 	.byte	0x03, 0x5f
        /*008a*/ 	.short	0x0101


	//----- nvinfo : EIATTR_VRC_CTA_INIT_COUNT
	.align		4
        /*008c*/ 	.byte	0x02, 0x4a
	.zero		1
	.zero		1


	//----- nvinfo : EIATTR_SYSCALL_OFFSETS
	.align		4
        /*0090*/ 	.byte	0x04, 0x46
        /*0092*/ 	.short	(.L_2237 - .L_2236)


	//   ....[0]....
.L_2236:
        /*0094*/ 	.word	0x00000ef0


	//   ....[1]....
        /*0098*/ 	.word	0x00001f50


	//   ....[2]....
        /*009c*/ 	.word	0x00002f20


	//   ....[3]....
        /*00a0*/ 	.word	0x00003e00


	//   ....[4]....
        /*00a4*/ 	.word	0x000054d0


	//   ....[5]....
        /*00a8*/ 	.word	0x00006280


	//   ....[6]....
        /*00ac*/ 	.word	0x000070f0


	//   ....[7]....
        /*00b0*/ 	.word	0x00007f60


	//----- nvinfo : EIATTR_EXIT_INSTR_OFFSETS
	.align		4
.L_2237:
        /*00b4*/ 	.byte	0x04, 0x1c
        /*00b6*/ 	.short	(.L_2239 - .L_2238)


	//   ....[0]....
.L_2238:
        /*00b8*/ 	.word	0x00007390


	//   ....[1]....
        /*00bc*/ 	.word	0x000074d0


	//   ....[2]....
        /*00c0*/ 	.word	0x00007510


	//   ....[3]....
        /*00c4*/ 	.word	0x000075a0


	//   ....[4]....
        /*00c8*/ 	.word	0x000075d0


	//   ....[5]....
        /*00cc*/ 	.word	0x00007600


	//   ....[6]....
        /*00d0*/ 	.word	0x00007680


	//   ....[7]....
        /*00d4*/ 	.word	0x000076b0


	//   ....[8]....
        /*00d8*/ 	.word	0x00007730


	//   ....[9]....
        /*00dc*/ 	.word	0x00007760


	//   ....[10]....
        /*00e0*/ 	.word	0x000077a0


	//   ....[11]....
        /*00e4*/ 	.word	0x00007870


	//   ....[12]....
        /*00e8*/ 	.word	0x000079d0


	//   ....[13]....
        /*00ec*/ 	.word	0x00007b30


	//   ....[14]....
        /*00f0*/ 	.word	0x00007c80


	//   ....[15]....
        /*00f4*/ 	.word	0x00007cb0


	//   ....[16]....
        /*00f8*/ 	.word	0x00007ce0


	//   ....[17]....
        /*00fc*/ 	.word	0x00007da0


	//   ....[18]....
        /*0100*/ 	.word	0x00007e00


	//   ....[19]....
        /*0104*/ 	.word	0x00007f70


	//   ....[20]....
        /*0108*/ 	.word	0x00008070


	//   ....[21]....
        /*010c*/ 	.word	0x000081a0


	//   ....[22]....
        /*0110*/ 	.word	0x000081d0


	//----- nvinfo : EIATTR_MAX_THREADS
	.align		4
.L_2239:
        /*0114*/ 	.byte	0x04, 0x05
        /*0116*/ 	.short	(.L_2241 - .L_2240)
.L_2240:
        /*0118*/ 	.word	0x00000080
        /*011c*/ 	.word	0x00000001
        /*0120*/ 	.word	0x00000001


	//----- nvinfo : EIATTR_CRS_STACK_SIZE
	.align		4
.L_2241:
        /*0124*/ 	.byte	0x04, 0x1e
        /*0126*/ 	.short	(.L_2243 - .L_2242)
.L_2242:
        /*0128*/ 	.word	0x00000000


	//----- nvinfo : EIATTR_CBANK_PARAM_SIZE
	.align		4
.L_2243:
        /*012c*/ 	.byte	0x03, 0x19
        /*012e*/ 	.short	0x003c


	//----- nvinfo : EIATTR_PARAM_CBANK
	.align		4
        /*0130*/ 	.byte	0x04, 0x0a
        /*0132*/ 	.short	(.L_2245 - .L_2244)
	.align		4
.L_2244:
        /*0134*/ 	.word	index@(.nv.constant0._ZN2at6native27unrolled_elementwise_kernelINS0_13BUnaryFunctorIN3c107complexIfEES5_S5_NS0_15binary_internal10DivFunctorIS5_EEEESt5arrayIPcLm2EELi4E23TrivialOffsetCalculatorILi1EjESE_NS0_6memory12LoadWithCastILi1EEENSF_13StoreWithCastILi1EEEEEviT_T0_T2_T3_T4_T5_)
        /*0138*/ 	.short	0x0380
        /*013a*/ 	.short	0x003c


	//----- nvinfo : EIATTR_SW_WAR
	.align		4
.L_2245:
        /*013c*/ 	.byte	0x04, 0x36
        /*013e*/ 	.short	(.L_2247 - .L_2246)
.L_2246:
        /*0140*/ 	.word	0x00000008
.L_2247:


//--------------------- .nv.info._ZN2at6native18elementwise_kernelILi128ELi2EZNS0_22gpu_kernel_impl_nocastINS0_13BUnaryFunctorIN3c107complexIfEES6_S6_NS0_15binary_internal10DivFunctorIS6_EEEEEEvRNS_18TensorIteratorBaseERKT_EUliE_EEviT1_ --------------------------
	.section	.nv.info._ZN2at6native18elementwise_kernelILi128ELi2EZNS0_22gpu_kernel_impl_nocastINS0_13BUnaryFunctorIN3c107complexIfEES6_S6_NS0_15binary_internal10DivFunctorIS6_EEEEEEvRNS_18TensorIteratorBaseERKT_EUliE_EEviT1_,"",@"SHT_CUDA_INFO"
	.sectionflags	@""
	.align	4


	//----- nvinfo : EIATTR_CUDA_API_VERSION
	.align		4
        /*0000*/ 	.byte	0x04, 0x37
        /*0002*/ 	.short	(.L_2249 - .L_2248)
.L_2248:
        /*0004*/ 	.word	0x00000082


	//----- nvinfo : EIATTR_KPARAM_INFO
	.align		4
.L_2249:
        /*0008*/ 	.byte	0x04, 0x17
        /*000a*/ 	.short	(.L_2251 - .L_2250)
.L_2250:
        /*000c*/ 	.word	0x00000000
        /*0010*/ 	.short	0x0001
        /*0012*/ 	.short	0x0008
        /*0014*/ 	.byte	0x00, 0xf0, 0x81, 0x08


	//----- nvinfo : EIATTR_KPARAM_INFO
	.align		4
.L_2251:
        /*0018*/ 	.byte	0x04, 0x17
        /*001a*/ 	.short	(.L_2253 - .L_2252)
.L_2252:
        /*001c*/ 	.word	0x00000000
        /*0020*/ 	.short	0x0000
        /*0022*/ 	.short	0x0000
        /*0024*/ 	.byte	0x00, 0xf0, 0x11, 0x00


	//----- nvinfo : EIATTR_SPARSE_MMA_MASK
	.align		4
.L_2253:
        /*0028*/ 	.byte	0x03, 0x50
        /*002a*/ 	.short	0x0000


	//----- nvinfo : EIATTR_MAXREG_COUNT
	.align		4
        /*002c*/ 	.byte	0x03, 0x1b
        /*002e*/ 	.short	0x0080


	//----- nvinfo : EIATTR_MERCURY_ISA_VERSION
	.align		4
        /*0030*/ 	.byte	0x03, 0x5f
        /*0032*/ 	.short	0x0101


	//----- nvinfo : EIATTR_VRC_CTA_INIT_COUNT
	.align		4
        /*0034*/ 	.byte	0x02, 0x4a
	.zero		1
	.zero		1


	//----- nvinfo : EIATTR_EXIT_INSTR_OFFSETS
	.align		4
        /*0038*/ 	.byte	0x04, 0x1c
        /*003a*/ 	.short	(.L_2255 - .L_2254)


	//   ....[0]....
.L_2254:
        /*003c*/ 	.word	0x00000330


	//   ....[1]....
        /*0040*/ 	.word	0x00000430


	//   ....[2]....
        /*0044*/ 	.word	0x000004a0


	//   ....[3]....
        /*0048*/ 	.word	0x00000550


	//   ....[4]....
        /*004c*/ 	.word	0x00001a90


	//   ....[5]....
        /*0050*/ 	.word	0x00002f30


	//----- nvinfo : EIATTR_MAX_THREADS
	.align		4
.L_2255:
        /*0054*/ 	.byte	0x04, 0x05
        /*0056*/ 	.short	(.L_2257 - .L_2256)
.L_2256:
        /*0058*/ 	.word	0x00000080
        /*005c*/ 	.word	0x00000001
        /*0060*/ 	.word	0x00000001


	//----- nvinfo : EIATTR_CRS_STACK_SIZE
	.align		4
.L_2257:
        /*0064*/ 	.byte	0x04, 0x1e
        /*0066*/ 	.short	(.L_2259 - .L_2258)
.L_2258:
        /*0068*/ 	.word	0x00000000


	//----- nvinfo : EIATTR_CBANK_PARAM_SIZE
	.align		4
.L_2259:
        /*006c*/ 	.byte	0x03, 0x19
        /*006e*/ 	.short	0x0228


	//----- nvinfo : EIATTR_PARAM_CBANK
	.align		4
        /*0070*/ 	.byte	0x04, 0x0a
        /*0072*/ 	.short	(.L_2261 - .L_2260)
	.align		4
.L_2260:
        /*0074*/ 	.word	index@(.nv.constant0._ZN2at6native18elementwise_kernelILi128ELi2EZNS0_22gpu_kernel_impl_nocastINS0_13BUnaryFunctorIN3c107complexIfEES6_S6_NS0_15binary_internal10DivFunctorIS6_EEEEEEvRNS_18TensorIteratorBaseERKT_EUliE_EEviT1_)
        /*0078*/ 	.short	0x0380
        /*007a*/ 	.short	0x0228


	//----- nvinfo : EIATTR_SW_WAR
	.align		4
.L_2261:
        /*007c*/ 	.byte	0x04, 0x36
        /*007e*/ 	.short	(.L_2263 - .L_2262)
.L_2262:
        /*0080*/ 	.word	0x00000008
.L_2263:


//--------------------- .nv.info._ZN2at6native27unrolled_elementwise_kernelINS0_13BUnaryFunctorIN3c107complexIfEES5_S5_NS0_15binary_internal10DivFunctorIS5_EEEESt5arrayIPcLm2EELi4E23TrivialOffsetCalculatorILi1EjESE_NS0_6memory15LoadWithoutCastENSF_16StoreWithoutCastEEEviT_T0_T2_T3_T4_T5_ --------------------------
	.section	.nv.info._ZN2at6native27unrolled_elementwise_kernelINS0_13BUnaryFunctorIN3c107complexIfEES5_S5_NS0_15binary_internal10DivFunctorIS5_EEEESt5arrayIPcLm2EELi4E23TrivialOffsetCalculatorILi1EjESE_NS0_6memory15LoadWithoutCastENSF_16StoreWithoutCastEEEviT_T0_T2_T3_T4_T5_,"",@"SHT_CUDA_INFO"
	.sectionflags	@""
	.align	4


	//----- nvinfo : EIATTR_CUDA_API_VERSION
	.align		4
        /*0000*/ 	.byte	0x04, 0x37
        /*0002*/ 	.short	(.L_2265 - .L_2264)
.L_2264:
        /*0004*/ 	.word	0x00000082


	//----- nvinfo : EIATTR_KPARAM_INFO
	.align		4
.L_2265:
        /*0008*/ 	.byte	0x04, 0x17
        /*000a*/ 	.short	(.L_2267 - .L_2266)
.L_2266:
        /*000c*/ 	.word	0x00000000
        /*0010*/ 	.short	0x0006
        /*0012*/ 	.short	0x002b
        /*0014*/ 	.byte	0x00, 0xf0, 0x05, 0x00


	//----- nvinfo : EIATTR_KPARAM_INFO
	.align		4
.L_2267:
        /*0018*/ 	.byte	0x04, 0x17
        /*001a*/ 	.short	(.L_2269 - .L_2268)
.L_2268:
        /*001c*/ 	.word	0x00000000
        /*0020*/ 	.short	0x0005
        /*0022*/ 	.short	0x002a
        /*0024*/ 	.byte	0x00, 0xf0, 0x05, 0x00


	//----- nvinfo : EIATTR_KPARAM_INFO
	.align		4
.L_2269:
        /*0028*/ 	.byte	0x04, 0x17
        /*002a*/ 	.short	(.L_2271 - .L_2270)
.L_2270:
        /*002c*/ 	.word	0x00000000
        /*0030*/ 	.short	0x0004
        /*0032*/ 	.short	0x0029
        /*0034*/ 	.byte	0x00, 0xf0, 0x05, 0x00


	//----- nvinfo : EIATTR_KPARAM_INFO
	.align		4
.L_2271:
        /*0038*/ 	.byte	0x04, 0x17
        /*003a*/ 	.short	(.L_2273 - .L_2272)
.L_2272:
        /*003c*/ 	.word	0x00000000
        /*0040*/ 	.short	0x0003
        /*0042*/ 	.short	0x0028
        /*0044*/ 	.byte	0x00, 0xf0, 0x05, 0x00


	//----- nvinfo : EIATTR_KPARAM_INFO
	.align		4
.L_2273:
        /*0048*/ 	.byte	0x04, 0x17
        /*004a*/ 	.short	(.L_2275 - .L_2274)
.L_2274:
        /*004c*/ 	.word	0x00000000
        /*0050*/ 	.short	0x0002
        /*0052*/ 	.short	0x0018
        /*0054*/ 	.byte	0x00, 0xf0, 0x41, 0x00


	//----- nvinfo : EIATTR_KPARAM_INFO
	.align		4
.L_2275:
        /*0058*/ 	.byte	0x04, 0x17
        /*005a*/ 	.short	(.L_2277 - .L_2276)
.L_2276:
        /*005c*/ 	.word	0x00000000
        /*0060*/ 	.short	0x0001
        /*0062*/ 	.short	0x0008
        /*0064*/ 	.byte	0x00, 0xf0, 0x41, 0x00


	//----- nvinfo : EIATTR_KPARAM_INFO
	.align		4
.L_2277:
        /*0068*/ 	.byte	0x04, 0x17
        /*006a*/ 	.short	(.L_2279 - .L_2278)
.L_2278:
        /*006c*/ 	.word	0x00000000
        /*0070*/ 	.short	0x0000
        /*0072*/ 	.short	0x0000
        /*0074*/ 	.byte	0x00, 0xf0, 0x11, 0x00


	//----- nvinfo : EIATTR_SPARSE_MMA_MASK
	.align		4
.L_2279:
        /*0078*/ 	.byte	0x03, 0x50
        /*007a*/ 	.short	0x0000


	//----- nvinfo : EIATTR_MAXREG_COUNT
	.align		4
        /*007c*/ 	.byte	0x03, 0x1b
        /*007e*/ 	.short	0x00ff


	//----- nvinfo : EIATTR_MERCURY_ISA_VERSION
	.align		4
        /*0080*/ 	.byte	0x03, 0x5f
        /*0082*/ 	.short	0x0101


	//----- nvinfo : EIATTR_VRC_CTA_INIT_COUNT
	.align		4
        /*0084*/ 	.byte	0x02, 0x4a
	.zero		1
	.zero		1


	//----- nvinfo : EIATTR_EXIT_INSTR_OFFSETS
	.align		4
        /*0088*/ 	.byte	0x04, 0x1c
        /*008a*/ 	.short	(.L_2281 - .L_2280)


	//   ....[0]....
.L_2280:
        /*008c*/ 	.word	0x00000b60


	//   ....[1]....
        /*0090*/ 	.word	0x00000bb0


	//----- nvinfo : EIATTR_MAX_THREADS
	.align		4
.L_2281:
        /*0094*/ 	.byte	0x04, 0x05
        /*0096*/ 	.short	(.L_2283 - .L_2282)
.L_2282:
        /*0098*/ 	.word	0x00000080
        /*009c*/ 	.word	0x00000001
        /*00a0*/ 	.word	0x00000001


	//----- nvinfo : EIATTR_CRS_STACK_SIZE
	.align		4
.L_2283:
        /*00a4*/ 	.byte	0x04, 0x1e
        /*00a6*/ 	.short	(.L_2285 - .L_2284)
.L_2284:
        /*00a8*/ 	.word	0x00000000


	//----- nvinfo : EIATTR_CBANK_PARAM_SIZE
	.align		4
.L_2285:
        /*00ac*/ 	.byte	0x03, 0x19
        /*00ae*/ 	.short	0x002c


	//----- nvinfo : EIATTR_PARAM_CBANK
	.align		4
        /*00b0*/ 	.byte	0x04, 0x0a
        /*00b2*/ 	.short	(.L_2287 - .L_2286)
	.align		4
.L_2286:
        /*00b4*/ 	.word	index@(.nv.constant0._ZN2at6native27unrolled_elementwise_kernelINS0_13BUnaryFunctorIN3c107complexIfEES5_S5_NS0_15binary_internal10DivFunctorIS5_EEEESt5arrayIPcLm2EELi4E23TrivialOffsetCalculatorILi1EjESE_NS0_6memory15LoadWithoutCastENSF_16StoreWithoutCastEEEviT_T0_T2_T3_T4_T5_)
        /*00b8*/ 	.short	0x0380
        /*00ba*/ 	.short	0x002c


	//----- nvinfo : EIATTR_SW_WAR
	.align		4
.L_2287:
        /*00bc*/ 	.byte	0x04, 0x36
        /*00be*/ 	.short	(.L_2289 - .L_2288)
.L_2288:
        /*00c0*/ 	.word	0x00000008
.L_2289:


//--------------------- .nv.info._ZN2at6native29vectorized_elementwise_kernelILi2ENS0_13BUnaryFunctorIN3c107complexIfEES5_S5_NS0_15binary_internal10DivFunctorIS5_EEEESt5arrayIPcLm2EEEEviT0_T1_ --------------------------
	.section	.nv.info._ZN2at6native29vectorized_elementwise_kernelILi2ENS0_13BUnaryFunctorIN3c107complexIfEES5_S5_NS0_15binary_internal10DivFunctorIS5_EEEESt5arrayIPcLm2EEEEviT0_T1_,"",@"SHT_CUDA_INFO"
	.sectionflags	@""
	.align	4


	//----- nvinfo : EIATTR_CUDA_API_VERSION
	.align		4
        /*0000*/ 	.byte	0x04, 0x37
        /*0002*/ 	.short	(.L_2291 - .L_2290)
.L_2290:
        /*0004*/ 	.word	0x00000082


	//----- nvinfo : EIATTR_KPARAM_INFO
	.align		4
.L_2291:
        /*0008*/ 	.byte	0x04, 0x17
        /*000a*/ 	.short	(.L_2293 - .L_2292)
.L_2292:
        /*000c*/ 	.word	0x00000000
        /*0010*/ 	.short	0x0002
        /*0012*/ 	.short	0x0018
        /*0014*/ 	.byte	0x00, 0xf0, 0x41, 0x00


	//----- nvinfo : EIATTR_KPARAM_INFO
	.align		4
.L_2293:
        /*0018*/ 	.byte	0x04, 0x17
        /*001a*/ 	.short	(.L_2295 - .L_2294)
.L_2294:
        /*001c*/ 	.word	0x00000000
        /*0020*/ 	.short	0x0001
        /*0022*/ 	.short	0x0008
        /*0024*/ 	.byte	0x00, 0xf0, 0x41, 0x00


	//----- nvinfo : EIATTR_KPARAM_INFO
	.align		4
.L_2295:
        /*0028*/ 	.byte	0x04, 0x17
        /*002a*/ 	.short	(.L_2297 - .L_2296)
.L_2296:
        /*002c*/ 	.word	0x00000000
        /*0030*/ 	.short	0x0000
        /*0032*/ 	.short	0x0000
        /*0034*/ 	.byte	0x00, 0xf0, 0x11, 0x00


	//----- nvinfo : EIATTR_SPARSE_MMA_MASK
	.align		4
.L_2297:
        /*0038*/ 	.byte	0x03, 0x50
        /*003a*/ 	.short	0x0000


	//----- nvinfo : EIATTR_MAXREG_COUNT
	.align		4
        /*003c*/ 	.byte	0x03, 0x1b
        /*003e*/ 	.short	0x00ff


	//----- nvinfo : EIATTR_MERCURY_ISA_VERSION
	.align		4
        /*0040*/ 	.byte	0x03, 0x5f
        /*0042*/ 	.short	0x0101


	//----- nvinfo : EIATTR_VRC_CTA_INIT_COUNT
	.align		4
        /*0044*/ 	.byte	0x02, 0x4a
	.zero		1
	.zero		1


	//----- nvinfo : EIATTR_EXIT_INSTR_OFFSETS
	.align		4
        /*0048*/ 	.byte	0x04, 0x1c
        /*004a*/ 	.short	(.L_2299 - .L_2298)


	//   ....[0]....
.L_2298:
        /*004c*/ 	.word	0x00001720


	//   ....[1]....
        /*0050*/ 	.word	0x00001770


	//   ....[2]....
        /*0054*/ 	.word	0x00002500


	//----- nvinfo : EIATTR_MAX_THREADS
	.align		4
.L_2299:
        /*0058*/ 	.byte	0x04, 0x05
        /*005a*/ 	.short	(.L_2301 - .L_2300)
.L_2300:
        /*005c*/ 	.word	0x00000080
        /*0060*/ 	.word	0x00000001
        /*0064*/ 	.word	0x00000001


	//----- nvinfo : EIATTR_CRS_STACK_SIZE
	.align		4
.L_2301:
        /*0068*/ 	.byte	0x04, 0x1e
        /*006a*/ 	.short	(.L_2303 - .L_2302)
.L_2302:
        /*006c*/ 	.word	0x00000000


	//----- nvinfo : EIATTR_CBANK_PARAM_SIZE
	.align		4
.L_2303:
        /*0070*/ 	.byte	0x03, 0x19
        /*0072*/ 	.short	0x0028


	//----- nvinfo : EIATTR_PARAM_CBANK
	.align		4
        /*0074*/ 	.byte	0x04, 0x0a
        /*0076*/ 	.short	(.L_2305 - .L_2304)
	.align		4
.L_2304:
        /*0078*/ 	.word	index@(.nv.constant0._ZN2at6native29vectorized_elementwise_kernelILi2ENS0_13BUnaryFunctorIN3c107complexIfEES5_S5_NS0_15binary_internal10DivFunctorIS5_EEEESt5arrayIPcLm2EEEEviT0_T1_)
        /*007c*/ 	.short	0x0380
        /*007e*/ 	.short	0x0028


	//----- nvinfo : EIATTR_SW_WAR
	.align		4
.L_2305:
        /*0080*/ 	.byte	0x04, 0x36
        /*0082*/ 	.short	(.L_2307 - .L_2306)
.L_2306:
        /*0084*/ 	.word	0x00000008
.L_2307:


//--------------------- .nv.info._ZN2at6native29vectorized_elementwise_kernelILi4ENS0_13BUnaryFunctorIN3c107complexIfEES5_S5_NS0_15binary_internal10DivFunctorIS5_EEEESt5arrayIPcLm2EEEEviT0_T1_ --------------------------
	.section	.nv.info._ZN2at6native29vectorized_elementwise_kernelILi4ENS0_13BUnaryFunctorIN3c107complexIfEES5_S5_NS0_15binary_internal10DivFunctorIS5_EEEESt5arrayIPcLm2EEEEviT0_T1_,"",@"SHT_CUDA_INFO"
	.sectionflags	@""
	.align	4


	//----- nvinfo : EIATTR_CUDA_API_VERSION
	.align		4
        /*0000*/ 	.byte	0x04, 0x37
        /*0002*/ 	.short	(.L_2309 - .L_2308)
.L_2308:
        /*0004*/ 	.word	0x00000082


	//----- nvinfo : EIATTR_KPARAM_INFO
	.align		4
.L_2309:
        /*0008*/ 	.byte	0x04, 0x17
        /*000a*/ 	.short	(.L_2311 - .L_2310)
.L_2310:
        /*000c*/ 	.word	0x00000000
        /*0010*/ 	.short	0x0002
        /*0012*/ 	.short	0x0018
        /*0014*/ 	.byte	0x00, 0xf0, 0x41, 0x00


	//----- nvinfo : EIATTR_KPARAM_INFO
	.align		4
.L_2311:
        /*0018*/ 	.byte	0x04, 0x17
        /*001a*/ 	.short	(.L_2313 - .L_2312)
.L_2312:
        /*001c*/ 	.word	0x00000000
        /*0020*/ 	.short	0x0001
        /*0022*/ 	.short	0x0008
        /*0024*/ 	.byte	0x00, 0xf0, 0x41, 0x00


	//----- nvinfo : EIATTR_KPARAM_INFO
	.align		4
.L_2313:
        /*0028*/ 	.byte	0x04, 0x17
        /*002a*/ 	.short	(.L_2315 - .L_2314)
.L_2314:
        /*002c*/ 	.word	0x00000000
        /*0030*/ 	.short	0x0000
        /*0032*/ 	.short	0x0000
        /*0034*/ 	.byte	0x00, 0xf0, 0x11, 0x00


	//----- nvinfo : EIATTR_SPARSE_MMA_MASK
	.align		4
.L_2315:
        /*0038*/ 	.byte	0x03, 0x50
        /*003a*/ 	.short	0x0000


	//----- nvinfo : EIATTR_MAXREG_COUNT
	.align		4
        /*003c*/ 	.byte	0x03, 0x1b
        /*003e*/ 	.short	0x00ff


	//----- nvinfo : EIATTR_MERCURY_ISA_VERSION
	.align		4
        /*0040*/ 	.byte	0x03, 0x5f
        /*0042*/ 	.short	0x0101


	//----- nvinfo : EIATTR_VRC_CTA_INIT_COUNT
	.align		4
        /*0044*/ 	.byte	0x02, 0x4a
	.zero		1
	.zero		1


	//----- nvinfo : EIATTR_EXIT_INSTR_OFFSETS
	.align		4
        /*0048*/ 	.byte	0x04, 0x1c
        /*004a*/ 	.short	(.L_2317 - .L_2316)


	//   ....[0]....
.L_2316:
        /*004c*/ 	.word	0x00001720


	//   ....[1]....
        /*0050*/ 	.word	0x00001770


	//   ....[2]....
        /*0054*/ 	.word	0x000024c0


	//----- nvinfo : EIATTR_MAX_THREADS
	.align		4
.L_2317:
        /*0058*/ 	.byte	0x04, 0x05
        /*005a*/ 	.short	(.L_2319 - .L_2318)
.L_2318:
        /*005c*/ 	.word	0x00000080
        /*0060*/ 	.word	0x00000001
        /*0064*/ 	.word	0x00000001


	//----- nvinfo : EIATTR_CRS_STACK_SIZE
	.align		4
.L_2319:
        /*0068*/ 	.byte	0x04, 0x1e
        /*006a*/ 	.short	(.L_2321 - .L_2320)
.L_2320:
        /*006c*/ 	.word	0x00000000


	//----- nvinfo : EIATTR_CBANK_PARAM_SIZE
	.align		4
.L_2321:
        /*0070*/ 	.byte	0x03, 0x19
        /*0072*/ 	.short	0x0028


	//----- nvinfo : EIATTR_PARAM_CBANK
	.align		4
        /*0074*/ 	.byte	0x04, 0x0a
        /*0076*/ 	.short	(.L_2323 - .L_2322)
	.align		4
.L_2322:
        /*0078*/ 	.word	index@(.nv.constant0._ZN2at6native29vectorized_elementwise_kernelILi4ENS0_13BUnaryFunctorIN3c107complexIfEES5_S5_NS0_15binary_internal10DivFunctorIS5_EEEESt5arrayIPcLm2EEEEviT0_T1_)
        /*007c*/ 	.short	0x0380
        /*007e*/ 	.short	0x0028


	//----- nvinfo : EIATTR_SW_WAR
	.align		4
.L_2323:
        /*0080*/ 	.byte	0x04, 0x36
        /*0082*/ 	.short	(.L_2325 - .L_2324)
.L_2324:
        /*0084*/ 	.word	0x00000008
.L_2325:


//--------------------- .nv.info._ZN2at6native29vectorized_elementwise_kernelILi8ENS0_13BUnaryFunctorIN3c107complexIfEES5_S5_NS0_15binary_internal10DivFunctorIS5_EEEESt5arrayIPcLm2EEEEviT0_T1_ --------------------------
	.section	.nv.info._ZN2at6native29vectorized_elementwise_kernelILi8ENS0_13BUnaryFunctorIN3c107complexIfEES5_S5_NS0_15binary_internal10DivFunctorIS5_EEEESt5arrayIPcLm2EEEEviT0_T1_,"",@"SHT_CUDA_INFO"
	.sectionflags	@""
	.align	4


	//----- nvinfo : EIATTR_CUDA_API_VERSION
	.align		4
        /*0000*/ 	.byte	0x04, 0x37
        /*0002*/ 	.short	(.L_2327 - .L_2326)
.L_2326:
        /*0004*/ 	.word	0x00000082


	//----- nvinfo : EIATTR_KPARAM_INFO
	.align		4
.L_2327:
        /*0008*/ 	.byte	0x04, 0x17
        /*000a*/ 	.short	(.L_2329 - .L_2328)
.L_2328:
        /*000c*/ 	.word	0x00000000
        /*0010*/ 	.short	0x0002
        /*0012*/ 	.short	0x0018
        /*0014*/ 	.byte	0x00, 0xf0, 0x41, 0x00


	//----- nvinfo : EIATTR_KPARAM_INFO
	.align		4
.L_2329:
        /*0018*/ 	.byte	0x04, 0x17
        /*001a*/ 	.short	(.L_2331 - .L_2330)
.L_2330:
        /*001c*/ 	.word	0x00000000
        /*0020*/ 	.short	0x0001
        /*0022*/ 	.short	0x0008
        /*0024*/ 	.byte	0x00, 0xf0, 0x41, 0x00


	//----- nvinfo : EIATTR_KPARAM_INFO
	.align		4
.L_2331:
        /*0028*/ 	.byte	0x04, 0x17
        /*002a*/ 	.short	(.L_2333 - .L_2332)
.L_2332:
        /*002c*/ 	.word	0x00000000
        /*0030*/ 	.short	0x0000
        /*0032*/ 	.short	0x0000
        /*0034*/ 	.byte	0x00, 0xf0, 0x11, 0x00


	//----- nvinfo : EIATTR_SPARSE_MMA_MASK
	.align		4
.L_2333:
        /*0038*/ 	.byte	0x03, 0x50
        /*003a*/ 	.short	0x0000


	//----- nvinfo : EIATTR_MAXREG_COUNT
	.align		4
        /*003c*/ 	.byte	0x03, 0x1b
        /*003e*/ 	.short	0x00ff


	//----- nvinfo : EIATTR_MERCURY_ISA_VERSION
	.align		4
        /*0040*/ 	.byte	0x03, 0x5f
        /*0042*/ 	.short	0x0101


	//----- nvinfo : EIATTR_VRC_CTA_INIT_COUNT
	.align		4
        /*0044*/ 	.byte	0x02, 0x4a
	.zero		1
	.zero		1


	//----- nvinfo : EIATTR_EXIT_INSTR_OFFSETS
	.align		4
        /*0048*/ 	.byte	0x04, 0x1c
        /*004a*/ 	.short	(.L_2335 - .L_2334)


	//   ....[0]....
.L_2334:
        /*004c*/ 	.word	0x00001720


	//   ....[1]....
        /*0050*/ 	.word	0x00001770


	//   ....[2]....
        /*0054*/ 	.word	0x000024c0


	//----- nvinfo : EIATTR_MAX_THREADS
	.align		4
.L_2335:
        /*0058*/ 	.byte	0x04, 0x05
        /*005a*/ 	.short	(.L_2337 - .L_2336)
.L_2336:
        /*005c*/ 	.word	0x00000080
        /*0060*/ 	.word	0x00000001
        /*0064*/ 	.word	0x00000001


	//----- nvinfo : EIATTR_CRS_STACK_SIZE
	.align		4
.L_2337:
        /*0068*/ 	.byte	0x04, 0x1e
        /*006a*/ 	.short	(.L_2339 - .L_2338)
.L_2338:
        /*006c*/ 	.word	0x00000000


	//----- nvinfo : EIATTR_CBANK_PARAM_SIZE
	.align		4
.L_2339:
        /*0070*/ 	.byte	0x03, 0x19
        /*0072*/ 	.short	0x0028


	//----- nvinfo : EIATTR_PARAM_CBANK
	.align		4
        /*0074*/ 	.byte	0x04, 0x0a
        /*0076*/ 	.short	(.L_2341 - .L_2340)
	.align		4
.L_2340:
        /*0078*/ 	.word	index@(.nv.constant0._ZN2at6native29vectorized_elementwise_kernelILi8ENS0_13BUnaryFunctorIN3c107complexIfEES5_S5_NS0_15binary_internal10DivFunctorIS5_EEEESt5arrayIPcLm2EEEEviT0_T1_)
        /*007c*/ 	.short	0x0380
        /*007e*/ 	.short	0x0028


	//----- nvinfo : EIATTR_SW_WAR
	.align		4
.L_2341:
        /*0080*/ 	.byte	0x04, 0x36
        /*0082*/ 	.short	(.L_2343 - .L_2342)
.L_2342:
        /*0084*/ 	.word	0x00000008
.L_2343:


//--------------------- .nv.info._ZN2at6native18elementwise_kernelILi128ELi4EZNS0_15gpu_kernel_implINS0_13AUnaryFunctorIN3c107complexIfEES6_S6_NS0_15binary_internal10DivFunctorIS6_EEEEEEvRNS_18TensorIteratorBaseERKT_EUliE_EEviT1_ --------------------------
	.section	.nv.info._ZN2at6native18elementwise_kernelILi128ELi4EZNS0_15gpu_kernel_implINS0_13AUnaryFunctorIN3c107complexIfEES6_S6_NS0_15binary_internal10DivFunctorIS6_EEEEEEvRNS_18TensorIteratorBaseERKT_EUliE_EEviT1_,"",@"SHT_CUDA_INFO"
	.sectionflags	@""
	.align	4


	//----- nvinfo : EIATTR_CUDA_API_VERSION
	.align		4
        /*0000*/ 	.byte	0x04, 0x37
        /*0002*/ 	.short	(.L_2345 - .L_2344)
.L_2344:
        /*0004*/ 	.word	0x00000082


	//----- nvinfo : EIATTR_KPARAM_INFO
	.align		4
.L_2345:
        /*0008*/ 	.byte	0x04, 0x17
        /*000a*/ 	.short	(.L_2347 - .L_2346)
.L_2346:
        /*000c*/ 	.word	0x00000000
        /*0010*/ 	.short	0x0001
        /*0012*/ 	.short	0x0008
        /*0014*/ 	.byte	0x00, 0xf0, 0xa1, 0x08


	//----- nvinfo : EIATTR_KPARAM_INFO
	.align		4
.L_2347:
        /*0018*/ 	.byte	0x04, 0x17
        /*001a*/ 	.short	(.L_2349 - .L_2348)
.L_2348:
        /*001c*/ 	.word	0x00000000
        /*0020*/ 	.short	0x0000
        /*0022*/ 	.short	0x0000
        /*0024*/ 	.byte	0x00, 0xf0, 0x11, 0x00


	//----- nvinfo : EIATTR_SPARSE_MMA_MASK
	.align		4
.L_2349:
        /*0028*/ 	.byte	0x03, 0x50
        /*002a*/ 	.short	0x0000


	//----- nvinfo : EIATTR_MAXREG_COUNT
	.align		4
        /*002c*/ 	.byte	0x03, 0x1b
        /*002e*/ 	.short	0x0080


	//----- nvinfo : EIATTR_EXTERNS
	.align		4
        /*0030*/ 	.byte	0x04, 0x0f
        /*0032*/ 	.short	(.L_2351 - .L_2350)


	//   ....[0]....
	.align		4
.L_2350:
        /*0034*/ 	.word	index@(__assertfail)


	//----- nvinfo : EIATTR_MERCURY_ISA_VERSION
	.align		4
.L_2351:
        /*0038*/ 	.byte	0x03, 0x5f
        /*003a*/ 	.short	0x0101


	//----- nvinfo : EIATTR_VRC_CTA_INIT_COUNT
	.align		4
        /*003c*/ 	.byte	0x02, 0x4a
	.zero		1
	.zero		1


	//----- nvinfo : EIATTR_SYSCALL_OFFSETS
	.align		4
        /*0040*/ 	.byte	0x04, 0x46
        /*0042*/ 	.short	(.L_2353 - .L_2352)


	//   ....[0]....
.L_2352:
        /*0044*/ 	.word	0x000021e0


	//   ....[1]....
        /*0048*/ 	.word	0x000031f0


	//   ....[2]....
        /*004c*/ 	.word	0x00005520


	//   ....[3]....
        /*0050*/ 	.word	0x00006380


	//   ....[4]....
        /*0054*/ 	.word	0x000087c0


	//   ....[5]....
        /*0058*/ 	.word	0x00009620


	//   ....[6]....
        /*005c*/ 	.word	0x0000ba70


	//   ....[7]....
        /*0060*/ 	.word	0x0000c8a0


	//----- nvinfo : EIATTR_EXIT_INSTR_OFFSETS
	.align		4
.L_2353:
        /*0064*/ 	.byte	0x04, 0x1c
        /*0066*/ 	.short	(.L_2355 - .L_2354)


	//   ....[0]....
.L_2354:
        /*0068*/ 	.word	0x000098d0


	//   ....[1]....
        /*006c*/ 	.word	0x0000be10


	//   ....[2]....
        /*0070*/ 	.word	0x0000be50


	//   ....[3]....
        /*0074*/ 	.word	0x0000bee0


	//   ....[4]....
        /*0078*/ 	.word	0x0000bf10


	//   ....[5]....
        /*007c*/ 	.word	0x0000bf40


	//   ....[6]....
        /*0080*/ 	.word	0x0000bfc0


	//   ....[7]....
        /*0084*/ 	.word	0x0000bff0


	//   ....[8]....
        /*0088*/ 	.word	0x0000c070


	//   ....[9]....
        /*008c*/ 	.word	0x0000c0a0


	//   ....[10]....
        /*0090*/ 	.word	0x0000c0e0


	//   ....[11]....
        /*0094*/ 	.word	0x0000c1b0


	//   ....[12]....
        /*0098*/ 	.word	0x0000c310


	//   ....[13]....
        /*009c*/ 	.word	0x0000c470


	//   ....[14]....
        /*00a0*/ 	.word	0x0000c5c0


	//   ....[15]....
        /*00a4*/ 	.word	0x0000c5f0


	//   ....[16]....
        /*00a8*/ 	.word	0x0000c620


	//   ....[17]....
        /*00ac*/ 	.word	0x0000c6e0


	//   ....[18]....
        /*00b0*/ 	.word	0x0000c740


	//   ....[19]....
        /*00b4*/ 	.word	0x0000c8b0


	//   ....[20]....
        /*00b8*/ 	.word	0x0000c9b0


	//   ....[21]....
        /*00bc*/ 	.word	0x0000cae0


	//   ....[22]....
        /*00c0*/ 	.word	0x0000cb10


	//----- nvinfo : EIATTR_MAX_THREADS
	.align		4
.L_2355:
        /*00c4*/ 	.byte	0x04, 0x05
        /*00c6*/ 	.short	(.L_2357 - .L_2356)
.L_2356:
        /*00c8*/ 	.word	0x00000080
        /*00cc*/ 	.word	0x00000001
        /*00d0*/ 	.word	0x00000001


	//----- nvinfo : EIATTR_CRS_STACK_SIZE
	.align		4
.L_2357:
        /*00d4*/ 	.byte	0x04, 0x1e
        /*00d6*/ 	.short	(.L_2359 - .L_2358)
.L_2358:
        /*00d8*/ 	.word	0x00000000


	//----- nvinfo : EIATTR_CBANK_PARAM_SIZE
	.align		4
.L_2359:
        /*00dc*/ 	.byte	0x03, 0x19
        /*00de*/ 	.short	0x0230


	//----- nvinfo : EIATTR_PARAM_CBANK
	.align		4
        /*00e0*/ 	.byte	0x04, 0x0a
        /*00e2*/ 	.short	(.L_2361 - .L_2360)
	.align		4
.L_2360:
        /*00e4*/ 	.word	index@(.nv.constant0._ZN2at6native18elementwise_kernelILi128ELi4EZNS0_15gpu_kernel_implINS0_13AUnaryFunctorIN3c107complexIfEES6_S6_NS0_15binary_internal10DivFunctorIS6_EEEEEEvRNS_18TensorIteratorBaseERKT_EUliE_EEviT1_)
        /*00e8*/ 	.short	0x0380
        /*00ea*/ 	.short	0x0230


	//----- nvinfo : EIATTR_SW_WAR
	.align		4
.L_2361:
        /*00ec*/ 	.byte	0x04, 0x36
        /*00ee*/ 	.short	(.L_2363 - .L_2362)
.L_2362:
        /*00f0*/ 	.word	0x00000008
.L_2363:


//--------------------- .nv.info._ZN2at6native27unrolled_elementwise_kernelINS0_13AUnaryFunctorIN3c107complexIfEES5_S5_NS0_15binary_internal10DivFunctorIS5_EEEESt5arrayIPcLm2EELi4E23TrivialOffsetCalculatorILi1EjESE_NS0_6memory12LoadWithCastILi1EEENSF_13StoreWithCastILi1EEEEEviT_T0_T2_T3_T4_T5_ --------------------------
	.section	.nv.info._ZN2at6native27unrolled_elementwise_kernelINS0_13AUnaryFunctorIN3c107complexIfEES5_S5_NS0_15binary_internal10DivFunctorIS5_EEEESt5arrayIPcLm2EELi4E23TrivialOffsetCalculatorILi1EjESE_NS0_6memory12LoadWithCastILi1EEENSF_13StoreWithCastILi1EEEEEviT_T0_T2_T3_T4_T5_,"",@"SHT_CUDA_INFO"
	.sectionflags	@""
	.align	4


	//----- nvinfo : EIATTR_CUDA_API_VERSION
	.align		4
        /*0000*/ 	.byte	0x04, 0x37
        /*0002*/ 	.short	(.L_2365 - .L_2364)
.L_2364:
        /*0004*/ 	.word	0x00000082


	//----- nvinfo : EIATTR_KPARAM_INFO
	.align		4
.L_2365:
        /*0008*/ 	.byte	0x04, 0x17
        /*000a*/ 	.short	(.L_2367 - .L_2366)
.L_2366:
        /*000c*/ 	.word	0x00000000
        /*0010*/ 	.short	0x0006
        /*0012*/ 	.short	0x0034
        /*0014*/ 	.byte	0x00, 0xf0, 0x21, 0x00


	//----- nvinfo : EIATTR_KPARAM_INFO
	.align		4
.L_2367:
        /*0018*/ 	.byte	0x04, 0x17
        /*001a*/ 	.short	(.L_2369 - .L_2368)
.L_2368:
        /*001c*/ 	.word	0x00000000
        /*0020*/ 	.short	0x0005
        /*0022*/ 	.short	0x002c
        /*0024*/ 	.byte	0x00, 0xf0, 0x21, 0x00


	//----- nvinfo : EIATTR_KPARAM_INFO
	.align		4
.L_2369:
        /*0028*/ 	.byte	0x04, 0x17
        /*002a*/ 	.short	(.L_2371 - .L_2370)
.L_2370:
        /*002c*/ 	.word	0x00000000
        /*0030*/ 	.short	0x0004
        /*0032*/ 	.short	0x0029
        /*0034*/ 	.byte	0x00, 0xf0, 0x05, 0x00


	//----- nvinfo : EIATTR_KPARAM_INFO
	.align		4
.L_2371:
        /*0038*/ 	.byte	0x04, 0x17
        /*003a*/ 	.short	(.L_2373 - .L_2372)
.L_2372:
        /*003c*/ 	.word	0x00000000
        /*0040*/ 	.short	0x0003
        /*0042*/ 	.short	0x0028
        /*0044*/ 	.byte	0x00, 0xf0, 0x05, 0x00


	//----- nvinfo : EIATTR_KPARAM_INFO
	.align		4
.L_2373:
        /*0048*/ 	.byte	0x04, 0x17
        /*004a*/ 	.short	(.L_2375 - .L_2374)
.L_2374:
        /*004c*/ 	.word	0x00000000
        /*0050*/ 	.short	0x0002
        /*0052*/ 	.short	0x0018
        /*0054*/ 	.byte	0x00, 0xf0, 0x41, 0x00


	//----- nvinfo : EIATTR_KPARAM_INFO
	.align		4
.L_2375:
        /*0058*/ 	.byte	0x04, 0x17
        /*005a*/ 	.short	(.L_2377 - .L_2376)
.L_2376:
        /*005c*/ 	.word	0x00000000
        /*0060*/ 	.short	0x0001
        /*0062*/ 	.short	0x0008
        /*0064*/ 	.byte	0x00, 0xf0, 0x41, 0x00


	//----- nvinfo : EIATTR_KPARAM_INFO
	.align		4
.L_2377:
        /*0068*/ 	.byte	0x04, 0x17
        /*006a*/ 	.short	(.L_2379 - .L_2378)
.L_2378:
        /*006c*/ 	.word	0x00000000
        /*0070*/ 	.short	0x0000
        /*0072*/ 	.short	0x0000
        /*0074*/ 	.byte	0x00, 0xf0, 0x11, 0x00


	//----- nvinfo : EIATTR_SPARSE_MMA_MASK
	.align		4
.L_2379:
        /*0078*/ 	.byte	0x03, 0x50
        /*007a*/ 	.short	0x0000


	//----- nvinfo : EIATTR_MAXREG_COUNT
	.align		4
        /*007c*/ 	.byte	0x03, 0x1b
        /*007e*/ 	.short	0x00ff


	//----- nvinfo : EIATTR_EXTERNS
	.align		4
        /*0080*/ 	.byte	0x04, 0x0f
        /*0082*/ 	.short	(.L_2381 - .L_2380)


	//   ....[0]....
	.align		4
.L_2380:
        /*0084*/ 	.word	index@(__assertfail)


	//----- nvinfo : EIATTR_MERCURY_ISA_VERSION
	.align		4
.L_2381:
        /*0088*/ 	.byte	0x03, 0x5f
        /*008a*/ 	.short	0x0101


	//----- nvinfo : EIATTR_VRC_CTA_INIT_COUNT
	.align		4
        /*008c*/ 	.byte	0x02, 0x4a
	.zero		1
	.zero		1


	//----- nvinfo : EIATTR_SYSCALL_OFFSETS
	.align		4
        /*0090*/ 	.byte	0x04, 0x46
        /*0092*/ 	.short	(.L_2383 - .L_2382)


	//   ....[0]....
.L_2382:
        /*0094*/ 	.word	0x00000ef0


	//   ....[1]....
        /*0098*/ 	.word	0x00001f50


	//   ....[2]....
        /*009c*/ 	.word	0x00002f20


	//   ....[3]....
        /*00a0*/ 	.word	0x00003e00


	//   ....[4]....
        /*00a4*/ 	.word	0x00005640


	//   ....[5]....
        /*00a8*/ 	.word	0x000063f0


	//   ....[6]....
        /*00ac*/ 	.word	0x00007260


	//   ....[7]....
        /*00b0*/ 	.word	0x000080d0


	//----- nvinfo : EIATTR_EXIT_INSTR_OFFSETS
	.align		4
.L_2383:
        /*00b4*/ 	.byte	0x04, 0x1c
        /*00b6*/ 	.short	(.L_2385 - .L_2384)


	//   ....[0]....
.L_2384:
        /*00b8*/ 	.word	0x00007500


	//   ....[1]....
        /*00bc*/ 	.word	0x00007640


	//   ....[2]....
        /*00c0*/ 	.word	0x00007680


	//   ....[3]....
        /*00c4*/ 	.word	0x00007710


	//   ....[4]....
        /*00c8*/ 	.word	0x00007740


	//   ....[5]....
        /*00cc*/ 	.word	0x00007770


	//   ....[6]....
        /*00d0*/ 	.word	0x000077f0


	//   ....[7]....
        /*00d4*/ 	.word	0x00007820


	//   ....[8]....
        /*00d8*/ 	.word	0x000078a0


	//   ....[9]....
        /*00dc*/ 	.word	0x000078d0


	//   ....[10]....
        /*00e0*/ 	.word	0x00007910


	//   ....[11]....
        /*00e4*/ 	.word	0x000079e0


	//   ....[12]....
        /*00e8*/ 	.word	0x00007b40


	//   ....[13]....
        /*00ec*/ 	.word	0x00007ca0


	//   ....[14]....
        /*00f0*/ 	.word	0x00007df0


	//   ....[15]....
        /*00f4*/ 	.word	0x00007e20


	//   ....[16]....
        /*00f8*/ 	.word	0x00007e50


	//   ....[17]....
        /*00fc*/ 	.word	0x00007f10


	//   ....[18]....
        /*0100*/ 	.word	0x00007f70


	//   ....[19]....
        /*0104*/ 	.word	0x000080e0


	//   ....[20]....
        /*0108*/ 	.word	0x000081e0


	//   ....[21]....
        /*010c*/ 	.word	0x00008310


	//   ....[22]....
        /*0110*/ 	.word	0x00008340


	//----- nvinfo : EIATTR_MAX_THREADS
	.align		4
.L_2385:
        /*0114*/ 	.byte	0x04, 0x05
        /*0116*/ 	.short	(.L_2387 - .L_2386)
.L_2386:
        /*0118*/ 	.word	0x00000080
        /*011c*/ 	.word	0x00000001
        /*0120*/ 	.word	0x00000001


	//----- nvinfo : EIATTR_CRS_STACK_SIZE
	.align		4
.L_2387:
        /*0124*/ 	.byte	0x04, 0x1e
        /*0126*/ 	.short	(.L_2389 - .L_2388)
.L_2388:
        /*0128*/ 	.word	0x00000000


	//----- nvinfo : EIATTR_CBANK_PARAM_SIZE
	.align		4
.L_2389:
        /*012c*/ 	.byte	0x03, 0x19
        /*012e*/ 	.short	0x003c


	//----- nvinfo : EIATTR_PARAM_CBANK
	.align		4
        /*0130*/ 	.byte	0x04, 0x0a
        /*0132*/ 	.short	(.L_2391 - .L_2390)
	.align		4
.L_2390:
        /*0134*/ 	.word	index@(.nv.constant0._ZN2at6native27unrolled_elementwise_kernelINS0_13AUnaryFunctorIN3c107complexIfEES5_S5_NS0_15binary_internal10DivFunctorIS5_EEEESt5arrayIPcLm2EELi4E23TrivialOffsetCalculatorILi1EjESE_NS0_6memory12LoadWithCastILi1EEENSF_13StoreWithCastILi1EEEEEviT_T0_T2_T3_T4_T5_)
        /*0138*/ 	.short	0x0380
        /*013a*/ 	.short	0x003c


	//----- nvinfo : EIATTR_SW_WAR
	.align		4
.L_2391:
        /*013c*/ 	.byte	0x04, 0x36
        /*013e*/ 	.short	(.L_2393 - .L_2392)
.L_2392:
        /*0140*/ 	.word	0x00000008
.L_2393:


//--------------------- .nv.info._ZN2at6native18elementwise_kernelILi128ELi2EZNS0_22gpu_kernel_impl_nocastINS0_13AUnaryFunctorIN3c107complexIfEES6_S6_NS0_15binary_internal10DivFunctorIS6_EEEEEEvRNS_18TensorIteratorBaseERKT_EUliE_EEviT1_ --------------------------
	.section	.nv.info._ZN2at6native18elementwise_kernelILi128ELi2EZNS0_22gpu_kernel_impl_nocastINS0_13AUnaryFunctorIN3c107complexIfEES6_S6_NS0_15binary_internal10DivFunctorIS6_EEEEEEvRNS_18TensorIteratorBaseERKT_EUliE_EEviT1_,"",@"SHT_CUDA_INFO"
	.sectionflags	@""
	.align	4


	//----- nvinfo : EIATTR_CUDA_API_VERSION
	.align		4
        /*0000*/ 	.byte	0x04, 0x37
        /*0002*/ 	.short	(.L_2395 - .L_2394)
.L_2394:
        /*0004*/ 	.word	0x00000082


	//----- nvinfo : EIATTR_KPARAM_INFO
	.align		4
.L_2395:
        /*0008*/ 	.byte	0x04, 0x17
        /*000a*/ 	.short	(.L_2397 - .L_2396)
.L_2396:
        /*000c*/ 	.word	0x00000000
        /*0010*/ 	.short	0x0001
        /*0012*/ 	.short	0x0008
        /*0014*/ 	.byte	0x00, 0xf0, 0x81, 0x08


	//----- nvinfo : EIATTR_KPARAM_INFO
	.align		4
.L_2397:
        /*0018*/ 	.byte	0x04, 0x17
        /*001a*/ 	.short	(.L_2399 - .L_2398)
.L_2398:
        /*001c*/ 	.word	0x00000000
        /*0020*/ 	.short	0x0000
        /*0022*/ 	.short	0x0000
        /*0024*/ 	.byte	0x00, 0xf0, 0x11, 0x00


	//----- nvinfo : EIATTR_SPARSE_MMA_MASK
	.align		4
.L_2399:
        /*0028*/ 	.byte	0x03, 0x50
        /*002a*/ 	.short	0x0000


	//----- nvinfo : EIATTR_MAXREG_COUNT
	.align		4
        /*002c*/ 	.byte	0x03, 0x1b
        /*002e*/ 	.short	0x0080


	//----- nvinfo : EIATTR_MERCURY_ISA_VERSION
	.align		4
        /*0030*/ 	.byte	0x03, 0x5f
        /*0032*/ 	.short	0x0101


	//----- nvinfo : EIATTR_VRC_CTA_INIT_COUNT
	.align		4
        /*0034*/ 	.byte	0x02, 0x4a
	.zero		1
	.zero		1


	//----- nvinfo : EIATTR_EXIT_INSTR_OFFSETS
	.align		4
        /*0038*/ 	.byte	0x04, 0x1c
        /*003a*/ 	.short	(.L_2401 - .L_2400)


	//   ....[0]....
.L_2400:
        /*003c*/ 	.word	0x00000340


	//   ....[1]....
        /*0040*/ 	.word	0x00000480


	//   ....[2]....
        /*0044*/ 	.word	0x00000510


	//   ....[3]....
        /*0048*/ 	.word	0x000005d0


	//   ....[4]....
        /*004c*/ 	.word	0x00001bc0


	//   ....[5]....
        /*0050*/ 	.word	0x00003100


	//----- nvinfo : EIATTR_MAX_THREADS
	.align		4
.L_2401:
        /*0054*/ 	.byte	0x04, 0x05
        /*0056*/ 	.short	(.L_2403 - .L_2402)
.L_2402:
        /*0058*/ 	.word	0x00000080
        /*005c*/ 	.word	0x00000001
        /*0060*/ 	.word	0x00000001


	//----- nvinfo : EIATTR_CRS_STACK_SIZE
	.align		4
.L_2403:
        /*0064*/ 	.byte	0x04, 0x1e
        /*0066*/ 	.short	(.L_2405 - .L_2404)
.L_2404:
        /*0068*/ 	.word	0x00000000


	//----- nvinfo : EIATTR_CBANK_PARAM_SIZE
	.align		4
.L_2405:
        /*006c*/ 	.byte	0x03, 0x19
        /*006e*/ 	.short	0x0228


	//----- nvinfo : EIATTR_PARAM_CBANK
	.align		4
        /*0070*/ 	.byte	0x04, 0x0a
        /*0072*/ 	.short	(.L_2407 - .L_2406)
	.align		4
.L_2406:
        /*0074*/ 	.word	index@(.nv.constant0._ZN2at6native18elementwise_kernelILi128ELi2EZNS0_22gpu_kernel_impl_nocastINS0_13AUnaryFunctorIN3c107complexIfEES6_S6_NS0_15binary_internal10DivFunctorIS6_EEEEEEvRNS_18TensorIteratorBaseERKT_EUliE_EEviT1_)
        /*0078*/ 	.short	0x0380
        /*007a*/ 	.short	0x0228


	//----- nvinfo : EIATTR_SW_WAR
	.align		4
.L_2407:
        /*007c*/ 	.byte	0x04, 0x36
        /*007e*/ 	.short	(.L_2409 - .L_2408)
.L_2408:
        /*0080*/ 	.word	0x00000008
.L_2409:


//--------------------- .nv.info._ZN2at6native27unrolled_elementwise_kernelINS0_13AUnaryFunctorIN3c107complexIfEES5_S5_NS0_15binary_internal10DivFunctorIS5_EEEESt5arrayIPcLm2EELi4E23TrivialOffsetCalculatorILi1EjESE_NS0_6memory15LoadWithoutCastENSF_16StoreWithoutCastEEEviT_T0_T2_T3_T4_T5_ --------------------------
	.section	.nv.info._ZN2at6native27unrolled_elementwise_kernelINS0_13AUnaryFunctorIN3c107complexIfEES5_S5_NS0_15binary_internal10DivFunctorIS5_EEEESt5arrayIPcLm2EELi4E23TrivialOffsetCalculatorILi1EjESE_NS0_6memory15LoadWithoutCastENSF_16StoreWithoutCastEEEviT_T0_T2_T3_T4_T5_,"",@"SHT_CUDA_INFO"
	.sectionflags	@""
	.align	4


	//----- nvinfo : EIATTR_CUDA_API_VERSION
	.align		4
        /*0000*/ 	.byte	0x04, 0x37
        /*0002*/ 	.short	(.L_2411 - .L_2410)
.L_2410:
        /*0004*/ 	.word	0x00000082


	//----- nvinfo : EIATTR_KPARAM_INFO
	.align		4
.L_2411:
        /*0008*/ 	.byte	0x04, 0x17
        /*000a*/ 	.short	(.L_2413 - .L_2412)
.L_2412:
        /*000c*/ 	.word	0x00000000
        /*0010*/ 	.short	0x0006
        /*0012*/ 	.short	0x002b
        /*0014*/ 	.byte	0x00, 0xf0, 0x05, 0x00


	//----- nvinfo : EIATTR_KPARAM_INFO
	.align		4
.L_2413:
        /*0018*/ 	.byte	0x04, 0x17
        /*001a*/ 	.short	(.L_2415 - .L_2414)
.L_2414:
        /*001c*/ 	.word	0x00000000
        /*0020*/ 	.short	0x0005
        /*0022*/ 	.short	0x002a
        /*0024*/ 	.byte	0x00, 0xf0, 0x05, 0x00


	//----- nvinfo : EIATTR_KPARAM_INFO
	.align		4
.L_2415:
        /*0028*/ 	.byte	0x04, 0x17
        /*002a*/ 	.short	(.L_2417 - .L_2416)
.L_2416:
        /*002c*/ 	.word	0x00000000
        /*0030*/ 	.short	0x0004
        /*0032*/ 	.short	0x0029
        /*0034*/ 	.byte	0x00, 0xf0, 0x05, 0x00


	//----- nvinfo : EIATTR_KPARAM_INFO
	.align		4
.L_2417:
        /*0038*/ 	.byte	0x04, 0x17
        /*003a*/ 	.short	(.L_2419 - .L_2418)
.L_2418:
        /*003c*/ 	.word	0x00000000
        /*0040*/ 	.short	0x0003
        /*0042*/ 	.short	0x0028
        /*0044*/ 	.byte	0x00, 0xf0, 0x05, 0x00


	//----- nvinfo : EIATTR_KPARAM_INFO
	.align		4
.L_2419:
        /*0048*/ 	.byte	0x04, 0x17
        /*004a*/ 	.short	(.L_2421 - .L_2420)
.L_2420:
        /*004c*/ 	.word	0x00000000
        /*0050*/ 	.short	0x0002
        /*0052*/ 	.short	0x0018
        /*0054*/ 	.byte	0x00, 0xf0, 0x41, 0x00


	//----- nvinfo : EIATTR_KPARAM_INFO
	.align		4
.L_2421:
        /*0058*/ 	.byte	0x04, 0x17
        /*005a*/ 	.short	(.L_2423 - .L_2422)
.L_2422:
        /*005c*/ 	.word	0x00000000
        /*0060*/ 	.short	0x0001
        /*0062*/ 	.short	0x0008
        /*0064*/ 	.byte	0x00, 0xf0, 0x41, 0x00


	//----- nvinfo : EIATTR_KPARAM_INFO
	.align		4
.L_2423:
        /*0068*/ 	.byte	0x04, 0x17
        /*006a*/ 	.short	(.L_2425 - .L_2424)
.L_2424:
        /*006c*/ 	.word	0x00000000
        /*0070*/ 	.short	0x0000
        /*0072*/ 	.short	0x0000
        /*0074*/ 	.byte	0x00, 0xf0, 0x11, 0x00


	//----- nvinfo : EIATTR_SPARSE_MMA_MASK
	.align		4
.L_2425:
        /*0078*/ 	.byte	0x03, 0x50
        /*007a*/ 	.short	0x0000


	//----- nvinfo : EIATTR_MAXREG_COUNT
	.align		4
        /*007c*/ 	.byte	0x03, 0x1b
        /*007e*/ 	.short	0x00ff


	//----- nvinfo : EIATTR_MERCURY_ISA_VERSION
	.align		4
        /*0080*/ 	.byte	0x03, 0x5f
        /*0082*/ 	.short	0x0101


	//----- nvinfo : EIATTR_VRC_CTA_INIT_COUNT
	.align		4
        /*0084*/ 	.byte	0x02, 0x4a
	.zero		1
	.zero		1


	//----- nvinfo : EIATTR_EXIT_INSTR_OFFSETS
	.align		4
        /*0088*/ 	.byte	0x04, 0x1c
        /*008a*/ 	.short	(.L_2427 - .L_2426)


	//   ....[0]....
.L_2426:
        /*008c*/ 	.word	0x00000cd0


	//   ....[1]....
        /*0090*/ 	.word	0x00000d20


	//----- nvinfo : EIATTR_MAX_THREADS
	.align		4
.L_2427:
        /*0094*/ 	.byte	0x04, 0x05
        /*0096*/ 	.short	(.L_2429 - .L_2428)
.L_2428:
        /*0098*/ 	.word	0x00000080
        /*009c*/ 	.word	0x00000001
        /*00a0*/ 	.word	0x00000001


	//----- nvinfo : EIATTR_CRS_STACK_SIZE
	.align		4
.L_2429:
        /*00a4*/ 	.byte	0x04, 0x1e
        /*00a6*/ 	.short	(.L_2431 - .L_2430)
.L_2430:
        /*00a8*/ 	.word	0x00000000


	//----- nvinfo : EIATTR_CBANK_PARAM_SIZE
	.align		4
.L_2431:
        /*00ac*/ 	.byte	0x03, 0x19
        /*00ae*/ 	.short	0x002c


	//----- nvinfo : EIATTR_PARAM_CBANK
	.align		4
        /*00b0*/ 	.byte	0x04, 0x0a
        /*00b2*/ 	.short	(.L_2433 - .L_2432)
	.align		4
.L_2432:
        /*00b4*/ 	.word	index@(.nv.constant0._ZN2at6native27unrolled_elementwise_kernelINS0_13AUnaryFunctorIN3c107complexIfEES5_S5_NS0_15binary_internal10DivFunctorIS5_EEEESt5arrayIPcLm2EELi4E23TrivialOffsetCalculatorILi1EjESE_NS0_6memory15LoadWithoutCastENSF_16StoreWithoutCastEEEviT_T0_T2_T3_T4_T5_)
        /*00b8*/ 	.short	0x0380
        /*00ba*/ 	.short	0x002c


	//----- nvinfo : EIATTR_SW_WAR
	.align		4
.L_2433:
        /*00bc*/ 	.byte	0x04, 0x36
        /*00be*/ 	.short	(.L_2435 - .L_2434)
.L_2434:
        /*00c0*/ 	.word	0x00000008
.L_2435:


//--------------------- .nv.info._ZN2at6native29vectorized_elementwise_kernelILi2ENS0_13AUnaryFunctorIN3c107complexIfEES5_S5_NS0_15binary_internal10DivFunctorIS5_EEEESt5arrayIPcLm2EEEEviT0_T1_ --------------------------
	.section	.nv.info._ZN2at6native29vectorized_elementwise_kernelILi2ENS0_13AUnaryFunctorIN3c107complexIfEES5_S5_NS0_15binary_internal10DivFunctorIS5_EEEESt5arrayIPcLm2EEEEviT0_T1_,"",@"SHT_CUDA_INFO"
	.sectionflags	@""
	.align	4


	//----- nvinfo : EIATTR_CUDA_API_VERSION
	.align		4
        /*0000*/ 	.byte	0x04, 0x37
        /*0002*/ 	.short	(.L_2437 - .L_2436)
.L_2436:
        /*0004*/ 	.word	0x00000082


	//----- nvinfo : EIATTR_KPARAM_INFO
	.align		4
.L_2437:
        /*0008*/ 	.byte	0x04, 0x17
        /*000a*/ 	.short	(.L_2439 - .L_2438)
.L_2438:
        /*000c*/ 	.word	0x00000000
        /*0010*/ 	.short	0x0002
        /*0012*/ 	.short	0x0018
        /*0014*/ 	.byte	0x00, 0xf0, 0x41, 0x00


	//----- nvinfo : EIATTR_KPARAM_INFO
	.align		4
.L_2439:
        /*0018*/ 	.byte	0x04, 0x17
        /*001a*/ 	.short	(.L_2441 - .L_2440)
.L_2440:
        /*001c*/ 	.word	0x00000000
        /*0020*/ 	.short	0x0001
        /*0022*/ 	.short	0x0008
        /*0024*/ 	.byte	0x00, 0xf0, 0x41, 0x00


	//----- nvinfo : EIATTR_KPARAM_INFO
	.align		4
.L_2441:
        /*0028*/ 	.byte	0x04, 0x17
        /*002a*/ 	.short	(.L_2443 - .L_2442)
.L_2442:
        /*002c*/ 	.word	0x00000000
        /*0030*/ 	.short	0x0000
        /*0032*/ 	.short	0x0000
        /*0034*/ 	.byte	0x00, 0xf0, 0x11, 0x00


	//----- nvinfo : EIATTR_SPARSE_MMA_MASK
	.align		4
.L_2443:
        /*0038*/ 	.byte	0x03, 0x50
        /*003a*/ 	.short	0x0000


	//----- nvinfo : EIATTR_MAXREG_COUNT
	.align		4
        /*003c*/ 	.byte	0x03, 0x1b
        /*003e*/ 	.short	0x00ff


	//----- nvinfo : EIATTR_MERCURY_ISA_VERSION
	.align		4
        /*0040*/ 	.byte	0x03, 0x5f
        /*0042*/ 	.short	0x0101


	//----- nvinfo : EIATTR_VRC_CTA_INIT_COUNT
	.align		4
        /*0044*/ 	.byte	0x02, 0x4a
	.zero		1
	.zero		1


	//----- nvinfo : EIATTR_EXIT_INSTR_OFFSETS
	.align		4
        /*0048*/ 	.byte	0x04, 0x1c
        /*004a*/ 	.short	(.L_2445 - .L_2444)


	//   ....[0]....
.L_2444:
        /*004c*/ 	.word	0x00001a50


	//   ....[1]....
        /*0050*/ 	.word	0x00001aa0


	//   ....[2]....
        /*0054*/ 	.word	0x00002b90


	//----- nvinfo : EIATTR_MAX_THREADS
	.align		4
.L_2445:
        /*0058*/ 	.byte	0x04, 0x05
        /*005a*/ 	.short	(.L_2447 - .L_2446)
.L_2446:
        /*005c*/ 	.word	0x00000080
        /*0060*/ 	.word	0x00000001
        /*0064*/ 	.word	0x00000001


	//----- nvinfo : EIATTR_CRS_STACK_SIZE
	.align		4
.L_2447:
        /*0068*/ 	.byte	0x04, 0x1e
        /*006a*/ 	.short	(.L_2449 - .L_2448)
.L_2448:
        /*006c*/ 	.word	0x00000000


	//----- nvinfo : EIATTR_CBANK_PARAM_SIZE
	.align		4
.L_2449:
        /*0070*/ 	.byte	0x03, 0x19
        /*0072*/ 	.short	0x0028


	//----- nvinfo : EIATTR_PARAM_CBANK
	.align		4
        /*0074*/ 	.byte	0x04, 0x0a
        /*0076*/ 	.short	(.L_2451 - .L_2450)
	.align		4
.L_2450:
        /*0078*/ 	.word	index@(.nv.constant0._ZN2at6native29vectorized_elementwise_kernelILi2ENS0_13AUnaryFunctorIN3c107complexIfEES5_S5_NS0_15binary_internal10DivFunctorIS5_EEEESt5arrayIPcLm2EEEEviT0_T1_)
        /*007c*/ 	.short	0x0380
        /*007e*/ 	.short	0x0028


	//----- nvinfo : EIATTR_SW_WAR
	.align		4
.L_2451:
        /*0080*/ 	.byte	0x04, 0x36
        /*0082*/ 	.short	(.L_2453 - .L_2452)
.L_2452:
        /*0084*/ 	.word	0x00000008
.L_2453:


//--------------------- .nv.info._ZN2at6native29vectorized_elementwise_kernelILi4ENS0_13AUnaryFunctorIN3c107complexIfEES5_S5_NS0_15binary_internal10DivFunctorIS5_EEEESt5arrayIPcLm2EEEEviT0_T1_ --------------------------
	.section	.nv.info._ZN2at6native29vectorized_elementwise_kernelILi4ENS0_13AUnaryFunctorIN3c107complexIfEES5_S5_NS0_15binary_internal10DivFunctorIS5_EEEESt5arrayIPcLm2EEEEviT0_T1_,"",@"SHT_CUDA_INFO"
	.sectionflags	@""
	.align	4


	//----- nvinfo : EIATTR_CUDA_API_VERSION
	.align		4
        /*0000*/ 	.byte	0x04, 0x37
        /*0002*/ 	.short	(.L_2455 - .L_2454)
.L_2454:
        /*0004*/ 	.word	0x00000082


	//----- nvinfo : EIATTR_KPARAM_INFO
	.align		4
.L_2455:
        /*0008*/ 	.byte	0x04, 0x17
        /*000a*/ 	.short	(.L_2457 - .L_2456)
.L_2456:
        /*000c*/ 	.word	0x00000000
        /*0010*/ 	.short	0x0002
        /*0012*/ 	.short	0x0018
        /*0014*/ 	.byte	0x00, 0xf0, 0x41, 0x00


	//----- nvinfo : EIATTR_KPARAM_INFO
	.align		4
.L_2457:
        /*0018*/ 	.byte	0x04, 0x17
        /*001a*/ 	.short	(.L_2459 - .L_2458)
.L_2458:
        /*001c*/ 	.word	0x00000000
        /*0020*/ 	.short	0x0001
        /*0022*/ 	.short	0x0008
        /*0024*/ 	.byte	0x00, 0xf0, 0x41, 0x00


	//----- nvinfo : EIATTR_KPARAM_INFO
	.align		4
.L_2459:
        /*0028*/ 	.byte	0x04, 0x17
        /*002a*/ 	.short	(.L_2461 - .L_2460)
.L_2460:
        /*002c*/ 	.word	0x00000000
        /*0030*/ 	.short	0x0000
        /*0032*/ 	.short	0x0000
        /*0034*/ 	.byte	0x00, 0xf0, 0x11, 0x00


	//----- nvinfo : EIATTR_SPARSE_MMA_MASK
	.align		4
.L_2461:
        /*0038*/ 	.byte	0x03, 0x50
        /*003a*/ 	.short	0x0000


	//----- nvinfo : EIATTR_MAXREG_COUNT
	.align		4
        /*003c*/ 	.byte	0x03, 0x1b
        /*003e*/ 	.short	0x00ff


	//----- nvinfo : EIATTR_MERCURY_ISA_VERSION
	.align		4
        /*0040*/ 	.byte	0x03, 0x5f
        /*0042*/ 	.short	0x0101


	//----- nvinfo : EIATTR_VRC_CTA_INIT_COUNT
	.align		4
        /*0044*/ 	.byte	0x02, 0x4a
	.zero		1
	.zero		1


	//----- nvinfo : EIATTR_EXIT_INSTR_OFFSETS
	.align		4
        /*0048*/ 	.byte	0x04, 0x1c
        /*004a*/ 	.short	(.L_2463 - .L_2462)


	//   ....[0]....
.L_2462:
        /*004c*/ 	.word	0x00001a50


	//   ....[1]....
        /*0050*/ 	.word	0x00001aa0


	//   ....[2]....
        /*0054*/ 	.word	0x00002b50


	//----- nvinfo : EIATTR_MAX_THREADS
	.align		4
.L_2463:
        /*0058*/ 	.byte	0x04, 0x05
        /*005a*/ 	.short	(.L_2465 - .L_2464)
.L_2464:
        /*005c*/ 	.word	0x00000080
        /*0060*/ 	.word	0x00000001
        /*0064*/ 	.word	0x00000001


	//----- nvinfo : EIATTR_CRS_STACK_SIZE
	.align		4
.L_2465:
        /*0068*/ 	.byte	0x04, 0x1e
        /*006a*/ 	.short	(.L_2467 - .L_2466)
.L_2466:
        /*006c*/ 	.word	0x00000000


	//----- nvinfo : EIATTR_CBANK_PARAM_SIZE
	.align		4
.L_2467:
        /*0070*/ 	.byte	0x03, 0x19
        /*0072*/ 	.short	0x0028


	//----- nvinfo : EIATTR_PARAM_CBANK
	.align		4
        /*0074*/ 	.byte	0x04, 0x0a
        /*0076*/ 	.short	(.L_2469 - .L_2468)
	.align		4
.L_2468:
        /*0078*/ 	.word	index@(.nv.constant0._ZN2at6native29vectorized_elementwise_kernelILi4ENS0_13AUnaryFunctorIN3c107complexIfEES5_S5_NS0_15binary_internal10DivFunctorIS5_EEEESt5arrayIPcLm2EEEEviT0_T1_)
        /*007c*/ 	.short	0x0380
        /*007e*/ 	.short	0x0028


	//----- nvinfo : EIATTR_SW_WAR
	.align		4
.L_2469:
        /*0080*/ 	.byte	0x04, 0x36
        /*0082*/ 	.short	(.L_2471 - .L_2470)
.L_2470:
        /*0084*/ 	.word	0x00000008
.L_2471:


//--------------------- .nv.info._ZN2at6native29vectorized_elementwise_kernelILi8ENS0_13AUnaryFunctorIN3c107complexIfEES5_S5_NS0_15binary_internal10DivFunctorIS5_EEEESt5arrayIPcLm2EEEEviT0_T1_ --------------------------
	.section	.nv.info._ZN2at6native29vectorized_elementwise_kernelILi8ENS0_13AUnaryFunctorIN3c107complexIfEES5_S5_NS0_15binary_internal10DivFunctorIS5_EEEESt5arrayIPcLm2EEEEviT0_T1_,"",@"SHT_CUDA_INFO"
	.sectionflags	@""
	.align	4


	//----- nvinfo : EIATTR_CUDA_API_VERSION
	.align		4
        /*0000*/ 	.byte	0x04, 0x37
        /*0002*/ 	.short	(.L_2473 - .L_2472)
.L_2472:
        /*0004*/ 	.word	0x00000082


	//----- nvinfo : EIATTR_KPARAM_INFO
	.align		4
.L_2473:
        /*0008*/ 	.byte	0x04, 0x17
        /*000a*/ 	.short	(.L_2475 - .L_2474)
.L_2474:
        /*000c*/ 	.word	0x00000000
        /*0010*/ 	.short	0x0002
        /*0012*/ 	.short	0x0018
        /*0014*/ 	.byte	0x00, 0xf0, 0x41, 0x00


	//----- nvinfo : EIATTR_KPARAM_INFO
	.align		4
.L_2475:
        /*0018*/ 	.byte	0x04, 0x17
        /*001a*/ 	.short	(.L_2477 - .L_2476)
.L_2476:
        /*001c*/ 	.word	0x00000000
        /*0020*/ 	.short	0x0001
        /*0022*/ 	.short	0x0008
        /*0024*/ 	.byte	0x00, 0xf0, 0x41, 0x00


	//----- nvinfo : EIATTR_KPARAM_INFO
	.align		4
.L_2477:
        /*0028*/ 	.byte	0x04, 0x17
        /*002a*/ 	.short	(.L_2479 - .L_2478)
.L_2478:
        /*002c*/ 	.word	0x00000000
        /*0030*/ 	.short	0x0000
        /*0032*/ 	.short	0x0000
        /*0034*/ 	.byte	0x00, 0xf0, 0x11, 0x00


	//----- nvinfo : EIATTR_SPARSE_MMA_MASK
	.align		4
.L_2479:
        /*0038*/ 	.byte	0x03, 0x50
        /*003a*/ 	.short	0x0000


	//----- nvinfo : EIATTR_MAXREG_COUNT
	.align		4
        /*003c*/ 	.byte	0x03, 0x1b
        /*003e*/ 	.short	0x00ff


	//----- nvinfo : EIATTR_MERCURY_ISA_VERSION
	.align		4
        /*0040*/ 	.byte	0x03, 0x5f
        /*0042*/ 	.short	0x0101


	//----- nvinfo : EIATTR_VRC_CTA_INIT_COUNT
	.align		4
        /*0044*/ 	.byte	0x02, 0x4a
	.zero		1
	.zero		1


	//----- nvinfo : EIATTR_EXIT_INSTR_OFFSETS
	.align		4
        /*0048*/ 	.byte	0x04, 0x1c
        /*004a*/ 	.short	(.L_2481 - .L_2480)


	//   ....[0]....
.L_2480:
        /*004c*/ 	.word	0x00001a50


	//   ....[1]....
        /*0050*/ 	.word	0x00001aa0


	//   ....[2]....
        /*0054*/ 	.word	0x00002b50


	//----- nvinfo : EIATTR_MAX_THREADS
	.align		4
.L_2481:
        /*0058*/ 	.byte	0x04, 0x05
        /*005a*/ 	.short	(.L_2483 - .L_2482)
.L_2482:
        /*005c*/ 	.word	0x00000080
        /*0060*/ 	.word	0x00000001
        /*0064*/ 	.word	0x00000001


	//----- nvinfo : EIATTR_CRS_STACK_SIZE
	.align		4
.L_2483:
        /*0068*/ 	.byte	0x04, 0x1e
        /*006a*/ 	.short	(.L_2485 - .L_2484)
.L_2484:
        /*006c*/ 	.word	0x00000000


	//----- nvinfo : EIATTR_CBANK_PARAM_SIZE
	.align		4
.L_2485:
        /*0070*/ 	.byte	0x03, 0x19
        /*0072*/ 	.short	0x0028


	//----- nvinfo : EIATTR_PARAM_CBANK
	.align		4
        /*0074*/ 	.byte	0x04, 0x0a
        /*0076*/ 	.short	(.L_2487 - .L_2486)
	.align		4
.L_2486:
        /*0078*/ 	.word	index@(.nv.constant0._ZN2at6native29vectorized_elementwise_kernelILi8ENS0_13AUnaryFunctorIN3c107complexIfEES5_S5_NS0_15binary_internal10DivFunctorIS5_EEEESt5arrayIPcLm2EEEEviT0_T1_)
        /*007c*/ 	.short	0x0380
        /*007e*/ 	.short	0x0028


	//----- nvinfo : EIATTR_SW_WAR
	.align		4
.L_2487:
        /*0080*/ 	.byte	0x04, 0x36
        /*0082*/ 	.short	(.L_2489 - .L_2488)
.L_2488:
        /*0084*/ 	.word	0x00000008
.L_2489:


//--------------------- .nv.info._ZN2at6native18elementwise_kernelILi128ELi4EZNS0_15gpu_kernel_implINS0_13BinaryFunctorIN3c107complexIdEES6_S6_NS0_15binary_internal10DivFunctorIS6_EEEEEEvRNS_18TensorIteratorBaseERKT_EUliE_EEviT1_ --------------------------
	.section	.nv.info._ZN2at6native18elementwise_kernelILi128ELi4EZNS0_15gpu_kernel_implINS0_13BinaryFunctorIN3c107complexIdEES6_S6_NS0_15binary_internal10DivFunctorIS6_EEEEEEvRNS_18TensorIteratorBaseERKT_EUliE_EEviT1_,"",@"SHT_CUDA_INFO"
	.sectionflags	@""
	.align	4


	//----- nvinfo : EIATTR_CUDA_API_VERSION
	.align		4
        /*0000*/ 	.byte	0x04, 0x37
        /*0002*/ 	.short	(.L_2491 - .L_2490)
.L_2490:
        /*0004*/ 	.word	0x00000082


	//----- nvinfo : EIATTR_KPARAM_INFO
	.align		4
.L_2491:
        /*0008*/ 	.byte	0x04, 0x17
        /*000a*/ 	.short	(.L_2493 - .L_2492)
.L_2492:
        /*000c*/ 	.word	0x00000000
        /*0010*/ 	.short	0x0001
        /*0012*/ 	.short	0x0008
        /*0014*/ 	.byte	0x00, 0xf0, 0x21, 0x0a


	//----- nvinfo : EIATTR_KPARAM_INFO
	.align		4
.L_2493:
        /*0018*/ 	.byte	0x04, 0x17
        /*001a*/ 	.short	(.L_2495 - .L_2494)
.L_2494:
        /*001c*/ 	.word	0x00000000
        /*0020*/ 	.short	0x0000
        /*0022*/ 	.short	0x0000
        /*0024*/ 	.byte	0x00, 0xf0, 0x11, 0x00


	//----- nvinfo : EIATTR_SPARSE_MMA_MASK
	.align		4
.L_2495:
        /*0028*/ 	.byte	0x03, 0x50
        /*002a*/ 	.short	0x0000


	//----- nvinfo : EIATTR_MAXREG_COUNT
	.align		4
        /*002c*/ 	.byte	0x03, 0x1b
        /*002e*/ 	.short	0x0080


	//----- nvinfo : EIATTR_EXTERNS
	.align		4
        /*0030*/ 	.byte	0x04, 0x0f
        /*0032*/ 	.short	(.L_2497 - .L_2496)


	//   ....[0]....
	.align		4
.L_2496:
        /*0034*/ 	.word	index@(__assertfail)


	//----- nvinfo : EIATTR_MERCURY_ISA_VERSION
	.align		4
.L_2497:
        /*0038*/ 	.byte	0x03, 0x5f
        /*003a*/ 	.short	0x0101


	//----- nvinfo : EIATTR_VRC_CTA_INIT_COUNT
	.align		4
        /*003c*/ 	.byte	0x02, 0x4a
	.zero		1
	.zero		1


	//----- nvinfo : EIATTR_SYSCALL_OFFSETS
	.align		4
        /*0040*/ 	.byte	0x04, 0x46
        /*0042*/ 	.short	(.L_2499 - .L_2498)


	//   ....[0]....
.L_2498:
        /*0044*/ 	.word	0x00002600


	//   ....[1]....
        /*0048*/ 	.word	0x00003660


	//   ....[2]....
        /*004c*/ 	.word	0x00005090


	//   ....[3]....
        /*0050*/ 	.word	0x00007860


	//   ....[4]....
        /*0054*/ 	.word	0x000088c0


	//   ....[5]....
        /*0058*/ 	.word	0x0000a060


	//   ....[6]....
        /*005c*/ 	.word	0x0000c9e0


	//   ....[7]....
        /*0060*/ 	.word	0x0000da40


	//   ....[8]....
        /*0064*/ 	.word	0x0000f1e0


	//   ....[9]....
        /*0068*/ 	.word	0x00011b80


	//   ....[10]....
        /*006c*/ 	.word	0x00012be0


	//   ....[11]....
        /*0070*/ 	.word	0x00014350


	//----- nvinfo : EIATTR_EXIT_INSTR_OFFSETS
	.align		4
.L_2499:
        /*0074*/ 	.byte	0x04, 0x1c
        /*0076*/ 	.short	(.L_2501 - .L_2500)


	//   ....[0]....
.L_2500:
        /*0078*/ 	.word	0x0000f580


	//   ....[1]....
        /*007c*/ 	.word	0x000136a0


	//   ....[2]....
        /*0080*/ 	.word	0x000136e0


	//   ....[3]....
        /*0084*/ 	.word	0x00013770


	//   ....[4]....
        /*0088*/ 	.word	0x000137a0


	//   ....[5]....
        /*008c*/ 	.word	0x000137d0


	//   ....[6]....
        /*0090*/ 	.word	0x000138a0


	//   ....[7]....
        /*0094*/ 	.word	0x00013920


	//   ....[8]....
        /*0098*/ 	.word	0x00013a20


	//   ....[9]....
        /*009c*/ 	.word	0x00013ad0


	//   ....[10]....
        /*00a0*/ 	.word	0x00013af0


	//   ....[11]....
        /*00a4*/ 	.word	0x00013bc0


	//   ....[12]....
        /*00a8*/ 	.word	0x00013d70


	//   ....[13]....
        /*00ac*/ 	.word	0x00013f20


	//   ....[14]....
        /*00b0*/ 	.word	0x000140c0


	//   ....[15]....
        /*00b4*/ 	.word	0x000140f0


	//   ....[16]....
        /*00b8*/ 	.word	0x00014120


	//   ....[17]....
        /*00bc*/ 	.word	0x000141d0


	//   ....[18]....
        /*00c0*/ 	.word	0x000141f0


	//   ....[19]....
        /*00c4*/ 	.word	0x00014360


	//   ....[20]....
        /*00c8*/ 	.word	0x000144b0


	//   ....[21]....
        /*00cc*/ 	.word	0x00014630


	//   ....[22]....
        /*00d0*/ 	.word	0x000146b0


	//----- nvinfo : EIATTR_MAX_THREADS
	.align		4
.L_2501:
        /*00d4*/ 	.byte	0x04, 0x05
        /*00d6*/ 	.short	(.L_2503 - .L_2502)
.L_2502:
        /*00d8*/ 	.word	0x00000080
        /*00dc*/ 	.word	0x00000001
        /*00e0*/ 	.word	0x00000001


	//----- nvinfo : EIATTR_CRS_STACK_SIZE
	.align		4
.L_2503:
        /*00e4*/ 	.byte	0x04, 0x1e
        /*00e6*/ 	.short	(.L_2505 - .L_2504)
.L_2504:
        /*00e8*/ 	.word	0x00000000


	//----- nvinfo : EIATTR_CBANK_PARAM_SIZE
	.align		4
.L_2505:
        /*00ec*/ 	.byte	0x03, 0x19
        /*00ee*/ 	.short	0x0290


	//----- nvinfo : EIATTR_PARAM_CBANK
	.align		4
        /*00f0*/ 	.byte	0x04, 0x0a
        /*00f2*/ 	.short	(.L_2507 - .L_2506)
	.align		4
.L_2506:
        /*00f4*/ 	.word	index@(.nv.constant0._ZN2at6native18elementwise_kernelILi128ELi4EZNS0_15gpu_kernel_implINS0_13BinaryFunctorIN3c107complexIdEES6_S6_NS0_15binary_internal10DivFunctorIS6_EEEEEEvRNS_18TensorIteratorBaseERKT_EUliE_EEviT1_)
        /*00f8*/ 	.short	0x0380
        /*00fa*/ 	.short	0x0290


	//----- nvinfo : EIATTR_SW_WAR
	.align		4
.L_2507:
        /*00fc*/ 	.byte	0x04, 0x36
        /*00fe*/ 	.short	(.L_2509 - .L_2508)
.L_2508:
        /*0100*/ 	.word	0x00000008
.L_2509:


//--------------------- .nv.info._ZN2at6native27unrolled_elementwise_kernelINS0_13BinaryFunctorIN3c107complexIdEES5_S5_NS0_15binary_internal10DivFunctorIS5_EEEESt5arrayIPcLm3EELi4E23TrivialOffsetCalculatorILi2EjESD_ILi1EjENS0_6memory12LoadWithCastILi2EEENSG_13StoreWithCastILi1EEEEEviT_T0_T2_T3_T4_T5_ --------------------------
	.section	.nv.info._ZN2at6native27unrolled_elementwise_kernelINS0_13BinaryFunctorIN3c107complexIdEES5_S5_NS0_15binary_internal10DivFunctorIS5_EEEESt5arrayIPcLm3EELi4E23TrivialOffsetCalculatorILi2EjESD_ILi1EjENS0_6memory12LoadWithCastILi2EEENSG_13StoreWithCastILi1EEEEEviT_T0_T2_T3_T4_T5_,"",@"SHT_CUDA_INFO"
	.sectionflags	@""
	.align	4


	//----- nvinfo : EIATTR_CUDA_API_VERSION
	.align		4
        /*0000*/ 	.byte	0x04, 0x37
        /*0002*/ 	.short	(.L_2511 - .L_2510)
.L_2510:
        /*0004*/ 	.word	0x00000082


	//----- nvinfo : EIATTR_KPARAM_INFO
	.align		4
.L_2511:
        /*0008*/ 	.byte	0x04, 0x17
        /*000a*/ 	.short	(.L_2513 - .L_2512)
.L_2512:
        /*000c*/ 	.word	0x00000000
        /*0010*/ 	.short	0x0006
        /*0012*/ 	.short	0x0030
        /*0014*/ 	.byte	0x00, 0xf0, 0x21, 0x00


	//----- nvinfo : EIATTR_KPARAM_INFO
	.align		4
.L_2513:
        /*0018*/ 	.byte	0x04, 0x17
        /*001a*/ 	.short	(.L_2515 - .L_2514)
.L_2514:
        /*001c*/ 	.word	0x00000000
        /*0020*/ 	.short	0x0005
        /*0022*/ 	.short	0x0024
        /*0024*/ 	.byte	0x00, 0xf0, 0x31, 0x00


	//----- nvinfo : EIATTR_KPARAM_INFO
	.align		4
.L_2515:
        /*0028*/ 	.byte	0x04, 0x17
        /*002a*/ 	.short	(.L_2517 - .L_2516)
.L_2516:
        /*002c*/ 	.word	0x00000000
        /*0030*/ 	.short	0x0004
        /*0032*/ 	.short	0x0021
        /*0034*/ 	.byte	0x00, 0xf0, 0x05, 0x00


	//----- nvinfo : EIATTR_KPARAM_INFO
	.align		4
.L_2517:
        /*0038*/ 	.byte	0x04, 0x17
        /*003a*/ 	.short	(.L_2519 - .L_2518)
.L_2518:
        /*003c*/ 	.word	0x00000000
        /*0040*/ 	.short	0x0003
        /*0042*/ 	.short	0x0020
        /*0044*/ 	.byte	0x00, 0xf0, 0x05, 0x00


	//----- nvinfo : EIATTR_KPARAM_INFO
	.align		4
.L_2519:
        /*0048*/ 	.byte	0x04, 0x17
        /*004a*/ 	.short	(.L_2521 - .L_2520)
.L_2520:
        /*004c*/ 	.word	0x00000000
        /*0050*/ 	.short	0x0002
        /*0052*/ 	.short	0x0008
        /*0054*/ 	.byte	0x00, 0xf0, 0x61, 0x00


	//----- nvinfo : EIATTR_KPARAM_INFO
	.align		4
.L_2521:
        /*0058*/ 	.byte	0x04, 0x17
        /*005a*/ 	.short	(.L_2523 - .L_2522)
.L_2522:
        /*005c*/ 	.word	0x00000000
        /*0060*/ 	.short	0x0001
        /*0062*/ 	.short	0x0004
        /*0064*/ 	.byte	0x00, 0xf0, 0x05, 0x00


	//----- nvinfo : EIATTR_KPARAM_INFO
	.align		4
.L_2523:
        /*0068*/ 	.byte	0x04, 0x17
        /*006a*/ 	.short	(.L_2525 - .L_2524)
.L_2524:
        /*006c*/ 	.word	0x00000000
        /*0070*/ 	.short	0x0000
        /*0072*/ 	.short	0x0000
        /*0074*/ 	.byte	0x00, 0xf0, 0x11, 0x00


	//----- nvinfo : EIATTR_SPARSE_MMA_MASK
	.align		4
.L_2525:
        /*0078*/ 	.byte	0x03, 0x50
        /*007a*/ 	.short	0x0000


	//----- nvinfo : EIATTR_MAXREG_COUNT
	.align		4
        /*007c*/ 	.byte	0x03, 0x1b
        /*007e*/ 	.short	0x00ff


	//----- nvinfo : EIATTR_EXTERNS
	.align		4
        /*0080*/ 	.byte	0x04, 0x0f
        /*0082*/ 	.short	(.L_2527 - .L_2526)


	//   ....[0]....
	.align		4
.L_2526:
        /*0084*/ 	.word	index@(__assertfail)


	//----- nvinfo : EIATTR_MERCURY_ISA_VERSION
	.align		4
.L_2527:
        /*0088*/ 	.byte	0x03, 0x5f
        /*008a*/ 	.short	0x0101


	//----- nvinfo : EIATTR_VRC_CTA_INIT_COUNT
	.align		4
        /*008c*/ 	.byte	0x02, 0x4a
	.zero		1
	.zero		1


	//----- nvinfo : EIATTR_SYSCALL_OFFSETS
	.align		4
        /*0090*/ 	.byte	0x04, 0x46
        /*0092*/ 	.short	(.L_2529 - .L_2528)


	//   ....[0]....
.L_2528:
        /*0094*/ 	.word	0x00001000


	//   ....[1]....
        /*0098*/ 	.word	0x00002090


	//   ....[2]....
        /*009c*/ 	.word	0x00003290


	//   ....[3]....
        /*00a0*/ 	.word	0x00004320


	//   ....[4]....
        /*00a4*/ 	.word	0x00005450


	//   ....[5]....
        /*00a8*/ 	.word	0x000064e0


	//   ....[6]....
        /*00ac*/ 	.word	0x00007610


	//   ....[7]....
        /*00b0*/ 	.word	0x00008730


	//   ....[8]....
        /*00b4*/ 	.word	0x0000c010


	//   ....[9]....
        /*00b8*/ 	.word	0x0000d020


	//   ....[10]....
        /*00bc*/ 	.word	0x0000e1c0


	//   ....[11]....
        /*00c0*/ 	.word	0x0000f340


	//----- nvinfo : EIATTR_EXIT_INSTR_OFFSETS
	.align		4
.L_2529:
        /*00c4*/ 	.byte	0x04, 0x1c
        /*00c6*/ 	.short	(.L_2531 - .L_2530)


	//   ....[0]....
.L_2530:
        /*00c8*/ 	.word	0x0000e550


	//   ....[1]....
        /*00cc*/ 	.word	0x0000e690


	//   ....[2]....
        /*00d0*/ 	.word	0x0000e6d0


	//   ....[3]....
        /*00d4*/ 	.word	0x0000e760


	//   ....[4]....
        /*00d8*/ 	.word	0x0000e790


	//   ....[5]....
        /*00dc*/ 	.word	0x0000e7c0


	//   ....[6]....
        /*00e0*/ 	.word	0x0000e890


	//   ....[7]....
        /*00e4*/ 	.word	0x0000e910


	//   ....[8]....
        /*00e8*/ 	.word	0x0000ea10


	//   ....[9]....
        /*00ec*/ 	.word	0x0000eac0


	//   ....[10]....
        /*00f0*/ 	.word	0x0000eae0


	//   ....[11]....
        /*00f4*/ 	.word	0x0000ebb0


	//   ....[12]....
        /*00f8*/ 	.word	0x0000ed60


	//   ....[13]....
        /*00fc*/ 	.word	0x0000ef10


	//   ....[14]....
        /*0100*/ 	.word	0x0000f0b0


	//   ....[15]....
        /*0104*/ 	.word	0x0000f0e0


	//   ....[16]....
        /*0108*/ 	.word	0x0000f110


	//   ....[17]....
        /*010c*/ 	.word	0x0000f1c0


	//   ....[18]....
        /*0110*/ 	.word	0x0000f1e0


	//   ....[19]....
        /*0114*/ 	.word	0x0000f350


	//   ....[20]....
        /*0118*/ 	.word	0x0000f4a0


	//   ....[21]....
        /*011c*/ 	.word	0x0000f620


	//   ....[22]....
        /*0120*/ 	.word	0x0000f6a0


	//----- nvinfo : EIATTR_MAX_THREADS
	.align		4
.L_2531:
        /*0124*/ 	.byte	0x04, 0x05
        /*0126*/ 	.short	(.L_2533 - .L_2532)
.L_2532:
        /*0128*/ 	.word	0x00000080
        /*012c*/ 	.word	0x00000001
        /*0130*/ 	.word	0x00000001


	//----- nvinfo : EIATTR_CRS_STACK_SIZE
	.align		4
.L_2533:
        /*0134*/ 	.byte	0x04, 0x1e
        /*0136*/ 	.short	(.L_2535 - .L_2534)
.L_2534:
        /*0138*/ 	.word	0x00000000


	//----- nvinfo : EIATTR_CBANK_PARAM_SIZE
	.align		4
.L_2535:
        /*013c*/ 	.byte	0x03, 0x19
        /*013e*/ 	.short	0x0038


	//----- nvinfo : EIATTR_PARAM_CBANK
	.align		4
        /*0140*/ 	.byte	0x04, 0x0a
        /*0142*/ 	.short	(.L_2537 - .L_2536)
	.align		4
.L_2536:
        /*0144*/ 	.word	index@(.nv.constant0._ZN2at6native27unrolled_elementwise_kernelINS0_13BinaryFunctorIN3c107complexIdEES5_S5_NS0_15binary_internal10DivFunctorIS5_EEEESt5arrayIPcLm3EELi4E23TrivialOffsetCalculatorILi2EjESD_ILi1EjENS0_6memory12LoadWithCastILi2EEENSG_13StoreWithCastILi1EEEEEviT_T0_T2_T3_T4_T5_)
        /*0148*/ 	.short	0x0380
        /*014a*/ 	.short	0x0038


	//----- nvinfo : EIATTR_SW_WAR
	.align		4
.L_2537:
        /*014c*/ 	.byte	0x04, 0x36
        /*014e*/ 	.short	(.L_2539 - .L_2538)
.L_2538:
        /*0150*/ 	.word	0x00000008
.L_2539:


//--------------------- .nv.info._ZN2at6native18elementwise_kernelILi128ELi2EZNS0_22gpu_kernel_impl_nocastINS0_13BinaryFunctorIN3c107complexIdEES6_S6_NS0_15binary_internal10DivFunctorIS6_EEEEEEvRNS_18TensorIteratorBaseERKT_EUliE_EEviT1_ --------------------------
	.section	.nv.info._ZN2at6native18elementwise_kernelILi128ELi2EZNS0_22gpu_kernel_impl_nocastINS0_13BinaryFunctorIN3c107complexIdEES6_S6_NS0_15binary_internal10DivFunctorIS6_EEEEEEvRNS_18TensorIteratorBaseERKT_EUliE_EEviT1_,"",@"SHT_CUDA_INFO"
	.sectionflags	@""
	.align	4


	//----- nvinfo : EIATTR_CUDA_API_VERSION
	.align		4
        /*0000*/ 	.byte	0x04, 0x37
        /*0002*/ 	.short	(.L_2541 - .L_2540)
.L_2540:
        /*0004*/ 	.word	0x00000082


	//----- nvinfo : EIATTR_KPARAM_INFO
	.align		4
.L_2541:
        /*0008*/ 	.byte	0x04, 0x17
        /*000a*/ 	.short	(.L_2543 - .L_2542)
.L_2542:
        /*000c*/ 	.word	0x00000000
        /*0010*/ 	.short	0x0001
        /*0012*/ 	.short	0x0008
        /*0014*/ 	.byte	0x00, 0xf0, 0x21, 0x0a


	//----- nvinfo : EIATTR_KPARAM_INFO
	.align		4
.L_2543:
        /*0018*/ 	.byte	0x04, 0x17
        /*001a*/ 	.short	(.L_2545 - .L_2544)
.L_2544:
        /*001c*/ 	.word	0x00000000
        /*0020*/ 	.short	0x0000
        /*0022*/ 	.short	0x0000
        /*0024*/ 	.byte	0x00, 0xf0, 0x11, 0x00


	//----- nvinfo : EIATTR_SPARSE_MMA_MASK
	.align		4
.L_2545:
        /*0028*/ 	.byte	0x03, 0x50
        /*002a*/ 	.short	0x0000


	//----- nvinfo : EIATTR_MAXREG_COUNT
	.align		4
        /*002c*/ 	.byte	0x03, 0x1b
        /*002e*/ 	.short	0x0080


	//----- nvinfo : EIATTR_MERCURY_ISA_VERSION
	.align		4
        /*0030*/ 	.byte	0x03, 0x5f
        /*0032*/ 	.short	0x0101


	//----- nvinfo : EIATTR_VRC_CTA_INIT_COUNT
	.align		4
        /*0034*/ 	.byte	0x02, 0x4a
	.zero		1
	.zero		1


	//----- nvinfo : EIATTR_EXIT_INSTR_OFFSETS
	.align		4
        /*0038*/ 	.byte	0x04, 0x1c
        /*003a*/ 	.short	(.L_2547 - .L_2546)


	//   ....[0]....
.L_2546:
        /*003c*/ 	.word	0x00000a40


	//   ....[1]....
        /*0040*/ 	.word	0x00000da0


	//   ....[2]....
        /*0044*/ 	.word	0x00001090


	//   ....[3]....
        /*0048*/ 	.word	0x00001360


	//   ....[4]....
        /*004c*/ 	.word	0x00003400


	//   ....[5]....
        /*0050*/ 	.word	0x000053f0


	//----- nvinfo : EIATTR_MAX_THREADS
	.align		4
.L_2547:
        /*0054*/ 	.byte	0x04, 0x05
        /*0056*/ 	.short	(.L_2549 - .L_2548)
.L_2548:
        /*0058*/ 	.word	0x00000080
        /*005c*/ 	.word	0x00000001
        /*0060*/ 	.word	0x00000001


	//----- nvinfo : EIATTR_CRS_STACK_SIZE
	.align		4
.L_2549:
        /*0064*/ 	.byte	0x04, 0x1e
        /*0066*/ 	.short	(.L_2551 - .L_2550)
.L_2550:
        /*0068*/ 	.word	0x00000000


	//----- nvinfo : EIATTR_CBANK_PARAM_SIZE
	.align		4
.L_2551:
        /*006c*/ 	.byte	0x03, 0x19
        /*006e*/ 	.short	0x0290


	//----- nvinfo : EIATTR_PARAM_CBANK
	.align		4
        /*0070*/ 	.byte	0x04, 0x0a
        /*0072*/ 	.short	(.L_2553 - .L_2552)
	.align		4
.L_2552:
        /*0074*/ 	.word	index@(.nv.constant0._ZN2at6native18elementwise_kernelILi128ELi2EZNS0_22gpu_kernel_impl_nocastINS0_13BinaryFunctorIN3c107complexIdEES6_S6_NS0_15binary_internal10DivFunctorIS6_EEEEEEvRNS_18TensorIteratorBaseERKT_EUliE_EEviT1_)
        /*0078*/ 	.short	0x0380
        /*007a*/ 	.short	0x0290


	//----- nvinfo : EIATTR_SW_WAR
	.align		4
.L_2553:
        /*007c*/ 	.byte	0x04, 0x36
        /*007e*/ 	.short	(.L_2555 - .L_2554)
.L_2554:
        /*0080*/ 	.word	0x00000008
.L_2555:


//--------------------- .nv.info._ZN2at6native27unrolled_elementwise_kernelINS0_13BinaryFunctorIN3c107complexIdEES5_S5_NS0_15binary_internal10DivFunctorIS5_EEEESt5arrayIPcLm3EELi4E23TrivialOffsetCalculatorILi2EjESD_ILi1EjENS0_6memory15LoadWithoutCastENSG_16StoreWithoutCastEEEviT_T0_T2_T3_T4_T5_ --------------------------
	.section	.nv.info._ZN2at6native27unrolled_elementwise_kernelINS0_13BinaryFunctorIN3c107complexIdEES5_S5_NS0_15binary_internal10DivFunctorIS5_EEEESt5arrayIPcLm3EELi4E23TrivialOffsetCalculatorILi2EjESD_ILi1EjENS0_6memory15LoadWithoutCastENSG_16StoreWithoutCastEEEviT_T0_T2_T3_T4_T5_,"",@"SHT_CUDA_INFO"
	.sectionflags	@""
	.align	4


	//----- nvinfo : EIATTR_CUDA_API_VERSION
	.align		4
        /*0000*/ 	.byte	0x04, 0x37
        /*0002*/ 	.short	(.L_2557 - .L_2556)
.L_2556:
        /*0004*/ 	.word	0x00000082


	//----- nvinfo : EIATTR_KPARAM_INFO
	.align		4
.L_2557:
        /*0008*/ 	.byte	0x04, 0x17
        /*000a*/ 	.short	(.L_2559 - .L_2558)
.L_2558:
        /*000c*/ 	.word	0x00000000
        /*0010*/ 	.short	0x0006
        /*0012*/ 	.short	0x0023
        /*0014*/ 	.byte	0x00, 0xf0, 0x05, 0x00


	//----- nvinfo : EIATTR_KPARAM_INFO
	.align		4
.L_2559:
        /*0018*/ 	.byte	0x04, 0x17
        /*001a*/ 	.short	(.L_2561 - .L_2560)
.L_2560:
        /*001c*/ 	.word	0x00000000
        /*0020*/ 	.short	0x0005
        /*0022*/ 	.short	0x0022
        /*0024*/ 	.byte	0x00, 0xf0, 0x05, 0x00


	//----- nvinfo : EIATTR_KPARAM_INFO
	.align		4
.L_2561:
        /*0028*/ 	.byte	0x04, 0x17
        /*002a*/ 	.short	(.L_2563 - .L_2562)
.L_2562:
        /*002c*/ 	.word	0x00000000
        /*0030*/ 	.short	0x0004
        /*0032*/ 	.short	0x0021
        /*0034*/ 	.byte	0x00, 0xf0, 0x05, 0x00


	//----- nvinfo : EIATTR_KPARAM_INFO
	.align		4
.L_2563:
        /*0038*/ 	.byte	0x04, 0x17
        /*003a*/ 	.short	(.L_2565 - .L_2564)
.L_2564:
        /*003c*/ 	.word	0x00000000
        /*0040*/ 	.short	0x0003
        /*0042*/ 	.short	0x0020
        /*0044*/ 	.byte	0x00, 0xf0, 0x05, 0x00


	//----- nvinfo : EIATTR_KPARAM_INFO
	.align		4
.L_2565:
        /*0048*/ 	.byte	0x04, 0x17
        /*004a*/ 	.short	(.L_2567 - .L_2566)
.L_2566:
        /*004c*/ 	.word	0x00000000
        /*0050*/ 	.short	0x0002
        /*0052*/ 	.short	0x0008
        /*0054*/ 	.byte	0x00, 0xf0, 0x61, 0x00


	//----- nvinfo : EIATTR_KPARAM_INFO
	.align		4
.L_2567:
        /*0058*/ 	.byte	0x04, 0x17
        /*005a*/ 	.short	(.L_2569 - .L_2568)
.L_2568:
        /*005c*/ 	.word	0x00000000
        /*0060*/ 	.short	0x0001
        /*0062*/ 	.short	0x0004
        /*0064*/ 	.byte	0x00, 0xf0, 0x05, 0x00


	//----- nvinfo : EIATTR_KPARAM_INFO
	.align		4
.L_2569:
        /*0068*/ 	.byte	0x04, 0x17
        /*006a*/ 	.short	(.L_2571 - .L_2570)
.L_2570:
        /*006c*/ 	.word	0x00000000
        /*0070*/ 	.short	0x0000
        /*0072*/ 	.short	0x0000
        /*0074*/ 	.byte	0x00, 0xf0, 0x11, 0x00


	//----- nvinfo : EIATTR_SPARSE_MMA_MASK
	.align		4
.L_2571:
        /*0078*/ 	.byte	0x03, 0x50
        /*007a*/ 	.short	0x0000


	//----- nvinfo : EIATTR_MAXREG_COUNT
	.align		4
        /*007c*/ 	.byte	0x03, 0x1b
        /*007e*/ 	.short	0x00ff


	//----- nvinfo : EIATTR_ANNOTATIONS
	.align		4
        /*0080*/ 	.byte	0x04, 0x55
        /*0082*/ 	.short	(.L_2573 - .L_2572)


	//   ....[0]....
.L_2572:
        /*0084*/ 	.word	0x00000001
        /*0088*/ 	.byte	0x80, 0x2f, 0x00, 0x00, 0x01, 0x00, 0x00, 0x00, 0xd0, 0x30, 0x00, 0x00


	//----- nvinfo : EIATTR_MERCURY_ISA_VERSION
	.align		4
.L_2573:
        /*0094*/ 	.byte	0x03, 0x5f
        /*0096*/ 	.short	0x0101


	//----- nvinfo : EIATTR_VRC_CTA_INIT_COUNT
	.align		4
        /*0098*/ 	.byte	0x02, 0x4a
	.zero		1
	.zero		1


	//----- nvinfo : EIATTR_EXIT_INSTR_OFFSETS
	.align		4
        /*009c*/ 	.byte	0x04, 0x1c
        /*009e*/ 	.short	(.L_2575 - .L_2574)


	//   ....[0]....
.L_2574:
        /*00a0*/ 	.word	0x00002be0


	//   ....[1]....
        /*00a4*/ 	.word	0x00002c30


	//----- nvinfo : EIATTR_MAX_THREADS
	.align		4
.L_2575:
        /*00a8*/ 	.byte	0x04, 0x05
        /*00aa*/ 	.short	(.L_2577 - .L_2576)
.L_2576:
        /*00ac*/ 	.word	0x00000080
        /*00b0*/ 	.word	0x00000001
        /*00b4*/ 	.word	0x00000001


	//----- nvinfo : EIATTR_CRS_STACK_SIZE
	.align		4
.L_2577:
        /*00b8*/ 	.byte	0x04, 0x1e
        /*00ba*/ 	.short	(.L_2579 - .L_2578)
.L_2578:
        /*00bc*/ 	.word	0x00000000


	//----- nvinfo : EIATTR_CBANK_PARAM_SIZE
	.align		4
.L_2579:
        /*00c0*/ 	.byte	0x03, 0x19
        /*00c2*/ 	.short	0x0024


	//----- nvinfo : EIATTR_PARAM_CBANK
	.align		4
        /*00c4*/ 	.byte	0x04, 0x0a
        /*00c6*/ 	.short	(.L_2581 - .L_2580)
	.align		4
.L_2580:
        /*00c8*/ 	.word	index@(.nv.constant0._ZN2at6native27unrolled_elementwise_kernelINS0_13BinaryFunctorIN3c107complexIdEES5_S5_NS0_15binary_internal10DivFunctorIS5_EEEESt5arrayIPcLm3EELi4E23TrivialOffsetCalculatorILi2EjESD_ILi1EjENS0_6memory15LoadWithoutCastENSG_16StoreWithoutCastEEEviT_T0_T2_T3_T4_T5_)
        /*00cc*/ 	.short	0x0380
        /*00ce*/ 	.short	0x0024


	//----- nvinfo : EIATTR_SW_WAR
	.align		4
.L_2581:
        /*00d0*/ 	.byte	0x04, 0x36
        /*00d2*/ 	.short	(.L_2583 - .L_2582)
.L_2582:
        /*00d4*/ 	.word	0x00000008
.L_2583:


//--------------------- .nv.info._ZN2at6native29vectorized_elementwise_kernelILi2ENS0_13BinaryFunctorIN3c107complexIdEES5_S5_NS0_15binary_internal10DivFunctorIS5_EEEESt5arrayIPcLm3EEEEviT0_T1_ --------------------------
	.section	.nv.info._ZN2at6native29vectorized_elementwise_kernelILi2ENS0_13BinaryFunctorIN3c107complexIdEES5_S5_NS0_15binary_internal10DivFunctorIS5_EEEESt5arrayIPcLm3EEEEviT0_T1_,"",@"SHT_CUDA_INFO"
	.sectionflags	@""
	.align	4


	//----- nvinfo : EIATTR_CUDA_API_VERSION
	.align		4
        /*0000*/ 	.byte	0x04, 0x37
        /*0002*/ 	.short	(.L_2585 - .L_2584)
.L_2584:
        /*0004*/ 	.word	0x00000082


	//----- nvinfo : EIATTR_KPARAM_INFO
	.align		4
.L_2585:
        /*0008*/ 	.byte	0x04, 0x17
        /*000a*/ 	.short	(.L_2587 - .L_2586)
.L_2586:
        /*000c*/ 	.word	0x00000000
        /*0010*/ 	.short	0x0002
        /*0012*/ 	.short	0x0008
        /*0014*/ 	.byte	0x00, 0xf0, 0x61, 0x00


	//----- nvinfo : EIATTR_KPARAM_INFO
	.align		4
.L_2587:
        /*0018*/ 	.byte	0x04, 0x17
        /*001a*/ 	.short	(.L_2589 - .L_2588)
.L_2588:
        /*001c*/ 	.word	0x00000000
        /*0020*/ 	.short	0x0001
        /*0022*/ 	.short	0x0004
        /*0024*/ 	.byte	0x00, 0xf0, 0x05, 0x00


	//----- nvinfo : EIATTR_KPARAM_INFO
	.align		4
.L_2589:
        /*0028*/ 	.byte	0x04, 0x17
        /*002a*/ 	.short	(.L_2591 - .L_2590)
.L_2590:
        /*002c*/ 	.word	0x00000000
        /*0030*/ 	.short	0x0000
        /*0032*/ 	.short	0x0000
        /*0034*/ 	.byte	0x00, 0xf0, 0x11, 0x00


	//----- nvinfo : EIATTR_SPARSE_MMA_MASK
	.align		4
.L_2591:
        /*0038*/ 	.byte	0x03, 0x50
        /*003a*/ 	.short	0x0000


	//----- nvinfo : EIATTR_MAXREG_COUNT
	.align		4
        /*003c*/ 	.byte	0x03, 0x1b
        /*003e*/ 	.short	0x00ff


	//----- nvinfo : EIATTR_MERCURY_ISA_VERSION
	.align		4
        /*0040*/ 	.byte	0x03, 0x5f
        /*0042*/ 	.short	0x0101


	//----- nvinfo : EIATTR_VRC_CTA_INIT_COUNT
	.align		4
        /*0044*/ 	.byte	0x02, 0x4a
	.zero		1
	.zero		1


	//----- nvinfo : EIATTR_EXIT_INSTR_OFFSETS
	.align		4
        /*0048*/ 	.byte	0x04, 0x1c
        /*004a*/ 	.short	(.L_2593 - .L_2592)


	//   ....[0]....
.L_2592:
        /*004c*/ 	.word	0x000058f0


	//   ....[1]....
        /*0050*/ 	.word	0x00005940


	//   ....[2]....
        /*0054*/ 	.word	0x0000a670


	//----- nvinfo : EIATTR_MAX_THREADS
	.align		4
.L_2593:
        /*0058*/ 	.byte	0x04, 0x05
        /*005a*/ 	.short	(.L_2595 - .L_2594)
.L_2594:
        /*005c*/ 	.word	0x00000080
        /*0060*/ 	.word	0x00000001
        /*0064*/ 	.word	0x00000001


	//----- nvinfo : EIATTR_CRS_STACK_SIZE
	.align		4
.L_2595:
        /*0068*/ 	.byte	0x04, 0x1e
        /*006a*/ 	.short	(.L_2597 - .L_2596)
.L_2596:
        /*006c*/ 	.word	0x00000000


	//----- nvinfo : EIATTR_CBANK_PARAM_SIZE
	.align		4
.L_2597:
        /*0070*/ 	.byte	0x03, 0x19
        /*0072*/ 	.short	0x0020


	//----- nvinfo : EIATTR_PARAM_CBANK
	.align		4
        /*0074*/ 	.byte	0x04, 0x0a
        /*0076*/ 	.short	(.L_2599 - .L_2598)
	.align		4
.L_2598:
        /*0078*/ 	.word	index@(.nv.constant0._ZN2at6native29vectorized_elementwise_kernelILi2ENS0_13BinaryFunctorIN3c107complexIdEES5_S5_NS0_15binary_internal10DivFunctorIS5_EEEESt5arrayIPcLm3EEEEviT0_T1_)
        /*007c*/ 	.short	0x0380
        /*007e*/ 	.short	0x0020


	//----- nvinfo : EIATTR_SW_WAR
	.align		4
.L_2599:
        /*0080*/ 	.byte	0x04, 0x36
        /*0082*/ 	.short	(.L_2601 - .L_2600)
.L_2600:
        /*0084*/ 	.word	0x00000008
.L_2601:


//--------------------- .nv.info._ZN2at6native29vectorized_elementwise_kernelILi4ENS0_13BinaryFunctorIN3c107complexIdEES5_S5_NS0_15binary_internal10DivFunctorIS5_EEEESt5arrayIPcLm3EEEEviT0_T1_ --------------------------
	.section	.nv.info._ZN2at6native29vectorized_elementwise_kernelILi4ENS0_13BinaryFunctorIN3c107complexIdEES5_S5_NS0_15binary_internal10DivFunctorIS5_EEEESt5arrayIPcLm3EEEEviT0_T1_,"",@"SHT_CUDA_INFO"
	.sectionflags	@""
	.align	4


	//----- nvinfo : EIATTR_CUDA_API_VERSION
	.align		4
        /*0000*/ 	.byte	0x04, 0x37
        /*0002*/ 	.short	(.L_2603 - .L_2602)
.L_2602:
        /*0004*/ 	.word	0x00000082


	//----- nvinfo : EIATTR_KPARAM_INFO
	.align		4
.L_2603:
        /*0008*/ 	.byte	0x04, 0x17
        /*000a*/ 	.short	(.L_2605 - .L_2604)
.L_2604:
        /*000c*/ 	.word	0x00000000
        /*0010*/ 	.short	0x0002
        /*0012*/ 	.short	0x0008
        /*0014*/ 	.byte	0x00, 0xf0, 0x61, 0x00


	//----- nvinfo : EIATTR_KPARAM_INFO
	.align		4
.L_2605:
        /*0018*/ 	.byte	0x04, 0x17
        /*001a*/ 	.short	(.L_2607 - .L_2606)
.L_2606:
        /*001c*/ 	.word	0x00000000
        /*0020*/ 	.short	0x0001
        /*0022*/ 	.short	0x0004
        /*0024*/ 	.byte	0x00, 0xf0, 0x05, 0x00


	//----- nvinfo : EIATTR_KPARAM_INFO
	.align		4
.L_2607:
        /*0028*/ 	.byte	0x04, 0x17
        /*002a*/ 	.short	(.L_2609 - .L_2608)
.L_2608:
        /*002c*/ 	.word	0x00000000
        /*0030*/ 	.short	0x0000
        /*0032*/ 	.short	0x0000
        /*0034*/ 	.byte	0x00, 0xf0, 0x11, 0x00


	//----- nvinfo : EIATTR_SPARSE_MMA_MASK
	.align		4
.L_2609:
        /*0038*/ 	.byte	0x03, 0x50
        /*003a*/ 	.short	0x0000


	//----- nvinfo : EIATTR_MAXREG_COUNT
	.align		4
        /*003c*/ 	.byte	0x03, 0x1b
        /*003e*/ 	.short	0x00ff


	//----- nvinfo : EIATTR_MERCURY_ISA_VERSION
	.align		4
        /*0040*/ 	.byte	0x03, 0x5f
        /*0042*/ 	.short	0x0101


	//----- nvinfo : EIATTR_VRC_CTA_INIT_COUNT
	.align		4
        /*0044*/ 	.byte	0x02, 0x4a
	.zero		1
	.zero		1


	//----- nvinfo : EIATTR_EXIT_INSTR_OFFSETS
	.align		4
        /*0048*/ 	.byte	0x04, 0x1c
        /*004a*/ 	.short	(.L_2611 - .L_2610)


	//   ....[0]....
.L_2610:
        /*004c*/ 	.word	0x000058f0


	//   ....[1]....
        /*0050*/ 	.word	0x00005940


	//   ....[2]....
        /*0054*/ 	.word	0x0000a670


	//----- nvinfo : EIATTR_MAX_THREADS
	.align		4
.L_2611:
        /*0058*/ 	.byte	0x04, 0x05
        /*005a*/ 	.short	(.L_2613 - .L_2612)
.L_2612:
        /*005c*/ 	.word	0x00000080
        /*0060*/ 	.word	0x00000001
        /*0064*/ 	.word	0x00000001


	//----- nvinfo : EIATTR_CRS_STACK_SIZE
	.align		4
.L_2613:
        /*0068*/ 	.byte	0x04, 0x1e
        /*006a*/ 	.short	(.L_2615 - .L_2614)
.L_2614:
        /*006c*/ 	.word	0x00000000


	//----- nvinfo : EIATTR_CBANK_PARAM_SIZE
	.align		4
.L_2615:
        /*0070*/ 	.byte	0x03, 0x19
        /*0072*/ 	.short	0x0020


	//----- nvinfo : EIATTR_PARAM_CBANK
	.align		4
        /*0074*/ 	.byte	0x04, 0x0a
        /*0076*/ 	.short	(.L_2617 - .L_2616)
	.align		4
.L_2616:
        /*0078*/ 	.word	index@(.nv.constant0._ZN2at6native29vectorized_elementwise_kernelILi4ENS0_13BinaryFunctorIN3c107complexIdEES5_S5_NS0_15binary_internal10DivFunctorIS5_EEEESt5arrayIPcLm3EEEEviT0_T1_)
        /*007c*/ 	.short	0x0380
        /*007e*/ 	.short	0x0020


	//----- nvinfo : EIATTR_SW_WAR
	.align		4
.L_2617:
        /*0080*/ 	.byte	0x04, 0x36
        /*0082*/ 	.short	(.L_2619 - .L_2618)
.L_2618:
        /*0084*/ 	.word	0x00000008
.L_2619:


//--------------------- .nv.info._ZN2at6native29vectorized_elementwise_kernelILi8ENS0_13BinaryFunctorIN3c107complexIdEES5_S5_NS0_15binary_internal10DivFunctorIS5_EEEESt5arrayIPcLm3EEEEviT0_T1_ --------------------------
	.section	.nv.info._ZN2at6native29vectorized_elementwise_kernelILi8ENS0_13BinaryFunctorIN3c107complexIdEES5_S5_NS0_15binary_internal10DivFunctorIS5_EEEESt5arrayIPcLm3EEEEviT0_T1_,"",@"SHT_CUDA_INFO"
	.sectionflags	@""
	.align	4


	//----- nvinfo : EIATTR_CUDA_API_VERSION
	.align		4
        /*0000*/ 	.byte	0x04, 0x37
        /*0002*/ 	.short	(.L_2621 - .L_2620)
.L_2620:
        /*0004*/ 	.word	0x00000082


	//----- nvinfo : EIATTR_KPARAM_INFO
	.align		4
.L_2621:
        /*0008*/ 	.byte	0x04, 0x17
        /*000a*/ 	.short	(.L_2623 - .L_2622)
.L_2622:
        /*000c*/ 	.word	0x00000000
        /*0010*/ 	.short	0x0002
        /*0012*/ 	.short	0x0008
        /*0014*/ 	.byte	0x00, 0xf0, 0x61, 0x00


	//----- nvinfo : EIATTR_KPARAM_INFO
	.align		4
.L_2623:
        /*0018*/ 	.byte	0x04, 0x17
        /*001a*/ 	.short	(.L_2625 - .L_2624)
.L_2624:
        /*001c*/ 	.word	0x00000000
        /*0020*/ 	.short	0x0001
        /*0022*/ 	.short	0x0004
        /*0024*/ 	.byte	0x00, 0xf0, 0x05, 0x00


	//----- nvinfo : EIATTR_KPARAM_INFO
	.align		4
.L_2625:
        /*0028*/ 	.byte	0x04, 0x17
        /*002a*/ 	.short	(.L_2627 - .L_2626)
.L_2626:
        /*002c*/ 	.word	0x00000000
        /*0030*/ 	.short	0x0000
        /*0032*/ 	.short	0x0000
        /*0034*/ 	.byte	0x00, 0xf0, 0x11, 0x00


	//----- nvinfo : EIATTR_SPARSE_MMA_MASK
	.align		4
.L_2627:
        /*0038*/ 	.byte	0x03, 0x50
        /*003a*/ 	.short	0x0000


	//----- nvinfo : EIATTR_MAXREG_COUNT
	.align		4
        /*003c*/ 	.byte	0x03, 0x1b
        /*003e*/ 	.short	0x00ff


	//----- nvinfo : EIATTR_MERCURY_ISA_VERSION
	.align		4
        /*0040*/ 	.byte	0x03, 0x5f
        /*0042*/ 	.short	0x0101


	//----- nvinfo : EIATTR_VRC_CTA_INIT_COUNT
	.align		4
        /*0044*/ 	.byte	0x02, 0x4a
	.zero		1
	.zero		1


	//----- nvinfo : EIATTR_EXIT_INSTR_OFFSETS
	.align		4
        /*0048*/ 	.byte	0x04, 0x1c
        /*004a*/ 	.short	(.L_2629 - .L_2628)


	//   ....[0]....
.L_2628:
        /*004c*/ 	.word	0x000058f0


	//   ....[1]....
        /*0050*/ 	.word	0x00005940


	//   ....[2]....
        /*0054*/ 	.word	0x0000a730


	//----- nvinfo : EIATTR_MAX_THREADS
	.align		4
.L_2629:
        /*0058*/ 	.byte	0x04, 0x05
        /*005a*/ 	.short	(.L_2631 - .L_2630)
.L_2630:
        /*005c*/ 	.word	0x00000080
        /*0060*/ 	.word	0x00000001
        /*0064*/ 	.word	0x00000001


	//----- nvinfo : EIATTR_CRS_STACK_SIZE
	.align		4
.L_2631:
        /*0068*/ 	.byte	0x04, 0x1e
        /*006a*/ 	.short	(.L_2633 - .L_2632)
.L_2632:
        /*006c*/ 	.word	0x00000000


	//----- nvinfo : EIATTR_CBANK_PARAM_SIZE
	.align		4
.L_2633:
        /*0070*/ 	.byte	0x03, 0x19
        /*0072*/ 	.short	0x0020


	//----- nvinfo : EIATTR_PARAM_CBANK
	.align		4
        /*0074*/ 	.byte	0x04, 0x0a
        /*0076*/ 	.short	(.L_2635 - .L_2634)
	.align		4
.L_2634:
        /*0078*/ 	.word	index@(.nv.constant0._ZN2at6native29vectorized_elementwise_kernelILi8ENS0_13BinaryFunctorIN3c107complexIdEES5_S5_NS0_15binary_internal10DivFunctorIS5_EEEESt5arrayIPcLm3EEEEviT0_T1_)
        /*007c*/ 	.short	0x0380
        /*007e*/ 	.short	0x0020


	//----- nvinfo : EIATTR_SW_WAR
	.align		4
.L_2635:
        /*0080*/ 	.byte	0x04, 0x36
        /*0082*/ 	.short	(.L_2637 - .L_2636)
.L_2636:
        /*0084*/ 	.word	0x00000008
.L_2637:


//--------------------- .nv.info._ZN2at6native18elementwise_kernelILi128ELi4EZNS0_15gpu_kernel_implINS0_13BUnaryFunctorIN3c107complexIdEES6_S6_NS0_15binary_internal10DivFunctorIS6_EEEEEEvRNS_18TensorIteratorBaseERKT_EUliE_EEviT1_ --------------------------
	.section	.nv.info._ZN2at6native18elementwise_kernelILi128ELi4EZNS0_15gpu_kernel_implINS0_13BUnaryFunctorIN3c107complexIdEES6_S6_NS0_15binary_internal10DivFunctorIS6_EEEEEEvRNS_18TensorIteratorBaseERKT_EUliE_EEviT1_,"",@"SHT_CUDA_INFO"
	.sectionflags	@""
	.align	4


	//----- nvinfo : EIATTR_CUDA_API_VERSION
	.align		4
        /*0000*/ 	.byte	0x04, 0x37
        /*0002*/ 	.short	(.L_2639 - .L_2638)
.L_2638:
        /*0004*/ 	.word	0x00000082


	//----- nvinfo : EIATTR_KPARAM_INFO
	.align		4
.L_2639:
        /*0008*/ 	.byte	0x04, 0x17
        /*000a*/ 	.short	(.L_2641 - .L_2640)
.L_2640:
        /*000c*/ 	.word	0x00000000
        /*0010*/ 	.short	0x0001
        /*0012*/ 	.short	0x0010
        /*0014*/ 	.byte	0x00, 0xf0, 0x01, 0x09


	//----- nvinfo : EIATTR_KPARAM_INFO
	.align		4
.L_2641:
        /*0018*/ 	.byte	0x04, 0x17
        /*001a*/ 	.short	(.L_2643 - .L_2642)
.L_2642:
        /*001c*/ 	.word	0x00000000
        /*0020*/ 	.short	0x0000
        /*0022*/ 	.short	0x0000
        /*0024*/ 	.byte	0x00, 0xf0, 0x11, 0x00


	//----- nvinfo : EIATTR_SPARSE_MMA_MASK
	.align		4
.L_2643:
        /*0028*/ 	.byte	0x03, 0x50
        /*002a*/ 	.short	0x0000


	//----- nvinfo : EIATTR_MAXREG_COUNT
	.align		4
        /*002c*/ 	.byte	0x03, 0x1b
        /*002e*/ 	.short	0x0080


	//----- nvinfo : EIATTR_EXTERNS
	.align		4
        /*0030*/ 	.byte	0x04, 0x0f
        /*0032*/ 	.short	(.L_2645 - .L_2644)


	//   ....[0]....
	.align		4
.L_2644:
        /*0034*/ 	.word	index@(__assertfail)


	//----- nvinfo : EIATTR_MERCURY_ISA_VERSION
	.align		4
.L_2645:
        /*0038*/ 	.byte	0x03, 0x5f
        /*003a*/ 	.short	0x0101


	//----- nvinfo : EIATTR_VRC_CTA_INIT_COUNT
	.align		4
        /*003c*/ 	.byte	0x02, 0x4a
	.zero		1
	.zero		1


	//----- nvinfo : EIATTR_SYSCALL_OFFSETS
	.align		4
        /*0040*/ 	.byte	0x04, 0x46
        /*0042*/ 	.short	(.L_2647 - .L_2646)


	//   ....[0]....
.L_2646:
        /*0044*/ 	.word	0x00002900


	//   ....[1]....
        /*0048*/ 	.word	0x00003e30


	//   ....[2]....
        /*004c*/ 	.word	0x000062e0


	//   ....[3]....
        /*0050*/ 	.word	0x00007550


	//   ....[4]....
        /*0054*/ 	.word	0x00009bb0


	//   ....[5]....
        /*0058*/ 	.word	0x0000ae20


	//   ....[6]....
        /*005c*/ 	.word	0x0000d4a0


	//   ....[7]....
        /*0060*/ 	.word	0x0000e6e0


	//----- nvinfo : EIATTR_EXIT_INSTR_OFFSETS
	.align		4
.L_2647:
        /*0064*/ 	.byte	0x04, 0x1c
        /*0066*/ 	.short	(.L_2649 - .L_2648)


	//   ....[0]....
.L_2648:
        /*0068*/ 	.word	0x0000b1c0


	//   ....[1]....
        /*006c*/ 	.word	0x0000da30


	//   ....[2]....
        /*0070*/ 	.word	0x0000da70


	//   ....[3]....
        /*0074*/ 	.word	0x0000db00


	//   ....[4]....
        /*0078*/ 	.word	0x0000db30


	//   ....[5]....
        /*007c*/ 	.word	0x0000db60


	//   ....[6]....
        /*0080*/ 	.word	0x0000dc30


	//   ....[7]....
        /*0084*/ 	.word	0x0000dcb0


	//   ....[8]....
        /*0088*/ 	.word	0x0000ddb0


	//   ....[9]....
        /*008c*/ 	.word	0x0000de60


	//   ....[10]....
        /*0090*/ 	.word	0x0000de80


	//   ....[11]....
        /*0094*/ 	.word	0x0000df50


	//   ....[12]....
        /*0098*/ 	.word	0x0000e100


	//   ....[13]....
        /*009c*/ 	.word	0x0000e2b0


	//   ....[14]....
        /*00a0*/ 	.word	0x0000e450


	//   ....[15]....
        /*00a4*/ 	.word	0x0000e480


	//   ....[16]....
        /*00a8*/ 	.word	0x0000e4b0


	//   ....[17]....
        /*00ac*/ 	.word	0x0000e560


	//   ....[18]....
        /*00b0*/ 	.word	0x0000e580


	//   ....[19]....
        /*00b4*/ 	.word	0x0000e6f0


	//   ....[20]....
        /*00b8*/ 	.word	0x0000e840


	//   ....[21]....
        /*00bc*/ 	.word	0x0000e9c0


	//   ....[22]....
        /*00c0*/ 	.word	0x0000ea40


	//----- nvinfo : EIATTR_MAX_THREADS
	.align		4
.L_2649:
        /*00c4*/ 	.byte	0x04, 0x05
        /*00c6*/ 	.short	(.L_2651 - .L_2650)
.L_2650:
        /*00c8*/ 	.word	0x00000080
        /*00cc*/ 	.word	0x00000001
        /*00d0*/ 	.word	0x00000001


	//----- nvinfo : EIATTR_CRS_STACK_SIZE
	.align		4
.L_2651:
        /*00d4*/ 	.byte	0x04, 0x1e
        /*00d6*/ 	.short	(.L_2653 - .L_2652)
.L_2652:
        /*00d8*/ 	.word	0x00000000


	//----- nvinfo : EIATTR_CBANK_PARAM_SIZE
	.align		4
.L_2653:
        /*00dc*/ 	.byte	0x03, 0x19
        /*00de*/ 	.short	0x0250


	//----- nvinfo : EIATTR_PARAM_CBANK
	.align		4
        /*00e0*/ 	.byte	0x04, 0x0a
        /*00e2*/ 	.short	(.L_2655 - .L_2654)
	.align		4
.L_2654:
        /*00e4*/ 	.word	index@(.nv.constant0._ZN2at6native18elementwise_kernelILi128ELi4EZNS0_15gpu_kernel_implINS0_13BUnaryFunctorIN3c107complexIdEES6_S6_NS0_15binary_internal10DivFunctorIS6_EEEEEEvRNS_18TensorIteratorBaseERKT_EUliE_EEviT1_)
        /*00e8*/ 	.short	0x0380
        /*00ea*/ 	.short	0x0250


	//----- nvinfo : EIATTR_SW_WAR
	.align		4
.L_2655:
        /*00ec*/ 	.byte	0x04, 0x36
        /*00ee*/ 	.short	(.L_2657 - .L_2656)
.L_2656:
        /*00f0*/ 	.word	0x00000008
.L_2657:


//--------------------- .nv.info._ZN2at6native27unrolled_elementwise_kernelINS0_13BUnaryFunctorIN3c107complexIdEES5_S5_NS0_15binary_internal10DivFunctorIS5_EEEESt5arrayIPcLm2EELi4E23TrivialOffsetCalculatorILi1EjESE_NS0_6memory12LoadWithCastILi1EEENSF_13StoreWithCastILi1EEEEEviT_T0_T2_T3_T4_T5_ --------------------------
	.section	.nv.info._ZN2at6native27unrolled_elementwise_kernelINS0_13BUnaryFunctorIN3c107complexIdEES5_S5_NS0_15binary_internal10DivFunctorIS5_EEEESt5arrayIPcLm2EELi4E23TrivialOffsetCalculatorILi1EjESE_NS0_6memory12LoadWithCastILi1EEENSF_13StoreWithCastILi1EEEEEviT_T0_T2_T3_T4_T5_,"",@"SHT_CUDA_INFO"
	.sectionflags	@""
	.align	4


	//----- nvinfo : EIATTR_CUDA_API_VERSION
	.align		4
        /*0000*/ 	.byte	0x04, 0x37
        /*0002*/ 	.short	(.L_2659 - .L_2658)
.L_2658:
        /*0004*/ 	.word	0x00000082


	//----- nvinfo : EIATTR_KPARAM_INFO
	.align		4
.L_2659:
        /*0008*/ 	.byte	0x04, 0x17
        /*000a*/ 	.short	(.L_2661 - .L_2660)
.L_2660:
        /*000c*/ 	.word	0x00000000
        /*0010*/ 	.short	0x0006
        /*0012*/ 	.short	0x004c
        /*0014*/ 	.byte	0x00, 0xf0, 0x21, 0x00


	//----- nvinfo : EIATTR_KPARAM_INFO
	.align		4
.L_2661:
        /*0018*/ 	.byte	0x04, 0x17
        /*001a*/ 	.short	(.L_2663 - .L_2662)
.L_2662:
        /*001c*/ 	.word	0x00000000
        /*0020*/ 	.short	0x0005
        /*0022*/ 	.short	0x0044
        /*0024*/ 	.byte	0x00, 0xf0, 0x21, 0x00


	//----- nvinfo : EIATTR_KPARAM_INFO
	.align		4
.L_2663:
        /*0028*/ 	.byte	0x04, 0x17
        /*002a*/ 	.short	(.L_2665 - .L_2664)
.L_2664:
        /*002c*/ 	.word	0x00000000
        /*0030*/ 	.short	0x0004
        /*0032*/ 	.short	0x0041
        /*0034*/ 	.byte	0x00, 0xf0, 0x05, 0x00


	//----- nvinfo : EIATTR_KPARAM_INFO
	.align		4
.L_2665:
        /*0038*/ 	.byte	0x04, 0x17
        /*003a*/ 	.short	(.L_2667 - .L_2666)
.L_2666:
        /*003c*/ 	.word	0x00000000
        /*0040*/ 	.short	0x0003
        /*0042*/ 	.short	0x0040
        /*0044*/ 	.byte	0x00, 0xf0, 0x05, 0x00


	//----- nvinfo : EIATTR_KPARAM_INFO
	.align		4
.L_2667:
        /*0048*/ 	.byte	0x04, 0x17
        /*004a*/ 	.short	(.L_2669 - .L_2668)
.L_2668:
        /*004c*/ 	.word	0x00000000
        /*0050*/ 	.short	0x0002
        /*0052*/ 	.short	0x0030
        /*0054*/ 	.byte	0x00, 0xf0, 0x41, 0x00


	//----- nvinfo : EIATTR_KPARAM_INFO
	.align		4
.L_2669:
        /*0058*/ 	.byte	0x04, 0x17
        /*005a*/ 	.short	(.L_2671 - .L_2670)
.L_2670:
        /*005c*/ 	.word	0x00000000
        /*0060*/ 	.short	0x0001
        /*0062*/ 	.short	0x0010
        /*0064*/ 	.byte	0x00, 0xf0, 0x81, 0x00


	//----- nvinfo : EIATTR_KPARAM_INFO
	.align		4
.L_2671:
        /*0068*/ 	.byte	0x04, 0x17
        /*006a*/ 	.short	(.L_2673 - .L_2672)
.L_2672:
        /*006c*/ 	.word	0x00000000
        /*0070*/ 	.short	0x0000
        /*0072*/ 	.short	0x0000
        /*0074*/ 	.byte	0x00, 0xf0, 0x11, 0x00


	//----- nvinfo : EIATTR_SPARSE_MMA_MASK
	.align		4
.L_2673:
        /*0078*/ 	.byte	0x03, 0x50
        /*007a*/ 	.short	0x0000


	//----- nvinfo : EIATTR_MAXREG_COUNT
	.align		4
        /*007c*/ 	.byte	0x03, 0x1b
        /*007e*/ 	.short	0x00ff


	//----- nvinfo : EIATTR_EXTERNS
	.align		4
        /*0080*/ 	.byte	0x04, 0x0f
        /*0082*/ 	.short	(.L_2675 - .L_2674)


	//   ....[0]....
	.align		4
.L_2674:
        /*0084*/ 	.word	index@(__assertfail)


	//----- nvinfo : EIATTR_MERCURY_ISA_VERSION
	.align		4
.L_2675:
        /*0088*/ 	.byte	0x03, 0x5f
        /*008a*/ 	.short	0x0101


	//----- nvinfo : EIATTR_VRC_CTA_INIT_COUNT
	.align		4
        /*008c*/ 	.byte	0x02, 0x4a
	.zero		1
	.zero		1


	//----- nvinfo : EIATTR_SYSCALL_OFFSETS
	.align		4
        /*0090*/ 	.byte	0x04, 0x46
        /*0092*/ 	.short	(.L_2677 - .L_2676)


	//   ....[0]....
.L_2676:
        /*0094*/ 	.word	0x00000fc0


	//   ....[1]....
        /*0098*/ 	.word	0x00002190


	//   ....[2]....
        /*009c*/ 	.word	0x00003290


	//   ....[3]....
        /*00a0*/ 	.word	0x00004280


	//   ....[4]....
        /*00a4*/ 	.word	0x00006f50


	//   ....[5]....
        /*00a8*/ 	.word	0x00007f40


	//   ....[6]....
        /*00ac*/ 	.word	0x000090c0


	//   ....[7]....
        /*00b0*/ 	.word	0x0000a240


	//----- nvinfo : EIATTR_EXIT_INSTR_OFFSETS
	.align		4
.L_2677:
        /*00b4*/ 	.byte	0x04, 0x1c
        /*00b6*/ 	.short	(.L_2679 - .L_2678)


	//   ....[0]....
.L_2678:
        /*00b8*/ 	.word	0x00009450


	//   ....[1]....
        /*00bc*/ 	.word	0x00009590


	//   ....[2]....
        /*00c0*/ 	.word	0x000095d0


	//   ....[3]....
        /*00c4*/ 	.word	0x00009660


	//   ....[4]....
        /*00c8*/ 	.word	0x00009690


	//   ....[5]....
        /*00cc*/ 	.word	0x000096c0


	//   ....[6]....
        /*00d0*/ 	.word	0x00009790


	//   ....[7]....
        /*00d4*/ 	.word	0x00009810


	//   ....[8]....
        /*00d8*/ 	.word	0x00009910


	//   ....[9]....
        /*00dc*/ 	.word	0x000099c0


	//   ....[10]....
        /*00e0*/ 	.word	0x000099e0


	//   ....[11]....
        /*00e4*/ 	.word	0x00009ab0


	//   ....[12]....
        /*00e8*/ 	.word	0x00009c60


	//   ....[13]....
        /*00ec*/ 	.word	0x00009e10


	//   ....[14]....
        /*00f0*/ 	.word	0x00009fb0


	//   ....[15]....
        /*00f4*/ 	.word	0x00009fe0


	//   ....[16]....
        /*00f8*/ 	.word	0x0000a010


	//   ....[17]....
        /*00fc*/ 	.word	0x0000a0c0


	//   ....[18]....
        /*0100*/ 	.word	0x0000a0e0


	//   ....[19]....
        /*0104*/ 	.word	0x0000a250


	//   ....[20]....
        /*0108*/ 	.word	0x0000a3a0


	//   ....[21]....
        /*010c*/ 	.word	0x0000a520


	//   ....[22]....
        /*0110*/ 	.word	0x0000a5a0


	//----- nvinfo : EIATTR_MAX_THREADS
	.align		4
.L_2679:
        /*0114*/ 	.byte	0x04, 0x05
        /*0116*/ 	.short	(.L_2681 - .L_2680)
.L_2680:
        /*0118*/ 	.word	0x00000080
        /*011c*/ 	.word	0x00000001
        /*0120*/ 	.word	0x00000001


	//----- nvinfo : EIATTR_CRS_STACK_SIZE
	.align		4
.L_2681:
        /*0124*/ 	.byte	0x04, 0x1e
        /*0126*/ 	.short	(.L_2683 - .L_2682)
.L_2682:
        /*0128*/ 	.word	0x00000000


	//----- nvinfo : EIATTR_CBANK_PARAM_SIZE
	.align		4
.L_2683:
        /*012c*/ 	.byte	0x03, 0x19
        /*012e*/ 	.short	0x0054


	//----- nvinfo : EIATTR_PARAM_CBANK
	.align		4
        /*0130*/ 	.byte	0x04, 0x0a
        /*0132*/ 	.short	(.L_2685 - .L_2684)
	.align		4
.L_2684:
        /*0134*/ 	.word	index@(.nv.constant0._ZN2at6native27unrolled_elementwise_kernelINS0_13BUnaryFunctorIN3c107complexIdEES5_S5_NS0_15binary_internal10DivFunctorIS5_EEEESt5arrayIPcLm2EELi4E23TrivialOffsetCalculatorILi1EjESE_NS0_6memory12LoadWithCastILi1EEENSF_13StoreWithCastILi1EEEEEviT_T0_T2_T3_T4_T5_)
        /*0138*/ 	.short	0x0380
        /*013a*/ 	.short	0x0054


	//----- nvinfo : EIATTR_SW_WAR
	.align		4
.L_2685:
        /*013c*/ 	.byte	0x04, 0x36
        /*013e*/ 	.short	(.L_2687 - .L_2686)
.L_2686:
        /*0140*/ 	.word	0x00000008
.L_2687:


//--------------------- .nv.info._ZN2at6native18elementwise_kernelILi128ELi2EZNS0_22gpu_kernel_impl_nocastINS0_13BUnaryFunctorIN3c107complexIdEES6_S6_NS0_15binary_internal10DivFunctorIS6_EEEEEEvRNS_18TensorIteratorBaseERKT_EUliE_EEviT1_ --------------------------
	.section	.nv.info._ZN2at6native18elementwise_kernelILi128ELi2EZNS0_22gpu_kernel_impl_nocastINS0_13BUnaryFunctorIN3c107complexIdEES6_S6_NS0_15binary_internal10DivFunctorIS6_EEEEEEvRNS_18TensorIteratorBaseERKT_EUliE_EEviT1_,"",@"SHT_CUDA_INFO"
	.sectionflags	@""
	.align	4


	//----- nvinfo : EIATTR_CUDA_API_VERSION
	.align		4
        /*0000*/ 	.byte	0x04, 0x37
        /*0002*/ 	.short	(.L_2689 - .L_2688)
.L_2688:
        /*0004*/ 	.word	0x00000082


	//----- nvinfo : EIATTR_KPARAM_INFO
	.align		4
.L_2689:
        /*0008*/ 	.byte	0x04, 0x17
        /*000a*/ 	.short	(.L_2691 - .L_2690)
.L_2690:
        /*000c*/ 	.word	0x00000000
        /*0010*/ 	.short	0x0001
        /*0012*/ 	.short	0x0010
        /*0014*/ 	.byte	0x00, 0xf0, 0x01, 0x09


	//----- nvinfo : EIATTR_KPARAM_INFO
	.align		4
.L_2691:
        /*0018*/ 	.byte	0x04, 0x17
        /*001a*/ 	.short	(.L_2693 - .L_2692)
.L_2692:
        /*001c*/ 	.word	0x00000000
        /*0020*/ 	.short	0x0000
        /*0022*/ 	.short	0x0000
        /*0024*/ 	.byte	0x00, 0xf0, 0x11, 0x00


	//----- nvinfo : EIATTR_SPARSE_MMA_MASK
	.align		4
.L_2693:
        /*0028*/ 	.byte	0x03, 0x50
        /*002a*/ 	.short	0x0000


	//----- nvinfo : EIATTR_MAXREG_COUNT
	.align		4
        /*002c*/ 	.byte	0x03, 0x1b
        /*002e*/ 	.short	0x0080


	//----- nvinfo : EIATTR_MERCURY_ISA_VERSION
	.align		4
        /*0030*/ 	.byte	0x03, 0x5f
        /*0032*/ 	.short	0x0101


	//----- nvinfo : EIATTR_VRC_CTA_INIT_COUNT
	.align		4
        /*0034*/ 	.byte	0x02, 0x4a
	.zero		1
	.zero		1


	//----- nvinfo : EIATTR_EXIT_INSTR_OFFSETS
	.align		4
        /*0038*/ 	.byte	0x04, 0x1c
        /*003a*/ 	.short	(.L_2695 - .L_2694)


	//   ....[0]....
.L_2694:
        /*003c*/ 	.word	0x00000b20


	//   ....[1]....
        /*0040*/ 	.word	0x00000e60


	//   ....[2]....
        /*0044*/ 	.word	0x00000ed0


	//   ....[3]....
        /*0048*/ 	.word	0x00001040


	//   ....[4]....
        /*004c*/ 	.word	0x00001110


	//   ....[5]....
        /*0050*/ 	.word	0x00001180


	//   ....[6]....
        /*0054*/ 	.word	0x00002920


	//   ....[7]....
        /*0058*/ 	.word	0x00003f80


	//   ....[8]....
        /*005c*/ 	.word	0x00003fe0


	//   ....[9]....
        /*0060*/ 	.word	0x00005450


	//   ....[10]....
        /*0064*/ 	.word	0x00006830


	//----- nvinfo : EIATTR_MAX_THREADS
	.align		4
.L_2695:
        /*0068*/ 	.byte	0x04, 0x05
        /*006a*/ 	.short	(.L_2697 - .L_2696)
.L_2696:
        /*006c*/ 	.word	0x00000080
        /*0070*/ 	.word	0x00000001
        /*0074*/ 	.word	0x00000001


	//----- nvinfo : EIATTR_CRS_STACK_SIZE
	.align		4
.L_2697:
        /*0078*/ 	.byte	0x04, 0x1e
        /*007a*/ 	.short	(.L_2699 - .L_2698)
.L_2698:
        /*007c*/ 	.word	0x00000000


	//----- nvinfo : EIATTR_CBANK_PARAM_SIZE
	.align		4
.L_2699:
        /*0080*/ 	.byte	0x03, 0x19
        /*0082*/ 	.short	0x0250


	//----- nvinfo : EIATTR_PARAM_CBANK
	.align		4
        /*0084*/ 	.byte	0x04, 0x0a
        /*0086*/ 	.short	(.L_2701 - .L_2700)
	.align		4
.L_2700:
        /*0088*/ 	.word	index@(.nv.constant0._ZN2at6native18elementwise_kernelILi128ELi2EZNS0_22gpu_kernel_impl_nocastINS0_13BUnaryFunctorIN3c107complexIdEES6_S6_NS0_15binary_internal10DivFunctorIS6_EEEEEEvRNS_18TensorIteratorBaseERKT_EUliE_EEviT1_)
        /*008c*/ 	.short	0x0380
        /*008e*/ 	.short	0x0250


	//----- nvinfo : EIATTR_SW_WAR
	.align		4
.L_2701:
        /*0090*/ 	.byte	0x04, 0x36
        /*0092*/ 	.short	(.L_2703 - .L_2702)
.L_2702:
        /*0094*/ 	.word	0x00000008
.L_2703:


//--------------------- .nv.info._ZN2at6native27unrolled_elementwise_kernelINS0_13BUnaryFunctorIN3c107complexIdEES5_S5_NS0_15binary_internal10DivFunctorIS5_EEEESt5arrayIPcLm2EELi4E23TrivialOffsetCalculatorILi1EjESE_NS0_6memory15LoadWithoutCastENSF_16StoreWithoutCastEEEviT_T0_T2_T3_T4_T5_ --------------------------
	.section	.nv.info._ZN2at6native27unrolled_elementwise_kernelINS0_13BUnaryFunctorIN3c107complexIdEES5_S5_NS0_15binary_internal10DivFunctorIS5_EEEESt5arrayIPcLm2EELi4E23TrivialOffsetCalculatorILi1EjESE_NS0_6memory15LoadWithoutCastENSF_16StoreWithoutCastEEEviT_T0_T2_T3_T4_T5_,"",@"SHT_CUDA_INFO"
	.sectionflags	@""
	.align	4


	//----- nvinfo : EIATTR_CUDA_API_VERSION
	.align		4
        /*0000*/ 	.byte	0x04, 0x37
        /*0002*/ 	.short	(.L_2705 - .L_2704)
.L_2704:
        /*0004*/ 	.word	0x00000082


	//----- nvinfo : EIATTR_KPARAM_INFO
	.align		4
.L_2705:
        /*0008*/ 	.byte	0x04, 0x17
        /*000a*/ 	.short	(.L_2707 - .L_2706)
.L_2706:
        /*000c*/ 	.word	0x00000000
        /*0010*/ 	.short	0x0006
        /*0012*/ 	.short	0x0043
        /*0014*/ 	.byte	0x00, 0xf0, 0x05, 0x00


	//----- nvinfo : EIATTR_KPARAM_INFO
	.align		4
.L_2707:
        /*0018*/ 	.byte	0x04, 0x17
        /*001a*/ 	.short	(.L_2709 - .L_2708)
.L_2708:
        /*001c*/ 	.word	0x00000000
        /*0020*/ 	.short	0x0005
        /*0022*/ 	.short	0x0042
        /*0024*/ 	.byte	0x00, 0xf0, 0x05, 0x00


	//----- nvinfo : EIATTR_KPARAM_INFO
	.align		4
.L_2709:
        /*0028*/ 	.byte	0x04, 0x17
        /*002a*/ 	.short	(.L_2711 - .L_2710)
.L_2710:
        /*002c*/ 	.word	0x00000000
        /*0030*/ 	.short	0x0004
        /*0032*/ 	.short	0x0041
        /*0034*/ 	.byte	0x00, 0xf0, 0x05, 0x00


	//----- nvinfo : EIATTR_KPARAM_INFO
	.align		4
.L_2711:
        /*0038*/ 	.byte	0x04, 0x17
        /*003a*/ 	.short	(.L_2713 - .L_2712)
.L_2712:
        /*003c*/ 	.word	0x00000000
        /*0040*/ 	.short	0x0003
        /*0042*/ 	.short	0x0040
        /*0044*/ 	.byte	0x00, 0xf0, 0x05, 0x00


	//----- nvinfo : EIATTR_KPARAM_INFO
	.align		4
.L_2713:
        /*0048*/ 	.byte	0x04, 0x17
        /*004a*/ 	.short	(.L_2715 - .L_2714)
.L_2714:
        /*004c*/ 	.word	0x00000000
        /*0050*/ 	.short	0x0002
        /*0052*/ 	.short	0x0030
        /*0054*/ 	.byte	0x00, 0xf0, 0x41, 0x00


	//----- nvinfo : EIATTR_KPARAM_INFO
	.align		4
.L_2715:
        /*0058*/ 	.byte	0x04, 0x17
        /*005a*/ 	.short	(.L_2717 - .L_2716)
.L_2716:
        /*005c*/ 	.word	0x00000000
        /*0060*/ 	.short	0x0001
        /*0062*/ 	.short	0x0010
        /*0064*/ 	.byte	0x00, 0xf0, 0x81, 0x00


	//----- nvinfo : EIATTR_KPARAM_INFO
	.align		4
.L_2717:
        /*0068*/ 	.byte	0x04, 0x17
        /*006a*/ 	.short	(.L_2719 - .L_2718)
.L_2718:
        /*006c*/ 	.word	0x00000000
        /*0070*/ 	.short	0x0000
        /*0072*/ 	.short	0x0000
        /*0074*/ 	.byte	0x00, 0xf0, 0x11, 0x00


	//----- nvinfo : EIATTR_SPARSE_MMA_MASK
	.align		4
.L_2719:
        /*0078*/ 	.byte	0x03, 0x50
        /*007a*/ 	.short	0x0000


	//----- nvinfo : EIATTR_MAXREG_COUNT
	.align		4
        /*007c*/ 	.byte	0x03, 0x1b
        /*007e*/ 	.short	0x00ff


	//----- nvinfo : EIATTR_MERCURY_ISA_VERSION
	.align		4
        /*0080*/ 	.byte	0x03, 0x5f
        /*0082*/ 	.short	0x0101


	//----- nvinfo : EIATTR_VRC_CTA_INIT_COUNT
	.align		4
        /*0084*/ 	.byte	0x02, 0x4a
	.zero		1
	.zero		1


	//----- nvinfo : EIATTR_EXIT_INSTR_OFFSETS
	.align		4
        /*0088*/ 	.byte	0x04, 0x1c
        /*008a*/ 	.short	(.L_2721 - .L_2720)


	//   ....[0]....
.L_2720:
        /*008c*/ 	.word	0x00001fa0


	//   ....[1]....
        /*0090*/ 	.word	0x00001ff0


	//----- nvinfo : EIATTR_MAX_THREADS
	.align		4
.L_2721:
        /*0094*/ 	.byte	0x04, 0x05
        /*0096*/ 	.short	(.L_2723 - .L_2722)
.L_2722:
        /*0098*/ 	.word	0x00000080
        /*009c*/ 	.word	0x00000001
        /*00a0*/ 	.word	0x00000001


	//----- nvinfo : EIATTR_CRS_STACK_SIZE
	.align		4
.L_2723:
        /*00a4*/ 	.byte	0x04, 0x1e
        /*00a6*/ 	.short	(.L_2725 - .L_2724)
.L_2724:
        /*00a8*/ 	.word	0x00000000


	//----- nvinfo : EIATTR_CBANK_PARAM_SIZE
	.align		4
.L_2725:
        /*00ac*/ 	.byte	0x03, 0x19
        /*00ae*/ 	.short	0x0044


	//----- nvinfo : EIATTR_PARAM_CBANK
	.align		4
        /*00b0*/ 	.byte	0x04, 0x0a
        /*00b2*/ 	.short	(.L_2727 - .L_2726)
	.align		4
.L_2726:
        /*00b4*/ 	.word	index@(.nv.constant0._ZN2at6native27unrolled_elementwise_kernelINS0_13BUnaryFunctorIN3c107complexIdEES5_S5_NS0_15binary_internal10DivFunctorIS5_EEEESt5arrayIPcLm2EELi4E23TrivialOffsetCalculatorILi1EjESE_NS0_6memory15LoadWithoutCastENSF_16StoreWithoutCastEEEviT_T0_T2_T3_T4_T5_)
        /*00b8*/ 	.short	0x0380
        /*00ba*/ 	.short	0x0044


	//----- nvinfo : EIATTR_SW_WAR
	.align		4
.L_2727:
        /*00bc*/ 	.byte	0x04, 0x36
        /*00be*/ 	.short	(.L_2729 - .L_2728)
.L_2728:
        /*00c0*/ 	.word	0x00000008
.L_2729:


//--------------------- .nv.info._ZN2at6native29vectorized_elementwise_kernelILi2ENS0_13BUnaryFunctorIN3c107complexIdEES5_S5_NS0_15binary_internal10DivFunctorIS5_EEEESt5arrayIPcLm2EEEEviT0_T1_ --------------------------
	.section	.nv.info._ZN2at6native29vectorized_elementwise_kernelILi2ENS0_13BUnaryFunctorIN3c107complexIdEES5_S5_NS0_15binary_internal10DivFunctorIS5_EEEESt5arrayIPcLm2EEEEviT0_T1_,"",@"SHT_CUDA_INFO"
	.sectionflags	@""
	.align	4


	//----- nvinfo : EIATTR_CUDA_API_VERSION
	.align		4
        /*0000*/ 	.byte	0x04, 0x37
        /*0002*/ 	.short	(.L_2731 - .L_2730)
.L_2730:
        /*0004*/ 	.word	0x00000082


	//----- nvinfo : EIATTR_KPARAM_INFO
	.align		4
.L_2731:
        /*0008*/ 	.byte	0x04, 0x17
        /*000a*/ 	.short	(.L_2733 - .L_2732)
.L_2732:
        /*000c*/ 	.word	0x00000000
        /*0010*/ 	.short	0x0002
        /*0012*/ 	.short	0x0030
        /*0014*/ 	.byte	0x00, 0xf0, 0x41, 0x00


	//----- nvinfo : EIATTR_KPARAM_INFO
	.align		4
.L_2733:
        /*0018*/ 	.byte	0x04, 0x17
        /*001a*/ 	.short	(.L_2735 - .L_2734)
.L_2734:
        /*001c*/ 	.word	0x00000000
        /*0020*/ 	.short	0x0001
        /*0022*/ 	.short	0x0010
        /*0024*/ 	.byte	0x00, 0xf0, 0x81, 0x00


	//----- nvinfo : EIATTR_KPARAM_INFO
	.align		4
.L_2735:
        /*0028*/ 	.byte	0x04, 0x17
        /*002a*/ 	.short	(.L_2737 - .L_2736)
.L_2736:
        /*002c*/ 	.word	0x00000000
        /*0030*/ 	.short	0x0000
        /*0032*/ 	.short	0x0000
        /*0034*/ 	.byte	0x00, 0xf0, 0x11, 0x00


	//----- nvinfo : EIATTR_SPARSE_MMA_MASK
	.align		4
.L_2737:
        /*0038*/ 	.byte	0x03, 0x50
        /*003a*/ 	.short	0x0000


	//----- nvinfo : EIATTR_MAXREG_COUNT
	.align		4
        /*003c*/ 	.byte	0x03, 0x1b
        /*003e*/ 	.short	0x00ff


	//----- nvinfo : EIATTR_MERCURY_ISA_VERSION
	.align		4
        /*0040*/ 	.byte	0x03, 0x5f
        /*0042*/ 	.short	0x0101


	//----- nvinfo : EIATTR_VRC_CTA_INIT_COUNT
	.align		4
        /*0044*/ 	.byte	0x02, 0x4a
	.zero		1
	.zero		1


	//----- nvinfo : EIATTR_EXIT_INSTR_OFFSETS
	.align		4
        /*0048*/ 	.byte	0x04, 0x1c
        /*004a*/ 	.short	(.L_2739 - .L_2738)


	//   ....[0]....
.L_2738:
        /*004c*/ 	.word	0x00003800


	//   ....[1]....
        /*0050*/ 	.word	0x00003850


	//   ....[2]....
        /*0054*/ 	.word	0x00005f20


	//----- nvinfo : EIATTR_MAX_THREADS
	.align		4
.L_2739:
        /*0058*/ 	.byte	0x04, 0x05
        /*005a*/ 	.short	(.L_2741 - .L_2740)
.L_2740:
        /*005c*/ 	.word	0x00000080
        /*0060*/ 	.word	0x00000001
        /*0064*/ 	.word	0x00000001


	//----- nvinfo : EIATTR_CRS_STACK_SIZE
	.align		4
.L_2741:
        /*0068*/ 	.byte	0x04, 0x1e
        /*006a*/ 	.short	(.L_2743 - .L_2742)
.L_2742:
        /*006c*/ 	.word	0x00000000


	//----- nvinfo : EIATTR_CBANK_PARAM_SIZE
	.align		4
.L_2743:
        /*0070*/ 	.byte	0x03, 0x19
        /*0072*/ 	.short	0x0040


	//----- nvinfo : EIATTR_PARAM_CBANK
	.align		4
        /*0074*/ 	.byte	0x04, 0x0a
        /*0076*/ 	.short	(.L_2745 - .L_2744)
	.align		4
.L_2744:
        /*0078*/ 	.word	index@(.nv.constant0._ZN2at6native29vectorized_elementwise_kernelILi2ENS0_13BUnaryFunctorIN3c107complexIdEES5_S5_NS0_15binary_internal10DivFunctorIS5_EEEESt5arrayIPcLm2EEEEviT0_T1_)
        /*007c*/ 	.short	0x0380
        /*007e*/ 	.short	0x0040


	//----- nvinfo : EIATTR_SW_WAR
	.align		4
.L_2745:
        /*0080*/ 	.byte	0x04, 0x36
        /*0082*/ 	.short	(.L_2747 - .L_2746)
.L_2746:
        /*0084*/ 	.word	0x00000008
.L_2747:


//--------------------- .nv.info._ZN2at6native29vectorized_elementwise_kernelILi4ENS0_13BUnaryFunctorIN3c107complexIdEES5_S5_NS0_15binary_internal10DivFunctorIS5_EEEESt5arrayIPcLm2EEEEviT0_T1_ --------------------------
	.section	.nv.info._ZN2at6native29vectorized_elementwise_kernelILi4ENS0_13BUnaryFunctorIN3c107complexIdEES5_S5_NS0_15binary_internal10DivFunctorIS5_EEEESt5arrayIPcLm2EEEEviT0_T1_,"",@"SHT_CUDA_INFO"
	.sectionflags	@""
	.align	4


	//----- nvinfo : EIATTR_CUDA_API_VERSION
	.align		4
        /*0000*/ 	.byte	0x04, 0x37
        /*0002*/ 	.short	(.L_2749 - .L_2748)
.L_2748:
        /*0004*/ 	.word	0x00000082


	//----- nvinfo : EIATTR_KPARAM_INFO
	.align		4
.L_2749:
        /*0008*/ 	.byte	0x04, 0x17
        /*000a*/ 	.short	(.L_2751 - .L_2750)
.L_2750:
        /*000c*/ 	.word	0x00000000
        /*0010*/ 	.short	0x0002
        /*0012*/ 	.short	0x0030
        /*0014*/ 	.byte	0x00, 0xf0, 0x41, 0x00


	//----- nvinfo : EIATTR_KPARAM_INFO
	.align		4
.L_2751:
        /*0018*/ 	.byte	0x04, 0x17
        /*001a*/ 	.short	(.L_2753 - .L_2752)
.L_2752:
        /*001c*/ 	.word	0x00000000
        /*0020*/ 	.short	0x0001
        /*0022*/ 	.short	0x0010
        /*0024*/ 	.byte	0x00, 0xf0, 0x81, 0x00


	//----- nvinfo : EIATTR_KPARAM_INFO
	.align		4
.L_2753:
        /*0028*/ 	.byte	0x04, 0x17
        /*002a*/ 	.short	(.L_2755 - .L_2754)
.L_2754:
        /*002c*/ 	.word	0x00000000
        /*0030*/ 	.short	0x0000
        /*0032*/ 	.short	0x0000
        /*0034*/ 	.byte	0x00, 0xf0, 0x11, 0x00


	//----- nvinfo : EIATTR_SPARSE_MMA_MASK
	.align		4
.L_2755:
        /*0038*/ 	.byte	0x03, 0x50
        /*003a*/ 	.short	0x0000


	//----- nvinfo : EIATTR_MAXREG_COUNT
	.align		4
        /*003c*/ 	.byte	0x03, 0x1b
        /*003e*/ 	.short	0x00ff


	//----- nvinfo : EIATTR_MERCURY_ISA_VERSION
	.align		4
        /*0040*/ 	.byte	0x03, 0x5f
        /*0042*/ 	.short	0x0101


	//----- nvinfo : EIATTR_VRC_CTA_INIT_COUNT
	.align		4
        /*0044*/ 	.byte	0x02, 0x4a
	.zero		1
	.zero		1


	//----- nvinfo : EIATTR_EXIT_INSTR_OFFSETS
	.align		4
        /*0048*/ 	.byte	0x04, 0x1c
        /*004a*/ 	.short	(.L_2757 - .L_2756)


	//   ....[0]....
.L_2756:
        /*004c*/ 	.word	0x00003800


	//   ....[1]....
        /*0050*/ 	.word	0x00003850


	//   ....[2]....
        /*0054*/ 	.word	0x00005f20


	//----- nvinfo : EIATTR_MAX_THREADS
	.align		4
.L_2757:
        /*0058*/ 	.byte	0x04, 0x05
        /*005a*/ 	.short	(.L_2759 - .L_2758)
.L_2758:
        /*005c*/ 	.word	0x00000080
        /*0060*/ 	.word	0x00000001
        /*0064*/ 	.word	0x00000001


	//----- nvinfo : EIATTR_CRS_STACK_SIZE
	.align		4
.L_2759:
        /*0068*/ 	.byte	0x04, 0x1e
        /*006a*/ 	.short	(.L_2761 - .L_2760)
.L_2760:
        /*006c*/ 	.word	0x00000000


	//----- nvinfo : EIATTR_CBANK_PARAM_SIZE
	.align		4
.L_2761:
        /*0070*/ 	.byte	0x03, 0x19
        /*0072*/ 	.short	0x0040


	//----- nvinfo : EIATTR_PARAM_CBANK
	.align		4
        /*0074*/ 	.byte	0x04, 0x0a
        /*0076*/ 	.short	(.L_2763 - .L_2762)
	.align		4
.L_2762:
        /*0078*/ 	.word	index@(.nv.constant0._ZN2at6native29vectorized_elementwise_kernelILi4ENS0_13BUnaryFunctorIN3c107complexIdEES5_S5_NS0_15binary_internal10DivFunctorIS5_EEEESt5arrayIPcLm2EEEEviT0_T1_)
        /*007c*/ 	.short	0x0380
        /*007e*/ 	.short	0x0040


	//----- nvinfo : EIATTR_SW_WAR
	.align		4
.L_2763:
        /*0080*/ 	.byte	0x04, 0x36
        /*0082*/ 	.short	(.L_2765 - .L_2764)
.L_2764:
        /*0084*/ 	.word	0x00000008
.L_2765:


//--------------------- .nv.info._ZN2at6native29vectorized_elementwise_kernelILi8ENS0_13BUnaryFunctorIN3c107complexIdEES5_S5_NS0_15binary_internal10DivFunctorIS5_EEEESt5arrayIPcLm2EEEEviT0_T1_ --------------------------
	.section	.nv.info._ZN2at6native29vectorized_elementwise_kernelILi8ENS0_13BUnaryFunctorIN3c107complexIdEES5_S5_NS0_15binary_internal10DivFunctorIS5_EEEESt5arrayIPcLm2EEEEviT0_T1_,"",@"SHT_CUDA_INFO"
	.sectionflags	@""
	.align	4


	//----- nvinfo : EIATTR_CUDA_API_VERSION
	.align		4
        /*0000*/ 	.byte	0x04, 0x37
        /*0002*/ 	.short	(.L_2767 - .L_2766)
.L_2766:
        /*0004*/ 	.word	0x00000082


	//----- nvinfo : EIATTR_KPARAM_INFO
	.align		4
.L_2767:
        /*0008*/ 	.byte	0x04, 0x17
        /*000a*/ 	.short	(.L_2769 - .L_2768)
.L_2768:
        /*000c*/ 	.word	0x00000000
        /*0010*/ 	.short	0x0002
        /*0012*/ 	.short	0x0030
        /*0014*/ 	.byte	0x00, 0xf0, 0x41, 0x00


	//----- nvinfo : EIATTR_KPARAM_INFO
	.align		4
.L_2769:
        /*0018*/ 	.byte	0x04, 0x17
        /*001a*/ 	.short	(.L_2771 - .L_2770)
.L_2770:
        /*001c*/ 	.word	0x00000000
        /*0020*/ 	.short	0x0001
        /*0022*/ 	.short	0x0010
        /*0024*/ 	.byte	0x00, 0xf0, 0x81, 0x00


	//----- nvinfo : EIATTR_KPARAM_INFO
	.align		4
.L_2771:
        /*0028*/ 	.byte	0x04, 0x17
        /*002a*/ 	.short	(.L_2773 - .L_2772)
.L_2772:
        /*002c*/ 	.word	0x00000000
        /*0030*/ 	.short	0x0000
        /*0032*/ 	.short	0x0000
        /*0034*/ 	.byte	0x00, 0xf0, 0x11, 0x00


	//----- nvinfo : EIATTR_SPARSE_MMA_MASK
	.align		4
.L_2773:
        /*0038*/ 	.byte	0x03, 0x50
        /*003a*/ 	.short	0x0000


	//----- nvinfo : EIATTR_MAXREG_COUNT
	.align		4
        /*003c*/ 	.byte	0x03, 0x1b
        /*003e*/ 	.short	0x00ff


	//----- nvinfo : EIATTR_MERCURY_ISA_VERSION
	.align		4
        /*0040*/ 	.byte	0x03, 0x5f
        /*0042*/ 	.short	0x0101


	//----- nvinfo : EIATTR_VRC_CTA_INIT_COUNT
	.align		4
        /*0044*/ 	.byte	0x02, 0x4a
	.zero		1
	.zero		1


	//----- nvinfo : EIATTR_EXIT_INSTR_OFFSETS
	.align		4
        /*0048*/ 	.byte	0x04, 0x1c
        /*004a*/ 	.short	(.L_2775 - .L_2774)


	//   ....[0]....
.L_2774:
        /*004c*/ 	.word	0x00003800


	//   ....[1]....
        /*0050*/ 	.word	0x00003850


	//   ....[2]....
        /*0054*/ 	.word	0x00005f20


	//----- nvinfo : EIATTR_MAX_THREADS
	.align		4
.L_2775:
        /*0058*/ 	.byte	0x04, 0x05
        /*005a*/ 	.short	(.L_2777 - .L_2776)
.L_2776:
        /*005c*/ 	.word	0x00000080
        /*0060*/ 	.word	0x00000001
        /*0064*/ 	.word	0x00000001


	//----- nvinfo : EIATTR_CRS_STACK_SIZE
	.align		4
.L_2777:
        /*0068*/ 	.byte	0x04, 0x1e
        /*006a*/ 	.short	(.L_2779 - .L_2778)
.L_2778:
        /*006c*/ 	.word	0x00000000


	//----- nvinfo : EIATTR_CBANK_PARAM_SIZE
	.align		4
.L_2779:
        /*0070*/ 	.byte	0x03, 0x19
        /*0072*/ 	.short	0x0040


	//----- nvinfo : EIATTR_PARAM_CBANK
	.align		4
        /*0074*/ 	.byte	0x04, 0x0a
        /*0076*/ 	.short	(.L_2781 - .L_2780)
	.align		4
.L_2780:
        /*0078*/ 	.word	index@(.nv.constant0._ZN2at6native29vectorized_elementwise_kernelILi8ENS0_13BUnaryFunctorIN3c107complexIdEES5_S5_NS0_15binary_internal10DivFunctorIS5_EEEESt5arrayIPcLm2EEEEviT0_T1_)
        /*007c*/ 	.short	0x0380
        /*007e*/ 	.short	0x0040


	//----- nvinfo : EIATTR_SW_WAR
	.align		4
.L_2781:
        /*0080*/ 	.byte	0x04, 0x36
        /*0082*/ 	.short	(.L_2783 - .L_2782)
.L_2782:
        /*0084*/ 	.word	0x00000008
.L_2783:


//--------------------- .nv.info._ZN2at6native18elementwise_kernelILi128ELi4EZNS0_15gpu_kernel_implINS0_13AUnaryFunctorIN3c107complexIdEES6_S6_NS0_15binary_internal10DivFunctorIS6_EEEEEEvRNS_18TensorIteratorBaseERKT_EUliE_EEviT1_ --------------------------
	.section	.nv.info._ZN2at6native18elementwise_kernelILi128ELi4EZNS0_15gpu_kernel_implINS0_13AUnaryFunctorIN3c107complexIdEES6_S6_NS0_15binary_internal10DivFunctorIS6_EEEEEEvRNS_18TensorIteratorBaseERKT_EUliE_EEviT1_,"",@"SHT_CUDA_INFO"
	.sectionflags	@""
	.align	4


	//----- nvinfo : EIATTR_CUDA_API_VERSION
	.align		4
        /*0000*/ 	.byte	0x04, 0x37
        /*0002*/ 	.short	(.L_2785 - .L_2784)
.L_2784:
        /*0004*/ 	.word	0x00000082


	//----- nvinfo : EIATTR_KPARAM_INFO
	.align		4
.L_2785:
        /*0008*/ 	.byte	0x04, 0x17
        /*000a*/ 	.short	(.L_2787 - .L_2786)
.L_2786:
        /*000c*/ 	.word	0x00000000
        /*0010*/ 	.short	0x0001
        /*0012*/ 	.short	0x0010
        /*0014*/ 	.byte	0x00, 0xf0, 0x01, 0x09


	//----- nvinfo : EIATTR_KPARAM_INFO
	.align		4
.L_2787:
        /*0018*/ 	.byte	0x04, 0x17
        /*001a*/ 	.short	(.L_2789 - .L_2788)
.L_2788:
        /*001c*/ 	.word	0x00000000
        /*0020*/ 	.short	0x0000
        /*0022*/ 	.short	0x0000
        /*0024*/ 	.byte	0x00, 0xf0, 0x11, 0x00


	//----- nvinfo : EIATTR_SPARSE_MMA_MASK
	.align		4
.L_2789:
        /*0028*/ 	.byte	0x03, 0x50
        /*002a*/ 	.short	0x0000


	//----- nvinfo : EIATTR_MAXREG_COUNT
	.align		4
        /*002c*/ 	.byte	0x03, 0x1b
        /*002e*/ 	.short	0x0080


	//----- nvinfo : EIATTR_EXTERNS
	.align		4
        /*0030*/ 	.byte	0x04, 0x0f
        /*0032*/ 	.short	(.L_2791 - .L_2790)


	//   ....[0]....
	.align		4
.L_2790:
        /*0034*/ 	.word	index@(__assertfail)


	//----- nvinfo : EIATTR_MERCURY_ISA_VERSION
	.align		4
.L_2791:
        /*0038*/ 	.byte	0x03, 0x5f
        /*003a*/ 	.short	0x0101


	//----- nvinfo : EIATTR_VRC_CTA_INIT_COUNT
	.align		4
        /*003c*/ 	.byte	0x02, 0x4a
	.zero		1
	.zero		1


	//----- nvinfo : EIATTR_SYSCALL_OFFSETS
	.align		4
        /*0040*/ 	.byte	0x04, 0x46
        /*0042*/ 	.short	(.L_2793 - .L_2792)


	//   ....[0]....
.L_2792:
        /*0044*/ 	.word	0x000022c0


	//   ....[1]....
        /*0048*/ 	.word	0x00003d70


	//   ....[2]....
        /*004c*/ 	.word	0x00006210


	//   ....[3]....
        /*0050*/ 	.word	0x00007a30


	//   ....[4]....
        /*0054*/ 	.word	0x0000a080


	//   ....[5]....
        /*0058*/ 	.word	0x0000b8a0


	//   ....[6]....
        /*005c*/ 	.word	0x0000df10


	//   ....[7]....
        /*0060*/ 	.word	0x0000f700


	//----- nvinfo : EIATTR_EXIT_INSTR_OFFSETS
	.align		4
.L_2793:
        /*0064*/ 	.byte	0x04, 0x1c
        /*0066*/ 	.short	(.L_2795 - .L_2794)


	//   ....[0]....
.L_2794:
        /*0068*/ 	.word	0x0000bc40


	//   ....[1]....
        /*006c*/ 	.word	0x0000ea50


	//   ....[2]....
        /*0070*/ 	.word	0x0000ea90


	//   ....[3]....
        /*0074*/ 	.word	0x0000eb20


	//   ....[4]....
        /*0078*/ 	.word	0x0000eb50


	//   ....[5]....
        /*007c*/ 	.word	0x0000eb80


	//   ....[6]....
        /*0080*/ 	.word	0x0000ec50


	//   ....[7]....
        /*0084*/ 	.word	0x0000ecd0


	//   ....[8]....
        /*0088*/ 	.word	0x0000edd0


	//   ....[9]....
        /*008c*/ 	.word	0x0000ee80


	//   ....[10]....
        /*0090*/ 	.word	0x0000eea0


	//   ....[11]....
        /*0094*/ 	.word	0x0000ef70


	//   ....[12]....
        /*0098*/ 	.word	0x0000f120


	//   ....[13]....
        /*009c*/ 	.word	0x0000f2d0


	//   ....[14]....
        /*00a0*/ 	.word	0x0000f470


	//   ....[15]....
        /*00a4*/ 	.word	0x0000f4a0


	//   ....[16]....
        /*00a8*/ 	.word	0x0000f4d0


	//   ....[17]....
        /*00ac*/ 	.word	0x0000f580


	//   ....[18]....
        /*00b0*/ 	.word	0x0000f5a0


	//   ....[19]....
        /*00b4*/ 	.word	0x0000f710


	//   ....[20]....
        /*00b8*/ 	.word	0x0000f860


	//   ....[21]....
        /*00bc*/ 	.word	0x0000f9e0


	//   ....[22]....
        /*00c0*/ 	.word	0x0000fa60


	//----- nvinfo : EIATTR_MAX_THREADS
	.align		4
.L_2795:
        /*00c4*/ 	.byte	0x04, 0x05
        /*00c6*/ 	.short	(.L_2797 - .L_2796)
.L_2796:
        /*00c8*/ 	.word	0x00000080
        /*00cc*/ 	.word	0x00000001
        /*00d0*/ 	.word	0x00000001


	//----- nvinfo : EIATTR_CRS_STACK_SIZE
	.align		4
.L_2797:
        /*00d4*/ 	.byte	0x04, 0x1e
        /*00d6*/ 	.short	(.L_2799 - .L_2798)
.L_2798:
        /*00d8*/ 	.word	0x00000000


	//----- nvinfo : EIATTR_CBANK_PARAM_SIZE
	.align		4
.L_2799:
        /*00dc*/ 	.byte	0x03, 0x19
        /*00de*/ 	.short	0x0250


	//----- nvinfo : EIATTR_PARAM_CBANK
	.align		4
        /*00e0*/ 	.byte	0x04, 0x0a
        /*00e2*/ 	.short	(.L_2801 - .L_2800)
	.align		4
.L_2800:
        /*00e4*/ 	.word	index@(.nv.constant0._ZN2at6native18elementwise_kernelILi128ELi4EZNS0_15gpu_kernel_implINS0_13AUnaryFunctorIN3c107complexIdEES6_S6_NS0_15binary_internal10DivFunctorIS6_EEEEEEvRNS_18TensorIteratorBaseERKT_EUliE_EEviT1_)
        /*00e8*/ 	.short	0x0380
        /*00ea*/ 	.short	0x0250


	//----- nvinfo : EIATTR_SW_WAR
	.align		4
.L_2801:
        /*00ec*/ 	.byte	0x04, 0x36
        /*00ee*/ 	.short	(.L_2803 - .L_2802)
.L_2802:
        /*00f0*/ 	.word	0x00000008
.L_2803:


//--------------------- .nv.info._ZN2at6native27unrolled_elementwise_kernelINS0_13AUnaryFunctorIN3c107complexIdEES5_S5_NS0_15binary_internal10DivFunctorIS5_EEEESt5arrayIPcLm2EELi4E23TrivialOffsetCalculatorILi1EjESE_NS0_6memory12LoadWithCastILi1EEENSF_13StoreWithCastILi1EEEEEviT_T0_T2_T3_T4_T5_ --------------------------
	.section	.nv.info._ZN2at6native27unrolled_elementwise_kernelINS0_13AUnaryFunctorIN3c107complexIdEES5_S5_NS0_15binary_internal10DivFunctorIS5_EEEESt5arrayIPcLm2EELi4E23TrivialOffsetCalculatorILi1EjESE_NS0_6memory12LoadWithCastILi1EEENSF_13StoreWithCastILi1EEEEEviT_T0_T2_T3_T4_T5_,"",@"SHT_CUDA_INFO"
	.sectionflags	@""
	.align	4


	//----- nvinfo : EIATTR_CUDA_API_VERSION
	.align		4
        /*0000*/ 	.byte	0x04, 0x37
        /*0002*/ 	.short	(.L_2805 - .L_2804)
.L_2804:
        /*0004*/ 	.word	0x00000082


	//----- nvinfo : EIATTR_KPARAM_INFO
	.align		4
.L_2805:
        /*0008*/ 	.byte	0x04, 0x17
        /*000a*/ 	.short	(.L_2807 - .L_2806)
.L_2806:
        /*000c*/ 	.word	0x00000000
        /*0010*/ 	.short	0x0006
        /*0012*/ 	.short	0x004c
        /*0014*/ 	.byte	0x00, 0xf0, 0x21, 0x00


	//----- nvinfo : EIATTR_KPARAM_INFO
	.align		4
.L_2807:
        /*0018*/ 	.byte	0x04, 0x17
        /*001a*/ 	.short	(.L_2809 - .L_2808)
.L_2808:
        /*001c*/ 	.word	0x00000000
        /*0020*/ 	.short	0x0005
        /*0022*/ 	.short	0x0044
        /*0024*/ 	.byte	0x00, 0xf0, 0x21, 0x00


	//----- nvinfo : EIATTR_KPARAM_INFO
	.align		4
.L_2809:
        /*0028*/ 	.byte	0x04, 0x17
        /*002a*/ 	.short	(.L_2811 - .L_2810)
.L_2810:
        /*002c*/ 	.word	0x00000000
        /*0030*/ 	.short	0x0004
        /*0032*/ 	.short	0x0041
        /*0034*/ 	.byte	0x00, 0xf0, 0x05, 0x00


	//----- nvinfo : EIATTR_KPARAM_INFO
	.align		4
.L_2811:
        /*0038*/ 	.byte	0x04, 0x17
        /*003a*/ 	.short	(.L_2813 - .L_2812)
.L_2812:
        /*003c*/ 	.word	0x00000000
        /*0040*/ 	.short	0x0003
        /*0042*/ 	.short	0x0040
        /*0044*/ 	.byte	0x00, 0xf0, 0x05, 0x00


	//----- nvinfo : EIATTR_KPARAM_INFO
	.align		4
.L_2813:
        /*0048*/ 	.byte	0x04, 0x17
        /*004a*/ 	.short	(.L_2815 - .L_2814)
.L_2814:
        /*004c*/ 	.word	0x00000000
        /*0050*/ 	.short	0x0002
        /*0052*/ 	.short	0x0030
        /*0054*/ 	.byte	0x00, 0xf0, 0x41, 0x00


	//----- nvinfo : EIATTR_KPARAM_INFO
	.align		4
.L_2815:
        /*0058*/ 	.byte	0x04, 0x17
        /*005a*/ 	.short	(.L_2817 - .L_2816)
.L_2816:
        /*005c*/ 	.word	0x00000000
        /*0060*/ 	.short	0x0001
        /*0062*/ 	.short	0x0010
        /*0064*/ 	.byte	0x00, 0xf0, 0x81, 0x00


	//----- nvinfo : EIATTR_KPARAM_INFO
	.align		4
.L_2817:
        /*0068*/ 	.byte	0x04, 0x17
        /*006a*/ 	.short	(.L_2819 - .L_2818)
.L_2818:
        /*006c*/ 	.word	0x00000000
        /*0070*/ 	.short	0x0000
        /*0072*/ 	.short	0x0000
        /*0074*/ 	.byte	0x00, 0xf0, 0x11, 0x00


	//----- nvinfo : EIATTR_SPARSE_MMA_MASK
	.align		4
.L_2819:
        /*0078*/ 	.byte	0x03, 0x50
        /*007a*/ 	.short	0x0000


	//----- nvinfo : EIATTR_MAXREG_COUNT
	.align		4
        /*007c*/ 	.byte	0x03, 0x1b
        /*007e*/ 	.short	0x00ff


	//----- nvinfo : EIATTR_EXTERNS
	.align		4
        /*0080*/ 	.byte	0x04, 0x0f
        /*0082*/ 	.short	(.L_2821 - .L_2820)


	//   ....[0]....
	.align		4
.L_2820:
        /*0084*/ 	.word	index@(__assertfail)


	//----- nvinfo : EIATTR_MERCURY_ISA_VERSION
	.align		4
.L_2821:
        /*0088*/ 	.byte	0x03, 0x5f
        /*008a*/ 	.short	0x0101


	//----- nvinfo : EIATTR_VRC_CTA_INIT_COUNT
	.align		4
        /*008c*/ 	.byte	0x02, 0x4a
	.zero		1
	.zero		1


	//----- nvinfo : EIATTR_SYSCALL_OFFSETS
	.align		4
        /*0090*/ 	.byte	0x04, 0x46
        /*0092*/ 	.short	(.L_2823 - .L_2822)


	//   ....[0]....
.L_2822:
        /*0094*/ 	.word	0x00000fe0


	//   ....[1]....
        /*0098*/ 	.word	0x000021c0


	//   ....[2]....
        /*009c*/ 	.word	0x000032d0


	//   ....[3]....
        /*00a0*/ 	.word	0x000042d0


	//   ....[4]....
        /*00a4*/ 	.word	0x00007c50


	//   ....[5]....
        /*00a8*/ 	.word	0x00008c60


	//   ....[6]....
        /*00ac*/ 	.word	0x00009e00


	//   ....[7]....
        /*00b0*/ 	.word	0x0000af80


	//----- nvinfo : EIATTR_EXIT_INSTR_OFFSETS
	.align		4
.L_2823:
        /*00b4*/ 	.byte	0x04, 0x1c
        /*00b6*/ 	.short	(.L_2825 - .L_2824)


	//   ....[0]....
.L_2824:
        /*00b8*/ 	.word	0x0000a190


	//   ....[1]....
        /*00bc*/ 	.word	0x0000a2d0


	//   ....[2]....
        /*00c0*/ 	.word	0x0000a310


	//   ....[3]....
        /*00c4*/ 	.word	0x0000a3a0


	//   ....[4]....
        /*00c8*/ 	.word	0x0000a3d0


	//   ....[5]....
        /*00cc*/ 	.word	0x0000a400


	//   ....[6]....
        /*00d0*/ 	.word	0x0000a4d0


	//   ....[7]....
        /*00d4*/ 	.word	0x0000a550


	//   ....[8]....
        /*00d8*/ 	.word	0x0000a650


	//   ....[9]....
        /*00dc*/ 	.word	0x0000a700


	//   ....[10]....
        /*00e0*/ 	.word	0x0000a720


	//   ....[11]....
        /*00e4*/ 	.word	0x0000a7f0


	//   ....[12]....
        /*00e8*/ 	.word	0x0000a9a0


	//   ....[13]....
        /*00ec*/ 	.word	0x0000ab50


	//   ....[14]....
        /*00f0*/ 	.word	0x0000acf0


	//   ....[15]....
        /*00f4*/ 	.word	0x0000ad20


	//   ....[16]....
        /*00f8*/ 	.word	0x0000ad50


	//   ....[17]....
        /*00fc*/ 	.word	0x0000ae00


	//   ....[18]....
        /*0100*/ 	.word	0x0000ae20


	//   ....[19]....
        /*0104*/ 	.word	0x0000af90


	//   ....[20]....
        /*0108*/ 	.word	0x0000b0e0


	//   ....[21]....
        /*010c*/ 	.word	0x0000b260


	//   ....[22]....
        /*0110*/ 	.word	0x0000b2e0


	//----- nvinfo : EIATTR_MAX_THREADS
	.align		4
.L_2825:
        /*0114*/ 	.byte	0x04, 0x05
        /*0116*/ 	.short	(.L_2827 - .L_2826)
.L_2826:
        /*0118*/ 	.word	0x00000080
        /*011c*/ 	.word	0x00000001
        /*0120*/ 	.word	0x00000001


	//----- nvinfo : EIATTR_CRS_STACK_SIZE
	.align		4
.L_2827:
        /*0124*/ 	.byte	0x04, 0x1e
        /*0126*/ 	.short	(.L_2829 - .L_2828)
.L_2828:
        /*0128*/ 	.word	0x00000000


	//----- nvinfo : EIATTR_CBANK_PARAM_SIZE
	.align		4
.L_2829:
        /*012c*/ 	.byte	0x03, 0x19
        /*012e*/ 	.short	0x0054


	//----- nvinfo : EIATTR_PARAM_CBANK
	.align		4
        /*0130*/ 	.byte	0x04, 0x0a
        /*0132*/ 	.short	(.L_2831 - .L_2830)
	.align		4
.L_2830:
        /*0134*/ 	.word	index@(.nv.constant0._ZN2at6native27unrolled_elementwise_kernelINS0_13AUnaryFunctorIN3c107complexIdEES5_S5_NS0_15binary_internal10DivFunctorIS5_EEEESt5arrayIPcLm2EELi4E23TrivialOffsetCalculatorILi1EjESE_NS0_6memory12LoadWithCastILi1EEENSF_13StoreWithCastILi1EEEEEviT_T0_T2_T3_T4_T5_)
        /*0138*/ 	.short	0x0380
        /*013a*/ 	.short	0x0054


	//----- nvinfo : EIATTR_SW_WAR
	.align		4
.L_2831:
        /*013c*/ 	.byte	0x04, 0x36
        /*013e*/ 	.short	(.L_2833 - .L_2832)
.L_2832:
        /*0140*/ 	.word	0x00000008
.L_2833:


//--------------------- .nv.info._ZN2at6native18elementwise_kernelILi128ELi2EZNS0_22gpu_kernel_impl_nocastINS0_13AUnaryFunctorIN3c107complexIdEES6_S6_NS0_15binary_internal10DivFunctorIS6_EEEEEEvRNS_18TensorIteratorBaseERKT_EUliE_EEviT1_ --------------------------
	.section	.nv.info._ZN2at6native18elementwise_kernelILi128ELi2EZNS0_22gpu_kernel_impl_nocastINS0_13AUnaryFunctorIN3c107complexIdEES6_S6_NS0_15binary_internal10DivFunctorIS6_EEEEEEvRNS_18TensorIteratorBaseERKT_EUliE_EEviT1_,"",@"SHT_CUDA_INFO"
	.sectionflags	@""
	.align	4


	//----- nvinfo : EIATTR_CUDA_API_VERSION
	.align		4
        /*0000*/ 	.byte	0x04, 0x37
        /*0002*/ 	.short	(.L_2835 - .L_2834)
.L_2834:
        /*0004*/ 	.word	0x00000082


	//----- nvinfo : EIATTR_KPARAM_INFO
	.align		4
.L_2835:
        /*0008*/ 	.byte	0x04, 0x17
        /*000a*/ 	.short	(.L_2837 - .L_2836)
.L_2836:
        /*000c*/ 	.word	0x00000000
        /*0010*/ 	.short	0x0001
        /*0012*/ 	.short	0x0010
        /*0014*/ 	.byte	0x00, 0xf0, 0x01, 0x09


	//----- nvinfo : EIATTR_KPARAM_INFO
	.align		4
.L_2837:
        /*0018*/ 	.byte	0x04, 0x17
        /*001a*/ 	.short	(.L_2839 - .L_2838)
.L_2838:
        /*001c*/ 	.word	0x00000000
        /*0020*/ 	.short	0x0000
        /*0022*/ 	.short	0x0000
        /*0024*/ 	.byte	0x00, 0xf0, 0x11, 0x00


	//----- nvinfo : EIATTR_SPARSE_MMA_MASK
	.align		4
.L_2839:
        /*0028*/ 	.byte	0x03, 0x50
        /*002a*/ 	.short	0x0000


	//----- nvinfo : EIATTR_MAXREG_COUNT
	.align		4
        /*002c*/ 	.byte	0x03, 0x1b
        /*002e*/ 	.short	0x0080


	//----- nvinfo : EIATTR_MERCURY_ISA_VERSION
	.align		4
        /*0030*/ 	.byte	0x03, 0x5f
        /*0032*/ 	.short	0x0101


	//----- nvinfo : EIATTR_VRC_CTA_INIT_COUNT
	.align		4
        /*0034*/ 	.byte	0x02, 0x4a
	.zero		1
	.zero		1


	//----- nvinfo : EIATTR_EXIT_INSTR_OFFSETS
	.align		4
        /*0038*/ 	.byte	0x04, 0x1c
        /*003a*/ 	.short	(.L_2841 - .L_2840)


	//   ....[0]....
.L_2840:
        /*003c*/ 	.word	0x00000aa0


	//   ....[1]....
        /*0040*/ 	.word	0x00000e10


	//   ....[2]....
        /*0044*/ 	.word	0x00001170


	//   ....[3]....
        /*0048*/ 	.word	0x00001470


	//   ....[4]....
        /*004c*/ 	.word	0x00003240


	//   ....[5]....
        /*0050*/ 	.word	0x00004f60


	//----- nvinfo : EIATTR_MAX_THREADS
	.align		4
.L_2841:
        /*0054*/ 	.byte	0x04, 0x05
        /*0056*/ 	.short	(.L_2843 - .L_2842)
.L_2842:
        /*0058*/ 	.word	0x00000080
        /*005c*/ 	.word	0x00000001
        /*0060*/ 	.word	0x00000001


	//----- nvinfo : EIATTR_CRS_STACK_SIZE
	.align		4
.L_2843:
        /*0064*/ 	.byte	0x04, 0x1e
        /*0066*/ 	.short	(.L_2845 - .L_2844)
.L_2844:
        /*0068*/ 	.word	0x00000000


	//----- nvinfo : EIATTR_CBANK_PARAM_SIZE
	.align		4
.L_2845:
        /*006c*/ 	.byte	0x03, 0x19
        /*006e*/ 	.short	0x0250


	//----- nvinfo : EIATTR_PARAM_CBANK
	.align		4
        /*0070*/ 	.byte	0x04, 0x0a
        /*0072*/ 	.short	(.L_2847 - .L_2846)
	.align		4
.L_2846:
        /*0074*/ 	.word	index@(.nv.constant0._ZN2at6native18elementwise_kernelILi128ELi2EZNS0_22gpu_kernel_impl_nocastINS0_13AUnaryFunctorIN3c107complexIdEES6_S6_NS0_15binary_internal10DivFunctorIS6_EEEEEEvRNS_18TensorIteratorBaseERKT_EUliE_EEviT1_)
        /*0078*/ 	.short	0x0380
        /*007a*/ 	.short	0x0250


	//----- nvinfo : EIATTR_SW_WAR
	.align		4
.L_2847:
        /*007c*/ 	.byte	0x04, 0x36
        /*007e*/ 	.short	(.L_2849 - .L_2848)
.L_2848:
        /*0080*/ 	.word	0x00000008
.L_2849:


//--------------------- .nv.info._ZN2at6native27unrolled_elementwise_kernelINS0_13AUnaryFunctorIN3c107complexIdEES5_S5_NS0_15binary_internal10DivFunctorIS5_EEEESt5arrayIPcLm2EELi4E23TrivialOffsetCalculatorILi1EjESE_NS0_6memory15LoadWithoutCastENSF_16StoreWithoutCastEEEviT_T0_T2_T3_T4_T5_ --------------------------
	.section	.nv.info._ZN2at6native27unrolled_elementwise_kernelINS0_13AUnaryFunctorIN3c107complexIdEES5_S5_NS0_15binary_internal10DivFunctorIS5_EEEESt5arrayIPcLm2EELi4E23TrivialOffsetCalculatorILi1EjESE_NS0_6memory15LoadWithoutCastENSF_16StoreWithoutCastEEEviT_T0_T2_T3_T4_T5_,"",@"SHT_CUDA_INFO"
	.sectionflags	@""
	.align	4


	//----- nvinfo : EIATTR_CUDA_API_VERSION
	.align		4
        /*0000*/ 	.byte	0x04, 0x37
        /*0002*/ 	.short	(.L_2851 - .L_2850)
.L_2850:
        /*0004*/ 	.word	0x00000082


	//----- nvinfo : EIATTR_KPARAM_INFO
	.align		4
.L_2851:
        /*0008*/ 	.byte	0x04, 0x17
        /*000a*/ 	.short	(.L_2853 - .L_2852)
.L_2852:
        /*000c*/ 	.word	0x00000000
        /*0010*/ 	.short	0x0006
        /*0012*/ 	.short	0x0043
        /*0014*/ 	.byte	0x00, 0xf0, 0x05, 0x00


	//----- nvinfo : EIATTR_KPARAM_INFO
	.align		4
.L_2853:
        /*0018*/ 	.byte	0x04, 0x17
        /*001a*/ 	.short	(.L_2855 - .L_2854)
.L_2854:
        /*001c*/ 	.word	0x00000000
        /*0020*/ 	.short	0x0005
        /*0022*/ 	.short	0x0042
        /*0024*/ 	.byte	0x00, 0xf0, 0x05, 0x00


	//----- nvinfo : EIATTR_KPARAM_INFO
	.align		4
.L_2855:
        /*0028*/ 	.byte	0x04, 0x17
        /*002a*/ 	.short	(.L_2857 - .L_2856)
.L_2856:
        /*002c*/ 	.word	0x00000000
        /*0030*/ 	.short	0x0004
        /*0032*/ 	.short	0x0041
        /*0034*/ 	.byte	0x00, 0xf0, 0x05, 0x00


	//----- nvinfo : EIATTR_KPARAM_INFO
	.align		4
.L_2857:
        /*0038*/ 	.byte	0x04, 0x17
        /*003a*/ 	.short	(.L_2859 - .L_2858)
.L_2858:
        /*003c*/ 	.word	0x00000000
        /*0040*/ 	.short	0x0003
        /*0042*/ 	.short	0x0040
        /*0044*/ 	.byte	0x00, 0xf0, 0x05, 0x00


	//----- nvinfo : EIATTR_KPARAM_INFO
	.align		4
.L_2859:
        /*0048*/ 	.byte	0x04, 0x17
        /*004a*/ 	.short	(.L_2861 - .L_2860)
.L_2860:
        /*004c*/ 	.word	0x00000000
        /*0050*/ 	.short	0x0002
        /*0052*/ 	.short	0x0030
        /*0054*/ 	.byte	0x00, 0xf0, 0x41, 0x00


	//----- nvinfo : EIATTR_KPARAM_INFO
	.align		4
.L_2861:
        /*0058*/ 	.byte	0x04, 0x17
        /*005a*/ 	.short	(.L_2863 - .L_2862)
.L_2862:
        /*005c*/ 	.word	0x00000000
        /*0060*/ 	.short	0x0001
        /*0062*/ 	.short	0x0010
        /*0064*/ 	.byte	0x00, 0xf0, 0x81, 0x00


	//----- nvinfo : EIATTR_KPARAM_INFO
	.align		4
.L_2863:
        /*0068*/ 	.byte	0x04, 0x17
        /*006a*/ 	.short	(.L_2865 - .L_2864)
.L_2864:
        /*006c*/ 	.word	0x00000000
        /*0070*/ 	.short	0x0000
        /*0072*/ 	.short	0x0000
        /*0074*/ 	.byte	0x00, 0xf0, 0x11, 0x00


	//----- nvinfo : EIATTR_SPARSE_MMA_MASK
	.align		4
.L_2865:
        /*0078*/ 	.byte	0x03, 0x50
        /*007a*/ 	.short	0x0000


	//----- nvinfo : EIATTR_MAXREG_COUNT
	.align		4
        /*007c*/ 	.byte	0x03, 0x1b
        /*007e*/ 	.short	0x00ff


	//----- nvinfo : EIATTR_MERCURY_ISA_VERSION
	.align		4
        /*0080*/ 	.byte	0x03, 0x5f
        /*0082*/ 	.short	0x0101


	//----- nvinfo : EIATTR_VRC_CTA_INIT_COUNT
	.align		4
        /*0084*/ 	.byte	0x02, 0x4a
	.zero		1
	.zero		1


	//----- nvinfo : EIATTR_EXIT_INSTR_OFFSETS
	.align		4
        /*0088*/ 	.byte	0x04, 0x1c
        /*008a*/ 	.short	(.L_2867 - .L_2866)


	//   ....[0]....
.L_2866:
        /*008c*/ 	.word	0x00002c00


	//   ....[1]....
        /*0090*/ 	.word	0x00002c50


	//----- nvinfo : EIATTR_MAX_THREADS
	.align		4
.L_2867:
        /*0094*/ 	.byte	0x04, 0x05
        /*0096*/ 	.short	(.L_2869 - .L_2868)
.L_2868:
        /*0098*/ 	.word	0x00000080
        /*009c*/ 	.word	0x00000001
        /*00a0*/ 	.word	0x00000001


	//----- nvinfo : EIATTR_CRS_STACK_SIZE
	.align		4
.L_2869:
        /*00a4*/ 	.byte	0x04, 0x1e
        /*00a6*/ 	.short	(.L_2871 - .L_2870)
.L_2870:
        /*00a8*/ 	.word	0x00000000


	//----- nvinfo : EIATTR_CBANK_PARAM_SIZE
	.align		4
.L_2871:
        /*00ac*/ 	.byte	0x03, 0x19
        /*00ae*/ 	.short	0x0044


	//----- nvinfo : EIATTR_PARAM_CBANK
	.align		4
        /*00b0*/ 	.byte	0x04, 0x0a
        /*00b2*/ 	.short	(.L_2873 - .L_2872)
	.align		4
.L_2872:
        /*00b4*/ 	.word	index@(.nv.constant0._ZN2at6native27unrolled_elementwise_kernelINS0_13AUnaryFunctorIN3c107complexIdEES5_S5_NS0_15binary_internal10DivFunctorIS5_EEEESt5arrayIPcLm2EELi4E23TrivialOffsetCalculatorILi1EjESE_NS0_6memory15LoadWithoutCastENSF_16StoreWithoutCastEEEviT_T0_T2_T3_T4_T5_)
        /*00b8*/ 	.short	0x0380
        /*00ba*/ 	.short	0x0044


	//----- nvinfo : EIATTR_SW_WAR
	.align		4
.L_2873:
        /*00bc*/ 	.byte	0x04, 0x36
        /*00be*/ 	.short	(.L_2875 - .L_2874)
.L_2874:
        /*00c0*/ 	.word	0x00000008
.L_2875:


//--------------------- .nv.info._ZN2at6native29vectorized_elementwise_kernelILi2ENS0_13AUnaryFunctorIN3c107complexIdEES5_S5_NS0_15binary_internal10DivFunctorIS5_EEEESt5arrayIPcLm2EEEEviT0_T1_ --------------------------
	.section	.nv.info._ZN2at6native29vectorized_elementwise_kernelILi2ENS0_13AUnaryFunctorIN3c107complexIdEES5_S5_NS0_15binary_internal10DivFunctorIS5_EEEESt5arrayIPcLm2EEEEviT0_T1_,"",@"SHT_CUDA_INFO"
	.sectionflags	@""
	.align	4


	//----- nvinfo : EIATTR_CUDA_API_VERSION
	.align		4
        /*0000*/ 	.byte	0x04, 0x37
        /*0002*/ 	.short	(.L_2877 - .L_2876)
.L_2876:
        /*0004*/ 	.word	0x00000082


	//----- nvinfo : EIATTR_KPARAM_INFO
	.align		4
.L_2877:
        /*0008*/ 	.byte	0x04, 0x17
        /*000a*/ 	.short	(.L_2879 - .L_2878)
.L_2878:
        /*000c*/ 	.word	0x00000000
        /*0010*/ 	.short	0x0002
        /*0012*/ 	.short	0x0030
        /*0014*/ 	.byte	0x00, 0xf0, 0x41, 0x00


	//----- nvinfo : EIATTR_KPARAM_INFO
	.align		4
.L_2879:
        /*0018*/ 	.byte	0x04, 0x17
        /*001a*/ 	.short	(.L_2881 - .L_2880)
.L_2880:
        /*001c*/ 	.word	0x00000000
        /*0020*/ 	.short	0x0001
        /*0022*/ 	.short	0x0010
        /*0024*/ 	.byte	0x00, 0xf0, 0x81, 0x00


	//----- nvinfo : EIATTR_KPARAM_INFO
	.align		4
.L_2881:
        /*0028*/ 	.byte	0x04, 0x17
        /*002a*/ 	.short	(.L_2883 - .L_2882)
.L_2882:
        /*002c*/ 	.word	0x00000000
        /*0030*/ 	.short	0x0000
        /*0032*/ 	.short	0x0000
        /*0034*/ 	.byte	0x00, 0xf0, 0x11, 0x00


	//----- nvinfo : EIATTR_SPARSE_MMA_MASK
	.align		4
.L_2883:
        /*0038*/ 	.byte	0x03, 0x50
        /*003a*/ 	.short	0x0000


	//----- nvinfo : EIATTR_MAXREG_COUNT
	.align		4
        /*003c*/ 	.byte	0x03, 0x1b
        /*003e*/ 	.short	0x00ff


	//----- nvinfo : EIATTR_MERCURY_ISA_VERSION
	.align		4
        /*0040*/ 	.byte	0x03, 0x5f
        /*0042*/ 	.short	0x0101


	//----- nvinfo : EIATTR_VRC_CTA_INIT_COUNT
	.align		4
        /*0044*/ 	.byte	0x02, 0x4a
	.zero		1
	.zero		1


	//----- nvinfo : EIATTR_EXIT_INSTR_OFFSETS
	.align		4
        /*0048*/ 	.byte	0x04, 0x1c
        /*004a*/ 	.short	(.L_2885 - .L_2884)


	//   ....[0]....
.L_2884:
        /*004c*/ 	.word	0x00005b70


	//   ....[1]....
        /*0050*/ 	.word	0x00005bc0


	//   ....[2]....
        /*0054*/ 	.word	0x0000ac80


	//----- nvinfo : EIATTR_MAX_THREADS
	.align		4
.L_2885:
        /*0058*/ 	.byte	0x04, 0x05
        /*005a*/ 	.short	(.L_2887 - .L_2886)
.L_2886:
        /*005c*/ 	.word	0x00000080
        /*0060*/ 	.word	0x00000001
        /*0064*/ 	.word	0x00000001


	//----- nvinfo : EIATTR_CRS_STACK_SIZE
	.align		4
.L_2887:
        /*0068*/ 	.byte	0x04, 0x1e
        /*006a*/ 	.short	(.L_2889 - .L_2888)
.L_2888:
        /*006c*/ 	.word	0x00000000


	//----- nvinfo : EIATTR_CBANK_PARAM_SIZE
	.align		4
.L_2889:
        /*0070*/ 	.byte	0x03, 0x19
        /*0072*/ 	.short	0x0040


	//----- nvinfo : EIATTR_PARAM_CBANK
	.align		4
        /*0074*/ 	.byte	0x04, 0x0a
        /*0076*/ 	.short	(.L_2891 - .L_2890)
	.align		4
.L_2890:
        /*0078*/ 	.word	index@(.nv.constant0._ZN2at6native29vectorized_elementwise_kernelILi2ENS0_13AUnaryFunctorIN3c107complexIdEES5_S5_NS0_15binary_internal10DivFunctorIS5_EEEESt5arrayIPcLm2EEEEviT0_T1_)
        /*007c*/ 	.short	0x0380
        /*007e*/ 	.short	0x0040


	//----- nvinfo : EIATTR_SW_WAR
	.align		4
.L_2891:
        /*0080*/ 	.byte	0x04, 0x36
        /*0082*/ 	.short	(.L_2893 - .L_2892)
.L_2892:
        /*0084*/ 	.word	0x00000008
.L_2893:


//--------------------- .nv.info._ZN2at6native29vectorized_elementwise_kernelILi4ENS0_13AUnaryFunctorIN3c107complexIdEES5_S5_NS0_15binary_internal10DivFunctorIS5_EEEESt5arrayIPcLm2EEEEviT0_T1_ --------------------------
	.section	.nv.info._ZN2at6native29vectorized_elementwise_kernelILi4ENS0_13AUnaryFunctorIN3c107complexIdEES5_S5_NS0_15binary_internal10DivFunctorIS5_EEEESt5arrayIPcLm2EEEEviT0_T1_,"",@"SHT_CUDA_INFO"
	.sectionflags	@""
	.align	4


	//----- nvinfo : EIATTR_CUDA_API_VERSION
	.align		4
        /*0000*/ 	.byte	0x04, 0x37
        /*0002*/ 	.short	(.L_2895 - .L_2894)
.L_2894:
        /*0004*/ 	.word	0x00000082


	//----- nvinfo : EIATTR_KPARAM_INFO
	.align		4
.L_2895:
        /*0008*/ 	.byte	0x04, 0x17
        /*000a*/ 	.short	(.L_2897 - .L_2896)
.L_2896:
        /*000c*/ 	.word	0x00000000
        /*0010*/ 	.short	0x0002
        /*0012*/ 	.short	0x0030
        /*0014*/ 	.byte	0x00, 0xf0, 0x41, 0x00


	//----- nvinfo : EIATTR_KPARAM_INFO
	.align		4
.L_2897:
        /*0018*/ 	.byte	0x04, 0x17
        /*001a*/ 	.short	(.L_2899 - .L_2898)
.L_2898:
        /*001c*/ 	.word	0x00000000
        /*0020*/ 	.short	0x0001
        /*0022*/ 	.short	0x0010
        /*0024*/ 	.byte	0x00, 0xf0, 0x81, 0x00


	//----- nvinfo : EIATTR_KPARAM_INFO
	.align		4
.L_2899:
        /*0028*/ 	.byte	0x04, 0x17
        /*002a*/ 	.short	(.L_2901 - .L_2900)
.L_2900:
        /*002c*/ 	.word	0x00000000
        /*0030*/ 	.short	0x0000
        /*0032*/ 	.short	0x0000
        /*0034*/ 	.byte	0x00, 0xf0, 0x11, 0x00


	//----- nvinfo : EIATTR_SPARSE_MMA_MASK
	.align		4
.L_2901:
        /*0038*/ 	.byte	0x03, 0x50
        /*003a*/ 	.short	0x0000


	//----- nvinfo : EIATTR_MAXREG_COUNT
	.align		4
        /*003c*/ 	.byte	0x03, 0x1b
        /*003e*/ 	.short	0x00ff


	//----- nvinfo : EIATTR_MERCURY_ISA_VERSION
	.align		4
        /*0040*/ 	.byte	0x03, 0x5f
        /*0042*/ 	.short	0x0101


	//----- nvinfo : EIATTR_VRC_CTA_INIT_COUNT
	.align		4
        /*0044*/ 	.byte	0x02, 0x4a
	.zero		1
	.zero		1


	//----- nvinfo : EIATTR_EXIT_INSTR_OFFSETS
	.align		4
        /*0048*/ 	.byte	0x04, 0x1c
        /*004a*/ 	.short	(.L_2903 - .L_2902)


	//   ....[0]....
.L_2902:
        /*004c*/ 	.word	0x00005b70


	//   ....[1]....
        /*0050*/ 	.word	0x00005bc0


	//   ....[2]....
        /*0054*/ 	.word	0x0000ac80


	//----- nvinfo : EIATTR_MAX_THREADS
	.align		4
.L_2903:
        /*0058*/ 	.byte	0x04, 0x05
        /*005a*/ 	.short	(.L_2905 - .L_2904)
.L_2904:
        /*005c*/ 	.word	0x00000080
        /*0060*/ 	.word	0x00000001
        /*0064*/ 	.word	0x00000001


	//----- nvinfo : EIATTR_CRS_STACK_SIZE
	.align		4
.L_2905:
        /*0068*/ 	.byte	0x04, 0x1e
        /*006a*/ 	.short	(.L_2907 - .L_2906)
.L_2906:
        /*006c*/ 	.word	0x00000000


	//----- nvinfo : EIATTR_CBANK_PARAM_SIZE
	.align		4
.L_2907:
        /*0070*/ 	.byte	0x03, 0x19
        /*0072*/ 	.short	0x0040


	//----- nvinfo : EIATTR_PARAM_CBANK
	.align		4
        /*0074*/ 	.byte	0x04, 0x0a
        /*0076*/ 	.short	(.L_2909 - .L_2908)
	.align		4
.L_2908:
        /*0078*/ 	.word	index@(.nv.constant0._ZN2at6native29vectorized_elementwise_kernelILi4ENS0_13AUnaryFunctorIN3c107complexIdEES5_S5_NS0_15binary_internal10DivFunctorIS5_EEEESt5arrayIPcLm2EEEEviT0_T1_)
        /*007c*/ 	.short	0x0380
        /*007e*/ 	.short	0x0040


	//----- nvinfo : EIATTR_SW_WAR
	.align		4
.L_2909:
        /*0080*/ 	.byte	0x04, 0x36
        /*0082*/ 	.short	(.L_2911 - .L_2910)
.L_2910:
        /*0084*/ 	.word	0x00000008
.L_2911:


//--------------------- .nv.info._ZN2at6native29vectorized_elementwise_kernelILi8ENS0_13AUnaryFunctorIN3c107complexIdEES5_S5_NS0_15binary_internal10DivFunctorIS5_EEEESt5arrayIPcLm2EEEEviT0_T1_ --------------------------
	.section	.nv.info._ZN2at6native29vectorized_elementwise_kernelILi8ENS0_13AUnaryFunctorIN3c107complexIdEES5_S5_NS0_15binary_internal10DivFunctorIS5_EEEESt5arrayIPcLm2EEEEviT0_T1_,"",@"SHT_CUDA_INFO"
	.sectionflags	@""
	.align	4


	//----- nvinfo : EIATTR_CUDA_API_VERSION
	.align		4
        /*0000*/ 	.byte	0x04, 0x37
        /*0002*/ 	.short	(.L_2913 - .L_2912)
.L_2912:
        /*0004*/ 	.word	0x00000082


	//----- nvinfo : EIATTR_KPARAM_INFO
	.align		4
.L_2913:
        /*0008*/ 	.byte	0x04, 0x17
        /*000a*/ 	.short	(.L_2915 - .L_2914)
.L_2914:
        /*000c*/ 	.word	0x00000000
        /*0010*/ 	.short	0x0002
        /*0012*/ 	.short	0x0030
        /*0014*/ 	.byte	0x00, 0xf0, 0x41, 0x00


	//----- nvinfo : EIATTR_KPARAM_INFO
	.align		4
.L_2915:
        /*0018*/ 	.byte	0x04, 0x17
        /*001a*/ 	.short	(.L_2917 - .L_2916)
.L_2916:
        /*001c*/ 	.word	0x00000000
        /*0020*/ 	.short	0x0001
        /*0022*/ 	.short	0x0010
        /*0024*/ 	.byte	0x00, 0xf0, 0x81, 0x00


	//----- nvinfo : EIATTR_KPARAM_INFO
	.align		4
.L_2917:
        /*0028*/ 	.byte	0x04, 0x17
        /*002a*/ 	.short	(.L_2919 - .L_2918)
.L_2918:
        /*002c*/ 	.word	0x00000000
        /*0030*/ 	.short	0x0000
        /*0032*/ 	.short	0x0000
        /*0034*/ 	.byte	0x00, 0xf0, 0x11, 0x00


	//----- nvinfo : EIATTR_SPARSE_MMA_MASK
	.align		4
.L_2919:
        /*0038*/ 	.byte	0x03, 0x50
        /*003a*/ 	.short	0x0000


	//----- nvinfo : EIATTR_MAXREG_COUNT
	.align		4
        /*003c*/ 	.byte	0x03, 0x1b
        /*003e*/ 	.short	0x00ff


	//----- nvinfo : EIATTR_MERCURY_ISA_VERSION
	.align		4
        /*0040*/ 	.byte	0x03, 0x5f
        /*0042*/ 	.short	0x0101


	//----- nvinfo : EIATTR_VRC_CTA_INIT_COUNT
	.align		4
        /*0044*/ 	.byte	0x02, 0x4a
	.zero		1
	.zero		1


	//----- nvinfo : EIATTR_EXIT_INSTR_OFFSETS
	.align		4
        /*0048*/ 	.byte	0x04, 0x1c
        /*004a*/ 	.short	(.L_2921 - .L_2920)


	//   ....[0]....
.L_2920:
        /*004c*/ 	.word	0x00005b70


	//   ....[1]....
        /*0050*/ 	.word	0x00005bc0


	//   ....[2]....
        /*0054*/ 	.word	0x0000ac80


	//----- nvinfo : EIATTR_MAX_THREADS
	.align		4
.L_2921:
        /*0058*/ 	.byte	0x04, 0x05
        /*005a*/ 	.short	(.L_2923 - .L_2922)
.L_2922:
        /*005c*/ 	.word	0x00000080
        /*0060*/ 	.word	0x00000001
        /*0064*/ 	.word	0x00000001


	//----- nvinfo : EIATTR_CRS_STACK_SIZE
	.align		4
.L_2923:
        /*0068*/ 	.byte	0x04, 0x1e
        /*006a*/ 	.short	(.L_2925 - .L_2924)
.L_2924:
        /*006c*/ 	.word	0x00000000


	//----- nvinfo : EIATTR_CBANK_PARAM_SIZE
	.align		4
.L_2925:
        /*0070*/ 	.byte	0x03, 0x19
        /*0072*/ 	.short	0x0040


	//----- nvinfo : EIATTR_PARAM_CBANK
	.align		4
        /*0074*/ 	.byte	0x04, 0x0a
        /*0076*/ 	.short	(.L_2927 - .L_2926)
	.align		4
.L_2926:
        /*0078*/ 	.word	index@(.nv.constant0._ZN2at6native29vectorized_elementwise_kernelILi8ENS0_13AUnaryFunctorIN3c107complexIdEES5_S5_NS0_15binary_internal10DivFunctorIS5_EEEESt5arrayIPcLm2EEEEviT0_T1_)
        /*007c*/ 	.short	0x0380
        /*007e*/ 	.short	0x0040


	//----- nvinfo : EIATTR_SW_WAR
	.align		4
.L_2927:
        /*0080*/ 	.byte	0x04, 0x36
        /*0082*/ 	.short	(.L_2929 - .L_2928)
.L_2928:
        /*0084*/ 	.word	0x00000008
.L_2929:


//--------------------- .nv.info._ZN2at6native18elementwise_kernelILi128ELi4EZNS0_15gpu_kernel_implINS0_13BinaryFunctorIfffNS0_15binary_internal10DivFunctorIfEEEEEEvRNS_18TensorIteratorBaseERKT_EUliE_EEviT1_ --------------------------
	.section	.nv.info._ZN2at6native18elementwise_kernelILi128ELi4EZNS0_15gpu_kernel_implINS0_13BinaryFunctorIfffNS0_15binary_internal10DivFunctorIfEEEEEEvRNS_18TensorIteratorBaseERKT_EUliE_EEviT1_,"",@"SHT_CUDA_INFO"
	.sectionflags	@""
	.align	4


	//----- nvinfo : EIATTR_CUDA_API_VERSION
	.align		4
        /*0000*/ 	.byte	0x04, 0x37
        /*0002*/ 	.short	(.L_2931 - .L_2930)
.L_2930:
        /*0004*/ 	.word	0x00000082


	//----- nvinfo : EIATTR_KPARAM_INFO
	.align		4
.L_2931:
        /*0008*/ 	.byte	0x04, 0x17
        /*000a*/ 	.short	(.L_2933 - .L_2932)
.L_2932:
        /*000c*/ 	.word	0x00000000
        /*0010*/ 	.short	0x0001
        /*0012*/ 	.short	0x0008
        /*0014*/ 	.byte	0x00, 0xf0, 0x21, 0x0a


	//----- nvinfo : EIATTR_KPARAM_INFO
	.align		4
.L_2933:
        /*0018*/ 	.byte	0x04, 0x17
        /*001a*/ 	.short	(.L_2935 - .L_2934)
.L_2934:
        /*001c*/ 	.word	0x00000000
        /*0020*/ 	.short	0x0000
        /*0022*/ 	.short	0x0000
        /*0024*/ 	.byte	0x00, 0xf0, 0x11, 0x00


	//----- nvinfo : EIATTR_SPARSE_MMA_MASK
	.align		4
.L_2935:
        /*0028*/ 	.byte	0x03, 0x50
        /*002a*/ 	.short	0x0000


	//----- nvinfo : EIATTR_MAXREG_COUNT
	.align		4
        /*002c*/ 	.byte	0x03, 0x1b
        /*002e*/ 	.short	0x0080


	//----- nvinfo : EIATTR_EXTERNS
	.align		4
        /*0030*/ 	.byte	0x04, 0x0f
        /*0032*/ 	.short	(.L_2937 - .L_2936)


	//   ....[0]....
	.align		4
.L_2936:
        /*0034*/ 	.word	index@(__assertfail)


	//----- nvinfo : EIATTR_MERCURY_ISA_VERSION
	.align		4
.L_2937:
        /*0038*/ 	.byte	0x03, 0x5f
        /*003a*/ 	.short	0x0101


	//----- nvinfo : EIATTR_VRC_CTA_INIT_COUNT
	.align		4
        /*003c*/ 	.byte	0x02, 0x4a
	.zero		1
	.zero		1


	//----- nvinfo : EIATTR_SYSCALL_OFFSETS
	.align		4
        /*0040*/ 	.byte	0x04, 0x46
        /*0042*/ 	.short	(.L_2939 - .L_2938)


	//   ....[0]....
.L_2938:
        /*0044*/ 	.word	0x00002410


	//   ....[1]....
        /*0048*/ 	.word	0x00003200


	//   ....[2]....
        /*004c*/ 	.word	0x00003fd0


	//   ....[3]....
        /*0050*/ 	.word	0x00006510


	//   ....[4]....
        /*0054*/ 	.word	0x00007300


	//   ....[5]....
        /*0058*/ 	.word	0x00007f30


	//   ....[6]....
        /*005c*/ 	.word	0x0000a580


	//   ....[7]....
        /*0060*/ 	.word	0x0000b370


	//   ....[8]....
        /*0064*/ 	.word	0x0000bfa0


	//   ....[9]....
        /*0068*/ 	.word	0x0000e610


	//   ....[10]....
        /*006c*/ 	.word	0x0000f400


	//   ....[11]....
        /*0070*/ 	.word	0x00010000


	//----- nvinfo : EIATTR_EXIT_INSTR_OFFSETS
	.align		4
.L_2939:
        /*0074*/ 	.byte	0x04, 0x1c
        /*0076*/ 	.short	(.L_2941 - .L_2940)


	//   ....[0]....
.L_2940:
        /*0078*/ 	.word	0x0000c250


	//   ....[1]....
        /*007c*/ 	.word	0x0000f580


	//   ....[2]....
        /*0080*/ 	.word	0x0000f5c0


	//   ....[3]....
        /*0084*/ 	.word	0x0000f650


	//   ....[4]....
        /*0088*/ 	.word	0x0000f680


	//   ....[5]....
        /*008c*/ 	.word	0x0000f6b0


	//   ....[6]....
        /*0090*/ 	.word	0x0000f730


	//   ....[7]....
        /*0094*/ 	.word	0x0000f760


	//   ....[8]....
        /*0098*/ 	.word	0x0000f7f0


	//   ....[9]....
        /*009c*/ 	.word	0x0000f830


	//   ....[10]....
        /*00a0*/ 	.word	0x0000f870


	//   ....[11]....
        /*00a4*/ 	.word	0x0000f940


	//   ....[12]....
        /*00a8*/ 	.word	0x0000faa0


	//   ....[13]....
        /*00ac*/ 	.word	0x0000fc00


	//   ....[14]....
        /*00b0*/ 	.word	0x0000fd50


	//   ....[15]....
        /*00b4*/ 	.word	0x0000fd80


	//   ....[16]....
        /*00b8*/ 	.word	0x0000fdb0


	//   ....[17]....
        /*00bc*/ 	.word	0x0000fe50


	//   ....[18]....
        /*00c0*/ 	.word	0x0000fea0


	//   ....[19]....
        /*00c4*/ 	.word	0x00010010


	//   ....[20]....
        /*00c8*/ 	.word	0x00010110


	//   ....[21]....
        /*00cc*/ 	.word	0x00010240


	//   ....[22]....
        /*00d0*/ 	.word	0x00010270


	//----- nvinfo : EIATTR_MAX_THREADS
	.align		4
.L_2941:
        /*00d4*/ 	.byte	0x04, 0x05
        /*00d6*/ 	.short	(.L_2943 - .L_2942)
.L_2942:
        /*00d8*/ 	.word	0x00000080
        /*00dc*/ 	.word	0x00000001
        /*00e0*/ 	.word	0x00000001


	//----- nvinfo : EIATTR_CRS_STACK_SIZE
	.align		4
.L_2943:
        /*00e4*/ 	.byte	0x04, 0x1e
        /*00e6*/ 	.short	(.L_2945 - .L_2944)
.L_2944:
        /*00e8*/ 	.word	0x00000000


	//----- nvinfo : EIATTR_CBANK_PARAM_SIZE
	.align		4
.L_2945:
        /*00ec*/ 	.byte	0x03, 0x19
        /*00ee*/ 	.short	0x0290


	//----- nvinfo : EIATTR_PARAM_CBANK
	.align		4
        /*00f0*/ 	.byte	0x04, 0x0a
        /*00f2*/ 	.short	(.L_2947 - .L_2946)
	.align		4
.L_2946:
        /*00f4*/ 	.word	index@(.nv.constant0._ZN2at6native18elementwise_kernelILi128ELi4EZNS0_15gpu_kernel_implINS0_13BinaryFunctorIfffNS0_15binary_internal10DivFunctorIfEEEEEEvRNS_18TensorIteratorBaseERKT_EUliE_EEviT1_)
        /*00f8*/ 	.short	0x0380
        /*00fa*/ 	.short	0x0290


	//----- nvinfo : EIATTR_SW_WAR
	.align		4
.L_2947:
        /*00fc*/ 	.byte	0x04, 0x36
        /*00fe*/ 	.short	(.L_2949 - .L_2948)
.L_2948:
        /*0100*/ 	.word	0x00000008
.L_2949:


//--------------------- .nv.info._ZN2at6native27unrolled_elementwise_kernelINS0_13BinaryFunctorIfffNS0_15binary_internal10DivFunctorIfEEEESt5arrayIPcLm3EELi4E23TrivialOffsetCalculatorILi2EjESA_ILi1EjENS0_6memory12LoadWithCastILi2EEENSD_13StoreWithCastILi1EEEEEviT_T0_T2_T3_T4_T5_ --------------------------
	.section	.nv.info._ZN2at6native27unrolled_elementwise_kernelINS0_13BinaryFunctorIfffNS0_15binary_internal10DivFunctorIfEEEESt5arrayIPcLm3EELi4E23TrivialOffsetCalculatorILi2EjESA_ILi1EjENS0_6memory12LoadWithCastILi2EEENSD_13StoreWithCastILi1EEEEEviT_T0_T2_T3_T4_T5_,"",@"SHT_CUDA_INFO"
	.sectionflags	@""
	.align	4


	//----- nvinfo : EIATTR_CUDA_API_VERSION
	.align		4
        /*0000*/ 	.byte	0x04, 0x37
        /*0002*/ 	.short	(.L_2951 - .L_2950)
.L_2950:
        /*0004*/ 	.word	0x00000082


	//----- nvinfo : EIATTR_KPARAM_INFO
	.align		4
.L_2951:
        /*0008*/ 	.byte	0x04, 0x17
        /*000a*/ 	.short	(.L_2953 - .L_2952)
.L_2952:
        /*000c*/ 	.word	0x00000000
        /*0010*/ 	.short	0x0006
        /*0012*/ 	.short	0x0030
        /*0014*/ 	.byte	0x00, 0xf0, 0x21, 0x00


	//----- nvinfo : EIATTR_KPARAM_INFO
	.align		4
.L_2953:
        /*0018*/ 	.byte	0x04, 0x17
        /*001a*/ 	.short	(.L_2955 - .L_2954)
.L_2954:
        /*001c*/ 	.word	0x00000000
        /*0020*/ 	.short	0x0005
        /*0022*/ 	.short	0x0024
        /*0024*/ 	.byte	0x00, 0xf0, 0x31, 0x00


	//----- nvinfo : EIATTR_KPARAM_INFO
	.align		4
.L_2955:
        /*0028*/ 	.byte	0x04, 0x17
        /*002a*/ 	.short	(.L_2957 - .L_2956)
.L_2956:
        /*002c*/ 	.word	0x00000000
        /*0030*/ 	.short	0x0004
        /*0032*/ 	.short	0x0021
        /*0034*/ 	.byte	0x00, 0xf0, 0x05, 0x00


	//----- nvinfo : EIATTR_KPARAM_INFO
	.align		4
.L_2957:
        /*0038*/ 	.byte	0x04, 0x17
        /*003a*/ 	.short	(.L_2959 - .L_2958)
.L_2958:
        /*003c*/ 	.word	0x00000000
        /*0040*/ 	.short	0x0003
        /*0042*/ 	.short	0x0020
        /*0044*/ 	.byte	0x00, 0xf0, 0x05, 0x00


	//----- nvinfo : EIATTR_KPARAM_INFO
	.align		4
.L_2959:
        /*0048*/ 	.byte	0x04, 0x17
        /*004a*/ 	.short	(.L_2961 - .L_2960)
.L_2960:
        /*004c*/ 	.word	0x00000000
        /*0050*/ 	.short	0x0002
        /*0052*/ 	.short	0x0008
        /*0054*/ 	.byte	0x00, 0xf0, 0x61, 0x00


	//----- nvinfo : EIATTR_KPARAM_INFO
	.align		4
.L_2961:
        /*0058*/ 	.byte	0x04, 0x17
        /*005a*/ 	.short	(.L_2963 - .L_2962)
.L_2962:
        /*005c*/ 	.word	0x00000000
        /*0060*/ 	.short	0x0001
        /*0062*/ 	.short	0x0004
        /*0064*/ 	.byte	0x00, 0xf0, 0x05, 0x00


	//----- nvinfo : EIATTR_KPARAM_INFO
	.align		4
.L_2963:
        /*0068*/ 	.byte	0x04, 0x17
        /*006a*/ 	.short	(.L_2965 - .L_2964)
.L_2964:
        /*006c*/ 	.word	0x00000000
        /*0070*/ 	.short	0x0000
        /*0072*/ 	.short	0x0000
        /*0074*/ 	.byte	0x00, 0xf0, 0x11, 0x00


	//----- nvinfo : EIATTR_SPARSE_MMA_MASK
	.align		4
.L_2965:
        /*0078*/ 	.byte	0x03, 0x50
        /*007a*/ 	.short	0x0000


	//----- nvinfo : EIATTR_MAXREG_COUNT
	.align		4
        /*007c*/ 	.byte	0x03, 0x1b
        /*007e*/ 	.short	0x00ff


	//----- nvinfo : EIATTR_EXTERNS
	.align		4
        /*0080*/ 	.byte	0x04, 0x0f
        /*0082*/ 	.short	(.L_2967 - .L_2966)


	//   ....[0]....
	.align		4
.L_2966:
        /*0084*/ 	.word	index@(__assertfail)


	//----- nvinfo : EIATTR_MERCURY_ISA_VERSION
	.align		4
.L_2967:
        /*0088*/ 	.byte	0x03, 0x5f
        /*008a*/ 	.short	0x0101


	//----- nvinfo : EIATTR_VRC_CTA_INIT_COUNT
	.align		4
        /*008c*/ 	.byte	0x02, 0x4a
	.zero		1
	.zero		1


	//----- nvinfo : EIATTR_SYSCALL_OFFSETS
	.align		4
        /*0090*/ 	.byte	0x04, 0x46
        /*0092*/ 	.short	(.L_2969 - .L_2968)


	//   ....[0]....
.L_2968:
        /*0094*/ 	.word	0x00000e00


	//   ....[1]....
        /*0098*/ 	.word	0x00001c10


	//   ....[2]....
        /*009c*/ 	.word	0x00002b30


	//   ....[3]....
        /*00a0*/ 	.word	0x00003940


	//   ....[4]....
        /*00a4*/ 	.word	0x000047d0


	//   ....[5]....
        /*00a8*/ 	.word	0x000055f0


	//   ....[6]....
        /*00ac*/ 	.word	0x00006490


	//   ....[7]....
        /*00b0*/ 	.word	0x00007280


	//   ....[8]....
        /*00b4*/ 	.word	0x00008220


	//   ....[9]....
        /*00b8*/ 	.word	0x00008fc0


	//   ....[10]....
        /*00bc*/ 	.word	0x00009e20


	//   ....[11]....
        /*00c0*/ 	.word	0x0000ac80


	//----- nvinfo : EIATTR_EXIT_INSTR_OFFSETS
	.align		4
.L_2969:
        /*00c4*/ 	.byte	0x04, 0x1c
        /*00c6*/ 	.short	(.L_2971 - .L_2970)


	//   ....[0]....
.L_2970:
        /*00c8*/ 	.word	0x0000a0c0


	//   ....[1]....
        /*00cc*/ 	.word	0x0000a200


	//   ....[2]....
        /*00d0*/ 	.word	0x0000a240


	//   ....[3]....
        /*00d4*/ 	.word	0x0000a2d0


	//   ....[4]....
        /*00d8*/ 	.word	0x0000a300


	//   ....[5]....
        /*00dc*/ 	.word	0x0000a330


	//   ....[6]....
        /*00e0*/ 	.word	0x0000a3b0


	//   ....[7]....
        /*00e4*/ 	.word	0x0000a3e0


	//   ....[8]....
        /*00e8*/ 	.word	0x0000a470


	//   ....[9]....
        /*00ec*/ 	.word	0x0000a4b0


	//   ....[10]....
        /*00f0*/ 	.word	0x0000a4f0


	//   ....[11]....
        /*00f4*/ 	.word	0x0000a5c0


	//   ....[12]....
        /*00f8*/ 	.word	0x0000a720


	//   ....[13]....
        /*00fc*/ 	.word	0x0000a880


	//   ....[14]....
        /*0100*/ 	.word	0x0000a9d0


	//   ....[15]....
        /*0104*/ 	.word	0x0000aa00


	//   ....[16]....
        /*0108*/ 	.word	0x0000aa30


	//   ....[17]....
        /*010c*/ 	.word	0x0000aad0


	//   ....[18]....
        /*0110*/ 	.word	0x0000ab20


	//   ....[19]....
        /*0114*/ 	.word	0x0000ac90


	//   ....[20]....
        /*0118*/ 	.word	0x0000ad90


	//   ....[21]....
        /*011c*/ 	.word	0x0000aec0


	//   ....[22]....
        /*0120*/ 	.word	0x0000aef0


	//----- nvinfo : EIATTR_MAX_THREADS
	.align		4
.L_2971:
        /*0124*/ 	.byte	0x04, 0x05
        /*0126*/ 	.short	(.L_2973 - .L_2972)
.L_2972:
        /*0128*/ 	.word	0x00000080
        /*012c*/ 	.word	0x00000001
        /*0130*/ 	.word	0x00000001


	//----- nvinfo : EIATTR_CRS_STACK_SIZE
	.align		4
.L_2973:
        /*0134*/ 	.byte	0x04, 0x1e
        /*0136*/ 	.short	(.L_2975 - .L_2974)
.L_2974:
        /*0138*/ 	.word	0x00000000


	//----- nvinfo : EIATTR_CBANK_PARAM_SIZE
	.align		4
.L_2975:
        /*013c*/ 	.byte	0x03, 0x19
        /*013e*/ 	.short	0x0038


	//----- nvinfo : EIATTR_PARAM_CBANK
	.align		4
        /*0140*/ 	.byte	0x04, 0x0a
        /*0142*/ 	.short	(.L_2977 - .L_2976)
	.align		4
.L_2976:
        /*0144*/ 	.word	index@(.nv.constant0._ZN2at6native27unrolled_elementwise_kernelINS0_13BinaryFunctorIfffNS0_15binary_internal10DivFunctorIfEEEESt5arrayIPcLm3EELi4E23TrivialOffsetCalculatorILi2EjESA_ILi1EjENS0_6memory12LoadWithCastILi2EEENSD_13StoreWithCastILi1EEEEEviT_T0_T2_T3_T4_T5_)
        /*0148*/ 	.short	0x0380
        /*014a*/ 	.short	0x0038


	//----- nvinfo : EIATTR_SW_WAR
	.align		4
.L_2977:
        /*014c*/ 	.byte	0x04, 0x36
        /*014e*/ 	.short	(.L_2979 - .L_2978)
.L_2978:
        /*0150*/ 	.word	0x00000008
.L_2979:


//--------------------- .nv.info._ZN2at6native18elementwise_kernelILi128ELi2EZNS0_22gpu_kernel_impl_nocastINS0_13BinaryFunctorIfffNS0_15binary_internal10DivFunctorIfEEEEEEvRNS_18TensorIteratorBaseERKT_EUliE_EEviT1_ --------------------------
	.section	.nv.info._ZN2at6native18elementwise_kernelILi128ELi2EZNS0_22gpu_kernel_impl_nocastINS0_13BinaryFunctorIfffNS0_15binary_internal10DivFunctorIfEEEEEEvRNS_18TensorIteratorBaseERKT_EUliE_EEviT1_,"",@"SHT_CUDA_INFO"
	.sectionflags	@""
	.align	4


	//----- nvinfo : EIATTR_CUDA_API_VERSION
	.align		4
        /*0000*/ 	.byte	0x04, 0x37
        /*0002*/ 	.short	(.L_2981 - .L_2980)
.L_2980:
        /*0004*/ 	.word	0x00000082


	//----- nvinfo : EIATTR_KPARAM_INFO
	.align		4
.L_2981:
        /*0008*/ 	.byte	0x04, 0x17
        /*000a*/ 	.short	(.L_2983 - .L_2982)
.L_2982:
        /*000c*/ 	.word	0x00000000
        /*0010*/ 	.short	0x0001
        /*0012*/ 	.short	0x0008
        /*0014*/ 	.byte	0x00, 0xf0, 0x21, 0x0a


	//----- nvinfo : EIATTR_KPARAM_INFO
	.align		4
.L_2983:
        /*0018*/ 	.byte	0x04, 0x17
        /*001a*/ 	.short	(.L_2985 - .L_2984)
.L_2984:
        /*001c*/ 	.word	0x00000000
        /*0020*/ 	.short	0x0000
        /*0022*/ 	.short	0x0000
        /*0024*/ 	.byte	0x00, 0xf0, 0x11, 0x00


	//----- nvinfo : EIATTR_SPARSE_MMA_MASK
	.align		4
.L_2985:
        /*0028*/ 	.byte	0x03, 0x50
        /*002a*/ 	.short	0x0000


	//----- nvinfo : EIATTR_MAXREG_COUNT
	.align		4
        /*002c*/ 	.byte	0x03, 0x1b
        /*002e*/ 	.short	0x0080


	//----- nvinfo : EIATTR_MERCURY_ISA_VERSION
	.align		4
        /*0030*/ 	.byte	0x03, 0x5f
        /*0032*/ 	.short	0x0101


	//----- nvinfo : EIATTR_VRC_CTA_INIT_COUNT
	.align		4
        /*0034*/ 	.byte	0x02, 0x4a
	.zero		1
	.zero		1


	//----- nvinfo : EIATTR_EXIT_INSTR_OFFSETS
	.align		4
        /*0038*/ 	.byte	0x04, 0x1c
        /*003a*/ 	.short	(.L_2987 - .L_2986)


	//   ....[0]....
.L_2986:
        /*003c*/ 	.word	0x00000180


	//   ....[1]....
        /*0040*/ 	.word	0x00000210


	//   ....[2]....
        /*0044*/ 	.word	0x00001950


	//   ....[3]....
        /*0048*/ 	.word	0x00002ff0


	//----- nvinfo : EIATTR_MAX_THREADS
	.align		4
.L_2987:
        /*004c*/ 	.byte	0x04, 0x05
        /*004e*/ 	.short	(.L_2989 - .L_2988)
.L_2988:
        /*0050*/ 	.word	0x00000080
        /*0054*/ 	.word	0x00000001
        /*0058*/ 	.word	0x00000001


	//----- nvinfo : EIATTR_CRS_STACK_SIZE
	.align		4
.L_2989:
        /*005c*/ 	.byte	0x04, 0x1e
        /*005e*/ 	.short	(.L_2991 - .L_2990)
.L_2990:
        /*0060*/ 	.word	0x00000000


	//----- nvinfo : EIATTR_CBANK_PARAM_SIZE
	.align		4
.L_2991:
        /*0064*/ 	.byte	0x03, 0x19
        /*0066*/ 	.short	0x0290


	//----- nvinfo : EIATTR_PARAM_CBANK
	.align		4
        /*0068*/ 	.byte	0x04, 0x0a
        /*006a*/ 	.short	(.L_2993 - .L_2992)
	.align		4
.L_2992:
        /*006c*/ 	.word	index@(.nv.constant0._ZN2at6native18elementwise_kernelILi128ELi2EZNS0_22gpu_kernel_impl_nocastINS0_13BinaryFunctorIfffNS0_15binary_internal10DivFunctorIfEEEEEEvRNS_18TensorIteratorBaseERKT_EUliE_EEviT1_)
        /*0070*/ 	.short	0x0380
        /*0072*/ 	.short	0x0290


	//----- nvinfo : EIATTR_SW_WAR
	.align		4
.L_2993:
        /*0074*/ 	.byte	0x04, 0x36
        /*0076*/ 	.short	(.L_2995 - .L_2994)
.L_2994:
        /*0078*/ 	.word	0x00000008
.L_2995:


//--------------------- .nv.info._ZN2at6native27unrolled_elementwise_kernelINS0_13BinaryFunctorIfffNS0_15binary_internal10DivFunctorIfEEEESt5arrayIPcLm3EELi4E23TrivialOffsetCalculatorILi2EjESA_ILi1EjENS0_6memory15LoadWithoutCastENSD_16StoreWithoutCastEEEviT_T0_T2_T3_T4_T5_ --------------------------
	.section	.nv.info._ZN2at6native27unrolled_elementwise_kernelINS0_13BinaryFunctorIfffNS0_15binary_internal10DivFunctorIfEEEESt5arrayIPcLm3EELi4E23TrivialOffsetCalculatorILi2EjESA_ILi1EjENS0_6memory15LoadWithoutCastENSD_16StoreWithoutCastEEEviT_T0_T2_T3_T4_T5_,"",@"SHT_CUDA_INFO"
	.sectionflags	@""
	.align	4


	//----- nvinfo : EIATTR_CUDA_API_VERSION
	.align		4
        /*0000*/ 	.byte	0x04, 0x37
        /*0002*/ 	.short	(.L_2997 - .L_2996)
.L_2996:
        /*0004*/ 	.word	0x00000082


	//----- nvinfo : EIATTR_KPARAM_INFO
	.align		4
.L_2997:
        /*0008*/ 	.byte	0x04, 0x17
        /*000a*/ 	.short	(.L_2999 - .L_2998)
.L_2998:
        /*000c*/ 	.word	0x00000000
        /*0010*/ 	.short	0x0006
        /*0012*/ 	.short	0x0023
        /*0014*/ 	.byte	0x00, 0xf0, 0x05, 0x00


	//----- nvinfo : EIATTR_KPARAM_INFO
	.align		4
.L_2999:
        /*0018*/ 	.byte	0x04, 0x17
        /*001a*/ 	.short	(.L_3001 - .L_3000)
.L_3000:
        /*001c*/ 	.word	0x00000000
        /*0020*/ 	.short	0x0005
        /*0022*/ 	.short	0x0022
        /*0024*/ 	.byte	0x00, 0xf0, 0x05, 0x00


	//----- nvinfo : EIATTR_KPARAM_INFO
	.align		4
.L_3001:
        /*0028*/ 	.byte	0x04, 0x17
        /*002a*/ 	.short	(.L_3003 - .L_3002)
.L_3002:
        /*002c*/ 	.word	0x00000000
        /*0030*/ 	.short	0x0004
        /*0032*/ 	.short	0x0021
        /*0034*/ 	.byte	0x00, 0xf0, 0x05, 0x00


	//----- nvinfo : EIATTR_KPARAM_INFO
	.align		4
.L_3003:
        /*0038*/ 	.byte	0x04, 0x17
        /*003a*/ 	.short	(.L_3005 - .L_3004)
.L_3004:
        /*003c*/ 	.word	0x00000000
        /*0040*/ 	.short	0x0003
        /*0042*/ 	.short	0x0020
        /*0044*/ 	.byte	0x00, 0xf0, 0x05, 0x00


	//----- nvinfo : EIATTR_KPARAM_INFO
	.align		4
.L_3005:
        /*0048*/ 	.byte	0x04, 0x17
        /*004a*/ 	.short	(.L_3007 - .L_3006)
.L_3006:
        /*004c*/ 	.word	0x00000000
        /*0050*/ 	.short	0x0002
        /*0052*/ 	.short	0x0008
        /*0054*/ 	.byte	0x00, 0xf0, 0x61, 0x00


	//----- nvinfo : EIATTR_KPARAM_INFO
	.align		4
.L_3007:
        /*0058*/ 	.byte	0x04, 0x17
        /*005a*/ 	.short	(.L_3009 - .L_3008)
.L_3008:
        /*005c*/ 	.word	0x00000000
        /*0060*/ 	.short	0x0001
        /*0062*/ 	.short	0x0004
        /*0064*/ 	.byte	0x00, 0xf0, 0x05, 0x00


	//----- nvinfo : EIATTR_KPARAM_INFO
	.align		4
.L_3009:
        /*0068*/ 	.byte	0x04, 0x17
        /*006a*/ 	.short	(.L_3011 - .L_3010)
.L_3010:
        /*006c*/ 	.word	0x00000000
        /*0070*/ 	.short	0x0000
        /*0072*/ 	.short	0x0000
        /*0074*/ 	.byte	0x00, 0xf0, 0x11, 0x00


	//----- nvinfo : EIATTR_SPARSE_MMA_MASK
	.align		4
.L_3011:
        /*0078*/ 	.byte	0x03, 0x50
        /*007a*/ 	.short	0x0000


	//----- nvinfo : EIATTR_MAXREG_COUNT
	.align		4
        /*007c*/ 	.byte	0x03, 0x1b
        /*007e*/ 	.short	0x00ff


	//----- nvinfo : EIATTR_MERCURY_ISA_VERSION
	.align		4
        /*0080*/ 	.byte	0x03, 0x5f
        /*0082*/ 	.short	0x0101


	//----- nvinfo : EIATTR_VRC_CTA_INIT_COUNT
	.align		4
        /*0084*/ 	.byte	0x02, 0x4a
	.zero		1
	.zero		1


	//----- nvinfo : EIATTR_EXIT_INSTR_OFFSETS
	.align		4
        /*0088*/ 	.byte	0x04, 0x1c
        /*008a*/ 	.short	(.L_3013 - .L_3012)


	//   ....[0]....
.L_3012:
        /*008c*/ 	.word	0x00000520


	//   ....[1]....
        /*0090*/ 	.word	0x00000590


	//----- nvinfo : EIATTR_MAX_THREADS
	.align		4
.L_3013:
        /*0094*/ 	.byte	0x04, 0x05
        /*0096*/ 	.short	(.L_3015 - .L_3014)
.L_3014:
        /*0098*/ 	.word	0x00000080
        /*009c*/ 	.word	0x00000001
        /*00a0*/ 	.word	0x00000001


	//----- nvinfo : EIATTR_CRS_STACK_SIZE
	.align		4
.L_3015:
        /*00a4*/ 	.byte	0x04, 0x1e
        /*00a6*/ 	.short	(.L_3017 - .L_3016)
.L_3016:
        /*00a8*/ 	.word	0x00000000


	//----- nvinfo : EIATTR_CBANK_PARAM_SIZE
	.align		4
.L_3017:
        /*00ac*/ 	.byte	0x03, 0x19
        /*00ae*/ 	.short	0x0024


	//----- nvinfo : EIATTR_PARAM_CBANK
	.align		4
        /*00b0*/ 	.byte	0x04, 0x0a
        /*00b2*/ 	.short	(.L_3019 - .L_3018)
	.align		4
.L_3018:
        /*00b4*/ 	.word	index@(.nv.constant0._ZN2at6native27unrolled_elementwise_kernelINS0_13BinaryFunctorIfffNS0_15binary_internal10DivFunctorIfEEEESt5arrayIPcLm3EELi4E23TrivialOffsetCalculatorILi2EjESA_ILi1EjENS0_6memory15LoadWithoutCastENSD_16StoreWithoutCastEEEviT_T0_T2_T3_T4_T5_)
        /*00b8*/ 	.short	0x0380
        /*00ba*/ 	.short	0x0024


	//----- nvinfo : EIATTR_SW_WAR
	.align		4
.L_3019:
        /*00bc*/ 	.byte	0x04, 0x36
        /*00be*/ 	.short	(.L_3021 - .L_3020)
.L_3020:
        /*00c0*/ 	.word	0x00000008
.L_3021:


//--------------------- .nv.info._ZN2at6native29vectorized_elementwise_kernelILi2ENS0_13BinaryFunctorIfffNS0_15binary_internal10DivFunctorIfEEEESt5arrayIPcLm3EEEEviT0_T1_ --------------------------
	.section	.nv.info._ZN2at6native29vectorized_elementwise_kernelILi2ENS0_13BinaryFunctorIfffNS0_15binary_internal10DivFunctorIfEEEESt5arrayIPcLm3EEEEviT0_T1_,"",@"SHT_CUDA_INFO"
	.sectionflags	@""
	.align	4


	//----- nvinfo : EIATTR_CUDA_API_VERSION
	.align		4
        /*0000*/ 	.byte	0x04, 0x37
        /*0002*/ 	.short	(.L_3023 - .L_3022)
.L_3022:
        /*0004*/ 	.word	0x00000082


	//----- nvinfo : EIATTR_KPARAM_INFO
	.align		4
.L_3023:
        /*0008*/ 	.byte	0x04, 0x17
        /*000a*/ 	.short	(.L_3025 - .L_3024)
.L_3024:
        /*000c*/ 	.word	0x00000000
        /*0010*/ 	.short	0x0002
        /*0012*/ 	.short	0x0008
        /*0014*/ 	.byte	0x00, 0xf0, 0x61, 0x00


	//----- nvinfo : EIATTR_KPARAM_INFO
	.align		4
.L_3025:
        /*0018*/ 	.byte	0x04, 0x17
        /*001a*/ 	.short	(.L_3027 - .L_3026)
.L_3026:
        /*001c*/ 	.word	0x00000000
        /*0020*/ 	.short	0x0001
        /*0022*/ 	.short	0x0004
        /*0024*/ 	.byte	0x00, 0xf0, 0x05, 0x00


	//----- nvinfo : EIATTR_KPARAM_INFO
	.align		4
.L_3027:
        /*0028*/ 	.byte	0x04, 0x17
        /*002a*/ 	.short	(.L_3029 - .L_3028)
.L_3028:
        /*002c*/ 	.word	0x00000000
        /*0030*/ 	.short	0x0000
        /*0032*/ 	.short	0x0000
        /*0034*/ 	.byte	0x00, 0xf0, 0x11, 0x00


	//----- nvinfo : EIATTR_SPARSE_MMA_MASK
	.align		4
.L_3029:
        /*0038*/ 	.byte	0x03, 0x50
        /*003a*/ 	.short	0x0000


	//----- nvinfo : EIATTR_MAXREG_COUNT
	.align		4
        /*003c*/ 	.byte	0x03, 0x1b
        /*003e*/ 	.short	0x00ff


	//----- nvinfo : EIATTR_MERCURY_ISA_VERSION
	.align		4
        /*0040*/ 	.byte	0x03, 0x5f
        /*0042*/ 	.short	0x0101


	//----- nvinfo : EIATTR_VRC_CTA_INIT_COUNT
	.align		4
        /*0044*/ 	.byte	0x02, 0x4a
	.zero		1
	.zero		1


	//----- nvinfo : EIATTR_EXIT_INSTR_OFFSETS
	.align		4
        /*0048*/ 	.byte	0x04, 0x1c
        /*004a*/ 	.short	(.L_3031 - .L_3030)


	//   ....[0]....
.L_3030:
        /*004c*/ 	.word	0x00000b10


	//   ....[1]....
        /*0050*/ 	.word	0x00000b60


	//   ....[2]....
        /*0054*/ 	.word	0x00000dd0


	//----- nvinfo : EIATTR_MAX_THREADS
	.align		4
.L_3031:
        /*0058*/ 	.byte	0x04, 0x05
        /*005a*/ 	.short	(.L_3033 - .L_3032)
.L_3032:
        /*005c*/ 	.word	0x00000080
        /*0060*/ 	.word	0x00000001
        /*0064*/ 	.word	0x00000001


	//----- nvinfo : EIATTR_CRS_STACK_SIZE
	.align		4
.L_3033:
        /*0068*/ 	.byte	0x04, 0x1e
        /*006a*/ 	.short	(.L_3035 - .L_3034)
.L_3034:
        /*006c*/ 	.word	0x00000000


	//----- nvinfo : EIATTR_CBANK_PARAM_SIZE
	.align		4
.L_3035:
        /*0070*/ 	.byte	0x03, 0x19
        /*0072*/ 	.short	0x0020


	//----- nvinfo : EIATTR_PARAM_CBANK
	.align		4
        /*0074*/ 	.byte	0x04, 0x0a
        /*0076*/ 	.short	(.L_3037 - .L_3036)
	.align		4
.L_3036:
        /*0078*/ 	.word	index@(.nv.constant0._ZN2at6native29vectorized_elementwise_kernelILi2ENS0_13BinaryFunctorIfffNS0_15binary_internal10DivFunctorIfEEEESt5arrayIPcLm3EEEEviT0_T1_)
        /*007c*/ 	.short	0x0380
        /*007e*/ 	.short	0x0020


	//----- nvinfo : EIATTR_SW_WAR
	.align		4
.L_3037:
        /*0080*/ 	.byte	0x04, 0x36
        /*0082*/ 	.short	(.L_3039 - .L_3038)
.L_3038:
        /*0084*/ 	.word	0x00000008
.L_3039:


//--------------------- .nv.info._ZN2at6native29vectorized_elementwise_kernelILi4ENS0_13BinaryFunctorIfffNS0_15binary_internal10DivFunctorIfEEEESt5arrayIPcLm3EEEEviT0_T1_ --------------------------
	.section	.nv.info._ZN2at6native29vectorized_elementwise_kernelILi4ENS0_13BinaryFunctorIfffNS0_15binary_internal10DivFunctorIfEEEESt5arrayIPcLm3EEEEviT0_T1_,"",@"SHT_CUDA_INFO"
	.sectionflags	@""
	.align	4


	//----- nvinfo : EIATTR_CUDA_API_VERSION
	.align		4
        /*0000*/ 	.byte	0x04, 0x37
        /*0002*/ 	.short	(.L_3041 - .L_3040)
.L_3040:
        /*0004*/ 	.word	0x00000082


	//----- nvinfo : EIATTR_KPARAM_INFO
	.align		4
.L_3041:
        /*0008*/ 	.byte	0x04, 0x17
        /*000a*/ 	.short	(.L_3043 - .L_3042)
.L_3042:
        /*000c*/ 	.word	0x00000000
        /*0010*/ 	.short	0x0002
        /*0012*/ 	.short	0x0008
        /*0014*/ 	.byte	0x00, 0xf0, 0x61, 0x00


	//----- nvinfo : EIATTR_KPARAM_INFO
	.align		4
.L_3043:
        /*0018*/ 	.byte	0x04, 0x17
        /*001a*/ 	.short	(.L_3045 - .L_3044)
.L_3044:
        /*001c*/ 	.word	0x00000000
        /*0020*/ 	.short	0x0001
        /*0022*/ 	.short	0x0004
        /*0024*/ 	.byte	0x00, 0xf0, 0x05, 0x00


	//----- nvinfo : EIATTR_KPARAM_INFO
	.align		4
.L_3045:
        /*0028*/ 	.byte	0x04, 0x17
        /*002a*/ 	.short	(.L_3047 - .L_3046)
.L_3046:
        /*002c*/ 	.word	0x00000000
        /*0030*/ 	.short	0x0000
        /*0032*/ 	.short	0x0000
        /*0034*/ 	.byte	0x00, 0xf0, 0x11, 0x00


	//----- nvinfo : EIATTR_SPARSE_MMA_MASK
	.align		4
.L_3047:
        /*0038*/ 	.byte	0x03, 0x50
        /*003a*/ 	.short	0x0000


	//----- nvinfo : EIATTR_MAXREG_COUNT
	.align		4
        /*003c*/ 	.byte	0x03, 0x1b
        /*003e*/ 	.short	0x00ff


	//----- nvinfo : EIATTR_MERCURY_ISA_VERSION
	.align		4
        /*0040*/ 	.byte	0x03, 0x5f
        /*0042*/ 	.short	0x0101


	//----- nvinfo : EIATTR_VRC_CTA_INIT_COUNT
	.align		4
        /*0044*/ 	.byte	0x02, 0x4a
	.zero		1
	.zero		1


	//----- nvinfo : EIATTR_EXIT_INSTR_OFFSETS
	.align		4
        /*0048*/ 	.byte	0x04, 0x1c
        /*004a*/ 	.short	(.L_3049 - .L_3048)


	//   ....[0]....
.L_3048:
        /*004c*/ 	.word	0x00000b10


	//   ....[1]....
        /*0050*/ 	.word	0x00000b60


	//   ....[2]....
        /*0054*/ 	.word	0x00000d70


	//----- nvinfo : EIATTR_MAX_THREADS
	.align		4
.L_3049:
        /*0058*/ 	.byte	0x04, 0x05
        /*005a*/ 	.short	(.L_3051 - .L_3050)
.L_3050:
        /*005c*/ 	.word	0x00000080
        /*0060*/ 	.word	0x00000001
        /*0064*/ 	.word	0x00000001


	//----- nvinfo : EIATTR_CRS_STACK_SIZE
	.align		4
.L_3051:
        /*0068*/ 	.byte	0x04, 0x1e
        /*006a*/ 	.short	(.L_3053 - .L_3052)
.L_3052:
        /*006c*/ 	.word	0x00000000


	//----- nvinfo : EIATTR_CBANK_PARAM_SIZE
	.align		4
.L_3053:
        /*0070*/ 	.byte	0x03, 0x19
        /*0072*/ 	.short	0x0020


	//----- nvinfo : EIATTR_PARAM_CBANK
	.align		4
        /*0074*/ 	.byte	0x04, 0x0a
        /*0076*/ 	.short	(.L_3055 - .L_3054)
	.align		4
.L_3054:
        /*0078*/ 	.word	index@(.nv.constant0._ZN2at6native29vectorized_elementwise_kernelILi4ENS0_13BinaryFunctorIfffNS0_15binary_internal10DivFunctorIfEEEESt5arrayIPcLm3EEEEviT0_T1_)
        /*007c*/ 	.short	0x0380
        /*007e*/ 	.short	0x0020


	//----- nvinfo : EIATTR_SW_WAR
	.align		4
.L_3055:
        /*0080*/ 	.byte	0x04, 0x36
        /*0082*/ 	.short	(.L_3057 - .L_3056)
.L_3056:
        /*0084*/ 	.word	0x00000008
.L_3057:


//--------------------- .nv.info._ZN2at6native29vectorized_elementwise_kernelILi8ENS0_13BinaryFunctorIfffNS0_15binary_internal10DivFunctorIfEEEESt5arrayIPcLm3EEEEviT0_T1_ --------------------------
	.section	.nv.info._ZN2at6native29vectorized_elementwise_kernelILi8ENS0_13BinaryFunctorIfffNS0_15binary_internal10DivFunctorIfEEEESt5arrayIPcLm3EEEEviT0_T1_,"",@"SHT_CUDA_INFO"
	.sectionflags	@""
	.align	4


	//----- nvinfo : EIATTR_CUDA_API_VERSION
	.align		4
        /*0000*/ 	.byte	0x04, 0x37
        /*0002*/ 	.short	(.L_3059 - .L_3058)
.L_3058:
        /*0004*/ 	.word	0x00000082


	//----- nvinfo : EIATTR_KPARAM_INFO
	.align		4
.L_3059:
        /*0008*/ 	.byte	0x04, 0x17
        /*000a*/ 	.short	(.L_3061 - .L_3060)
.L_3060:
        /*000c*/ 	.word	0x00000000
        /*0010*/ 	.short	0x0002
        /*0012*/ 	.short	0x0008
        /*0014*/ 	.byte	0x00, 0xf0, 0x61, 0x00


	//----- nvinfo : EIATTR_KPARAM_INFO
	.align		4
.L_3061:
        /*0018*/ 	.byte	0x04, 0x17
        /*001a*/ 	.short	(.L_3063 - .L_3062)
.L_3062:
        /*001c*/ 	.word	0x00000000
        /*0020*/ 	.short	0x0001
        /*0022*/ 	.short	0x0004
        /*0024*/ 	.byte	0x00, 0xf0, 0x05, 0x00


	//----- nvinfo : EIATTR_KPARAM_INFO
	.align		4
.L_3063:
        /*0028*/ 	.byte	0x04, 0x17
        /*002a*/ 	.short	(.L_3065 - .L_3064)
.L_3064:
        /*002c*/ 	.word	0x00000000
        /*0030*/ 	.short	0x0000
        /*0032*/ 	.short	0x0000
        /*0034*/ 	.byte	0x00, 0xf0, 0x11, 0x00


	//----- nvinfo : EIATTR_SPARSE_MMA_MASK
	.align		4
.L_3065:
        /*0038*/ 	.byte	0x03, 0x50
        /*003a*/ 	.short	0x0000


	//----- nvinfo : EIATTR_MAXREG_COUNT
	.align		4
        /*003c*/ 	.byte	0x03, 0x1b
        /*003e*/ 	.short	0x00ff


	//----- nvinfo : EIATTR_MERCURY_ISA_VERSION
	.align		4
        /*0040*/ 	.byte	0x03, 0x5f
        /*0042*/ 	.short	0x0101


	//----- nvinfo : EIATTR_VRC_CTA_INIT_COUNT
	.align		4
        /*0044*/ 	.byte	0x02, 0x4a
	.zero		1
	.zero		1


	//----- nvinfo : EIATTR_EXIT_INSTR_OFFSETS
	.align		4
        /*0048*/ 	.byte	0x04, 0x1c
        /*004a*/ 	.short	(.L_3067 - .L_3066)


	//   ....[0]....
.L_3066:
        /*004c*/ 	.word	0x00000b10


	//   ....[1]....
        /*0050*/ 	.word	0x00000b60


	//   ....[2]....
        /*0054*/ 	.word	0x00000d40


	//----- nvinfo : EIATTR_MAX_THREADS
	.align		4
.L_3067:
        /*0058*/ 	.byte	0x04, 0x05
        /*005a*/ 	.short	(.L_3069 - .L_3068)
.L_3068:
        /*005c*/ 	.word	0x00000080
        /*0060*/ 	.word	0x00000001
        /*0064*/ 	.word	0x00000001


	//----- nvinfo : EIATTR_CRS_STACK_SIZE
	.align		4
.L_3069:
        /*0068*/ 	.byte	0x04, 0x1e
        /*006a*/ 	.short	(.L_3071 - .L_3070)
.L_3070:
        /*006c*/ 	.word	0x00000000


	//----- nvinfo : EIATTR_CBANK_PARAM_SIZE
	.align		4
.L_3071:
        /*0070*/ 	.byte	0x03, 0x19
        /*0072*/ 	.short	0x0020


	//----- nvinfo : EIATTR_PARAM_CBANK
	.align		4
        /*0074*/ 	.byte	0x04, 0x0a
        /*0076*/ 	.short	(.L_3073 - .L_3072)
	.align		4
.L_3072:
        /*0078*/ 	.word	index@(.nv.constant0._ZN2at6native29vectorized_elementwise_kernelILi8ENS0_13BinaryFunctorIfffNS0_15binary_internal10DivFunctorIfEEEESt5arrayIPcLm3EEEEviT0_T1_)
        /*007c*/ 	.short	0x0380
        /*007e*/ 	.short	0x0020


	//----- nvinfo : EIATTR_SW_WAR
	.align		4
.L_3073:
        /*0080*/ 	.byte	0x04, 0x36
        /*0082*/ 	.short	(.L_3075 - .L_3074)
.L_3074:
        /*0084*/ 	.word	0x00000008
.L_3075:


//--------------------- .nv.info._ZN2at6native18elementwise_kernelILi128ELi4EZNS0_15gpu_kernel_implINS0_13BUnaryFunctorIfffNS0_15binary_internal10DivFunctorIfEEEEEEvRNS_18TensorIteratorBaseERKT_EUliE_EEviT1_ --------------------------
	.section	.nv.info._ZN2at6native18elementwise_kernelILi128ELi4EZNS0_15gpu_kernel_implINS0_13BUnaryFunctorIfffNS0_15binary_internal10DivFunctorIfEEEEEEvRNS_18TensorIteratorBaseERKT_EUliE_EEviT1_,"",@"SHT_CUDA_INFO"
	.sectionflags	@""
	.align	4


	//----- nvinfo : EIATTR_CUDA_API_VERSION
	.align		4
        /*0000*/ 	.byte	0x04, 0x37
        /*0002*/ 	.short	(.L_3077 - .L_3076)
.L_3076:
        /*0004*/ 	.word	0x00000082


	//----- nvinfo : EIATTR_KPARAM_INFO
	.align		4
.L_3077:
        /*0008*/ 	.byte	0x04, 0x17
        /*000a*/ 	.short	(.L_3079 - .L_3078)
.L_3078:
        /*000c*/ 	.word	0x00000000
        /*0010*/ 	.short	0x0001
        /*0012*/ 	.short	0x0008
        /*0014*/ 	.byte	0x00, 0xf0, 0x81, 0x08


	//----- nvinfo : EIATTR_KPARAM_INFO
	.align		4
.L_3079:
        /*0018*/ 	.byte	0x04, 0x17
        /*001a*/ 	.short	(.L_3081 - .L_3080)
.L_3080:
        /*001c*/ 	.word	0x00000000
        /*0020*/ 	.short	0x0000
        /*0022*/ 	.short	0x0000
        /*0024*/ 	.byte	0x00, 0xf0, 0x11, 0x00


	//----- nvinfo : EIATTR_SPARSE_MMA_MASK
	.align		4
.L_3081:
        /*0028*/ 	.byte	0x03, 0x50
        /*002a*/ 	.short	0x0000


	//----- nvinfo : EIATTR_MAXREG_COUNT
	.align		4
        /*002c*/ 	.byte	0x03, 0x1b
        /*002e*/ 	.short	0x0080


	//----- nvinfo : EIATTR_EXTERNS
	.align		4
        /*0030*/ 	.byte	0x04, 0x0f
        /*0032*/ 	.short	(.L_3083 - .L_3082)


	//   ....[0]....
	.align		4
.L_3082:
        /*0034*/ 	.word	index@(__assertfail)


	//----- nvinfo : EIATTR_MERCURY_ISA_VERSION
	.align		4
.L_3083:
        /*0038*/ 	.byte	0x03, 0x5f
        /*003a*/ 	.short	0x0101


	//----- nvinfo : EIATTR_VRC_CTA_INIT_COUNT
	.align		4
        /*003c*/ 	.byte	0x02, 0x4a
	.zero		1
	.zero		1


	//----- nvinfo : EIATTR_SYSCALL_OFFSETS
	.align		4
        /*0040*/ 	.byte	0x04, 0x46
        /*0042*/ 	.short	(.L_3085 - .L_3084)


	//   ....[0]....
.L_3084:
        /*0044*/ 	.word	0x000020d0


	//   ....[1]....
        /*0048*/ 	.word	0x00002eb0


	//   ....[2]....
        /*004c*/ 	.word	0x000050c0


	//   ....[3]....
        /*0050*/ 	.word	0x00005d00


	//   ....[4]....
        /*0054*/ 	.word	0x00008020


	//   ....[5]....
        /*0058*/ 	.word	0x00008c60


	//   ....[6]....
        /*005c*/ 	.word	0x0000af90


	//   ....[7]....
        /*0060*/ 	.word	0x0000bba0


	//----- nvinfo : EIATTR_EXIT_INSTR_OFFSETS
	.align		4
.L_3085:
        /*0064*/ 	.byte	0x04, 0x1c
        /*0066*/ 	.short	(.L_3087 - .L_3086)


	//   ....[0]....
.L_3086:
        /*0068*/ 	.word	0x00008f10


	//   ....[1]....
        /*006c*/ 	.word	0x0000b120


	//   ....[2]....
        /*0070*/ 	.word	0x0000b160


	//   ....[3]....
        /*0074*/ 	.word	0x0000b1f0


	//   ....[4]....
        /*0078*/ 	.word	0x0000b220


	//   ....[5]....
        /*007c*/ 	.word	0x0000b250


	//   ....[6]....
        /*0080*/ 	.word	0x0000b2d0


	//   ....[7]....
        /*0084*/ 	.word	0x0000b300


	//   ....[8]....
        /*0088*/ 	.word	0x0000b390


	//   ....[9]....
        /*008c*/ 	.word	0x0000b3d0


	//   ....[10]....
        /*0090*/ 	.word	0x0000b410


	//   ....[11]....
        /*0094*/ 	.word	0x0000b4e0


	//   ....[12]....
        /*0098*/ 	.word	0x0000b640


	//   ....[13]....
        /*009c*/ 	.word	0x0000b7a0


	//   ....[14]....
        /*00a0*/ 	.word	0x0000b8f0


	//   ....[15]....
        /*00a4*/ 	.word	0x0000b920


	//   ....[16]....
        /*00a8*/ 	.word	0x0000b950


	//   ....[17]....
        /*00ac*/ 	.word	0x0000b9f0


	//   ....[18]....
        /*00b0*/ 	.word	0x0000ba40


	//   ....[19]....
        /*00b4*/ 	.word	0x0000bbb0


	//   ....[20]....
        /*00b8*/ 	.word	0x0000bcb0


	//   ....[21]....
        /*00bc*/ 	.word	0x0000bde0


	//   ....[22]....
        /*00c0*/ 	.word	0x0000be10


	//----- nvinfo : EIATTR_MAX_THREADS
	.align		4
.L_3087:
        /*00c4*/ 	.byte	0x04, 0x05
        /*00c6*/ 	.short	(.L_3089 - .L_3088)
.L_3088:
        /*00c8*/ 	.word	0x00000080
        /*00cc*/ 	.word	0x00000001
        /*00d0*/ 	.word	0x00000001


	//----- nvinfo : EIATTR_CRS_STACK_SIZE
	.align		4
.L_3089:
        /*00d4*/ 	.byte	0x04, 0x1e
        /*00d6*/ 	.short	(.L_3091 - .L_3090)
.L_3090:
        /*00d8*/ 	.word	0x00000000


	//----- nvinfo : EIATTR_CBANK_PARAM_SIZE
	.align		4
.L_3091:
        /*00dc*/ 	.byte	0x03, 0x19
        /*00de*/ 	.short	0x0228


	//----- nvinfo : EIATTR_PARAM_CBANK
	.align		4
        /*00e0*/ 	.byte	0x04, 0x0a
        /*00e2*/ 	.short	(.L_3093 - .L_3092)
	.align		4
.L_3092:
        /*00e4*/ 	.word	index@(.nv.constant0._ZN2at6native18elementwise_kernelILi128ELi4EZNS0_15gpu_kernel_implINS0_13BUnaryFunctorIfffNS0_15binary_internal10DivFunctorIfEEEEEEvRNS_18TensorIteratorBaseERKT_EUliE_EEviT1_)
        /*00e8*/ 	.short	0x0380
        /*00ea*/ 	.short	0x0228


	//----- nvinfo : EIATTR_SW_WAR
	.align		4
.L_3093:
        /*00ec*/ 	.byte	0x04, 0x36
        /*00ee*/ 	.short	(.L_3095 - .L_3094)
.L_3094:
        /*00f0*/ 	.word	0x00000008
.L_3095:


//--------------------- .nv.info._ZN2at6native27unrolled_elementwise_kernelINS0_13BUnaryFunctorIfffNS0_15binary_internal10DivFunctorIfEEEESt5arrayIPcLm2EELi4E23TrivialOffsetCalculatorILi1EjESB_NS0_6memory12LoadWithCastILi1EEENSC_13StoreWithCastILi1EEEEEviT_T0_T2_T3_T4_T5_ --------------------------
	.section	.nv.info._ZN2at6native27unrolled_elementwise_kernelINS0_13BUnaryFunctorIfffNS0_15binary_internal10DivFunctorIfEEEESt5arrayIPcLm2EELi4E23TrivialOffsetCalculatorILi1EjESB_NS0_6memory12LoadWithCastILi1EEENSC_13StoreWithCastILi1EEEEEviT_T0_T2_T3_T4_T5_,"",@"SHT_CUDA_INFO"
	.sectionflags	@""
	.align	4


	//----- nvinfo : EIATTR_CUDA_API_VERSION
	.align		4
        /*0000*/ 	.byte	0x04, 0x37
        /*0002*/ 	.short	(.L_3097 - .L_3096)
.L_3096:
        /*0004*/ 	.word	0x00000082


	//----- nvinfo : EIATTR_KPARAM_INFO
	.align		4
.L_3097:
        /*0008*/ 	.byte	0x04, 0x17
        /*000a*/ 	.short	(.L_3099 - .L_3098)
.L_3098:
        /*000c*/ 	.word	0x00000000
        /*0010*/ 	.short	0x0006
        /*0012*/ 	.short	0x002c
        /*0014*/ 	.byte	0x00, 0xf0, 0x21, 0x00


	//----- nvinfo : EIATTR_KPARAM_INFO
	.align		4
.L_3099:
        /*0018*/ 	.byte	0x04, 0x17
        /*001a*/ 	.short	(.L_3101 - .L_3100)
.L_3100:
        /*001c*/ 	.word	0x00000000
        /*0020*/ 	.short	0x0005
        /*0022*/ 	.short	0x0024
        /*0024*/ 	.byte	0x00, 0xf0, 0x21, 0x00


	//----- nvinfo : EIATTR_KPARAM_INFO
	.align		4
.L_3101:
        /*0028*/ 	.byte	0x04, 0x17
        /*002a*/ 	.short	(.L_3103 - .L_3102)
.L_3102:
        /*002c*/ 	.word	0x00000000
        /*0030*/ 	.short	0x0004
        /*0032*/ 	.short	0x0021
        /*0034*/ 	.byte	0x00, 0xf0, 0x05, 0x00


	//----- nvinfo : EIATTR_KPARAM_INFO
	.align		4
.L_3103:
        /*0038*/ 	.byte	0x04, 0x17
        /*003a*/ 	.short	(.L_3105 - .L_3104)
.L_3104:
        /*003c*/ 	.word	0x00000000
        /*0040*/ 	.short	0x0003
        /*0042*/ 	.short	0x0020
        /*0044*/ 	.byte	0x00, 0xf0, 0x05, 0x00


	//----- nvinfo : EIATTR_KPARAM_INFO
	.align		4
.L_3105:
        /*0048*/ 	.byte	0x04, 0x17
        /*004a*/ 	.short	(.L_3107 - .L_3106)
.L_3106:
        /*004c*/ 	.word	0x00000000
        /*0050*/ 	.short	0x0002
        /*0052*/ 	.short	0x0010
        /*0054*/ 	.byte	0x00, 0xf0, 0x41, 0x00


	//----- nvinfo : EIATTR_KPARAM_INFO
	.align		4
.L_3107:
        /*0058*/ 	.byte	0x04, 0x17
        /*005a*/ 	.short	(.L_3109 - .L_3108)
.L_3108:
        /*005c*/ 	.word	0x00000000
        /*0060*/ 	.short	0x0001
        /*0062*/ 	.short	0x0004
        /*0064*/ 	.byte	0x00, 0xf0, 0x21, 0x00


	//----- nvinfo : EIATTR_KPARAM_INFO
	.align		4
.L_3109:
        /*0068*/ 	.byte	0x04, 0x17
        /*006a*/ 	.short	(.L_3111 - .L_3110)
.L_3110:
        /*006c*/ 	.word	0x00000000
        /*0070*/ 	.short	0x0000
        /*0072*/ 	.short	0x0000
        /*0074*/ 	.byte	0x00, 0xf0, 0x11, 0x00


	//----- nvinfo : EIATTR_SPARSE_MMA_MASK
	.align		4
.L_3111:
        /*0078*/ 	.byte	0x03, 0x50
        /*007a*/ 	.short	0x0000


	//----- nvinfo : EIATTR_MAXREG_COUNT
	.align		4
        /*007c*/ 	.byte	0x03, 0x1b
        /*007e*/ 	.short	0x00ff


	//----- nvinfo : EIATTR_EXTERNS
	.align		4
        /*0080*/ 	.byte	0x04, 0x0f
        /*0082*/ 	.short	(.L_3113 - .L_3112)


	//   ....[0]....
	.align		4
.L_3112:
        /*0084*/ 	.word	index@(__assertfail)


	//----- nvinfo : EIATTR_MERCURY_ISA_VERSION
	.align		4
.L_3113:
        /*0088*/ 	.byte	0x03, 0x5f
        /*008a*/ 	.short	0x0101


	//----- nvinfo : EIATTR_VRC_CTA_INIT_COUNT
	.align		4
        /*008c*/ 	.byte	0x02, 0x4a
	.zero		1
	.zero		1


	//----- nvinfo : EIATTR_SYSCALL_OFFSETS
	.align		4
        /*0090*/ 	.byte	0x04, 0x46
        /*0092*/ 	.short	(.L_3115 - .L_3114)


	//   ....[0]....
.L_3114:
        /*0094*/ 	.word	0x00000de0


	//   ....[1]....
        /*0098*/ 	.word	0x00001cf0


	//   ....[2]....
        /*009c*/ 	.word	0x00002b70


	//   ....[3]....
        /*00a0*/ 	.word	0x000039c0


	//   ....[4]....
        /*00a4*/ 	.word	0x000049a0


	//   ....[5]....
        /*00a8*/ 	.word	0x00005740


	//   ....[6]....
        /*00ac*/ 	.word	0x000065a0


	//   ....[7]....
        /*00b0*/ 	.word	0x00007400


	//----- nvinfo : EIATTR_EXIT_INSTR_OFFSETS
	.align		4
.L_3115:
        /*00b4*/ 	.byte	0x04, 0x1c
        /*00b6*/ 	.short	(.L_3117 - .L_3116)


	//   ....[0]....
.L_3116:
        /*00b8*/ 	.word	0x00006840


	//   ....[1]....
        /*00bc*/ 	.word	0x00006980


	//   ....[2]....
        /*00c0*/ 	.word	0x000069c0


	//   ....[3]....
        /*00c4*/ 	.word	0x00006a50


	//   ....[4]....
        /*00c8*/ 	.word	0x00006a80


	//   ....[5]....
        /*00cc*/ 	.word	0x00006ab0


	//   ....[6]....
        /*00d0*/ 	.word	0x00006b30


	//   ....[7]....
        /*00d4*/ 	.word	0x00006b60


	//   ....[8]....
        /*00d8*/ 	.word	0x00006bf0


	//   ....[9]....
        /*00dc*/ 	.word	0x00006c30


	//   ....[10]....
        /*00e0*/ 	.word	0x00006c70


	//   ....[11]....
        /*00e4*/ 	.word	0x00006d40


	//   ....[12]....
        /*00e8*/ 	.word	0x00006ea0


	//   ....[13]....
        /*00ec*/ 	.word	0x00007000


	//   ....[14]....
        /*00f0*/ 	.word	0x00007150


	//   ....[15]....
        /*00f4*/ 	.word	0x00007180


	//   ....[16]....
        /*00f8*/ 	.word	0x000071b0


	//   ....[17]....
        /*00fc*/ 	.word	0x00007250


	//   ....[18]....
        /*0100*/ 	.word	0x000072a0


	//   ....[19]....
        /*0104*/ 	.word	0x00007410


	//   ....[20]....
        /*0108*/ 	.word	0x00007510


	//   ....[21]....
        /*010c*/ 	.word	0x00007640


	//   ....[22]....
        /*0110*/ 	.word	0x00007670


	//----- nvinfo : EIATTR_MAX_THREADS
	.align		4
.L_3117:
        /*0114*/ 	.byte	0x04, 0x05
        /*0116*/ 	.short	(.L_3119 - .L_3118)
.L_3118:
        /*0118*/ 	.word	0x00000080
        /*011c*/ 	.word	0x00000001
        /*0120*/ 	.word	0x00000001


	//----- nvinfo : EIATTR_CRS_STACK_SIZE
	.align		4
.L_3119:
        /*0124*/ 	.byte	0x04, 0x1e
        /*0126*/ 	.short	(.L_3121 - .L_3120)
.L_3120:
        /*0128*/ 	.word	0x00000000


	//----- nvinfo : EIATTR_CBANK_PARAM_SIZE
	.align		4
.L_3121:
        /*012c*/ 	.byte	0x03, 0x19
        /*012e*/ 	.short	0x0034


	//----- nvinfo : EIATTR_PARAM_CBANK
	.align		4
        /*0130*/ 	.byte	0x04, 0x0a
        /*0132*/ 	.short	(.L_3123 - .L_3122)
	.align		4
.L_3122:
        /*0134*/ 	.word	index@(.nv.constant0._ZN2at6native27unrolled_elementwise_kernelINS0_13BUnaryFunctorIfffNS0_15binary_internal10DivFunctorIfEEEESt5arrayIPcLm2EELi4E23TrivialOffsetCalculatorILi1EjESB_NS0_6memory12LoadWithCastILi1EEENSC_13StoreWithCastILi1EEEEEviT_T0_T2_T3_T4_T5_)
        /*0138*/ 	.short	0x0380
        /*013a*/ 	.short	0x0034


	//----- nvinfo : EIATTR_SW_WAR
	.align		4
.L_3123:
        /*013c*/ 	.byte	0x04, 0x36
        /*013e*/ 	.short	(.L_3125 - .L_3124)
.L_3124:
        /*0140*/ 	.word	0x00000008
.L_3125:


//--------------------- .nv.info._ZN2at6native18elementwise_kernelILi128ELi2EZNS0_22gpu_kernel_impl_nocastINS0_13BUnaryFunctorIfffNS0_15binary_internal10DivFunctorIfEEEEEEvRNS_18TensorIteratorBaseERKT_EUliE_EEviT1_ --------------------------
	.section	.nv.info._ZN2at6native18elementwise_kernelILi128ELi2EZNS0_22gpu_kernel_impl_nocastINS0_13BUnaryFunctorIfffNS0_15binary_internal10DivFunctorIfEEEEEEvRNS_18TensorIteratorBaseERKT_EUliE_EEviT1_,"",@"SHT_CUDA_INFO"
	.sectionflags	@""
	.align	4


	//----- nvinfo : EIATTR_CUDA_API_VERSION
	.align		4
        /*0000*/ 	.byte	0x04, 0x37
        /*0002*/ 	.short	(.L_3127 - .L_3126)
.L_3126:
        /*0004*/ 	.word	0x00000082


	//----- nvinfo : EIATTR_KPARAM_INFO
	.align		4
.L_3127:
        /*0008*/ 	.byte	0x04, 0x17
        /*000a*/ 	.short	(.L_3129 - .L_3128)
.L_3128:
        /*000c*/ 	.word	0x00000000
        /*0010*/ 	.short	0x0001
        /*0012*/ 	.short	0x0008
        /*0014*/ 	.byte	0x00, 0xf0, 0x61, 0x08


	//----- nvinfo : EIATTR_KPARAM_INFO
	.align		4
.L_3129:
        /*0018*/ 	.byte	0x04, 0x17
        /*001a*/ 	.short	(.L_3131 - .L_3130)
.L_3130:
        /*001c*/ 	.word	0x00000000
        /*0020*/ 	.short	0x0000
        /*0022*/ 	.short	0x0000
        /*0024*/ 	.byte	0x00, 0xf0, 0x11, 0x00


	//----- nvinfo : EIATTR_SPARSE_MMA_MASK
	.align		4
.L_3131:
        /*0028*/ 	.byte	0x03, 0x50
        /*002a*/ 	.short	0x0000


	//----- nvinfo : EIATTR_MAXREG_COUNT
	.align		4
        /*002c*/ 	.byte	0x03, 0x1b
        /*002e*/ 	.short	0x0080


	//----- nvinfo : EIATTR_MERCURY_ISA_VERSION
	.align		4
        /*0030*/ 	.byte	0x03, 0x5f
        /*0032*/ 	.short	0x0101


	//----- nvinfo : EIATTR_VRC_CTA_INIT_COUNT
	.align		4
        /*0034*/ 	.byte	0x02, 0x4a
	.zero		1
	.zero		1


	//----- nvinfo : EIATTR_EXIT_INSTR_OFFSETS
	.align		4
        /*0038*/ 	.byte	0x04, 0x1c
        /*003a*/ 	.short	(.L_3133 - .L_3132)


	//   ....[0]....
.L_3132:
        /*003c*/ 	.word	0x00000170


	//   ....[1]....
        /*0040*/ 	.word	0x000001f0


	//   ....[2]....
        /*0044*/ 	.word	0x000015e0


	//   ....[3]....
        /*0048*/ 	.word	0x00002930


	//----- nvinfo : EIATTR_MAX_THREADS
	.align		4
.L_3133:
        /*004c*/ 	.byte	0x04, 0x05
        /*004e*/ 	.short	(.L_3135 - .L_3134)
.L_3134:
        /*0050*/ 	.word	0x00000080
        /*0054*/ 	.word	0x00000001
        /*0058*/ 	.word	0x00000001


	//----- nvinfo : EIATTR_CRS_STACK_SIZE
	.align		4
.L_3135:
        /*005c*/ 	.byte	0x04, 0x1e
        /*005e*/ 	.short	(.L_3137 - .L_3136)
.L_3136:
        /*0060*/ 	.word	0x00000000


	//----- nvinfo : EIATTR_CBANK_PARAM_SIZE
	.align		4
.L_3137:
        /*0064*/ 	.byte	0x03, 0x19
        /*0066*/ 	.short	0x0220


	//----- nvinfo : EIATTR_PARAM_CBANK
	.align		4
        /*0068*/ 	.byte	0x04, 0x0a
        /*006a*/ 	.short	(.L_3139 - .L_3138)
	.align		4
.L_3138:
        /*006c*/ 	.word	index@(.nv.constant0._ZN2at6native18elementwise_kernelILi128ELi2EZNS0_22gpu_kernel_impl_nocastINS0_13BUnaryFunctorIfffNS0_15binary_internal10DivFunctorIfEEEEEEvRNS_18TensorIteratorBaseERKT_EUliE_EEviT1_)
        /*0070*/ 	.short	0x0380
        /*0072*/ 	.short	0x0220


	//----- nvinfo : EIATTR_SW_WAR
	.align		4
.L_3139:
        /*0074*/ 	.byte	0x04, 0x36
        /*0076*/ 	.short	(.L_3141 - .L_3140)
.L_3140:
        /*0078*/ 	.word	0x00000008
.L_3141:


//--------------------- .nv.info._ZN2at6native27unrolled_elementwise_kernelINS0_13BUnaryFunctorIfffNS0_15binary_internal10DivFunctorIfEEEESt5arrayIPcLm2EELi4E23TrivialOffsetCalculatorILi1EjESB_NS0_6memory15LoadWithoutCastENSC_16StoreWithoutCastEEEviT_T0_T2_T3_T4_T5_ --------------------------
	.section	.nv.info._ZN2at6native27unrolled_elementwise_kernelINS0_13BUnaryFunctorIfffNS0_15binary_internal10DivFunctorIfEEEESt5arrayIPcLm2EELi4E23TrivialOffsetCalculatorILi1EjESB_NS0_6memory15LoadWithoutCastENSC_16StoreWithoutCastEEEviT_T0_T2_T3_T4_T5_,"",@"SHT_CUDA_INFO"
	.sectionflags	@""
	.align	4


	//----- nvinfo : EIATTR_CUDA_API_VERSION
	.align		4
        /*0000*/ 	.byte	0x04, 0x37
        /*0002*/ 	.short	(.L_3143 - .L_3142)
.L_3142:
        /*0004*/ 	.word	0x00000082


	//----- nvinfo : EIATTR_KPARAM_INFO
	.align		4
.L_3143:
        /*0008*/ 	.byte	0x04, 0x17
        /*000a*/ 	.short	(.L_3145 - .L_3144)
.L_3144:
        /*000c*/ 	.word	0x00000000
        /*0010*/ 	.short	0x0006
        /*0012*/ 	.short	0x0023
        /*0014*/ 	.byte	0x00, 0xf0, 0x05, 0x00


	//----- nvinfo : EIATTR_KPARAM_INFO
	.align		4
.L_3145:
        /*0018*/ 	.byte	0x04, 0x17
        /*001a*/ 	.short	(.L_3147 - .L_3146)
.L_3146:
        /*001c*/ 	.word	0x00000000
        /*0020*/ 	.short	0x0005
        /*0022*/ 	.short	0x0022
        /*0024*/ 	.byte	0x00, 0xf0, 0x05, 0x00


	//----- nvinfo : EIATTR_KPARAM_INFO
	.align		4
.L_3147:
        /*0028*/ 	.byte	0x04, 0x17
        /*002a*/ 	.short	(.L_3149 - .L_3148)
.L_3148:
        /*002c*/ 	.word	0x00000000
        /*0030*/ 	.short	0x0004
        /*0032*/ 	.short	0x0021
        /*0034*/ 	.byte	0x00, 0xf0, 0x05, 0x00


	//----- nvinfo : EIATTR_KPARAM_INFO
	.align		4
.L_3149:
        /*0038*/ 	.byte	0x04, 0x17
        /*003a*/ 	.short	(.L_3151 - .L_3150)
.L_3150:
        /*003c*/ 	.word	0x00000000
        /*0040*/ 	.short	0x0003
        /*0042*/ 	.short	0x0020
        /*0044*/ 	.byte	0x00, 0xf0, 0x05, 0x00


	//----- nvinfo : EIATTR_KPARAM_INFO
	.align		4
.L_3151:
        /*0048*/ 	.byte	0x04, 0x17
        /*004a*/ 	.short	(.L_3153 - .L_3152)
.L_3152:
        /*004c*/ 	.word	0x00000000
        /*0050*/ 	.short	0x0002
        /*0052*/ 	.short	0x0010
        /*0054*/ 	.byte	0x00, 0xf0, 0x41, 0x00


	//----- nvinfo : EIATTR_KPARAM_INFO
	.align		4
.L_3153:
        /*0058*/ 	.byte	0x04, 0x17
        /*005a*/ 	.short	(.L_3155 - .L_3154)
.L_3154:
        /*005c*/ 	.word	0x00000000
        /*0060*/ 	.short	0x0001
        /*0062*/ 	.short	0x0004
        /*0064*/ 	.byte	0x00, 0xf0, 0x21, 0x00


	//----- nvinfo : EIATTR_KPARAM_INFO
	.align		4
.L_3155:
        /*0068*/ 	.byte	0x04, 0x17
        /*006a*/ 	.short	(.L_3157 - .L_3156)
.L_3156:
        /*006c*/ 	.word	0x00000000
        /*0070*/ 	.short	0x0000
        /*0072*/ 	.short	0x0000
        /*0074*/ 	.byte	0x00, 0xf0, 0x11, 0x00


	//----- nvinfo : EIATTR_SPARSE_MMA_MASK
	.align		4
.L_3157:
        /*0078*/ 	.byte	0x03, 0x50
        /*007a*/ 	.short	0x0000


	//----- nvinfo : EIATTR_MAXREG_COUNT
	.align		4
        /*007c*/ 	.byte	0x03, 0x1b
        /*007e*/ 	.short	0x00ff


	//----- nvinfo : EIATTR_MERCURY_ISA_VERSION
	.align		4
        /*0080*/ 	.byte	0x03, 0x5f
        /*0082*/ 	.short	0x0101


	//----- nvinfo : EIATTR_VRC_CTA_INIT_COUNT
	.align		4
        /*0084*/ 	.byte	0x02, 0x4a
	.zero		1
	.zero		1


	//----- nvinfo : EIATTR_EXIT_INSTR_OFFSETS
	.align		4
        /*0088*/ 	.byte	0x04, 0x1c
        /*008a*/ 	.short	(.L_3159 - .L_3158)


	//   ....[0]....
.L_3158:
        /*008c*/ 	.word	0x00000460


	//   ....[1]....
        /*0090*/ 	.word	0x000004d0


	//----- nvinfo : EIATTR_MAX_THREADS
	.align		4
.L_3159:
        /*0094*/ 	.byte	0x04, 0x05
        /*0096*/ 	.short	(.L_3161 - .L_3160)
.L_3160:
        /*0098*/ 	.word	0x00000080
        /*009c*/ 	.word	0x00000001
        /*00a0*/ 	.word	0x00000001


	//----- nvinfo : EIATTR_CRS_STACK_SIZE
	.align		4
.L_3161:
        /*00a4*/ 	.byte	0x04, 0x1e
        /*00a6*/ 	.short	(.L_3163 - .L_3162)
.L_3162:
        /*00a8*/ 	.word	0x00000000


	//----- nvinfo : EIATTR_CBANK_PARAM_SIZE
	.align		4
.L_3163:
        /*00ac*/ 	.byte	0x03, 0x19
        /*00ae*/ 	.short	0x0024


	//----- nvinfo : EIATTR_PARAM_CBANK
	.align		4
        /*00b0*/ 	.byte	0x04, 0x0a
        /*00b2*/ 	.short	(.L_3165 - .L_3164)
	.align		4
.L_3164:
        /*00b4*/ 	.word	index@(.nv.constant0._ZN2at6native27unrolled_elementwise_kernelINS0_13BUnaryFunctorIfffNS0_15binary_internal10DivFunctorIfEEEESt5arrayIPcLm2EELi4E23TrivialOffsetCalculatorILi1EjESB_NS0_6memory15LoadWithoutCastENSC_16StoreWithoutCastEEEviT_T0_T2_T3_T4_T5_)
        /*00b8*/ 	.short	0x0380
        /*00ba*/ 	.short	0x0024


	//----- nvinfo : EIATTR_SW_WAR
	.align		4
.L_3165:
        /*00bc*/ 	.byte	0x04, 0x36
        /*00be*/ 	.short	(.L_3167 - .L_3166)
.L_3166:
        /*00c0*/ 	.word	0x00000008
.L_3167:


//--------------------- .nv.info._ZN2at6native29vectorized_elementwise_kernelILi2ENS0_13BUnaryFunctorIfffNS0_15binary_internal10DivFunctorIfEEEESt5arrayIPcLm2EEEEviT0_T1_ --------------------------
	.section	.nv.info._ZN2at6native29vectorized_elementwise_kernelILi2ENS0_13BUnaryFunctorIfffNS0_15binary_internal10DivFunctorIfEEEESt5arrayIPcLm2EEEEviT0_T1_,"",@"SHT_CUDA_INFO"
	.sectionflags	@""
	.align	4


	//----- nvinfo : EIATTR_CUDA_API_VERSION
	.align		4
        /*0000*/ 	.byte	0x04, 0x37
        /*0002*/ 	.short	(.L_3169 - .L_3168)
.L_3168:
        /*0004*/ 	.word	0x00000082


	//----- nvinfo : EIATTR_KPARAM_INFO
	.align		4
.L_3169:
        /*0008*/ 	.byte	0x04, 0x17
        /*000a*/ 	.short	(.L_3171 - .L_3170)
.L_3170:
        /*000c*/ 	.word	0x00000000
        /*0010*/ 	.short	0x0002
        /*0012*/ 	.short	0x0010
        /*0014*/ 	.byte	0x00, 0xf0, 0x41, 0x00


	//----- nvinfo : EIATTR_KPARAM_INFO
	.align		4
.L_3171:
        /*0018*/ 	.byte	0x04, 0x17
        /*001a*/ 	.short	(.L_3173 - .L_3172)
.L_3172:
        /*001c*/ 	.word	0x00000000
        /*0020*/ 	.short	0x0001
        /*0022*/ 	.short	0x0004
        /*0024*/ 	.byte	0x00, 0xf0, 0x21, 0x00


	//----- nvinfo : EIATTR_KPARAM_INFO
	.align		4
.L_3173:
        /*0028*/ 	.byte	0x04, 0x17
        /*002a*/ 	.short	(.L_3175 - .L_3174)
.L_3174:
        /*002c*/ 	.word	0x00000000
        /*0030*/ 	.short	0x0000
        /*0032*/ 	.short	0x0000
        /*0034*/ 	.byte	0x00, 0xf0, 0x11, 0x00


	//----- nvinfo : EIATTR_SPARSE_MMA_MASK
	.align		4
.L_3175:
        /*0038*/ 	.byte	0x03, 0x50
        /*003a*/ 	.short	0x0000


	//----- nvinfo : EIATTR_MAXREG_COUNT
	.align		4
        /*003c*/ 	.byte	0x03, 0x1b
        /*003e*/ 	.short	0x00ff


	//----- nvinfo : EIATTR_MERCURY_ISA_VERSION
	.align		4
        /*0040*/ 	.byte	0x03, 0x5f
        /*0042*/ 	.short	0x0101


	//----- nvinfo : EIATTR_VRC_CTA_INIT_COUNT
	.align		4
        /*0044*/ 	.byte	0x02, 0x4a
	.zero		1
	.zero		1


	//----- nvinfo : EIATTR_EXIT_INSTR_OFFSETS
	.align		4
        /*0048*/ 	.byte	0x04, 0x1c
        /*004a*/ 	.short	(.L_3177 - .L_3176)


	//   ....[0]....
.L_3176:
        /*004c*/ 	.word	0x000009d0


	//   ....[1]....
        /*0050*/ 	.word	0x00000a20


	//   ....[2]....
        /*0054*/ 	.word	0x00000bc0


	//----- nvinfo : EIATTR_MAX_THREADS
	.align		4
.L_3177:
        /*0058*/ 	.byte	0x04, 0x05
        /*005a*/ 	.short	(.L_3179 - .L_3178)
.L_3178:
        /*005c*/ 	.word	0x00000080
        /*0060*/ 	.word	0x00000001
        /*0064*/ 	.word	0x00000001


	//----- nvinfo : EIATTR_CRS_STACK_SIZE
	.align		4
.L_3179:
        /*0068*/ 	.byte	0x04, 0x1e
        /*006a*/ 	.short	(.L_3181 - .L_3180)
.L_3180:
        /*006c*/ 	.word	0x00000000


	//----- nvinfo : EIATTR_CBANK_PARAM_SIZE
	.align		4
.L_3181:
        /*0070*/ 	.byte	0x03, 0x19
        /*0072*/ 	.short	0x0020


	//----- nvinfo : EIATTR_PARAM_CBANK
	.align		4
        /*0074*/ 	.byte	0x04, 0x0a
        /*0076*/ 	.short	(.L_3183 - .L_3182)
	.align		4
.L_3182:
        /*0078*/ 	.word	index@(.nv.constant0._ZN2at6native29vectorized_elementwise_kernelILi2ENS0_13BUnaryFunctorIfffNS0_15binary_internal10DivFunctorIfEEEESt5arrayIPcLm2EEEEviT0_T1_)
        /*007c*/ 	.short	0x0380
        /*007e*/ 	.short	0x0020


	//----- nvinfo : EIATTR_SW_WAR
	.align		4
.L_3183:
        /*0080*/ 	.byte	0x04, 0x36
        /*0082*/ 	.short	(.L_3185 - .L_3184)
.L_3184:
        /*0084*/ 	.word	0x00000008
.L_3185:


//--------------------- .nv.info._ZN2at6native29vectorized_elementwise_kernelILi4ENS0_13BUnaryFunctorIfffNS0_15binary_internal10DivFunctorIfEEEESt5arrayIPcLm2EEEEviT0_T1_ --------------------------
	.section	.nv.info._ZN2at6native29vectorized_elementwise_kernelILi4ENS0_13BUnaryFunctorIfffNS0_15binary_internal10DivFunctorIfEEEESt5arrayIPcLm2EEEEviT0_T1_,"",@"SHT_CUDA_INFO"
	.sectionflags	@""
	.align	4


	//----- nvinfo : EIATTR_CUDA_API_VERSION
	.align		4
        /*0000*/ 	.byte	0x04, 0x37
        /*0002*/ 	.short	(.L_3187 - .L_3186)
.L_3186:
        /*0004*/ 	.word	0x00000082


	//----- nvinfo : EIATTR_KPARAM_INFO
	.align		4
.L_3187:
        /*0008*/ 	.byte	0x04, 0x17
        /*000a*/ 	.short	(.L_3189 - .L_3188)
.L_3188:
        /*000c*/ 	.word	0x00000000
        /*0010*/ 	.short	0x0002
        /*0012*/ 	.short	0x0010
        /*0014*/ 	.byte	0x00, 0xf0, 0x41, 0x00


	//----- nvinfo : EIATTR_KPARAM_INFO
	.align		4
.L_3189:
        /*0018*/ 	.byte	0x04, 0x17
        /*001a*/ 	.short	(.L_3191 - .L_3190)
.L_3190:
        /*001c*/ 	.word	0x00000000
        /*0020*/ 	.short	0x0001
        /*0022*/ 	.short	0x0004
        /*0024*/ 	.byte	0x00, 0xf0, 0x21, 0x00


	//----- nvinfo : EIATTR_KPARAM_INFO
	.align		4
.L_3191:
        /*0028*/ 	.byte	0x04, 0x17
        /*002a*/ 	.short	(.L_3193 - .L_3192)
.L_3192:
        /*002c*/ 	.word	0x00000000
        /*0030*/ 	.short	0x0000
        /*0032*/ 	.short	0x0000
        /*0034*/ 	.byte	0x00, 0xf0, 0x11, 0x00


	//----- nvinfo : EIATTR_SPARSE_MMA_MASK
	.align		4
.L_3193:
        /*0038*/ 	.byte	0x03, 0x50
        /*003a*/ 	.short	0x0000


	//----- nvinfo : EIATTR_MAXREG_COUNT
	.align		4
        /*003c*/ 	.byte	0x03, 0x1b
        /*003e*/ 	.short	0x00ff


	//----- nvinfo : EIATTR_MERCURY_ISA_VERSION
	.align		4
        /*0040*/ 	.byte	0x03, 0x5f
        /*0042*/ 	.short	0x0101


	//----- nvinfo : EIATTR_VRC_CTA_INIT_COUNT
	.align		4
        /*0044*/ 	.byte	0x02, 0x4a
	.zero		1
	.zero		1


	//----- nvinfo : EIATTR_EXIT_INSTR_OFFSETS
	.align		4
        /*0048*/ 	.byte	0x04, 0x1c
        /*004a*/ 	.short	(.L_3195 - .L_3194)


	//   ....[0]....
.L_3194:
        /*004c*/ 	.word	0x000009d0


	//   ....[1]....
        /*0050*/ 	.word	0x00000a20


	//   ....[2]....
        /*0054*/ 	.word	0x00000b80


	//----- nvinfo : EIATTR_MAX_THREADS
	.align		4
.L_3195:
        /*0058*/ 	.byte	0x04, 0x05
        /*005a*/ 	.short	(.L_3197 - .L_3196)
.L_3196:
        /*005c*/ 	.word	0x00000080
        /*0060*/ 	.word	0x00000001
        /*0064*/ 	.word	0x00000001


	//----- nvinfo : EIATTR_CRS_STACK_SIZE
	.align		4
.L_3197:
        /*0068*/ 	.byte	0x04, 0x1e
        /*006a*/ 	.short	(.L_3199 - .L_3198)
.L_3198:
        /*006c*/ 	.word	0x00000000


	//----- nvinfo : EIATTR_CBANK_PARAM_SIZE
	.align		4
.L_3199:
        /*0070*/ 	.byte	0x03, 0x19
        /*0072*/ 	.short	0x0020


	//----- nvinfo : EIATTR_PARAM_CBANK
	.align		4
        /*0074*/ 	.byte	0x04, 0x0a
        /*0076*/ 	.short	(.L_3201 - .L_3200)
	.align		4
.L_3200:
        /*0078*/ 	.word	index@(.nv.constant0._ZN2at6native29vectorized_elementwise_kernelILi4ENS0_13BUnaryFunctorIfffNS0_15binary_internal10DivFunctorIfEEEESt5arrayIPcLm2EEEEviT0_T1_)
        /*007c*/ 	.short	0x0380
        /*007e*/ 	.short	0x0020


	//----- nvinfo : EIATTR_SW_WAR
	.align		4
.L_3201:
        /*0080*/ 	.byte	0x04, 0x36
        /*0082*/ 	.short	(.L_3203 - .L_3202)
.L_3202:
        /*0084*/ 	.word	0x00000008
.L_3203:


//--------------------- .nv.info._ZN2at6native29vectorized_elementwise_kernelILi8ENS0_13BUnaryFunctorIfffNS0_15binary_internal10DivFunctorIfEEEESt5arrayIPcLm2EEEEviT0_T1_ --------------------------
	.section	.nv.info._ZN2at6native29vectorized_elementwise_kernelILi8ENS0_13BUnaryFunctorIfffNS0_15binary_internal10DivFunctorIfEEEESt5arrayIPcLm2EEEEviT0_T1_,"",@"SHT_CUDA_INFO"
	.sectionflags	@""
	.align	4


	//----- nvinfo : EIATTR_CUDA_API_VERSION
	.align		4
        /*0000*/ 	.byte	0x04, 0x37
        /*0002*/ 	.short	(.L_3205 - .L_3204)
.L_3204:
        /*0004*/ 	.word	0x00000082


	//----- nvinfo : EIATTR_KPARAM_INFO
	.align		4
.L_3205:
        /*0008*/ 	.byte	0x04, 0x17
        /*000a*/ 	.short	(.L_3207 - .L_3206)
.L_3206:
        /*000c*/ 	.word	0x00000000
        /*0010*/ 	.short	0x0002
        /*0012*/ 	.short	0x0010
        /*0014*/ 	.byte	0x00, 0xf0, 0x41, 0x00


	//----- nvinfo : EIATTR_KPARAM_INFO
	.align		4
.L_3207:
        /*0018*/ 	.byte	0x04, 0x17
        /*001a*/ 	.short	(.L_3209 - .L_3208)
.L_3208:
        /*001c*/ 	.word	0x00000000
        /*0020*/ 	.short	0x0001
        /*0022*/ 	.short	0x0004
        /*0024*/ 	.byte	0x00, 0xf0, 0x21, 0x00


	//----- nvinfo : EIATTR_KPARAM_INFO
	.align		4
.L_3209:
        /*0028*/ 	.byte	0x04, 0x17
        /*002a*/ 	.short	(.L_3211 - .L_3210)
.L_3210:
        /*002c*/ 	.word	0x00000000
        /*0030*/ 	.short	0x0000
        /*0032*/ 	.short	0x0000
        /*0034*/ 	.byte	0x00, 0xf0, 0x11, 0x00


	//----- nvinfo : EIATTR_SPARSE_MMA_MASK
	.align		4
.L_3211:
        /*0038*/ 	.byte	0x03, 0x50
        /*003a*/ 	.short	0x0000


	//----- nvinfo : EIATTR_MAXREG_COUNT
	.align		4
        /*003c*/ 	.byte	0x03, 0x1b
        /*003e*/ 	.short	0x00ff


	//----- nvinfo : EIATTR_MERCURY_ISA_VERSION
	.align		4
        /*0040*/ 	.byte	0x03, 0x5f
        /*0042*/ 	.short	0x0101


	//----- nvinfo : EIATTR_VRC_CTA_INIT_COUNT
	.align		4
        /*0044*/ 	.byte	0x02, 0x4a
	.zero		1
	.zero		1


	//----- nvinfo : EIATTR_EXIT_INSTR_OFFSETS
	.align		4
        /*0048*/ 	.byte	0x04, 0x1c
        /*004a*/ 	.short	(.L_3213 - .L_3212)


	//   ....[0]....
.L_3212:
        /*004c*/ 	.word	0x000009d0


	//   ....[1]....
        /*0050*/ 	.word	0x00000a20


	//   ....[2]....
        /*0054*/ 	.word	0x00000b60


	//----- nvinfo : EIATTR_MAX_THREADS
	.align		4
.L_3213:
        /*0058*/ 	.byte	0x04, 0x05
        /*005a*/ 	.short	(.L_3215 - .L_3214)
.L_3214:
        /*005c*/ 	.word	0x00000080
        /*0060*/ 	.word	0x00000001
        /*0064*/ 	.word	0x00000001


	//----- nvinfo : EIATTR_CRS_STACK_SIZE
	.align		4
.L_3215:
        /*0068*/ 	.byte	0x04, 0x1e
        /*006a*/ 	.short	(.L_3217 - .L_3216)
.L_3216:
        /*006c*/ 	.word	0x00000000


	//----- nvinfo : EIATTR_CBANK_PARAM_SIZE
	.align		4
.L_3217:
        /*0070*/ 	.byte	0x03, 0x19
        /*0072*/ 	.short	0x0020


	//----- nvinfo : EIATTR_PARAM_CBANK
	.align		4
        /*0074*/ 	.byte	0x04, 0x0a
        /*0076*/ 	.short	(.L_3219 - .L_3218)
	.align		4
.L_3218:
        /*0078*/ 	.word	index@(.nv.constant0._ZN2at6native29vectorized_elementwise_kernelILi8ENS0_13BUnaryFunctorIfffNS0_15binary_internal10DivFunctorIfEEEESt5arrayIPcLm2EEEEviT0_T1_)
        /*007c*/ 	.short	0x0380
        /*007e*/ 	.short	0x0020


	//----- nvinfo : EIATTR_SW_WAR
	.align		4
.L_3219:
        /*0080*/ 	.byte	0x04, 0x36
        /*0082*/ 	.short	(.L_3221 - .L_3220)
.L_3220:
        /*0084*/ 	.word	0x00000008
.L_3221:


//--------------------- .nv.info._ZN2at6native18elementwise_kernelILi128ELi4EZNS0_15gpu_kernel_implINS0_13AUnaryFunctorIfffNS0_15binary_internal10DivFunctorIfEEEEEEvRNS_18TensorIteratorBaseERKT_EUliE_EEviT1_ --------------------------
	.section	.nv.info._ZN2at6native18elementwise_kernelILi128ELi4EZNS0_15gpu_kernel_implINS0_13AUnaryFunctorIfffNS0_15binary_internal10DivFunctorIfEEEEEEvRNS_18TensorIteratorBaseERKT_EUliE_EEviT1_,"",@"SHT_CUDA_INFO"
	.sectionflags	@""
	.align	4


	//----- nvinfo : EIATTR_CUDA_API_VERSION
	.align		4
        /*0000*/ 	.byte	0x04, 0x37
        /*0002*/ 	.short	(.L_3223 - .L_3222)
.L_3222:
        /*0004*/ 	.word	0x00000082


	//----- nvinfo : EIATTR_KPARAM_INFO
	.align		4
.L_3223:
        /*0008*/ 	.byte	0x04, 0x17
        /*000a*/ 	.short	(.L_3225 - .L_3224)
.L_3224:
        /*000c*/ 	.word	0x00000000
        /*0010*/ 	.short	0x0001
        /*0012*/ 	.short	0x0008
        /*0014*/ 	.byte	0x00, 0xf0, 0x81, 0x08


	//----- nvinfo : EIATTR_KPARAM_INFO
	.align		4
.L_3225:
        /*0018*/ 	.byte	0x04, 0x17
        /*001a*/ 	.short	(.L_3227 - .L_3226)
.L_3226:
        /*001c*/ 	.word	0x00000000
        /*0020*/ 	.short	0x0000
        /*0022*/ 	.short	0x0000
        /*0024*/ 	.byte	0x00, 0xf0, 0x11, 0x00


	//----- nvinfo : EIATTR_SPARSE_MMA_MASK
	.align		4
.L_3227:
        /*0028*/ 	.byte	0x03, 0x50
        /*002a*/ 	.short	0x0000


	//----- nvinfo : EIATTR_MAXREG_COUNT
	.align		4
        /*002c*/ 	.byte	0x03, 0x1b
        /*002e*/ 	.short	0x0080


	//----- nvinfo : EIATTR_EXTERNS
	.align		4
        /*0030*/ 	.byte	0x04, 0x0f
        /*0032*/ 	.short	(.L_3229 - .L_3228)


	//   ....[0]....
	.align		4
.L_3228:
        /*0034*/ 	.word	index@(__assertfail)


	//----- nvinfo : EIATTR_MERCURY_ISA_VERSION
	.align		4
.L_3229:
        /*0038*/ 	.byte	0x03, 0x5f
        /*003a*/ 	.short	0x0101


	//----- nvinfo : EIATTR_VRC_CTA_INIT_COUNT
	.align		4
        /*003c*/ 	.byte	0x02, 0x4a
	.zero		1
	.zero		1


	//----- nvinfo : EIATTR_SYSCALL_OFFSETS
	.align		4
        /*0040*/ 	.byte	0x04, 0x46
        /*0042*/ 	.short	(.L_3231 - .L_3230)


	//   ....[0]....
.L_3230:
        /*0044*/ 	.word	0x000020d0


	//   ....[1]....
        /*0048*/ 	.word	0x00002eb0


	//   ....[2]....
        /*004c*/ 	.word	0x000050c0


	//   ....[3]....
        /*0050*/ 	.word	0x00005d00


	//   ....[4]....
        /*0054*/ 	.word	0x00008020


	//   ....[5]....
        /*0058*/ 	.word	0x00008c60


	//   ....[6]....
        /*005c*/ 	.word	0x0000af90


	//   ....[7]....
        /*0060*/ 	.word	0x0000bba0


	//----- nvinfo : EIATTR_EXIT_INSTR_OFFSETS
	.align		4
.L_3231:
        /*0064*/ 	.byte	0x04, 0x1c
        /*0066*/ 	.short	(.L_3233 - .L_3232)


	//   ....[0]....
.L_3232:
        /*0068*/ 	.word	0x00008f10


	//   ....[1]....
        /*006c*/ 	.word	0x0000b120


	//   ....[2]....
        /*0070*/ 	.word	0x0000b160


	//   ....[3]....
        /*0074*/ 	.word	0x0000b1f0


	//   ....[4]....
        /*0078*/ 	.word	0x0000b220


	//   ....[5]....
        /*007c*/ 	.word	0x0000b250


	//   ....[6]....
        /*0080*/ 	.word	0x0000b2d0


	//   ....[7]....
        /*0084*/ 	.word	0x0000b300


	//   ....[8]....
        /*0088*/ 	.word	0x0000b390


	//   ....[9]....
        /*008c*/ 	.word	0x0000b3d0


	//   ....[10]....
        /*0090*/ 	.word	0x0000b410


	//   ....[11]....
        /*0094*/ 	.word	0x0000b4e0


	//   ....[12]....
        /*0098*/ 	.word	0x0000b640


	//   ....[13]....
        /*009c*/ 	.word	0x0000b7a0


	//   ....[14]....
        /*00a0*/ 	.word	0x0000b8f0


	//   ....[15]....
        /*00a4*/ 	.word	0x0000b920


	//   ....[16]....
        /*00a8*/ 	.word	0x0000b950


	//   ....[17]....
        /*00ac*/ 	.word	0x0000b9f0


	//   ....[18]....
        /*00b0*/ 	.word	0x0000ba40


	//   ....[19]....
        /*00b4*/ 	.word	0x0000bbb0


	//   ....[20]....
        /*00b8*/ 	.word	0x0000bcb0


	//   ....[21]....
        /*00bc*/ 	.word	0x0000bde0


	//   ....[22]....
        /*00c0*/ 	.word	0x0000be10


	//----- nvinfo : EIATTR_MAX_THREADS
	.align		4
.L_3233:
        /*00c4*/ 	.byte	0x04, 0x05
        /*00c6*/ 	.short	(.L_3235 - .L_3234)
.L_3234:
        /*00c8*/ 	.word	0x00000080
        /*00cc*/ 	.word	0x00000001
        /*00d0*/ 	.word	0x00000001


	//----- nvinfo : EIATTR_CRS_STACK_SIZE
	.align		4
.L_3235:
        /*00d4*/ 	.byte	0x04, 0x1e
        /*00d6*/ 	.short	(.L_3237 - .L_3236)
.L_3236:
        /*00d8*/ 	.word	0x00000000


	//----- nvinfo : EIATTR_CBANK_PARAM_SIZE
	.align		4
.L_3237:
        /*00dc*/ 	.byte	0x03, 0x19
        /*00de*/ 	.short	0x0228


	//----- nvinfo : EIATTR_PARAM_CBANK
	.align		4
        /*00e0*/ 	.byte	0x04, 0x0a
        /*00e2*/ 	.short	(.L_3239 - .L_3238)
	.align		4
.L_3238:
        /*00e4*/ 	.word	index@(.nv.constant0._ZN2at6native18elementwise_kernelILi128ELi4EZNS0_15gpu_kernel_implINS0_13AUnaryFunctorIfffNS0_15binary_internal10DivFunctorIfEEEEEEvRNS_18TensorIteratorBaseERKT_EUliE_EEviT1_)
        /*00e8*/ 	.short	0x0380
        /*00ea*/ 	.short	0x0228


	//----- nvinfo : EIATTR_SW_WAR
	.align		4
.L_3239:
        /*00ec*/ 	.byte	0x04, 0x36
        /*00ee*/ 	.short	(.L_3241 - .L_3240)
.L_3240:
        /*00f0*/ 	.word	0x00000008
.L_3241:


//--------------------- .nv.info._ZN2at6native27unrolled_elementwise_kernelINS0_13AUnaryFunctorIfffNS0_15binary_internal10DivFunctorIfEEEESt5arrayIPcLm2EELi4E23TrivialOffsetCalculatorILi1EjESB_NS0_6memory12LoadWithCastILi1EEENSC_13StoreWithCastILi1EEEEEviT_T0_T2_T3_T4_T5_ --------------------------
	.section	.nv.info._ZN2at6native27unrolled_elementwise_kernelINS0_13AUnaryFunctorIfffNS0_15binary_internal10DivFunctorIfEEEESt5arrayIPcLm2EELi4E23TrivialOffsetCalculatorILi1EjESB_NS0_6memory12LoadWithCastILi1EEENSC_13StoreWithCastILi1EEEEEviT_T0_T2_T3_T4_T5_,"",@"SHT_CUDA_INFO"
	.sectionflags	@""
	.align	4


	//----- nvinfo : EIATTR_CUDA_API_VERSION
	.align		4
        /*0000*/ 	.byte	0x04, 0x37
        /*0002*/ 	.short	(.L_3243 - .L_3242)
.L_3242:
        /*0004*/ 	.word	0x00000082


	//----- nvinfo : EIATTR_KPARAM_INFO
	.align		4
.L_3243:
        /*0008*/ 	.byte	0x04, 0x17
        /*000a*/ 	.short	(.L_3245 - .L_3244)
.L_3244:
        /*000c*/ 	.word	0x00000000
        /*0010*/ 	.short	0x0006
        /*0012*/ 	.short	0x002c
        /*0014*/ 	.byte	0x00, 0xf0, 0x21, 0x00


	//----- nvinfo : EIATTR_KPARAM_INFO
	.align		4
.L_3245:
        /*0018*/ 	.byte	0x04, 0x17
        /*001a*/ 	.short	(.L_3247 - .L_3246)
.L_3246:
        /*001c*/ 	.word	0x00000000
        /*0020*/ 	.short	0x0005
        /*0022*/ 	.short	0x0024
        /*0024*/ 	.byte	0x00, 0xf0, 0x21, 0x00


	//----- nvinfo : EIATTR_KPARAM_INFO
	.align		4
.L_3247:
        /*0028*/ 	.byte	0x04, 0x17
        /*002a*/ 	.short	(.L_3249 - .L_3248)
.L_3248:
        /*002c*/ 	.word	0x00000000
        /*0030*/ 	.short	0x0004
        /*0032*/ 	.short	0x0021
        /*0034*/ 	.byte	0x00, 0xf0, 0x05, 0x00


	//----- nvinfo : EIATTR_KPARAM_INFO
	.align		4
.L_3249:
        /*0038*/ 	.byte	0x04, 0x17
        /*003a*/ 	.short	(.L_3251 - .L_3250)
.L_3250:
        /*003c*/ 	.word	0x00000000
        /*0040*/ 	.short	0x0003
        /*0042*/ 	.short	0x0020
        /*0044*/ 	.byte	0x00, 0xf0, 0x05, 0x00


	//----- nvinfo : EIATTR_KPARAM_INFO
	.align		4
.L_3251:
        /*0048*/ 	.byte	0x04, 0x17
        /*004a*/ 	.short	(.L_3253 - .L_3252)
.L_3252:
        /*004c*/ 	.word	0x00000000
        /*0050*/ 	.short	0x0002
        /*0052*/ 	.short	0x0010
        /*0054*/ 	.byte	0x00, 0xf0, 0x41, 0x00


	//----- nvinfo : EIATTR_KPARAM_INFO
	.align		4
.L_3253:
        /*0058*/ 	.byte	0x04, 0x17
        /*005a*/ 	.short	(.L_3255 - .L_3254)
.L_3254:
        /*005c*/ 	.word	0x00000000
        /*0060*/ 	.short	0x0001
        /*0062*/ 	.short	0x0004
        /*0064*/ 	.byte	0x00, 0xf0, 0x21, 0x00


	//----- nvinfo : EIATTR_KPARAM_INFO
	.align		4
.L_3255:
        /*0068*/ 	.byte	0x04, 0x17
        /*006a*/ 	.short	(.L_3257 - .L_3256)
.L_3256:
        /*006c*/ 	.word	0x00000000
        /*0070*/ 	.short	0x0000
        /*0072*/ 	.short	0x0000
        /*0074*/ 	.byte	0x00, 0xf0, 0x11, 0x00


	//----- nvinfo : EIATTR_SPARSE_MMA_MASK
	.align		4
.L_3257:
        /*0078*/ 	.byte	0x03, 0x50
        /*007a*/ 	.short	0x0000


	//----- nvinfo : EIATTR_MAXREG_COUNT
	.align		4
        /*007c*/ 	.byte	0x03, 0x1b
        /*007e*/ 	.short	0x00ff


	//----- nvinfo : EIATTR_EXTERNS
	.align		4
        /*0080*/ 	.byte	0x04, 0x0f
        /*0082*/ 	.short	(.L_3259 - .L_3258)


	//   ....[0]....
	.align		4
.L_3258:
        /*0084*/ 	.word	index@(__assertfail)


	//----- nvinfo : EIATTR_MERCURY_ISA_VERSION
	.align		4
.L_3259:
        /*0088*/ 	.byte	0x03, 0x5f
        /*008a*/ 	.short	0x0101


	//----- nvinfo : EIATTR_VRC_CTA_INIT_COUNT
	.align		4
        /*008c*/ 	.byte	0x02, 0x4a
	.zero		1
	.zero		1


	//----- nvinfo : EIATTR_SYSCALL_OFFSETS
	.align		4
        /*0090*/ 	.byte	0x04, 0x46
        /*0092*/ 	.short	(.L_3261 - .L_3260)


	//   ....[0]....
.L_3260:
        /*0094*/ 	.word	0x00000de0


	//   ....[1]....
        /*0098*/ 	.word	0x00001ce0


	//   ....[2]....
        /*009c*/ 	.word	0x00002b60


	//   ....[3]....
        /*00a0*/ 	.word	0x000039b0


	//   ....[4]....
        /*00a4*/ 	.word	0x00004990


	//   ....[5]....
        /*00a8*/ 	.word	0x00005730


	//   ....[6]....
        /*00ac*/ 	.word	0x00006590


	//   ....[7]....
        /*00b0*/ 	.word	0x000073f0


	//----- nvinfo : EIATTR_EXIT_INSTR_OFFSETS
	.align		4
.L_3261:
        /*00b4*/ 	.byte	0x04, 0x1c
        /*00b6*/ 	.short	(.L_3263 - .L_3262)


	//   ....[0]....
.L_3262:
        /*00b8*/ 	.word	0x00006830


	//   ....[1]....
        /*00bc*/ 	.word	0x00006970


	//   ....[2]....
        /*00c0*/ 	.word	0x000069b0


	//   ....[3]....
        /*00c4*/ 	.word	0x00006a40


	//   ....[4]....
        /*00c8*/ 	.word	0x00006a70


	//   ....[5]....
        /*00cc*/ 	.word	0x00006aa0


	//   ....[6]....
        /*00d0*/ 	.word	0x00006b20


	//   ....[7]....
        /*00d4*/ 	.word	0x00006b50


	//   ....[8]....
        /*00d8*/ 	.word	0x00006be0


	//   ....[9]....
        /*00dc*/ 	.word	0x00006c20


	//   ....[10]....
        /*00e0*/ 	.word	0x00006c60


	//   ....[11]....
        /*00e4*/ 	.word	0x00006d30


	//   ....[12]....
        /*00e8*/ 	.word	0x00006e90


	//   ....[13]....
        /*00ec*/ 	.word	0x00006ff0


	//   ....[14]....
        /*00f0*/ 	.word	0x00007140


	//   ....[15]....
        /*00f4*/ 	.word	0x00007170


	//   ....[16]....
        /*00f8*/ 	.word	0x000071a0


	//   ....[17]....
        /*00fc*/ 	.word	0x00007240


	//   ....[18]....
        /*0100*/ 	.word	0x00007290


	//   ....[19]....
        /*0104*/ 	.word	0x00007400


	//   ....[20]....
        /*0108*/ 	.word	0x00007500


	//   ....[21]....
        /*010c*/ 	.word	0x00007630


	//   ....[22]....
        /*0110*/ 	.word	0x00007660


	//----- nvinfo : EIATTR_MAX_THREADS
	.align		4
.L_3263:
        /*0114*/ 	.byte	0x04, 0x05
        /*0116*/ 	.short	(.L_3265 - .L_3264)
.L_3264:
        /*0118*/ 	.word	0x00000080
        /*011c*/ 	.word	0x00000001
        /*0120*/ 	.word	0x00000001


	//----- nvinfo : EIATTR_CRS_STACK_SIZE
	.align		4
.L_3265:
        /*0124*/ 	.byte	0x04, 0x1e
        /*0126*/ 	.short	(.L_3267 - .L_3266)
.L_3266:
        /*0128*/ 	.word	0x00000000


	//----- nvinfo : EIATTR_CBANK_PARAM_SIZE
	.align		4
.L_3267:
        /*012c*/ 	.byte	0x03, 0x19
        /*012e*/ 	.short	0x0034


	//----- nvinfo : EIATTR_PARAM_CBANK
	.align		4
        /*0130*/ 	.byte	0x04, 0x0a
        /*0132*/ 	.short	(.L_3269 - .L_3268)
	.align		4
.L_3268:
        /*0134*/ 	.word	index@(.nv.constant0._ZN2at6native27unrolled_elementwise_kernelINS0_13AUnaryFunctorIfffNS0_15binary_internal10DivFunctorIfEEEESt5arrayIPcLm2EELi4E23TrivialOffsetCalculatorILi1EjESB_NS0_6memory12LoadWithCastILi1EEENSC_13StoreWithCastILi1EEEEEviT_T0_T2_T3_T4_T5_)
        /*0138*/ 	.short	0x0380
        /*013a*/ 	.short	0x0034


	//----- nvinfo : EIATTR_SW_WAR
	.align		4
.L_3269:
        /*013c*/ 	.byte	0x04, 0x36
        /*013e*/ 	.short	(.L_3271 - .L_3270)
.L_3270:
        /*0140*/ 	.word	0x00000008
.L_3271:


//--------------------- .nv.info._ZN2at6native18elementwise_kernelILi128ELi2EZNS0_22gpu_kernel_impl_nocastINS0_13AUnaryFunctorIfffNS0_15binary_internal10DivFunctorIfEEEEEEvRNS_18TensorIteratorBaseERKT_EUliE_EEviT1_ --------------------------
	.section	.nv.info._ZN2at6native18elementwise_kernelILi128ELi2EZNS0_22gpu_kernel_impl_nocastINS0_13AUnaryFunctorIfffNS0_15binary_internal10DivFunctorIfEEEEEEvRNS_18TensorIteratorBaseERKT_EUliE_EEviT1_,"",@"SHT_CUDA_INFO"
	.sectionflags	@""
	.align	4


	//----- nvinfo : EIATTR_CUDA_API_VERSION
	.align		4
        /*0000*/ 	.byte	0x04, 0x37
        /*0002*/ 	.short	(.L_3273 - .L_3272)
.L_3272:
        /*0004*/ 	.word	0x00000082


	//----- nvinfo : EIATTR_KPARAM_INFO
	.align		4
.L_3273:
        /*0008*/ 	.byte	0x04, 0x17
        /*000a*/ 	.short	(.L_3275 - .L_3274)
.L_3274:
        /*000c*/ 	.word	0x00000000
        /*0010*/ 	.short	0x0001
        /*0012*/ 	.short	0x0008
        /*0014*/ 	.byte	0x00, 0xf0, 0x61, 0x08


	//----- nvinfo : EIATTR_KPARAM_INFO
	.align		4
.L_3275:
        /*0018*/ 	.byte	0x04, 0x17
        /*001a*/ 	.short	(.L_3277 - .L_3276)
.L_3276:
        /*001c*/ 	.word	0x00000000
        /*0020*/ 	.short	0x0000
        /*0022*/ 	.short	0x0000
        /*0024*/ 	.byte	0x00, 0xf0, 0x11, 0x00


	//----- nvinfo : EIATTR_SPARSE_MMA_MASK
	.align		4
.L_3277:
        /*0028*/ 	.byte	0x03, 0x50
        /*002a*/ 	.short	0x0000


	//----- nvinfo : EIATTR_MAXREG_COUNT
	.align		4
        /*002c*/ 	.byte	0x03, 0x1b
        /*002e*/ 	.short	0x0080


	//----- nvinfo : EIATTR_MERCURY_ISA_VERSION
	.align		4
        /*0030*/ 	.byte	0x03, 0x5f
        /*0032*/ 	.short	0x0101


	//----- nvinfo : EIATTR_VRC_CTA_INIT_COUNT
	.align		4
        /*0034*/ 	.byte	0x02, 0x4a
	.zero		1
	.zero		1


	//----- nvinfo : EIATTR_EXIT_INSTR_OFFSETS
	.align		4
        /*0038*/ 	.byte	0x04, 0x1c
        /*003a*/ 	.short	(.L_3279 - .L_3278)


	//   ....[0]....
.L_3278:
        /*003c*/ 	.word	0x00000170


	//   ....[1]....
        /*0040*/ 	.word	0x000001f0


	//   ....[2]....
        /*0044*/ 	.word	0x000015e0


	//   ....[3]....
        /*0048*/ 	.word	0x00002930


	//----- nvinfo : EIATTR_MAX_THREADS
	.align		4
.L_3279:
        /*004c*/ 	.byte	0x04, 0x05
        /*004e*/ 	.short	(.L_3281 - .L_3280)
.L_3280:
        /*0050*/ 	.word	0x00000080
        /*0054*/ 	.word	0x00000001
        /*0058*/ 	.word	0x00000001


	//----- nvinfo : EIATTR_CRS_STACK_SIZE
	.align		4
.L_3281:
        /*005c*/ 	.byte	0x04, 0x1e
        /*005e*/ 	.short	(.L_3283 - .L_3282)
.L_3282:
        /*0060*/ 	.word	0x00000000


	//----- nvinfo : EIATTR_CBANK_PARAM_SIZE
	.align		4
.L_3283:
        /*0064*/ 	.byte	0x03, 0x19
        /*0066*/ 	.short	0x0220


	//----- nvinfo : EIATTR_PARAM_CBANK
	.align		4
        /*0068*/ 	.byte	0x04, 0x0a
        /*006a*/ 	.short	(.L_3285 - .L_3284)
	.align		4
.L_3284:
        /*006c*/ 	.word	index@(.nv.constant0._ZN2at6native18elementwise_kernelILi128ELi2EZNS0_22gpu_kernel_impl_nocastINS0_13AUnaryFunctorIfffNS0_15binary_internal10DivFunctorIfEEEEEEvRNS_18TensorIteratorBaseERKT_EUliE_EEviT1_)
        /*0070*/ 	.short	0x0380
        /*0072*/ 	.short	0x0220


	//----- nvinfo : EIATTR_SW_WAR
	.align		4
.L_3285:
        /*0074*/ 	.byte	0x04, 0x36
        /*0076*/ 	.short	(.L_3287 - .L_3286)
.L_3286:
        /*0078*/ 	.word	0x00000008
.L_3287:


//--------------------- .nv.info._ZN2at6native27unrolled_elementwise_kernelINS0_13AUnaryFunctorIfffNS0_15binary_internal10DivFunctorIfEEEESt5arrayIPcLm2EELi4E23TrivialOffsetCalculatorILi1EjESB_NS0_6memory15LoadWithoutCastENSC_16StoreWithoutCastEEEviT_T0_T2_T3_T4_T5_ --------------------------
	.section	.nv.info._ZN2at6native27unrolled_elementwise_kernelINS0_13AUnaryFunctorIfffNS0_15binary_internal10DivFunctorIfEEEESt5arrayIPcLm2EELi4E23TrivialOffsetCalculatorILi1EjESB_NS0_6memory15LoadWithoutCastENSC_16StoreWithoutCastEEEviT_T0_T2_T3_T4_T5_,"",@"SHT_CUDA_INFO"
	.sectionflags	@""
	.align	4


	//----- nvinfo : EIATTR_CUDA_API_VERSION
	.align		4
        /*0000*/ 	.byte	0x04, 0x37
        /*0002*/ 	.short	(.L_3289 - .L_3288)
.L_3288:
        /*0004*/ 	.word	0x00000082


	//----- nvinfo : EIATTR_KPARAM_INFO
	.align		4
.L_3289:
        /*0008*/ 	.byte	0x04, 0x17
        /*000a*/ 	.short	(.L_3291 - .L_3290)
.L_3290:
        /*000c*/ 	.word	0x00000000
        /*0010*/ 	.short	0x0006
        /*0012*/ 	.short	0x0023
        /*0014*/ 	.byte	0x00, 0xf0, 0x05, 0x00


	//----- nvinfo : EIATTR_KPARAM_INFO
	.align		4
.L_3291:
        /*0018*/ 	.byte	0x04, 0x17
        /*001a*/ 	.short	(.L_3293 - .L_3292)
.L_3292:
        /*001c*/ 	.word	0x00000000
        /*0020*/ 	.short	0x0005
        /*0022*/ 	.short	0x0022
        /*0024*/ 	.byte	0x00, 0xf0, 0x05, 0x00


	//----- nvinfo : EIATTR_KPARAM_INFO
	.align		4
.L_3293:
        /*0028*/ 	.byte	0x04, 0x17
        /*002a*/ 	.short	(.L_3295 - .L_3294)
.L_3294:
        /*002c*/ 	.word	0x00000000
        /*0030*/ 	.short	0x0004
        /*0032*/ 	.short	0x0021
        /*0034*/ 	.byte	0x00, 0xf0, 0x05, 0x00


	//----- nvinfo : EIATTR_KPARAM_INFO
	.align		4
.L_3295:
        /*0038*/ 	.byte	0x04, 0x17
        /*003a*/ 	.short	(.L_3297 - .L_3296)
.L_3296:
        /*003c*/ 	.word	0x00000000
        /*0040*/ 	.short	0x0003
        /*0042*/ 	.short	0x0020
        /*0044*/ 	.byte	0x00, 0xf0, 0x05, 0x00


	//----- nvinfo : EIATTR_KPARAM_INFO
	.align		4
.L_3297:
        /*0048*/ 	.byte	0x04, 0x17
        /*004a*/ 	.short	(.L_3299 - .L_3298)
.L_3298:
        /*004c*/ 	.word	0x00000000
        /*0050*/ 	.short	0x0002
        /*0052*/ 	.short	0x0010
        /*0054*/ 	.byte	0x00, 0xf0, 0x41, 0x00


	//----- nvinfo : EIATTR_KPARAM_INFO
	.align		4
.L_3299:
        /*0058*/ 	.byte	0x04, 0x17
        /*005a*/ 	.short	(.L_3301 - .L_3300)
.L_3300:
        /*005c*/ 	.word	0x00000000
        /*0060*/ 	.short	0x0001
        /*0062*/ 	.short	0x0004
        /*0064*/ 	.byte	0x00, 0xf0, 0x21, 0x00


	//----- nvinfo : EIATTR_KPARAM_INFO
	.align		4
.L_3301:
        /*0068*/ 	.byte	0x04, 0x17
        /*006a*/ 	.short	(.L_3303 - .L_3302)
.L_3302:
        /*006c*/ 	.word	0x00000000
        /*0070*/ 	.short	0x0000
        /*0072*/ 	.short	0x0000
        /*0074*/ 	.byte	0x00, 0xf0, 0x11, 0x00


	//----- nvinfo : EIATTR_SPARSE_MMA_MASK
	.align		4
.L_3303:
        /*0078*/ 	.byte	0x03, 0x50
        /*007a*/ 	.short	0x0000


	//----- nvinfo : EIATTR_MAXREG_COUNT
	.align		4
        /*007c*/ 	.byte	0x03, 0x1b
        /*007e*/ 	.short	0x00ff


	//----- nvinfo : EIATTR_MERCURY_ISA_VERSION
	.align		4
        /*0080*/ 	.byte	0x03, 0x5f
        /*0082*/ 	.short	0x0101


	//----- nvinfo : EIATTR_VRC_CTA_INIT_COUNT
	.align		4
        /*0084*/ 	.byte	0x02, 0x4a
	.zero		1
	.zero		1


	//----- nvinfo : EIATTR_EXIT_INSTR_OFFSETS
	.align		4
        /*0088*/ 	.byte	0x04, 0x1c
        /*008a*/ 	.short	(.L_3305 - .L_3304)


	//   ....[0]....
.L_3304:
        /*008c*/ 	.word	0x00000460


	//   ....[1]....
        /*0090*/ 	.word	0x000004d0


	//----- nvinfo : EIATTR_MAX_THREADS
	.align		4
.L_3305:
        /*0094*/ 	.byte	0x04, 0x05
        /*0096*/ 	.short	(.L_3307 - .L_3306)
.L_3306:
        /*0098*/ 	.word	0x00000080
        /*009c*/ 	.word	0x00000001
        /*00a0*/ 	.word	0x00000001


	//----- nvinfo : EIATTR_CRS_STACK_SIZE
	.align		4
.L_3307:
        /*00a4*/ 	.byte	0x04, 0x1e
        /*00a6*/ 	.short	(.L_3309 - .L_3308)
.L_3308:
        /*00a8*/ 	.word	0x00000000


	//----- nvinfo : EIATTR_CBANK_PARAM_SIZE
	.align		4
.L_3309:
        /*00ac*/ 	.byte	0x03, 0x19
        /*00ae*/ 	.short	0x0024


	//----- nvinfo : EIATTR_PARAM_CBANK
	.align		4
        /*00b0*/ 	.byte	0x04, 0x0a
        /*00b2*/ 	.short	(.L_3311 - .L_3310)
	.align		4
.L_3310:
        /*00b4*/ 	.word	index@(.nv.constant0._ZN2at6native27unrolled_elementwise_kernelINS0_13AUnaryFunctorIfffNS0_15binary_internal10DivFunctorIfEEEESt5arrayIPcLm2EELi4E23TrivialOffsetCalculatorILi1EjESB_NS0_6memory15LoadWithoutCastENSC_16StoreWithoutCastEEEviT_T0_T2_T3_T4_T5_)
        /*00b8*/ 	.short	0x0380
        /*00ba*/ 	.short	0x0024


	//----- nvinfo : EIATTR_SW_WAR
	.align		4
.L_3311:
        /*00bc*/ 	.byte	0x04, 0x36
        /*00be*/ 	.short	(.L_3313 - .L_3312)
.L_3312:
        /*00c0*/ 	.word	0x00000008
.L_3313:


//--------------------- .nv.info._ZN2at6native29vectorized_elementwise_kernelILi2ENS0_13AUnaryFunctorIfffNS0_15binary_internal10DivFunctorIfEEEESt5arrayIPcLm2EEEEviT0_T1_ --------------------------
	.section	.nv.info._ZN2at6native29vectorized_elementwise_kernelILi2ENS0_13AUnaryFunctorIfffNS0_15binary_internal10DivFunctorIfEEEESt5arrayIPcLm2EEEEviT0_T1_,"",@"SHT_CUDA_INFO"
	.sectionflags	@""
	.align	4


	//----- nvinfo : EIATTR_CUDA_API_VERSION
	.align		4
        /*0000*/ 	.byte	0x04, 0x37
        /*0002*/ 	.short	(.L_3315 - .L_3314)
.L_3314:
        /*0004*/ 	.word	0x00000082


	//----- nvinfo : EIATTR_KPARAM_INFO
	.align		4
.L_3315:
        /*0008*/ 	.byte	0x04, 0x17
        /*000a*/ 	.short	(.L_3317 - .L_3316)
.L_3316:
        /*000c*/ 	.word	0x00000000
        /*0010*/ 	.short	0x0002
        /*0012*/ 	.short	0x0010
        /*0014*/ 	.byte	0x00, 0xf0, 0x41, 0x00


	//----- nvinfo : EIATTR_KPARAM_INFO
	.align		4
.L_3317:
        /*0018*/ 	.byte	0x04, 0x17
        /*001a*/ 	.short	(.L_3319 - .L_3318)
.L_3318:
        /*001c*/ 	.word	0x00000000
        /*0020*/ 	.short	0x0001
        /*0022*/ 	.short	0x0004
        /*0024*/ 	.byte	0x00, 0xf0, 0x21, 0x00


	//----- nvinfo : EIATTR_KPARAM_INFO
	.align		4
.L_3319:
        /*0028*/ 	.byte	0x04, 0x17
        /*002a*/ 	.short	(.L_3321 - .L_3320)
.L_3320:
        /*002c*/ 	.word	0x00000000
        /*0030*/ 	.short	0x0000
        /*0032*/ 	.short	0x0000
        /*0034*/ 	.byte	0x00, 0xf0, 0x11, 0x00


	//----- nvinfo : EIATTR_SPARSE_MMA_MASK
	.align		4
.L_3321:
        /*0038*/ 	.byte	0x03, 0x50
        /*003a*/ 	.short	0x0000


	//----- nvinfo : EIATTR_MAXREG_COUNT
	.align		4
        /*003c*/ 	.byte	0x03, 0x1b
        /*003e*/ 	.short	0x00ff


	//----- nvinfo : EIATTR_MERCURY_ISA_VERSION
	.align		4
        /*0040*/ 	.byte	0x03, 0x5f
        /*0042*/ 	.short	0x0101


	//----- nvinfo : EIATTR_VRC_CTA_INIT_COUNT
	.align		4
        /*0044*/ 	.byte	0x02, 0x4a
	.zero		1
	.zero		1


	//----- nvinfo : EIATTR_EXIT_INSTR_OFFSETS
	.align		4
        /*0048*/ 	.byte	0x04, 0x1c
        /*004a*/ 	.short	(.L_3323 - .L_3322)


	//   ....[0]....
.L_3322:
        /*004c*/ 	.word	0x000009b0


	//   ....[1]....
        /*0050*/ 	.word	0x00000a00


	//   ....[2]....
        /*0054*/ 	.word	0x00000c10


	//----- nvinfo : EIATTR_MAX_THREADS
	.align		4
.L_3323:
        /*0058*/ 	.byte	0x04, 0x05
        /*005a*/ 	.short	(.L_3325 - .L_3324)
.L_3324:
        /*005c*/ 	.word	0x00000080
        /*0060*/ 	.word	0x00000001
        /*0064*/ 	.word	0x00000001


	//----- nvinfo : EIATTR_CRS_STACK_SIZE
	.align		4
.L_3325:
        /*0068*/ 	.byte	0x04, 0x1e
        /*006a*/ 	.short	(.L_3327 - .L_3326)
.L_3326:
        /*006c*/ 	.word	0x00000000


	//----- nvinfo : EIATTR_CBANK_PARAM_SIZE
	.align		4
.L_3327:
        /*0070*/ 	.byte	0x03, 0x19
        /*0072*/ 	.short	0x0020


	//----- nvinfo : EIATTR_PARAM_CBANK
	.align		4
        /*0074*/ 	.byte	0x04, 0x0a
        /*0076*/ 	.short	(.L_3329 - .L_3328)
	.align		4
.L_3328:
        /*0078*/ 	.word	index@(.nv.constant0._ZN2at6native29vectorized_elementwise_kernelILi2ENS0_13AUnaryFunctorIfffNS0_15binary_internal10DivFunctorIfEEEESt5arrayIPcLm2EEEEviT0_T1_)
        /*007c*/ 	.short	0x0380
        /*007e*/ 	.short	0x0020


	//----- nvinfo : EIATTR_SW_WAR
	.align		4
.L_3329:
        /*0080*/ 	.byte	0x04, 0x36
        /*0082*/ 	.short	(.L_3331 - .L_3330)
.L_3330:
        /*0084*/ 	.word	0x00000008
.L_3331:


//--------------------- .nv.info._ZN2at6native29vectorized_elementwise_kernelILi4ENS0_13AUnaryFunctorIfffNS0_15binary_internal10DivFunctorIfEEEESt5arrayIPcLm2EEEEviT0_T1_ --------------------------
	.section	.nv.info._ZN2at6native29vectorized_elementwise_kernelILi4ENS0_13AUnaryFunctorIfffNS0_15binary_internal10DivFunctorIfEEEESt5arrayIPcLm2EEEEviT0_T1_,"",@"SHT_CUDA_INFO"
	.sectionflags	@""
	.align	4


	//----- nvinfo : EIATTR_CUDA_API_VERSION
	.align		4
        /*0000*/ 	.byte	0x04, 0x37
        /*0002*/ 	.short	(.L_3333 - .L_3332)
.L_3332:
        /*0004*/ 	.word	0x00000082


	//----- nvinfo : EIATTR_KPARAM_INFO
	.align		4
.L_3333:
        /*0008*/ 	.byte	0x04, 0x17
        /*000a*/ 	.short	(.L_3335 - .L_3334)
.L_3334:
        /*000c*/ 	.word	0x00000000
        /*0010*/ 	.short	0x0002
        /*0012*/ 	.short	0x0010
        /*0014*/ 	.byte	0x00, 0xf0, 0x41, 0x00


	//----- nvinfo : EIATTR_KPARAM_INFO
	.align		4
.L_3335:
        /*0018*/ 	.byte	0x04, 0x17
        /*001a*/ 	.short	(.L_3337 - .L_3336)
.L_3336:
        /*001c*/ 	.word	0x00000000
        /*0020*/ 	.short	0x0001
        /*0022*/ 	.short	0x0004
        /*0024*/ 	.byte	0x00, 0xf0, 0x21, 0x00


	//----- nvinfo : EIATTR_KPARAM_INFO
	.align		4
.L_3337:
        /*0028*/ 	.byte	0x04, 0x17
        /*002a*/ 	.short	(.L_3339 - .L_3338)
.L_3338:
        /*002c*/ 	.word	0x00000000
        /*0030*/ 	.short	0x0000
        /*0032*/ 	.short	0x0000
        /*0034*/ 	.byte	0x00, 0xf0, 0x11, 0x00


	//----- nvinfo : EIATTR_SPARSE_MMA_MASK
	.align		4
.L_3339:
        /*0038*/ 	.byte	0x03, 0x50
        /*003a*/ 	.short	0x0000


	//----- nvinfo : EIATTR_MAXREG_COUNT
	.align		4
        /*003c*/ 	.byte	0x03, 0x1b
        /*003e*/ 	.short	0x00ff


	//----- nvinfo : EIATTR_MERCURY_ISA_VERSION
	.align		4
        /*0040*/ 	.byte	0x03, 0x5f
        /*0042*/ 	.short	0x0101


	//----- nvinfo : EIATTR_VRC_CTA_INIT_COUNT
	.align		4
        /*0044*/ 	.byte	0x02, 0x4a
	.zero		1
	.zero		1


	//----- nvinfo : EIATTR_EXIT_INSTR_OFFSETS
	.align		4
        /*0048*/ 	.byte	0x04, 0x1c
        /*004a*/ 	.short	(.L_3341 - .L_3340)


	//   ....[0]....
.L_3340:
        /*004c*/ 	.word	0x000009b0


	//   ....[1]....
        /*0050*/ 	.word	0x00000a00


	//   ....[2]....
        /*0054*/ 	.word	0x00000bd0


	//----- nvinfo : EIATTR_MAX_THREADS
	.align		4
.L_3341:
        /*0058*/ 	.byte	0x04, 0x05
        /*005a*/ 	.short	(.L_3343 - .L_3342)
.L_3342:
        /*005c*/ 	.word	0x00000080
        /*0060*/ 	.word	0x00000001
        /*0064*/ 	.word	0x00000001


	//----- nvinfo : EIATTR_CRS_STACK_SIZE
	.align		4
.L_3343:
        /*0068*/ 	.byte	0x04, 0x1e
        /*006a*/ 	.short	(.L_3345 - .L_3344)
.L_3344:
        /*006c*/ 	.word	0x00000000


	//----- nvinfo : EIATTR_CBANK_PARAM_SIZE
	.align		4
.L_3345:
        /*0070*/ 	.byte	0x03, 0x19
        /*0072*/ 	.short	0x0020


	//----- nvinfo : EIATTR_PARAM_CBANK
	.align		4
        /*0074*/ 	.byte	0x04, 0x0a
        /*0076*/ 	.short	(.L_3347 - .L_3346)
	.align		4
.L_3346:
        /*0078*/ 	.word	index@(.nv.constant0._ZN2at6native29vectorized_elementwise_kernelILi4ENS0_13AUnaryFunctorIfffNS0_15binary_internal10DivFunctorIfEEEESt5arrayIPcLm2EEEEviT0_T1_)
        /*007c*/ 	.short	0x0380
        /*007e*/ 	.short	0x0020


	//----- nvinfo : EIATTR_SW_WAR
	.align		4
.L_3347:
        /*0080*/ 	.byte	0x04, 0x36
        /*0082*/ 	.short	(.L_3349 - .L_3348)
.L_3348:
        /*0084*/ 	.word	0x00000008
.L_3349:


//--------------------- .nv.info._ZN2at6native29vectorized_elementwise_kernelILi8ENS0_13AUnaryFunctorIfffNS0_15binary_internal10DivFunctorIfEEEESt5arrayIPcLm2EEEEviT0_T1_ --------------------------
	.section	.nv.info._ZN2at6native29vectorized_elementwise_kernelILi8ENS0_13AUnaryFunctorIfffNS0_15binary_internal10DivFunctorIfEEEESt5arrayIPcLm2EEEEviT0_T1_,"",@"SHT_CUDA_INFO"
	.sectionflags	@""
	.align	4


	//----- nvinfo : EIATTR_CUDA_API_VERSION
	.align		4
        /*0000*/ 	.byte	0x04, 0x37
        /*0002*/ 	.short	(.L_3351 - .L_3350)
.L_3350:
        /*0004*/ 	.word	0x00000082


	//----- nvinfo : EIATTR_KPARAM_INFO
	.align		4
.L_3351:
        /*0008*/ 	.byte	0x04, 0x17
        /*000a*/ 	.short	(.L_3353 - .L_3352)
.L_3352:
        /*000c*/ 	.word	0x00000000
        /*0010*/ 	.short	0x0002
        /*0012*/ 	.short	0x0010
        /*0014*/ 	.byte	0x00, 0xf0, 0x41, 0x00


	//----- nvinfo : EIATTR_KPARAM_INFO
	.align		4
.L_3353:
        /*0018*/ 	.byte	0x04, 0x17
        /*001a*/ 	.short	(.L_3355 - .L_3354)
.L_3354:
        /*001c*/ 	.word	0x00000000
        /*0020*/ 	.short	0x0001
        /*0022*/ 	.short	0x0004
        /*0024*/ 	.byte	0x00, 0xf0, 0x21, 0x00


	//----- nvinfo : EIATTR_KPARAM_INFO
	.align		4
.L_3355:
        /*0028*/ 	.byte	0x04, 0x17
        /*002a*/ 	.short	(.L_3357 - .L_3356)
.L_3356:
        /*002c*/ 	.word	0x00000000
        /*0030*/ 	.short	0x0000
        /*0032*/ 	.short	0x0000
        /*0034*/ 	.byte	0x00, 0xf0, 0x11, 0x00


	//----- nvinfo : EIATTR_SPARSE_MMA_MASK
	.align		4
.L_3357:
        /*0038*/ 	.byte	0x03, 0x50
        /*003a*/ 	.short	0x0000


	//----- nvinfo : EIATTR_MAXREG_COUNT
	.align		4
        /*003c*/ 	.byte	0x03, 0x1b
        /*003e*/ 	.short	0x00ff


	//----- nvinfo : EIATTR_MERCURY_ISA_VERSION
	.align		4
        /*0040*/ 	.byte	0x03, 0x5f
        /*0042*/ 	.short	0x0101


	//----- nvinfo : EIATTR_VRC_CTA_INIT_COUNT
	.align		4
        /*0044*/ 	.byte	0x02, 0x4a
	.zero		1
	.zero		1


	//----- nvinfo : EIATTR_EXIT_INSTR_OFFSETS
	.align		4
        /*0048*/ 	.byte	0x04, 0x1c
        /*004a*/ 	.short	(.L_3359 - .L_3358)


	//   ....[0]....
.L_3358:
        /*004c*/ 	.word	0x000009b0


	//   ....[1]....
        /*0050*/ 	.word	0x00000a00


	//   ....[2]....
        /*0054*/ 	.word	0x00000bb0


	//----- nvinfo : EIATTR_MAX_THREADS
	.align		4
.L_3359:
        /*0058*/ 	.byte	0x04, 0x05
        /*005a*/ 	.short	(.L_3361 - .L_3360)
.L_3360:
        /*005c*/ 	.word	0x00000080
        /*0060*/ 	.word	0x00000001
        /*0064*/ 	.word	0x00000001


	//----- nvinfo : EIATTR_CRS_STACK_SIZE
	.align		4
.L_3361:
        /*0068*/ 	.byte	0x04, 0x1e
        /*006a*/ 	.short	(.L_3363 - .L_3362)
.L_3362:
        /*006c*/ 	.word	0x00000000


	//----- nvinfo : EIATTR_CBANK_PARAM_SIZE
	.align		4
.L_3363:
        /*0070*/ 	.byte	0x03, 0x19
        /*0072*/ 	.short	0x0020


	//----- nvinfo : EIATTR_PARAM_CBANK
	.align		4
        /*0074*/ 	.byte	0x04, 0x0a
        /*0076*/ 	.short	(.L_3365 - .L_3364)
	.align		4
.L_3364:
        /*0078*/ 	.word	index@(.nv.constant0._ZN2at6native29vectorized_elementwise_kernelILi8ENS0_13AUnaryFunctorIfffNS0_15binary_internal10DivFunctorIfEEEESt5arrayIPcLm2EEEEviT0_T1_)
        /*007c*/ 	.short	0x0380
        /*007e*/ 	.short	0x0020


	//----- nvinfo : EIATTR_SW_WAR
	.align		4
.L_3365:
        /*0080*/ 	.byte	0x04, 0x36
        /*0082*/ 	.short	(.L_3367 - .L_3366)
.L_3366:
        /*0084*/ 	.word	0x00000008
.L_3367:


//--------------------- .nv.info._ZN2at6native18elementwise_kernelILi128ELi4EZNS0_15gpu_kernel_implINS0_13BinaryFunctorIdddNS0_15binary_internal10DivFunctorIdEEEEEEvRNS_18TensorIteratorBaseERKT_EUliE_EEviT1_ --------------------------
	.section	.nv.info._ZN2at6native18elementwise_kernelILi128ELi4EZNS0_15gpu_kernel_implINS0_13BinaryFunctorIdddNS0_15binary_internal10DivFunctorIdEEEEEEvRNS_18TensorIteratorBaseERKT_EUliE_EEviT1_,"",@"SHT_CUDA_INFO"
	.sectionflags	@""
	.align	4


	//----- nvinfo : EIATTR_CUDA_API_VERSION
	.align		4
        /*0000*/ 	.byte	0x04, 0x37
        /*0002*/ 	.short	(.L_3369 - .L_3368)
.L_3368:
        /*0004*/ 	.word	0x00000082


	//----- nvinfo : EIATTR_KPARAM_INFO
	.align		4
.L_3369:
        /*0008*/ 	.byte	0x04, 0x17
        /*000a*/ 	.short	(.L_3371 - .L_3370)
.L_3370:
        /*000c*/ 	.word	0x00000000
        /*0010*/ 	.short	0x0001
        /*0012*/ 	.short	0x0008
        /*0014*/ 	.byte	0x00, 0xf0, 0x21, 0x0a


	//----- nvinfo : EIATTR_KPARAM_INFO
	.align		4
.L_3371:
        /*0018*/ 	.byte	0x04, 0x17
        /*001a*/ 	.short	(.L_3373 - .L_3372)
.L_3372:
        /*001c*/ 	.word	0x00000000
        /*0020*/ 	.short	0x0000
        /*0022*/ 	.short	0x0000
        /*0024*/ 	.byte	0x00, 0xf0, 0x11, 0x00


	//----- nvinfo : EIATTR_SPARSE_MMA_MASK
	.align		4
.L_3373:
        /*0028*/ 	.byte	0x03, 0x50
        /*002a*/ 	.short	0x0000


	//----- nvinfo : EIATTR_MAXREG_COUNT
	.align		4
        /*002c*/ 	.byte	0x03, 0x1b
        /*002e*/ 	.short	0x0080


	//----- nvinfo : EIATTR_EXTERNS
	.align		4
        /*0030*/ 	.byte	0x04, 0x0f
        /*0032*/ 	.short	(.L_3375 - .L_3374)


	//   ....[0]....
	.align		4
.L_3374:
        /*0034*/ 	.word	index@(__assertfail)


	//----- nvinfo : EIATTR_MERCURY_ISA_VERSION
	.align		4
.L_3375:
        /*0038*/ 	.byte	0x03, 0x5f
        /*003a*/ 	.short	0x0101


	//----- nvinfo : EIATTR_VRC_CTA_INIT_COUNT
	.align		4
        /*003c*/ 	.byte	0x02, 0x4a
	.zero		1
	.zero		1


	//----- nvinfo : EIATTR_SYSCALL_OFFSETS
	.align		4
        /*0040*/ 	.byte	0x04, 0x46
        /*0042*/ 	.short	(.L_3377 - .L_3376)


	//   ....[0]....
.L_3376:
        /*0044*/ 	.word	0x000024c0


	//   ....[1]....
        /*0048*/ 	.word	0x000033a0


	//   ....[2]....
        /*004c*/ 	.word	0x00004570


	//   ....[3]....
        /*0050*/ 	.word	0x00006bf0


	//   ....[4]....
        /*0054*/ 	.word	0x00007ad0


	//   ....[5]....
        /*0058*/ 	.word	0x00008a20


	//   ....[6]....
        /*005c*/ 	.word	0x0000b250


	//   ....[7]....
        /*0060*/ 	.word	0x0000c130


	//   ....[8]....
        /*0064*/ 	.word	0x0000d080


	//   ....[9]....
        /*0068*/ 	.word	0x0000f8d0


	//   ....[10]....
        /*006c*/ 	.word	0x000107b0


	//   ....[11]....
        /*0070*/ 	.word	0x000116d0


	//----- nvinfo : EIATTR_EXIT_INSTR_OFFSETS
	.align		4
.L_3377:
        /*0074*/ 	.byte	0x04, 0x1c
        /*0076*/ 	.short	(.L_3379 - .L_3378)


	//   ....[0]....
.L_3378:
        /*0078*/ 	.word	0x0000d420


	//   ....[1]....
        /*007c*/ 	.word	0x00010a60


	//   ....[2]....
        /*0080*/ 	.word	0x00010aa0


	//   ....[3]....
        /*0084*/ 	.word	0x00010b30


	//   ....[4]....
        /*0088*/ 	.word	0x00010b60


	//   ....[5]....
        /*008c*/ 	.word	0x00010b90


	//   ....[6]....
        /*0090*/ 	.word	0x00010c60


	//   ....[7]....
        /*0094*/ 	.word	0x00010ce0


	//   ....[8]....
        /*0098*/ 	.word	0x00010dc0


	//   ....[9]....
        /*009c*/ 	.word	0x00010e50


	//   ....[10]....
        /*00a0*/ 	.word	0x00010e70


	//   ....[11]....
        /*00a4*/ 	.word	0x00010f40


	//   ....[12]....
        /*00a8*/ 	.word	0x000110f0


	//   ....[13]....
        /*00ac*/ 	.word	0x000112a0


	//   ....[14]....
        /*00b0*/ 	.word	0x00011440


	//   ....[15]....
        /*00b4*/ 	.word	0x00011470


	//   ....[16]....
        /*00b8*/ 	.word	0x000114a0


	//   ....[17]....
        /*00bc*/ 	.word	0x00011540


	//   ....[18]....
        /*00c0*/ 	.word	0x00011570


	//   ....[19]....
        /*00c4*/ 	.word	0x000116e0


	//   ....[20]....
        /*00c8*/ 	.word	0x00011830


	//   ....[21]....
        /*00cc*/ 	.word	0x000119b0


	//   ....[22]....
        /*00d0*/ 	.word	0x00011a30


	//----- nvinfo : EIATTR_MAX_THREADS
	.align		4
.L_3379:
        /*00d4*/ 	.byte	0x04, 0x05
        /*00d6*/ 	.short	(.L_3381 - .L_3380)
.L_3380:
        /*00d8*/ 	.word	0x00000080
        /*00dc*/ 	.word	0x00000001
        /*00e0*/ 	.word	0x00000001


	//----- nvinfo : EIATTR_CRS_STACK_SIZE
	.align		4
.L_3381:
        /*00e4*/ 	.byte	0x04, 0x1e
        /*00e6*/ 	.short	(.L_3383 - .L_3382)
.L_3382:
        /*00e8*/ 	.word	0x00000000


	//----- nvinfo : EIATTR_CBANK_PARAM_SIZE
	.align		4
.L_3383:
        /*00ec*/ 	.byte	0x03, 0x19
        /*00ee*/ 	.short	0x0290


	//----- nvinfo : EIATTR_PARAM_CBANK
	.align		4
        /*00f0*/ 	.byte	0x04, 0x0a
        /*00f2*/ 	.short	(.L_3385 - .L_3384)
	.align		4
.L_3384:
        /*00f4*/ 	.word	index@(.nv.constant0._ZN2at6native18elementwise_kernelILi128ELi4EZNS0_15gpu_kernel_implINS0_13BinaryFunctorIdddNS0_15binary_internal10DivFunctorIdEEEEEEvRNS_18TensorIteratorBaseERKT_EUliE_EEviT1_)
        /*00f8*/ 	.short	0x0380
        /*00fa*/ 	.short	0x0290


	//----- nvinfo : EIATTR_SW_WAR
	.align		4
.L_3385:
        /*00fc*/ 	.byte	0x04, 0x36
        /*00fe*/ 	.short	(.L_3387 - .L_3386)
.L_3386:
        /*0100*/ 	.word	0x00000008
.L_3387:


//--------------------- .nv.info._ZN2at6native27unrolled_elementwise_kernelINS0_13BinaryFunctorIdddNS0_15binary_internal10DivFunctorIdEEEESt5arrayIPcLm3EELi4E23TrivialOffsetCalculatorILi2EjESA_ILi1EjENS0_6memory12LoadWithCastILi2EEENSD_13StoreWithCastILi1EEEEEviT_T0_T2_T3_T4_T5_ --------------------------
	.section	.nv.info._ZN2at6native27unrolled_elementwise_kernelINS0_13BinaryFunctorIdddNS0_15binary_internal10DivFunctorIdEEEESt5arrayIPcLm3EELi4E23TrivialOffsetCalculatorILi2EjESA_ILi1EjENS0_6memory12LoadWithCastILi2EEENSD_13StoreWithCastILi1EEEEEviT_T0_T2_T3_T4_T5_,"",@"SHT_CUDA_INFO"
	.sectionflags	@""
	.align	4


	//----- nvinfo : EIATTR_CUDA_API_VERSION
	.align		4
        /*0000*/ 	.byte	0x04, 0x37
        /*0002*/ 	.short	(.L_3389 - .L_3388)
.L_3388:
        /*0004*/ 	.word	0x00000082


	//----- nvinfo : EIATTR_KPARAM_INFO
	.align		4
.L_3389:
        /*0008*/ 	.byte	0x04, 0x17
        /*000a*/ 	.short	(.L_3391 - .L_3390)
.L_3390:
        /*000c*/ 	.word	0x00000000
        /*0010*/ 	.short	0x0006
        /*0012*/ 	.short	0x0030
        /*0014*/ 	.byte	0x00, 0xf0, 0x21, 0x00


	//----- nvinfo : EIATTR_KPARAM_INFO
	.align		4
.L_3391:
        /*0018*/ 	.byte	0x04, 0x17
        /*001a*/ 	.short	(.L_3393 - .L_3392)
.L_3392:
        /*001c*/ 	.word	0x00000000
        /*0020*/ 	.short	0x0005
        /*0022*/ 	.short	0x0024
        /*0024*/ 	.byte	0x00, 0xf0, 0x31, 0x00


	//----- nvinfo : EIATTR_KPARAM_INFO
	.align		4
.L_3393:
        /*0028*/ 	.byte	0x04, 0x17
        /*002a*/ 	.short	(.L_3395 - .L_3394)
.L_3394:
        /*002c*/ 	.word	0x00000000
        /*0030*/ 	.short	0x0004
        /*0032*/ 	.short	0x0021
        /*0034*/ 	.byte	0x00, 0xf0, 0x05, 0x00


	//----- nvinfo : EIATTR_KPARAM_INFO
	.align		4
.L_3395:
        /*0038*/ 	.byte	0x04, 0x17
        /*003a*/ 	.short	(.L_3397 - .L_3396)
.L_3396:
        /*003c*/ 	.word	0x00000000
        /*0040*/ 	.short	0x0003
        /*0042*/ 	.short	0x0020
        /*0044*/ 	.byte	0x00, 0xf0, 0x05, 0x00


	//----- nvinfo : EIATTR_KPARAM_INFO
	.align		4
.L_3397:
        /*0048*/ 	.byte	0x04, 0x17
        /*004a*/ 	.short	(.L_3399 - .L_3398)
.L_3398:
        /*004c*/ 	.word	0x00000000
        /*0050*/ 	.short	0x0002
        /*0052*/ 	.short	0x0008
        /*0054*/ 	.byte	0x00, 0xf0, 0x61, 0x00


	//----- nvinfo : EIATTR_KPARAM_INFO
	.align		4
.L_3399:
        /*0058*/ 	.byte	0x04, 0x17
        /*005a*/ 	.short	(.L_3401 - .L_3400)
.L_3400:
        /*005c*/ 	.word	0x00000000
        /*0060*/ 	.short	0x0001
        /*0062*/ 	.short	0x0004
        /*0064*/ 	.byte	0x00, 0xf0, 0x05, 0x00


	//----- nvinfo : EIATTR_KPARAM_INFO
	.align		4
.L_3401:
        /*0068*/ 	.byte	0x04, 0x17
        /*006a*/ 	.short	(.L_3403 - .L_3402)
.L_3402:
        /*006c*/ 	.word	0x00000000
        /*0070*/ 	.short	0x0000
        /*0072*/ 	.short	0x0000
        /*0074*/ 	.byte	0x00, 0xf0, 0x11, 0x00


	//----- nvinfo : EIATTR_SPARSE_MMA_MASK
	.align		4
.L_3403:
        /*0078*/ 	.byte	0x03, 0x50
        /*007a*/ 	.short	0x0000


	//----- nvinfo : EIATTR_MAXREG_COUNT
	.align		4
        /*007c*/ 	.byte	0x03, 0x1b
        /*007e*/ 	.short	0x00ff


	//----- nvinfo : EIATTR_EXTERNS
	.align		4
        /*0080*/ 	.byte	0x04, 0x0f
        /*0082*/ 	.short	(.L_3405 - .L_3404)


	//   ....[0]....
	.align		4
.L_3404:
        /*0084*/ 	.word	index@(__assertfail)


	//----- nvinfo : EIATTR_MERCURY_ISA_VERSION
	.align		4
.L_3405:
        /*0088*/ 	.byte	0x03, 0x5f
        /*008a*/ 	.short	0x0101


	//----- nvinfo : EIATTR_VRC_CTA_INIT_COUNT
	.align		4
        /*008c*/ 	.byte	0x02, 0x4a
	.zero		1
	.zero		1


	//----- nvinfo : EIATTR_SYSCALL_OFFSETS
	.align		4
        /*0090*/ 	.byte	0x04, 0x46
        /*0092*/ 	.short	(.L_3407 - .L_3406)


	//   ....[0]....
.L_3406:
        /*0094*/ 	.word	0x00000ea0


	//   ....[1]....
        /*0098*/ 	.word	0x00001da0


	//   ....[2]....
        /*009c*/ 	.word	0x00002de0


	//   ....[3]....
        /*00a0*/ 	.word	0x00003ce0


	//   ....[4]....
        /*00a4*/ 	.word	0x00004c60


	//   ....[5]....
        /*00a8*/ 	.word	0x00005b60


	//   ....[6]....
        /*00ac*/ 	.word	0x00006ae0


	//   ....[7]....
        /*00b0*/ 	.word	0x000079b0


	//   ....[8]....
        /*00b4*/ 	.word	0x00009100


	//   ....[9]....
        /*00b8*/ 	.word	0x0000a0f0


	//   ....[10]....
        /*00bc*/ 	.word	0x0000b230


	//   ....[11]....
        /*00c0*/ 	.word	0x0000c380


	//----- nvinfo : EIATTR_EXIT_INSTR_OFFSETS
	.align		4
.L_3407:
        /*00c4*/ 	.byte	0x04, 0x1c
        /*00c6*/ 	.short	(.L_3409 - .L_3408)


	//   ....[0]....
.L_3408:
        /*00c8*/ 	.word	0x0000b5c0


	//   ....[1]....
        /*00cc*/ 	.word	0x0000b710


	//   ....[2]....
        /*00d0*/ 	.word	0x0000b750


	//   ....[3]....
        /*00d4*/ 	.word	0x0000b7e0


	//   ....[4]....
        /*00d8*/ 	.word	0x0000b810


	//   ....[5]....
        /*00dc*/ 	.word	0x0000b840


	//   ....[6]....
        /*00e0*/ 	.word	0x0000b910


	//   ....[7]....
        /*00e4*/ 	.word	0x0000b990


	//   ....[8]....
        /*00e8*/ 	.word	0x0000ba70


	//   ....[9]....
        /*00ec*/ 	.word	0x0000bb00


	//   ....[10]....
        /*00f0*/ 	.word	0x0000bb20


	//   ....[11]....
        /*00f4*/ 	.word	0x0000bbf0


	//   ....[12]....
        /*00f8*/ 	.word	0x0000bda0


	//   ....[13]....
        /*00fc*/ 	.word	0x0000bf50


	//   ....[14]....
        /*0100*/ 	.word	0x0000c0f0


	//   ....[15]....
        /*0104*/ 	.word	0x0000c120


	//   ....[16]....
        /*0108*/ 	.word	0x0000c150


	//   ....[17]....
        /*010c*/ 	.word	0x0000c1f0


	//   ....[18]....
        /*0110*/ 	.word	0x0000c220


	//   ....[19]....
        /*0114*/ 	.word	0x0000c390


	//   ....[20]....
        /*0118*/ 	.word	0x0000c4e0


	//   ....[21]....
        /*011c*/ 	.word	0x0000c660


	//   ....[22]....
        /*0120*/ 	.word	0x0000c6e0


	//----- nvinfo : EIATTR_MAX_THREADS
	.align		4
.L_3409:
        /*0124*/ 	.byte	0x04, 0x05
        /*0126*/ 	.short	(.L_3411 - .L_3410)
.L_3410:
        /*0128*/ 	.word	0x00000080
        /*012c*/ 	.word	0x00000001
        /*0130*/ 	.word	0x00000001


	//----- nvinfo : EIATTR_CRS_STACK_SIZE
	.align		4
.L_3411:
        /*0134*/ 	.byte	0x04, 0x1e
        /*0136*/ 	.short	(.L_3413 - .L_3412)
.L_3412:
        /*0138*/ 	.word	0x00000000


	//----- nvinfo : EIATTR_CBANK_PARAM_SIZE
	.align		4
.L_3413:
        /*013c*/ 	.byte	0x03, 0x19
        /*013e*/ 	.short	0x0038


	//----- nvinfo : EIATTR_PARAM_CBANK
	.align		4
        /*0140*/ 	.byte	0x04, 0x0a
        /*0142*/ 	.short	(.L_3415 - .L_3414)
	.align		4
.L_3414:
        /*0144*/ 	.word	index@(.nv.constant0._ZN2at6native27unrolled_elementwise_kernelINS0_13BinaryFunctorIdddNS0_15binary_internal10DivFunctorIdEEEESt5arrayIPcLm3EELi4E23TrivialOffsetCalculatorILi2EjESA_ILi1EjENS0_6memory12LoadWithCastILi2EEENSD_13StoreWithCastILi1EEEEEviT_T0_T2_T3_T4_T5_)
        /*0148*/ 	.short	0x0380
        /*014a*/ 	.short	0x0038


	//----- nvinfo : EIATTR_SW_WAR
	.align		4
.L_3415:
        /*014c*/ 	.byte	0x04, 0x36
        /*014e*/ 	.short	(.L_3417 - .L_3416)
.L_3416:
        /*0150*/ 	.word	0x00000008
.L_3417:


//--------------------- .nv.info._ZN2at6native18elementwise_kernelILi128ELi2EZNS0_22gpu_kernel_impl_nocastINS0_13BinaryFunctorIdddNS0_15binary_internal10DivFunctorIdEEEEEEvRNS_18TensorIteratorBaseERKT_EUliE_EEviT1_ --------------------------
	.section	.nv.info._ZN2at6native18elementwise_kernelILi128ELi2EZNS0_22gpu_kernel_impl_nocastINS0_13BinaryFunctorIdddNS0_15binary_internal10DivFunctorIdEEEEEEvRNS_18TensorIteratorBaseERKT_EUliE_EEviT1_,"",@"SHT_CUDA_INFO"
	.sectionflags	@""
	.align	4


	//----- nvinfo : EIATTR_CUDA_API_VERSION
	.align		4
        /*0000*/ 	.byte	0x04, 0x37
        /*0002*/ 	.short	(.L_3419 - .L_3418)
.L_3418:
        /*0004*/ 	.word	0x00000082


	//----- nvinfo : EIATTR_KPARAM_INFO
	.align		4
.L_3419:
        /*0008*/ 	.byte	0x04, 0x17
        /*000a*/ 	.short	(.L_3421 - .L_3420)
.L_3420:
        /*000c*/ 	.word	0x00000000
        /*0010*/ 	.short	0x0001
        /*0012*/ 	.short	0x0008
        /*0014*/ 	.byte	0x00, 0xf0, 0x21, 0x0a


	//----- nvinfo : EIATTR_KPARAM_INFO
	.align		4
.L_3421:
        /*0018*/ 	.byte	0x04, 0x17
        /*001a*/ 	.short	(.L_3423 - .L_3422)
.L_3422:
        /*001c*/ 	.word	0x00000000
        /*0020*/ 	.short	0x0000
        /*0022*/ 	.short	0x0000
        /*0024*/ 	.byte	0x00, 0xf0, 0x11, 0x00


	//----- nvinfo : EIATTR_SPARSE_MMA_MASK
	.align		4
.L_3423:
        /*0028*/ 	.byte	0x03, 0x50
        /*002a*/ 	.short	0x0000


	//----- nvinfo : EIATTR_MAXREG_COUNT
	.align		4
        /*002c*/ 	.byte	0x03, 0x1b
        /*002e*/ 	.short	0x0080


	//----- nvinfo : EIATTR_MERCURY_ISA_VERSION
	.align		4
        /*0030*/ 	.byte	0x03, 0x5f
        /*0032*/ 	.short	0x0101


	//----- nvinfo : EIATTR_VRC_CTA_INIT_COUNT
	.align		4
        /*0034*/ 	.byte	0x02, 0x4a
	.zero		1
	.zero		1


	//----- nvinfo : EIATTR_EXIT_INSTR_OFFSETS
	.align		4
        /*0038*/ 	.byte	0x04, 0x1c
        /*003a*/ 	.short	(.L_3425 - .L_3424)


	//   ....[0]....
.L_3424:
        /*003c*/ 	.word	0x00000290


	//   ....[1]....
        /*0040*/ 	.word	0x00000420


	//   ....[2]....
        /*0044*/ 	.word	0x00001c70


	//   ....[3]....
        /*0048*/ 	.word	0x00003410


	//----- nvinfo : EIATTR_MAX_THREADS
	.align		4
.L_3425:
        /*004c*/ 	.byte	0x04, 0x05
        /*004e*/ 	.short	(.L_3427 - .L_3426)
.L_3426:
        /*0050*/ 	.word	0x00000080
        /*0054*/ 	.word	0x00000001
        /*0058*/ 	.word	0x00000001


	//----- nvinfo : EIATTR_CRS_STACK_SIZE
	.align		4
.L_3427:
        /*005c*/ 	.byte	0x04, 0x1e
        /*005e*/ 	.short	(.L_3429 - .L_3428)
.L_3428:
        /*0060*/ 	.word	0x00000000


	//----- nvinfo : EIATTR_CBANK_PARAM_SIZE
	.align		4
.L_3429:
        /*0064*/ 	.byte	0x03, 0x19
        /*0066*/ 	.short	0x0290


	//----- nvinfo : EIATTR_PARAM_CBANK
	.align		4
        /*0068*/ 	.byte	0x04, 0x0a
        /*006a*/ 	.short	(.L_3431 - .L_3430)
	.align		4
.L_3430:
        /*006c*/ 	.word	index@(.nv.constant0._ZN2at6native18elementwise_kernelILi128ELi2EZNS0_22gpu_kernel_impl_nocastINS0_13BinaryFunctorIdddNS0_15binary_internal10DivFunctorIdEEEEEEvRNS_18TensorIteratorBaseERKT_EUliE_EEviT1_)
        /*0070*/ 	.short	0x0380
        /*0072*/ 	.short	0x0290


	//----- nvinfo : EIATTR_SW_WAR
	.align		4
.L_3431:
        /*0074*/ 	.byte	0x04, 0x36
        /*0076*/ 	.short	(.L_3433 - .L_3432)
.L_3432:
        /*0078*/ 	.word	0x00000008
.L_3433:


//--------------------- .nv.info._ZN2at6native27unrolled_elementwise_kernelINS0_13BinaryFunctorIdddNS0_15binary_internal10DivFunctorIdEEEESt5arrayIPcLm3EELi4E23TrivialOffsetCalculatorILi2EjESA_ILi1EjENS0_6memory15LoadWithoutCastENSD_16StoreWithoutCastEEEviT_T0_T2_T3_T4_T5_ --------------------------
	.section	.nv.info._ZN2at6native27unrolled_elementwise_kernelINS0_13BinaryFunctorIdddNS0_15binary_internal10DivFunctorIdEEEESt5arrayIPcLm3EELi4E23TrivialOffsetCalculatorILi2EjESA_ILi1EjENS0_6memory15LoadWithoutCastENSD_16StoreWithoutCastEEEviT_T0_T2_T3_T4_T5_,"",@"SHT_CUDA_INFO"
	.sectionflags	@""
	.align	4


	//----- nvinfo : EIATTR_CUDA_API_VERSION
	.align		4
        /*0000*/ 	.byte	0x04, 0x37
        /*0002*/ 	.short	(.L_3435 - .L_3434)
.L_3434:
        /*0004*/ 	.word	0x00000082


	//----- nvinfo : EIATTR_KPARAM_INFO
	.align		4
.L_3435:
        /*0008*/ 	.byte	0x04, 0x17
        /*000a*/ 	.short	(.L_3437 - .L_3436)
.L_3436:
        /*000c*/ 	.word	0x00000000
        /*0010*/ 	.short	0x0006
        /*0012*/ 	.short	0x0023
        /*0014*/ 	.byte	0x00, 0xf0, 0x05, 0x00


	//----- nvinfo : EIATTR_KPARAM_INFO
	.align		4
.L_3437:
        /*0018*/ 	.byte	0x04, 0x17
        /*001a*/ 	.short	(.L_3439 - .L_3438)
.L_3438:
        /*001c*/ 	.word	0x00000000
        /*0020*/ 	.short	0x0005
        /*0022*/ 	.short	0x0022
        /*0024*/ 	.byte	0x00, 0xf0, 0x05, 0x00


	//----- nvinfo : EIATTR_KPARAM_INFO
	.align		4
.L_3439:
        /*0028*/ 	.byte	0x04, 0x17
        /*002a*/ 	.short	(.L_3441 - .L_3440)
.L_3440:
        /*002c*/ 	.word	0x00000000
        /*0030*/ 	.short	0x0004
        /*0032*/ 	.short	0x0021
        /*0034*/ 	.byte	0x00, 0xf0, 0x05, 0x00


	//----- nvinfo : EIATTR_KPARAM_INFO
	.align		4
.L_3441:
        /*0038*/ 	.byte	0x04, 0x17
        /*003a*/ 	.short	(.L_3443 - .L_3442)
.L_3442:
        /*003c*/ 	.word	0x00000000
        /*0040*/ 	.short	0x0003
        /*0042*/ 	.short	0x0020
        /*0044*/ 	.byte	0x00, 0xf0, 0x05, 0x00


	//----- nvinfo : EIATTR_KPARAM_INFO
	.align		4
.L_3443:
        /*0048*/ 	.byte	0x04, 0x17
        /*004a*/ 	.short	(.L_3445 - .L_3444)
.L_3444:
        /*004c*/ 	.word	0x00000000
        /*0050*/ 	.short	0x0002
        /*0052*/ 	.short	0x0008
        /*0054*/ 	.byte	0x00, 0xf0, 0x61, 0x00


	//----- nvinfo : EIATTR_KPARAM_INFO
	.align		4
.L_3445:
        /*0058*/ 	.byte	0x04, 0x17
        /*005a*/ 	.short	(.L_3447 - .L_3446)
.L_3446:
        /*005c*/ 	.word	0x00000000
        /*0060*/ 	.short	0x0001
        /*0062*/ 	.short	0x0004
        /*0064*/ 	.byte	0x00, 0xf0, 0x05, 0x00


	//----- nvinfo : EIATTR_KPARAM_INFO
	.align		4
.L_3447:
        /*0068*/ 	.byte	0x04, 0x17
        /*006a*/ 	.short	(.L_3449 - .L_3448)
.L_3448:
        /*006c*/ 	.word	0x00000000
        /*0070*/ 	.short	0x0000
        /*0072*/ 	.short	0x0000
        /*0074*/ 	.byte	0x00, 0xf0, 0x11, 0x00


	//----- nvinfo : EIATTR_SPARSE_MMA_MASK
	.align		4
.L_3449:
        /*0078*/ 	.byte	0x03, 0x50
        /*007a*/ 	.short	0x0000


	//----- nvinfo : EIATTR_MAXREG_COUNT
	.align		4
        /*007c*/ 	.byte	0x03, 0x1b
        /*007e*/ 	.short	0x00ff


	//----- nvinfo : EIATTR_MERCURY_ISA_VERSION
	.align		4
        /*0080*/ 	.byte	0x03, 0x5f
        /*0082*/ 	.short	0x0101


	//----- nvinfo : EIATTR_VRC_CTA_INIT_COUNT
	.align		4
        /*0084*/ 	.byte	0x02, 0x4a
	.zero		1
	.zero		1


	//----- nvinfo : EIATTR_EXIT_INSTR_OFFSETS
	.align		4
        /*0088*/ 	.byte	0x04, 0x1c
        /*008a*/ 	.short	(.L_3451 - .L_3450)


	//   ....[0]....
.L_3450:
        /*008c*/ 	.word	0x00000ab0


	//   ....[1]....
        /*0090*/ 	.word	0x00000b00


	//----- nvinfo : EIATTR_MAX_THREADS
	.align		4
.L_3451:
        /*0094*/ 	.byte	0x04, 0x05
        /*0096*/ 	.short	(.L_3453 - .L_3452)
.L_3452:
        /*0098*/ 	.word	0x00000080
        /*009c*/ 	.word	0x00000001
        /*00a0*/ 	.word	0x00000001


	//----- nvinfo : EIATTR_CRS_STACK_SIZE
	.align		4
.L_3453:
        /*00a4*/ 	.byte	0x04, 0x1e
        /*00a6*/ 	.short	(.L_3455 - .L_3454)
.L_3454:
        /*00a8*/ 	.word	0x00000000


	//----- nvinfo : EIATTR_CBANK_PARAM_SIZE
	.align		4
.L_3455:
        /*00ac*/ 	.byte	0x03, 0x19
        /*00ae*/ 	.short	0x0024


	//----- nvinfo : EIATTR_PARAM_CBANK
	.align		4
        /*00b0*/ 	.byte	0x04, 0x0a
        /*00b2*/ 	.short	(.L_3457 - .L_3456)
	.align		4
.L_3456:
        /*00b4*/ 	.word	index@(.nv.constant0._ZN2at6native27unrolled_elementwise_kernelINS0_13BinaryFunctorIdddNS0_15binary_internal10DivFunctorIdEEEESt5arrayIPcLm3EELi4E23TrivialOffsetCalculatorILi2EjESA_ILi1EjENS0_6memory15LoadWithoutCastENSD_16StoreWithoutCastEEEviT_T0_T2_T3_T4_T5_)
        /*00b8*/ 	.short	0x0380
        /*00ba*/ 	.short	0x0024


	//----- nvinfo : EIATTR_SW_WAR
	.align		4
.L_3457:
        /*00bc*/ 	.byte	0x04, 0x36
        /*00be*/ 	.short	(.L_3459 - .L_3458)
.L_3458:
        /*00c0*/ 	.word	0x00000008
.L_3459:


//--------------------- .nv.info._ZN2at6native29vectorized_elementwise_kernelILi2ENS0_13BinaryFunctorIdddNS0_15binary_internal10DivFunctorIdEEEESt5arrayIPcLm3EEEEviT0_T1_ --------------------------
	.section	.nv.info._ZN2at6native29vectorized_elementwise_kernelILi2ENS0_13BinaryFunctorIdddNS0_15binary_internal10DivFunctorIdEEEESt5arrayIPcLm3EEEEviT0_T1_,"",@"SHT_CUDA_INFO"
	.sectionflags	@""
	.align	4


	//----- nvinfo : EIATTR_CUDA_API_VERSION
	.align		4
        /*0000*/ 	.byte	0x04, 0x37
        /*0002*/ 	.short	(.L_3461 - .L_3460)
.L_3460:
        /*0004*/ 	.word	0x00000082


	//----- nvinfo : EIATTR_KPARAM_INFO
	.align		4
.L_3461:
        /*0008*/ 	.byte	0x04, 0x17
        /*000a*/ 	.short	(.L_3463 - .L_3462)
.L_3462:
        /*000c*/ 	.word	0x00000000
        /*0010*/ 	.short	0x0002
        /*0012*/ 	.short	0x0008
        /*0014*/ 	.byte	0x00, 0xf0, 0x61, 0x00


	//----- nvinfo : EIATTR_KPARAM_INFO
	.align		4
.L_3463:
        /*0018*/ 	.byte	0x04, 0x17
        /*001a*/ 	.short	(.L_3465 - .L_3464)
.L_3464:
        /*001c*/ 	.word	0x00000000
        /*0020*/ 	.short	0x0001
        /*0022*/ 	.short	0x0004
        /*0024*/ 	.byte	0x00, 0xf0, 0x05, 0x00


	//----- nvinfo : EIATTR_KPARAM_INFO
	.align		4
.L_3465:
        /*0028*/ 	.byte	0x04, 0x17
        /*002a*/ 	.short	(.L_3467 - .L_3466)
.L_3466:
        /*002c*/ 	.word	0x00000000
        /*0030*/ 	.short	0x0000
        /*0032*/ 	.short	0x0000
        /*0034*/ 	.byte	0x00, 0xf0, 0x11, 0x00


	//----- nvinfo : EIATTR_SPARSE_MMA_MASK
	.align		4
.L_3467:
        /*0038*/ 	.byte	0x03, 0x50
        /*003a*/ 	.short	0x0000


	//----- nvinfo : EIATTR_MAXREG_COUNT
	.align		4
        /*003c*/ 	.byte	0x03, 0x1b
        /*003e*/ 	.short	0x00ff


	//----- nvinfo : EIATTR_MERCURY_ISA_VERSION
	.align		4
        /*0040*/ 	.byte	0x03, 0x5f
        /*0042*/ 	.short	0x0101


	//----- nvinfo : EIATTR_VRC_CTA_INIT_COUNT
	.align		4
        /*0044*/ 	.byte	0x02, 0x4a
	.zero		1
	.zero		1


	//----- nvinfo : EIATTR_EXIT_INSTR_OFFSETS
	.align		4
        /*0048*/ 	.byte	0x04, 0x1c
        /*004a*/ 	.short	(.L_3469 - .L_3468)


	//   ....[0]....
.L_3468:
        /*004c*/ 	.word	0x000015c0


	//   ....[1]....
        /*0050*/ 	.word	0x00001610


	//   ....[2]....
        /*0054*/ 	.word	0x000023a0


	//----- nvinfo : EIATTR_MAX_THREADS
	.align		4
.L_3469:
        /*0058*/ 	.byte	0x04, 0x05
        /*005a*/ 	.short	(.L_3471 - .L_3470)
.L_3470:
        /*005c*/ 	.word	0x00000080
        /*0060*/ 	.word	0x00000001
        /*0064*/ 	.word	0x00000001


	//----- nvinfo : EIATTR_CRS_STACK_SIZE
	.align		4
.L_3471:
        /*0068*/ 	.byte	0x04, 0x1e
        /*006a*/ 	.short	(.L_3473 - .L_3472)
.L_3472:
        /*006c*/ 	.word	0x00000000


	//----- nvinfo : EIATTR_CBANK_PARAM_SIZE
	.align		4
.L_3473:
        /*0070*/ 	.byte	0x03, 0x19
        /*0072*/ 	.short	0x0020


	//----- nvinfo : EIATTR_PARAM_CBANK
	.align		4
        /*0074*/ 	.byte	0x04, 0x0a
        /*0076*/ 	.short	(.L_3475 - .L_3474)
	.align		4
.L_3474:
        /*0078*/ 	.word	index@(.nv.constant0._ZN2at6native29vectorized_elementwise_kernelILi2ENS0_13BinaryFunctorIdddNS0_15binary_internal10DivFunctorIdEEEESt5arrayIPcLm3EEEEviT0_T1_)
        /*007c*/ 	.short	0x0380
        /*007e*/ 	.short	0x0020


	//----- nvinfo : EIATTR_SW_WAR
	.align		4
.L_3475:
        /*0080*/ 	.byte	0x04, 0x36
        /*0082*/ 	.short	(.L_3477 - .L_3476)
.L_3476:
        /*0084*/ 	.word	0x00000008
.L_3477:


//--------------------- .nv.info._ZN2at6native29vectorized_elementwise_kernelILi4ENS0_13BinaryFunctorIdddNS0_15binary_internal10DivFunctorIdEEEESt5arrayIPcLm3EEEEviT0_T1_ --------------------------
	.section	.nv.info._ZN2at6native29vectorized_elementwise_kernelILi4ENS0_13BinaryFunctorIdddNS0_15binary_internal10DivFunctorIdEEEESt5arrayIPcLm3EEEEviT0_T1_,"",@"SHT_CUDA_INFO"
	.sectionflags	@""
	.align	4


	//----- nvinfo : EIATTR_CUDA_API_VERSION
	.align		4
        /*0000*/ 	.byte	0x04, 0x37
        /*0002*/ 	.short	(.L_3479 - .L_3478)
.L_3478:
        /*0004*/ 	.word	0x00000082


	//----- nvinfo : EIATTR_KPARAM_INFO
	.align		4
.L_3479:
        /*0008*/ 	.byte	0x04, 0x17
        /*000a*/ 	.short	(.L_3481 - .L_3480)
.L_3480:
        /*000c*/ 	.word	0x00000000
        /*0010*/ 	.short	0x0002
        /*0012*/ 	.short	0x0008
        /*0014*/ 	.byte	0x00, 0xf0, 0x61, 0x00


	//----- nvinfo : EIATTR_KPARAM_INFO
	.align		4
.L_3481:
        /*0018*/ 	.byte	0x04, 0x17
        /*001a*/ 	.short	(.L_3483 - .L_3482)
.L_3482:
        /*001c*/ 	.word	0x00000000
        /*0020*/ 	.short	0x0001
        /*0022*/ 	.short	0x0004
        /*0024*/ 	.byte	0x00, 0xf0, 0x05, 0x00


	//----- nvinfo : EIATTR_KPARAM_INFO
	.align		4
.L_3483:
        /*0028*/ 	.byte	0x04, 0x17
        /*002a*/ 	.short	(.L_3485 - .L_3484)
.L_3484:
        /*002c*/ 	.word	0x00000000
        /*0030*/ 	.short	0x0000
        /*0032*/ 	.short	0x0000
        /*0034*/ 	.byte	0x00, 0xf0, 0x11, 0x00


	//----- nvinfo : EIATTR_SPARSE_MMA_MASK
	.align		4
.L_3485:
        /*0038*/ 	.byte	0x03, 0x50
        /*003a*/ 	.short	0x0000


	//----- nvinfo : EIATTR_MAXREG_COUNT
	.align		4
        /*003c*/ 	.byte	0x03, 0x1b
        /*003e*/ 	.short	0x00ff


	//----- nvinfo : EIATTR_MERCURY_ISA_VERSION
	.align		4
        /*0040*/ 	.byte	0x03, 0x5f
        /*0042*/ 	.short	0x0101


	//----- nvinfo : EIATTR_VRC_CTA_INIT_COUNT
	.align		4
        /*0044*/ 	.byte	0x02, 0x4a
	.zero		1
	.zero		1


	//----- nvinfo : EIATTR_EXIT_INSTR_OFFSETS
	.align		4
        /*0048*/ 	.byte	0x04, 0x1c
        /*004a*/ 	.short	(.L_3487 - .L_3486)


	//   ....[0]....
.L_3486:
        /*004c*/ 	.word	0x000015c0


	//   ....[1]....
        /*0050*/ 	.word	0x00001610


	//   ....[2]....
        /*0054*/ 	.word	0x00002340


	//----- nvinfo : EIATTR_MAX_THREADS
	.align		4
.L_3487:
        /*0058*/ 	.byte	0x04, 0x05
        /*005a*/ 	.short	(.L_3489 - .L_3488)
.L_3488:
        /*005c*/ 	.word	0x00000080
        /*0060*/ 	.word	0x00000001
        /*0064*/ 	.word	0x00000001


	//----- nvinfo : EIATTR_CRS_STACK_SIZE
	.align		4
.L_3489:
        /*0068*/ 	.byte	0x04, 0x1e
        /*006a*/ 	.short	(.L_3491 - .L_3490)
.L_3490:
        /*006c*/ 	.word	0x00000000


	//----- nvinfo : EIATTR_CBANK_PARAM_SIZE
	.align		4
.L_3491:
        /*0070*/ 	.byte	0x03, 0x19
        /*0072*/ 	.short	0x0020


	//----- nvinfo : EIATTR_PARAM_CBANK
	.align		4
        /*0074*/ 	.byte	0x04, 0x0a
        /*0076*/ 	.short	(.L_3493 - .L_3492)
	.align		4
.L_3492:
        /*0078*/ 	.word	index@(.nv.constant0._ZN2at6native29vectorized_elementwise_kernelILi4ENS0_13BinaryFunctorIdddNS0_15binary_internal10DivFunctorIdEEEESt5arrayIPcLm3EEEEviT0_T1_)
        /*007c*/ 	.short	0x0380
        /*007e*/ 	.short	0x0020


	//----- nvinfo : EIATTR_SW_WAR
	.align		4
.L_3493:
        /*0080*/ 	.byte	0x04, 0x36
        /*0082*/ 	.short	(.L_3495 - .L_3494)
.L_3494:
        /*0084*/ 	.word	0x00000008
.L_3495:


//--------------------- .nv.info._ZN2at6native29vectorized_elementwise_kernelILi8ENS0_13BinaryFunctorIdddNS0_15binary_internal10DivFunctorIdEEEESt5arrayIPcLm3EEEEviT0_T1_ --------------------------
	.section	.nv.info._ZN2at6native29vectorized_elementwise_kernelILi8ENS0_13BinaryFunctorIdddNS0_15binary_internal10DivFunctorIdEEEESt5arrayIPcLm3EEEEviT0_T1_,"",@"SHT_CUDA_INFO"
	.sectionflags	@""
	.align	4


	//----- nvinfo : EIATTR_CUDA_API_VERSION
	.align		4
        /*0000*/ 	.byte	0x04, 0x37
        /*0002*/ 	.short	(.L_3497 - .L_3496)
.L_3496:
        /*0004*/ 	.word	0x00000082


	//----- nvinfo : EIATTR_KPARAM_INFO
	.align		4
.L_3497:
        /*0008*/ 	.byte	0x04, 0x17
        /*000a*/ 	.short	(.L_3499 - .L_3498)
.L_3498:
        /*000c*/ 	.word	0x00000000
        /*0010*/ 	.short	0x0002
        /*0012*/ 	.short	0x0008
        /*0014*/ 	.byte	0x00, 0xf0, 0x61, 0x00


	//----- nvinfo : EIATTR_KPARAM_INFO
	.align		4
.L_3499:
        /*0018*/ 	.byte	0x04, 0x17
        /*001a*/ 	.short	(.L_3501 - .L_3500)
.L_3500:
        /*001c*/ 	.word	0x00000000
        /*0020*/ 	.short	0x0001
        /*0022*/ 	.short	0x0004
        /*0024*/ 	.byte	0x00, 0xf0, 0x05, 0x00


	//----- nvinfo : EIATTR_KPARAM_INFO
	.align		4
.L_3501:
        /*0028*/ 	.byte	0x04, 0x17
        /*002a*/ 	.short	(.L_3503 - .L_3502)
.L_3502:
        /*002c*/ 	.word	0x00000000
        /*0030*/ 	.short	0x0000
        /*0032*/ 	.short	0x0000
        /*0034*/ 	.byte	0x00, 0xf0, 0x11, 0x00


	//----- nvinfo : EIATTR_SPARSE_MMA_MASK
	.align		4
.L_3503:
        /*0038*/ 	.byte	0x03, 0x50
        /*003a*/ 	.short	0x0000


	//----- nvinfo : EIATTR_MAXREG_COUNT
	.align		4
        /*003c*/ 	.byte	0x03, 0x1b
        /*003e*/ 	.short	0x00ff


	//----- nvinfo : EIATTR_MERCURY_ISA_VERSION
	.align		4
        /*0040*/ 	.byte	0x03, 0x5f
        /*0042*/ 	.short	0x0101


	//----- nvinfo : EIATTR_VRC_CTA_INIT_COUNT
	.align		4
        /*0044*/ 	.byte	0x02, 0x4a
	.zero		1
	.zero		1


	//----- nvinfo : EIATTR_EXIT_INSTR_OFFSETS
	.align		4
        /*0048*/ 	.byte	0x04, 0x1c
        /*004a*/ 	.short	(.L_3505 - .L_3504)


	//   ....[0]....
.L_3504:
        /*004c*/ 	.word	0x000015c0


	//   ....[1]....
        /*0050*/ 	.word	0x00001610


	//   ....[2]....
        /*0054*/ 	.word	0x00002340


	//----- nvinfo : EIATTR_MAX_THREADS
	.align		4
.L_3505:
        /*0058*/ 	.byte	0x04, 0x05
        /*005a*/ 	.short	(.L_3507 - .L_3506)
.L_3506:
        /*005c*/ 	.word	0x00000080
        /*0060*/ 	.word	0x00000001
        /*0064*/ 	.word	0x00000001


	//----- nvinfo : EIATTR_CRS_STACK_SIZE
	.align		4
.L_3507:
        /*0068*/ 	.byte	0x04, 0x1e
        /*006a*/ 	.short	(.L_3509 - .L_3508)
.L_3508:
        /*006c*/ 	.word	0x00000000


	//----- nvinfo : EIATTR_CBANK_PARAM_SIZE
	.align		4
.L_3509:
        /*0070*/ 	.byte	0x03, 0x19
        /*0072*/ 	.short	0x0020


	//----- nvinfo : EIATTR_PARAM_CBANK
	.align		4
        /*0074*/ 	.byte	0x04, 0x0a
        /*0076*/ 	.short	(.L_3511 - .L_3510)
	.align		4
.L_3510:
        /*0078*/ 	.word	index@(.nv.constant0._ZN2at6native29vectorized_elementwise_kernelILi8ENS0_13BinaryFunctorIdddNS0_15binary_internal10DivFunctorIdEEEESt5arrayIPcLm3EEEEviT0_T1_)
        /*007c*/ 	.short	0x0380
        /*007e*/ 	.short	0x0020


	//----- nvinfo : EIATTR_SW_WAR
	.align		4
.L_3511:
        /*0080*/ 	.byte	0x04, 0x36
        /*0082*/ 	.short	(.L_3513 - .L_3512)
.L_3512:
        /*0084*/ 	.word	0x00000008
.L_3513:


//--------------------- .nv.info._ZN2at6native18elementwise_kernelILi128ELi4EZNS0_15gpu_kernel_implINS0_13BUnaryFunctorIdddNS0_15binary_internal10DivFunctorIdEEEEEEvRNS_18TensorIteratorBaseERKT_EUliE_EEviT1_ --------------------------
	.section	.nv.info._ZN2at6native18elementwise_kernelILi128ELi4EZNS0_15gpu_kernel_implINS0_13BUnaryFunctorIdddNS0_15binary_internal10DivFunctorIdEEEEEEvRNS_18TensorIteratorBaseERKT_EUliE_EEviT1_,"",@"SHT_CUDA_INFO"
	.sectionflags	@""
	.align	4


	//----- nvinfo : EIATTR_CUDA_API_VERSION
	.align		4
        /*0000*/ 	.byte	0x04, 0x37
        /*0002*/ 	.short	(.L_3515 - .L_3514)
.L_3514:
        /*0004*/ 	.word	0x00000082


	//----- nvinfo : EIATTR_KPARAM_INFO
	.align		4
.L_3515:
        /*0008*/ 	.byte	0x04, 0x17
        /*000a*/ 	.short	(.L_3517 - .L_3516)
.L_3516:
        /*000c*/ 	.word	0x00000000
        /*0010*/ 	.short	0x0001
        /*0012*/ 	.short	0x0008
        /*0014*/ 	.byte	0x00, 0xf0, 0xa1, 0x08


	//----- nvinfo : EIATTR_KPARAM_INFO
	.align		4
.L_3517:
        /*0018*/ 	.byte	0x04, 0x17
        /*001a*/ 	.short	(.L_3519 - .L_3518)
.L_3518:
        /*001c*/ 	.word	0x00000000
        /*0020*/ 	.short	0x0000
        /*0022*/ 	.short	0x0000
        /*0024*/ 	.byte	0x00, 0xf0, 0x11, 0x00


	//----- nvinfo : EIATTR_SPARSE_MMA_MASK
	.align		4
.L_3519:
        /*0028*/ 	.byte	0x03, 0x50
        /*002a*/ 	.short	0x0000


	//----- nvinfo : EIATTR_MAXREG_COUNT
	.align		4
        /*002c*/ 	.byte	0x03, 0x1b
        /*002e*/ 	.short	0x0080


	//----- nvinfo : EIATTR_EXTERNS
	.align		4
        /*0030*/ 	.byte	0x04, 0x0f
        /*0032*/ 	.short	(.L_3521 - .L_3520)


	//   ....[0]....
	.align		4
.L_3520:
        /*0034*/ 	.word	index@(__assertfail)


	//----- nvinfo : EIATTR_MERCURY_ISA_VERSION
	.align		4
.L_3521:
        /*0038*/ 	.byte	0x03, 0x5f
        /*003a*/ 	.short	0x0101


	//----- nvinfo : EIATTR_VRC_CTA_INIT_COUNT
	.align		4
        /*003c*/ 	.byte	0x02, 0x4a
	.zero		1
	.zero		1


	//----- nvinfo : EIATTR_SYSCALL_OFFSETS
	.align		4
        /*0040*/ 	.byte	0x04, 0x46
        /*0042*/ 	.short	(.L_3523 - .L_3522)


	//   ....[0]....
.L_3522:
        /*0044*/ 	.word	0x000021a0


	//   ....[1]....
        /*0048*/ 	.word	0x00003360


	//   ....[2]....
        /*004c*/ 	.word	0x000056b0


	//   ....[3]....
        /*0050*/ 	.word	0x000065f0


	//   ....[4]....
        /*0054*/ 	.word	0x00008af0


	//   ....[5]....
        /*0058*/ 	.word	0x00009a30


	//   ....[6]....
        /*005c*/ 	.word	0x0000bf40


	//   ....[7]....
        /*0060*/ 	.word	0x0000ce50


	//----- nvinfo : EIATTR_EXIT_INSTR_OFFSETS
	.align		4
.L_3523:
        /*0064*/ 	.byte	0x04, 0x1c
        /*0066*/ 	.short	(.L_3525 - .L_3524)


	//   ....[0]....
.L_3524:
        /*0068*/ 	.word	0x00009dd0


	//   ....[1]....
        /*006c*/ 	.word	0x0000c1e0


	//   ....[2]....
        /*0070*/ 	.word	0x0000c220


	//   ....[3]....
        /*0074*/ 	.word	0x0000c2b0


	//   ....[4]....
        /*0078*/ 	.word	0x0000c2e0


	//   ....[5]....
        /*007c*/ 	.word	0x0000c310


	//   ....[6]....
        /*0080*/ 	.word	0x0000c3e0


	//   ....[7]....
        /*0084*/ 	.word	0x0000c460


	//   ....[8]....
        /*0088*/ 	.word	0x0000c540


	//   ....[9]....
        /*008c*/ 	.word	0x0000c5d0


	//   ....[10]....
        /*0090*/ 	.word	0x0000c5f0


	//   ....[11]....
        /*0094*/ 	.word	0x0000c6c0


	//   ....[12]....
        /*0098*/ 	.word	0x0000c870


	//   ....[13]....
        /*009c*/ 	.word	0x0000ca20


	//   ....[14]....
        /*00a0*/ 	.word	0x0000cbc0


	//   ....[15]....
        /*00a4*/ 	.word	0x0000cbf0


	//   ....[16]....
        /*00a8*/ 	.word	0x0000cc20


	//   ....[17]....
        /*00ac*/ 	.word	0x0000ccc0


	//   ....[18]....
        /*00b0*/ 	.word	0x0000ccf0


	//   ....[19]....
        /*00b4*/ 	.word	0x0000ce60


	//   ....[20]....
        /*00b8*/ 	.word	0x0000cfb0


	//   ....[21]....
        /*00bc*/ 	.word	0x0000d130


	//   ....[22]....
        /*00c0*/ 	.word	0x0000d1b0


	//----- nvinfo : EIATTR_MAX_THREADS
	.align		4
.L_3525:
        /*00c4*/ 	.byte	0x04, 0x05
        /*00c6*/ 	.short	(.L_3527 - .L_3526)
.L_3526:
        /*00c8*/ 	.word	0x00000080
        /*00cc*/ 	.word	0x00000001
        /*00d0*/ 	.word	0x00000001


	//----- nvinfo : EIATTR_CRS_STACK_SIZE
	.align		4
.L_3527:
        /*00d4*/ 	.byte	0x04, 0x1e
        /*00d6*/ 	.short	(.L_3529 - .L_3528)
.L_3528:
        /*00d8*/ 	.word	0x00000000


	//----- nvinfo : EIATTR_CBANK_PARAM_SIZE
	.align		4
.L_3529:
        /*00dc*/ 	.byte	0x03, 0x19
        /*00de*/ 	.short	0x0230


	//----- nvinfo : EIATTR_PARAM_CBANK
	.align		4
        /*00e0*/ 	.byte	0x04, 0x0a
        /*00e2*/ 	.short	(.L_3531 - .L_3530)
	.align		4
.L_3530:
        /*00e4*/ 	.word	index@(.nv.constant0._ZN2at6native18elementwise_kernelILi128ELi4EZNS0_15gpu_kernel_implINS0_13BUnaryFunctorIdddNS0_15binary_internal10DivFunctorIdEEEEEEvRNS_18TensorIteratorBaseERKT_EUliE_EEviT1_)
        /*00e8*/ 	.short	0x0380
        /*00ea*/ 	.short	0x0230


	//----- nvinfo : EIATTR_SW_WAR
	.align		4
.L_3531:
        /*00ec*/ 	.byte	0x04, 0x36
        /*00ee*/ 	.short	(.L_3533 - .L_3532)
.L_3532:
        /*00f0*/ 	.word	0x00000008
.L_3533:


//--------------------- .nv.info._ZN2at6native27unrolled_elementwise_kernelINS0_13BUnaryFunctorIdddNS0_15binary_internal10DivFunctorIdEEEESt5arrayIPcLm2EELi4E23TrivialOffsetCalculatorILi1EjESB_NS0_6memory12LoadWithCastILi1EEENSC_13StoreWithCastILi1EEEEEviT_T0_T2_T3_T4_T5_ --------------------------
	.section	.nv.info._ZN2at6native27unrolled_elementwise_kernelINS0_13BUnaryFunctorIdddNS0_15binary_internal10DivFunctorIdEEEESt5arrayIPcLm2EELi4E23TrivialOffsetCalculatorILi1EjESB_NS0_6memory12LoadWithCastILi1EEENSC_13StoreWithCastILi1EEEEEviT_T0_T2_T3_T4_T5_,"",@"SHT_CUDA_INFO"
	.sectionflags	@""
	.align	4


	//----- nvinfo : EIATTR_CUDA_API_VERSION
	.align		4
        /*0000*/ 	.byte	0x04, 0x37
        /*0002*/ 	.short	(.L_3535 - .L_3534)
.L_3534:
        /*0004*/ 	.word	0x00000082


	//----- nvinfo : EIATTR_KPARAM_INFO
	.align		4
.L_3535:
        /*0008*/ 	.byte	0x04, 0x17
        /*000a*/ 	.short	(.L_3537 - .L_3536)
.L_3536:
        /*000c*/ 	.word	0x00000000
        /*0010*/ 	.short	0x0006
        /*0012*/ 	.short	0x0034
        /*0014*/ 	.byte	0x00, 0xf0, 0x21, 0x00


	//----- nvinfo : EIATTR_KPARAM_INFO
	.align		4
.L_3537:
        /*0018*/ 	.byte	0x04, 0x17
        /*001a*/ 	.short	(.L_3539 - .L_3538)
.L_3538:
        /*001c*/ 	.word	0x00000000
        /*0020*/ 	.short	0x0005
        /*0022*/ 	.short	0x002c
        /*0024*/ 	.byte	0x00, 0xf0, 0x21, 0x00


	//----- nvinfo : EIATTR_KPARAM_INFO
	.align		4
.L_3539:
        /*0028*/ 	.byte	0x04, 0x17
        /*002a*/ 	.short	(.L_3541 - .L_3540)
.L_3540:
        /*002c*/ 	.word	0x00000000
        /*0030*/ 	.short	0x0004
        /*0032*/ 	.short	0x0029
        /*0034*/ 	.byte	0x00, 0xf0, 0x05, 0x00


	//----- nvinfo : EIATTR_KPARAM_INFO
	.align		4
.L_3541:
        /*0038*/ 	.byte	0x04, 0x17
        /*003a*/ 	.short	(.L_3543 - .L_3542)
.L_3542:
        /*003c*/ 	.word	0x00000000
        /*0040*/ 	.short	0x0003
        /*0042*/ 	.short	0x0028
        /*0044*/ 	.byte	0x00, 0xf0, 0x05, 0x00


	//----- nvinfo : EIATTR_KPARAM_INFO
	.align		4
.L_3543:
        /*0048*/ 	.byte	0x04, 0x17
        /*004a*/ 	.short	(.L_3545 - .L_3544)
.L_3544:
        /*004c*/ 	.word	0x00000000
        /*0050*/ 	.short	0x0002
        /*0052*/ 	.short	0x0018
        /*0054*/ 	.byte	0x00, 0xf0, 0x41, 0x00


	//----- nvinfo : EIATTR_KPARAM_INFO
	.align		4
.L_3545:
        /*0058*/ 	.byte	0x04, 0x17
        /*005a*/ 	.short	(.L_3547 - .L_3546)
.L_3546:
        /*005c*/ 	.word	0x00000000
        /*0060*/ 	.short	0x0001
        /*0062*/ 	.short	0x0008
        /*0064*/ 	.byte	0x00, 0xf0, 0x41, 0x00


	//----- nvinfo : EIATTR_KPARAM_INFO
	.align		4
.L_3547:
        /*0068*/ 	.byte	0x04, 0x17
        /*006a*/ 	.short	(.L_3549 - .L_3548)
.L_3548:
        /*006c*/ 	.word	0x00000000
        /*0070*/ 	.short	0x0000
        /*0072*/ 	.short	0x0000
        /*0074*/ 	.byte	0x00, 0xf0, 0x11, 0x00


	//----- nvinfo : EIATTR_SPARSE_MMA_MASK
	.align		4
.L_3549:
        /*0078*/ 	.byte	0x03, 0x50
        /*007a*/ 	.short	0x0000


	//----- nvinfo : EIATTR_MAXREG_COUNT
	.align		4
        /*007c*/ 	.byte	0x03, 0x1b
        /*007e*/ 	.short	0x00ff


	//----- nvinfo : EIATTR_EXTERNS
	.align		4
        /*0080*/ 	.byte	0x04, 0x0f
        /*0082*/ 	.short	(.L_3551 - .L_3550)


	//   ....[0]....
	.align		4
.L_3550:
        /*0084*/ 	.word	index@(__assertfail)


	//----- nvinfo : EIATTR_MERCURY_ISA_VERSION
	.align		4
.L_3551:
        /*0088*/ 	.byte	0x03, 0x5f
        /*008a*/ 	.short	0x0101


	//----- nvinfo : EIATTR_VRC_CTA_INIT_COUNT
	.align		4
        /*008c*/ 	.byte	0x02, 0x4a
	.zero		1
	.zero		1


	//----- nvinfo : EIATTR_SYSCALL_OFFSETS
	.align		4
        /*0090*/ 	.byte	0x04, 0x46
        /*0092*/ 	.short	(.L_3553 - .L_3552)


	//   ....[0]....
.L_3552:
        /*0094*/ 	.word	0x00000e90


	//   ....[1]....
        /*0098*/ 	.word	0x00001ed0


	//   ....[2]....
        /*009c*/ 	.word	0x00002e50


	//   ....[3]....
        /*00a0*/ 	.word	0x00003da0


	//   ....[4]....
        /*00a4*/ 	.word	0x00005500


	//   ....[5]....
        /*00a8*/ 	.word	0x000064e0


	//   ....[6]....
        /*00ac*/ 	.word	0x00007620


	//   ....[7]....
        /*00b0*/ 	.word	0x00008760


	//----- nvinfo : EIATTR_EXIT_INSTR_OFFSETS
	.align		4
.L_3553:
        /*00b4*/ 	.byte	0x04, 0x1c
        /*00b6*/ 	.short	(.L_3555 - .L_3554)


	//   ....[0]....
.L_3554:
        /*00b8*/ 	.word	0x000079b0


	//   ....[1]....
        /*00bc*/ 	.word	0x00007af0


	//   ....[2]....
        /*00c0*/ 	.word	0x00007b30


	//   ....[3]....
        /*00c4*/ 	.word	0x00007bc0


	//   ....[4]....
        /*00c8*/ 	.word	0x00007bf0


	//   ....[5]....
        /*00cc*/ 	.word	0x00007c20


	//   ....[6]....
        /*00d0*/ 	.word	0x00007cf0


	//   ....[7]....
        /*00d4*/ 	.word	0x00007d70


	//   ....[8]....
        /*00d8*/ 	.word	0x00007e50


	//   ....[9]....
        /*00dc*/ 	.word	0x00007ee0


	//   ....[10]....
        /*00e0*/ 	.word	0x00007f00


	//   ....[11]....
        /*00e4*/ 	.word	0x00007fd0


	//   ....[12]....
        /*00e8*/ 	.word	0x00008180


	//   ....[13]....
        /*00ec*/ 	.word	0x00008330


	//   ....[14]....
        /*00f0*/ 	.word	0x000084d0


	//   ....[15]....
        /*00f4*/ 	.word	0x00008500


	//   ....[16]....
        /*00f8*/ 	.word	0x00008530


	//   ....[17]....
        /*00fc*/ 	.word	0x000085d0


	//   ....[18]....
        /*0100*/ 	.word	0x00008600


	//   ....[19]....
        /*0104*/ 	.word	0x00008770


	//   ....[20]....
        /*0108*/ 	.word	0x000088c0


	//   ....[21]....
        /*010c*/ 	.word	0x00008a40


	//   ....[22]....
        /*0110*/ 	.word	0x00008ac0


	//----- nvinfo : EIATTR_MAX_THREADS
	.align		4
.L_3555:
        /*0114*/ 	.byte	0x04, 0x05
        /*0116*/ 	.short	(.L_3557 - .L_3556)
.L_3556:
        /*0118*/ 	.word	0x00000080
        /*011c*/ 	.word	0x00000001
        /*0120*/ 	.word	0x00000001


	//----- nvinfo : EIATTR_CRS_STACK_SIZE
	.align		4
.L_3557:
        /*0124*/ 	.byte	0x04, 0x1e
        /*0126*/ 	.short	(.L_3559 - .L_3558)
.L_3558:
        /*0128*/ 	.word	0x00000000


	//----- nvinfo : EIATTR_CBANK_PARAM_SIZE
	.align		4
.L_3559:
        /*012c*/ 	.byte	0x03, 0x19
        /*012e*/ 	.short	0x003c


	//----- nvinfo : EIATTR_PARAM_CBANK
	.align		4
        /*0130*/ 	.byte	0x04, 0x0a
        /*0132*/ 	.short	(.L_3561 - .L_3560)
	.align		4
.L_3560:
        /*0134*/ 	.word	index@(.nv.constant0._ZN2at6native27unrolled_elementwise_kernelINS0_13BUnaryFunctorIdddNS0_15binary_internal10DivFunctorIdEEEESt5arrayIPcLm2EELi4E23TrivialOffsetCalculatorILi1EjESB_NS0_6memory12LoadWithCastILi1EEENSC_13StoreWithCastILi1EEEEEviT_T0_T2_T3_T4_T5_)
        /*0138*/ 	.short	0x0380
        /*013a*/ 	.short	0x003c


	//----- nvinfo : EIATTR_SW_WAR
	.align		4
.L_3561:
        /*013c*/ 	.byte	0x04, 0x36
        /*013e*/ 	.short	(.L_3563 - .L_3562)
.L_3562:
        /*0140*/ 	.word	0x00000008
.L_3563:


//--------------------- .nv.info._ZN2at6native18elementwise_kernelILi128ELi2EZNS0_22gpu_kernel_impl_nocastINS0_13BUnaryFunctorIdddNS0_15binary_internal10DivFunctorIdEEEEEEvRNS_18TensorIteratorBaseERKT_EUliE_EEviT1_ --------------------------
	.section	.nv.info._ZN2at6native18elementwise_kernelILi128ELi2EZNS0_22gpu_kernel_impl_nocastINS0_13BUnaryFunctorIdddNS0_15binary_internal10DivFunctorIdEEEEEEvRNS_18TensorIteratorBaseERKT_EUliE_EEviT1_,"",@"SHT_CUDA_INFO"
	.sectionflags	@""
	.align	4


	//----- nvinfo : EIATTR_CUDA_API_VERSION
	.align		4
        /*0000*/ 	.byte	0x04, 0x37
        /*0002*/ 	.short	(.L_3565 - .L_3564)
.L_3564:
        /*0004*/ 	.word	0x00000082


	//----- nvinfo : EIATTR_KPARAM_INFO
	.align		4
.L_3565:
        /*0008*/ 	.byte	0x04, 0x17
        /*000a*/ 	.short	(.L_3567 - .L_3566)
.L_3566:
        /*000c*/ 	.word	0x00000000
        /*0010*/ 	.short	0x0001
        /*0012*/ 	.short	0x0008
        /*0014*/ 	.byte	0x00, 0xf0, 0x81, 0x08


	//----- nvinfo : EIATTR_KPARAM_INFO
	.align		4
.L_3567:
        /*0018*/ 	.byte	0x04, 0x17
        /*001a*/ 	.short	(.L_3569 - .L_3568)
.L_3568:
        /*001c*/ 	.word	0x00000000
        /*0020*/ 	.short	0x0000
        /*0022*/ 	.short	0x0000
        /*0024*/ 	.byte	0x00, 0xf0, 0x11, 0x00


	//----- nvinfo : EIATTR_SPARSE_MMA_MASK
	.align		4
.L_3569:
        /*0028*/ 	.byte	0x03, 0x50
        /*002a*/ 	.short	0x0000


	//----- nvinfo : EIATTR_MAXREG_COUNT
	.align		4
        /*002c*/ 	.byte	0x03, 0x1b
        /*002e*/ 	.short	0x0080


	//----- nvinfo : EIATTR_MERCURY_ISA_VERSION
	.align		4
        /*0030*/ 	.byte	0x03, 0x5f
        /*0032*/ 	.short	0x0101


	//----- nvinfo : EIATTR_VRC_CTA_INIT_COUNT
	.align		4
        /*0034*/ 	.byte	0x02, 0x4a
	.zero		1
	.zero		1


	//----- nvinfo : EIATTR_EXIT_INSTR_OFFSETS
	.align		4
        /*0038*/ 	.byte	0x04, 0x1c
        /*003a*/ 	.short	(.L_3571 - .L_3570)


	//   ....[0]....
.L_3570:
        /*003c*/ 	.word	0x000002d0


	//   ....[1]....
        /*0040*/ 	.word	0x00000480


	//   ....[2]....
        /*0044*/ 	.word	0x000019d0


	//   ....[3]....
        /*0048*/ 	.word	0x00002e70


	//----- nvinfo : EIATTR_MAX_THREADS
	.align		4
.L_3571:
        /*004c*/ 	.byte	0x04, 0x05
        /*004e*/ 	.short	(.L_3573 - .L_3572)
.L_3572:
        /*0050*/ 	.word	0x00000080
        /*0054*/ 	.word	0x00000001
        /*0058*/ 	.word	0x00000001


	//----- nvinfo : EIATTR_CRS_STACK_SIZE
	.align		4
.L_3573:
        /*005c*/ 	.byte	0x04, 0x1e
        /*005e*/ 	.short	(.L_3575 - .L_3574)
.L_3574:
        /*0060*/ 	.word	0x00000000


	//----- nvinfo : EIATTR_CBANK_PARAM_SIZE
	.align		4
.L_3575:
        /*0064*/ 	.byte	0x03, 0x19
        /*0066*/ 	.short	0x0228


	//----- nvinfo : EIATTR_PARAM_CBANK
	.align		4
        /*0068*/ 	.byte	0x04, 0x0a
        /*006a*/ 	.short	(.L_3577 - .L_3576)
	.align		4
.L_3576:
        /*006c*/ 	.word	index@(.nv.constant0._ZN2at6native18elementwise_kernelILi128ELi2EZNS0_22gpu_kernel_impl_nocastINS0_13BUnaryFunctorIdddNS0_15binary_internal10DivFunctorIdEEEEEEvRNS_18TensorIteratorBaseERKT_EUliE_EEviT1_)
        /*0070*/ 	.short	0x0380
        /*0072*/ 	.short	0x0228


	//----- nvinfo : EIATTR_SW_WAR
	.align		4
.L_3577:
        /*0074*/ 	.byte	0x04, 0x36
        /*0076*/ 	.short	(.L_3579 - .L_3578)
.L_3578:
        /*0078*/ 	.word	0x00000008
.L_3579:


//--------------------- .nv.info._ZN2at6native27unrolled_elementwise_kernelINS0_13BUnaryFunctorIdddNS0_15binary_internal10DivFunctorIdEEEESt5arrayIPcLm2EELi4E23TrivialOffsetCalculatorILi1EjESB_NS0_6memory15LoadWithoutCastENSC_16StoreWithoutCastEEEviT_T0_T2_T3_T4_T5_ --------------------------
	.section	.nv.info._ZN2at6native27unrolled_elementwise_kernelINS0_13BUnaryFunctorIdddNS0_15binary_internal10DivFunctorIdEEEESt5arrayIPcLm2EELi4E23TrivialOffsetCalculatorILi1EjESB_NS0_6memory15LoadWithoutCastENSC_16StoreWithoutCastEEEviT_T0_T2_T3_T4_T5_,"",@"SHT_CUDA_INFO"
	.sectionflags	@""
	.align	4


	//----- nvinfo : EIATTR_CUDA_API_VERSION
	.align		4
        /*0000*/ 	.byte	0x04, 0x37
        /*0002*/ 	.short	(.L_3581 - .L_3580)
.L_3580:
        /*0004*/ 	.word	0x00000082


	//----- nvinfo : EIATTR_KPARAM_INFO
	.align		4
.L_3581:
        /*0008*/ 	.byte	0x04, 0x17
        /*000a*/ 	.short	(.L_3583 - .L_3582)
.L_3582:
        /*000c*/ 	.word	0x00000000
        /*0010*/ 	.short	0x0006
        /*0012*/ 	.short	0x002b
        /*0014*/ 	.byte	0x00, 0xf0, 0x05, 0x00


	//----- nvinfo : EIATTR_KPARAM_INFO
	.align		4
.L_3583:
        /*0018*/ 	.byte	0x04, 0x17
        /*001a*/ 	.short	(.L_3585 - .L_3584)
.L_3584:
        /*001c*/ 	.word	0x00000000
        /*0020*/ 	.short	0x0005
        /*0022*/ 	.short	0x002a
        /*0024*/ 	.byte	0x00, 0xf0, 0x05, 0x00


	//----- nvinfo : EIATTR_KPARAM_INFO
	.align		4
.L_3585:
        /*0028*/ 	.byte	0x04, 0x17
        /*002a*/ 	.short	(.L_3587 - .L_3586)
.L_3586:
        /*002c*/ 	.word	0x00000000
        /*0030*/ 	.short	0x0004
        /*0032*/ 	.short	0x0029
        /*0034*/ 	.byte	0x00, 0xf0, 0x05, 0x00


	//----- nvinfo : EIATTR_KPARAM_INFO
	.align		4
.L_3587:
        /*0038*/ 	.byte	0x04, 0x17
        /*003a*/ 	.short	(.L_3589 - .L_3588)
.L_3588:
        /*003c*/ 	.word	0x00000000
        /*0040*/ 	.short	0x0003
        /*0042*/ 	.short	0x0028
        /*0044*/ 	.byte	0x00, 0xf0, 0x05, 0x00


	//----- nvinfo : EIATTR_KPARAM_INFO
	.align		4
.L_3589:
        /*0048*/ 	.byte	0x04, 0x17
        /*004a*/ 	.short	(.L_3591 - .L_3590)
.L_3590:
        /*004c*/ 	.word	0x00000000
        /*0050*/ 	.short	0x0002
        /*0052*/ 	.short	0x0018
        /*0054*/ 	.byte	0x00, 0xf0, 0x41, 0x00


	//----- nvinfo : EIATTR_KPARAM_INFO
	.align		4
.L_3591:
        /*0058*/ 	.byte	0x04, 0x17
        /*005a*/ 	.short	(.L_3593 - .L_3592)
.L_3592:
        /*005c*/ 	.word	0x00000000
        /*0060*/ 	.short	0x0001
        /*0062*/ 	.short	0x0008
        /*0064*/ 	.byte	0x00, 0xf0, 0x41, 0x00


	//----- nvinfo : EIATTR_KPARAM_INFO
	.align		4
.L_3593:
        /*0068*/ 	.byte	0x04, 0x17
        /*006a*/ 	.short	(.L_3595 - .L_3594)
.L_3594:
        /*006c*/ 	.word	0x00000000
        /*0070*/ 	.short	0x0000
        /*0072*/ 	.short	0x0000
        /*0074*/ 	.byte	0x00, 0xf0, 0x11, 0x00


	//----- nvinfo : EIATTR_SPARSE_MMA_MASK
	.align		4
.L_3595:
        /*0078*/ 	.byte	0x03, 0x50
        /*007a*/ 	.short	0x0000


	//----- nvinfo : EIATTR_MAXREG_COUNT
	.align		4
        /*007c*/ 	.byte	0x03, 0x1b
        /*007e*/ 	.short	0x00ff


	//----- nvinfo : EIATTR_MERCURY_ISA_VERSION
	.align		4
        /*0080*/ 	.byte	0x03, 0x5f
        /*0082*/ 	.short	0x0101


	//----- nvinfo : EIATTR_VRC_CTA_INIT_COUNT
	.align		4
        /*0084*/ 	.byte	0x02, 0x4a
	.zero		1
	.zero		1


	//----- nvinfo : EIATTR_EXIT_INSTR_OFFSETS
	.align		4
        /*0088*/ 	.byte	0x04, 0x1c
        /*008a*/ 	.short	(.L_3597 - .L_3596)


	//   ....[0]....
.L_3596:
        /*008c*/ 	.word	0x000009a0


	//   ....[1]....
        /*0090*/ 	.word	0x000009f0


	//----- nvinfo : EIATTR_MAX_THREADS
	.align		4
.L_3597:
        /*0094*/ 	.byte	0x04, 0x05
        /*0096*/ 	.short	(.L_3599 - .L_3598)
.L_3598:
        /*0098*/ 	.word	0x00000080
        /*009c*/ 	.word	0x00000001
        /*00a0*/ 	.word	0x00000001


	//----- nvinfo : EIATTR_CRS_STACK_SIZE
	.align		4
.L_3599:
        /*00a4*/ 	.byte	0x04, 0x1e
        /*00a6*/ 	.short	(.L_3601 - .L_3600)
.L_3600:
        /*00a8*/ 	.word	0x00000000


	//----- nvinfo : EIATTR_CBANK_PARAM_SIZE
	.align		4
.L_3601:
        /*00ac*/ 	.byte	0x03, 0x19
        /*00ae*/ 	.short	0x002c


	//----- nvinfo : EIATTR_PARAM_CBANK
	.align		4
        /*00b0*/ 	.byte	0x04, 0x0a
        /*00b2*/ 	.short	(.L_3603 - .L_3602)
	.align		4
.L_3602:
        /*00b4*/ 	.word	index@(.nv.constant0._ZN2at6native27unrolled_elementwise_kernelINS0_13BUnaryFunctorIdddNS0_15binary_internal10DivFunctorIdEEEESt5arrayIPcLm2EELi4E23TrivialOffsetCalculatorILi1EjESB_NS0_6memory15LoadWithoutCastENSC_16StoreWithoutCastEEEviT_T0_T2_T3_T4_T5_)
        /*00b8*/ 	.short	0x0380
        /*00ba*/ 	.short	0x002c


	//----- nvinfo : EIATTR_SW_WAR
	.align		4
.L_3603:
        /*00bc*/ 	.byte	0x04, 0x36
        /*00be*/ 	.short	(.L_3605 - .L_3604)
.L_3604:
        /*00c0*/ 	.word	0x00000008
.L_3605:


//--------------------- .nv.info._ZN2at6native29vectorized_elementwise_kernelILi2ENS0_13BUnaryFunctorIdddNS0_15binary_internal10DivFunctorIdEEEESt5arrayIPcLm2EEEEviT0_T1_ --------------------------
	.section	.nv.info._ZN2at6native29vectorized_elementwise_kernelILi2ENS0_13BUnaryFunctorIdddNS0_15binary_internal10DivFunctorIdEEEESt5arrayIPcLm2EEEEviT0_T1_,"",@"SHT_CUDA_INFO"
	.sectionflags	@""
	.align	4


	//----- nvinfo : EIATTR_CUDA_API_VERSION
	.align		4
        /*0000*/ 	.byte	0x04, 0x37
        /*0002*/ 	.short	(.L_3607 - .L_3606)
.L_3606:
        /*0004*/ 	.word	0x00000082


	//----- nvinfo : EIATTR_KPARAM_INFO
	.align		4
.L_3607:
        /*0008*/ 	.byte	0x04, 0x17
        /*000a*/ 	.short	(.L_3609 - .L_3608)
.L_3608:
        /*000c*/ 	.word	0x00000000
        /*0010*/ 	.short	0x0002
        /*0012*/ 	.short	0x0018
        /*0014*/ 	.byte	0x00, 0xf0, 0x41, 0x00


	//----- nvinfo : EIATTR_KPARAM_INFO
	.align		4
.L_3609:
        /*0018*/ 	.byte	0x04, 0x17
        /*001a*/ 	.short	(.L_3611 - .L_3610)
.L_3610:
        /*001c*/ 	.word	0x00000000
        /*0020*/ 	.short	0x0001
        /*0022*/ 	.short	0x0008
        /*0024*/ 	.byte	0x00, 0xf0, 0x41, 0x00


	//----- nvinfo : EIATTR_KPARAM_INFO
	.align		4
.L_3611:
        /*0028*/ 	.byte	0x04, 0x17
        /*002a*/ 	.short	(.L_3613 - .L_3612)
.L_3612:
        /*002c*/ 	.word	0x00000000
        /*0030*/ 	.short	0x0000
        /*0032*/ 	.short	0x0000
        /*0034*/ 	.byte	0x00, 0xf0, 0x11, 0x00


	//----- nvinfo : EIATTR_SPARSE_MMA_MASK
	.align		4
.L_3613:
        /*0038*/ 	.byte	0x03, 0x50
        /*003a*/ 	.short	0x0000


	//----- nvinfo : EIATTR_MAXREG_COUNT
	.align		4
        /*003c*/ 	.byte	0x03, 0x1b
        /*003e*/ 	.short	0x00ff


	//----- nvinfo : EIATTR_MERCURY_ISA_VERSION
	.align		4
        /*0040*/ 	.byte	0x03, 0x5f
        /*0042*/ 	.short	0x0101


	//----- nvinfo : EIATTR_VRC_CTA_INIT_COUNT
	.align		4
        /*0044*/ 	.byte	0x02, 0x4a
	.zero		1
	.zero		1


	//----- nvinfo : EIATTR_EXIT_INSTR_OFFSETS
	.align		4
        /*0048*/ 	.byte	0x04, 0x1c
        /*004a*/ 	.short	(.L_3615 - .L_3614)


	//   ....[0]....
.L_3614:
        /*004c*/ 	.word	0x00001390


	//   ....[1]....
        /*0050*/ 	.word	0x000013e0


	//   ....[2]....
        /*0054*/ 	.word	0x000020e0


	//----- nvinfo : EIATTR_MAX_THREADS
	.align		4
.L_3615:
        /*0058*/ 	.byte	0x04, 0x05
        /*005a*/ 	.short	(.L_3617 - .L_3616)
.L_3616:
        /*005c*/ 	.word	0x00000080
        /*0060*/ 	.word	0x00000001
        /*0064*/ 	.word	0x00000001


	//----- nvinfo : EIATTR_CRS_STACK_SIZE
	.align		4
.L_3617:
        /*0068*/ 	.byte	0x04, 0x1e
        /*006a*/ 	.short	(.L_3619 - .L_3618)
.L_3618:
        /*006c*/ 	.word	0x00000000


	//----- nvinfo : EIATTR_CBANK_PARAM_SIZE
	.align		4
.L_3619:
        /*0070*/ 	.byte	0x03, 0x19
        /*0072*/ 	.short	0x0028


	//----- nvinfo : EIATTR_PARAM_CBANK
	.align		4
        /*0074*/ 	.byte	0x04, 0x0a
        /*0076*/ 	.short	(.L_3621 - .L_3620)
	.align		4
.L_3620:
        /*0078*/ 	.word	index@(.nv.constant0._ZN2at6native29vectorized_elementwise_kernelILi2ENS0_13BUnaryFunctorIdddNS0_15binary_internal10DivFunctorIdEEEESt5arrayIPcLm2EEEEviT0_T1_)
        /*007c*/ 	.short	0x0380
        /*007e*/ 	.short	0x0028


	//----- nvinfo : EIATTR_SW_WAR
	.align		4
.L_3621:
        /*0080*/ 	.byte	0x04, 0x36
        /*0082*/ 	.short	(.L_3623 - .L_3622)
.L_3622:
        /*0084*/ 	.word	0x00000008
.L_3623:


//--------------------- .nv.info._ZN2at6native29vectorized_elementwise_kernelILi4ENS0_13BUnaryFunctorIdddNS0_15binary_internal10DivFunctorIdEEEESt5arrayIPcLm2EEEEviT0_T1_ --------------------------
	.section	.nv.info._ZN2at6native29vectorized_elementwise_kernelILi4ENS0_13BUnaryFunctorIdddNS0_15binary_internal10DivFunctorIdEEEESt5arrayIPcLm2EEEEviT0_T1_,"",@"SHT_CUDA_INFO"
	.sectionflags	@""
	.align	4


	//----- nvinfo : EIATTR_CUDA_API_VERSION
	.align		4
        /*0000*/ 	.byte	0x04, 0x37
        /*0002*/ 	.short	(.L_3625 - .L_3624)
.L_3624:
        /*0004*/ 	.word	0x00000082


	//----- nvinfo : EIATTR_KPARAM_INFO
	.align		4
.L_3625:
        /*0008*/ 	.byte	0x04, 0x17
        /*000a*/ 	.short	(.L_3627 - .L_3626)
.L_3626:
        /*000c*/ 	.word	0x00000000
        /*0010*/ 	.short	0x0002
        /*0012*/ 	.short	0x0018
        /*0014*/ 	.byte	0x00, 0xf0, 0x41, 0x00


	//----- nvinfo : EIATTR_KPARAM_INFO
	.align		4
.L_3627:
        /*0018*/ 	.byte	0x04, 0x17
        /*001a*/ 	.short	(.L_3629 - .L_3628)
.L_3628:
        /*001c*/ 	.word	0x00000000
        /*0020*/ 	.short	0x0001
        /*0022*/ 	.short	0x0008
        /*0024*/ 	.byte	0x00, 0xf0, 0x41, 0x00


	//----- nvinfo : EIATTR_KPARAM_INFO
	.align		4
.L_3629:
        /*0028*/ 	.byte	0x04, 0x17
        /*002a*/ 	.short	(.L_3631 - .L_3630)
.L_3630:
        /*002c*/ 	.word	0x00000000
        /*0030*/ 	.short	0x0000
        /*0032*/ 	.short	0x0000
        /*0034*/ 	.byte	0x00, 0xf0, 0x11, 0x00


	//----- nvinfo : EIATTR_SPARSE_MMA_MASK
	.align		4
.L_3631:
        /*0038*/ 	.byte	0x03, 0x50
        /*003a*/ 	.short	0x0000


	//----- nvinfo : EIATTR_MAXREG_COUNT
	.align		4
        /*003c*/ 	.byte	0x03, 0x1b
        /*003e*/ 	.short	0x00ff


	//----- nvinfo : EIATTR_MERCURY_ISA_VERSION
	.align		4
        /*0040*/ 	.byte	0x03, 0x5f
        /*0042*/ 	.short	0x0101


	//----- nvinfo : EIATTR_VRC_CTA_INIT_COUNT
	.align		4
        /*0044*/ 	.byte	0x02, 0x4a
	.zero		1
	.zero		1


	//----- nvinfo : EIATTR_EXIT_INSTR_OFFSETS
	.align		4
        /*0048*/ 	.byte	0x04, 0x1c
        /*004a*/ 	.short	(.L_3633 - .L_3632)


	//   ....[0]....
.L_3632:
        /*004c*/ 	.word	0x00001390


	//   ....[1]....
        /*0050*/ 	.word	0x000013e0


	//   ....[2]....
        /*0054*/ 	.word	0x000020a0


	//----- nvinfo : EIATTR_MAX_THREADS
	.align		4
.L_3633:
        /*0058*/ 	.byte	0x04, 0x05
        /*005a*/ 	.short	(.L_3635 - .L_3634)
.L_3634:
        /*005c*/ 	.word	0x00000080
        /*0060*/ 	.word	0x00000001
        /*0064*/ 	.word	0x00000001


	//----- nvinfo : EIATTR_CRS_STACK_SIZE
	.align		4
.L_3635:
        /*0068*/ 	.byte	0x04, 0x1e
        /*006a*/ 	.short	(.L_3637 - .L_3636)
.L_3636:
        /*006c*/ 	.word	0x00000000


	//----- nvinfo : EIATTR_CBANK_PARAM_SIZE
	.align		4
.L_3637:
        /*0070*/ 	.byte	0x03, 0x19
        /*0072*/ 	.short	0x0028


	//----- nvinfo : EIATTR_PARAM_CBANK
	.align		4
        /*0074*/ 	.byte	0x04, 0x0a
        /*0076*/ 	.short	(.L_3639 - .L_3638)
	.align		4
.L_3638:
        /*0078*/ 	.word	index@(.nv.constant0._ZN2at6native29vectorized_elementwise_kernelILi4ENS0_13BUnaryFunctorIdddNS0_15binary_internal10DivFunctorIdEEEESt5arrayIPcLm2EEEEviT0_T1_)
        /*007c*/ 	.short	0x0380
        /*007e*/ 	.short	0x0028


	//----- nvinfo : EIATTR_SW_WAR
	.align		4
.L_3639:
        /*0080*/ 	.byte	0x04, 0x36
        /*0082*/ 	.short	(.L_3641 - .L_3640)
.L_3640:
        /*0084*/ 	.word	0x00000008
.L_3641:


//--------------------- .nv.info._ZN2at6native29vectorized_elementwise_kernelILi8ENS0_13BUnaryFunctorIdddNS0_15binary_internal10DivFunctorIdEEEESt5arrayIPcLm2EEEEviT0_T1_ --------------------------
	.section	.nv.info._ZN2at6native29vectorized_elementwise_kernelILi8ENS0_13BUnaryFunctorIdddNS0_15binary_internal10DivFunctorIdEEEESt5arrayIPcLm2EEEEviT0_T1_,"",@"SHT_CUDA_INFO"
	.sectionflags	@""
	.align	4


	//----- nvinfo : EIATTR_CUDA_API_VERSION
	.align		4
        /*0000*/ 	.byte	0x04, 0x37
        /*0002*/ 	.short	(.L_3643 - .L_3642)
.L_3642:
        /*0004*/ 	.word	0x00000082


	//----- nvinfo : EIATTR_KPARAM_INFO
	.align		4
.L_3643:
        /*0008*/ 	.byte	0x04, 0x17
        /*000a*/ 	.short	(.L_3645 - .L_3644)
.L_3644:
        /*000c*/ 	.word	0x00000000
        /*0010*/ 	.short	0x0002
        /*0012*/ 	.short	0x0018
        /*0014*/ 	.byte	0x00, 0xf0, 0x41, 0x00


	//----- nvinfo : EIATTR_KPARAM_INFO
	.align		4
.L_3645:
        /*0018*/ 	.byte	0x04, 0x17
        /*001a*/ 	.short	(.L_3647 - .L_3646)
.L_3646:
        /*001c*/ 	.word	0x00000000
        /*0020*/ 	.short	0x0001
        /*0022*/ 	.short	0x0008
        /*0024*/ 	.byte	0x00, 0xf0, 0x41, 0x00


	//----- nvinfo : EIATTR_KPARAM_INFO
	.align		4
.L_3647:
        /*0028*/ 	.byte	0x04, 0x17
        /*002a*/ 	.short	(.L_3649 - .L_3648)
.L_3648:
        /*002c*/ 	.word	0x00000000
        /*0030*/ 	.short	0x0000
        /*0032*/ 	.short	0x0000
        /*0034*/ 	.byte	0x00, 0xf0, 0x11, 0x00


	//----- nvinfo : EIATTR_SPARSE_MMA_MASK
	.align		4
.L_3649:
        /*0038*/ 	.byte	0x03, 0x50
        /*003a*/ 	.short	0x0000


	//----- nvinfo : EIATTR_MAXREG_COUNT
	.align		4
        /*003c*/ 	.byte	0x03, 0x1b
        /*003e*/ 	.short	0x00ff


	//----- nvinfo : EIATTR_MERCURY_ISA_VERSION
	.align		4
        /*0040*/ 	.byte	0x03, 0x5f
        /*0042*/ 	.short	0x0101


	//----- nvinfo : EIATTR_VRC_CTA_INIT_COUNT
	.align		4
        /*0044*/ 	.byte	0x02, 0x4a
	.zero		1
	.zero		1


	//----- nvinfo : EIATTR_EXIT_INSTR_OFFSETS
	.align		4
        /*0048*/ 	.byte	0x04, 0x1c
        /*004a*/ 	.short	(.L_3651 - .L_3650)


	//   ....[0]....
.L_3650:
        /*004c*/ 	.word	0x00001390


	//   ....[1]....
        /*0050*/ 	.word	0x000013e0


	//   ....[2]....
        /*0054*/ 	.word	0x000020a0


	//----- nvinfo : EIATTR_MAX_THREADS
	.align		4
.L_3651:
        /*0058*/ 	.byte	0x04, 0x05
        /*005a*/ 	.short	(.L_3653 - .L_3652)
.L_3652:
        /*005c*/ 	.word	0x00000080
        /*0060*/ 	.word	0x00000001
        /*0064*/ 	.word	0x00000001


	//----- nvinfo : EIATTR_CRS_STACK_SIZE
	.align		4
.L_3653:
        /*0068*/ 	.byte	0x04, 0x1e
        /*006a*/ 	.short	(.L_3655 - .L_3654)
.L_3654:
        /*006c*/ 	.word	0x00000000


	//----- nvinfo : EIATTR_CBANK_PARAM_SIZE
	.align		4
.L_3655:
        /*0070*/ 	.byte	0x03, 0x19
        /*0072*/ 	.short	0x0028


	//----- nvinfo : EIATTR_PARAM_CBANK
	.align		4
        /*0074*/ 	.byte	0x04, 0x0a
        /*0076*/ 	.short	(.L_3657 - .L_3656)
	.align		4
.L_3656:
        /*0078*/ 	.word	index@(.nv.constant0._ZN2at6native29vectorized_elementwise_kernelILi8ENS0_13BUnaryFunctorIdddNS0_15binary_internal10DivFunctorIdEEEESt5arrayIPcLm2EEEEviT0_T1_)
        /*007c*/ 	.short	0x0380
        /*007e*/ 	.short	0x0028


	//----- nvinfo : EIATTR_SW_WAR
	.align		4
.L_3657:
        /*0080*/ 	.byte	0x04, 0x36
        /*0082*/ 	.short	(.L_3659 - .L_3658)
.L_3658:
        /*0084*/ 	.word	0x00000008
.L_3659:


//--------------------- .nv.info._ZN2at6native18elementwise_kernelILi128ELi4EZNS0_15gpu_kernel_implINS0_13AUnaryFunctorIdddNS0_15binary_internal10DivFunctorIdEEEEEEvRNS_18TensorIteratorBaseERKT_EUliE_EEviT1_ --------------------------
	.section	.nv.info._ZN2at6native18elementwise_kernelILi128ELi4EZNS0_15gpu_kernel_implINS0_13AUnaryFunctorIdddNS0_15binary_internal10DivFunctorIdEEEEEEvRNS_18TensorIteratorBaseERKT_EUliE_EEviT1_,"",@"SHT_CUDA_INFO"
	.sectionflags	@""
	.align	4


	//----- nvinfo : EIATTR_CUDA_API_VERSION
	.align		4
        /*0000*/ 	.byte	0x04, 0x37
        /*0002*/ 	.short	(.L_3661 - .L_3660)
.L_3660:
        /*0004*/ 	.word	0x00000082


	//----- nvinfo : EIATTR_KPARAM_INFO
	.align		4
.L_3661:
        /*0008*/ 	.byte	0x04, 0x17
        /*000a*/ 	.short	(.L_3663 - .L_3662)
.L_3662:
        /*000c*/ 	.word	0x00000000
        /*0010*/ 	.short	0x0001
        /*0012*/ 	.short	0x0008
        /*0014*/ 	.byte	0x00, 0xf0, 0xa1, 0x08


	//----- nvinfo : EIATTR_KPARAM_INFO
	.align		4
.L_3663:
        /*0018*/ 	.byte	0x04, 0x17
        /*001a*/ 	.short	(.L_3665 - .L_3664)
.L_3664:
        /*001c*/ 	.word	0x00000000
        /*0020*/ 	.short	0x0000
        /*0022*/ 	.short	0x0000
        /*0024*/ 	.byte	0x00, 0xf0, 0x11, 0x00


	//----- nvinfo : EIATTR_SPARSE_MMA_MASK
	.align		4
.L_3665:
        /*0028*/ 	.byte	0x03, 0x50
        /*002a*/ 	.short	0x0000


	//----- nvinfo : EIATTR_MAXREG_COUNT
	.align		4
        /*002c*/ 	.byte	0x03, 0x1b
        /*002e*/ 	.short	0x0080


	//----- nvinfo : EIATTR_EXTERNS
	.align		4
        /*0030*/ 	.byte	0x04, 0x0f
        /*0032*/ 	.short	(.L_3667 - .L_3666)


	//   ....[0]....
	.align		4
.L_3666:
        /*0034*/ 	.word	index@(__assertfail)


	//----- nvinfo : EIATTR_MERCURY_ISA_VERSION
	.align		4
.L_3667:
        /*0038*/ 	.byte	0x03, 0x5f
        /*003a*/ 	.short	0x0101


	//----- nvinfo : EIATTR_VRC_CTA_INIT_COUNT
	.align		4
        /*003c*/ 	.byte	0x02, 0x4a
	.zero		1
	.zero		1


	//----- nvinfo : EIATTR_SYSCALL_OFFSETS
	.align		4
        /*0040*/ 	.byte	0x04, 0x46
        /*0042*/ 	.short	(.L_3669 - .L_3668)


	//   ....[0]....
.L_3668:
        /*0044*/ 	.word	0x00002190


	//   ....[1]....
        /*0048*/ 	.word	0x00003360


	//   ....[2]....
        /*004c*/ 	.word	0x000056b0


	//   ....[3]....
        /*0050*/ 	.word	0x00006600


	//   ....[4]....
        /*0054*/ 	.word	0x00008b00


	//   ....[5]....
        /*0058*/ 	.word	0x00009a50


	//   ....[6]....
        /*005c*/ 	.word	0x0000bf60


	//   ....[7]....
        /*0060*/ 	.word	0x0000ce80


	//----- nvinfo : EIATTR_EXIT_INSTR_OFFSETS
	.align		4
.L_3669:
        /*0064*/ 	.byte	0x04, 0x1c
        /*0066*/ 	.short	(.L_3671 - .L_3670)


	//   ....[0]....
.L_3670:
        /*0068*/ 	.word	0x00009df0


	//   ....[1]....
        /*006c*/ 	.word	0x0000c210


	//   ....[2]....
        /*0070*/ 	.word	0x0000c250


	//   ....[3]....
        /*0074*/ 	.word	0x0000c2e0


	//   ....[4]....
        /*0078*/ 	.word	0x0000c310


	//   ....[5]....
        /*007c*/ 	.word	0x0000c340


	//   ....[6]....
        /*0080*/ 	.word	0x0000c410


	//   ....[7]....
        /*0084*/ 	.word	0x0000c490


	//   ....[8]....
        /*0088*/ 	.word	0x0000c570


	//   ....[9]....
        /*008c*/ 	.word	0x0000c600


	//   ....[10]....
        /*0090*/ 	.word	0x0000c620


	//   ....[11]....
        /*0094*/ 	.word	0x0000c6f0


	//   ....[12]....
        /*0098*/ 	.word	0x0000c8a0


	//   ....[13]....
        /*009c*/ 	.word	0x0000ca50


	//   ....[14]....
        /*00a0*/ 	.word	0x0000cbf0


	//   ....[15]....
        /*00a4*/ 	.word	0x0000cc20


	//   ....[16]....
        /*00a8*/ 	.word	0x0000cc50


	//   ....[17]....
        /*00ac*/ 	.word	0x0000ccf0


	//   ....[18]....
        /*00b0*/ 	.word	0x0000cd20


	//   ....[19]....
        /*00b4*/ 	.word	0x0000ce90


	//   ....[20]....
        /*00b8*/ 	.word	0x0000cfe0


	//   ....[21]....
        /*00bc*/ 	.word	0x0000d160


	//   ....[22]....
        /*00c0*/ 	.word	0x0000d1e0


	//----- nvinfo : EIATTR_MAX_THREADS
	.align		4
.L_3671:
        /*00c4*/ 	.byte	0x04, 0x05
        /*00c6*/ 	.short	(.L_3673 - .L_3672)
.L_3672:
        /*00c8*/ 	.word	0x00000080
        /*00cc*/ 	.word	0x00000001
        /*00d0*/ 	.word	0x00000001


	//----- nvinfo : EIATTR_CRS_STACK_SIZE
	.align		4
.L_3673:
        /*00d4*/ 	.byte	0x04, 0x1e
        /*00d6*/ 	.short	(.L_3675 - .L_3674)
.L_3674:
        /*00d8*/ 	.word	0x00000000


	//----- nvinfo : EIATTR_CBANK_PARAM_SIZE
	.align		4
.L_3675:
        /*00dc*/ 	.byte	0x03, 0x19
        /*00de*/ 	.short	0x0230


	//----- nvinfo : EIATTR_PARAM_CBANK
	.align		4
        /*00e0*/ 	.byte	0x04, 0x0a
        /*00e2*/ 	.short	(.L_3677 - .L_3676)
	.align		4
.L_3676:
        /*00e4*/ 	.word	index@(.nv.constant0._ZN2at6native18elementwise_kernelILi128ELi4EZNS0_15gpu_kernel_implINS0_13AUnaryFunctorIdddNS0_15binary_internal10DivFunctorIdEEEEEEvRNS_18TensorIteratorBaseERKT_EUliE_EEviT1_)
        /*00e8*/ 	.short	0x0380
        /*00ea*/ 	.short	0x0230


	//----- nvinfo : EIATTR_SW_WAR
	.align		4
.L_3677:
        /*00ec*/ 	.byte	0x04, 0x36
        /*00ee*/ 	.short	(.L_3679 - .L_3678)
.L_3678:
        /*00f0*/ 	.word	0x00000008
.L_3679:


//--------------------- .nv.info._ZN2at6native27unrolled_elementwise_kernelINS0_13AUnaryFunctorIdddNS0_15binary_internal10DivFunctorIdEEEESt5arrayIPcLm2EELi4E23TrivialOffsetCalculatorILi1EjESB_NS0_6memory12LoadWithCastILi1EEENSC_13StoreWithCastILi1EEEEEviT_T0_T2_T3_T4_T5_ --------------------------
	.section	.nv.info._ZN2at6native27unrolled_elementwise_kernelINS0_13AUnaryFunctorIdddNS0_15binary_internal10DivFunctorIdEEEESt5arrayIPcLm2EELi4E23TrivialOffsetCalculatorILi1EjESB_NS0_6memory12LoadWithCastILi1EEENSC_13StoreWithCastILi1EEEEEviT_T0_T2_T3_T4_T5_,"",@"SHT_CUDA_INFO"
	.sectionflags	@""
	.align	4


	//----- nvinfo : EIATTR_CUDA_API_VERSION
	.align		4
        /*0000*/ 	.byte	0x04, 0x37
        /*0002*/ 	.short	(.L_3681 - .L_3680)
.L_3680:
        /*0004*/ 	.word	0x00000082


	//----- nvinfo : EIATTR_KPARAM_INFO
	.align		4
.L_3681:
        /*0008*/ 	.byte	0x04, 0x17
        /*000a*/ 	.short	(.L_3683 - .L_3682)
.L_3682:
        /*000c*/ 	.word	0x00000000
        /*0010*/ 	.short	0x0006
        /*0012*/ 	.short	0x0034
        /*0014*/ 	.byte	0x00, 0xf0, 0x21, 0x00


	//----- nvinfo : EIATTR_KPARAM_INFO
	.align		4
.L_3683:
        /*0018*/ 	.byte	0x04, 0x17
        /*001a*/ 	.short	(.L_3685 - .L_3684)
.L_3684:
        /*001c*/ 	.word	0x00000000
        /*0020*/ 	.short	0x0005
        /*0022*/ 	.short	0x002c
        /*0024*/ 	.byte	0x00, 0xf0, 0x21, 0x00


	//----- nvinfo : EIATTR_KPARAM_INFO
	.align		4
.L_3685:
        /*0028*/ 	.byte	0x04, 0x17
        /*002a*/ 	.short	(.L_3687 - .L_3686)
.L_3686:
        /*002c*/ 	.word	0x00000000
        /*0030*/ 	.short	0x0004
        /*0032*/ 	.short	0x0029
        /*0034*/ 	.byte	0x00, 0xf0, 0x05, 0x00


	//----- nvinfo : EIATTR_KPARAM_INFO
	.align		4
.L_3687:
        /*0038*/ 	.byte	0x04, 0x17
        /*003a*/ 	.short	(.L_3689 - .L_3688)
.L_3688:
        /*003c*/ 	.word	0x00000000
        /*0040*/ 	.short	0x0003
        /*0042*/ 	.short	0x0028
        /*0044*/ 	.byte	0x00, 0xf0, 0x05, 0x00


	//----- nvinfo : EIATTR_KPARAM_INFO
	.align		4
.L_3689:
        /*0048*/ 	.byte	0x04, 0x17
        /*004a*/ 	.short	(.L_3691 - .L_3690)
.L_3690:
        /*004c*/ 	.word	0x00000000
        /*0050*/ 	.short	0x0002
        /*0052*/ 	.short	0x0018
        /*0054*/ 	.byte	0x00, 0xf0, 0x41, 0x00


	//----- nvinfo : EIATTR_KPARAM_INFO
	.align		4
.L_3691:
        /*0058*/ 	.byte	0x04, 0x17
        /*005a*/ 	.short	(.L_3693 - .L_3692)
.L_3692:
        /*005c*/ 	.word	0x00000000
        /*0060*/ 	.short	0x0001
        /*0062*/ 	.short	0x0008
        /*0064*/ 	.byte	0x00, 0xf0, 0x41, 0x00


	//----- nvinfo : EIATTR_KPARAM_INFO
	.align		4
.L_3693:
        /*0068*/ 	.byte	0x04, 0x17
        /*006a*/ 	.short	(.L_3695 - .L_3694)
.L_3694:
        /*006c*/ 	.word	0x00000000
        /*0070*/ 	.short	0x0000
        /*0072*/ 	.short	0x0000
        /*0074*/ 	.byte	0x00, 0xf0, 0x11, 0x00


	//----- nvinfo : EIATTR_SPARSE_MMA_MASK
	.align		4
.L_3695:
        /*0078*/ 	.byte	0x03, 0x50
        /*007a*/ 	.short	0x0000


	//----- nvinfo : EIATTR_MAXREG_COUNT
	.align		4
        /*007c*/ 	.byte	0x03, 0x1b
        /*007e*/ 	.short	0x00ff


	//----- nvinfo : EIATTR_EXTERNS
	.align		4
        /*0080*/ 	.byte	0x04, 0x0f
        /*0082*/ 	.short	(.L_3697 - .L_3696)


	//   ....[0]....
	.align		4
.L_3696:
        /*0084*/ 	.word	index@(__assertfail)


	//----- nvinfo : EIATTR_MERCURY_ISA_VERSION
	.align		4
.L_3697:
        /*0088*/ 	.byte	0x03, 0x5f
        /*008a*/ 	.short	0x0101


	//----- nvinfo : EIATTR_VRC_CTA_INIT_COUNT
	.align		4
        /*008c*/ 	.byte	0x02, 0x4a
	.zero		1
	.zero		1


	//----- nvinfo : EIATTR_SYSCALL_OFFSETS
	.align		4
        /*0090*/ 	.byte	0x04, 0x46
        /*0092*/ 	.short	(.L_3699 - .L_3698)


	//   ....[0]....
.L_3698:
        /*0094*/ 	.word	0x00000e90


	//   ....[1]....
        /*0098*/ 	.word	0x00001ed0


	//   ....[2]....
        /*009c*/ 	.word	0x00002e50


	//   ....[3]....
        /*00a0*/ 	.word	0x00003da0


	//   ....[4]....
        /*00a4*/ 	.word	0x00005500


	//   ....[5]....
        /*00a8*/ 	.word	0x000064e0


	//   ....[6]....
        /*00ac*/ 	.word	0x00007620


	//   ....[7]....
        /*00b0*/ 	.word	0x00008760


	//----- nvinfo : EIATTR_EXIT_INSTR_OFFSETS
	.align		4
.L_3699:
        /*00b4*/ 	.byte	0x04, 0x1c
        /*00b6*/ 	.short	(.L_3701 - .L_3700)


	//   ....[0]....
.L_3700:
        /*00b8*/ 	.word	0x000079b0


	//   ....[1]....
        /*00bc*/ 	.word	0x00007af0


	//   ....[2]....
        /*00c0*/ 	.word	0x00007b30


	//   ....[3]....
        /*00c4*/ 	.word	0x00007bc0


	//   ....[4]....
        /*00c8*/ 	.word	0x00007bf0


	//   ....[5]....
        /*00cc*/ 	.word	0x00007c20


	//   ....[6]....
        /*00d0*/ 	.word	0x00007cf0


	//   ....[7]....
        /*00d4*/ 	.word	0x00007d70


	//   ....[8]....
        /*00d8*/ 	.word	0x00007e50


	//   ....[9]....
        /*00dc*/ 	.word	0x00007ee0


	//   ....[10]....
        /*00e0*/ 	.word	0x00007f00


	//   ....[11]....
        /*00e4*/ 	.word	0x00007fd0


	//   ....[12]....
        /*00e8*/ 	.word	0x00008180


	//   ....[13]....
        /*00ec*/ 	.word	0x00008330


	//   ....[14]....
        /*00f0*/ 	.word	0x000084d0


	//   ....[15]....
        /*00f4*/ 	.word	0x00008500


	//   ....[16]....
        /*00f8*/ 	.word	0x00008530


	//   ....[17]....
        /*00fc*/ 	.word	0x000085d0


	//   ....[18]....
        /*0100*/ 	.word	0x00008600


	//   ....[19]....
        /*0104*/ 	.word	0x00008770


	//   ....[20]....
        /*0108*/ 	.word	0x000088c0


	//   ....[21]....
        /*010c*/ 	.word	0x00008a40


	//   ....[22]....
        /*0110*/ 	.word	0x00008ac0


	//----- nvinfo : EIATTR_MAX_THREADS
	.align		4
.L_3701:
        /*0114*/ 	.byte	0x04, 0x05
        /*0116*/ 	.short	(.L_3703 - .L_3702)
.L_3702:
        /*0118*/ 	.word	0x00000080
        /*011c*/ 	.word	0x00000001
        /*0120*/ 	.word	0x00000001


	//----- nvinfo : EIATTR_CRS_STACK_SIZE
	.align		4
.L_3703:
        /*0124*/ 	.byte	0x04, 0x1e
        /*0126*/ 	.short	(.L_3705 - .L_3704)
.L_3704:
        /*0128*/ 	.word	0x00000000


	//----- nvinfo : EIATTR_CBANK_PARAM_SIZE
	.align		4
.L_3705:
        /*012c*/ 	.byte	0x03, 0x19
        /*012e*/ 	.short	0x003c


	//----- nvinfo : EIATTR_PARAM_CBANK
	.align		4
        /*0130*/ 	.byte	0x04, 0x0a
        /*0132*/ 	.short	(.L_3707 - .L_3706)
	.align		4
.L_3706:
        /*0134*/ 	.word	index@(.nv.constant0._ZN2at6native27unrolled_elementwise_kernelINS0_13AUnaryFunctorIdddNS0_15binary_internal10DivFunctorIdEEEESt5arrayIPcLm2EELi4E23TrivialOffsetCalculatorILi1EjESB_NS0_6memory12LoadWithCastILi1EEENSC_13StoreWithCastILi1EEEEEviT_T0_T2_T3_T4_T5_)
        /*0138*/ 	.short	0x0380
        /*013a*/ 	.short	0x003c


	//----- nvinfo : EIATTR_SW_WAR
	.align		4
.L_3707:
        /*013c*/ 	.byte	0x04, 0x36
        /*013e*/ 	.short	(.L_3709 - .L_3708)
.L_3708:
        /*0140*/ 	.word	0x00000008
.L_3709:


//--------------------- .nv.info._ZN2at6native18elementwise_kernelILi128ELi2EZNS0_22gpu_kernel_impl_nocastINS0_13AUnaryFunctorIdddNS0_15binary_internal10DivFunctorIdEEEEEEvRNS_18TensorIteratorBaseERKT_EUliE_EEviT1_ --------------------------
	.section	.nv.info._ZN2at6native18elementwise_kernelILi128ELi2EZNS0_22gpu_kernel_impl_nocastINS0_13AUnaryFunctorIdddNS0_15binary_internal10DivFunctorIdEEEEEEvRNS_18TensorIteratorBaseERKT_EUliE_EEviT1_,"",@"SHT_CUDA_INFO"
	.sectionflags	@""
	.align	4


	//----- nvinfo : EIATTR_CUDA_API_VERSION
	.align		4
        /*0000*/ 	.byte	0x04, 0x37
        /*0002*/ 	.short	(.L_3711 - .L_3710)
.L_3710:
        /*0004*/ 	.word	0x00000082


	//----- nvinfo : EIATTR_KPARAM_INFO
	.align		4
.L_3711:
        /*0008*/ 	.byte	0x04, 0x17
        /*000a*/ 	.short	(.L_3713 - .L_3712)
.L_3712:
        /*000c*/ 	.word	0x00000000
        /*0010*/ 	.short	0x0001
        /*0012*/ 	.short	0x0008
        /*0014*/ 	.byte	0x00, 0xf0, 0x81, 0x08


	//----- nvinfo : EIATTR_KPARAM_INFO
	.align		4
.L_3713:
        /*0018*/ 	.byte	0x04, 0x17
        /*001a*/ 	.short	(.L_3715 - .L_3714)
.L_3714:
        /*001c*/ 	.word	0x00000000
        /*0020*/ 	.short	0x0000
        /*0022*/ 	.short	0x0000
        /*0024*/ 	.byte	0x00, 0xf0, 0x11, 0x00


	//----- nvinfo : EIATTR_SPARSE_MMA_MASK
	.align		4
.L_3715:
        /*0028*/ 	.byte	0x03, 0x50
        /*002a*/ 	.short	0x0000


	//----- nvinfo : EIATTR_MAXREG_COUNT
	.align		4
        /*002c*/ 	.byte	0x03, 0x1b
        /*002e*/ 	.short	0x0080


	//----- nvinfo : EIATTR_MERCURY_ISA_VERSION
	.align		4
        /*0030*/ 	.byte	0x03, 0x5f
        /*0032*/ 	.short	0x0101


	//----- nvinfo : EIATTR_VRC_CTA_INIT_COUNT
	.align		4
        /*0034*/ 	.byte	0x02, 0x4a
	.zero		1
	.zero		1


	//----- nvinfo : EIATTR_EXIT_INSTR_OFFSETS
	.align		4
        /*0038*/ 	.byte	0x04, 0x1c
        /*003a*/ 	.short	(.L_3717 - .L_3716)


	//   ....[0]....
.L_3716:
        /*003c*/ 	.word	0x000002a0


	//   ....[1]....
        /*0040*/ 	.word	0x00000430


	//   ....[2]....
        /*0044*/ 	.word	0x00001960


	//   ....[3]....
        /*0048*/ 	.word	0x00002de0


	//----- nvinfo : EIATTR_MAX_THREADS
	.align		4
.L_3717:
        /*004c*/ 	.byte	0x04, 0x05
        /*004e*/ 	.short	(.L_3719 - .L_3718)
.L_3718:
        /*0050*/ 	.word	0x00000080
        /*0054*/ 	.word	0x00000001
        /*0058*/ 	.word	0x00000001


	//----- nvinfo : EIATTR_CRS_STACK_SIZE
	.align		4
.L_3719:
        /*005c*/ 	.byte	0x04, 0x1e
        /*005e*/ 	.short	(.L_3721 - .L_3720)
.L_3720:
        /*0060*/ 	.word	0x00000000


	//----- nvinfo : EIATTR_CBANK_PARAM_SIZE
	.align		4
.L_3721:
        /*0064*/ 	.byte	0x03, 0x19
        /*0066*/ 	.short	0x0228


	//----- nvinfo : EIATTR_PARAM_CBANK
	.align		4
        /*0068*/ 	.byte	0x04, 0x0a
        /*006a*/ 	.short	(.L_3723 - .L_3722)
	.align		4
.L_3722:
        /*006c*/ 	.word	index@(.nv.constant0._ZN2at6native18elementwise_kernelILi128ELi2EZNS0_22gpu_kernel_impl_nocastINS0_13AUnaryFunctorIdddNS0_15binary_internal10DivFunctorIdEEEEEEvRNS_18TensorIteratorBaseERKT_EUliE_EEviT1_)
        /*0070*/ 	.short	0x0380
        /*0072*/ 	.short	0x0228


	//----- nvinfo : EIATTR_SW_WAR
	.align		4
.L_3723:
        /*0074*/ 	.byte	0x04, 0x36
        /*0076*/ 	.short	(.L_3725 - .L_3724)
.L_3724:
        /*0078*/ 	.word	0x00000008
.L_3725:


//--------------------- .nv.info._ZN2at6native27unrolled_elementwise_kernelINS0_13AUnaryFunctorIdddNS0_15binary_internal10DivFunctorIdEEEESt5arrayIPcLm2EELi4E23TrivialOffsetCalculatorILi1EjESB_NS0_6memory15LoadWithoutCastENSC_16StoreWithoutCastEEEviT_T0_T2_T3_T4_T5_ --------------------------
	.section	.nv.info._ZN2at6native27unrolled_elementwise_kernelINS0_13AUnaryFunctorIdddNS0_15binary_internal10DivFunctorIdEEEESt5arrayIPcLm2EELi4E23TrivialOffsetCalculatorILi1EjESB_NS0_6memory15LoadWithoutCastENSC_16StoreWithoutCastEEEviT_T0_T2_T3_T4_T5_,"",@"SHT_CUDA_INFO"
	.sectionflags	@""
	.align	4


	//----- nvinfo : EIATTR_CUDA_API_VERSION
	.align		4
        /*0000*/ 	.byte	0x04, 0x37
        /*0002*/ 	.short	(.L_3727 - .L_3726)
.L_3726:
        /*0004*/ 	.word	0x00000082


	//----- nvinfo : EIATTR_KPARAM_INFO
	.align		4
.L_3727:
        /*0008*/ 	.byte	0x04, 0x17
        /*000a*/ 	.short	(.L_3729 - .L_3728)
.L_3728:
        /*000c*/ 	.word	0x00000000
        /*0010*/ 	.short	0x0006
        /*0012*/ 	.short	0x002b
        /*0014*/ 	.byte	0x00, 0xf0, 0x05, 0x00


	//----- nvinfo : EIATTR_KPARAM_INFO
	.align		4
.L_3729:
        /*0018*/ 	.byte	0x04, 0x17
        /*001a*/ 	.short	(.L_3731 - .L_3730)
.L_3730:
        /*001c*/ 	.word	0x00000000
        /*0020*/ 	.short	0x0005
        /*0022*/ 	.short	0x002a
        /*0024*/ 	.byte	0x00, 0xf0, 0x05, 0x00


	//----- nvinfo : EIATTR_KPARAM_INFO
	.align		4
.L_3731:
        /*0028*/ 	.byte	0x04, 0x17
        /*002a*/ 	.short	(.L_3733 - .L_3732)
.L_3732:
        /*002c*/ 	.word	0x00000000
        /*0030*/ 	.short	0x0004
        /*0032*/ 	.short	0x0029
        /*0034*/ 	.byte	0x00, 0xf0, 0x05, 0x00


	//----- nvinfo : EIATTR_KPARAM_INFO
	.align		4
.L_3733:
        /*0038*/ 	.byte	0x04, 0x17
        /*003a*/ 	.short	(.L_3735 - .L_3734)
.L_3734:
        /*003c*/ 	.word	0x00000000
        /*0040*/ 	.short	0x0003
        /*0042*/ 	.short	0x0028
        /*0044*/ 	.byte	0x00, 0xf0, 0x05, 0x00


	//----- nvinfo : EIATTR_KPARAM_INFO
	.align		4
.L_3735:
        /*0048*/ 	.byte	0x04, 0x17
        /*004a*/ 	.short	(.L_3737 - .L_3736)
.L_3736:
        /*004c*/ 	.word	0x00000000
        /*0050*/ 	.short	0x0002
        /*0052*/ 	.short	0x0018
        /*0054*/ 	.byte	0x00, 0xf0, 0x41, 0x00


	//----- nvinfo : EIATTR_KPARAM_INFO
	.align		4
.L_3737:
        /*0058*/ 	.byte	0x04, 0x17
        /*005a*/ 	.short	(.L_3739 - .L_3738)
.L_3738:
        /*005c*/ 	.word	0x00000000
        /*0060*/ 	.short	0x0001
        /*0062*/ 	.short	0x0008
        /*0064*/ 	.byte	0x00, 0xf0, 0x41, 0x00


	//----- nvinfo : EIATTR_KPARAM_INFO
	.align		4
.L_3739:
        /*0068*/ 	.byte	0x04, 0x17
        /*006a*/ 	.short	(.L_3741 - .L_3740)
.L_3740:
        /*006c*/ 	.word	0x00000000
        /*0070*/ 	.short	0x0000
        /*0072*/ 	.short	0x0000
        /*0074*/ 	.byte	0x00, 0xf0, 0x11, 0x00


	//----- nvinfo : EIATTR_SPARSE_MMA_MASK
	.align		4
.L_3741:
        /*0078*/ 	.byte	0x03, 0x50
        /*007a*/ 	.short	0x0000


	//----- nvinfo : EIATTR_MAXREG_COUNT
	.align		4
        /*007c*/ 	.byte	0x03, 0x1b
        /*007e*/ 	.short	0x00ff


	//----- nvinfo : EIATTR_MERCURY_ISA_VERSION
	.align		4
        /*0080*/ 	.byte	0x03, 0x5f
        /*0082*/ 	.short	0x0101


	//----- nvinfo : EIATTR_VRC_CTA_INIT_COUNT
	.align		4
        /*0084*/ 	.byte	0x02, 0x4a
	.zero		1
	.zero		1


	//----- nvinfo : EIATTR_EXIT_INSTR_OFFSETS
	.align		4
        /*0088*/ 	.byte	0x04, 0x1c
        /*008a*/ 	.short	(.L_3743 - .L_3742)


	//   ....[0]....
.L_3742:
        /*008c*/ 	.word	0x00000970


	//   ....[1]....
        /*0090*/ 	.word	0x000009c0


	//----- nvinfo : EIATTR_MAX_THREADS
	.align		4
.L_3743:
        /*0094*/ 	.byte	0x04, 0x05
        /*0096*/ 	.short	(.L_3745 - .L_3744)
.L_3744:
        /*0098*/ 	.word	0x00000080
        /*009c*/ 	.word	0x00000001
        /*00a0*/ 	.word	0x00000001


	//----- nvinfo : EIATTR_CRS_STACK_SIZE
	.align		4
.L_3745:
        /*00a4*/ 	.byte	0x04, 0x1e
        /*00a6*/ 	.short	(.L_3747 - .L_3746)
.L_3746:
        /*00a8*/ 	.word	0x00000000


	//----- nvinfo : EIATTR_CBANK_PARAM_SIZE
	.align		4
.L_3747:
        /*00ac*/ 	.byte	0x03, 0x19
        /*00ae*/ 	.short	0x002c


	//----- nvinfo : EIATTR_PARAM_CBANK
	.align		4
        /*00b0*/ 	.byte	0x04, 0x0a
        /*00b2*/ 	.short	(.L_3749 - .L_3748)
	.align		4
.L_3748:
        /*00b4*/ 	.word	index@(.nv.constant0._ZN2at6native27unrolled_elementwise_kernelINS0_13AUnaryFunctorIdddNS0_15binary_internal10DivFunctorIdEEEESt5arrayIPcLm2EELi4E23TrivialOffsetCalculatorILi1EjESB_NS0_6memory15LoadWithoutCastENSC_16StoreWithoutCastEEEviT_T0_T2_T3_T4_T5_)
        /*00b8*/ 	.short	0x0380
        /*00ba*/ 	.short	0x002c


	//----- nvinfo : EIATTR_SW_WAR
	.align		4
.L_3749:
        /*00bc*/ 	.byte	0x04, 0x36
        /*00be*/ 	.short	(.L_3751 - .L_3750)
.L_3750:
        /*00c0*/ 	.word	0x00000008
.L_3751:


//--------------------- .nv.info._ZN2at6native29vectorized_elementwise_kernelILi2ENS0_13AUnaryFunctorIdddNS0_15binary_internal10DivFunctorIdEEEESt5arrayIPcLm2EEEEviT0_T1_ --------------------------
	.section	.nv.info._ZN2at6native29vectorized_elementwise_kernelILi2ENS0_13AUnaryFunctorIdddNS0_15binary_internal10DivFunctorIdEEEESt5arrayIPcLm2EEEEviT0_T1_,"",@"SHT_CUDA_INFO"
	.sectionflags	@""
	.align	4


	//----- nvinfo : EIATTR_CUDA_API_VERSION
	.align		4
        /*0000*/ 	.byte	0x04, 0x37
        /*0002*/ 	.short	(.L_3753 - .L_3752)
.L_3752:
        /*0004*/ 	.word	0x00000082


	//----- nvinfo : EIATTR_KPARAM_INFO
	.align		4
.L_3753:
        /*0008*/ 	.byte	0x04, 0x17
        /*000a*/ 	.short	(.L_3755 - .L_3754)
.L_3754:
        /*000c*/ 	.word	0x00000000
        /*0010*/ 	.short	0x0002
        /*0012*/ 	.short	0x0018
        /*0014*/ 	.byte	0x00, 0xf0, 0x41, 0x00


	//----- nvinfo : EIATTR_KPARAM_INFO
	.align		4
.L_3755:
        /*0018*/ 	.byte	0x04, 0x17
        /*001a*/ 	.short	(.L_3757 - .L_3756)
.L_3756:
        /*001c*/ 	.word	0x00000000
        /*0020*/ 	.short	0x0001
        /*0022*/ 	.short	0x0008
        /*0024*/ 	.byte	0x00, 0xf0, 0x41, 0x00


	//----- nvinfo : EIATTR_KPARAM_INFO
	.align		4
.L_3757:
        /*0028*/ 	.byte	0x04, 0x17
        /*002a*/ 	.short	(.L_3759 - .L_3758)
.L_3758:
        /*002c*/ 	.word	0x00000000
        /*0030*/ 	.short	0x0000
        /*0032*/ 	.short	0x0000
        /*0034*/ 	.byte	0x00, 0xf0, 0x11, 0x00


	//----- nvinfo : EIATTR_SPARSE_MMA_MASK
	.align		4
.L_3759:
        /*0038*/ 	.byte	0x03, 0x50
        /*003a*/ 	.short	0x0000


	//----- nvinfo : EIATTR_MAXREG_COUNT
	.align		4
        /*003c*/ 	.byte	0x03, 0x1b
        /*003e*/ 	.short	0x00ff


	//----- nvinfo : EIATTR_MERCURY_ISA_VERSION
	.align		4
        /*0040*/ 	.byte	0x03, 0x5f
        /*0042*/ 	.short	0x0101


	//----- nvinfo : EIATTR_VRC_CTA_INIT_COUNT
	.align		4
        /*0044*/ 	.byte	0x02, 0x4a
	.zero		1
	.zero		1


	//----- nvinfo : EIATTR_EXIT_INSTR_OFFSETS
	.align		4
        /*0048*/ 	.byte	0x04, 0x1c
        /*004a*/ 	.short	(.L_3761 - .L_3760)


	//   ....[0]....
.L_3760:
        /*004c*/ 	.word	0x00001370


	//   ....[1]....
        /*0050*/ 	.word	0x000013c0


	//   ....[2]....
        /*0054*/ 	.word	0x000020c0


	//----- nvinfo : EIATTR_MAX_THREADS
	.align		4
.L_3761:
        /*0058*/ 	.byte	0x04, 0x05
        /*005a*/ 	.short	(.L_3763 - .L_3762)
.L_3762:
        /*005c*/ 	.word	0x00000080
        /*0060*/ 	.word	0x00000001
        /*0064*/ 	.word	0x00000001


	//----- nvinfo : EIATTR_CRS_STACK_SIZE
	.align		4
.L_3763:
        /*0068*/ 	.byte	0x04, 0x1e
        /*006a*/ 	.short	(.L_3765 - .L_3764)
.L_3764:
        /*006c*/ 	.word	0x00000000


	//----- nvinfo : EIATTR_CBANK_PARAM_SIZE
	.align		4
.L_3765:
        /*0070*/ 	.byte	0x03, 0x19
        /*0072*/ 	.short	0x0028


	//----- nvinfo : EIATTR_PARAM_CBANK
	.align		4
        /*0074*/ 	.byte	0x04, 0x0a
        /*0076*/ 	.short	(.L_3767 - .L_3766)
	.align		4
.L_3766:
        /*0078*/ 	.word	index@(.nv.constant0._ZN2at6native29vectorized_elementwise_kernelILi2ENS0_13AUnaryFunctorIdddNS0_15binary_internal10DivFunctorIdEEEESt5arrayIPcLm2EEEEviT0_T1_)
        /*007c*/ 	.short	0x0380
        /*007e*/ 	.short	0x0028


	//----- nvinfo : EIATTR_SW_WAR
	.align		4
.L_3767:
        /*0080*/ 	.byte	0x04, 0x36
        /*0082*/ 	.short	(.L_3769 - .L_3768)
.L_3768:
        /*0084*/ 	.word	0x00000008
.L_3769:


//--------------------- .nv.info._ZN2at6native29vectorized_elementwise_kernelILi4ENS0_13AUnaryFunctorIdddNS0_15binary_internal10DivFunctorIdEEEESt5arrayIPcLm2EEEEviT0_T1_ --------------------------
	.section	.nv.info._ZN2at6native29vectorized_elementwise_kernelILi4ENS0_13AUnaryFunctorIdddNS0_15binary_internal10DivFunctorIdEEEESt5arrayIPcLm2EEEEviT0_T1_,"",@"SHT_CUDA_INFO"
	.sectionflags	@""
	.align	4


	//----- nvinfo : EIATTR_CUDA_API_VERSION
	.align		4
        /*0000*/ 	.byte	0x04, 0x37
        /*0002*/ 	.short	(.L_3771 - .L_3770)
.L_3770:
        /*0004*/ 	.word	0x00000082


	//----- nvinfo : EIATTR_KPARAM_INFO
	.align		4
.L_3771:
        /*0008*/ 	.byte	0x04, 0x17
        /*000a*/ 	.short	(.L_3773 - .L_3772)
.L_3772:
        /*000c*/ 	.word	0x00000000
        /*0010*/ 	.short	0x0002
        /*0012*/ 	.short	0x0018
        /*0014*/ 	.byte	0x00, 0xf0, 0x41, 0x00


	//----- nvinfo : EIATTR_KPARAM_INFO
	.align		4
.L_3773:
        /*0018*/ 	.byte	0x04, 0x17
        /*001a*/ 	.short	(.L_3775 - .L_3774)
.L_3774:
        /*001c*/ 	.word	0x00000000
        /*0020*/ 	.short	0x0001
        /*0022*/ 	.short	0x0008
        /*0024*/ 	.byte	0x00, 0xf0, 0x41, 0x00


	//----- nvinfo : EIATTR_KPARAM_INFO
	.align		4
.L_3775:
        /*0028*/ 	.byte	0x04, 0x17
        /*002a*/ 	.short	(.L_3777 - .L_3776)
.L_3776:
        /*002c*/ 	.word	0x00000000
        /*0030*/ 	.short	0x0000
        /*0032*/ 	.short	0x0000
        /*0034*/ 	.byte	0x00, 0xf0, 0x11, 0x00


	//----- nvinfo : EIATTR_SPARSE_MMA_MASK
	.align		4
.L_3777:
        /*0038*/ 	.byte	0x03, 0x50
        /*003a*/ 	.short	0x0000


	//----- nvinfo : EIATTR_MAXREG_COUNT
	.align		4
        /*003c*/ 	.byte	0x03, 0x1b
        /*003e*/ 	.short	0x00ff


	//----- nvinfo : EIATTR_MERCURY_ISA_VERSION
	.align		4
        /*0040*/ 	.byte	0x03, 0x5f
        /*0042*/ 	.short	0x0101


	//----- nvinfo : EIATTR_VRC_CTA_INIT_COUNT
	.align		4
        /*0044*/ 	.byte	0x02, 0x4a
	.zero		1
	.zero		1


	//----- nvinfo : EIATTR_EXIT_INSTR_OFFSETS
	.align		4
        /*0048*/ 	.byte	0x04, 0x1c
        /*004a*/ 	.short	(.L_3779 - .L_3778)


	//   ....[0]....
.L_3778:
        /*004c*/ 	.word	0x00001370


	//   ....[1]....
        /*0050*/ 	.word	0x000013c0


	//   ....[2]....
        /*0054*/ 	.word	0x00002080


	//----- nvinfo : EIATTR_MAX_THREADS
	.align		4
.L_3779:
        /*0058*/ 	.byte	0x04, 0x05
        /*005a*/ 	.short	(.L_3781 - .L_3780)
.L_3780:
        /*005c*/ 	.word	0x00000080
        /*0060*/ 	.word	0x00000001
        /*0064*/ 	.word	0x00000001


	//----- nvinfo : EIATTR_CRS_STACK_SIZE
	.align		4
.L_3781:
        /*0068*/ 	.byte	0x04, 0x1e
        /*006a*/ 	.short	(.L_3783 - .L_3782)
.L_3782:
        /*006c*/ 	.word	0x00000000


	//----- nvinfo : EIATTR_CBANK_PARAM_SIZE
	.align		4
.L_3783:
        /*0070*/ 	.byte	0x03, 0x19
        /*0072*/ 	.short	0x0028


	//----- nvinfo : EIATTR_PARAM_CBANK
	.align		4
        /*0074*/ 	.byte	0x04, 0x0a
        /*0076*/ 	.short	(.L_3785 - .L_3784)
	.align		4
.L_3784:
        /*0078*/ 	.word	index@(.nv.constant0._ZN2at6native29vectorized_elementwise_kernelILi4ENS0_13AUnaryFunctorIdddNS0_15binary_internal10DivFunctorIdEEEESt5arrayIPcLm2EEEEviT0_T1_)
        /*007c*/ 	.short	0x0380
        /*007e*/ 	.short	0x0028


	//----- nvinfo : EIATTR_SW_WAR
	.align		4
.L_3785:
        /*0080*/ 	.byte	0x04, 0x36
        /*0082*/ 	.short	(.L_3787 - .L_3786)
.L_3786:
        /*0084*/ 	.word	0x00000008
.L_3787:


//--------------------- .nv.info._ZN2at6native29vectorized_elementwise_kernelILi8ENS0_13AUnaryFunctorIdddNS0_15binary_internal10DivFunctorIdEEEESt5arrayIPcLm2EEEEviT0_T1_ --------------------------
	.section	.nv.info._ZN2at6native29vectorized_elementwise_kernelILi8ENS0_13AUnaryFunctorIdddNS0_15binary_internal10DivFunctorIdEEEESt5arrayIPcLm2EEEEviT0_T1_,"",@"SHT_CUDA_INFO"
	.sectionflags	@""
	.align	4


	//----- nvinfo : EIATTR_CUDA_API_VERSION
	.align		4
        /*0000*/ 	.byte	0x04, 0x37
        /*0002*/ 	.short	(.L_3789 - .L_3788)
.L_3788:
        /*0004*/ 	.word	0x00000082


	//----- nvinfo : EIATTR_KPARAM_INFO
	.align		4
.L_3789:
        /*0008*/ 	.byte	0x04, 0x17
        /*000a*/ 	.short	(.L_3791 - .L_3790)
.L_3790:
        /*000c*/ 	.word	0x00000000
        /*0010*/ 	.short	0x0002
        /*0012*/ 	.short	0x0018
        /*0014*/ 	.byte	0x00, 0xf0, 0x41, 0x00


	//----- nvinfo : EIATTR_KPARAM_INFO
	.align		4
.L_3791:
        /*0018*/ 	.byte	0x04, 0x17
        /*001a*/ 	.short	(.L_3793 - .L_3792)
.L_3792:
        /*001c*/ 	.word	0x00000000
        /*0020*/ 	.short	0x0001
        /*0022*/ 	.short	0x0008
        /*0024*/ 	.byte	0x00, 0xf0, 0x41, 0x00


	//----- nvinfo : EIATTR_KPARAM_INFO
	.align		4
.L_3793:
        /*0028*/ 	.byte	0x04, 0x17
        /*002a*/ 	.short	(.L_3795 - .L_3794)
.L_3794:
        /*002c*/ 	.word	0x00000000
        /*0030*/ 	.short	0x0000
        /*0032*/ 	.short	0x0000
        /*0034*/ 	.byte	0x00, 0xf0, 0x11, 0x00


	//----- nvinfo : EIATTR_SPARSE_MMA_MASK
	.align		4
.L_3795:
        /*0038*/ 	.byte	0x03, 0x50
        /*003a*/ 	.short	0x0000


	//----- nvinfo : EIATTR_MAXREG_COUNT
	.align		4
        /*003c*/ 	.byte	0x03, 0x1b
        /*003e*/ 	.short	0x00ff


	//----- nvinfo : EIATTR_MERCURY_ISA_VERSION
	.align		4
        /*0040*/ 	.byte	0x03, 0x5f
        /*0042*/ 	.short	0x0101


	//----- nvinfo : EIATTR_VRC_CTA_INIT_COUNT
	.align		4
        /*0044*/ 	.byte	0x02, 0x4a
	.zero		1
	.zero		1


	//----- nvinfo : EIATTR_EXIT_INSTR_OFFSETS
	.align		4
        /*0048*/ 	.byte	0x04, 0x1c
        /*004a*/ 	.short	(.L_3797 - .L_3796)


	//   ....[0]....
.L_3796:
        /*004c*/ 	.word	0x00001370


	//   ....[1]....
        /*0050*/ 	.word	0x000013c0


	//   ....[2]....
        /*0054*/ 	.word	0x00002080


	//----- nvinfo : EIATTR_MAX_THREADS
	.align		4
.L_3797:
        /*0058*/ 	.byte	0x04, 0x05
        /*005a*/ 	.short	(.L_3799 - .L_3798)
.L_3798:
        /*005c*/ 	.word	0x00000080
        /*0060*/ 	.word	0x00000001
        /*0064*/ 	.word	0x00000001


	//----- nvinfo : EIATTR_CRS_STACK_SIZE
	.align		4
.L_3799:
        /*0068*/ 	.byte	0x04, 0x1e
        /*006a*/ 	.short	(.L_3801 - .L_3800)
.L_3800:
        /*006c*/ 	.word	0x00000000


	//----- nvinfo : EIATTR_CBANK_PARAM_SIZE
	.align		4
.L_3801:
        /*0070*/ 	.byte	0x03, 0x19
        /*0072*/ 	.short	0x0028


	//----- nvinfo : EIATTR_PARAM_CBANK
	.align		4
        /*0074*/ 	.byte	0x04, 0x0a
        /*0076*/ 	.short	(.L_3803 - .L_3802)
	.align		4
.L_3802:
        /*0078*/ 	.word	index@(.nv.constant0._ZN2at6native29vectorized_elementwise_kernelILi8ENS0_13AUnaryFunctorIdddNS0_15binary_internal10DivFunctorIdEEEESt5arrayIPcLm2EEEEviT0_T1_)
        /*007c*/ 	.short	0x0380
        /*007e*/ 	.short	0x0028


	//----- nvinfo : EIATTR_SW_WAR
	.align		4
.L_3803:
        /*0080*/ 	.byte	0x04, 0x36
        /*0082*/ 	.short	(.L_3805 - .L_3804)
.L_3804:
        /*0084*/ 	.word	0x00000008
.L_3805:


//--------------------- .nv.info._ZN2at6native18elementwise_kernelILi128ELi4EZNS0_15gpu_kernel_implINS0_13BUnaryFunctorIN3c108BFloat16ES5_S5_NS0_15binary_internal10MulFunctorIfEEEEEEvRNS_18TensorIteratorBaseERKT_EUliE_EEviT1_ --------------------------
	.section	.nv.info._ZN2at6native18elementwise_kernelILi128ELi4EZNS0_15gpu_kernel_implINS0_13BUnaryFunctorIN3c108BFloat16ES5_S5_NS0_15binary_internal10MulFunctorIfEEEEEEvRNS_18TensorIteratorBaseERKT_EUliE_EEviT1_,"",@"SHT_CUDA_INFO"
	.sectionflags	@""
	.align	4


	//----- nvinfo : EIATTR_CUDA_API_VERSION
	.align		4
        /*0000*/ 	.byte	0x04, 0x37
        /*0002*/ 	.short	(.L_3807 - .L_3806)
.L_3806:
        /*0004*/ 	.word	0x00000082


	//----- nvinfo : EIATTR_KPARAM_INFO
	.align		4
.L_3807:
        /*0008*/ 	.byte	0x04, 0x17
        /*000a*/ 	.short	(.L_3809 - .L_3808)
.L_3808:
        /*000c*/ 	.word	0x00000000
        /*0010*/ 	.short	0x0001
        /*0012*/ 	.short	0x0008
        /*0014*/ 	.byte	0x00, 0xf0, 0x81, 0x08


	//----- nvinfo : EIATTR_KPARAM_INFO
	.align		4
.L_3809:
        /*0018*/ 	.byte	0x04, 0x17
        /*001a*/ 	.short	(.L_3811 - .L_3810)
.L_3810:
        /*001c*/ 	.word	0x00000000
        /*0020*/ 	.short	0x0000
        /*0022*/ 	.short	0x0000
        /*0024*/ 	.byte	0x00, 0xf0, 0x11, 0x00


	//----- nvinfo : EIATTR_SPARSE_MMA_MASK
	.align		4
.L_3811:
        /*0028*/ 	.byte	0x03, 0x50
        /*002a*/ 	.short	0x0000


	//----- nvinfo : EIATTR_MAXREG_COUNT
	.align		4
        /*002c*/ 	.byte	0x03, 0x1b
        /*002e*/ 	.short	0x0080


	//----- nvinfo : EIATTR_EXTERNS
	.align		4
        /*0030*/ 	.byte	0x04, 0x0f
        /*0032*/ 	.short	(.L_3813 - .L_3812)


	//   ....[0]....
	.align		4
.L_3812:
        /*0034*/ 	.word	index@(__assertfail)


	//----- nvinfo : EIATTR_MERCURY_ISA_VERSION
	.align		4
.L_3813:
        /*0038*/ 	.byte	0x03, 0x5f
        /*003a*/ 	.short	0x0101


	//----- nvinfo : EIATTR_VRC_CTA_INIT_COUNT
	.align		4
        /*003c*/ 	.byte	0x02, 0x4a
	.zero		1
	.zero		1


	//----- nvinfo : EIATTR_SYSCALL_OFFSETS
	.align		4
        /*0040*/ 	.byte	0x04, 0x46
        /*0042*/ 	.short	(.L_3815 - .L_3814)


	//   ....[0]....
.L_3814:
        /*0044*/ 	.word	0x00002210


	//   ....[1]....
        /*0048*/ 	.word	0x00003130


	//   ....[2]....
        /*004c*/ 	.word	0x000054e0


	//   ....[3]....
        /*0050*/ 	.word	0x00006250


	//   ....[4]....
        /*0054*/ 	.word	0x000086f0


	//   ....[5]....
        /*0058*/ 	.word	0x00009460


	//   ....[6]....
        /*005c*/ 	.word	0x0000b910


	//   ....[7]....
        /*0060*/ 	.word	0x0000c650


	//----- nvinfo : EIATTR_EXIT_INSTR_OFFSETS
	.align		4
.L_3815:
        /*0064*/ 	.byte	0x04, 0x1c
        /*0066*/ 	.short	(.L_3817 - .L_3816)


	//   ....[0]....
.L_3816:
        /*0068*/ 	.word	0x00009720


	//   ....[1]....
        /*006c*/ 	.word	0x0000bad0


	//   ....[2]....
        /*0070*/ 	.word	0x0000bb10


	//   ....[3]....
        /*0074*/ 	.word	0x0000bbb0


	//   ....[4]....
        /*0078*/ 	.word	0x0000bbf0


	//   ....[5]....
        /*007c*/ 	.word	0x0000bc30


	//   ....[6]....
        /*0080*/ 	.word	0x0000bcc0


	//   ....[7]....
        /*0084*/ 	.word	0x0000bd00


	//   ....[8]....
        /*0088*/ 	.word	0x0000bda0


	//   ....[9]....
        /*008c*/ 	.word	0x0000bdf0


	//   ....[10]....
        /*0090*/ 	.word	0x0000be40


	//   ....[11]....
        /*0094*/ 	.word	0x0000bf20


	//   ....[12]....
        /*0098*/ 	.word	0x0000c090


	//   ....[13]....
        /*009c*/ 	.word	0x0000c200


	//   ....[14]....
        /*00a0*/ 	.word	0x0000c360


	//   ....[15]....
        /*00a4*/ 	.word	0x0000c3a0


	//   ....[16]....
        /*00a8*/ 	.word	0x0000c3e0


	//   ....[17]....
        /*00ac*/ 	.word	0x0000c490


	//   ....[18]....
        /*00b0*/ 	.word	0x0000c4f0


	//   ....[19]....
        /*00b4*/ 	.word	0x0000c660


	//   ....[20]....
        /*00b8*/ 	.word	0x0000c770


	//   ....[21]....
        /*00bc*/ 	.word	0x0000c8b0


	//   ....[22]....
        /*00c0*/ 	.word	0x0000c8d0


	//----- nvinfo : EIATTR_MAX_THREADS
	.align		4
.L_3817:
        /*00c4*/ 	.byte	0x04, 0x05
        /*00c6*/ 	.short	(.L_3819 - .L_3818)
.L_3818:
        /*00c8*/ 	.word	0x00000080
        /*00cc*/ 	.word	0x00000001
        /*00d0*/ 	.word	0x00000001


	//----- nvinfo : EIATTR_CRS_STACK_SIZE
	.align		4
.L_3819:
        /*00d4*/ 	.byte	0x04, 0x1e
        /*00d6*/ 	.short	(.L_3821 - .L_3820)
.L_3820:
        /*00d8*/ 	.word	0x00000000


	//----- nvinfo : EIATTR_CBANK_PARAM_SIZE
	.align		4
.L_3821:
        /*00dc*/ 	.byte	0x03, 0x19
        /*00de*/ 	.short	0x0228


	//----- nvinfo : EIATTR_PARAM_CBANK
	.align		4
        /*00e0*/ 	.byte	0x04, 0x0a
        /*00e2*/ 	.short	(.L_3823 - .L_3822)
	.align		4
.L_3822:
        /*00e4*/ 	.word	index@(.nv.constant0._ZN2at6native18elementwise_kernelILi128ELi4EZNS0_15gpu_kernel_implINS0_13BUnaryFunctorIN3c108BFloat16ES5_S5_NS0_15binary_internal10MulFunctorIfEEEEEEvRNS_18TensorIteratorBaseERKT_EUliE_EEviT1_)
        /*00e8*/ 	.short	0x0380
        /*00ea*/ 	.short	0x0228


	//----- nvinfo : EIATTR_SW_WAR
	.align		4
.L_3823:
        /*00ec*/ 	.byte	0x04, 0x36
        /*00ee*/ 	.short	(.L_3825 - .L_3824)
.L_3824:
        /*00f0*/ 	.word	0x00000008
.L_3825:


//--------------------- .nv.info._ZN2at6native27unrolled_elementwise_kernelINS0_13BUnaryFunctorIN3c108BFloat16ES4_S4_NS0_15binary_internal10MulFunctorIfEEEESt5arrayIPcLm2EELi4E23TrivialOffsetCalculatorILi1EjESD_NS0_6memory12LoadWithCastILi1EEENSE_13StoreWithCastILi1EEEEEviT_T0_T2_T3_T4_T5_ --------------------------
	.section	.nv.info._ZN2at6native27unrolled_elementwise_kernelINS0_13BUnaryFunctorIN3c108BFloat16ES4_S4_NS0_15binary_internal10MulFunctorIfEEEESt5arrayIPcLm2EELi4E23TrivialOffsetCalculatorILi1EjESD_NS0_6memory12LoadWithCastILi1EEENSE_13StoreWithCastILi1EEEEEviT_T0_T2_T3_T4_T5_,"",@"SHT_CUDA_INFO"
	.sectionflags	@""
	.align	4


	//----- nvinfo : EIATTR_CUDA_API_VERSION
	.align		4
        /*0000*/ 	.byte	0x04, 0x37
        /*0002*/ 	.short	(.L_3827 - .L_3826)
.L_3826:
        /*0004*/ 	.word	0x00000082


	//----- nvinfo : EIATTR_KPARAM_INFO
	.align		4
.L_3827:
        /*0008*/ 	.byte	0x04, 0x17
        /*000a*/ 	.short	(.L_3829 - .L_3828)
.L_3828:
        /*000c*/ 	.word	0x00000000
        /*0010*/ 	.short	0x0006
        /*0012*/ 	.short	0x002c
        /*0014*/ 	.byte	0x00, 0xf0, 0x21, 0x00


	//----- nvinfo : EIATTR_KPARAM_INFO
	.align		4
.L_3829:
        /*0018*/ 	.byte	0x04, 0x17
        /*001a*/ 	.short	(.L_3831 - .L_3830)
.L_3830:
        /*001c*/ 	.word	0x00000000
        /*0020*/ 	.short	0x0005
        /*0022*/ 	.short	0x0024
        /*0024*/ 	.byte	0x00, 0xf0, 0x21, 0x00


	//----- nvinfo : EIATTR_KPARAM_INFO
	.align		4
.L_3831:
        /*0028*/ 	.byte	0x04, 0x17
        /*002a*/ 	.short	(.L_3833 - .L_3832)
.L_3832:
        /*002c*/ 	.word	0x00000000
        /*0030*/ 	.short	0x0004
        /*0032*/ 	.short	0x0021
        /*0034*/ 	.byte	0x00, 0xf0, 0x05, 0x00


	//----- nvinfo : EIATTR_KPARAM_INFO
	.align		4
.L_3833:
        /*0038*/ 	.byte	0x04, 0x17
        /*003a*/ 	.short	(.L_3835 - .L_3834)
.L_3834:
        /*003c*/ 	.word	0x00000000
        /*0040*/ 	.short	0x0003
        /*0042*/ 	.short	0x0020
        /*0044*/ 	.byte	0x00, 0xf0, 0x05, 0x00


	//----- nvinfo : EIATTR_KPARAM_INFO
	.align		4
.L_3835:
        /*0048*/ 	.byte	0x04, 0x17
        /*004a*/ 	.short	(.L_3837 - .L_3836)
.L_3836:
        /*004c*/ 	.word	0x00000000
        /*0050*/ 	.short	0x0002
        /*0052*/ 	.short	0x0010
        /*0054*/ 	.byte	0x00, 0xf0, 0x41, 0x00


	//----- nvinfo : EIATTR_KPARAM_INFO
	.align		4
.L_3837:
        /*0058*/ 	.byte	0x04, 0x17
        /*005a*/ 	.short	(.L_3839 - .L_3838)
.L_3838:
        /*005c*/ 	.word	0x00000000
        /*0060*/ 	.short	0x0001
        /*0062*/ 	.short	0x0004
        /*0064*/ 	.byte	0x00, 0xf0, 0x21, 0x00


	//----- nvinfo : EIATTR_KPARAM_INFO
	.align		4
.L_3839:
        /*0068*/ 	.byte	0x04, 0x17
        /*006a*/ 	.short	(.L_3841 - .L_3840)
.L_3840:
        /*006c*/ 	.word	0x00000000
        /*0070*/ 	.short	0x0000
        /*0072*/ 	.short	0x0000
        /*0074*/ 	.byte	0x00, 0xf0, 0x11, 0x00


	//----- nvinfo : EIATTR_SPARSE_MMA_MASK
	.align		4
.L_3841:
        /*0078*/ 	.byte	0x03, 0x50
        /*007a*/ 	.short	0x0000


	//----- nvinfo : EIATTR_MAXREG_COUNT
	.align		4
        /*007c*/ 	.byte	0x03, 0x1b
        /*007e*/ 	.short	0x00ff


	//----- nvinfo : EIATTR_EXTERNS
	.align		4
        /*0080*/ 	.byte	0x04, 0x0f
        /*0082*/ 	.short	(.L_3843 - .L_3842)


	//   ....[0]....
	.align		4
.L_3842:
        /*0084*/ 	.word	index@(__assertfail)


	//----- nvinfo : EIATTR_MERCURY_ISA_VERSION
	.align		4
.L_3843:
        /*0088*/ 	.byte	0x03, 0x5f
        /*008a*/ 	.short	0x0101


	//----- nvinfo : EIATTR_VRC_CTA_INIT_COUNT
	.align		4
        /*008c*/ 	.byte	0x02, 0x4a
	.zero		1
	.zero		1


	//----- nvinfo : EIATTR_SYSCALL_OFFSETS
	.align		4
        /*0090*/ 	.byte	0x04, 0x46
        /*0092*/ 	.short	(.L_3845 - .L_3844)


	//   ....[0]....
.L_3844:
        /*0094*/ 	.word	0x00001000


	//   ....[1]....
        /*0098*/ 	.word	0x000021e0


	//   ....[2]....
        /*009c*/ 	.word	0x00003300


	//   ....[3]....
        /*00a0*/ 	.word	0x00004330


	//   ....[4]....
        /*00a4*/ 	.word	0x00005470


	//   ....[5]....
        /*00a8*/ 	.word	0x00006350


	//   ....[6]....
        /*00ac*/ 	.word	0x000072d0


	//   ....[7]....
        /*00b0*/ 	.word	0x00008250


	//----- nvinfo : EIATTR_EXIT_INSTR_OFFSETS
	.align		4
.L_3845:
        /*00b4*/ 	.byte	0x04, 0x1c
        /*00b6*/ 	.short	(.L_3847 - .L_3846)


	//   ....[0]....
.L_3846:
        /*00b8*/ 	.word	0x00007580


	//   ....[1]....
        /*00bc*/ 	.word	0x000076d0


	//   ....[2]....
        /*00c0*/ 	.word	0x00007710


	//   ....[3]....
        /*00c4*/ 	.word	0x000077b0


	//   ....[4]....
        /*00c8*/ 	.word	0x000077f0


	//   ....[5]....
        /*00cc*/ 	.word	0x00007830


	//   ....[6]....
        /*00d0*/ 	.word	0x000078c0


	//   ....[7]....
        /*00d4*/ 	.word	0x00007900


	//   ....[8]....
        /*00d8*/ 	.word	0x000079a0


	//   ....[9]....
        /*00dc*/ 	.word	0x000079f0


	//   ....[10]....
        /*00e0*/ 	.word	0x00007a40


	//   ....[11]....
        /*00e4*/ 	.word	0x00007b20


	//   ....[12]....
        /*00e8*/ 	.word	0x00007c90


	//   ....[13]....
        /*00ec*/ 	.word	0x00007e00


	//   ....[14]....
        /*00f0*/ 	.word	0x00007f60


	//   ....[15]....
        /*00f4*/ 	.word	0x00007fa0


	//   ....[16]....
        /*00f8*/ 	.word	0x00007fe0


	//   ....[17]....
        /*00fc*/ 	.word	0x00008090


	//   ....[18]....
        /*0100*/ 	.word	0x000080f0


	//   ....[19]....
        /*0104*/ 	.word	0x00008260


	//   ....[20]....
        /*0108*/ 	.word	0x00008370


	//   ....[21]....
        /*010c*/ 	.word	0x000084b0


	//   ....[22]....
        /*0110*/ 	.word	0x000084d0


	//----- nvinfo : EIATTR_MAX_THREADS
	.align		4
.L_3847:
        /*0114*/ 	.byte	0x04, 0x05
        /*0116*/ 	.short	(.L_3849 - .L_3848)
.L_3848:
        /*0118*/ 	.word	0x00000080
        /*011c*/ 	.word	0x00000001
        /*0120*/ 	.word	0x00000001


	//----- nvinfo : EIATTR_CRS_STACK_SIZE
	.align		4
.L_3849:
        /*0124*/ 	.byte	0x04, 0x1e
        /*0126*/ 	.short	(.L_3851 - .L_3850)
.L_3850:
        /*0128*/ 	.word	0x00000000


	//----- nvinfo : EIATTR_CBANK_PARAM_SIZE
	.align		4
.L_3851:
        /*012c*/ 	.byte	0x03, 0x19
        /*012e*/ 	.short	0x0034


	//----- nvinfo : EIATTR_PARAM_CBANK
	.align		4
        /*0130*/ 	.byte	0x04, 0x0a
        /*0132*/ 	.short	(.L_3853 - .L_3852)
	.align		4
.L_3852:
        /*0134*/ 	.word	index@(.nv.constant0._ZN2at6native27unrolled_elementwise_kernelINS0_13BUnaryFunctorIN3c108BFloat16ES4_S4_NS0_15binary_internal10MulFunctorIfEEEESt5arrayIPcLm2EELi4E23TrivialOffsetCalculatorILi1EjESD_NS0_6memory12LoadWithCastILi1EEENSE_13StoreWithCastILi1EEEEEviT_T0_T2_T3_T4_T5_)
        /*0138*/ 	.short	0x0380
        /*013a*/ 	.short	0x0034


	//----- nvinfo : EIATTR_SW_WAR
	.align		4
.L_3853:
        /*013c*/ 	.byte	0x04, 0x36
        /*013e*/ 	.short	(.L_3855 - .L_3854)
.L_3854:
        /*0140*/ 	.word	0x00000008
.L_3855:


//--------------------- .nv.info._ZN2at6native18elementwise_kernelILi128ELi4EZNS0_22gpu_kernel_impl_nocastINS0_13BUnaryFunctorIN3c108BFloat16ES5_S5_NS0_15binary_internal10MulFunctorIfEEEEEEvRNS_18TensorIteratorBaseERKT_EUliE_EEviT1_ --------------------------
	.section	.nv.info._ZN2at6native18elementwise_kernelILi128ELi4EZNS0_22gpu_kernel_impl_nocastINS0_13BUnaryFunctorIN3c108BFloat16ES5_S5_NS0_15binary_internal10MulFunctorIfEEEEEEvRNS_18TensorIteratorBaseERKT_EUliE_EEviT1_,"",@"SHT_CUDA_INFO"
	.sectionflags	@""
	.align	4


	//----- nvinfo : EIATTR_CUDA_API_VERSION
	.align		4
        /*0000*/ 	.byte	0x04, 0x37
        /*0002*/ 	.short	(.L_3857 - .L_3856)
.L_3856:
        /*0004*/ 	.word	0x00000082


	//----- nvinfo : EIATTR_KPARAM_INFO
	.align		4
.L_3857:
        /*0008*/ 	.byte	0x04, 0x17
        /*000a*/ 	.short	(.L_3859 - .L_3858)
.L_3858:
        /*000c*/ 	.word	0x00000000
        /*0010*/ 	.short	0x0001
        /*0012*/ 	.short	0x0008
        /*0014*/ 	.byte	0x00, 0xf0, 0x61, 0x08


	//----- nvinfo : EIATTR_KPARAM_INFO
	.align		4
.L_3859:
        /*0018*/ 	.byte	0x04, 0x17
        /*001a*/ 	.short	(.L_3861 - .L_3860)
.L_3860:
        /*001c*/ 	.word	0x00000000
        /*0020*/ 	.short	0x0000
        /*0022*/ 	.short	0x0000
        /*0024*/ 	.byte	0x00, 0xf0, 0x11, 0x00


	//----- nvinfo : EIATTR_SPARSE_MMA_MASK
	.align		4
.L_3861:
        /*0028*/ 	.byte	0x03, 0x50
        /*002a*/ 	.short	0x0000


	//----- nvinfo : EIATTR_MAXREG_COUNT
	.align		4
        /*002c*/ 	.byte	0x03, 0x1b
        /*002e*/ 	.short	0x0080


	//----- nvinfo : EIATTR_MERCURY_ISA_VERSION
	.align		4
        /*0030*/ 	.byte	0x03, 0x5f
        /*0032*/ 	.short	0x0101


	//----- nvinfo : EIATTR_VRC_CTA_INIT_COUNT
	.align		4
        /*0034*/ 	.byte	0x02, 0x4a
	.zero		1
	.zero		1


	//----- nvinfo : EIATTR_EXIT_INSTR_OFFSETS
	.align		4
        /*0038*/ 	.byte	0x04, 0x1c
        /*003a*/ 	.short	(.L_3863 - .L_3862)


	//   ....[0]....
.L_3862:
        /*003c*/ 	.word	0x00000330


	//   ....[1]....
        /*0040*/ 	.word	0x000003c0


	//   ....[2]....
        /*0044*/ 	.word	0x00003f10


	//   ....[3]....
        /*0048*/ 	.word	0x00005270


	//----- nvinfo : EIATTR_MAX_THREADS
	.align		4
.L_3863:
        /*004c*/ 	.byte	0x04, 0x05
        /*004e*/ 	.short	(.L_3865 - .L_3864)
.L_3864:
        /*0050*/ 	.word	0x00000080
        /*0054*/ 	.word	0x00000001
        /*0058*/ 	.word	0x00000001


	//----- nvinfo : EIATTR_CRS_STACK_SIZE
	.align		4
.L_3865:
        /*005c*/ 	.byte	0x04, 0x1e
        /*005e*/ 	.short	(.L_3867 - .L_3866)
.L_3866:
        /*0060*/ 	.word	0x00000000


	//----- nvinfo : EIATTR_CBANK_PARAM_SIZE
	.align		4
.L_3867:
        /*0064*/ 	.byte	0x03, 0x19
        /*0066*/ 	.short	0x0220


	//----- nvinfo : EIATTR_PARAM_CBANK
	.align		4
        /*0068*/ 	.byte	0x04, 0x0a
        /*006a*/ 	.short	(.L_3869 - .L_3868)
	.align		4
.L_3868:
        /*006c*/ 	.word	index@(.nv.constant0._ZN2at6native18elementwise_kernelILi128ELi4EZNS0_22gpu_kernel_impl_nocastINS0_13BUnaryFunctorIN3c108BFloat16ES5_S5_NS0_15binary_internal10MulFunctorIfEEEEEEvRNS_18TensorIteratorBaseERKT_EUliE_EEviT1_)
        /*0070*/ 	.short	0x0380
        /*0072*/ 	.short	0x0220


	//----- nvinfo : EIATTR_SW_WAR
	.align		4
.L_3869:
        /*0074*/ 	.byte	0x04, 0x36
        /*0076*/ 	.short	(.L_3871 - .L_3870)
.L_3870:
        /*0078*/ 	.word	0x00000008
.L_3871:


//--------------------- .nv.info._ZN2at6native27unrolled_elementwise_kernelINS0_13BUnaryFunctorIN3c108BFloat16ES4_S4_NS0_15binary_internal10MulFunctorIfEEEESt5arrayIPcLm2EELi4E23TrivialOffsetCalculatorILi1EjESD_NS0_6memory15LoadWithoutCastENSE_16StoreWithoutCastEEEviT_T0_T2_T3_T4_T5_ --------------------------
	.section	.nv.info._ZN2at6native27unrolled_elementwise_kernelINS0_13BUnaryFunctorIN3c108BFloat16ES4_S4_NS0_15binary_internal10MulFunctorIfEEEESt5arrayIPcLm2EELi4E23TrivialOffsetCalculatorILi1EjESD_NS0_6memory15LoadWithoutCastENSE_16StoreWithoutCastEEEviT_T0_T2_T3_T4_T5_,"",@"SHT_CUDA_INFO"
	.sectionflags	@""
	.align	4


	//----- nvinfo : EIATTR_CUDA_API_VERSION
	.align		4
        /*0000*/ 	.byte	0x04, 0x37
        /*0002*/ 	.short	(.L_3873 - .L_3872)
.L_3872:
        /*0004*/ 	.word	0x00000082


	//----- nvinfo : EIATTR_KPARAM_INFO
	.align		4
.L_3873:
        /*0008*/ 	.byte	0x04, 0x17
        /*000a*/ 	.short	(.L_3875 - .L_3874)
.L_3874:
        /*000c*/ 	.word	0x00000000
        /*0010*/ 	.short	0x0006
        /*0012*/ 	.short	0x0023
        /*0014*/ 	.byte	0x00, 0xf0, 0x05, 0x00


	//----- nvinfo : EIATTR_KPARAM_INFO
	.align		4
.L_3875:
        /*0018*/ 	.byte	0x04, 0x17
        /*001a*/ 	.short	(.L_3877 - .L_3876)
.L_3876:
        /*001c*/ 	.word	0x00000000
        /*0020*/ 	.short	0x0005
        /*0022*/ 	.short	0x0022
        /*0024*/ 	.byte	0x00, 0xf0, 0x05, 0x00


	//----- nvinfo : EIATTR_KPARAM_INFO
	.align		4
.L_3877:
        /*0028*/ 	.byte	0x04, 0x17
        /*002a*/ 	.short	(.L_3879 - .L_3878)
.L_3878:
        /*002c*/ 	.word	0x00000000
        /*0030*/ 	.short	0x0004
        /*0032*/ 	.short	0x0021
        /*0034*/ 	.byte	0x00, 0xf0, 0x05, 0x00


	//----- nvinfo : EIATTR_KPARAM_INFO
	.align		4
.L_3879:
        /*0038*/ 	.byte	0x04, 0x17
        /*003a*/ 	.short	(.L_3881 - .L_3880)
.L_3880:
        /*003c*/ 	.word	0x00000000
        /*0040*/ 	.short	0x0003
        /*0042*/ 	.short	0x0020
        /*0044*/ 	.byte	0x00, 0xf0, 0x05, 0x00


	//----- nvinfo : EIATTR_KPARAM_INFO
	.align		4
.L_3881:
        /*0048*/ 	.byte	0x04, 0x17
        /*004a*/ 	.short	(.L_3883 - .L_3882)
.L_3882:
        /*004c*/ 	.word	0x00000000
        /*0050*/ 	.short	0x0002
        /*0052*/ 	.short	0x0010
        /*0054*/ 	.byte	0x00, 0xf0, 0x41, 0x00


	//----- nvinfo : EIATTR_KPARAM_INFO
	.align		4
.L_3883:
        /*0058*/ 	.byte	0x04, 0x17
        /*005a*/ 	.short	(.L_3885 - .L_3884)
.L_3884:
        /*005c*/ 	.word	0x00000000
        /*0060*/ 	.short	0x0001
        /*0062*/ 	.short	0x0004
        /*0064*/ 	.byte	0x00, 0xf0, 0x21, 0x00


	//----- nvinfo : EIATTR_KPARAM_INFO
	.align		4
.L_3885:
        /*0068*/ 	.byte	0x04, 0x17
        /*006a*/ 	.short	(.L_3887 - .L_3886)
.L_3886:
        /*006c*/ 	.word	0x00000000
        /*0070*/ 	.short	0x0000
        /*0072*/ 	.short	0x0000
        /*0074*/ 	.byte	0x00, 0xf0, 0x11, 0x00


	//----- nvinfo : EIATTR_SPARSE_MMA_MASK
	.align		4
.L_3887:
        /*0078*/ 	.byte	0x03, 0x50
        /*007a*/ 	.short	0x0000


	//----- nvinfo : EIATTR_MAXREG_COUNT
	.align		4
        /*007c*/ 	.byte	0x03, 0x1b
        /*007e*/ 	.short	0x00ff


	//----- nvinfo : EIATTR_MERCURY_ISA_VERSION
	.align		4
        /*0080*/ 	.byte	0x03, 0x5f
        /*0082*/ 	.short	0x0101


	//----- nvinfo : EIATTR_VRC_CTA_INIT_COUNT
	.align		4
        /*0084*/ 	.byte	0x02, 0x4a
	.zero		1
	.zero		1


	//----- nvinfo : EIATTR_EXIT_INSTR_OFFSETS
	.align		4
        /*0088*/ 	.byte	0x04, 0x1c
        /*008a*/ 	.short	(.L_3889 - .L_3888)


	//   ....[0]....
.L_3888:
        /*008c*/ 	.word	0x000004a0


	//   ....[1]....
        /*0090*/ 	.word	0x00000530


	//----- nvinfo : EIATTR_MAX_THREADS
	.align		4
.L_3889:
        /*0094*/ 	.byte	0x04, 0x05
        /*0096*/ 	.short	(.L_3891 - .L_3890)
.L_3890:
        /*0098*/ 	.word	0x00000080
        /*009c*/ 	.word	0x00000001
        /*00a0*/ 	.word	0x00000001


	//----- nvinfo : EIATTR_CRS_STACK_SIZE
	.align		4
.L_3891:
        /*00a4*/ 	.byte	0x04, 0x1e
        /*00a6*/ 	.short	(.L_3893 - .L_3892)
.L_3892:
        /*00a8*/ 	.word	0x00000000


	//----- nvinfo : EIATTR_CBANK_PARAM_SIZE
	.align		4
.L_3893:
        /*00ac*/ 	.byte	0x03, 0x19
        /*00ae*/ 	.short	0x0024


	//----- nvinfo : EIATTR_PARAM_CBANK
	.align		4
        /*00b0*/ 	.byte	0x04, 0x0a
        /*00b2*/ 	.short	(.L_3895 - .L_3894)
	.align		4
.L_3894:
        /*00b4*/ 	.word	index@(.nv.constant0._ZN2at6native27unrolled_elementwise_kernelINS0_13BUnaryFunctorIN3c108BFloat16ES4_S4_NS0_15binary_internal10MulFunctorIfEEEESt5arrayIPcLm2EELi4E23TrivialOffsetCalculatorILi1EjESD_NS0_6memory15LoadWithoutCastENSE_16StoreWithoutCastEEEviT_T0_T2_T3_T4_T5_)
        /*00b8*/ 	.short	0x0380
        /*00ba*/ 	.short	0x0024


	//----- nvinfo : EIATTR_SW_WAR
	.align		4
.L_3895:
        /*00bc*/ 	.byte	0x04, 0x36
        /*00be*/ 	.short	(.L_3897 - .L_3896)
.L_3896:
        /*00c0*/ 	.word	0x00000008
.L_3897:


//--------------------- .nv.info._ZN2at6native29vectorized_elementwise_kernelILi2ENS0_13BUnaryFunctorIN3c108BFloat16ES4_S4_NS0_15binary_internal10MulFunctorIfEEEESt5arrayIPcLm2EEEEviT0_T1_ --------------------------
	.section	.nv.info._ZN2at6native29vectorized_elementwise_kernelILi2ENS0_13BUnaryFunctorIN3c108BFloat16ES4_S4_NS0_15binary_internal10MulFunctorIfEEEESt5arrayIPcLm2EEEEviT0_T1_,"",@"SHT_CUDA_INFO"
	.sectionflags	@""
	.align	4


	//----- nvinfo : EIATTR_CUDA_API_VERSION
	.align		4
        /*0000*/ 	.byte	0x04, 0x37
        /*0002*/ 	.short	(.L_3899 - .L_3898)
.L_3898:
        /*0004*/ 	.word	0x00000082


	//----- nvinfo : EIATTR_KPARAM_INFO
	.align		4
.L_3899:
        /*0008*/ 	.byte	0x04, 0x17
        /*000a*/ 	.short	(.L_3901 - .L_3900)
.L_3900:
        /*000c*/ 	.word	0x00000000
        /*0010*/ 	.short	0x0002
        /*0012*/ 	.short	0x0010
        /*0014*/ 	.byte	0x00, 0xf0, 0x41, 0x00


	//----- nvinfo : EIATTR_KPARAM_INFO
	.align		4
.L_3901:
        /*0018*/ 	.byte	0x04, 0x17
        /*001a*/ 	.short	(.L_3903 - .L_3902)
.L_3902:
        /*001c*/ 	.word	0x00000000
        /*0020*/ 	.short	0x0001
        /*0022*/ 	.short	0x0004
        /*0024*/ 	.byte	0x00, 0xf0, 0x21, 0x00


	//----- nvinfo : EIATTR_KPARAM_INFO
	.align		4
.L_3903:
        /*0028*/ 	.byte	0x04, 0x17
        /*002a*/ 	.short	(.L_3905 - .L_3904)
.L_3904:
        /*002c*/ 	.word	0x00000000
        /*0030*/ 	.short	0x0000
        /*0032*/ 	.short	0x0000
        /*0034*/ 	.byte	0x00, 0xf0, 0x11, 0x00


	//----- nvinfo : EIATTR_SPARSE_MMA_MASK
	.align		4
.L_3905:
        /*0038*/ 	.byte	0x03, 0x50
        /*003a*/ 	.short	0x0000


	//----- nvinfo : EIATTR_MAXREG_COUNT
	.align		4
        /*003c*/ 	.byte	0x03, 0x1b
        /*003e*/ 	.short	0x00ff


	//----- nvinfo : EIATTR_MERCURY_ISA_VERSION
	.align		4
        /*0040*/ 	.byte	0x03, 0x5f
        /*0042*/ 	.short	0x0101


	//----- nvinfo : EIATTR_VRC_CTA_INIT_COUNT
	.align		4
        /*0044*/ 	.byte	0x02, 0x4a
	.zero		1
	.zero		1


	//----- nvinfo : EIATTR_EXIT_INSTR_OFFSETS
	.align		4
        /*0048*/ 	.byte	0x04, 0x1c
        /*004a*/ 	.short	(.L_3907 - .L_3906)


	//   ....[0]....
.L_3906:
        /*004c*/ 	.word	0x00000a60


	//   ....[1]....
        /*0050*/ 	.word	0x00000ab0


	//   ....[2]....
        /*0054*/ 	.word	0x00000d40


	//----- nvinfo : EIATTR_MAX_THREADS
	.align		4
.L_3907:
        /*0058*/ 	.byte	0x04, 0x05
        /*005a*/ 	.short	(.L_3909 - .L_3908)
.L_3908:
        /*005c*/ 	.word	0x00000080
        /*0060*/ 	.word	0x00000001
        /*0064*/ 	.word	0x00000001


	//----- nvinfo : EIATTR_CRS_STACK_SIZE
	.align		4
.L_3909:
        /*0068*/ 	.byte	0x04, 0x1e
        /*006a*/ 	.short	(.L_3911 - .L_3910)
.L_3910:
        /*006c*/ 	.word	0x00000000


	//----- nvinfo : EIATTR_CBANK_PARAM_SIZE
	.align		4
.L_3911:
        /*0070*/ 	.byte	0x03, 0x19
        /*0072*/ 	.short	0x0020


	//----- nvinfo : EIATTR_PARAM_CBANK
	.align		4
        /*0074*/ 	.byte	0x04, 0x0a
        /*0076*/ 	.short	(.L_3913 - .L_3912)
	.align		4
.L_3912:
        /*0078*/ 	.word	index@(.nv.constant0._ZN2at6native29vectorized_elementwise_kernelILi2ENS0_13BUnaryFunctorIN3c108BFloat16ES4_S4_NS0_15binary_internal10MulFunctorIfEEEESt5arrayIPcLm2EEEEviT0_T1_)
        /*007c*/ 	.short	0x0380
        /*007e*/ 	.short	0x0020


	//----- nvinfo : EIATTR_SW_WAR
	.align		4
.L_3913:
        /*0080*/ 	.byte	0x04, 0x36
        /*0082*/ 	.short	(.L_3915 - .L_3914)
.L_3914:
        /*0084*/ 	.word	0x00000008
.L_3915:


//--------------------- .nv.info._ZN2at6native29vectorized_elementwise_kernelILi4ENS0_13BUnaryFunctorIN3c108BFloat16ES4_S4_NS0_15binary_internal10MulFunctorIfEEEESt5arrayIPcLm2EEEEviT0_T1_ --------------------------
	.section	.nv.info._ZN2at6native29vectorized_elementwise_kernelILi4ENS0_13BUnaryFunctorIN3c108BFloat16ES4_S4_NS0_15binary_internal10MulFunctorIfEEEESt5arrayIPcLm2EEEEviT0_T1_,"",@"SHT_CUDA_INFO"
	.sectionflags	@""
	.align	4


	//----- nvinfo : EIATTR_CUDA_API_VERSION
	.align		4
        /*0000*/ 	.byte	0x04, 0x37
        /*0002*/ 	.short	(.L_3917 - .L_3916)
.L_3916:
        /*0004*/ 	.word	0x00000082


	//----- nvinfo : EIATTR_KPARAM_INFO
	.align		4
.L_3917:
        /*0008*/ 	.byte	0x04, 0x17
        /*000a*/ 	.short	(.L_3919 - .L_3918)
.L_3918:
        /*000c*/ 	.word	0x00000000
        /*0010*/ 	.short	0x0002
        /*0012*/ 	.short	0x0010
        /*0014*/ 	.byte	0x00, 0xf0, 0x41, 0x00


	//----- nvinfo : EIATTR_KPARAM_INFO
	.align		4
.L_3919:
        /*0018*/ 	.byte	0x04, 0x17
        /*001a*/ 	.short	(.L_3921 - .L_3920)
.L_3920:
        /*001c*/ 	.word	0x00000000
        /*0020*/ 	.short	0x0001
        /*0022*/ 	.short	0x0004
        /*0024*/ 	.byte	0x00, 0xf0, 0x21, 0x00


	//----- nvinfo : EIATTR_KPARAM_INFO
	.align		4
.L_3921:
        /*0028*/ 	.byte	0x04, 0x17
        /*002a*/ 	.short	(.L_3923 - .L_3922)
.L_3922:
        /*002c*/ 	.word	0x00000000
        /*0030*/ 	.short	0x0000
        /*0032*/ 	.short	0x0000
        /*0034*/ 	.byte	0x00, 0xf0, 0x11, 0x00


	//----- nvinfo : EIATTR_SPARSE_MMA_MASK
	.align		4
.L_3923:
        /*0038*/ 	.byte	0x03, 0x50
        /*003a*/ 	.short	0x0000


	//----- nvinfo : EIATTR_MAXREG_COUNT
	.align		4
        /*003c*/ 	.byte	0x03, 0x1b
        /*003e*/ 	.short	0x00ff


	//----- nvinfo : EIATTR_MERCURY_ISA_VERSION
	.align		4
        /*0040*/ 	.byte	0x03, 0x5f
        /*0042*/ 	.short	0x0101


	//----- nvinfo : EIATTR_VRC_CTA_INIT_COUNT
	.align		4
        /*0044*/ 	.byte	0x02, 0x4a
	.zero		1
	.zero		1


	//----- nvinfo : EIATTR_EXIT_INSTR_OFFSETS
	.align		4
        /*0048*/ 	.byte	0x04, 0x1c
        /*004a*/ 	.short	(.L_3925 - .L_3924)


	//   ....[0]....
.L_3924:
        /*004c*/ 	.word	0x00000a60


	//   ....[1]....
        /*0050*/ 	.word	0x00000ab0


	//   ....[2]....
        /*0054*/ 	.word	0x00000d00


	//----- nvinfo : EIATTR_MAX_THREADS
	.align		4
.L_3925:
        /*0058*/ 	.byte	0x04, 0x05
        /*005a*/ 	.short	(.L_3927 - .L_3926)
.L_3926:
        /*005c*/ 	.word	0x00000080
        /*0060*/ 	.word	0x00000001
        /*0064*/ 	.word	0x00000001


	//----- nvinfo : EIATTR_CRS_STACK_SIZE
	.align		4
.L_3927:
        /*0068*/ 	.byte	0x04, 0x1e
        /*006a*/ 	.short	(.L_3929 - .L_3928)
.L_3928:
        /*006c*/ 	.word	0x00000000


	//----- nvinfo : EIATTR_CBANK_PARAM_SIZE
	.align		4
.L_3929:
        /*0070*/ 	.byte	0x03, 0x19
        /*0072*/ 	.short	0x0020


	//----- nvinfo : EIATTR_PARAM_CBANK
	.align		4
        /*0074*/ 	.byte	0x04, 0x0a
        /*0076*/ 	.short	(.L_3931 - .L_3930)
	.align		4
.L_3930:
        /*0078*/ 	.word	index@(.nv.constant0._ZN2at6native29vectorized_elementwise_kernelILi4ENS0_13BUnaryFunctorIN3c108BFloat16ES4_S4_NS0_15binary_internal10MulFunctorIfEEEESt5arrayIPcLm2EEEEviT0_T1_)
        /*007c*/ 	.short	0x0380
        /*007e*/ 	.short	0x0020


	//----- nvinfo : EIATTR_SW_WAR
	.align		4
.L_3931:
        /*0080*/ 	.byte	0x04, 0x36
        /*0082*/ 	.short	(.L_3933 - .L_3932)
.L_3932:
        /*0084*/ 	.word	0x00000008
.L_3933:


//--------------------- .nv.info._ZN2at6native29vectorized_elementwise_kernelILi8ENS0_13BUnaryFunctorIN3c108BFloat16ES4_S4_NS0_15binary_internal10MulFunctorIfEEEESt5arrayIPcLm2EEEEviT0_T1_ --------------------------
	.section	.nv.info._ZN2at6native29vectorized_elementwise_kernelILi8ENS0_13BUnaryFunctorIN3c108BFloat16ES4_S4_NS0_15binary_internal10MulFunctorIfEEEESt5arrayIPcLm2EEEEviT0_T1_,"",@"SHT_CUDA_INFO"
	.sectionflags	@""
	.align	4


	//----- nvinfo : EIATTR_CUDA_API_VERSION
	.align		4
        /*0000*/ 	.byte	0x04, 0x37
        /*0002*/ 	.short	(.L_3935 - .L_3934)
.L_3934:
        /*0004*/ 	.word	0x00000082


	//----- nvinfo : EIATTR_KPARAM_INFO
	.align		4
.L_3935:
        /*0008*/ 	.byte	0x04, 0x17
        /*000a*/ 	.short	(.L_3937 - .L_3936)
.L_3936:
        /*000c*/ 	.word	0x00000000
        /*0010*/ 	.short	0x0002
        /*0012*/ 	.short	0x0010
        /*0014*/ 	.byte	0x00, 0xf0, 0x41, 0x00


	//----- nvinfo : EIATTR_KPARAM_INFO
	.align		4
.L_3937:
        /*0018*/ 	.byte	0x04, 0x17
        /*001a*/ 	.short	(.L_3939 - .L_3938)
.L_3938:
        /*001c*/ 	.word	0x00000000
        /*0020*/ 	.short	0x0001
        /*0022*/ 	.short	0x0004
        /*0024*/ 	.byte	0x00, 0xf0, 0x21, 0x00


	//----- nvinfo : EIATTR_KPARAM_INFO
	.align		4
.L_3939:
        /*0028*/ 	.byte	0x04, 0x17
        /*002a*/ 	.short	(.L_3941 - .L_3940)
.L_3940:
        /*002c*/ 	.word	0x00000000
        /*0030*/ 	.short	0x0000
        /*0032*/ 	.short	0x0000
        /*0034*/ 	.byte	0x00, 0xf0, 0x11, 0x00


	//----- nvinfo : EIATTR_SPARSE_MMA_MASK
	.align		4
.L_3941:
        /*0038*/ 	.byte	0x03, 0x50
        /*003a*/ 	.short	0x0000


	//----- nvinfo : EIATTR_MAXREG_COUNT
	.align		4
        /*003c*/ 	.byte	0x03, 0x1b
        /*003e*/ 	.short	0x00ff


	//----- nvinfo : EIATTR_MERCURY_ISA_VERSION
	.align		4
        /*0040*/ 	.byte	0x03, 0x5f
        /*0042*/ 	.short	0x0101


	//----- nvinfo : EIATTR_VRC_CTA_INIT_COUNT
	.align		4
        /*0044*/ 	.byte	0x02, 0x4a
	.zero		1
	.zero		1


	//----- nvinfo : EIATTR_EXIT_INSTR_OFFSETS
	.align		4
        /*0048*/ 	.byte	0x04, 0x1c
        /*004a*/ 	.short	(.L_3943 - .L_3942)


	//   ....[0]....
.L_3942:
        /*004c*/ 	.word	0x00000a60


	//   ....[1]....
        /*0050*/ 	.word	0x00000ab0


	//   ....[2]....
        /*0054*/ 	.word	0x00000ce0


	//----- nvinfo : EIATTR_MAX_THREADS
	.align		4
.L_3943:
        /*0058*/ 	.byte	0x04, 0x05
        /*005a*/ 	.short	(.L_3945 - .L_3944)
.L_3944:
        /*005c*/ 	.word	0x00000080
        /*0060*/ 	.word	0x00000001
        /*0064*/ 	.word	0x00000001


	//----- nvinfo : EIATTR_CRS_STACK_SIZE
	.align		4
.L_3945:
        /*0068*/ 	.byte	0x04, 0x1e
        /*006a*/ 	.short	(.L_3947 - .L_3946)
.L_3946:
        /*006c*/ 	.word	0x00000000


	//----- nvinfo : EIATTR_CBANK_PARAM_SIZE
	.align		4
.L_3947:
        /*0070*/ 	.byte	0x03, 0x19
        /*0072*/ 	.short	0x0020


	//----- nvinfo : EIATTR_PARAM_CBANK
	.align		4
        /*0074*/ 	.byte	0x04, 0x0a
        /*0076*/ 	.short	(.L_3949 - .L_3948)
	.align		4
.L_3948:
        /*0078*/ 	.word	index@(.nv.constant0._ZN2at6native29vectorized_elementwise_kernelILi8ENS0_13BUnaryFunctorIN3c108BFloat16ES4_S4_NS0_15binary_internal10MulFunctorIfEEEESt5arrayIPcLm2EEEEviT0_T1_)
        /*007c*/ 	.short	0x0380
        /*007e*/ 	.short	0x0020


	//----- nvinfo : EIATTR_SW_WAR
	.align		4
.L_3949:
        /*0080*/ 	.byte	0x04, 0x36
        /*0082*/ 	.short	(.L_3951 - .L_3950)
.L_3950:
        /*0084*/ 	.word	0x00000008
.L_3951:


//--------------------- .nv.info._ZN2at6native18elementwise_kernelILi128ELi4EZNS0_15gpu_kernel_implINS0_13BUnaryFunctorIN3c104HalfES5_S5_NS0_15binary_internal10MulFunctorIfEEEEEEvRNS_18TensorIteratorBaseERKT_EUliE_EEviT1_ --------------------------
	.section	.nv.info._ZN2at6native18elementwise_kernelILi128ELi4EZNS0_15gpu_kernel_implINS0_13BUnaryFunctorIN3c104HalfES5_S5_NS0_15binary_internal10MulFunctorIfEEEEEEvRNS_18TensorIteratorBaseERKT_EUliE_EEviT1_,"",@"SHT_CUDA_INFO"
	.sectionflags	@""
	.align	4


	//----- nvinfo : EIATTR_CUDA_API_VERSION
	.align		4
        /*0000*/ 	.byte	0x04, 0x37
        /*0002*/ 	.short	(.L_3953 - .L_3952)
.L_3952:
        /*0004*/ 	.word	0x00000082


	//----- nvinfo : EIATTR_KPARAM_INFO
	.align		4
.L_3953:
        /*0008*/ 	.byte	0x04, 0x17
        /*000a*/ 	.short	(.L_3955 - .L_3954)
.L_3954:
        /*000c*/ 	.word	0x00000000
        /*0010*/ 	.short	0x0001
        /*0012*/ 	.short	0x0008
        /*0014*/ 	.byte	0x00, 0xf0, 0x81, 0x08


	//----- nvinfo : EIATTR_KPARAM_INFO
	.align		4
.L_3955:
        /*0018*/ 	.byte	0x04, 0x17
        /*001a*/ 	.short	(.L_3957 - .L_3956)
.L_3956:
        /*001c*/ 	.word	0x00000000
        /*0020*/ 	.short	0x0000
        /*0022*/ 	.short	0x0000
        /*0024*/ 	.byte	0x00, 0xf0, 0x11, 0x00


	//----- nvinfo : EIATTR_SPARSE_MMA_MASK
	.align		4
.L_3957:
        /*0028*/ 	.byte	0x03, 0x50
        /*002a*/ 	.short	0x0000


	//----- nvinfo : EIATTR_MAXREG_COUNT
	.align		4
        /*002c*/ 	.byte	0x03, 0x1b
        /*002e*/ 	.short	0x0080


	//----- nvinfo : EIATTR_EXTERNS
	.align		4
        /*0030*/ 	.byte	0x04, 0x0f
        /*0032*/ 	.short	(.L_3959 - .L_3958)


	//   ....[0]....
	.align		4
.L_3958:
        /*0034*/ 	.word	index@(__assertfail)


	//----- nvinfo : EIATTR_MERCURY_ISA_VERSION
	.align		4
.L_3959:
        /*0038*/ 	.byte	0x03, 0x5f
        /*003a*/ 	.short	0x0101


	//----- nvinfo : EIATTR_VRC_CTA_INIT_COUNT
	.align		4
        /*003c*/ 	.byte	0x02, 0x4a
	.zero		1
	.zero		1


	//----- nvinfo : EIATTR_SYSCALL_OFFSETS
	.align		4
        /*0040*/ 	.byte	0x04, 0x46
        /*0042*/ 	.short	(.L_3961 - .L_3960)


	//   ....[0]....
.L_3960:
        /*0044*/ 	.word	0x000021f0


	//   ....[1]....
        /*0048*/ 	.word	0x00003110


	//   ....[2]....
        /*004c*/ 	.word	0x000054a0


	//   ....[3]....
        /*0050*/ 	.word	0x000061f0


	//   ....[4]....
        /*0054*/ 	.word	0x00008690


	//   ....[5]....
        /*0058*/ 	.word	0x000093e0


	//   ....[6]....
        /*005c*/ 	.word	0x0000b890


	//   ....[7]....
        /*0060*/ 	.word	0x0000c5b0


	//----- nvinfo : EIATTR_EXIT_INSTR_OFFSETS
	.align		4
.L_3961:
        /*0064*/ 	.byte	0x04, 0x1c
        /*0066*/ 	.short	(.L_3963 - .L_3962)


	//   ....[0]....
.L_3962:
        /*0068*/ 	.word	0x000096c0


	//   ....[1]....
        /*006c*/ 	.word	0x0000ba50


	//   ....[2]....
        /*0070*/ 	.word	0x0000ba90


	//   ....[3]....
        /*0074*/ 	.word	0x0000bb30


	//   ....[4]....
        /*0078*/ 	.word	0x0000bb70


	//   ....[5]....
        /*007c*/ 	.word	0x0000bbb0


	//   ....[6]....
        /*0080*/ 	.word	0x0000bc40


	//   ....[7]....
        /*0084*/ 	.word	0x0000bc60


	//   ....[8]....
        /*0088*/ 	.word	0x0000bd00


	//   ....[9]....
        /*008c*/ 	.word	0x0000bd50


	//   ....[10]....
        /*0090*/ 	.word	0x0000bda0


	//   ....[11]....
        /*0094*/ 	.word	0x0000be80


	//   ....[12]....
        /*0098*/ 	.word	0x0000bff0


	//   ....[13]....
        /*009c*/ 	.word	0x0000c160


	//   ....[14]....
        /*00a0*/ 	.word	0x0000c2c0


	//   ....[15]....
        /*00a4*/ 	.word	0x0000c300


	//   ....[16]....
        /*00a8*/ 	.word	0x0000c340


	//   ....[17]....
        /*00ac*/ 	.word	0x0000c3f0


	//   ....[18]....
        /*00b0*/ 	.word	0x0000c450


	//   ....[19]....
        /*00b4*/ 	.word	0x0000c5c0


	//   ....[20]....
        /*00b8*/ 	.word	0x0000c6d0


	//   ....[21]....
        /*00bc*/ 	.word	0x0000c810


	//   ....[22]....
        /*00c0*/ 	.word	0x0000c850


	//----- nvinfo : EIATTR_MAX_THREADS
	.align		4
.L_3963:
        /*00c4*/ 	.byte	0x04, 0x05
        /*00c6*/ 	.short	(.L_3965 - .L_3964)
.L_3964:
        /*00c8*/ 	.word	0x00000080
        /*00cc*/ 	.word	0x00000001
        /*00d0*/ 	.word	0x00000001


	//----- nvinfo : EIATTR_CRS_STACK_SIZE
	.align		4
.L_3965:
        /*00d4*/ 	.byte	0x04, 0x1e
        /*00d6*/ 	.short	(.L_3967 - .L_3966)
.L_3966:
        /*00d8*/ 	.word	0x00000000


	//----- nvinfo : EIATTR_CBANK_PARAM_SIZE
	.align		4
.L_3967:
        /*00dc*/ 	.byte	0x03, 0x19
        /*00de*/ 	.short	0x0228


	//----- nvinfo : EIATTR_PARAM_CBANK
	.align		4
        /*00e0*/ 	.byte	0x04, 0x0a
        /*00e2*/ 	.short	(.L_3969 - .L_3968)
	.align		4
.L_3968:
        /*00e4*/ 	.word	index@(.nv.constant0._ZN2at6native18elementwise_kernelILi128ELi4EZNS0_15gpu_kernel_implINS0_13BUnaryFunctorIN3c104HalfES5_S5_NS0_15binary_internal10MulFunctorIfEEEEEEvRNS_18TensorIteratorBaseERKT_EUliE_EEviT1_)
        /*00e8*/ 	.short	0x0380
        /*00ea*/ 	.short	0x0228


	//----- nvinfo : EIATTR_SW_WAR
	.align		4
.L_3969:
        /*00ec*/ 	.byte	0x04, 0x36
        /*00ee*/ 	.short	(.L_3971 - .L_3970)
.L_3970:
        /*00f0*/ 	.word	0x00000008
.L_3971:


//--------------------- .nv.info._ZN2at6native27unrolled_elementwise_kernelINS0_13BUnaryFunctorIN3c104HalfES4_S4_NS0_15binary_internal10MulFunctorIfEEEESt5arrayIPcLm2EELi4E23TrivialOffsetCalculatorILi1EjESD_NS0_6memory12LoadWithCastILi1EEENSE_13StoreWithCastILi1EEEEEviT_T0_T2_T3_T4_T5_ --------------------------
	.section	.nv.info._ZN2at6native27unrolled_elementwise_kernelINS0_13BUnaryFunctorIN3c104HalfES4_S4_NS0_15binary_internal10MulFunctorIfEEEESt5arrayIPcLm2EELi4E23TrivialOffsetCalculatorILi1EjESD_NS0_6memory12LoadWithCastILi1EEENSE_13StoreWithCastILi1EEEEEviT_T0_T2_T3_T4_T5_,"",@"SHT_CUDA_INFO"
	.sectionflags	@""
	.align	4


	//----- nvinfo : EIATTR_CUDA_API_VERSION
	.align		4
        /*0000*/ 	.byte	0x04, 0x37
        /*0002*/ 	.short	(.L_3973 - .L_3972)
.L_3972:
        /*0004*/ 	.word	0x00000082


	//----- nvinfo : EIATTR_KPARAM_INFO
	.align		4
.L_3973:
        /*0008*/ 	.byte	0x04, 0x17
        /*000a*/ 	.short	(.L_3975 - .L_3974)
.L_3974:
        /*000c*/ 	.word	0x00000000
        /*0010*/ 	.short	0x0006
        /*0012*/ 	.short	0x002c
        /*0014*/ 	.byte	0x00, 0xf0, 0x21, 0x00


	//----- nvinfo : EIATTR_KPARAM_INFO
	.align		4
.L_3975:
        /*0018*/ 	.byte	0x04, 0x17
        /*001a*/ 	.short	(.L_3977 - .L_3976)
.L_3976:
        /*001c*/ 	.word	0x00000000
        /*0020*/ 	.short	0x0005
        /*0022*/ 	.short	0x0024
        /*0024*/ 	.byte	0x00, 0xf0, 0x21, 0x00


	//----- nvinfo : EIATTR_KPARAM_INFO
	.align		4
.L_3977:
        /*0028*/ 	.byte	0x04, 0x17
        /*002a*/ 	.short	(.L_3979 - .L_3978)
.L_3978:
        /*002c*/ 	.word	0x00000000
        /*0030*/ 	.short	0x0004
        /*0032*/ 	.short	0x0021
        /*0034*/ 	.byte	0x00, 0xf0, 0x05, 0x00


	//----- nvinfo : EIATTR_KPARAM_INFO
	.align		4
.L_3979:
        /*0038*/ 	.byte	0x04, 0x17
        /*003a*/ 	.short	(.L_3981 - .L_3980)
.L_3980:
        /*003c*/ 	.word	0x00000000
        /*0040*/ 	.short	0x0003
        /*0042*/ 	.short	0x0020
        /*0044*/ 	.byte	0x00, 0xf0, 0x05, 0x00


	//----- nvinfo : EIATTR_KPARAM_INFO
	.align		4
.L_3981:
        /*0048*/ 	.byte	0x04, 0x17
        /*004a*/ 	.short	(.L_3983 - .L_3982)
.L_3982:
        /*004c*/ 	.word	0x00000000
        /*0050*/ 	.short	0x0002
        /*0052*/ 	.short	0x0010
        /*0054*/ 	.byte	0x00, 0xf0, 0x41, 0x00


	//----- nvinfo : EIATTR_KPARAM_INFO
	.align		4
.L_3983:
        /*0058*/ 	.byte	0x04, 0x17
        /*005a*/ 	.short	(.L_3985 - .L_3984)
.L_3984:
        /*005c*/ 	.word	0x00000000
        /*0060*/ 	.short	0x0001
        /*0062*/ 	.short	0x0004
        /*0064*/ 	.byte	0x00, 0xf0, 0x21, 0x00


	//----- nvinfo : EIATTR_KPARAM_INFO
	.align		4
.L_3985:
        /*0068*/ 	.byte	0x04, 0x17
        /*006a*/ 	.short	(.L_3987 - .L_3986)
.L_3986:
        /*006c*/ 	.word	0x00000000
        /*0070*/ 	.short	0x0000
        /*0072*/ 	.short	0x0000
        /*0074*/ 	.byte	0x00, 0xf0, 0x11, 0x00


	//----- nvinfo : EIATTR_SPARSE_MMA_MASK
	.align		4
.L_3987:
        /*0078*/ 	.byte	0x03, 0x50
        /*007a*/ 	.short	0x0000


	//----- nvinfo : EIATTR_MAXREG_COUNT
	.align		4
        /*007c*/ 	.byte	0x03, 0x1b
        /*007e*/ 	.short	0x00ff


	//----- nvinfo : EIATTR_EXTERNS
	.align		4
        /*0080*/ 	.byte	0x04, 0x0f
        /*0082*/ 	.short	(.L_3989 - .L_3988)


	//   ....[0]....
	.align		4
.L_3988:
        /*0084*/ 	.word	index@(__assertfail)


	//----- nvinfo : EIATTR_MERCURY_ISA_VERSION
	.align		4
.L_3989:
        /*0088*/ 	.byte	0x03, 0x5f
        /*008a*/ 	.short	0x0101


	//----- nvinfo : EIATTR_VRC_CTA_INIT_COUNT
	.align		4
        /*008c*/ 	.byte	0x02, 0x4a
	.zero		1
	.zero		1


	//----- nvinfo : EIATTR_SYSCALL_OFFSETS
	.align		4
        /*0090*/ 	.byte	0x04, 0x46
        /*0092*/ 	.short	(.L_3991 - .L_3990)


	//   ....[0]....
.L_3990:
        /*0094*/ 	.word	0x00000fc0


	//   ....[1]....
        /*0098*/ 	.word	0x00002160


	//   ....[2]....
        /*009c*/ 	.word	0x00003240


	//   ....[3]....
        /*00a0*/ 	.word	0x00004240


	//   ....[4]....
        /*00a4*/ 	.word	0x00005380


	//   ....[5]....
        /*00a8*/ 	.word	0x00006240


	//   ....[6]....
        /*00ac*/ 	.word	0x000071c0


	//   ....[7]....
        /*00b0*/ 	.word	0x00008140


	//----- nvinfo : EIATTR_EXIT_INSTR_OFFSETS
	.align		4
.L_3991:
        /*00b4*/ 	.byte	0x04, 0x1c
        /*00b6*/ 	.short	(.L_3993 - .L_3992)


	//   ....[0]....
.L_3992:
        /*00b8*/ 	.word	0x00007490


	//   ....[1]....
        /*00bc*/ 	.word	0x000075e0


	//   ....[2]....
        /*00c0*/ 	.word	0x00007620


	//   ....[3]....
        /*00c4*/ 	.word	0x000076c0


	//   ....[4]....
        /*00c8*/ 	.word	0x00007700


	//   ....[5]....
        /*00cc*/ 	.word	0x00007740


	//   ....[6]....
        /*00d0*/ 	.word	0x000077d0


	//   ....[7]....
        /*00d4*/ 	.word	0x000077f0


	//   ....[8]....
        /*00d8*/ 	.word	0x00007890


	//   ....[9]....
        /*00dc*/ 	.word	0x000078e0


	//   ....[10]....
        /*00e0*/ 	.word	0x00007930


	//   ....[11]....
        /*00e4*/ 	.word	0x00007a10


	//   ....[12]....
        /*00e8*/ 	.word	0x00007b80


	//   ....[13]....
        /*00ec*/ 	.word	0x00007cf0


	//   ....[14]....
        /*00f0*/ 	.word	0x00007e50


	//   ....[15]....
        /*00f4*/ 	.word	0x00007e90


	//   ....[16]....
        /*00f8*/ 	.word	0x00007ed0


	//   ....[17]....
        /*00fc*/ 	.word	0x00007f80


	//   ....[18]....
        /*0100*/ 	.word	0x00007fe0


	//   ....[19]....
        /*0104*/ 	.word	0x00008150


	//   ....[20]....
        /*0108*/ 	.word	0x00008260


	//   ....[21]....
        /*010c*/ 	.word	0x000083a0


	//   ....[22]....
        /*0110*/ 	.word	0x000083e0


	//----- nvinfo : EIATTR_MAX_THREADS
	.align		4
.L_3993:
        /*0114*/ 	.byte	0x04, 0x05
        /*0116*/ 	.short	(.L_3995 - .L_3994)
.L_3994:
        /*0118*/ 	.word	0x00000080
        /*011c*/ 	.word	0x00000001
        /*0120*/ 	.word	0x00000001


	//----- nvinfo : EIATTR_CRS_STACK_SIZE
	.align		4
.L_3995:
        /*0124*/ 	.byte	0x04, 0x1e
        /*0126*/ 	.short	(.L_3997 - .L_3996)
.L_3996:
        /*0128*/ 	.word	0x00000000


	//----- nvinfo : EIATTR_CBANK_PARAM_SIZE
	.align		4
.L_3997:
        /*012c*/ 	.byte	0x03, 0x19
        /*012e*/ 	.short	0x0034


	//----- nvinfo : EIATTR_PARAM_CBANK
	.align		4
        /*0130*/ 	.byte	0x04, 0x0a
        /*0132*/ 	.short	(.L_3999 - .L_3998)
	.align		4
.L_3998:
        /*0134*/ 	.word	index@(.nv.constant0._ZN2at6native27unrolled_elementwise_kernelINS0_13BUnaryFunctorIN3c104HalfES4_S4_NS0_15binary_internal10MulFunctorIfEEEESt5arrayIPcLm2EELi4E23TrivialOffsetCalculatorILi1EjESD_NS0_6memory12LoadWithCastILi1EEENSE_13StoreWithCastILi1EEEEEviT_T0_T2_T3_T4_T5_)
        /*0138*/ 	.short	0x0380
        /*013a*/ 	.short	0x0034


	//----- nvinfo : EIATTR_SW_WAR
	.align		4
.L_3999:
        /*013c*/ 	.byte	0x04, 0x36
        /*013e*/ 	.short	(.L_4001 - .L_4000)
.L_4000:
        /*0140*/ 	.word	0x00000008
.L_4001:


//--------------------- .nv.info._ZN2at6native18elementwise_kernelILi128ELi4EZNS0_22gpu_kernel_impl_nocastINS0_13BUnaryFunctorIN3c104HalfES5_S5_NS0_15binary_internal10MulFunctorIfEEEEEEvRNS_18TensorIteratorBaseERKT_EUliE_EEviT1_ --------------------------
	.section	.nv.info._ZN2at6native18elementwise_kernelILi128ELi4EZNS0_22gpu_kernel_impl_nocastINS0_13BUnaryFunctorIN3c104HalfES5_S5_NS0_15binary_internal10MulFunctorIfEEEEEEvRNS_18TensorIteratorBaseERKT_EUliE_EEviT1_,"",@"SHT_CUDA_INFO"
	.sectionflags	@""
	.align	4


	//----- nvinfo : EIATTR_CUDA_API_VERSION
	.align		4
        /*0000*/ 	.byte	0x04, 0x37
        /*0002*/ 	.short	(.L_4003 - .L_4002)
.L_4002:
        /*0004*/ 	.word	0x00000082


	//----- nvinfo : EIATTR_KPARAM_INFO
	.align		4
.L_4003:
        /*0008*/ 	.byte	0x04, 0x17
        /*000a*/ 	.short	(.L_4005 - .L_4004)
.L_4004:
        /*000c*/ 	.word	0x00000000
        /*0010*/ 	.short	0x0001
        /*0012*/ 	.short	0x0008
        /*0014*/ 	.byte	0x00, 0xf0, 0x61, 0x08


	//----- nvinfo : EIATTR_KPARAM_INFO
	.align		4
.L_4005:
        /*0018*/ 	.byte	0x04, 0x17
        /*001a*/ 	.short	(.L_4007 - .L_4006)
.L_4006:
        /*001c*/ 	.word	0x00000000
        /*0020*/ 	.short	0x0000
        /*0022*/ 	.short	0x0000
        /*0024*/ 	.byte	0x00, 0xf0, 0x11, 0x00


	//----- nvinfo : EIATTR_SPARSE_MMA_MASK
	.align		4
.L_4007:
        /*0028*/ 	.byte	0x03, 0x50
        /*002a*/ 	.short	0x0000


	//----- nvinfo : EIATTR_MAXREG_COUNT
	.align		4
        /*002c*/ 	.byte	0x03, 0x1b
        /*002e*/ 	.short	0x0080


	//----- nvinfo : EIATTR_MERCURY_ISA_VERSION
	.align		4
        /*0030*/ 	.byte	0x03, 0x5f
        /*0032*/ 	.short	0x0101


	//----- nvinfo : EIATTR_VRC_CTA_INIT_COUNT
	.align		4
        /*0034*/ 	.byte	0x02, 0x4a
	.zero		1
	.zero		1


	//----- nvinfo : EIATTR_EXIT_INSTR_OFFSETS
	.align		4
        /*0038*/ 	.byte	0x04, 0x1c
        /*003a*/ 	.short	(.L_4009 - .L_4008)


	//   ....[0]....
.L_4008:
        /*003c*/ 	.word	0x00000330


	//   ....[1]....
        /*0040*/ 	.word	0x000003c0


	//   ....[2]....
        /*0044*/ 	.word	0x00003f10


	//   ....[3]....
        /*0048*/ 	.word	0x00005270


	//----- nvinfo : EIATTR_MAX_THREADS
	.align		4
.L_4009:
        /*004c*/ 	.byte	0x04, 0x05
        /*004e*/ 	.short	(.L_4011 - .L_4010)
.L_4010:
        /*0050*/ 	.word	0x00000080
        /*0054*/ 	.word	0x00000001
        /*0058*/ 	.word	0x00000001


	//----- nvinfo : EIATTR_CRS_STACK_SIZE
	.align		4
.L_4011:
        /*005c*/ 	.byte	0x04, 0x1e
        /*005e*/ 	.short	(.L_4013 - .L_4012)
.L_4012:
        /*0060*/ 	.word	0x00000000


	//----- nvinfo : EIATTR_CBANK_PARAM_SIZE
	.align		4
.L_4013:
        /*0064*/ 	.byte	0x03, 0x19
        /*0066*/ 	.short	0x0220


	//----- nvinfo : EIATTR_PARAM_CBANK
	.align		4
        /*0068*/ 	.byte	0x04, 0x0a
        /*006a*/ 	.short	(.L_4015 - .L_4014)
	.align		4
.L_4014:
        /*006c*/ 	.word	index@(.nv.constant0._ZN2at6native18elementwise_kernelILi128ELi4EZNS0_22gpu_kernel_impl_nocastINS0_13BUnaryFunctorIN3c104HalfES5_S5_NS0_15binary_internal10MulFunctorIfEEEEEEvRNS_18TensorIteratorBaseERKT_EUliE_EEviT1_)
        /*0070*/ 	.short	0x0380
        /*0072*/ 	.short	0x0220


	//----- nvinfo : EIATTR_SW_WAR
	.align		4
.L_4015:
        /*0074*/ 	.byte	0x04, 0x36
        /*0076*/ 	.short	(.L_4017 - .L_4016)
.L_4016:
        /*0078*/ 	.word	0x00000008
.L_4017:


//--------------------- .nv.info._ZN2at6native27unrolled_elementwise_kernelINS0_13BUnaryFunctorIN3c104HalfES4_S4_NS0_15binary_internal10MulFunctorIfEEEESt5arrayIPcLm2EELi4E23TrivialOffsetCalculatorILi1EjESD_NS0_6memory15LoadWithoutCastENSE_16StoreWithoutCastEEEviT_T0_T2_T3_T4_T5_ --------------------------
	.section	.nv.info._ZN2at6native27unrolled_elementwise_kernelINS0_13BUnaryFunctorIN3c104HalfES4_S4_NS0_15binary_internal10MulFunctorIfEEEESt5arrayIPcLm2EELi4E23TrivialOffsetCalculatorILi1EjESD_NS0_6memory15LoadWithoutCastENSE_16StoreWithoutCastEEEviT_T0_T2_T3_T4_T5_,"",@"SHT_CUDA_INFO"
	.sectionflags	@""
	.align	4


	//----- nvinfo : EIATTR_CUDA_API_VERSION
	.align		4
        /*0000*/ 	.byte	0x04, 0x37
        /*0002*/ 	.short	(.L_4019 - .L_4018)
.L_4018:
        /*0004*/ 	.word	0x00000082


	//----- nvinfo : EIATTR_KPARAM_INFO
	.align		4
.L_4019:
        /*0008*/ 	.byte	0x04, 0x17
        /*000a*/ 	.short	(.L_4021 - .L_4020)
.L_4020:
        /*000c*/ 	.word	0x00000000
        /*0010*/ 	.short	0x0006
        /*0012*/ 	.short	0x0023
        /*0014*/ 	.byte	0x00, 0xf0, 0x05, 0x00


	//----- nvinfo : EIATTR_KPARAM_INFO
	.align		4
.L_4021:
        /*0018*/ 	.byte	0x04, 0x17
        /*001a*/ 	.short	(.L_4023 - .L_4022)
.L_4022:
        /*001c*/ 	.word	0x00000000
        /*0020*/ 	.short	0x0005
        /*0022*/ 	.short	0x0022
        /*0024*/ 	.byte	0x00, 0xf0, 0x05, 0x00


	//----- nvinfo : EIATTR_KPARAM_INFO
	.align		4
.L_4023:
        /*0028*/ 	.byte	0x04, 0x17
        /*002a*/ 	.short	(.L_4025 - .L_4024)
.L_4024:
        /*002c*/ 	.word	0x00000000
        /*0030*/ 	.short	0x0004
        /*0032*/ 	.short	0x0021
        /*0034*/ 	.byte	0x00, 0xf0, 0x05, 0x00


	//----- nvinfo : EIATTR_KPARAM_INFO
	.align		4
.L_4025:
        /*0038*/ 	.byte	0x04, 0x17
        /*003a*/ 	.short	(.L_4027 - .L_4026)
.L_4026:
        /*003c*/ 	.word	0x00000000
        /*0040*/ 	.short	0x0003
        /*0042*/ 	.short	0x0020
        /*0044*/ 	.byte	0x00, 0xf0, 0x05, 0x00


	//----- nvinfo : EIATTR_KPARAM_INFO
	.align		4
.L_4027:
        /*0048*/ 	.byte	0x04, 0x17
        /*004a*/ 	.short	(.L_4029 - .L_4028)
.L_4028:
        /*004c*/ 	.word	0x00000000
        /*0050*/ 	.short	0x0002
        /*0052*/ 	.short	0x0010
        /*0054*/ 	.byte	0x00, 0xf0, 0x41, 0x00


	//----- nvinfo : EIATTR_KPARAM_INFO
	.align		4
.L_4029:
        /*0058*/ 	.byte	0x04, 0x17
        /*005a*/ 	.short	(.L_4031 - .L_4030)
.L_4030:
        /*005c*/ 	.word	0x00000000
        /*0060*/ 	.short	0x0001
        /*0062*/ 	.short	0x0004
        /*0064*/ 	.byte	0x00, 0xf0, 0x21, 0x00


	//----- nvinfo : EIATTR_KPARAM_INFO
	.align		4
.L_4031:
        /*0068*/ 	.byte	0x04, 0x17
        /*006a*/ 	.short	(.L_4033 - .L_4032)
.L_4032:
        /*006c*/ 	.word	0x00000000
        /*0070*/ 	.short	0x0000
        /*0072*/ 	.short	0x0000
        /*0074*/ 	.byte	0x00, 0xf0, 0x11, 0x00


	//----- nvinfo : EIATTR_SPARSE_MMA_MASK
	.align		4
.L_4033:
        /*0078*/ 	.byte	0x03, 0x50
        /*007a*/ 	.short	0x0000


	//----- nvinfo : EIATTR_MAXREG_COUNT
	.align		4
        /*007c*/ 	.byte	0x03, 0x1b
        /*007e*/ 	.short	0x00ff


	//----- nvinfo : EIATTR_MERCURY_ISA_VERSION
	.align		4
        /*0080*/ 	.byte	0x03, 0x5f
        /*0082*/ 	.short	0x0101


	//----- nvinfo : EIATTR_VRC_CTA_INIT_COUNT
	.align		4
        /*0084*/ 	.byte	0x02, 0x4a
	.zero		1
	.zero		1


	//----- nvinfo : EIATTR_EXIT_INSTR_OFFSETS
	.align		4
        /*0088*/ 	.byte	0x04, 0x1c
        /*008a*/ 	.short	(.L_4035 - .L_4034)


	//   ....[0]....
.L_4034:
        /*008c*/ 	.word	0x000004a0


	//   ....[1]....
        /*0090*/ 	.word	0x00000530


	//----- nvinfo : EIATTR_MAX_THREADS
	.align		4
.L_4035:
        /*0094*/ 	.byte	0x04, 0x05
        /*0096*/ 	.short	(.L_4037 - .L_4036)
.L_4036:
        /*0098*/ 	.word	0x00000080
        /*009c*/ 	.word	0x00000001
        /*00a0*/ 	.word	0x00000001


	//----- nvinfo : EIATTR_CRS_STACK_SIZE
	.align		4
.L_4037:
        /*00a4*/ 	.byte	0x04, 0x1e
        /*00a6*/ 	.short	(.L_4039 - .L_4038)
.L_4038:
        /*00a8*/ 	.word	0x00000000


	//----- nvinfo : EIATTR_CBANK_PARAM_SIZE
	.align		4
.L_4039:
        /*00ac*/ 	.byte	0x03, 0x19
        /*00ae*/ 	.short	0x0024


	//----- nvinfo : EIATTR_PARAM_CBANK
	.align		4
        /*00b0*/ 	.byte	0x04, 0x0a
        /*00b2*/ 	.short	(.L_4041 - .L_4040)
	.align		4
.L_4040:
        /*00b4*/ 	.word	index@(.nv.constant0._ZN2at6native27unrolled_elementwise_kernelINS0_13BUnaryFunctorIN3c104HalfES4_S4_NS0_15binary_internal10MulFunctorIfEEEESt5arrayIPcLm2EELi4E23TrivialOffsetCalculatorILi1EjESD_NS0_6memory15LoadWithoutCastENSE_16StoreWithoutCastEEEviT_T0_T2_T3_T4_T5_)
        /*00b8*/ 	.short	0x0380
        /*00ba*/ 	.short	0x0024


	//----- nvinfo : EIATTR_SW_WAR
	.align		4
.L_4041:
        /*00bc*/ 	.byte	0x04, 0x36
        /*00be*/ 	.short	(.L_4043 - .L_4042)
.L_4042:
        /*00c0*/ 	.word	0x00000008
.L_4043:


//--------------------- .nv.info._ZN2at6native29vectorized_elementwise_kernelILi2ENS0_13BUnaryFunctorIN3c104HalfES4_S4_NS0_15binary_internal10MulFunctorIfEEEESt5arrayIPcLm2EEEEviT0_T1_ --------------------------
	.section	.nv.info._ZN2at6native29vectorized_elementwise_kernelILi2ENS0_13BUnaryFunctorIN3c104HalfES4_S4_NS0_15binary_internal10MulFunctorIfEEEESt5arrayIPcLm2EEEEviT0_T1_,"",@"SHT_CUDA_INFO"
	.sectionflags	@""
	.align	4


	//----- nvinfo : EIATTR_CUDA_API_VERSION
	.align		4
        /*0000*/ 	.byte	0x04, 0x37
        /*0002*/ 	.short	(.L_4045 - .L_4044)
.L_4044:
        /*0004*/ 	.word	0x00000082


	//----- nvinfo : EIATTR_KPARAM_INFO
	.align		4
.L_4045:
        /*0008*/ 	.byte	0x04, 0x17
        /*000a*/ 	.short	(.L_4047 - .L_4046)
.L_4046:
        /*000c*/ 	.word	0x00000000
        /*0010*/ 	.short	0x0002
        /*0012*/ 	.short	0x0010
        /*0014*/ 	.byte	0x00, 0xf0, 0x41, 0x00


	//----- nvinfo : EIATTR_KPARAM_INFO
	.align		4
.L_4047:
        /*0018*/ 	.byte	0x04, 0x17
        /*001a*/ 	.short	(.L_4049 - .L_4048)
.L_4048:
        /*001c*/ 	.word	0x00000000
        /*0020*/ 	.short	0x0001
        /*0022*/ 	.short	0x0004
        /*0024*/ 	.byte	0x00, 0xf0, 0x21, 0x00


	//----- nvinfo : EIATTR_KPARAM_INFO
	.align		4
.L_4049:
        /*0028*/ 	.byte	0x04, 0x17
        /*002a*/ 	.short	(.L_4051 - .L_4050)
.L_4050:
        /*002c*/ 	.word	0x00000000
        /*0030*/ 	.short	0x0000
        /*0032*/ 	.short	0x0000
        /*0034*/ 	.byte	0x00, 0xf0, 0x11, 0x00


	//----- nvinfo : EIATTR_SPARSE_MMA_MASK
	.align		4
.L_4051:
        /*0038*/ 	.byte	0x03, 0x50
        /*003a*/ 	.short	0x0000


	//----- nvinfo : EIATTR_MAXREG_COUNT
	.align		4
        /*003c*/ 	.byte	0x03, 0x1b
        /*003e*/ 	.short	0x00ff


	//----- nvinfo : EIATTR_MERCURY_ISA_VERSION
	.align		4
        /*0040*/ 	.byte	0x03, 0x5f
        /*0042*/ 	.short	0x0101


	//----- nvinfo : EIATTR_VRC_CTA_INIT_COUNT
	.align		4
        /*0044*/ 	.byte	0x02, 0x4a
	.zero		1
	.zero		1


	//----- nvinfo : EIATTR_EXIT_INSTR_OFFSETS
	.align		4
        /*0048*/ 	.byte	0x04, 0x1c
        /*004a*/ 	.short	(.L_4053 - .L_4052)


	//   ....[0]....
.L_4052:
        /*004c*/ 	.word	0x00000a60


	//   ....[1]....
        /*0050*/ 	.word	0x00000ab0


	//   ....[2]....
        /*0054*/ 	.word	0x00000d00


	//----- nvinfo : EIATTR_MAX_THREADS
	.align		4
.L_4053:
        /*0058*/ 	.byte	0x04, 0x05
        /*005a*/ 	.short	(.L_4055 - .L_4054)
.L_4054:
        /*005c*/ 	.word	0x00000080
        /*0060*/ 	.word	0x00000001
        /*0064*/ 	.word	0x00000001


	//----- nvinfo : EIATTR_CRS_STACK_SIZE
	.align		4
.L_4055:
        /*0068*/ 	.byte	0x04, 0x1e
        /*006a*/ 	.short	(.L_4057 - .L_4056)
.L_4056:
        /*006c*/ 	.word	0x00000000


	//----- nvinfo : EIATTR_CBANK_PARAM_SIZE
	.align		4
.L_4057:
        /*0070*/ 	.byte	0x03, 0x19
        /*0072*/ 	.short	0x0020


	//----- nvinfo : EIATTR_PARAM_CBANK
	.align		4
        /*0074*/ 	.byte	0x04, 0x0a
        /*0076*/ 	.short	(.L_4059 - .L_4058)
	.align		4
.L_4058:
        /*0078*/ 	.word	index@(.nv.constant0._ZN2at6native29vectorized_elementwise_kernelILi2ENS0_13BUnaryFunctorIN3c104HalfES4_S4_NS0_15binary_internal10MulFunctorIfEEEESt5arrayIPcLm2EEEEviT0_T1_)
        /*007c*/ 	.short	0x0380
        /*007e*/ 	.short	0x0020


	//----- nvinfo : EIATTR_SW_WAR
	.align		4
.L_4059:
        /*0080*/ 	.byte	0x04, 0x36
        /*0082*/ 	.short	(.L_4061 - .L_4060)
.L_4060:
        /*0084*/ 	.word	0x00000008
.L_4061:


//--------------------- .nv.info._ZN2at6native29vectorized_elementwise_kernelILi4ENS0_13BUnaryFunctorIN3c104HalfES4_S4_NS0_15binary_internal10MulFunctorIfEEEESt5arrayIPcLm2EEEEviT0_T1_ --------------------------
	.section	.nv.info._ZN2at6native29vectorized_elementwise_kernelILi4ENS0_13BUnaryFunctorIN3c104HalfES4_S4_NS0_15binary_internal10MulFunctorIfEEEESt5arrayIPcLm2EEEEviT0_T1_,"",@"SHT_CUDA_INFO"
	.sectionflags	@""
	.align	4


	//----- nvinfo : EIATTR_CUDA_API_VERSION
	.align		4
        /*0000*/ 	.byte	0x04, 0x37
        /*0002*/ 	.short	(.L_4063 - .L_4062)
.L_4062:
        /*0004*/ 	.word	0x00000082


	//----- nvinfo : EIATTR_KPARAM_INFO
	.align		4
.L_4063:
        /*0008*/ 	.byte	0x04, 0x17
        /*000a*/ 	.short	(.L_4065 - .L_4064)
.L_4064:
        /*000c*/ 	.word	0x00000000
        /*0010*/ 	.short	0x0002
        /*0012*/ 	.short	0x0010
        /*0014*/ 	.byte	0x00, 0xf0, 0x41, 0x00


	//----- nvinfo : EIATTR_KPARAM_INFO
	.align		4
.L_4065:
        /*0018*/ 	.byte	0x04, 0x17
        /*001a*/ 	.short	(.L_4067 - .L_4066)
.L_4066:
        /*001c*/ 	.word	0x00000000
        /*0020*/ 	.short	0x0001
        /*0022*/ 	.short	0x0004
        /*0024*/ 	.byte	0x00, 0xf0, 0x21, 0x00


	//----- nvinfo : EIATTR_KPARAM_INFO
	.align		4
.L_4067:
        /*0028*/ 	.byte	0x04, 0x17
        /*002a*/ 	.short	(.L_4069 - .L_4068)
.L_4068:
        /*002c*/ 	.word	0x00000000
        /*0030*/ 	.short	0x0000
        /*0032*/ 	.short	0x0000
        /*0034*/ 	.byte	0x00, 0xf0, 0x11, 0x00


	//----- nvinfo : EIATTR_SPARSE_MMA_MASK
	.align		4
.L_4069:
        /*0038*/ 	.byte	0x03, 0x50
        /*003a*/ 	.short	0x0000


	//----- nvinfo : EIATTR_MAXREG_COUNT
	.align		4
        /*003c*/ 	.byte	0x03, 0x1b
        /*003e*/ 	.short	0x00ff


	//----- nvinfo : EIATTR_MERCURY_ISA_VERSION
	.align		4
        /*0040*/ 	.byte	0x03, 0x5f
        /*0042*/ 	.short	0x0101


	//----- nvinfo : EIATTR_VRC_CTA_INIT_COUNT
	.align		4
        /*0044*/ 	.byte	0x02, 0x4a
	.zero		1
	.zero		1


	//----- nvinfo : EIATTR_EXIT_INSTR_OFFSETS
	.align		4
        /*0048*/ 	.byte	0x04, 0x1c
        /*004a*/ 	.short	(.L_4071 - .L_4070)


	//   ....[0]....
.L_4070:
        /*004c*/ 	.word	0x00000a60


	//   ....[1]....
        /*0050*/ 	.word	0x00000ab0


	//   ....[2]....
        /*0054*/ 	.word	0x00000cc0


	//----- nvinfo : EIATTR_MAX_THREADS
	.align		4
.L_4071:
        /*0058*/ 	.byte	0x04, 0x05
        /*005a*/ 	.short	(.L_4073 - .L_4072)
.L_4072:
        /*005c*/ 	.word	0x00000080
        /*0060*/ 	.word	0x00000001
        /*0064*/ 	.word	0x00000001


	//----- nvinfo : EIATTR_CRS_STACK_SIZE
	.align		4
.L_4073:
        /*0068*/ 	.byte	0x04, 0x1e
        /*006a*/ 	.short	(.L_4075 - .L_4074)
.L_4074:
        /*006c*/ 	.word	0x00000000


	//----- nvinfo : EIATTR_CBANK_PARAM_SIZE
	.align		4
.L_4075:
        /*0070*/ 	.byte	0x03, 0x19
        /*0072*/ 	.short	0x0020


	//----- nvinfo : EIATTR_PARAM_CBANK
	.align		4
        /*0074*/ 	.byte	0x04, 0x0a
        /*0076*/ 	.short	(.L_4077 - .L_4076)
	.align		4
.L_4076:
        /*0078*/ 	.word	index@(.nv.constant0._ZN2at6native29vectorized_elementwise_kernelILi4ENS0_13BUnaryFunctorIN3c104HalfES4_S4_NS0_15binary_internal10MulFunctorIfEEEESt5arrayIPcLm2EEEEviT0_T1_)
        /*007c*/ 	.short	0x0380
        /*007e*/ 	.short	0x0020


	//----- nvinfo : EIATTR_SW_WAR
	.align		4
.L_4077:
        /*0080*/ 	.byte	0x04, 0x36
        /*0082*/ 	.short	(.L_4079 - .L_4078)
.L_4078:
        /*0084*/ 	.word	0x00000008
.L_4079:


//--------------------- .nv.info._ZN2at6native29vectorized_elementwise_kernelILi8ENS0_13BUnaryFunctorIN3c104HalfES4_S4_NS0_15binary_internal10MulFunctorIfEEEESt5arrayIPcLm2EEEEviT0_T1_ --------------------------
	.section	.nv.info._ZN2at6native29vectorized_elementwise_kernelILi8ENS0_13BUnaryFunctorIN3c104HalfES4_S4_NS0_15binary_internal10MulFunctorIfEEEESt5arrayIPcLm2EEEEviT0_T1_,"",@"SHT_CUDA_INFO"
	.sectionflags	@""
	.align	4


	//----- nvinfo : EIATTR_CUDA_API_VERSION
	.align		4
        /*0000*/ 	.byte	0x04, 0x37
        /*0002*/ 	.short	(.L_4081 - .L_4080)
.L_4080:
        /*0004*/ 	.word	0x00000082


	//----- nvinfo : EIATTR_KPARAM_INFO
	.align		4
.L_4081:
        /*0008*/ 	.byte	0x04, 0x17
        /*000a*/ 	.short	(.L_4083 - .L_4082)
.L_4082:
        /*000c*/ 	.word	0x00000000
        /*0010*/ 	.short	0x0002
        /*0012*/ 	.short	0x0010
        /*0014*/ 	.byte	0x00, 0xf0, 0x41, 0x00


	//----- nvinfo : EIATTR_KPARAM_INFO
	.align		4
.L_4083:
        /*0018*/ 	.byte	0x04, 0x17
        /*001a*/ 	.short	(.L_4085 - .L_4084)
.L_4084:
        /*001c*/ 	.word	0x00000000
        /*0020*/ 	.short	0x0001
        /*0022*/ 	.short	0x0004
        /*0024*/ 	.byte	0x00, 0xf0, 0x21, 0x00


	//----- nvinfo : EIATTR_KPARAM_INFO
	.align		4
.L_4085:
        /*0028*/ 	.byte	0x04, 0x17
        /*002a*/ 	.short	(.L_4087 - .L_4086)
.L_4086:
        /*002c*/ 	.word	0x00000000
        /*0030*/ 	.short	0x0000
        /*0032*/ 	.short	0x0000
        /*0034*/ 	.byte	0x00, 0xf0, 0x11, 0x00


	//----- nvinfo : EIATTR_SPARSE_MMA_MASK
	.align		4
.L_4087:
        /*0038*/ 	.byte	0x03, 0x50
        /*003a*/ 	.short	0x0000


	//----- nvinfo : EIATTR_MAXREG_COUNT
	.align		4
        /*003c*/ 	.byte	0x03, 0x1b
        /*003e*/ 	.short	0x00ff


	//----- nvinfo : EIATTR_MERCURY_ISA_VERSION
	.align		4
        /*0040*/ 	.byte	0x03, 0x5f
        /*0042*/ 	.short	0x0101


	//----- nvinfo : EIATTR_VRC_CTA_INIT_COUNT
	.align		4
        /*0044*/ 	.byte	0x02, 0x4a
	.zero		1
	.zero		1


	//----- nvinfo : EIATTR_EXIT_INSTR_OFFSETS
	.align		4
        /*0048*/ 	.byte	0x04, 0x1c
        /*004a*/ 	.short	(.L_4089 - .L_4088)


	//   ....[0]....
.L_4088:
        /*004c*/ 	.word	0x00000a60


	//   ....[1]....
        /*0050*/ 	.word	0x00000ab0


	//   ....[2]....
        /*0054*/ 	.word	0x00000ca0


	//----- nvinfo : EIATTR_MAX_THREADS
	.align		4
.L_4089:
        /*0058*/ 	.byte	0x04, 0x05
        /*005a*/ 	.short	(.L_4091 - .L_4090)
.L_4090:
        /*005c*/ 	.word	0x00000080
        /*0060*/ 	.word	0x00000001
        /*0064*/ 	.word	0x00000001


	//----- nvinfo : EIATTR_CRS_STACK_SIZE
	.align		4
.L_4091:
        /*0068*/ 	.byte	0x04, 0x1e
        /*006a*/ 	.short	(.L_4093 - .L_4092)
.L_4092:
        /*006c*/ 	.word	0x00000000


	//----- nvinfo : EIATTR_CBANK_PARAM_SIZE
	.align		4
.L_4093:
        /*0070*/ 	.byte	0x03, 0x19
        /*0072*/ 	.short	0x0020


	//----- nvinfo : EIATTR_PARAM_CBANK
	.align		4
        /*0074*/ 	.byte	0x04, 0x0a
        /*0076*/ 	.short	(.L_4095 - .L_4094)
	.align		4
.L_4094:
        /*0078*/ 	.word	index@(.nv.constant0._ZN2at6native29vectorized_elementwise_kernelILi8ENS0_13BUnaryFunctorIN3c104HalfES4_S4_NS0_15binary_internal10MulFunctorIfEEEESt5arrayIPcLm2EEEEviT0_T1_)
        /*007c*/ 	.short	0x0380
        /*007e*/ 	.short	0x0020


	//----- nvinfo : EIATTR_SW_WAR
	.align		4
.L_4095:
        /*0080*/ 	.byte	0x04, 0x36
        /*0082*/ 	.short	(.L_4097 - .L_4096)
.L_4096:
        /*0084*/ 	.word	0x00000008
.L_4097:


//--------------------- .nv.info._ZN2at6native18elementwise_kernelILi128ELi4EZNS0_15gpu_kernel_implINS0_13BUnaryFunctorIN3c107complexIfEES6_S6_NS0_15binary_internal10MulFunctorIS6_EEEEEEvRNS_18TensorIteratorBaseERKT_EUliE_EEviT1_ --------------------------
	.section	.nv.info._ZN2at6native18elementwise_kernelILi128ELi4EZNS0_15gpu_kernel_implINS0_13BUnaryFunctorIN3c107complexIfEES6_S6_NS0_15binary_internal10MulFunctorIS6_EEEEEEvRNS_18TensorIteratorBaseERKT_EUliE_EEviT1_,"",@"SHT_CUDA_INFO"
	.sectionflags	@""
	.align	4


	//----- nvinfo : EIATTR_CUDA_API_VERSION
	.align		4
        /*0000*/ 	.byte	0x04, 0x37
        /*0002*/ 	.short	(.L_4099 - .L_4098)
.L_4098:
        /*0004*/ 	.word	0x00000082


	//----- nvinfo : EIATTR_KPARAM_INFO
	.align		4
.L_4099:
        /*0008*/ 	.byte	0x04, 0x17
        /*000a*/ 	.short	(.L_4101 - .L_4100)
.L_4100:
        /*000c*/ 	.word	0x00000000
        /*0010*/ 	.short	0x0001
        /*0012*/ 	.short	0x0008
        /*0014*/ 	.byte	0x00, 0xf0, 0xa1, 0x08


	//----- nvinfo : EIATTR_KPARAM_INFO
	.align		4
.L_4101:
        /*0018*/ 	.byte	0x04, 0x17
        /*001a*/ 	.short	(.L_4103 - .L_4102)
.L_4102:
        /*001c*/ 	.word	0x00000000
        /*0020*/ 	.short	0x0000
        /*0022*/ 	.short	0x0000
        /*0024*/ 	.byte	0x00, 0xf0, 0x11, 0x00


	//----- nvinfo : EIATTR_SPARSE_MMA_MASK
	.align		4
.L_4103:
        /*0028*/ 	.byte	0x03, 0x50
        /*002a*/ 	.short	0x0000


	//----- nvinfo : EIATTR_MAXREG_COUNT
	.align		4
        /*002c*/ 	.byte	0x03, 0x1b
        /*002e*/ 	.short	0x0080


	//----- nvinfo : EIATTR_EXTERNS
	.align		4
        /*0030*/ 	.byte	0x04, 0x0f
        /*0032*/ 	.short	(.L_4105 - .L_4104)


	//   ....[0]....
	.align		4
.L_4104:
        /*0034*/ 	.word	index@(__assertfail)


	//----- nvinfo : EIATTR_MERCURY_ISA_VERSION
	.align		4
.L_4105:
        /*0038*/ 	.byte	0x03, 0x5f
        /*003a*/ 	.short	0x0101


	//----- nvinfo : EIATTR_VRC_CTA_INIT_COUNT
	.align		4
        /*003c*/ 	.byte	0x02, 0x4a
	.zero		1
	.zero		1


	//----- nvinfo : EIATTR_SYSCALL_OFFSETS
	.align		4
        /*0040*/ 	.byte	0x04, 0x46
        /*0042*/ 	.short	(.L_4107 - .L_4106)


	//   ....[0]....
.L_4106:
        /*0044*/ 	.word	0x000021e0


	//   ....[1]....
        /*0048*/ 	.word	0x00003020


	//   ....[2]....
        /*004c*/ 	.word	0x00005350


	//   ....[3]....
        /*0050*/ 	.word	0x00005fe0


	//   ....[4]....
        /*0054*/ 	.word	0x00008420


	//   ....[5]....
        /*0058*/ 	.word	0x000090b0


	//   ....[6]....
        /*005c*/ 	.word	0x0000b500


	//   ....[7]....
        /*0060*/ 	.word	0x0000c160


	//----- nvinfo : EIATTR_EXIT_INSTR_OFFSETS
	.align		4
.L_4107:
        /*0064*/ 	.byte	0x04, 0x1c
        /*0066*/ 	.short	(.L_4109 - .L_4108)


	//   ....[0]....
.L_4108:
        /*0068*/ 	.word	0x00009360


	//   ....[1]....
        /*006c*/ 	.word	0x0000b6d0


	//   ....[2]....
        /*0070*/ 	.word	0x0000b710


	//   ....[3]....
        /*0074*/ 	.word	0x0000b7a0


	//   ....[4]....
        /*0078*/ 	.word	0x0000b7d0


	//   ....[5]....
        /*007c*/ 	.word	0x0000b800


	//   ....[6]....
        /*0080*/ 	.word	0x0000b880


	//   ....[7]....
        /*0084*/ 	.word	0x0000b8b0


	//   ....[8]....
        /*0088*/ 	.word	0x0000b930


	//   ....[9]....
        /*008c*/ 	.word	0x0000b960


	//   ....[10]....
        /*0090*/ 	.word	0x0000b9a0


	//   ....[11]....
        /*0094*/ 	.word	0x0000ba70


	//   ....[12]....
        /*0098*/ 	.word	0x0000bbd0


	//   ....[13]....
        /*009c*/ 	.word	0x0000bd30


	//   ....[14]....
        /*00a0*/ 	.word	0x0000be80


	//   ....[15]....
        /*00a4*/ 	.word	0x0000beb0


	//   ....[16]....
        /*00a8*/ 	.word	0x0000bee0


	//   ....[17]....
        /*00ac*/ 	.word	0x0000bfa0


	//   ....[18]....
        /*00b0*/ 	.word	0x0000c000


	//   ....[19]....
        /*00b4*/ 	.word	0x0000c170


	//   ....[20]....
        /*00b8*/ 	.word	0x0000c270


	//   ....[21]....
        /*00bc*/ 	.word	0x0000c3a0


	//   ....[22]....
        /*00c0*/ 	.word	0x0000c3d0


	//----- nvinfo : EIATTR_MAX_THREADS
	.align		4
.L_4109:
        /*00c4*/ 	.byte	0x04, 0x05
        /*00c6*/ 	.short	(.L_4111 - .L_4110)
.L_4110:
        /*00c8*/ 	.word	0x00000080
        /*00cc*/ 	.word	0x00000001
        /*00d0*/ 	.word	0x00000001


	//----- nvinfo : EIATTR_CRS_STACK_SIZE
	.align		4
.L_4111:
        /*00d4*/ 	.byte	0x04, 0x1e
        /*00d6*/ 	.short	(.L_4113 - .L_4112)
.L_4112:
        /*00d8*/ 	.word	0x00000000


	//----- nvinfo : EIATTR_CBANK_PARAM_SIZE
	.align		4
.L_4113:
        /*00dc*/ 	.byte	0x03, 0x19
        /*00de*/ 	.short	0x0230


	//----- nvinfo : EIATTR_PARAM_CBANK
	.align		4
        /*00e0*/ 	.byte	0x04, 0x0a
        /*00e2*/ 	.short	(.L_4115 - .L_4114)
	.align		4
.L_4114:
        /*00e4*/ 	.word	index@(.nv.constant0._ZN2at6native18elementwise_kernelILi128ELi4EZNS0_15gpu_kernel_implINS0_13BUnaryFunctorIN3c107complexIfEES6_S6_NS0_15binary_internal10MulFunctorIS6_EEEEEEvRNS_18TensorIteratorBaseERKT_EUliE_EEviT1_)
        /*00e8*/ 	.short	0x0380
        /*00ea*/ 	.short	0x0230


	//----- nvinfo : EIATTR_SW_WAR
	.align		4
.L_4115:
        /*00ec*/ 	.byte	0x04, 0x36
        /*00ee*/ 	.short	(.L_4117 - .L_4116)
.L_4116:
        /*00f0*/ 	.word	0x00000008
.L_4117:


//--------------------- .nv.info._ZN2at6native27unrolled_elementwise_kernelINS0_13BUnaryFunctorIN3c107complexIfEES5_S5_NS0_15binary_internal10MulFunctorIS5_EEEESt5arrayIPcLm2EELi4E23TrivialOffsetCalculatorILi1EjESE_NS0_6memory12LoadWithCastILi1EEENSF_13StoreWithCastILi1EEEEEviT_T0_T2_T3_T4_T5_ --------------------------
	.section	.nv.info._ZN2at6native27unrolled_elementwise_kernelINS0_13BUnaryFunctorIN3c107complexIfEES5_S5_NS0_15binary_internal10MulFunctorIS5_EEEESt5arrayIPcLm2EELi4E23TrivialOffsetCalculatorILi1EjESE_NS0_6memory12LoadWithCastILi1EEENSF_13StoreWithCastILi1EEEEEviT_T0_T2_T3_T4_T5_,"",@"SHT_CUDA_INFO"
	.sectionflags	@""
	.align	4


	//----- nvinfo : EIATTR_CUDA_API_VERSION
	.align		4
        /*0000*/ 	.byte	0x04, 0x37
        /*0002*/ 	.short	(.L_4119 - .L_4118)
.L_4118:
        /*0004*/ 	.word	0x00000082


	//----- nvinfo : EIATTR_KPARAM_INFO
	.align		4
.L_4119:
        /*0008*/ 	.byte	0x04, 0x17
        /*000a*/ 	.short	(.L_4121 - .L_4120)
.L_4120:
        /*000c*/ 	.word	0x00000000
        /*0010*/ 	.short	0x0006
        /*0012*/ 	.short	0x0034
        /*0014*/ 	.byte	0x00, 0xf0, 0x21, 0x00


	//----- nvinfo : EIATTR_KPARAM_INFO
	.align		4
.L_4121:
        /*0018*/ 	.byte	0x04, 0x17
        /*001a*/ 	.short	(.L_4123 - .L_4122)
.L_4122:
        /*001c*/ 	.word	0x00000000
        /*0020*/ 	.short	0x0005
        /*0022*/ 	.short	0x002c
        /*0024*/ 	.byte	0x00, 0xf0, 0x21, 0x00


	//----- nvinfo : EIATTR_KPARAM_INFO
	.align		4
.L_4123:
        /*0028*/ 	.byte	0x04, 0x17
        /*002a*/ 	.short	(.L_4125 - .L_4124)
.L_4124:
        /*002c*/ 	.word	0x00000000
        /*0030*/ 	.short	0x0004
        /*0032*/ 	.short	0x0029
        /*0034*/ 	.byte	0x00, 0xf0, 0x05, 0x00


	//----- nvinfo : EIATTR_KPARAM_INFO
	.align		4
.L_4125:
        /*0038*/ 	.byte	0x04, 0x17
        /*003a*/ 	.short	(.L_4127 - .L_4126)
.L_4126:
        /*003c*/ 	.word	0x00000000
        /*0040*/ 	.short	0x0003
        /*0042*/ 	.short	0x0028
        /*0044*/ 	.byte	0x00, 0xf0, 0x05, 0x00


	//----- nvinfo : EIATTR_KPARAM_INFO
	.align		4
.L_4127:
        /*0048*/ 	.byte	0x04, 0x17
        /*004a*/ 	.short	(.L_4129 - .L_4128)
.L_4128:
        /*004c*/ 	.word	0x00000000
        /*0050*/ 	.short	0x0002
        /*0052*/ 	.short	0x0018
        /*0054*/ 	.byte	0x00, 0xf0, 0x41, 0x00


	//----- nvinfo : EIATTR_KPARAM_INFO
	.align		4
.L_4129:
        /*0058*/ 	.byte	0x04, 0x17
        /*005a*/ 	.short	(.L_4131 - .L_4130)
.L_4130:
        /*005c*/ 	.word	0x00000000
        /*0060*/ 	.short	0x0001
        /*0062*/ 	.short	0x0008
        /*0064*/ 	.byte	0x00, 0xf0, 0x41, 0x00


	//----- nvinfo : EIATTR_KPARAM_INFO
	.align		4
.L_4131:
        /*0068*/ 	.byte	0x04, 0x17
        /*006a*/ 	.short	(.L_4133 - .L_4132)
.L_4132:
        /*006c*/ 	.word	0x00000000
        /*0070*/ 	.short	0x0000
        /*0072*/ 	.short	0x0000
        /*0074*/ 	.byte	0x00, 0xf0, 0x11, 0x00


	//----- nvinfo : EIATTR_SPARSE_MMA_MASK
	.align		4
.L_4133:
        /*0078*/ 	.byte	0x03, 0x50
        /*007a*/ 	.short	0x0000


	//----- nvinfo : EIATTR_MAXREG_COUNT
	.align		4
        /*007c*/ 	.byte	0x03, 0x1b
        /*007e*/ 	.short	0x00ff


	//----- nvinfo : EIATTR_EXTERNS
	.align		4
        /*0080*/ 	.byte	0x04, 0x0f
        /*0082*/ 	.short	(.L_4135 - .L_4134)


	//   ....[0]....
	.align		4
.L_4134:
        /*0084*/ 	.word	index@(__assertfail)


	//----- nvinfo : EIATTR_MERCURY_ISA_VERSION
	.align		4
.L_4135:
        /*0088*/ 	.byte	0x03, 0x5f
        /*008a*/ 	.short	0x0101


	//----- nvinfo : EIATTR_VRC_CTA_INIT_COUNT
	.align		4
        /*008c*/ 	.byte	0x02, 0x4a
	.zero		1
	.zero		1


	//----- nvinfo : EIATTR_SYSCALL_OFFSETS
	.align		4
        /*0090*/ 	.byte	0x04, 0x46
        /*0092*/ 	.short	(.L_4137 - .L_4136)


	//   ....[0]....
.L_4136:
        /*0094*/ 	.word	0x00000ee0


	//   ....[1]....
        /*0098*/ 	.word	0x00001f30


	//   ....[2]....
        /*009c*/ 	.word	0x00002ef0


	//   ....[3]....
        /*00a0*/ 	.word	0x00003dc0


	//   ....[4]....
        /*00a4*/ 	.word	0x00004ea0


	//   ....[5]....
        /*00a8*/ 	.word	0x00005c80


	//   ....[6]....
        /*00ac*/ 	.word	0x00006af0


	//   ....[7]....
        /*00b0*/ 	.word	0x00007980


	//----- nvinfo : EIATTR_EXIT_INSTR_OFFSETS
	.align		4
.L_4137:
        /*00b4*/ 	.byte	0x04, 0x1c
        /*00b6*/ 	.short	(.L_4139 - .L_4138)


	//   ....[0]....
.L_4138:
        /*00b8*/ 	.word	0x00006d90


	//   ....[1]....
        /*00bc*/ 	.word	0x00006ef0


	//   ....[2]....
        /*00c0*/ 	.word	0x00006f30


	//   ....[3]....
        /*00c4*/ 	.word	0x00006fc0


	//   ....[4]....
        /*00c8*/ 	.word	0x00006ff0


	//   ....[5]....
        /*00cc*/ 	.word	0x00007020


	//   ....[6]....
        /*00d0*/ 	.word	0x000070a0


	//   ....[7]....
        /*00d4*/ 	.word	0x000070d0


	//   ....[8]....
        /*00d8*/ 	.word	0x00007150


	//   ....[9]....
        /*00dc*/ 	.word	0x00007180


	//   ....[10]....
        /*00e0*/ 	.word	0x000071c0


	//   ....[11]....
        /*00e4*/ 	.word	0x00007290


	//   ....[12]....
        /*00e8*/ 	.word	0x000073f0


	//   ....[13]....
        /*00ec*/ 	.word	0x00007550


	//   ....[14]....
        /*00f0*/ 	.word	0x000076a0


	//   ....[15]....
        /*00f4*/ 	.word	0x000076d0


	//   ....[16]....
        /*00f8*/ 	.word	0x00007700


	//   ....[17]....
        /*00fc*/ 	.word	0x000077c0


	//   ....[18]....
        /*0100*/ 	.word	0x00007820


	//   ....[19]....
        /*0104*/ 	.word	0x00007990


	//   ....[20]....
        /*0108*/ 	.word	0x00007a90


	//   ....[21]....
        /*010c*/ 	.word	0x00007bc0


	//   ....[22]....
        /*0110*/ 	.word	0x00007bf0


	//----- nvinfo : EIATTR_MAX_THREADS
	.align		4
.L_4139:
        /*0114*/ 	.byte	0x04, 0x05
        /*0116*/ 	.short	(.L_4141 - .L_4140)
.L_4140:
        /*0118*/ 	.word	0x00000080
        /*011c*/ 	.word	0x00000001
        /*0120*/ 	.word	0x00000001


	//----- nvinfo : EIATTR_CRS_STACK_SIZE
	.align		4
.L_4141:
        /*0124*/ 	.byte	0x04, 0x1e
        /*0126*/ 	.short	(.L_4143 - .L_4142)
.L_4142:
        /*0128*/ 	.word	0x00000000


	//----- nvinfo : EIATTR_CBANK_PARAM_SIZE
	.align		4
.L_4143:
        /*012c*/ 	.byte	0x03, 0x19
        /*012e*/ 	.short	0x003c


	//----- nvinfo : EIATTR_PARAM_CBANK
	.align		4
        /*0130*/ 	.byte	0x04, 0x0a
        /*0132*/ 	.short	(.L_4145 - .L_4144)
	.align		4
.L_4144:
        /*0134*/ 	.word	index@(.nv.constant0._ZN2at6native27unrolled_elementwise_kernelINS0_13BUnaryFunctorIN3c107complexIfEES5_S5_NS0_15binary_internal10MulFunctorIS5_EEEESt5arrayIPcLm2EELi4E23TrivialOffsetCalculatorILi1EjESE_NS0_6memory12LoadWithCastILi1EEENSF_13StoreWithCastILi1EEEEEviT_T0_T2_T3_T4_T5_)
        /*0138*/ 	.short	0x0380
        /*013a*/ 	.short	0x003c


	//----- nvinfo : EIATTR_SW_WAR
	.align		4
.L_4145:
        /*013c*/ 	.byte	0x04, 0x36
        /*013e*/ 	.short	(.L_4147 - .L_4146)
.L_4146:
        /*0140*/ 	.word	0x00000008
.L_4147:


//--------------------- .nv.info._ZN2at6native18elementwise_kernelILi128ELi2EZNS0_22gpu_kernel_impl_nocastINS0_13BUnaryFunctorIN3c107complexIfEES6_S6_NS0_15binary_internal10MulFunctorIS6_EEEEEEvRNS_18TensorIteratorBaseERKT_EUliE_EEviT1_ --------------------------
	.section	.nv.info._ZN2at6native18elementwise_kernelILi128ELi2EZNS0_22gpu_kernel_impl_nocastINS0_13BUnaryFunctorIN3c107complexIfEES6_S6_NS0_15binary_internal10MulFunctorIS6_EEEEEEvRNS_18TensorIteratorBaseERKT_EUliE_EEviT1_,"",@"SHT_CUDA_INFO"
	.sectionflags	@""
	.align	4


	//----- nvinfo : EIATTR_CUDA_API_VERSION
	.align		4
        /*0000*/ 	.byte	0x04, 0x37
        /*0002*/ 	.short	(.L_4149 - .L_4148)
.L_4148:
        /*0004*/ 	.word	0x00000082


	//----- nvinfo : EIATTR_KPARAM_INFO
	.align		4
.L_4149:
        /*0008*/ 	.byte	0x04, 0x17
        /*000a*/ 	.short	(.L_4151 - .L_4150)
.L_4150:
        /*000c*/ 	.word	0x00000000
        /*0010*/ 	.short	0x0001
        /*0012*/ 	.short	0x0008
        /*0014*/ 	.byte	0x00, 0xf0, 0x81, 0x08


	//----- nvinfo : EIATTR_KPARAM_INFO
	.align		4
.L_4151:
        /*0018*/ 	.byte	0x04, 0x17
        /*001a*/ 	.short	(.L_4153 - .L_4152)
.L_4152:
        /*001c*/ 	.word	0x00000000
        /*0020*/ 	.short	0x0000
        /*0022*/ 	.short	0x0000
        /*0024*/ 	.byte	0x00, 0xf0, 0x11, 0x00


	//----- nvinfo : EIATTR_SPARSE_MMA_MASK
	.align		4
.L_4153:
        /*0028*/ 	.byte	0x03, 0x50
        /*002a*/ 	.short	0x0000


	//----- nvinfo : EIATTR_MAXREG_COUNT
	.align		4
        /*002c*/ 	.byte	0x03, 0x1b
        /*002e*/ 	.short	0x0080


	//----- nvinfo : EIATTR_MERCURY_ISA_VERSION
	.align		4
        /*0030*/ 	.byte	0x03, 0x5f
        /*0032*/ 	.short	0x0101


	//----- nvinfo : EIATTR_VRC_CTA_INIT_COUNT
	.align		4
        /*0034*/ 	.byte	0x02, 0x4a
	.zero		1
	.zero		1


	//----- nvinfo : EIATTR_EXIT_INSTR_OFFSETS
	.align		4
        /*0038*/ 	.byte	0x04, 0x1c
        /*003a*/ 	.short	(.L_4155 - .L_4154)


	//   ....[0]....
.L_4154:
        /*003c*/ 	.word	0x00000190


	//   ....[1]....
        /*0040*/ 	.word	0x00000230


	//   ....[2]....
        /*0044*/ 	.word	0x00001640


	//   ....[3]....
        /*0048*/ 	.word	0x000029b0


	//----- nvinfo : EIATTR_MAX_THREADS
	.align		4
.L_4155:
        /*004c*/ 	.byte	0x04, 0x05
        /*004e*/ 	.short	(.L_4157 - .L_4156)
.L_4156:
        /*0050*/ 	.word	0x00000080
        /*0054*/ 	.word	0x00000001
        /*0058*/ 	.word	0x00000001


	//----- nvinfo : EIATTR_CRS_STACK_SIZE
	.align		4
.L_4157:
        /*005c*/ 	.byte	0x04, 0x1e
        /*005e*/ 	.short	(.L_4159 - .L_4158)
.L_4158:
        /*0060*/ 	.word	0x00000000


	//----- nvinfo : EIATTR_CBANK_PARAM_SIZE
	.align		4
.L_4159:
        /*0064*/ 	.byte	0x03, 0x19
        /*0066*/ 	.short	0x0228


	//----- nvinfo : EIATTR_PARAM_CBANK
	.align		4
        /*0068*/ 	.byte	0x04, 0x0a
        /*006a*/ 	.short	(.L_4161 - .L_4160)
	.align		4
.L_4160:
        /*006c*/ 	.word	index@(.nv.constant0._ZN2at6native18elementwise_kernelILi128ELi2EZNS0_22gpu_kernel_impl_nocastINS0_13BUnaryFunctorIN3c107complexIfEES6_S6_NS0_15binary_internal10MulFunctorIS6_EEEEEEvRNS_18TensorIteratorBaseERKT_EUliE_EEviT1_)
        /*0070*/ 	.short	0x0380
        /*0072*/ 	.short	0x0228


	//----- nvinfo : EIATTR_SW_WAR
	.align		4
.L_4161:
        /*0074*/ 	.byte	0x04, 0x36
        /*0076*/ 	.short	(.L_4163 - .L_4162)
.L_4162:
        /*0078*/ 	.word	0x00000008
.L_4163:


//--------------------- .nv.info._ZN2at6native27unrolled_elementwise_kernelINS0_13BUnaryFunctorIN3c107complexIfEES5_S5_NS0_15binary_internal10MulFunctorIS5_EEEESt5arrayIPcLm2EELi4E23TrivialOffsetCalculatorILi1EjESE_NS0_6memory15LoadWithoutCastENSF_16StoreWithoutCastEEEviT_T0_T2_T3_T4_T5_ --------------------------
	.section	.nv.info._ZN2at6native27unrolled_elementwise_kernelINS0_13BUnaryFunctorIN3c107complexIfEES5_S5_NS0_15binary_internal10MulFunctorIS5_EEEESt5arrayIPcLm2EELi4E23TrivialOffsetCalculatorILi1EjESE_NS0_6memory15LoadWithoutCastENSF_16StoreWithoutCastEEEviT_T0_T2_T3_T4_T5_,"",@"SHT_CUDA_INFO"
	.sectionflags	@""
	.align	4


	//----- nvinfo : EIATTR_CUDA_API_VERSION
	.align		4
        /*0000*/ 	.byte	0x04, 0x37
        /*0002*/ 	.short	(.L_4165 - .L_4164)
.L_4164:
        /*0004*/ 	.word	0x00000082


	//----- nvinfo : EIATTR_KPARAM_INFO
	.align		4
.L_4165:
        /*0008*/ 	.byte	0x04, 0x17
        /*000a*/ 	.short	(.L_4167 - .L_4166)
.L_4166:
        /*000c*/ 	.word	0x00000000
        /*0010*/ 	.short	0x0006
        /*0012*/ 	.short	0x002b
        /*0014*/ 	.byte	0x00, 0xf0, 0x05, 0x00


	//----- nvinfo : EIATTR_KPARAM_INFO
	.align		4
.L_4167:
        /*0018*/ 	.byte	0x04, 0x17
        /*001a*/ 	.short	(.L_4169 - .L_4168)
.L_4168:
        /*001c*/ 	.word	0x00000000
        /*0020*/ 	.short	0x0005
        /*0022*/ 	.short	0x002a
        /*0024*/ 	.byte	0x00, 0xf0, 0x05, 0x00


	//----- nvinfo : EIATTR_KPARAM_INFO
	.align		4
.L_4169:
        /*0028*/ 	.byte	0x04, 0x17
        /*002a*/ 	.short	(.L_4171 - .L_4170)
.L_4170:
        /*002c*/ 	.word	0x00000000
        /*0030*/ 	.short	0x0004
        /*0032*/ 	.short	0x0029
        /*0034*/ 	.byte	0x00, 0xf0, 0x05, 0x00


	//----- nvinfo : EIATTR_KPARAM_INFO
	.align		4
.L_4171:
        /*0038*/ 	.byte	0x04, 0x17
        /*003a*/ 	.short	(.L_4173 - .L_4172)
.L_4172:
        /*003c*/ 	.word	0x00000000
        /*0040*/ 	.short	0x0003
        /*0042*/ 	.short	0x0028
        /*0044*/ 	.byte	0x00, 0xf0, 0x05, 0x00


	//----- nvinfo : EIATTR_KPARAM_INFO
	.align		4
.L_4173:
        /*0048*/ 	.byte	0x04, 0x17
        /*004a*/ 	.short	(.L_4175 - .L_4174)
.L_4174:
        /*004c*/ 	.word	0x00000000
        /*0050*/ 	.short	0x0002
        /*0052*/ 	.short	0x0018
        /*0054*/ 	.byte	0x00, 0xf0, 0x41, 0x00


	//----- nvinfo : EIATTR_KPARAM_INFO
	.align		4
.L_4175:
        /*0058*/ 	.byte	0x04, 0x17
        /*005a*/ 	.short	(.L_4177 - .L_4176)
.L_4176:
        /*005c*/ 	.word	0x00000000
        /*0060*/ 	.short	0x0001
        /*0062*/ 	.short	0x0008
        /*0064*/ 	.byte	0x00, 0xf0, 0x41, 0x00


	//----- nvinfo : EIATTR_KPARAM_INFO
	.align		4
.L_4177:
        /*0068*/ 	.byte	0x04, 0x17
        /*006a*/ 	.short	(.L_4179 - .L_4178)
.L_4178:
        /*006c*/ 	.word	0x00000000
        /*0070*/ 	.short	0x0000
        /*0072*/ 	.short	0x0000
        /*0074*/ 	.byte	0x00, 0xf0, 0x11, 0x00


	//----- nvinfo : EIATTR_SPARSE_MMA_MASK
	.align		4
.L_4179:
        /*0078*/ 	.byte	0x03, 0x50
        /*007a*/ 	.short	0x0000


	//----- nvinfo : EIATTR_MAXREG_COUNT
	.align		4
        /*007c*/ 	.byte	0x03, 0x1b
        /*007e*/ 	.short	0x00ff


	//----- nvinfo : EIATTR_MERCURY_ISA_VERSION
	.align		4
        /*0080*/ 	.byte	0x03, 0x5f
        /*0082*/ 	.short	0x0101


	//----- nvinfo : EIATTR_VRC_CTA_INIT_COUNT
	.align		4
        /*0084*/ 	.byte	0x02, 0x4a
	.zero		1
	.zero		1


	//----- nvinfo : EIATTR_EXIT_INSTR_OFFSETS
	.align		4
        /*0088*/ 	.byte	0x04, 0x1c
        /*008a*/ 	.short	(.L_4181 - .L_4180)


	//   ....[0]....
.L_4180:
        /*008c*/ 	.word	0x00000510


	//   ....[1]....
        /*0090*/ 	.word	0x000005b0


	//----- nvinfo : EIATTR_MAX_THREADS
	.align		4
.L_4181:
        /*0094*/ 	.byte	0x04, 0x05
        /*0096*/ 	.short	(.L_4183 - .L_4182)
.L_4182:
        /*0098*/ 	.word	0x00000080
        /*009c*/ 	.word	0x00000001
        /*00a0*/ 	.word	0x00000001


	//----- nvinfo : EIATTR_CRS_STACK_SIZE
	.align		4
.L_4183:
        /*00a4*/ 	.byte	0x04, 0x1e
        /*00a6*/ 	.short	(.L_4185 - .L_4184)
.L_4184:
        /*00a8*/ 	.word	0x00000000


	//----- nvinfo : EIATTR_CBANK_PARAM_SIZE
	.align		4
.L_4185:
        /*00ac*/ 	.byte	0x03, 0x19
        /*00ae*/ 	.short	0x002c


	//----- nvinfo : EIATTR_PARAM_CBANK
	.align		4
        /*00b0*/ 	.byte	0x04, 0x0a
        /*00b2*/ 	.short	(.L_4187 - .L_4186)
	.align		4
.L_4186:
        /*00b4*/ 	.word	index@(.nv.constant0._ZN2at6native27unrolled_elementwise_kernelINS0_13BUnaryFunctorIN3c107complexIfEES5_S5_NS0_15binary_internal10MulFunctorIS5_EEEESt5arrayIPcLm2EELi4E23TrivialOffsetCalculatorILi1EjESE_NS0_6memory15LoadWithoutCastENSF_16StoreWithoutCastEEEviT_T0_T2_T3_T4_T5_)
        /*00b8*/ 	.short	0x0380
        /*00ba*/ 	.short	0x002c


	//----- nvinfo : EIATTR_SW_WAR
	.align		4
.L_4187:
        /*00bc*/ 	.byte	0x04, 0x36
        /*00be*/ 	.short	(.L_4189 - .L_4188)
.L_4188:
        /*00c0*/ 	.word	0x00000008
.L_4189:


//--------------------- .nv.info._ZN2at6native29vectorized_elementwise_kernelILi2ENS0_13BUnaryFunctorIN3c107complexIfEES5_S5_NS0_15binary_internal10MulFunctorIS5_EEEESt5arrayIPcLm2EEEEviT0_T1_ --------------------------
	.section	.nv.info._ZN2at6native29vectorized_elementwise_kernelILi2ENS0_13BUnaryFunctorIN3c107complexIfEES5_S5_NS0_15binary_internal10MulFunctorIS5_EEEESt5arrayIPcLm2EEEEviT0_T1_,"",@"SHT_CUDA_INFO"
	.sectionflags	@""
	.align	4


	//----- nvinfo : EIATTR_CUDA_API_VERSION
	.align		4
        /*0000*/ 	.byte	0x04, 0x37
        /*0002*/ 	.short	(.L_4191 - .L_4190)
.L_4190:
        /*0004*/ 	.word	0x00000082


	//----- nvinfo : EIATTR_KPARAM_INFO
	.align		4
.L_4191:
        /*0008*/ 	.byte	0x04, 0x17
        /*000a*/ 	.short	(.L_4193 - .L_4192)
.L_4192:
        /*000c*/ 	.word	0x00000000
        /*0010*/ 	.short	0x0002
        /*0012*/ 	.short	0x0018
        /*0014*/ 	.byte	0x00, 0xf0, 0x41, 0x00


	//----- nvinfo : EIATTR_KPARAM_INFO
	.align		4
.L_4193:
        /*0018*/ 	.byte	0x04, 0x17
        /*001a*/ 	.short	(.L_4195 - .L_4194)
.L_4194:
        /*001c*/ 	.word	0x00000000
        /*0020*/ 	.short	0x0001
        /*0022*/ 	.short	0x0008
        /*0024*/ 	.byte	0x00, 0xf0, 0x41, 0x00


	//----- nvinfo : EIATTR_KPARAM_INFO
	.align		4
.L_4195:
        /*0028*/ 	.byte	0x04, 0x17
        /*002a*/ 	.short	(.L_4197 - .L_4196)
.L_4196:
        /*002c*/ 	.word	0x00000000
        /*0030*/ 	.short	0x0000
        /*0032*/ 	.short	0x0000
        /*0034*/ 	.byte	0x00, 0xf0, 0x11, 0x00


	//----- nvinfo : EIATTR_SPARSE_MMA_MASK
	.align		4
.L_4197:
        /*0038*/ 	.byte	0x03, 0x50
        /*003a*/ 	.short	0x0000


	//----- nvinfo : EIATTR_MAXREG_COUNT
	.align		4
        /*003c*/ 	.byte	0x03, 0x1b
        /*003e*/ 	.short	0x00ff


	//----- nvinfo : EIATTR_MERCURY_ISA_VERSION
	.align		4
        /*0040*/ 	.byte	0x03, 0x5f
        /*0042*/ 	.short	0x0101


	//----- nvinfo : EIATTR_VRC_CTA_INIT_COUNT
	.align		4
        /*0044*/ 	.byte	0x02, 0x4a
	.zero		1
	.zero		1


	//----- nvinfo : EIATTR_EXIT_INSTR_OFFSETS
	.align		4
        /*0048*/ 	.byte	0x04, 0x1c
        /*004a*/ 	.short	(.L_4199 - .L_4198)


	//   ....[0]....
.L_4198:
        /*004c*/ 	.word	0x00000bd0


	//   ....[1]....
        /*0050*/ 	.word	0x00000c20


	//   ....[2]....
        /*0054*/ 	.word	0x00000f30


	//----- nvinfo : EIATTR_MAX_THREADS
	.align		4
.L_4199:
        /*0058*/ 	.byte	0x04, 0x05
        /*005a*/ 	.short	(.L_4201 - .L_4200)
.L_4200:
        /*005c*/ 	.word	0x00000080
        /*0060*/ 	.word	0x00000001
        /*0064*/ 	.word	0x00000001


	//----- nvinfo : EIATTR_CRS_STACK_SIZE
	.align		4
.L_4201:
        /*0068*/ 	.byte	0x04, 0x1e
        /*006a*/ 	.short	(.L_4203 - .L_4202)
.L_4202:
        /*006c*/ 	.word	0x00000000


	//----- nvinfo : EIATTR_CBANK_PARAM_SIZE
	.align		4
.L_4203:
        /*0070*/ 	.byte	0x03, 0x19
        /*0072*/ 	.short	0x0028


	//----- nvinfo : EIATTR_PARAM_CBANK
	.align		4
        /*0074*/ 	.byte	0x04, 0x0a
        /*0076*/ 	.short	(.L_4205 - .L_4204)
	.align		4
.L_4204:
        /*0078*/ 	.word	index@(.nv.constant0._ZN2at6native29vectorized_elementwise_kernelILi2ENS0_13BUnaryFunctorIN3c107complexIfEES5_S5_NS0_15binary_internal10MulFunctorIS5_EEEESt5arrayIPcLm2EEEEviT0_T1_)
        /*007c*/ 	.short	0x0380
        /*007e*/ 	.short	0x0028


	//----- nvinfo : EIATTR_SW_WAR
	.align		4
.L_4205:
        /*0080*/ 	.byte	0x04, 0x36
        /*0082*/ 	.short	(.L_4207 - .L_4206)
.L_4206:
        /*0084*/ 	.word	0x00000008
.L_4207:


//--------------------- .nv.info._ZN2at6native29vectorized_elementwise_kernelILi4ENS0_13BUnaryFunctorIN3c107complexIfEES5_S5_NS0_15binary_internal10MulFunctorIS5_EEEESt5arrayIPcLm2EEEEviT0_T1_ --------------------------
	.section	.nv.info._ZN2at6native29vectorized_elementwise_kernelILi4ENS0_13BUnaryFunctorIN3c107complexIfEES5_S5_NS0_15binary_internal10MulFunctorIS5_EEEESt5arrayIPcLm2EEEEviT0_T1_,"",@"SHT_CUDA_INFO"
	.sectionflags	@""
	.align	4


	//----- nvinfo : EIATTR_CUDA_API_VERSION
	.align		4
        /*0000*/ 	.byte	0x04, 0x37
        /*0002*/ 	.short	(.L_4209 - .L_4208)
.L_4208:
        /*0004*/ 	.word	0x00000082


	//----- nvinfo : EIATTR_KPARAM_INFO
	.align		4
.L_4209:
        /*0008*/ 	.byte	0x04, 0x17
        /*000a*/ 	.short	(.L_4211 - .L_4210)
.L_4210:
        /*000c*/ 	.word	0x00000000
        /*0010*/ 	.short	0x0002
        /*0012*/ 	.short	0x0018
        /*0014*/ 	.byte	0x00, 0xf0, 0x41, 0x00


	//----- nvinfo : EIATTR_KPARAM_INFO
	.align		4
.L_4211:
        /*0018*/ 	.byte	0x04, 0x17
        /*001a*/ 	.short	(.L_4213 - .L_4212)
.L_4212:
        /*001c*/ 	.word	0x00000000
        /*0020*/ 	.short	0x0001
        /*0022*/ 	.short	0x0008
        /*0024*/ 	.byte	0x00, 0xf0, 0x41, 0x00


	//----- nvinfo : EIATTR_KPARAM_INFO
	.align		4
.L_4213:
        /*0028*/ 	.byte	0x04, 0x17
        /*002a*/ 	.short	(.L_4215 - .L_4214)
.L_4214:
        /*002c*/ 	.word	0x00000000
        /*0030*/ 	.short	0x0000
        /*0032*/ 	.short	0x0000
        /*0034*/ 	.byte	0x00, 0xf0, 0x11, 0x00


	//----- nvinfo : EIATTR_SPARSE_MMA_MASK
	.align		4
.L_4215:
        /*0038*/ 	.byte	0x03, 0x50
        /*003a*/ 	.short	0x0000


	//----- nvinfo : EIATTR_MAXREG_COUNT
	.align		4
        /*003c*/ 	.byte	0x03, 0x1b
        /*003e*/ 	.short	0x00ff


	//----- nvinfo : EIATTR_MERCURY_ISA_VERSION
	.align		4
        /*0040*/ 	.byte	0x03, 0x5f
        /*0042*/ 	.short	0x0101


	//----- nvinfo : EIATTR_VRC_CTA_INIT_COUNT
	.align		4
        /*0044*/ 	.byte	0x02, 0x4a
	.zero		1
	.zero		1


	//----- nvinfo : EIATTR_EXIT_INSTR_OFFSETS
	.align		4
        /*0048*/ 	.byte	0x04, 0x1c
        /*004a*/ 	.short	(.L_4217 - .L_4216)


	//   ....[0]....
.L_4216:
        /*004c*/ 	.word	0x00000bd0


	//   ....[1]....
        /*0050*/ 	.word	0x00000c20


	//   ....[2]....
        /*0054*/ 	.word	0x00000ef0


	//----- nvinfo : EIATTR_MAX_THREADS
	.align		4
.L_4217:
        /*0058*/ 	.byte	0x04, 0x05
        /*005a*/ 	.short	(.L_4219 - .L_4218)
.L_4218:
        /*005c*/ 	.word	0x00000080
        /*0060*/ 	.word	0x00000001
        /*0064*/ 	.word	0x00000001


	//----- nvinfo : EIATTR_CRS_STACK_SIZE
	.align		4
.L_4219:
        /*0068*/ 	.byte	0x04, 0x1e
        /*006a*/ 	.short	(.L_4221 - .L_4220)
.L_4220:
        /*006c*/ 	.word	0x00000000


	//----- nvinfo : EIATTR_CBANK_PARAM_SIZE
	.align		4
.L_4221:
        /*0070*/ 	.byte	0x03, 0x19
        /*0072*/ 	.short	0x0028


	//----- nvinfo : EIATTR_PARAM_CBANK
	.align		4
        /*0074*/ 	.byte	0x04, 0x0a
        /*0076*/ 	.short	(.L_4223 - .L_4222)
	.align		4
.L_4222:
        /*0078*/ 	.word	index@(.nv.constant0._ZN2at6native29vectorized_elementwise_kernelILi4ENS0_13BUnaryFunctorIN3c107complexIfEES5_S5_NS0_15binary_internal10MulFunctorIS5_EEEESt5arrayIPcLm2EEEEviT0_T1_)
        /*007c*/ 	.short	0x0380
        /*007e*/ 	.short	0x0028


	//----- nvinfo : EIATTR_SW_WAR
	.align		4
.L_4223:
        /*0080*/ 	.byte	0x04, 0x36
        /*0082*/ 	.short	(.L_4225 - .L_4224)
.L_4224:
        /*0084*/ 	.word	0x00000008
.L_4225:


//--------------------- .nv.info._ZN2at6native29vectorized_elementwise_kernelILi8ENS0_13BUnaryFunctorIN3c107complexIfEES5_S5_NS0_15binary_internal10MulFunctorIS5_EEEESt5arrayIPcLm2EEEEviT0_T1_ --------------------------
	.section	.nv.info._ZN2at6native29vectorized_elementwise_kernelILi8ENS0_13BUnaryFunctorIN3c107complexIfEES5_S5_NS0_15binary_internal10MulFunctorIS5_EEEESt5arrayIPcLm2EEEEviT0_T1_,"",@"SHT_CUDA_INFO"
	.sectionflags	@""
	.align	4


	//----- nvinfo : EIATTR_CUDA_API_VERSION
	.align		4
        /*0000*/ 	.byte	0x04, 0x37
        /*0002*/ 	.short	(.L_4227 - .L_4226)
.L_4226:
        /*0004*/ 	.word	0x00000082


	//----- nvinfo : EIATTR_KPARAM_INFO
	.align		4
.L_4227:
        /*0008*/ 	.byte	0x04, 0x17
        /*000a*/ 	.short	(.L_4229 - .L_4228)
.L_4228:
        /*000c*/ 	.word	0x00000000
        /*0010*/ 	.short	0x0002
        /*0012*/ 	.short	0x0018
        /*0014*/ 	.byte	0x00, 0xf0, 0x41, 0x00


	//----- nvinfo : EIATTR_KPARAM_INFO
	.align		4
.L_4229:
        /*0018*/ 	.byte	0x04, 0x17
        /*001a*/ 	.short	(.L_4231 - .L_4230)
.L_4230:
        /*001c*/ 	.word	0x00000000
        /*0020*/ 	.short	0x0001
        /*0022*/ 	.short	0x0008
        /*0024*/ 	.byte	0x00, 0xf0, 0x41, 0x00


	//----- nvinfo : EIATTR_KPARAM_INFO
	.align		4
.L_4231:
        /*0028*/ 	.byte	0x04, 0x17
        /*002a*/ 	.short	(.L_4233 - .L_4232)
.L_4232:
        /*002c*/ 	.word	0x00000000
        /*0030*/ 	.short	0x0000
        /*0032*/ 	.short	0x0000
        /*0034*/ 	.byte	0x00, 0xf0, 0x11, 0x00


	//----- nvinfo : EIATTR_SPARSE_MMA_MASK
	.align		4
.L_4233:
        /*0038*/ 	.byte	0x03, 0x50
        /*003a*/ 	.short	0x0000


	//----- nvinfo : EIATTR_MAXREG_COUNT
	.align		4
        /*003c*/ 	.byte	0x03, 0x1b
        /*003e*/ 	.short	0x00ff


	//----- nvinfo : EIATTR_MERCURY_ISA_VERSION
	.align		4
        /*0040*/ 	.byte	0x03, 0x5f
        /*0042*/ 	.short	0x0101


	//----- nvinfo : EIATTR_VRC_CTA_INIT_COUNT
	.align		4
        /*0044*/ 	.byte	0x02, 0x4a
	.zero		1
	.zero		1


	//----- nvinfo : EIATTR_EXIT_INSTR_OFFSETS
	.align		4
        /*0048*/ 	.byte	0x04, 0x1c
        /*004a*/ 	.short	(.L_4235 - .L_4234)


	//   ....[0]....
.L_4234:
        /*004c*/ 	.word	0x00000bd0


	//   ....[1]....
        /*0050*/ 	.word	0x00000c20


	//   ....[2]....
        /*0054*/ 	.word	0x00000ef0


	//----- nvinfo : EIATTR_MAX_THREADS
	.align		4
.L_4235:
        /*0058*/ 	.byte	0x04, 0x05
        /*005a*/ 	.short	(.L_4237 - .L_4236)
.L_4236:
        /*005c*/ 	.word	0x00000080
        /*0060*/ 	.word	0x00000001
        /*0064*/ 	.word	0x00000001


	//----- nvinfo : EIATTR_CRS_STACK_SIZE
	.align		4
.L_4237:
        /*0068*/ 	.byte	0x04, 0x1e
        /*006a*/ 	.short	(.L_4239 - .L_4238)
.L_4238:
        /*006c*/ 	.word	0x00000000


	//----- nvinfo : EIATTR_CBANK_PARAM_SIZE
	.align		4
.L_4239:
        /*0070*/ 	.byte	0x03, 0x19
        /*0072*/ 	.short	0x0028


	//----- nvinfo : EIATTR_PARAM_CBANK
	.align		4
        /*0074*/ 	.byte	0x04, 0x0a
        /*0076*/ 	.short	(.L_4241 - .L_4240)
	.align		4
.L_4240:
        /*0078*/ 	.word	index@(.nv.constant0._ZN2at6native29vectorized_elementwise_kernelILi8ENS0_13BUnaryFunctorIN3c107complexIfEES5_S5_NS0_15binary_internal10MulFunctorIS5_EEEESt5arrayIPcLm2EEEEviT0_T1_)
        /*007c*/ 	.short	0x0380
        /*007e*/ 	.short	0x0028


	//----- nvinfo : EIATTR_SW_WAR
	.align		4
.L_4241:
        /*0080*/ 	.byte	0x04, 0x36
        /*0082*/ 	.short	(.L_4243 - .L_4242)
.L_4242:
        /*0084*/ 	.word	0x00000008
.L_4243:


//--------------------- .nv.info._ZN2at6native18elementwise_kernelILi128ELi4EZNS0_15gpu_kernel_implINS0_13BUnaryFunctorIN3c107complexIdEES6_S6_NS0_15binary_internal10MulFunctorIS6_EEEEEEvRNS_18TensorIteratorBaseERKT_EUliE_EEviT1_ --------------------------
	.section	.nv.info._ZN2at6native18elementwise_kernelILi128ELi4EZNS0_15gpu_kernel_implINS0_13BUnaryFunctorIN3c107complexIdEES6_S6_NS0_15binary_internal10MulFunctorIS6_EEEEEEvRNS_18TensorIteratorBaseERKT_EUliE_EEviT1_,"",@"SHT_CUDA_INFO"
	.sectionflags	@""
	.align	4


	//----- nvinfo : EIATTR_CUDA_API_VERSION
	.align		4
        /*0000*/ 	.byte	0x04, 0x37
        /*0002*/ 	.short	(.L_4245 - .L_4244)
.L_4244:
        /*0004*/ 	.word	0x00000082


	//----- nvinfo : EIATTR_KPARAM_INFO
	.align		4
.L_4245:
        /*0008*/ 	.byte	0x04, 0x17
        /*000a*/ 	.short	(.L_4247 - .L_4246)
.L_4246:
        /*000c*/ 	.word	0x00000000
        /*0010*/ 	.short	0x0001
        /*0012*/ 	.short	0x0010
        /*0014*/ 	.byte	0x00, 0xf0, 0x01, 0x09


	//----- nvinfo : EIATTR_KPARAM_INFO
	.align		4
.L_4247:
        /*0018*/ 	.byte	0x04, 0x17
        /*001a*/ 	.short	(.L_4249 - .L_4248)
.L_4248:
        /*001c*/ 	.word	0x00000000
        /*0020*/ 	.short	0x0000
        /*0022*/ 	.short	0x0000
        /*0024*/ 	.byte	0x00, 0xf0, 0x11, 0x00


	//----- nvinfo : EIATTR_SPARSE_MMA_MASK
	.align		4
.L_4249:
        /*0028*/ 	.byte	0x03, 0x50
        /*002a*/ 	.short	0x0000


	//----- nvinfo : EIATTR_MAXREG_COUNT
	.align		4
        /*002c*/ 	.byte	0x03, 0x1b
        /*002e*/ 	.short	0x0080


	//----- nvinfo : EIATTR_EXTERNS
	.align		4
        /*0030*/ 	.byte	0x04, 0x0f
        /*0032*/ 	.short	(.L_4251 - .L_4250)


	//   ....[0]....
	.align		4
.L_4250:
        /*0034*/ 	.word	index@(__assertfail)


	//----- nvinfo : EIATTR_MERCURY_ISA_VERSION
	.align		4
.L_4251:
        /*0038*/ 	.byte	0x03, 0x5f
        /*003a*/ 	.short	0x0101


	//----- nvinfo : EIATTR_VRC_CTA_INIT_COUNT
	.align		4
        /*003c*/ 	.byte	0x02, 0x4a
	.zero		1
	.zero		1


	//----- nvinfo : EIATTR_SYSCALL_OFFSETS
	.align		4
        /*0040*/ 	.byte	0x04, 0x46
        /*0042*/ 	.short	(.L_4253 - .L_4252)


	//   ....[0]....
.L_4252:
        /*0044*/ 	.word	0x000022c0


	//   ....[1]....
        /*0048*/ 	.word	0x00003410


	//   ....[2]....
        /*004c*/ 	.word	0x000058b0


	//   ....[3]....
        /*0050*/ 	.word	0x00006770


	//   ....[4]....
        /*0054*/ 	.word	0x00008dc0


	//   ....[5]....
        /*0058*/ 	.word	0x00009c80


	//   ....[6]....
        /*005c*/ 	.word	0x0000c2f0


	//   ....[7]....
        /*0060*/ 	.word	0x0000d180


	//----- nvinfo : EIATTR_EXIT_INSTR_OFFSETS
	.align		4
.L_4253:
        /*0064*/ 	.byte	0x04, 0x1c
        /*0066*/ 	.short	(.L_4255 - .L_4254)


	//   ....[0]....
.L_4254:
        /*0068*/ 	.word	0x0000a020


	//   ....[1]....
        /*006c*/ 	.word	0x0000c4d0


	//   ....[2]....
        /*0070*/ 	.word	0x0000c510


	//   ....[3]....
        /*0074*/ 	.word	0x0000c5a0


	//   ....[4]....
        /*0078*/ 	.word	0x0000c5d0


	//   ....[5]....
        /*007c*/ 	.word	0x0000c600


	//   ....[6]....
        /*0080*/ 	.word	0x0000c6d0


	//   ....[7]....
        /*0084*/ 	.word	0x0000c750


	//   ....[8]....
        /*0088*/ 	.word	0x0000c850


	//   ....[9]....
        /*008c*/ 	.word	0x0000c900


	//   ....[10]....
        /*0090*/ 	.word	0x0000c920


	//   ....[11]....
        /*0094*/ 	.word	0x0000c9f0


	//   ....[12]....
        /*0098*/ 	.word	0x0000cba0


	//   ....[13]....
        /*009c*/ 	.word	0x0000cd50


	//   ....[14]....
        /*00a0*/ 	.word	0x0000cef0


	//   ....[15]....
        /*00a4*/ 	.word	0x0000cf20


	//   ....[16]....
        /*00a8*/ 	.word	0x0000cf50


	//   ....[17]....
        /*00ac*/ 	.word	0x0000d000


	//   ....[18]....
        /*00b0*/ 	.word	0x0000d020


	//   ....[19]....
        /*00b4*/ 	.word	0x0000d190


	//   ....[20]....
        /*00b8*/ 	.word	0x0000d2e0


	//   ....[21]....
        /*00bc*/ 	.word	0x0000d460


	//   ....[22]....
        /*00c0*/ 	.word	0x0000d4e0


	//----- nvinfo : EIATTR_MAX_THREADS
	.align		4
.L_4255:
        /*00c4*/ 	.byte	0x04, 0x05
        /*00c6*/ 	.short	(.L_4257 - .L_4256)
.L_4256:
        /*00c8*/ 	.word	0x00000080
        /*00cc*/ 	.word	0x00000001
        /*00d0*/ 	.word	0x00000001


	//----- nvinfo : EIATTR_CRS_STACK_SIZE
	.align		4
.L_4257:
        /*00d4*/ 	.byte	0x04, 0x1e
        /*00d6*/ 	.short	(.L_4259 - .L_4258)
.L_4258:
        /*00d8*/ 	.word	0x00000000


	//----- nvinfo : EIATTR_CBANK_PARAM_SIZE
	.align		4
.L_4259:
        /*00dc*/ 	.byte	0x03, 0x19
        /*00de*/ 	.short	0x0250


	//----- nvinfo : EIATTR_PARAM_CBANK
	.align		4
        /*00e0*/ 	.byte	0x04, 0x0a
        /*00e2*/ 	.short	(.L_4261 - .L_4260)
	.align		4
.L_4260:
        /*00e4*/ 	.word	index@(.nv.constant0._ZN2at6native18elementwise_kernelILi128ELi4EZNS0_15gpu_kernel_implINS0_13BUnaryFunctorIN3c107complexIdEES6_S6_NS0_15binary_internal10MulFunctorIS6_EEEEEEvRNS_18TensorIteratorBaseERKT_EUliE_EEviT1_)
        /*00e8*/ 	.short	0x0380
        /*00ea*/ 	.short	0x0250


	//----- nvinfo : EIATTR_SW_WAR
	.align		4
.L_4261:
        /*00ec*/ 	.byte	0x04, 0x36
        /*00ee*/ 	.short	(.L_4263 - .L_4262)
.L_4262:
        /*00f0*/ 	.word	0x00000008
.L_4263:


//--------------------- .nv.info._ZN2at6native27unrolled_elementwise_kernelINS0_13BUnaryFunctorIN3c107complexIdEES5_S5_NS0_15binary_internal10MulFunctorIS5_EEEESt5arrayIPcLm2EELi4E23TrivialOffsetCalculatorILi1EjESE_NS0_6memory12LoadWithCastILi1EEENSF_13StoreWithCastILi1EEEEEviT_T0_T2_T3_T4_T5_ --------------------------
	.section	.nv.info._ZN2at6native27unrolled_elementwise_kernelINS0_13BUnaryFunctorIN3c107complexIdEES5_S5_NS0_15binary_internal10MulFunctorIS5_EEEESt5arrayIPcLm2EELi4E23TrivialOffsetCalculatorILi1EjESE_NS0_6memory12LoadWithCastILi1EEENSF_13StoreWithCastILi1EEEEEviT_T0_T2_T3_T4_T5_,"",@"SHT_CUDA_INFO"
	.sectionflags	@""
	.align	4


	//----- nvinfo : EIATTR_CUDA_API_VERSION
	.align		4
        /*0000*/ 	.byte	0x04, 0x37
        /*0002*/ 	.short	(.L_4265 - .L_4264)
.L_4264:
        /*0004*/ 	.word	0x00000082


	//----- nvinfo : EIATTR_KPARAM_INFO
	.align		4
.L_4265:
        /*0008*/ 	.byte	0x04, 0x17
        /*000a*/ 	.short	(.L_4267 - .L_4266)
.L_4266:
        /*000c*/ 	.word	0x00000000
        /*0010*/ 	.short	0x0006
        /*0012*/ 	.short	0x004c
        /*0014*/ 	.byte	0x00, 0xf0, 0x21, 0x00


	//----- nvinfo : EIATTR_KPARAM_INFO
	.align		4
.L_4267:
        /*0018*/ 	.byte	0x04, 0x17
        /*001a*/ 	.short	(.L_4269 - .L_4268)
.L_4268:
        /*001c*/ 	.word	0x00000000
        /*0020*/ 	.short	0x0005
        /*0022*/ 	.short	0x0044
        /*0024*/ 	.byte	0x00, 0xf0, 0x21, 0x00


	//----- nvinfo : EIATTR_KPARAM_INFO
	.align		4
.L_4269:
        /*0028*/ 	.byte	0x04, 0x17
        /*002a*/ 	.short	(.L_4271 - .L_4270)
.L_4270:
        /*002c*/ 	.word	0x00000000
        /*0030*/ 	.short	0x0004
        /*0032*/ 	.short	0x0041
        /*0034*/ 	.byte	0x00, 0xf0, 0x05, 0x00


	//----- nvinfo : EIATTR_KPARAM_INFO
	.align		4
.L_4271:
        /*0038*/ 	.byte	0x04, 0x17
        /*003a*/ 	.short	(.L_4273 - .L_4272)
.L_4272:
        /*003c*/ 	.word	0x00000000
        /*0040*/ 	.short	0x0003
        /*0042*/ 	.short	0x0040
        /*0044*/ 	.byte	0x00, 0xf0, 0x05, 0x00


	//----- nvinfo : EIATTR_KPARAM_INFO
	.align		4
.L_4273:
        /*0048*/ 	.byte	0x04, 0x17
        /*004a*/ 	.short	(.L_4275 - .L_4274)
.L_4274:
        /*004c*/ 	.word	0x00000000
        /*0050*/ 	.short	0x0002
        /*0052*/ 	.short	0x0030
        /*0054*/ 	.byte	0x00, 0xf0, 0x41, 0x00


	//----- nvinfo : EIATTR_KPARAM_INFO
	.align		4
.L_4275:
        /*0058*/ 	.byte	0x04, 0x17
        /*005a*/ 	.short	(.L_4277 - .L_4276)
.L_4276:
        /*005c*/ 	.word	0x00000000
        /*0060*/ 	.short	0x0001
        /*0062*/ 	.short	0x0010
        /*0064*/ 	.byte	0x00, 0xf0, 0x81, 0x00


	//----- nvinfo : EIATTR_KPARAM_INFO
	.align		4
.L_4277:
        /*0068*/ 	.byte	0x04, 0x17
        /*006a*/ 	.short	(.L_4279 - .L_4278)
.L_4278:
        /*006c*/ 	.word	0x00000000
        /*0070*/ 	.short	0x0000
        /*0072*/ 	.short	0x0000
        /*0074*/ 	.byte	0x00, 0xf0, 0x11, 0x00


	//----- nvinfo : EIATTR_SPARSE_MMA_MASK
	.align		4
.L_4279:
        /*0078*/ 	.byte	0x03, 0x50
        /*007a*/ 	.short	0x0000


	//----- nvinfo : EIATTR_MAXREG_COUNT
	.align		4
        /*007c*/ 	.byte	0x03, 0x1b
        /*007e*/ 	.short	0x00ff


	//----- nvinfo : EIATTR_EXTERNS
	.align		4
        /*0080*/ 	.byte	0x04, 0x0f
        /*0082*/ 	.short	(.L_4281 - .L_4280)


	//   ....[0]....
	.align		4
.L_4280:
        /*0084*/ 	.word	index@(__assertfail)


	//----- nvinfo : EIATTR_MERCURY_ISA_VERSION
	.align		4
.L_4281:
        /*0088*/ 	.byte	0x03, 0x5f
        /*008a*/ 	.short	0x0101


	//----- nvinfo : EIATTR_VRC_CTA_INIT_COUNT
	.align		4
        /*008c*/ 	.byte	0x02, 0x4a
	.zero		1
	.zero		1


	//----- nvinfo : EIATTR_SYSCALL_OFFSETS
	.align		4
        /*0090*/ 	.byte	0x04, 0x46
        /*0092*/ 	.short	(.L_4283 - .L_4282)


	//   ....[0]....
.L_4282:
        /*0094*/ 	.word	0x00000fe0


	//   ....[1]....
        /*0098*/ 	.word	0x000021c0


	//   ....[2]....
        /*009c*/ 	.word	0x000032d0


	//   ....[3]....
        /*00a0*/ 	.word	0x000042d0


	//   ....[4]....
        /*00a4*/ 	.word	0x000056b0


	//   ....[5]....
        /*00a8*/ 	.word	0x000066d0


	//   ....[6]....
        /*00ac*/ 	.word	0x00007850


	//   ....[7]....
        /*00b0*/ 	.word	0x000089d0


	//----- nvinfo : EIATTR_EXIT_INSTR_OFFSETS
	.align		4
.L_4283:
        /*00b4*/ 	.byte	0x04, 0x1c
        /*00b6*/ 	.short	(.L_4285 - .L_4284)


	//   ....[0]....
.L_4284:
        /*00b8*/ 	.word	0x00007be0


	//   ....[1]....
        /*00bc*/ 	.word	0x00007d20


	//   ....[2]....
        /*00c0*/ 	.word	0x00007d60


	//   ....[3]....
        /*00c4*/ 	.word	0x00007df0


	//   ....[4]....
        /*00c8*/ 	.word	0x00007e20


	//   ....[5]....
        /*00cc*/ 	.word	0x00007e50


	//   ....[6]....
        /*00d0*/ 	.word	0x00007f20


	//   ....[7]....
        /*00d4*/ 	.word	0x00007fa0


	//   ....[8]....
        /*00d8*/ 	.word	0x000080a0


	//   ....[9]....
        /*00dc*/ 	.word	0x00008150


	//   ....[10]....
        /*00e0*/ 	.word	0x00008170


	//   ....[11]....
        /*00e4*/ 	.word	0x00008240


	//   ....[12]....
        /*00e8*/ 	.word	0x000083f0


	//   ....[13]....
        /*00ec*/ 	.word	0x000085a0


	//   ....[14]....
        /*00f0*/ 	.word	0x00008740


	//   ....[15]....
        /*00f4*/ 	.word	0x00008770


	//   ....[16]....
        /*00f8*/ 	.word	0x000087a0


	//   ....[17]....
        /*00fc*/ 	.word	0x00008850


	//   ....[18]....
        /*0100*/ 	.word	0x00008870


	//   ....[19]....
        /*0104*/ 	.word	0x000089e0


	//   ....[20]....
        /*0108*/ 	.word	0x00008b30


	//   ....[21]....
        /*010c*/ 	.word	0x00008cb0


	//   ....[22]....
        /*0110*/ 	.word	0x00008d30


	//----- nvinfo : EIATTR_MAX_THREADS
	.align		4
.L_4285:
        /*0114*/ 	.byte	0x04, 0x05
        /*0116*/ 	.short	(.L_4287 - .L_4286)
.L_4286:
        /*0118*/ 	.word	0x00000080
        /*011c*/ 	.word	0x00000001
        /*0120*/ 	.word	0x00000001


	//----- nvinfo : EIATTR_CRS_STACK_SIZE
	.align		4
.L_4287:
        /*0124*/ 	.byte	0x04, 0x1e
        /*0126*/ 	.short	(.L_4289 - .L_4288)
.L_4288:
        /*0128*/ 	.word	0x00000000


	//----- nvinfo : EIATTR_CBANK_PARAM_SIZE
	.align		4
.L_4289:
        /*012c*/ 	.byte	0x03, 0x19
        /*012e*/ 	.short	0x0054


	//----- nvinfo : EIATTR_PARAM_CBANK
	.align		4
        /*0130*/ 	.byte	0x04, 0x0a
        /*0132*/ 	.short	(.L_4291 - .L_4290)
	.align		4
.L_4290:
        /*0134*/ 	.word	index@(.nv.constant0._ZN2at6native27unrolled_elementwise_kernelINS0_13BUnaryFunctorIN3c107complexIdEES5_S5_NS0_15binary_internal10MulFunctorIS5_EEEESt5arrayIPcLm2EELi4E23TrivialOffsetCalculatorILi1EjESE_NS0_6memory12LoadWithCastILi1EEENSF_13StoreWithCastILi1EEEEEviT_T0_T2_T3_T4_T5_)
        /*0138*/ 	.short	0x0380
        /*013a*/ 	.short	0x0054


	//----- nvinfo : EIATTR_SW_WAR
	.align		4
.L_4291:
        /*013c*/ 	.byte	0x04, 0x36
        /*013e*/ 	.short	(.L_4293 - .L_4292)
.L_4292:
        /*0140*/ 	.word	0x00000008
.L_4293:


//--------------------- .nv.info._ZN2at6native18elementwise_kernelILi128ELi2EZNS0_22gpu_kernel_impl_nocastINS0_13BUnaryFunctorIN3c107complexIdEES6_S6_NS0_15binary_internal10MulFunctorIS6_EEEEEEvRNS_18TensorIteratorBaseERKT_EUliE_EEviT1_ --------------------------
	.section	.nv.info._ZN2at6native18elementwise_kernelILi128ELi2EZNS0_22gpu_kernel_impl_nocastINS0_13BUnaryFunctorIN3c107complexIdEES6_S6_NS0_15binary_internal10MulFunctorIS6_EEEEEEvRNS_18TensorIteratorBaseERKT_EUliE_EEviT1_,"",@"SHT_CUDA_INFO"
	.sectionflags	@""
	.align	4


	//----- nvinfo : EIATTR_CUDA_API_VERSION
	.align		4
        /*0000*/ 	.byte	0x04, 0x37
        /*0002*/ 	.short	(.L_4295 - .L_4294)
.L_4294:
        /*0004*/ 	.word	0x00000082


	//----- nvinfo : EIATTR_KPARAM_INFO
	.align		4
.L_4295:
        /*0008*/ 	.byte	0x04, 0x17
        /*000a*/ 	.short	(.L_4297 - .L_4296)
.L_4296:
        /*000c*/ 	.word	0x00000000
        /*0010*/ 	.short	0x0001
        /*0012*/ 	.short	0x0010
        /*0014*/ 	.byte	0x00, 0xf0, 0x01, 0x09


	//----- nvinfo : EIATTR_KPARAM_INFO
	.align		4
.L_4297:
        /*0018*/ 	.byte	0x04, 0x17
        /*001a*/ 	.short	(.L_4299 - .L_4298)
.L_4298:
        /*001c*/ 	.word	0x00000000
        /*0020*/ 	.short	0x0000
        /*0022*/ 	.short	0x0000
        /*0024*/ 	.byte	0x00, 0xf0, 0x11, 0x00


	//----- nvinfo : EIATTR_SPARSE_MMA_MASK
	.align		4
.L_4299:
        /*0028*/ 	.byte	0x03, 0x50
        /*002a*/ 	.short	0x0000


	//----- nvinfo : EIATTR_MAXREG_COUNT
	.align		4
        /*002c*/ 	.byte	0x03, 0x1b
        /*002e*/ 	.short	0x0080


	//----- nvinfo : EIATTR_MERCURY_ISA_VERSION
	.align		4
        /*0030*/ 	.byte	0x03, 0x5f
        /*0032*/ 	.short	0x0101


	//----- nvinfo : EIATTR_VRC_CTA_INIT_COUNT
	.align		4
        /*0034*/ 	.byte	0x02, 0x4a
	.zero		1
	.zero		1


	//----- nvinfo : EIATTR_EXIT_INSTR_OFFSETS
	.align		4
        /*0038*/ 	.byte	0x04, 0x1c
        /*003a*/ 	.short	(.L_4301 - .L_4300)


	//   ....[0]....
.L_4300:
        /*003c*/ 	.word	0x00000190


	//   ....[1]....
        /*0040*/ 	.word	0x00000230


	//   ....[2]....
        /*0044*/ 	.word	0x00001650


	//   ....[3]....
        /*0048*/ 	.word	0x000029d0


	//----- nvinfo : EIATTR_MAX_THREADS
	.align		4
.L_4301:
        /*004c*/ 	.byte	0x04, 0x05
        /*004e*/ 	.short	(.L_4303 - .L_4302)
.L_4302:
        /*0050*/ 	.word	0x00000080
        /*0054*/ 	.word	0x00000001
        /*0058*/ 	.word	0x00000001


	//----- nvinfo : EIATTR_CRS_STACK_SIZE
	.align		4
.L_4303:
        /*005c*/ 	.byte	0x04, 0x1e
        /*005e*/ 	.short	(.L_4305 - .L_4304)
.L_4304:
        /*0060*/ 	.word	0x00000000


	//----- nvinfo : EIATTR_CBANK_PARAM_SIZE
	.align		4
.L_4305:
        /*0064*/ 	.byte	0x03, 0x19
        /*0066*/ 	.short	0x0250


	//----- nvinfo : EIATTR_PARAM_CBANK
	.align		4
        /*0068*/ 	.byte	0x04, 0x0a
        /*006a*/ 	.short	(.L_4307 - .L_4306)
	.align		4
.L_4306:
        /*006c*/ 	.word	index@(.nv.constant0._ZN2at6native18elementwise_kernelILi128ELi2EZNS0_22gpu_kernel_impl_nocastINS0_13BUnaryFunctorIN3c107complexIdEES6_S6_NS0_15binary_internal10MulFunctorIS6_EEEEEEvRNS_18TensorIteratorBaseERKT_EUliE_EEviT1_)
        /*0070*/ 	.short	0x0380
        /*0072*/ 	.short	0x0250


	//----- nvinfo : EIATTR_SW_WAR
	.align		4
.L_4307:
        /*0074*/ 	.byte	0x04, 0x36
        /*0076*/ 	.short	(.L_4309 - .L_4308)
.L_4308:
        /*0078*/ 	.word	0x00000008
.L_4309:


//--------------------- .nv.info._ZN2at6native27unrolled_elementwise_kernelINS0_13BUnaryFunctorIN3c107complexIdEES5_S5_NS0_15binary_internal10MulFunctorIS5_EEEESt5arrayIPcLm2EELi4E23TrivialOffsetCalculatorILi1EjESE_NS0_6memory15LoadWithoutCastENSF_16StoreWithoutCastEEEviT_T0_T2_T3_T4_T5_ --------------------------
	.section	.nv.info._ZN2at6native27unrolled_elementwise_kernelINS0_13BUnaryFunctorIN3c107complexIdEES5_S5_NS0_15binary_internal10MulFunctorIS5_EEEESt5arrayIPcLm2EELi4E23TrivialOffsetCalculatorILi1EjESE_NS0_6memory15LoadWithoutCastENSF_16StoreWithoutCastEEEviT_T0_T2_T3_T4_T5_,"",@"SHT_CUDA_INFO"
	.sectionflags	@""
	.align	4


	//----- nvinfo : EIATTR_CUDA_API_VERSION
	.align		4
        /*0000*/ 	.byte	0x04, 0x37
        /*0002*/ 	.short	(.L_4311 - .L_4310)
.L_4310:
        /*0004*/ 	.word	0x00000082


	//----- nvinfo : EIATTR_KPARAM_INFO
	.align		4
.L_4311:
        /*0008*/ 	.byte	0x04, 0x17
        /*000a*/ 	.short	(.L_4313 - .L_4312)
.L_4312:
        /*000c*/ 	.word	0x00000000
        /*0010*/ 	.short	0x0006
        /*0012*/ 	.short	0x0043
        /*0014*/ 	.byte	0x00, 0xf0, 0x05, 0x00


	//----- nvinfo : EIATTR_KPARAM_INFO
	.align		4
.L_4313:
        /*0018*/ 	.byte	0x04, 0x17
        /*001a*/ 	.short	(.L_4315 - .L_4314)
.L_4314:
        /*001c*/ 	.word	0x00000000
        /*0020*/ 	.short	0x0005
        /*0022*/ 	.short	0x0042
        /*0024*/ 	.byte	0x00, 0xf0, 0x05, 0x00


	//----- nvinfo : EIATTR_KPARAM_INFO
	.align		4
.L_4315:
        /*0028*/ 	.byte	0x04, 0x17
        /*002a*/ 	.short	(.L_4317 - .L_4316)
.L_4316:
        /*002c*/ 	.word	0x00000000
        /*0030*/ 	.short	0x0004
        /*0032*/ 	.short	0x0041
        /*0034*/ 	.byte	0x00, 0xf0, 0x05, 0x00


	//----- nvinfo : EIATTR_KPARAM_INFO
	.align		4
.L_4317:
        /*0038*/ 	.byte	0x04, 0x17
        /*003a*/ 	.short	(.L_4319 - .L_4318)
.L_4318:
        /*003c*/ 	.word	0x00000000
        /*0040*/ 	.short	0x0003
        /*0042*/ 	.short	0x0040
        /*0044*/ 	.byte	0x00, 0xf0, 0x05, 0x00


	//----- nvinfo : EIATTR_KPARAM_INFO
	.align		4
.L_4319:
        /*0048*/ 	.byte	0x04, 0x17
        /*004a*/ 	.short	(.L_4321 - .L_4320)
.L_4320:
        /*004c*/ 	.word	0x00000000
        /*0050*/ 	.short	0x0002
        /*0052*/ 	.short	0x0030
        /*0054*/ 	.byte	0x00, 0xf0, 0x41, 0x00


	//----- nvinfo : EIATTR_KPARAM_INFO
	.align		4
.L_4321:
        /*0058*/ 	.byte	0x04, 0x17
        /*005a*/ 	.short	(.L_4323 - .L_4322)
.L_4322:
        /*005c*/ 	.word	0x00000000
        /*0060*/ 	.short	0x0001
        /*0062*/ 	.short	0x0010
        /*0064*/ 	.byte	0x00, 0xf0, 0x81, 0x00


	//----- nvinfo : EIATTR_KPARAM_INFO
	.align		4
.L_4323:
        /*0068*/ 	.byte	0x04, 0x17
        /*006a*/ 	.short	(.L_4325 - .L_4324)
.L_4324:
        /*006c*/ 	.word	0x00000000
        /*0070*/ 	.short	0x0000
        /*0072*/ 	.short	0x0000
        /*0074*/ 	.byte	0x00, 0xf0, 0x11, 0x00


	//----- nvinfo : EIATTR_SPARSE_MMA_MASK
	.align		4
.L_4325:
        /*0078*/ 	.byte	0x03, 0x50
        /*007a*/ 	.short	0x0000


	//----- nvinfo : EIATTR_MAXREG_COUNT
	.align		4
        /*007c*/ 	.byte	0x03, 0x1b
        /*007e*/ 	.short	0x00ff


	//----- nvinfo : EIATTR_MERCURY_ISA_VERSION
	.align		4
        /*0080*/ 	.byte	0x03, 0x5f
        /*0082*/ 	.short	0x0101


	//----- nvinfo : EIATTR_VRC_CTA_INIT_COUNT
	.align		4
        /*0084*/ 	.byte	0x02, 0x4a
	.zero		1
	.zero		1


	//----- nvinfo : EIATTR_EXIT_INSTR_OFFSETS
	.align		4
        /*0088*/ 	.byte	0x04, 0x1c
        /*008a*/ 	.short	(.L_4327 - .L_4326)


	//   ....[0]....
.L_4326:
        /*008c*/ 	.word	0x000005b0


	//   ....[1]....
        /*0090*/ 	.word	0x00000660


	//----- nvinfo : EIATTR_MAX_THREADS
	.align		4
.L_4327:
        /*0094*/ 	.byte	0x04, 0x05
        /*0096*/ 	.short	(.L_4329 - .L_4328)
.L_4328:
        /*0098*/ 	.word	0x00000080
        /*009c*/ 	.word	0x00000001
        /*00a0*/ 	.word	0x00000001


	//----- nvinfo : EIATTR_CRS_STACK_SIZE
	.align		4
.L_4329:
        /*00a4*/ 	.byte	0x04, 0x1e
        /*00a6*/ 	.short	(.L_4331 - .L_4330)
.L_4330:
        /*00a8*/ 	.word	0x00000000


	//----- nvinfo : EIATTR_CBANK_PARAM_SIZE
	.align		4
.L_4331:
        /*00ac*/ 	.byte	0x03, 0x19
        /*00ae*/ 	.short	0x0044


	//----- nvinfo : EIATTR_PARAM_CBANK
	.align		4
        /*00b0*/ 	.byte	0x04, 0x0a
        /*00b2*/ 	.short	(.L_4333 - .L_4332)
	.align		4
.L_4332:
        /*00b4*/ 	.word	index@(.nv.constant0._ZN2at6native27unrolled_elementwise_kernelINS0_13BUnaryFunctorIN3c107complexIdEES5_S5_NS0_15binary_internal10MulFunctorIS5_EEEESt5arrayIPcLm2EELi4E23TrivialOffsetCalculatorILi1EjESE_NS0_6memory15LoadWithoutCastENSF_16StoreWithoutCastEEEviT_T0_T2_T3_T4_T5_)
        /*00b8*/ 	.short	0x0380
        /*00ba*/ 	.short	0x0044


	//----- nvinfo : EIATTR_SW_WAR
	.align		4
.L_4333:
        /*00bc*/ 	.byte	0x04, 0x36
        /*00be*/ 	.short	(.L_4335 - .L_4334)
.L_4334:
        /*00c0*/ 	.word	0x00000008
.L_4335:


//--------------------- .nv.info._ZN2at6native29vectorized_elementwise_kernelILi2ENS0_13BUnaryFunctorIN3c107complexIdEES5_S5_NS0_15binary_internal10MulFunctorIS5_EEEESt5arrayIPcLm2EEEEviT0_T1_ --------------------------
	.section	.nv.info._ZN2at6native29vectorized_elementwise_kernelILi2ENS0_13BUnaryFunctorIN3c107complexIdEES5_S5_NS0_15binary_internal10MulFunctorIS5_EEEESt5arrayIPcLm2EEEEviT0_T1_,"",@"SHT_CUDA_INFO"
	.sectionflags	@""
	.align	4


	//----- nvinfo : EIATTR_CUDA_API_VERSION
	.align		4
        /*0000*/ 	.byte	0x04, 0x37
        /*0002*/ 	.short	(.L_4337 - .L_4336)
.L_4336:
        /*0004*/ 	.word	0x00000082


	//----- nvinfo : EIATTR_KPARAM_INFO
	.align		4
.L_4337:
        /*0008*/ 	.byte	0x04, 0x17
        /*000a*/ 	.short	(.L_4339 - .L_4338)
.L_4338:
        /*000c*/ 	.word	0x00000000
        /*0010*/ 	.short	0x0002
        /*0012*/ 	.short	0x0030
        /*0014*/ 	.byte	0x00, 0xf0, 0x41, 0x00


	//----- nvinfo : EIATTR_KPARAM_INFO
	.align		4
.L_4339:
        /*0018*/ 	.byte	0x04, 0x17
        /*001a*/ 	.short	(.L_4341 - .L_4340)
.L_4340:
        /*001c*/ 	.word	0x00000000
        /*0020*/ 	.short	0x0001
        /*0022*/ 	.short	0x0010
        /*0024*/ 	.byte	0x00, 0xf0, 0x81, 0x00


	//----- nvinfo : EIATTR_KPARAM_INFO
	.align		4
.L_4341:
        /*0028*/ 	.byte	0x04, 0x17
        /*002a*/ 	.short	(.L_4343 - .L_4342)
.L_4342:
        /*002c*/ 	.word	0x00000000
        /*0030*/ 	.short	0x0000
        /*0032*/ 	.short	0x0000
        /*0034*/ 	.byte	0x00, 0xf0, 0x11, 0x00


	//----- nvinfo : EIATTR_SPARSE_MMA_MASK
	.align		4
.L_4343:
        /*0038*/ 	.byte	0x03, 0x50
        /*003a*/ 	.short	0x0000


	//----- nvinfo : EIATTR_MAXREG_COUNT
	.align		4
        /*003c*/ 	.byte	0x03, 0x1b
        /*003e*/ 	.short	0x00ff


	//----- nvinfo : EIATTR_MERCURY_ISA_VERSION
	.align		4
        /*0040*/ 	.byte	0x03, 0x5f
        /*0042*/ 	.short	0x0101


	//----- nvinfo : EIATTR_VRC_CTA_INIT_COUNT
	.align		4
        /*0044*/ 	.byte	0x02, 0x4a
	.zero		1
	.zero		1


	//----- nvinfo : EIATTR_EXIT_INSTR_OFFSETS
	.align		4
        /*0048*/ 	.byte	0x04, 0x1c
        /*004a*/ 	.short	(.L_4345 - .L_4344)


	//   ....[0]....
.L_4344:
        /*004c*/ 	.word	0x00000cd0


	//   ....[1]....
        /*0050*/ 	.word	0x00000d20


	//   ....[2]....
        /*0054*/ 	.word	0x00001050


	//----- nvinfo : EIATTR_MAX_THREADS
	.align		4
.L_4345:
        /*0058*/ 	.byte	0x04, 0x05
        /*005a*/ 	.short	(.L_4347 - .L_4346)
.L_4346:
        /*005c*/ 	.word	0x00000080
        /*0060*/ 	.word	0x00000001
        /*0064*/ 	.word	0x00000001


	//----- nvinfo : EIATTR_CRS_STACK_SIZE
	.align		4
.L_4347:
        /*0068*/ 	.byte	0x04, 0x1e
        /*006a*/ 	.short	(.L_4349 - .L_4348)
.L_4348:
        /*006c*/ 	.word	0x00000000


	//----- nvinfo : EIATTR_CBANK_PARAM_SIZE
	.align		4
.L_4349:
        /*0070*/ 	.byte	0x03, 0x19
        /*0072*/ 	.short	0x0040


	//----- nvinfo : EIATTR_PARAM_CBANK
	.align		4
        /*0074*/ 	.byte	0x04, 0x0a
        /*0076*/ 	.short	(.L_4351 - .L_4350)
	.align		4
.L_4350:
        /*0078*/ 	.word	index@(.nv.constant0._ZN2at6native29vectorized_elementwise_kernelILi2ENS0_13BUnaryFunctorIN3c107complexIdEES5_S5_NS0_15binary_internal10MulFunctorIS5_EEEESt5arrayIPcLm2EEEEviT0_T1_)
        /*007c*/ 	.short	0x0380
        /*007e*/ 	.short	0x0040


	//----- nvinfo : EIATTR_SW_WAR
	.align		4
.L_4351:
        /*0080*/ 	.byte	0x04, 0x36
        /*0082*/ 	.short	(.L_4353 - .L_4352)
.L_4352:
        /*0084*/ 	.word	0x00000008
.L_4353:


//--------------------- .nv.info._ZN2at6native29vectorized_elementwise_kernelILi4ENS0_13BUnaryFunctorIN3c107complexIdEES5_S5_NS0_15binary_internal10MulFunctorIS5_EEEESt5arrayIPcLm2EEEEviT0_T1_ --------------------------
	.section	.nv.info._ZN2at6native29vectorized_elementwise_kernelILi4ENS0_13BUnaryFunctorIN3c107complexIdEES5_S5_NS0_15binary_internal10MulFunctorIS5_EEEESt5arrayIPcLm2EEEEviT0_T1_,"",@"SHT_CUDA_INFO"
	.sectionflags	@""
	.align	4


	//----- nvinfo : EIATTR_CUDA_API_VERSION
	.align		4
        /*0000*/ 	.byte	0x04, 0x37
        /*0002*/ 	.short	(.L_4355 - .L_4354)
.L_4354:
        /*0004*/ 	.word	0x00000082


	//----- nvinfo : EIATTR_KPARAM_INFO
	.align		4
.L_4355:
        /*0008*/ 	.byte	0x04, 0x17
        /*000a*/ 	.short	(.L_4357 - .L_4356)
.L_4356:
        /*000c*/ 	.word	0x00000000
        /*0010*/ 	.short	0x0002
        /*0012*/ 	.short	0x0030
        /*0014*/ 	.byte	0x00, 0xf0, 0x41, 0x00


	//----- nvinfo : EIATTR_KPARAM_INFO
	.align		4
.L_4357:
        /*0018*/ 	.byte	0x04, 0x17
        /*001a*/ 	.short	(.L_4359 - .L_4358)
.L_4358:
        /*001c*/ 	.word	0x00000000
        /*0020*/ 	.short	0x0001
        /*0022*/ 	.short	0x0010
        /*0024*/ 	.byte	0x00, 0xf0, 0x81, 0x00


	//----- nvinfo : EIATTR_KPARAM_INFO
	.align		4
.L_4359:
        /*0028*/ 	.byte	0x04, 0x17
        /*002a*/ 	.short	(.L_4361 - .L_4360)
.L_4360:
        /*002c*/ 	.word	0x00000000
        /*0030*/ 	.short	0x0000
        /*0032*/ 	.short	0x0000
        /*0034*/ 	.byte	0x00, 0xf0, 0x11, 0x00


	//----- nvinfo : EIATTR_SPARSE_MMA_MASK
	.align		4
.L_4361:
        /*0038*/ 	.byte	0x03, 0x50
        /*003a*/ 	.short	0x0000


	//----- nvinfo : EIATTR_MAXREG_COUNT
	.align		4
        /*003c*/ 	.byte	0x03, 0x1b
        /*003e*/ 	.short	0x00ff


	//----- nvinfo : EIATTR_MERCURY_ISA_VERSION
	.align		4
        /*0040*/ 	.byte	0x03, 0x5f
        /*0042*/ 	.short	0x0101


	//----- nvinfo : EIATTR_VRC_CTA_INIT_COUNT
	.align		4
        /*0044*/ 	.byte	0x02, 0x4a
	.zero		1
	.zero		1


	//----- nvinfo : EIATTR_EXIT_INSTR_OFFSETS
	.align		4
        /*0048*/ 	.byte	0x04, 0x1c
        /*004a*/ 	.short	(.L_4363 - .L_4362)


	//   ....[0]....
.L_4362:
        /*004c*/ 	.word	0x00000cd0


	//   ....[1]....
        /*0050*/ 	.word	0x00000d20


	//   ....[2]....
        /*0054*/ 	.word	0x00001050


	//----- nvinfo : EIATTR_MAX_THREADS
	.align		4
.L_4363:
        /*0058*/ 	.byte	0x04, 0x05
        /*005a*/ 	.short	(.L_4365 - .L_4364)
.L_4364:
        /*005c*/ 	.word	0x00000080
        /*0060*/ 	.word	0x00000001
        /*0064*/ 	.word	0x00000001


	//----- nvinfo : EIATTR_CRS_STACK_SIZE
	.align		4
.L_4365:
        /*0068*/ 	.byte	0x04, 0x1e
        /*006a*/ 	.short	(.L_4367 - .L_4366)
.L_4366:
        /*006c*/ 	.word	0x00000000


	//----- nvinfo : EIATTR_CBANK_PARAM_SIZE
	.align		4
.L_4367:
        /*0070*/ 	.byte	0x03, 0x19
        /*0072*/ 	.short	0x0040


	//----- nvinfo : EIATTR_PARAM_CBANK
	.align		4
        /*0074*/ 	.byte	0x04, 0x0a
        /*0076*/ 	.short	(.L_4369 - .L_4368)
	.align		4
.L_4368:
        /*0078*/ 	.word	index@(.nv.constant0._ZN2at6native29vectorized_elementwise_kernelILi4ENS0_13BUnaryFunctorIN3c107complexIdEES5_S5_NS0_15binary_internal10MulFunctorIS5_EEEESt5arrayIPcLm2EEEEviT0_T1_)
        /*007c*/ 	.short	0x0380
        /*007e*/ 	.short	0x0040


	//----- nvinfo : EIATTR_SW_WAR
	.align		4
.L_4369:
        /*0080*/ 	.byte	0x04, 0x36
        /*0082*/ 	.short	(.L_4371 - .L_4370)
.L_4370:
        /*0084*/ 	.word	0x00000008
.L_4371:


//--------------------- .nv.info._ZN2at6native29vectorized_elementwise_kernelILi8ENS0_13BUnaryFunctorIN3c107complexIdEES5_S5_NS0_15binary_internal10MulFunctorIS5_EEEESt5arrayIPcLm2EEEEviT0_T1_ --------------------------
	.section	.nv.info._ZN2at6native29vectorized_elementwise_kernelILi8ENS0_13BUnaryFunctorIN3c107complexIdEES5_S5_NS0_15binary_internal10MulFunctorIS5_EEEESt5arrayIPcLm2EEEEviT0_T1_,"",@"SHT_CUDA_INFO"
	.sectionflags	@""
	.align	4


	//----- nvinfo : EIATTR_CUDA_API_VERSION
	.align		4
        /*0000*/ 	.byte	0x04, 0x37
        /*0002*/ 	.short	(.L_4373 - .L_4372)
.L_4372:
        /*0004*/ 	.word	0x00000082


	//----- nvinfo : EIATTR_KPARAM_INFO
	.align		4
.L_4373:
        /*0008*/ 	.byte	0x04, 0x17
        /*000a*/ 	.short	(.L_4375 - .L_4374)
.L_4374:
        /*000c*/ 	.word	0x00000000
        /*0010*/ 	.short	0x0002
        /*0012*/ 	.short	0x0030
        /*0014*/ 	.byte	0x00, 0xf0, 0x41, 0x00


	//----- nvinfo : EIATTR_KPARAM_INFO
	.align		4
.L_4375:
        /*0018*/ 	.byte	0x04, 0x17
        /*001a*/ 	.short	(.L_4377 - .L_4376)
.L_4376:
        /*001c*/ 	.word	0x00000000
        /*0020*/ 	.short	0x0001
        /*0022*/ 	.short	0x0010
        /*0024*/ 	.byte	0x00, 0xf0, 0x81, 0x00


	//----- nvinfo : EIATTR_KPARAM_INFO
	.align		4
.L_4377:
        /*0028*/ 	.byte	0x04, 0x17
        /*002a*/ 	.short	(.L_4379 - .L_4378)
.L_4378:
        /*002c*/ 	.word	0x00000000
        /*0030*/ 	.short	0x0000
        /*0032*/ 	.short	0x0000
        /*0034*/ 	.byte	0x00, 0xf0, 0x11, 0x00


	//----- nvinfo : EIATTR_SPARSE_MMA_MASK
	.align		4
.L_4379:
        /*0038*/ 	.byte	0x03, 0x50
        /*003a*/ 	.short	0x0000


	//----- nvinfo : EIATTR_MAXREG_COUNT
	.align		4
        /*003c*/ 	.byte	0x03, 0x1b
        /*003e*/ 	.short	0x00ff


	//----- nvinfo : EIATTR_MERCURY_ISA_VERSION
	.align		4
        /*0040*/ 	.byte	0x03, 0x5f
        /*0042*/ 	.short	0x0101


	//----- nvinfo : EIATTR_VRC_CTA_INIT_COUNT
	.align		4
        /*0044*/ 	.byte	0x02, 0x4a
	.zero		1
	.zero		1


	//----- nvinfo : EIATTR_EXIT_INSTR_OFFSETS
	.align		4
        /*0048*/ 	.byte	0x04, 0x1c
        /*004a*/ 	.short	(.L_4381 - .L_4380)


	//   ....[0]....
.L_4380:
        /*004c*/ 	.word	0x00000cd0


	//   ....[1]....
        /*0050*/ 	.word	0x00000d20


	//   ....[2]....
        /*0054*/ 	.word	0x00001050


	//----- nvinfo : EIATTR_MAX_THREADS
	.align		4
.L_4381:
        /*0058*/ 	.byte	0x04, 0x05
        /*005a*/ 	.short	(.L_4383 - .L_4382)
.L_4382:
        /*005c*/ 	.word	0x00000080
        /*0060*/ 	.word	0x00000001
        /*0064*/ 	.word	0x00000001


	//----- nvinfo : EIATTR_CRS_STACK_SIZE
	.align		4
.L_4383:
        /*0068*/ 	.byte	0x04, 0x1e
        /*006a*/ 	.short	(.L_4385 - .L_4384)
.L_4384:
        /*006c*/ 	.word	0x00000000


	//----- nvinfo : EIATTR_CBANK_PARAM_SIZE
	.align		4
.L_4385:
        /*0070*/ 	.byte	0x03, 0x19
        /*0072*/ 	.short	0x0040


	//----- nvinfo : EIATTR_PARAM_CBANK
	.align		4
        /*0074*/ 	.byte	0x04, 0x0a
        /*0076*/ 	.short	(.L_4387 - .L_4386)
	.align		4
.L_4386:
        /*0078*/ 	.word	index@(.nv.constant0._ZN2at6native29vectorized_elementwise_kernelILi8ENS0_13BUnaryFunctorIN3c107complexIdEES5_S5_NS0_15binary_internal10MulFunctorIS5_EEEESt5arrayIPcLm2EEEEviT0_T1_)
        /*007c*/ 	.short	0x0380
        /*007e*/ 	.short	0x0040


	//----- nvinfo : EIATTR_SW_WAR
	.align		4
.L_4387:
        /*0080*/ 	.byte	0x04, 0x36
        /*0082*/ 	.short	(.L_4389 - .L_4388)
.L_4388:
        /*0084*/ 	.word	0x00000008
.L_4389:


//--------------------- .nv.info._ZN2at6native18elementwise_kernelILi128ELi4EZNS0_15gpu_kernel_implINS0_13BUnaryFunctorIfffNS0_15binary_internal10MulFunctorIfEEEEEEvRNS_18TensorIteratorBaseERKT_EUliE_EEviT1_ --------------------------
	.section	.nv.info._ZN2at6native18elementwise_kernelILi128ELi4EZNS0_15gpu_kernel_implINS0_13BUnaryFunctorIfffNS0_15binary_internal10MulFunctorIfEEEEEEvRNS_18TensorIteratorBaseERKT_EUliE_EEviT1_,"",@"SHT_CUDA_INFO"
	.sectionflags	@""
	.align	4


	//----- nvinfo : EIATTR_CUDA_API_VERSION
	.align		4
        /*0000*/ 	.byte	0x04, 0x37
        /*0002*/ 	.short	(.L_4391 - .L_4390)
.L_4390:
        /*0004*/ 	.word	0x00000082


	//----- nvinfo : EIATTR_KPARAM_INFO
	.align		4
.L_4391:
        /*0008*/ 	.byte	0x04, 0x17
        /*000a*/ 	.short	(.L_4393 - .L_4392)
.L_4392:
        /*000c*/ 	.word	0x00000000
        /*0010*/ 	.short	0x0001
        /*0012*/ 	.short	0x0008
        /*0014*/ 	.byte	0x00, 0xf0, 0x81, 0x08


	//----- nvinfo : EIATTR_KPARAM_INFO
	.align		4
.L_4393:
        /*0018*/ 	.byte	0x04, 0x17
        /*001a*/ 	.short	(.L_4395 - .L_4394)
.L_4394:
        /*001c*/ 	.word	0x00000000
        /*0020*/ 	.short	0x0000
        /*0022*/ 	.short	0x0000
        /*0024*/ 	.byte	0x00, 0xf0, 0x11, 0x00


	//----- nvinfo : EIATTR_SPARSE_MMA_MASK
	.align		4
.L_4395:
        /*0028*/ 	.byte	0x03, 0x50
        /*002a*/ 	.short	0x0000


	//----- nvinfo : EIATTR_MAXREG_COUNT
	.align		4
        /*002c*/ 	.byte	0x03, 0x1b
        /*002e*/ 	.short	0x0080


	//----- nvinfo : EIATTR_EXTERNS
	.align		4
        /*0030*/ 	.byte	0x04, 0x0f
        /*0032*/ 	.short	(.L_4397 - .L_4396)


	//   ....[0]....
	.align		4
.L_4396:
        /*0034*/ 	.word	index@(__assertfail)


	//----- nvinfo : EIATTR_MERCURY_ISA_VERSION
	.align		4
.L_4397:
        /*0038*/ 	.byte	0x03, 0x5f
        /*003a*/ 	.short	0x0101


	//----- nvinfo : EIATTR_VRC_CTA_INIT_COUNT
	.align		4
        /*003c*/ 	.byte	0x02, 0x4a
	.zero		1
	.zero		1


	//----- nvinfo : EIATTR_SYSCALL_OFFSETS
	.align		4
        /*0040*/ 	.byte	0x04, 0x46
        /*0042*/ 	.short	(.L_4399 - .L_4398)


	//   ....[0]....
.L_4398:
        /*0044*/ 	.word	0x000020d0


	//   ....[1]....
        /*0048*/ 	.word	0x00002ea0


	//   ....[2]....
        /*004c*/ 	.word	0x000050b0


	//   ....[3]....
        /*0050*/ 	.word	0x00005ce0


	//   ....[4]....
        /*0054*/ 	.word	0x00008000


	//   ....[5]....
        /*0058*/ 	.word	0x00008c30


	//   ....[6]....
        /*005c*/ 	.word	0x0000af60


	//   ....[7]....
        /*0060*/ 	.word	0x0000bb60


	//----- nvinfo : EIATTR_EXIT_INSTR_OFFSETS
	.align		4
.L_4399:
        /*0064*/ 	.byte	0x04, 0x1c
        /*0066*/ 	.short	(.L_4401 - .L_4400)


	//   ....[0]....
.L_4400:
        /*0068*/ 	.word	0x00008ee0


	//   ....[1]....
        /*006c*/ 	.word	0x0000b0e0


	//   ....[2]....
        /*0070*/ 	.word	0x0000b120


	//   ....[3]....
        /*0074*/ 	.word	0x0000b1b0


	//   ....[4]....
        /*0078*/ 	.word	0x0000b1e0


	//   ....[5]....
        /*007c*/ 	.word	0x0000b210


	//   ....[6]....
        /*0080*/ 	.word	0x0000b290


	//   ....[7]....
        /*0084*/ 	.word	0x0000b2c0


	//   ....[8]....
        /*0088*/ 	.word	0x0000b350


	//   ....[9]....
        /*008c*/ 	.word	0x0000b390


	//   ....[10]....
        /*0090*/ 	.word	0x0000b3d0


	//   ....[11]....
        /*0094*/ 	.word	0x0000b4a0


	//   ....[12]....
        /*0098*/ 	.word	0x0000b600


	//   ....[13]....
        /*009c*/ 	.word	0x0000b760


	//   ....[14]....
        /*00a0*/ 	.word	0x0000b8b0


	//   ....[15]....
        /*00a4*/ 	.word	0x0000b8e0


	//   ....[16]....
        /*00a8*/ 	.word	0x0000b910


	//   ....[17]....
        /*00ac*/ 	.word	0x0000b9b0


	//   ....[18]....
        /*00b0*/ 	.word	0x0000ba00


	//   ....[19]....
        /*00b4*/ 	.word	0x0000bb70


	//   ....[20]....
        /*00b8*/ 	.word	0x0000bc70


	//   ....[21]....
        /*00bc*/ 	.word	0x0000bda0


	//   ....[22]....
        /*00c0*/ 	.word	0x0000bdd0


	//----- nvinfo : EIATTR_MAX_THREADS
	.align		4
.L_4401:
        /*00c4*/ 	.byte	0x04, 0x05
        /*00c6*/ 	.short	(.L_4403 - .L_4402)
.L_4402:
        /*00c8*/ 	.word	0x00000080
        /*00cc*/ 	.word	0x00000001
        /*00d0*/ 	.word	0x00000001


	//----- nvinfo : EIATTR_CRS_STACK_SIZE
	.align		4
.L_4403:
        /*00d4*/ 	.byte	0x04, 0x1e
        /*00d6*/ 	.short	(.L_4405 - .L_4404)
.L_4404:
        /*00d8*/ 	.word	0x00000000


	//----- nvinfo : EIATTR_CBANK_PARAM_SIZE
	.align		4
.L_4405:
        /*00dc*/ 	.byte	0x03, 0x19
        /*00de*/ 	.short	0x0228


	//----- nvinfo : EIATTR_PARAM_CBANK
	.align		4
        /*00e0*/ 	.byte	0x04, 0x0a
        /*00e2*/ 	.short	(.L_4407 - .L_4406)
	.align		4
.L_4406:
        /*00e4*/ 	.word	index@(.nv.constant0._ZN2at6native18elementwise_kernelILi128ELi4EZNS0_15gpu_kernel_implINS0_13BUnaryFunctorIfffNS0_15binary_internal10MulFunctorIfEEEEEEvRNS_18TensorIteratorBaseERKT_EUliE_EEviT1_)
        /*00e8*/ 	.short	0x0380
        /*00ea*/ 	.short	0x0228


	//----- nvinfo : EIATTR_SW_WAR
	.align		4
.L_4407:
        /*00ec*/ 	.byte	0x04, 0x36
        /*00ee*/ 	.short	(.L_4409 - .L_4408)
.L_4408:
        /*00f0*/ 	.word	0x00000008
.L_4409:


//--------------------- .nv.info._ZN2at6native27unrolled_elementwise_kernelINS0_13BUnaryFunctorIfffNS0_15binary_internal10MulFunctorIfEEEESt5arrayIPcLm2EELi4E23TrivialOffsetCalculatorILi1EjESB_NS0_6memory12LoadWithCastILi1EEENSC_13StoreWithCastILi1EEEEEviT_T0_T2_T3_T4_T5_ --------------------------
	.section	.nv.info._ZN2at6native27unrolled_elementwise_kernelINS0_13BUnaryFunctorIfffNS0_15binary_internal10MulFunctorIfEEEESt5arrayIPcLm2EELi4E23TrivialOffsetCalculatorILi1EjESB_NS0_6memory12LoadWithCastILi1EEENSC_13StoreWithCastILi1EEEEEviT_T0_T2_T3_T4_T5_,"",@"SHT_CUDA_INFO"
	.sectionflags	@""
	.align	4


	//----- nvinfo : EIATTR_CUDA_API_VERSION
	.align		4
        /*0000*/ 	.byte	0x04, 0x37
        /*0002*/ 	.short	(.L_4411 - .L_4410)
.L_4410:
        /*0004*/ 	.word	0x00000082


	//----- nvinfo : EIATTR_KPARAM_INFO
	.align		4
.L_4411:
        /*0008*/ 	.byte	0x04, 0x17
        /*000a*/ 	.short	(.L_4413 - .L_4412)
.L_4412:
        /*000c*/ 	.word	0x00000000
        /*0010*/ 	.short	0x0006
        /*0012*/ 	.short	0x002c
        /*0014*/ 	.byte	0x00, 0xf0, 0x21, 0x00


	//----- nvinfo : EIATTR_KPARAM_INFO
	.align		4
.L_4413:
        /*0018*/ 	.byte	0x04, 0x17
        /*001a*/ 	.short	(.L_4415 - .L_4414)
.L_4414:
        /*001c*/ 	.word	0x00000000
        /*0020*/ 	.short	0x0005
        /*0022*/ 	.short	0x0024
        /*0024*/ 	.byte	0x00, 0xf0, 0x21, 0x00


	//----- nvinfo : EIATTR_KPARAM_INFO
	.align		4
.L_4415:
        /*0028*/ 	.byte	0x04, 0x17
        /*002a*/ 	.short	(.L_4417 - .L_4416)
.L_4416:
        /*002c*/ 	.word	0x00000000
        /*0030*/ 	.short	0x0004
        /*0032*/ 	.short	0x0021
        /*0034*/ 	.byte	0x00, 0xf0, 0x05, 0x00


	//----- nvinfo : EIATTR_KPARAM_INFO
	.align		4
.L_4417:
        /*0038*/ 	.byte	0x04, 0x17
        /*003a*/ 	.short	(.L_4419 - .L_4418)
.L_4418:
        /*003c*/ 	.word	0x00000000
        /*0040*/ 	.short	0x0003
        /*0042*/ 	.short	0x0020
        /*0044*/ 	.byte	0x00, 0xf0, 0x05, 0x00


	//----- nvinfo : EIATTR_KPARAM_INFO
	.align		4
.L_4419:
        /*0048*/ 	.byte	0x04, 0x17
        /*004a*/ 	.short	(.L_4421 - .L_4420)
.L_4420:
        /*004c*/ 	.word	0x00000000
        /*0050*/ 	.short	0x0002
        /*0052*/ 	.short	0x0010
        /*0054*/ 	.byte	0x00, 0xf0, 0x41, 0x00


	//----- nvinfo : EIATTR_KPARAM_INFO
	.align		4
.L_4421:
        /*0058*/ 	.byte	0x04, 0x17
        /*005a*/ 	.short	(.L_4423 - .L_4422)
.L_4422:
        /*005c*/ 	.word	0x00000000
        /*0060*/ 	.short	0x0001
        /*0062*/ 	.short	0x0004
        /*0064*/ 	.byte	0x00, 0xf0, 0x21, 0x00


	//----- nvinfo : EIATTR_KPARAM_INFO
	.align		4
.L_4423:
        /*0068*/ 	.byte	0x04, 0x17
        /*006a*/ 	.short	(.L_4425 - .L_4424)
.L_4424:
        /*006c*/ 	.word	0x00000000
        /*0070*/ 	.short	0x0000
        /*0072*/ 	.short	0x0000
        /*0074*/ 	.byte	0x00, 0xf0, 0x11, 0x00


	//----- nvinfo : EIATTR_SPARSE_MMA_MASK
	.align		4
.L_4425:
        /*0078*/ 	.byte	0x03, 0x50
        /*007a*/ 	.short	0x0000


	//----- nvinfo : EIATTR_MAXREG_COUNT
	.align		4
        /*007c*/ 	.byte	0x03, 0x1b
        /*007e*/ 	.short	0x00ff


	//----- nvinfo : EIATTR_EXTERNS
	.align		4
        /*0080*/ 	.byte	0x04, 0x0f
        /*0082*/ 	.short	(.L_4427 - .L_4426)


	//   ....[0]....
	.align		4
.L_4426:
        /*0084*/ 	.word	index@(__assertfail)


	//----- nvinfo : EIATTR_MERCURY_ISA_VERSION
	.align		4
.L_4427:
        /*0088*/ 	.byte	0x03, 0x5f
        /*008a*/ 	.short	0x0101


	//----- nvinfo : EIATTR_VRC_CTA_INIT_COUNT
	.align		4
        /*008c*/ 	.byte	0x02, 0x4a
	.zero		1
	.zero		1


	//----- nvinfo : EIATTR_SYSCALL_OFFSETS
	.align		4
        /*0090*/ 	.byte	0x04, 0x46
        /*0092*/ 	.short	(.L_4429 - .L_4428)


	//   ....[0]....
.L_4428:
        /*0094*/ 	.word	0x00000de0


	//   ....[1]....
        /*0098*/ 	.word	0x00001ce0


	//   ....[2]....
        /*009c*/ 	.word	0x00002b70


	//   ....[3]....
        /*00a0*/ 	.word	0x000039d0


	//   ....[4]....
        /*00a4*/ 	.word	0x000047e0


	//   ....[5]....
        /*00a8*/ 	.word	0x00005530


	//   ....[6]....
        /*00ac*/ 	.word	0x000063b0


	//   ....[7]....
        /*00b0*/ 	.word	0x00007210


	//----- nvinfo : EIATTR_EXIT_INSTR_OFFSETS
	.align		4
.L_4429:
        /*00b4*/ 	.byte	0x04, 0x1c
        /*00b6*/ 	.short	(.L_4431 - .L_4430)


	//   ....[0]....
.L_4430:
        /*00b8*/ 	.word	0x00006650


	//   ....[1]....
        /*00bc*/ 	.word	0x00006790


	//   ....[2]....
        /*00c0*/ 	.word	0x000067d0


	//   ....[3]....
        /*00c4*/ 	.word	0x00006860


	//   ....[4]....
        /*00c8*/ 	.word	0x00006890


	//   ....[5]....
        /*00cc*/ 	.word	0x000068c0


	//   ....[6]....
        /*00d0*/ 	.word	0x00006940


	//   ....[7]....
        /*00d4*/ 	.word	0x00006970


	//   ....[8]....
        /*00d8*/ 	.word	0x00006a00


	//   ....[9]....
        /*00dc*/ 	.word	0x00006a40


	//   ....[10]....
        /*00e0*/ 	.word	0x00006a80


	//   ....[11]....
        /*00e4*/ 	.word	0x00006b50


	//   ....[12]....
        /*00e8*/ 	.word	0x00006cb0


	//   ....[13]....
        /*00ec*/ 	.word	0x00006e10


	//   ....[14]....
        /*00f0*/ 	.word	0x00006f60


	//   ....[15]....
        /*00f4*/ 	.word	0x00006f90


	//   ....[16]....
        /*00f8*/ 	.word	0x00006fc0


	//   ....[17]....
        /*00fc*/ 	.word	0x00007060


	//   ....[18]....
        /*0100*/ 	.word	0x000070b0


	//   ....[19]....
        /*0104*/ 	.word	0x00007220


	//   ....[20]....
        /*0108*/ 	.word	0x00007320


	//   ....[21]....
        /*010c*/ 	.word	0x00007450


	//   ....[22]....
        /*0110*/ 	.word	0x00007480


	//----- nvinfo : EIATTR_MAX_THREADS
	.align		4
.L_4431:
        /*0114*/ 	.byte	0x04, 0x05
        /*0116*/ 	.short	(.L_4433 - .L_4432)
.L_4432:
        /*0118*/ 	.word	0x00000080
        /*011c*/ 	.word	0x00000001
        /*0120*/ 	.word	0x00000001


	//----- nvinfo : EIATTR_CRS_STACK_SIZE
	.align		4
.L_4433:
        /*0124*/ 	.byte	0x04, 0x1e
        /*0126*/ 	.short	(.L_4435 - .L_4434)
.L_4434:
        /*0128*/ 	.word	0x00000000


	//----- nvinfo : EIATTR_CBANK_PARAM_SIZE
	.align		4
.L_4435:
        /*012c*/ 	.byte	0x03, 0x19
        /*012e*/ 	.short	0x0034


	//----- nvinfo : EIATTR_PARAM_CBANK
	.align		4
        /*0130*/ 	.byte	0x04, 0x0a
        /*0132*/ 	.short	(.L_4437 - .L_4436)
	.align		4
.L_4436:
        /*0134*/ 	.word	index@(.nv.constant0._ZN2at6native27unrolled_elementwise_kernelINS0_13BUnaryFunctorIfffNS0_15binary_internal10MulFunctorIfEEEESt5arrayIPcLm2EELi4E23TrivialOffsetCalculatorILi1EjESB_NS0_6memory12LoadWithCastILi1EEENSC_13StoreWithCastILi1EEEEEviT_T0_T2_T3_T4_T5_)
        /*0138*/ 	.short	0x0380
        /*013a*/ 	.short	0x0034


	//----- nvinfo : EIATTR_SW_WAR
	.align		4
.L_4437:
        /*013c*/ 	.byte	0x04, 0x36
        /*013e*/ 	.short	(.L_4439 - .L_4438)
.L_4438:
        /*0140*/ 	.word	0x00000008
.L_4439:


//--------------------- .nv.info._ZN2at6native18elementwise_kernelILi128ELi2EZNS0_22gpu_kernel_impl_nocastINS0_13BUnaryFunctorIfffNS0_15binary_internal10MulFunctorIfEEEEEEvRNS_18TensorIteratorBaseERKT_EUliE_EEviT1_ --------------------------
	.section	.nv.info._ZN2at6native18elementwise_kernelILi128ELi2EZNS0_22gpu_kernel_impl_nocastINS0_13BUnaryFunctorIfffNS0_15binary_internal10MulFunctorIfEEEEEEvRNS_18TensorIteratorBaseERKT_EUliE_EEviT1_,"",@"SHT_CUDA_INFO"
	.sectionflags	@""
	.align	4


	//----- nvinfo : EIATTR_CUDA_API_VERSION
	.align		4
        /*0000*/ 	.byte	0x04, 0x37
        /*0002*/ 	.short	(.L_4441 - .L_4440)
.L_4440:
        /*0004*/ 	.word	0x00000082


	//----- nvinfo : EIATTR_KPARAM_INFO
	.align		4
.L_4441:
        /*0008*/ 	.byte	0x04, 0x17
        /*000a*/ 	.short	(.L_4443 - .L_4442)
.L_4442:
        /*000c*/ 	.word	0x00000000
        /*0010*/ 	.short	0x0001
        /*0012*/ 	.short	0x0008
        /*0014*/ 	.byte	0x00, 0xf0, 0x61, 0x08


	//----- nvinfo : EIATTR_KPARAM_INFO
	.align		4
.L_4443:
        /*0018*/ 	.byte	0x04, 0x17
        /*001a*/ 	.short	(.L_4445 - .L_4444)
.L_4444:
        /*001c*/ 	.word	0x00000000
        /*0020*/ 	.short	0x0000
        /*0022*/ 	.short	0x0000
        /*0024*/ 	.byte	0x00, 0xf0, 0x11, 0x00


	//----- nvinfo : EIATTR_SPARSE_MMA_MASK
	.align		4
.L_4445:
        /*0028*/ 	.byte	0x03, 0x50
        /*002a*/ 	.short	0x0000


	//----- nvinfo : EIATTR_MAXREG_COUNT
	.align		4
        /*002c*/ 	.byte	0x03, 0x1b
        /*002e*/ 	.short	0x0080


	//----- nvinfo : EIATTR_MERCURY_ISA_VERSION
	.align		4
        /*0030*/ 	.byte	0x03, 0x5f
        /*0032*/ 	.short	0x0101


	//----- nvinfo : EIATTR_VRC_CTA_INIT_COUNT
	.align		4
        /*0034*/ 	.byte	0x02, 0x4a
	.zero		1
	.zero		1


	//----- nvinfo : EIATTR_EXIT_INSTR_OFFSETS
	.align		4
        /*0038*/ 	.byte	0x04, 0x1c
        /*003a*/ 	.short	(.L_4447 - .L_4446)


	//   ....[0]....
.L_4446:
        /*003c*/ 	.word	0x00000160


	//   ....[1]....
        /*0040*/ 	.word	0x000001d0


	//   ....[2]....
        /*0044*/ 	.word	0x000015b0


	//   ....[3]....
        /*0048*/ 	.word	0x000028f0


	//----- nvinfo : EIATTR_MAX_THREADS
	.align		4
.L_4447:
        /*004c*/ 	.byte	0x04, 0x05
        /*004e*/ 	.short	(.L_4449 - .L_4448)
.L_4448:
        /*0050*/ 	.word	0x00000080
        /*0054*/ 	.word	0x00000001
        /*0058*/ 	.word	0x00000001


	//----- nvinfo : EIATTR_CRS_STACK_SIZE
	.align		4
.L_4449:
        /*005c*/ 	.byte	0x04, 0x1e
        /*005e*/ 	.short	(.L_4451 - .L_4450)
.L_4450:
        /*0060*/ 	.word	0x00000000


	//----- nvinfo : EIATTR_CBANK_PARAM_SIZE
	.align		4
.L_4451:
        /*0064*/ 	.byte	0x03, 0x19
        /*0066*/ 	.short	0x0220


	//----- nvinfo : EIATTR_PARAM_CBANK
	.align		4
        /*0068*/ 	.byte	0x04, 0x0a
        /*006a*/ 	.short	(.L_4453 - .L_4452)
	.align		4
.L_4452:
        /*006c*/ 	.word	index@(.nv.constant0._ZN2at6native18elementwise_kernelILi128ELi2EZNS0_22gpu_kernel_impl_nocastINS0_13BUnaryFunctorIfffNS0_15binary_internal10MulFunctorIfEEEEEEvRNS_18TensorIteratorBaseERKT_EUliE_EEviT1_)
        /*0070*/ 	.short	0x0380
        /*0072*/ 	.short	0x0220


	//----- nvinfo : EIATTR_SW_WAR
	.align		4
.L_4453:
        /*0074*/ 	.byte	0x04, 0x36
        /*0076*/ 	.short	(.L_4455 - .L_4454)
.L_4454:
        /*0078*/ 	.word	0x00000008
.L_4455:


//--------------------- .nv.info._ZN2at6native27unrolled_elementwise_kernelINS0_13BUnaryFunctorIfffNS0_15binary_internal10MulFunctorIfEEEESt5arrayIPcLm2EELi4E23TrivialOffsetCalculatorILi1EjESB_NS0_6memory15LoadWithoutCastENSC_16StoreWithoutCastEEEviT_T0_T2_T3_T4_T5_ --------------------------
	.section	.nv.info._ZN2at6native27unrolled_elementwise_kernelINS0_13BUnaryFunctorIfffNS0_15binary_internal10MulFunctorIfEEEESt5arrayIPcLm2EELi4E23TrivialOffsetCalculatorILi1EjESB_NS0_6memory15LoadWithoutCastENSC_16StoreWithoutCastEEEviT_T0_T2_T3_T4_T5_,"",@"SHT_CUDA_INFO"
	.sectionflags	@""
	.align	4


	//----- nvinfo : EIATTR_CUDA_API_VERSION
	.align		4
        /*0000*/ 	.byte	0x04, 0x37
        /*0002*/ 	.short	(.L_4457 - .L_4456)
.L_4456:
        /*0004*/ 	.word	0x00000082


	//----- nvinfo : EIATTR_KPARAM_INFO
	.align		4
.L_4457:
        /*0008*/ 	.byte	0x04, 0x17
        /*000a*/ 	.short	(.L_4459 - .L_4458)
.L_4458:
        /*000c*/ 	.word	0x00000000
        /*0010*/ 	.short	0x0006
        /*0012*/ 	.short	0x0023
        /*0014*/ 	.byte	0x00, 0xf0, 0x05, 0x00


	//----- nvinfo : EIATTR_KPARAM_INFO
	.align		4
.L_4459:
        /*0018*/ 	.byte	0x04, 0x17
        /*001a*/ 	.short	(.L_4461 - .L_4460)
.L_4460:
        /*001c*/ 	.word	0x00000000
        /*0020*/ 	.short	0x0005
        /*0022*/ 	.short	0x0022
        /*0024*/ 	.byte	0x00, 0xf0, 0x05, 0x00


	//----- nvinfo : EIATTR_KPARAM_INFO
	.align		4
.L_4461:
        /*0028*/ 	.byte	0x04, 0x17
        /*002a*/ 	.short	(.L_4463 - .L_4462)
.L_4462:
        /*002c*/ 	.word	0x00000000
        /*0030*/ 	.short	0x0004
        /*0032*/ 	.short	0x0021
        /*0034*/ 	.byte	0x00, 0xf0, 0x05, 0x00


	//----- nvinfo : EIATTR_KPARAM_INFO
	.align		4
.L_4463:
        /*0038*/ 	.byte	0x04, 0x17
        /*003a*/ 	.short	(.L_4465 - .L_4464)
.L_4464:
        /*003c*/ 	.word	0x00000000
        /*0040*/ 	.short	0x0003
        /*0042*/ 	.short	0x0020
        /*0044*/ 	.byte	0x00, 0xf0, 0x05, 0x00


	//----- nvinfo : EIATTR_KPARAM_INFO
	.align		4
.L_4465:
        /*0048*/ 	.byte	0x04, 0x17
        /*004a*/ 	.short	(.L_4467 - .L_4466)
.L_4466:
        /*004c*/ 	.word	0x00000000
        /*0050*/ 	.short	0x0002
        /*0052*/ 	.short	0x0010
        /*0054*/ 	.byte	0x00, 0xf0, 0x41, 0x00


	//----- nvinfo : EIATTR_KPARAM_INFO
	.align		4
.L_4467:
        /*0058*/ 	.byte	0x04, 0x17
        /*005a*/ 	.short	(.L_4469 - .L_4468)
.L_4468:
        /*005c*/ 	.word	0x00000000
        /*0060*/ 	.short	0x0001
        /*0062*/ 	.short	0x0004
        /*0064*/ 	.byte	0x00, 0xf0, 0x21, 0x00


	//----- nvinfo : EIATTR_KPARAM_INFO
	.align		4
.L_4469:
        /*0068*/ 	.byte	0x04, 0x17
        /*006a*/ 	.short	(.L_4471 - .L_4470)
.L_4470:
        /*006c*/ 	.word	0x00000000
        /*0070*/ 	.short	0x0000
        /*0072*/ 	.short	0x0000
        /*0074*/ 	.byte	0x00, 0xf0, 0x11, 0x00


	//----- nvinfo : EIATTR_SPARSE_MMA_MASK
	.align		4
.L_4471:
        /*0078*/ 	.byte	0x03, 0x50
        /*007a*/ 	.short	0x0000


	//----- nvinfo : EIATTR_MAXREG_COUNT
	.align		4
        /*007c*/ 	.byte	0x03, 0x1b
        /*007e*/ 	.short	0x00ff


	//----- nvinfo : EIATTR_MERCURY_ISA_VERSION
	.align		4
        /*0080*/ 	.byte	0x03, 0x5f
        /*0082*/ 	.short	0x0101


	//----- nvinfo : EIATTR_VRC_CTA_INIT_COUNT
	.align		4
        /*0084*/ 	.byte	0x02, 0x4a
	.zero		1
	.zero		1


	//----- nvinfo : EIATTR_EXIT_INSTR_OFFSETS
	.align		4
        /*0088*/ 	.byte	0x04, 0x1c
        /*008a*/ 	.short	(.L_4473 - .L_4472)


	//   ....[0]....
.L_4472:
        /*008c*/ 	.word	0x00000400


	//   ....[1]....
        /*0090*/ 	.word	0x00000450


	//----- nvinfo : EIATTR_MAX_THREADS
	.align		4
.L_4473:
        /*0094*/ 	.byte	0x04, 0x05
        /*0096*/ 	.short	(.L_4475 - .L_4474)
.L_4474:
        /*0098*/ 	.word	0x00000080
        /*009c*/ 	.word	0x00000001
        /*00a0*/ 	.word	0x00000001


	//----- nvinfo : EIATTR_CRS_STACK_SIZE
	.align		4
.L_4475:
        /*00a4*/ 	.byte	0x04, 0x1e
        /*00a6*/ 	.short	(.L_4477 - .L_4476)
.L_4476:
        /*00a8*/ 	.word	0x00000000


	//----- nvinfo : EIATTR_CBANK_PARAM_SIZE
	.align		4
.L_4477:
        /*00ac*/ 	.byte	0x03, 0x19
        /*00ae*/ 	.short	0x0024


	//----- nvinfo : EIATTR_PARAM_CBANK
	.align		4
        /*00b0*/ 	.byte	0x04, 0x0a
        /*00b2*/ 	.short	(.L_4479 - .L_4478)
	.align		4
.L_4478:
        /*00b4*/ 	.word	index@(.nv.constant0._ZN2at6native27unrolled_elementwise_kernelINS0_13BUnaryFunctorIfffNS0_15binary_internal10MulFunctorIfEEEESt5arrayIPcLm2EELi4E23TrivialOffsetCalculatorILi1EjESB_NS0_6memory15LoadWithoutCastENSC_16StoreWithoutCastEEEviT_T0_T2_T3_T4_T5_)
        /*00b8*/ 	.short	0x0380
        /*00ba*/ 	.short	0x0024


	//----- nvinfo : EIATTR_SW_WAR
	.align		4
.L_4479:
        /*00bc*/ 	.byte	0x04, 0x36
        /*00be*/ 	.short	(.L_4481 - .L_4480)
.L_4480:
        /*00c0*/ 	.word	0x00000008
.L_4481:


//--------------------- .nv.info._ZN2at6native29vectorized_elementwise_kernelILi2ENS0_13BUnaryFunctorIfffNS0_15binary_internal10MulFunctorIfEEEESt5arrayIPcLm2EEEEviT0_T1_ --------------------------
	.section	.nv.info._ZN2at6native29vectorized_elementwise_kernelILi2ENS0_13BUnaryFunctorIfffNS0_15binary_internal10MulFunctorIfEEEESt5arrayIPcLm2EEEEviT0_T1_,"",@"SHT_CUDA_INFO"
	.sectionflags	@""
	.align	4


	//----- nvinfo : EIATTR_CUDA_API_VERSION
	.align		4
        /*0000*/ 	.byte	0x04, 0x37
        /*0002*/ 	.short	(.L_4483 - .L_4482)
.L_4482:
        /*0004*/ 	.word	0x00000082


	//----- nvinfo : EIATTR_KPARAM_INFO
	.align		4
.L_4483:
        /*0008*/ 	.byte	0x04, 0x17
        /*000a*/ 	.short	(.L_4485 - .L_4484)
.L_4484:
        /*000c*/ 	.word	0x00000000
        /*0010*/ 	.short	0x0002
        /*0012*/ 	.short	0x0010
        /*0014*/ 	.byte	0x00, 0xf0, 0x41, 0x00


	//----- nvinfo : EIATTR_KPARAM_INFO
	.align		4
.L_4485:
        /*0018*/ 	.byte	0x04, 0x17
        /*001a*/ 	.short	(.L_4487 - .L_4486)
.L_4486:
        /*001c*/ 	.word	0x00000000
        /*0020*/ 	.short	0x0001
        /*0022*/ 	.short	0x0004
        /*0024*/ 	.byte	0x00, 0xf0, 0x21, 0x00


	//----- nvinfo : EIATTR_KPARAM_INFO
	.align		4
.L_4487:
        /*0028*/ 	.byte	0x04, 0x17
        /*002a*/ 	.short	(.L_4489 - .L_4488)
.L_4488:
        /*002c*/ 	.word	0x00000000
        /*0030*/ 	.short	0x0000
        /*0032*/ 	.short	0x0000
        /*0034*/ 	.byte	0x00, 0xf0, 0x11, 0x00


	//----- nvinfo : EIATTR_SPARSE_MMA_MASK
	.align		4
.L_4489:
        /*0038*/ 	.byte	0x03, 0x50
        /*003a*/ 	.short	0x0000


	//----- nvinfo : EIATTR_MAXREG_COUNT
	.align		4
        /*003c*/ 	.byte	0x03, 0x1b
        /*003e*/ 	.short	0x00ff


	//----- nvinfo : EIATTR_MERCURY_ISA_VERSION
	.align		4
        /*0040*/ 	.byte	0x03, 0x5f
        /*0042*/ 	.short	0x0101


	//----- nvinfo : EIATTR_VRC_CTA_INIT_COUNT
	.align		4
        /*0044*/ 	.byte	0x02, 0x4a
	.zero		1
	.zero		1


	//----- nvinfo : EIATTR_EXIT_INSTR_OFFSETS
	.align		4
        /*0048*/ 	.byte	0x04, 0x1c
        /*004a*/ 	.short	(.L_4491 - .L_4490)


	//   ....[0]....
.L_4490:
        /*004c*/ 	.word	0x00000800


	//   ....[1]....
        /*0050*/ 	.word	0x00000850


	//   ....[2]....
        /*0054*/ 	.word	0x000009e0


	//----- nvinfo : EIATTR_MAX_THREADS
	.align		4
.L_4491:
        /*0058*/ 	.byte	0x04, 0x05
        /*005a*/ 	.short	(.L_4493 - .L_4492)
.L_4492:
        /*005c*/ 	.word	0x00000080
        /*0060*/ 	.word	0x00000001
        /*0064*/ 	.word	0x00000001


	//----- nvinfo : EIATTR_CRS_STACK_SIZE
	.align		4
.L_4493:
        /*0068*/ 	.byte	0x04, 0x1e
        /*006a*/ 	.short	(.L_4495 - .L_4494)
.L_4494:
        /*006c*/ 	.word	0x00000000


	//----- nvinfo : EIATTR_CBANK_PARAM_SIZE
	.align		4
.L_4495:
        /*0070*/ 	.byte	0x03, 0x19
        /*0072*/ 	.short	0x0020


	//----- nvinfo : EIATTR_PARAM_CBANK
	.align		4
        /*0074*/ 	.byte	0x04, 0x0a
        /*0076*/ 	.short	(.L_4497 - .L_4496)
	.align		4
.L_4496:
        /*0078*/ 	.word	index@(.nv.constant0._ZN2at6native29vectorized_elementwise_kernelILi2ENS0_13BUnaryFunctorIfffNS0_15binary_internal10MulFunctorIfEEEESt5arrayIPcLm2EEEEviT0_T1_)
        /*007c*/ 	.short	0x0380
        /*007e*/ 	.short	0x0020


	//----- nvinfo : EIATTR_SW_WAR
	.align		4
.L_4497:
        /*0080*/ 	.byte	0x04, 0x36
        /*0082*/ 	.short	(.L_4499 - .L_4498)
.L_4498:
        /*0084*/ 	.word	0x00000008
.L_4499:


//--------------------- .nv.info._ZN2at6native29vectorized_elementwise_kernelILi4ENS0_13BUnaryFunctorIfffNS0_15binary_internal10MulFunctorIfEEEESt5arrayIPcLm2EEEEviT0_T1_ --------------------------
	.section	.nv.info._ZN2at6native29vectorized_elementwise_kernelILi4ENS0_13BUnaryFunctorIfffNS0_15binary_internal10MulFunctorIfEEEESt5arrayIPcLm2EEEEviT0_T1_,"",@"SHT_CUDA_INFO"
	.sectionflags	@""
	.align	4


	//----- nvinfo : EIATTR_CUDA_API_VERSION
	.align		4
        /*0000*/ 	.byte	0x04, 0x37
        /*0002*/ 	.short	(.L_4501 - .L_4500)
.L_4500:
        /*0004*/ 	.word	0x00000082


	//----- nvinfo : EIATTR_KPARAM_INFO
	.align		4
.L_4501:
        /*0008*/ 	.byte	0x04, 0x17
        /*000a*/ 	.short	(.L_4503 - .L_4502)
.L_4502:
        /*000c*/ 	.word	0x00000000
        /*0010*/ 	.short	0x0002
        /*0012*/ 	.short	0x0010
        /*0014*/ 	.byte	0x00, 0xf0, 0x41, 0x00


	//----- nvinfo : EIATTR_KPARAM_INFO
	.align		4
.L_4503:
        /*0018*/ 	.byte	0x04, 0x17
        /*001a*/ 	.short	(.L_4505 - .L_4504)
.L_4504:
        /*001c*/ 	.word	0x00000000
        /*0020*/ 	.short	0x0001
        /*0022*/ 	.short	0x0004
        /*0024*/ 	.byte	0x00, 0xf0, 0x21, 0x00


	//----- nvinfo : EIATTR_KPARAM_INFO
	.align		4
.L_4505:
        /*0028*/ 	.byte	0x04, 0x17
        /*002a*/ 	.short	(.L_4507 - .L_4506)
.L_4506:
        /*002c*/ 	.word	0x00000000
        /*0030*/ 	.short	0x0000
        /*0032*/ 	.short	0x0000
        /*0034*/ 	.byte	0x00, 0xf0, 0x11, 0x00


	//----- nvinfo : EIATTR_SPARSE_MMA_MASK
	.align		4
.L_4507:
        /*0038*/ 	.byte	0x03, 0x50
        /*003a*/ 	.short	0x0000


	//----- nvinfo : EIATTR_MAXREG_COUNT
	.align		4
        /*003c*/ 	.byte	0x03, 0x1b
        /*003e*/ 	.short	0x00ff


	//----- nvinfo : EIATTR_MERCURY_ISA_VERSION
	.align		4
        /*0040*/ 	.byte	0x03, 0x5f
        /*0042*/ 	.short	0x0101


	//----- nvinfo : EIATTR_VRC_CTA_INIT_COUNT
	.align		4
        /*0044*/ 	.byte	0x02, 0x4a
	.zero		1
	.zero		1


	//----- nvinfo : EIATTR_EXIT_INSTR_OFFSETS
	.align		4
        /*0048*/ 	.byte	0x04, 0x1c
        /*004a*/ 	.short	(.L_4509 - .L_4508)


	//   ....[0]....
.L_4508:
        /*004c*/ 	.word	0x00000800


	//   ....[1]....
        /*0050*/ 	.word	0x00000850


	//   ....[2]....
        /*0054*/ 	.word	0x000009a0


	//----- nvinfo : EIATTR_MAX_THREADS
	.align		4
.L_4509:
        /*0058*/ 	.byte	0x04, 0x05
        /*005a*/ 	.short	(.L_4511 - .L_4510)
.L_4510:
        /*005c*/ 	.word	0x00000080
        /*0060*/ 	.word	0x00000001
        /*0064*/ 	.word	0x00000001


	//----- nvinfo : EIATTR_CRS_STACK_SIZE
	.align		4
.L_4511:
        /*0068*/ 	.byte	0x04, 0x1e
        /*006a*/ 	.short	(.L_4513 - .L_4512)
.L_4512:
        /*006c*/ 	.word	0x00000000


	//----- nvinfo : EIATTR_CBANK_PARAM_SIZE
	.align		4
.L_4513:
        /*0070*/ 	.byte	0x03, 0x19
        /*0072*/ 	.short	0x0020


	//----- nvinfo : EIATTR_PARAM_CBANK
	.align		4
        /*0074*/ 	.byte	0x04, 0x0a
        /*0076*/ 	.short	(.L_4515 - .L_4514)
	.align		4
.L_4514:
        /*0078*/ 	.word	index@(.nv.constant0._ZN2at6native29vectorized_elementwise_kernelILi4ENS0_13BUnaryFunctorIfffNS0_15binary_internal10MulFunctorIfEEEESt5arrayIPcLm2EEEEviT0_T1_)
        /*007c*/ 	.short	0x0380
        /*007e*/ 	.short	0x0020


	//----- nvinfo : EIATTR_SW_WAR
	.align		4
.L_4515:
        /*0080*/ 	.byte	0x04, 0x36
        /*0082*/ 	.short	(.L_4517 - .L_4516)
.L_4516:
        /*0084*/ 	.word	0x00000008
.L_4517:


//--------------------- .nv.info._ZN2at6native29vectorized_elementwise_kernelILi8ENS0_13BUnaryFunctorIfffNS0_15binary_internal10MulFunctorIfEEEESt5arrayIPcLm2EEEEviT0_T1_ --------------------------
	.section	.nv.info._ZN2at6native29vectorized_elementwise_kernelILi8ENS0_13BUnaryFunctorIfffNS0_15binary_internal10MulFunctorIfEEEESt5arrayIPcLm2EEEEviT0_T1_,"",@"SHT_CUDA_INFO"
	.sectionflags	@""
	.align	4


	//----- nvinfo : EIATTR_CUDA_API_VERSION
	.align		4
        /*0000*/ 	.byte	0x04, 0x37
        /*0002*/ 	.short	(.L_4519 - .L_4518)
.L_4518:
        /*0004*/ 	.word	0x00000082


	//----- nvinfo : EIATTR_KPARAM_INFO
	.align		4
.L_4519:
        /*0008*/ 	.byte	0x04, 0x17
        /*000a*/ 	.short	(.L_4521 - .L_4520)
.L_4520:
        /*000c*/ 	.word	0x00000000
        /*0010*/ 	.short	0x0002
        /*0012*/ 	.short	0x0010
        /*0014*/ 	.byte	0x00, 0xf0, 0x41, 0x00


	//----- nvinfo : EIATTR_KPARAM_INFO
	.align		4
.L_4521:
        /*0018*/ 	.byte	0x04, 0x17
        /*001a*/ 	.short	(.L_4523 - .L_4522)
.L_4522:
        /*001c*/ 	.word	0x00000000
        /*0020*/ 	.short	0x0001
        /*0022*/ 	.short	0x0004
        /*0024*/ 	.byte	0x00, 0xf0, 0x21, 0x00


	//----- nvinfo : EIATTR_KPARAM_INFO
	.align		4
.L_4523:
        /*0028*/ 	.byte	0x04, 0x17
        /*002a*/ 	.short	(.L_4525 - .L_4524)
.L_4524:
        /*002c*/ 	.word	0x00000000
        /*0030*/ 	.short	0x0000
        /*0032*/ 	.short	0x0000
        /*0034*/ 	.byte	0x00, 0xf0, 0x11, 0x00


	//----- nvinfo : EIATTR_SPARSE_MMA_MASK
	.align		4
.L_4525:
        /*0038*/ 	.byte	0x03, 0x50
        /*003a*/ 	.short	0x0000


	//----- nvinfo : EIATTR_MAXREG_COUNT
	.align		4
        /*003c*/ 	.byte	0x03, 0x1b
        /*003e*/ 	.short	0x00ff


	//----- nvinfo : EIATTR_MERCURY_ISA_VERSION
	.align		4
        /*0040*/ 	.byte	0x03, 0x5f
        /*0042*/ 	.short	0x0101


	//----- nvinfo : EIATTR_VRC_CTA_INIT_COUNT
	.align		4
        /*0044*/ 	.byte	0x02, 0x4a
	.zero		1
	.zero		1


	//----- nvinfo : EIATTR_EXIT_INSTR_OFFSETS
	.align		4
        /*0048*/ 	.byte	0x04, 0x1c
        /*004a*/ 	.short	(.L_4527 - .L_4526)


	//   ....[0]....
.L_4526:
        /*004c*/ 	.word	0x00000800


	//   ....[1]....
        /*0050*/ 	.word	0x00000850


	//   ....[2]....
        /*0054*/ 	.word	0x00000980


	//----- nvinfo : EIATTR_MAX_THREADS
	.align		4
.L_4527:
        /*0058*/ 	.byte	0x04, 0x05
        /*005a*/ 	.short	(.L_4529 - .L_4528)
.L_4528:
        /*005c*/ 	.word	0x00000080
        /*0060*/ 	.word	0x00000001
        /*0064*/ 	.word	0x00000001


	//----- nvinfo : EIATTR_CRS_STACK_SIZE
	.align		4
.L_4529:
        /*0068*/ 	.byte	0x04, 0x1e
        /*006a*/ 	.short	(.L_4531 - .L_4530)
.L_4530:
        /*006c*/ 	.word	0x00000000


	//----- nvinfo : EIATTR_CBANK_PARAM_SIZE
	.align		4
.L_4531:
        /*0070*/ 	.byte	0x03, 0x19
        /*0072*/ 	.short	0x0020


	//----- nvinfo : EIATTR_PARAM_CBANK
	.align		4
        /*0074*/ 	.byte	0x04, 0x0a
        /*0076*/ 	.short	(.L_4533 - .L_4532)
	.align		4
.L_4532:
        /*0078*/ 	.word	index@(.nv.constant0._ZN2at6native29vectorized_elementwise_kernelILi8ENS0_13BUnaryFunctorIfffNS0_15binary_internal10MulFunctorIfEEEESt5arrayIPcLm2EEEEviT0_T1_)
        /*007c*/ 	.short	0x0380
        /*007e*/ 	.short	0x0020


	//----- nvinfo : EIATTR_SW_WAR
	.align		4
.L_4533:
        /*0080*/ 	.byte	0x04, 0x36
        /*0082*/ 	.short	(.L_4535 - .L_4534)
.L_4534:
        /*0084*/ 	.word	0x00000008
.L_4535:


//--------------------- .nv.info._ZN2at6native18elementwise_kernelILi128ELi4EZNS0_15gpu_kernel_implINS0_13BUnaryFunctorIdddNS0_15binary_internal10MulFunctorIdEEEEEEvRNS_18TensorIteratorBaseERKT_EUliE_EEviT1_ --------------------------
	.section	.nv.info._ZN2at6native18elementwise_kernelILi128ELi4EZNS0_15gpu_kernel_implINS0_13BUnaryFunctorIdddNS0_15binary_internal10MulFunctorIdEEEEEEvRNS_18TensorIteratorBaseERKT_EUliE_EEviT1_,"",@"SHT_CUDA_INFO"
	.sectionflags	@""
	.align	4


	//----- nvinfo : EIATTR_CUDA_API_VERSION
	.align		4
        /*0000*/ 	.byte	0x04, 0x37
        /*0002*/ 	.short	(.L_4537 - .L_4536)
.L_4536:
        /*0004*/ 	.word	0x00000082


	//----- nvinfo : EIATTR_KPARAM_INFO
	.align		4
.L_4537:
        /*0008*/ 	.byte	0x04, 0x17
        /*000a*/ 	.short	(.L_4539 - .L_4538)
.L_4538:
        /*000c*/ 	.word	0x00000000
        /*0010*/ 	.short	0x0001
        /*0012*/ 	.short	0x0008
        /*0014*/ 	.byte	0x00, 0xf0, 0xa1, 0x08


	//----- nvinfo : EIATTR_KPARAM_INFO
	.align		4
.L_4539:
        /*0018*/ 	.byte	0x04, 0x17
        /*001a*/ 	.short	(.L_4541 - .L_4540)
.L_4540:
        /*001c*/ 	.word	0x00000000
        /*0020*/ 	.short	0x0000
        /*0022*/ 	.short	0x0000
        /*0024*/ 	.byte	0x00, 0xf0, 0x11, 0x00


	//----- nvinfo : EIATTR_SPARSE_MMA_MASK
	.align		4
.L_4541:
        /*0028*/ 	.byte	0x03, 0x50
        /*002a*/ 	.short	0x0000


	//----- nvinfo : EIATTR_MAXREG_COUNT
	.align		4
        /*002c*/ 	.byte	0x03, 0x1b
        /*002e*/ 	.short	0x0080


	//----- nvinfo : EIATTR_EXTERNS
	.align		4
        /*0030*/ 	.byte	0x04, 0x0f
        /*0032*/ 	.short	(.L_4543 - .L_4542)


	//   ....[0]....
	.align		4
.L_4542:
        /*0034*/ 	.word	index@(__assertfail)


	//----- nvinfo : EIATTR_MERCURY_ISA_VERSION
	.align		4
.L_4543:
        /*0038*/ 	.byte	0x03, 0x5f
        /*003a*/ 	.short	0x0101


	//----- nvinfo : EIATTR_VRC_CTA_INIT_COUNT
	.align		4
        /*003c*/ 	.byte	0x02, 0x4a
	.zero		1
	.zero		1


	//----- nvinfo : EIATTR_SYSCALL_OFFSETS
	.align		4
        /*0040*/ 	.byte	0x04, 0x46
        /*0042*/ 	.short	(.L_4545 - .L_4544)


	//   ....[0]....
.L_4544:
        /*0044*/ 	.word	0x00002180


	//   ....[1]....
        /*0048*/ 	.word	0x00003220


	//   ....[2]....
        /*004c*/ 	.word	0x00005570


	//   ....[3]....
        /*0050*/ 	.word	0x00006390


	//   ....[4]....
        /*0054*/ 	.word	0x00008890


	//   ....[5]....
        /*0058*/ 	.word	0x000096b0


	//   ....[6]....
        /*005c*/ 	.word	0x0000bbc0


	//   ....[7]....
        /*0060*/ 	.word	0x0000c9b0


	//----- nvinfo : EIATTR_EXIT_INSTR_OFFSETS
	.align		4
.L_4545:
        /*0064*/ 	.byte	0x04, 0x1c
        /*0066*/ 	.short	(.L_4547 - .L_4546)


	//   ....[0]....
.L_4546:
        /*0068*/ 	.word	0x00009a50


	//   ....[1]....
        /*006c*/ 	.word	0x0000bd40


	//   ....[2]....
        /*0070*/ 	.word	0x0000bd80


	//   ....[3]....
        /*0074*/ 	.word	0x0000be10


	//   ....[4]....
        /*0078*/ 	.word	0x0000be40


	//   ....[5]....
        /*007c*/ 	.word	0x0000be70


	//   ....[6]....
        /*0080*/ 	.word	0x0000bf40


	//   ....[7]....
        /*0084*/ 	.word	0x0000bfc0


	//   ....[8]....
        /*0088*/ 	.word	0x0000c0a0


	//   ....[9]....
        /*008c*/ 	.word	0x0000c130


	//   ....[10]....
        /*0090*/ 	.word	0x0000c150


	//   ....[11]....
        /*0094*/ 	.word	0x0000c220


	//   ....[12]....
        /*0098*/ 	.word	0x0000c3d0


	//   ....[13]....
        /*009c*/ 	.word	0x0000c580


	//   ....[14]....
        /*00a0*/ 	.word	0x0000c720


	//   ....[15]....
        /*00a4*/ 	.word	0x0000c750


	//   ....[16]....
        /*00a8*/ 	.word	0x0000c780


	//   ....[17]....
        /*00ac*/ 	.word	0x0000c820


	//   ....[18]....
        /*00b0*/ 	.word	0x0000c850


	//   ....[19]....
        /*00b4*/ 	.word	0x0000c9c0


	//   ....[20]....
        /*00b8*/ 	.word	0x0000cb10


	//   ....[21]....
        /*00bc*/ 	.word	0x0000cc90


	//   ....[22]....
        /*00c0*/ 	.word	0x0000cd10


	//----- nvinfo : EIATTR_MAX_THREADS
	.align		4
.L_4547:
        /*00c4*/ 	.byte	0x04, 0x05
        /*00c6*/ 	.short	(.L_4549 - .L_4548)
.L_4548:
        /*00c8*/ 	.word	0x00000080
        /*00cc*/ 	.word	0x00000001
        /*00d0*/ 	.word	0x00000001


	//----- nvinfo : EIATTR_CRS_STACK_SIZE
	.align		4
.L_4549:
        /*00d4*/ 	.byte	0x04, 0x1e
        /*00d6*/ 	.short	(.L_4551 - .L_4550)
.L_4550:
        /*00d8*/ 	.word	0x00000000


	//----- nvinfo : EIATTR_CBANK_PARAM_SIZE
	.align		4
.L_4551:
        /*00dc*/ 	.byte	0x03, 0x19
        /*00de*/ 	.short	0x0230


	//----- nvinfo : EIATTR_PARAM_CBANK
	.align		4
        /*00e0*/ 	.byte	0x04, 0x0a
        /*00e2*/ 	.short	(.L_4553 - .L_4552)
	.align		4
.L_4552:
        /*00e4*/ 	.word	index@(.nv.constant0._ZN2at6native18elementwise_kernelILi128ELi4EZNS0_15gpu_kernel_implINS0_13BUnaryFunctorIdddNS0_15binary_internal10MulFunctorIdEEEEEEvRNS_18TensorIteratorBaseERKT_EUliE_EEviT1_)
        /*00e8*/ 	.short	0x0380
        /*00ea*/ 	.short	0x0230


	//----- nvinfo : EIATTR_SW_WAR
	.align		4
.L_4553:
        /*00ec*/ 	.byte	0x04, 0x36
        /*00ee*/ 	.short	(.L_4555 - .L_4554)
.L_4554:
        /*00f0*/ 	.word	0x00000008
.L_4555:


//--------------------- .nv.info._ZN2at6native27unrolled_elementwise_kernelINS0_13BUnaryFunctorIdddNS0_15binary_internal10MulFunctorIdEEEESt5arrayIPcLm2EELi4E23TrivialOffsetCalculatorILi1EjESB_NS0_6memory12LoadWithCastILi1EEENSC_13StoreWithCastILi1EEEEEviT_T0_T2_T3_T4_T5_ --------------------------
	.section	.nv.info._ZN2at6native27unrolled_elementwise_kernelINS0_13BUnaryFunctorIdddNS0_15binary_internal10MulFunctorIdEEEESt5arrayIPcLm2EELi4E23TrivialOffsetCalculatorILi1EjESB_NS0_6memory12LoadWithCastILi1EEENSC_13StoreWithCastILi1EEEEEviT_T0_T2_T3_T4_T5_,"",@"SHT_CUDA_INFO"
	.sectionflags	@""
	.align	4


	//----- nvinfo : EIATTR_CUDA_API_VERSION
	.align		4
        /*0000*/ 	.byte	0x04, 0x37
        /*0002*/ 	.short	(.L_4557 - .L_4556)
.L_4556:
        /*0004*/ 	.word	0x00000082


	//----- nvinfo : EIATTR_KPARAM_INFO
	.align		4
.L_4557:
        /*0008*/ 	.byte	0x04, 0x17
        /*000a*/ 	.short	(.L_4559 - .L_4558)
.L_4558:
        /*000c*/ 	.word	0x00000000
        /*0010*/ 	.short	0x0006
        /*0012*/ 	.short	0x0034
        /*0014*/ 	.byte	0x00, 0xf0, 0x21, 0x00


	//----- nvinfo : EIATTR_KPARAM_INFO
	.align		4
.L_4559:
        /*0018*/ 	.byte	0x04, 0x17
        /*001a*/ 	.short	(.L_4561 - .L_4560)
.L_4560:
        /*001c*/ 	.word	0x00000000
        /*0020*/ 	.short	0x0005
        /*0022*/ 	.short	0x002c
        /*0024*/ 	.byte	0x00, 0xf0, 0x21, 0x00


	//----- nvinfo : EIATTR_KPARAM_INFO
	.align		4
.L_4561:
        /*0028*/ 	.byte	0x04, 0x17
        /*002a*/ 	.short	(.L_4563 - .L_4562)
.L_4562:
        /*002c*/ 	.word	0x00000000
        /*0030*/ 	.short	0x0004
        /*0032*/ 	.short	0x0029
        /*0034*/ 	.byte	0x00, 0xf0, 0x05, 0x00


	//----- nvinfo : EIATTR_KPARAM_INFO
	.align		4
.L_4563:
        /*0038*/ 	.byte	0x04, 0x17
        /*003a*/ 	.short	(.L_4565 - .L_4564)
.L_4564:
        /*003c*/ 	.word	0x00000000
        /*0040*/ 	.short	0x0003
        /*0042*/ 	.short	0x0028
        /*0044*/ 	.byte	0x00, 0xf0, 0x05, 0x00


	//----- nvinfo : EIATTR_KPARAM_INFO
	.align		4
.L_4565:
        /*0048*/ 	.byte	0x04, 0x17
        /*004a*/ 	.short	(.L_4567 - .L_4566)
.L_4566:
        /*004c*/ 	.word	0x00000000
        /*0050*/ 	.short	0x0002
        /*0052*/ 	.short	0x0018
        /*0054*/ 	.byte	0x00, 0xf0, 0x41, 0x00


	//----- nvinfo : EIATTR_KPARAM_INFO
	.align		4
.L_4567:
        /*0058*/ 	.byte	0x04, 0x17
        /*005a*/ 	.short	(.L_4569 - .L_4568)
.L_4568:
        /*005c*/ 	.word	0x00000000
        /*0060*/ 	.short	0x0001
        /*0062*/ 	.short	0x0008
        /*0064*/ 	.byte	0x00, 0xf0, 0x41, 0x00


	//----- nvinfo : EIATTR_KPARAM_INFO
	.align		4
.L_4569:
        /*0068*/ 	.byte	0x04, 0x17
        /*006a*/ 	.short	(.L_4571 - .L_4570)
.L_4570:
        /*006c*/ 	.word	0x00000000
        /*0070*/ 	.short	0x0000
        /*0072*/ 	.short	0x0000
        /*0074*/ 	.byte	0x00, 0xf0, 0x11, 0x00


	//----- nvinfo : EIATTR_SPARSE_MMA_MASK
	.align		4
.L_4571:
        /*0078*/ 	.byte	0x03, 0x50
        /*007a*/ 	.short	0x0000


	//----- nvinfo : EIATTR_MAXREG_COUNT
	.align		4
        /*007c*/ 	.byte	0x03, 0x1b
        /*007e*/ 	.short	0x00ff


	//----- nvinfo : EIATTR_EXTERNS
	.align		4
        /*0080*/ 	.byte	0x04, 0x0f
        /*0082*/ 	.short	(.L_4573 - .L_4572)


	//   ....[0]....
	.align		4
.L_4572:
        /*0084*/ 	.word	index@(__assertfail)


	//----- nvinfo : EIATTR_MERCURY_ISA_VERSION
	.align		4
.L_4573:
        /*0088*/ 	.byte	0x03, 0x5f
        /*008a*/ 	.short	0x0101


	//----- nvinfo : EIATTR_VRC_CTA_INIT_COUNT
	.align		4
        /*008c*/ 	.byte	0x02, 0x4a
	.zero		1
	.zero		1


	//----- nvinfo : EIATTR_SYSCALL_OFFSETS
	.align		4
        /*0090*/ 	.byte	0x04, 0x46
        /*0092*/ 	.short	(.L_4575 - .L_4574)


	//   ....[0]....
.L_4574:
        /*0094*/ 	.word	0x00000e80


	//   ....[1]....
        /*0098*/ 	.word	0x00001ec0


	//   ....[2]....
        /*009c*/ 	.word	0x00002e40


	//   ....[3]....
        /*00a0*/ 	.word	0x00003d80


	//   ....[4]....
        /*00a4*/ 	.word	0x00004e00


	//   ....[5]....
        /*00a8*/ 	.word	0x00005d90


	//   ....[6]....
        /*00ac*/ 	.word	0x00006ef0


	//   ....[7]....
        /*00b0*/ 	.word	0x00008030


	//----- nvinfo : EIATTR_EXIT_INSTR_OFFSETS
	.align		4
.L_4575:
        /*00b4*/ 	.byte	0x04, 0x1c
        /*00b6*/ 	.short	(.L_4577 - .L_4576)


	//   ....[0]....
.L_4576:
        /*00b8*/ 	.word	0x00007280


	//   ....[1]....
        /*00bc*/ 	.word	0x000073c0


	//   ....[2]....
        /*00c0*/ 	.word	0x00007400


	//   ....[3]....
        /*00c4*/ 	.word	0x00007490


	//   ....[4]....
        /*00c8*/ 	.word	0x000074c0


	//   ....[5]....
        /*00cc*/ 	.word	0x000074f0


	//   ....[6]....
        /*00d0*/ 	.word	0x000075c0


	//   ....[7]....
        /*00d4*/ 	.word	0x00007640


	//   ....[8]....
        /*00d8*/ 	.word	0x00007720


	//   ....[9]....
        /*00dc*/ 	.word	0x000077b0


	//   ....[10]....
        /*00e0*/ 	.word	0x000077d0


	//   ....[11]....
        /*00e4*/ 	.word	0x000078a0


	//   ....[12]....
        /*00e8*/ 	.word	0x00007a50


	//   ....[13]....
        /*00ec*/ 	.word	0x00007c00


	//   ....[14]....
        /*00f0*/ 	.word	0x00007da0


	//   ....[15]....
        /*00f4*/ 	.word	0x00007dd0


	//   ....[16]....
        /*00f8*/ 	.word	0x00007e00


	//   ....[17]....
        /*00fc*/ 	.word	0x00007ea0


	//   ....[18]....
        /*0100*/ 	.word	0x00007ed0


	//   ....[19]....
        /*0104*/ 	.word	0x00008040


	//   ....[20]....
        /*0108*/ 	.word	0x00008190


	//   ....[21]....
        /*010c*/ 	.word	0x00008310


	//   ....[22]....
        /*0110*/ 	.word	0x00008390


	//----- nvinfo : EIATTR_MAX_THREADS
	.align		4
.L_4577:
        /*0114*/ 	.byte	0x04, 0x05
        /*0116*/ 	.short	(.L_4579 - .L_4578)
.L_4578:
        /*0118*/ 	.word	0x00000080
        /*011c*/ 	.word	0x00000001
        /*0120*/ 	.word	0x00000001


	//----- nvinfo : EIATTR_CRS_STACK_SIZE
	.align		4
.L_4579:
        /*0124*/ 	.byte	0x04, 0x1e
        /*0126*/ 	.short	(.L_4581 - .L_4580)
.L_4580:
        /*0128*/ 	.word	0x00000000


	//----- nvinfo : EIATTR_CBANK_PARAM_SIZE
	.align		4
.L_4581:
        /*012c*/ 	.byte	0x03, 0x19
        /*012e*/ 	.short	0x003c


	//----- nvinfo : EIATTR_PARAM_CBANK
	.align		4
        /*0130*/ 	.byte	0x04, 0x0a
        /*0132*/ 	.short	(.L_4583 - .L_4582)
	.align		4
.L_4582:
        /*0134*/ 	.word	index@(.nv.constant0._ZN2at6native27unrolled_elementwise_kernelINS0_13BUnaryFunctorIdddNS0_15binary_internal10MulFunctorIdEEEESt5arrayIPcLm2EELi4E23TrivialOffsetCalculatorILi1EjESB_NS0_6memory12LoadWithCastILi1EEENSC_13StoreWithCastILi1EEEEEviT_T0_T2_T3_T4_T5_)
        /*0138*/ 	.short	0x0380
        /*013a*/ 	.short	0x003c


	//----- nvinfo : EIATTR_SW_WAR
	.align		4
.L_4583:
        /*013c*/ 	.byte	0x04, 0x36
        /*013e*/ 	.short	(.L_4585 - .L_4584)
.L_4584:
        /*0140*/ 	.word	0x00000008
.L_4585:


//--------------------- .nv.info._ZN2at6native18elementwise_kernelILi128ELi2EZNS0_22gpu_kernel_impl_nocastINS0_13BUnaryFunctorIdddNS0_15binary_internal10MulFunctorIdEEEEEEvRNS_18TensorIteratorBaseERKT_EUliE_EEviT1_ --------------------------
	.section	.nv.info._ZN2at6native18elementwise_kernelILi128ELi2EZNS0_22gpu_kernel_impl_nocastINS0_13BUnaryFunctorIdddNS0_15binary_internal10MulFunctorIdEEEEEEvRNS_18TensorIteratorBaseERKT_EUliE_EEviT1_,"",@"SHT_CUDA_INFO"
	.sectionflags	@""
	.align	4


	//----- nvinfo : EIATTR_CUDA_API_VERSION
	.align		4
        /*0000*/ 	.byte	0x04, 0x37
        /*0002*/ 	.short	(.L_4587 - .L_4586)
.L_4586:
        /*0004*/ 	.word	0x00000082


	//----- nvinfo : EIATTR_KPARAM_INFO
	.align		4
.L_4587:
        /*0008*/ 	.byte	0x04, 0x17
        /*000a*/ 	.short	(.L_4589 - .L_4588)
.L_4588:
        /*000c*/ 	.word	0x00000000
        /*0010*/ 	.short	0x0001
        /*0012*/ 	.short	0x0008
        /*0014*/ 	.byte	0x00, 0xf0, 0x81, 0x08


	//----- nvinfo : EIATTR_KPARAM_INFO
	.align		4
.L_4589:
        /*0018*/ 	.byte	0x04, 0x17
        /*001a*/ 	.short	(.L_4591 - .L_4590)
.L_4590:
        /*001c*/ 	.word	0x00000000
        /*0020*/ 	.short	0x0000
        /*0022*/ 	.short	0x0000
        /*0024*/ 	.byte	0x00, 0xf0, 0x11, 0x00


	//----- nvinfo : EIATTR_SPARSE_MMA_MASK
	.align		4
.L_4591:
        /*0028*/ 	.byte	0x03, 0x50
        /*002a*/ 	.short	0x0000


	//----- nvinfo : EIATTR_MAXREG_COUNT
	.align		4
        /*002c*/ 	.byte	0x03, 0x1b
        /*002e*/ 	.short	0x0080


	//----- nvinfo : EIATTR_MERCURY_ISA_VERSION
	.align		4
        /*0030*/ 	.byte	0x03, 0x5f
        /*0032*/ 	.short	0x0101


	//----- nvinfo : EIATTR_VRC_CTA_INIT_COUNT
	.align		4
        /*0034*/ 	.byte	0x02, 0x4a
	.zero		1
	.zero		1


	//----- nvinfo : EIATTR_EXIT_INSTR_OFFSETS
	.align		4
        /*0038*/ 	.byte	0x04, 0x1c
        /*003a*/ 	.short	(.L_4593 - .L_4592)


	//   ....[0]....
.L_4592:
        /*003c*/ 	.word	0x00000160


	//   ....[1]....
        /*0040*/ 	.word	0x000001d0


	//   ....[2]....
        /*0044*/ 	.word	0x000015b0


	//   ....[3]....
        /*0048*/ 	.word	0x000028f0


	//----- nvinfo : EIATTR_MAX_THREADS
	.align		4
.L_4593:
        /*004c*/ 	.byte	0x04, 0x05
        /*004e*/ 	.short	(.L_4595 - .L_4594)
.L_4594:
        /*0050*/ 	.word	0x00000080
        /*0054*/ 	.word	0x00000001
        /*0058*/ 	.word	0x00000001


	//----- nvinfo : EIATTR_CRS_STACK_SIZE
	.align		4
.L_4595:
        /*005c*/ 	.byte	0x04, 0x1e
        /*005e*/ 	.short	(.L_4597 - .L_4596)
.L_4596:
        /*0060*/ 	.word	0x00000000


	//----- nvinfo : EIATTR_CBANK_PARAM_SIZE
	.align		4
.L_4597:
        /*0064*/ 	.byte	0x03, 0x19
        /*0066*/ 	.short	0x0228


	//----- nvinfo : EIATTR_PARAM_CBANK
	.align		4
        /*0068*/ 	.byte	0x04, 0x0a
        /*006a*/ 	.short	(.L_4599 - .L_4598)
	.align		4
.L_4598:
        /*006c*/ 	.word	index@(.nv.constant0._ZN2at6native18elementwise_kernelILi128ELi2EZNS0_22gpu_kernel_impl_nocastINS0_13BUnaryFunctorIdddNS0_15binary_internal10MulFunctorIdEEEEEEvRNS_18TensorIteratorBaseERKT_EUliE_EEviT1_)
        /*0070*/ 	.short	0x0380
        /*0072*/ 	.short	0x0228


	//----- nvinfo : EIATTR_SW_WAR
	.align		4
.L_4599:
        /*0074*/ 	.byte	0x04, 0x36
        /*0076*/ 	.short	(.L_4601 - .L_4600)
.L_4600:
        /*0078*/ 	.word	0x00000008
.L_4601:


//--------------------- .nv.info._ZN2at6native27unrolled_elementwise_kernelINS0_13BUnaryFunctorIdddNS0_15binary_internal10MulFunctorIdEEEESt5arrayIPcLm2EELi4E23TrivialOffsetCalculatorILi1EjESB_NS0_6memory15LoadWithoutCastENSC_16StoreWithoutCastEEEviT_T0_T2_T3_T4_T5_ --------------------------
	.section	.nv.info._ZN2at6native27unrolled_elementwise_kernelINS0_13BUnaryFunctorIdddNS0_15binary_internal10MulFunctorIdEEEESt5arrayIPcLm2EELi4E23TrivialOffsetCalculatorILi1EjESB_NS0_6memory15LoadWithoutCastENSC_16StoreWithoutCastEEEviT_T0_T2_T3_T4_T5_,"",@"SHT_CUDA_INFO"
	.sectionflags	@""
	.align	4


	//----- nvinfo : EIATTR_CUDA_API_VERSION
	.align		4
        /*0000*/ 	.byte	0x04, 0x37
        /*0002*/ 	.short	(.L_4603 - .L_4602)
.L_4602:
        /*0004*/ 	.word	0x00000082


	//----- nvinfo : EIATTR_KPARAM_INFO
	.align		4
.L_4603:
        /*0008*/ 	.byte	0x04, 0x17
        /*000a*/ 	.short	(.L_4605 - .L_4604)
.L_4604:
        /*000c*/ 	.word	0x00000000
        /*0010*/ 	.short	0x0006
        /*0012*/ 	.short	0x002b
        /*0014*/ 	.byte	0x00, 0xf0, 0x05, 0x00


	//----- nvinfo : EIATTR_KPARAM_INFO
	.align		4
.L_4605:
        /*0018*/ 	.byte	0x04, 0x17
        /*001a*/ 	.short	(.L_4607 - .L_4606)
.L_4606:
        /*001c*/ 	.word	0x00000000
        /*0020*/ 	.short	0x0005
        /*0022*/ 	.short	0x002a
        /*0024*/ 	.byte	0x00, 0xf0, 0x05, 0x00


	//----- nvinfo : EIATTR_KPARAM_INFO
	.align		4
.L_4607:
        /*0028*/ 	.byte	0x04, 0x17
        /*002a*/ 	.short	(.L_4609 - .L_4608)
.L_4608:
        /*002c*/ 	.word	0x00000000
        /*0030*/ 	.short	0x0004
        /*0032*/ 	.short	0x0029
        /*0034*/ 	.byte	0x00, 0xf0, 0x05, 0x00


	//----- nvinfo : EIATTR_KPARAM_INFO
	.align		4
.L_4609:
        /*0038*/ 	.byte	0x04, 0x17
        /*003a*/ 	.short	(.L_4611 - .L_4610)
.L_4610:
        /*003c*/ 	.word	0x00000000
        /*0040*/ 	.short	0x0003
        /*0042*/ 	.short	0x0028
        /*0044*/ 	.byte	0x00, 0xf0, 0x05, 0x00


	//----- nvinfo : EIATTR_KPARAM_INFO
	.align		4
.L_4611:
        /*0048*/ 	.byte	0x04, 0x17
        /*004a*/ 	.short	(.L_4613 - .L_4612)
.L_4612:
        /*004c*/ 	.word	0x00000000
        /*0050*/ 	.short	0x0002
        /*0052*/ 	.short	0x0018
        /*0054*/ 	.byte	0x00, 0xf0, 0x41, 0x00


	//----- nvinfo : EIATTR_KPARAM_INFO
	.align		4
.L_4613:
        /*0058*/ 	.byte	0x04, 0x17
        /*005a*/ 	.short	(.L_4615 - .L_4614)
.L_4614:
        /*005c*/ 	.word	0x00000000
        /*0060*/ 	.short	0x0001
        /*0062*/ 	.short	0x0008
        /*0064*/ 	.byte	0x00, 0xf0, 0x41, 0x00


	//----- nvinfo : EIATTR_KPARAM_INFO
	.align		4
.L_4615:
        /*0068*/ 	.byte	0x04, 0x17
        /*006a*/ 	.short	(.L_4617 - .L_4616)
.L_4616:
        /*006c*/ 	.word	0x00000000
        /*0070*/ 	.short	0x0000
        /*0072*/ 	.short	0x0000
        /*0074*/ 	.byte	0x00, 0xf0, 0x11, 0x00


	//----- nvinfo : EIATTR_SPARSE_MMA_MASK
	.align		4
.L_4617:
        /*0078*/ 	.byte	0x03, 0x50
        /*007a*/ 	.short	0x0000


	//----- nvinfo : EIATTR_MAXREG_COUNT
	.align		4
        /*007c*/ 	.byte	0x03, 0x1b
        /*007e*/ 	.short	0x00ff


	//----- nvinfo : EIATTR_MERCURY_ISA_VERSION
	.align		4
        /*0080*/ 	.byte	0x03, 0x5f
        /*0082*/ 	.short	0x0101


	//----- nvinfo : EIATTR_VRC_CTA_INIT_COUNT
	.align		4
        /*0084*/ 	.byte	0x02, 0x4a
	.zero		1
	.zero		1


	//----- nvinfo : EIATTR_EXIT_INSTR_OFFSETS
	.align		4
        /*0088*/ 	.byte	0x04, 0x1c
        /*008a*/ 	.short	(.L_4619 - .L_4618)


	//   ....[0]....
.L_4618:
        /*008c*/ 	.word	0x00000420


	//   ....[1]....
        /*0090*/ 	.word	0x00000470


	//----- nvinfo : EIATTR_MAX_THREADS
	.align		4
.L_4619:
        /*0094*/ 	.byte	0x04, 0x05
        /*0096*/ 	.short	(.L_4621 - .L_4620)
.L_4620:
        /*0098*/ 	.word	0x00000080
        /*009c*/ 	.word	0x00000001
        /*00a0*/ 	.word	0x00000001


	//----- nvinfo : EIATTR_CRS_STACK_SIZE
	.align		4
.L_4621:
        /*00a4*/ 	.byte	0x04, 0x1e
        /*00a6*/ 	.short	(.L_4623 - .L_4622)
.L_4622:
        /*00a8*/ 	.word	0x00000000


	//----- nvinfo : EIATTR_CBANK_PARAM_SIZE
	.align		4
.L_4623:
        /*00ac*/ 	.byte	0x03, 0x19
        /*00ae*/ 	.short	0x002c


	//----- nvinfo : EIATTR_PARAM_CBANK
	.align		4
        /*00b0*/ 	.byte	0x04, 0x0a
        /*00b2*/ 	.short	(.L_4625 - .L_4624)
	.align		4
.L_4624:
        /*00b4*/ 	.word	index@(.nv.constant0._ZN2at6native27unrolled_elementwise_kernelINS0_13BUnaryFunctorIdddNS0_15binary_internal10MulFunctorIdEEEESt5arrayIPcLm2EELi4E23TrivialOffsetCalculatorILi1EjESB_NS0_6memory15LoadWithoutCastENSC_16StoreWithoutCastEEEviT_T0_T2_T3_T4_T5_)
        /*00b8*/ 	.short	0x0380
        /*00ba*/ 	.short	0x002c


	//----- nvinfo : EIATTR_SW_WAR
	.align		4
.L_4625:
        /*00bc*/ 	.byte	0x04, 0x36
        /*00be*/ 	.short	(.L_4627 - .L_4626)
.L_4626:
        /*00c0*/ 	.word	0x00000008
.L_4627:


//--------------------- .nv.info._ZN2at6native29vectorized_elementwise_kernelILi2ENS0_13BUnaryFunctorIdddNS0_15binary_internal10MulFunctorIdEEEESt5arrayIPcLm2EEEEviT0_T1_ --------------------------
	.section	.nv.info._ZN2at6native29vectorized_elementwise_kernelILi2ENS0_13BUnaryFunctorIdddNS0_15binary_internal10MulFunctorIdEEEESt5arrayIPcLm2EEEEviT0_T1_,"",@"SHT_CUDA_INFO"
	.sectionflags	@""
	.align	4


	//----- nvinfo : EIATTR_CUDA_API_VERSION
	.align		4
        /*0000*/ 	.byte	0x04, 0x37
        /*0002*/ 	.short	(.L_4629 - .L_4628)
.L_4628:
        /*0004*/ 	.word	0x00000082


	//----- nvinfo : EIATTR_KPARAM_INFO
	.align		4
.L_4629:
        /*0008*/ 	.byte	0x04, 0x17
        /*000a*/ 	.short	(.L_4631 - .L_4630)
.L_4630:
        /*000c*/ 	.word	0x00000000
        /*0010*/ 	.short	0x0002
        /*0012*/ 	.short	0x0018
        /*0014*/ 	.byte	0x00, 0xf0, 0x41, 0x00


	//----- nvinfo : EIATTR_KPARAM_INFO
	.align		4
.L_4631:
        /*0018*/ 	.byte	0x04, 0x17
        /*001a*/ 	.short	(.L_4633 - .L_4632)
.L_4632:
        /*001c*/ 	.word	0x00000000
        /*0020*/ 	.short	0x0001
        /*0022*/ 	.short	0x0008
        /*0024*/ 	.byte	0x00, 0xf0, 0x41, 0x00


	//----- nvinfo : EIATTR_KPARAM_INFO
	.align		4
.L_4633:
        /*0028*/ 	.byte	0x04, 0x17
        /*002a*/ 	.short	(.L_4635 - .L_4634)
.L_4634:
        /*002c*/ 	.word	0x00000000
        /*0030*/ 	.short	0x0000
        /*0032*/ 	.short	0x0000
        /*0034*/ 	.byte	0x00, 0xf0, 0x11, 0x00


	//----- nvinfo : EIATTR_SPARSE_MMA_MASK
	.align		4
.L_4635:
        /*0038*/ 	.byte	0x03, 0x50
        /*003a*/ 	.short	0x0000


	//----- nvinfo : EIATTR_MAXREG_COUNT
	.align		4
        /*003c*/ 	.byte	0x03, 0x1b
        /*003e*/ 	.short	0x00ff


	//----- nvinfo : EIATTR_MERCURY_ISA_VERSION
	.align		4
        /*0040*/ 	.byte	0x03, 0x5f
        /*0042*/ 	.short	0x0101


	//----- nvinfo : EIATTR_VRC_CTA_INIT_COUNT
	.align		4
        /*0044*/ 	.byte	0x02, 0x4a
	.zero		1
	.zero		1


	//----- nvinfo : EIATTR_EXIT_INSTR_OFFSETS
	.align		4
        /*0048*/ 	.byte	0x04, 0x1c
        /*004a*/ 	.short	(.L_4637 - .L_4636)


	//   ....[0]....
.L_4636:
        /*004c*/ 	.word	0x00000810


	//   ....[1]....
        /*0050*/ 	.word	0x00000860


	//   ....[2]....
        /*0054*/ 	.word	0x000009f0


	//----- nvinfo : EIATTR_MAX_THREADS
	.align		4
.L_4637:
        /*0058*/ 	.byte	0x04, 0x05
        /*005a*/ 	.short	(.L_4639 - .L_4638)
.L_4638:
        /*005c*/ 	.word	0x00000080
        /*0060*/ 	.word	0x00000001
        /*0064*/ 	.word	0x00000001


	//----- nvinfo : EIATTR_CRS_STACK_SIZE
	.align		4
.L_4639:
        /*0068*/ 	.byte	0x04, 0x1e
        /*006a*/ 	.short	(.L_4641 - .L_4640)
.L_4640:
        /*006c*/ 	.word	0x00000000


	//----- nvinfo : EIATTR_CBANK_PARAM_SIZE
	.align		4
.L_4641:
        /*0070*/ 	.byte	0x03, 0x19
        /*0072*/ 	.short	0x0028


	//----- nvinfo : EIATTR_PARAM_CBANK
	.align		4
        /*0074*/ 	.byte	0x04, 0x0a
        /*0076*/ 	.short	(.L_4643 - .L_4642)
	.align		4
.L_4642:
        /*0078*/ 	.word	index@(.nv.constant0._ZN2at6native29vectorized_elementwise_kernelILi2ENS0_13BUnaryFunctorIdddNS0_15binary_internal10MulFunctorIdEEEESt5arrayIPcLm2EEEEviT0_T1_)
        /*007c*/ 	.short	0x0380
        /*007e*/ 	.short	0x0028


	//----- nvinfo : EIATTR_SW_WAR
	.align		4
.L_4643:
        /*0080*/ 	.byte	0x04, 0x36
        /*0082*/ 	.short	(.L_4645 - .L_4644)
.L_4644:
        /*0084*/ 	.word	0x00000008
.L_4645:


//--------------------- .nv.info._ZN2at6native29vectorized_elementwise_kernelILi4ENS0_13BUnaryFunctorIdddNS0_15binary_internal10MulFunctorIdEEEESt5arrayIPcLm2EEEEviT0_T1_ --------------------------
	.section	.nv.info._ZN2at6native29vectorized_elementwise_kernelILi4ENS0_13BUnaryFunctorIdddNS0_15binary_internal10MulFunctorIdEEEESt5arrayIPcLm2EEEEviT0_T1_,"",@"SHT_CUDA_INFO"
	.sectionflags	@""
	.align	4


	//----- nvinfo : EIATTR_CUDA_API_VERSION
	.align		4
        /*0000*/ 	.byte	0x04, 0x37
        /*0002*/ 	.short	(.L_4647 - .L_4646)
.L_4646:
        /*0004*/ 	.word	0x00000082


	//----- nvinfo : EIATTR_KPARAM_INFO
	.align		4
.L_4647:
        /*0008*/ 	.byte	0x04, 0x17
        /*000a*/ 	.short	(.L_4649 - .L_4648)
.L_4648:
        /*000c*/ 	.word	0x00000000
        /*0010*/ 	.short	0x0002
        /*0012*/ 	.short	0x0018
        /*0014*/ 	.byte	0x00, 0xf0, 0x41, 0x00


	//----- nvinfo : EIATTR_KPARAM_INFO
	.align		4
.L_4649:
        /*0018*/ 	.byte	0x04, 0x17
        /*001a*/ 	.short	(.L_4651 - .L_4650)
.L_4650:
        /*001c*/ 	.word	0x00000000
        /*0020*/ 	.short	0x0001
        /*0022*/ 	.short	0x0008
        /*0024*/ 	.byte	0x00, 0xf0, 0x41, 0x00


	//----- nvinfo : EIATTR_KPARAM_INFO
	.align		4
.L_4651:
        /*0028*/ 	.byte	0x04, 0x17
        /*002a*/ 	.short	(.L_4653 - .L_4652)
.L_4652:
        /*002c*/ 	.word	0x00000000
        /*0030*/ 	.short	0x0000
        /*0032*/ 	.short	0x0000
        /*0034*/ 	.byte	0x00, 0xf0, 0x11, 0x00


	//----- nvinfo : EIATTR_SPARSE_MMA_MASK
	.align		4
.L_4653:
        /*0038*/ 	.byte	0x03, 0x50
        /*003a*/ 	.short	0x0000


	//----- nvinfo : EIATTR_MAXREG_COUNT
	.align		4
        /*003c*/ 	.byte	0x03, 0x1b
        /*003e*/ 	.short	0x00ff


	//----- nvinfo : EIATTR_MERCURY_ISA_VERSION
	.align		4
        /*0040*/ 	.byte	0x03, 0x5f
        /*0042*/ 	.short	0x0101


	//----- nvinfo : EIATTR_VRC_CTA_INIT_COUNT
	.align		4
        /*0044*/ 	.byte	0x02, 0x4a
	.zero		1
	.zero		1


	//----- nvinfo : EIATTR_EXIT_INSTR_OFFSETS
	.align		4
        /*0048*/ 	.byte	0x04, 0x1c
        /*004a*/ 	.short	(.L_4655 - .L_4654)


	//   ....[0]....
.L_4654:
        /*004c*/ 	.word	0x00000810


	//   ....[1]....
        /*0050*/ 	.word	0x00000860


	//   ....[2]....
        /*0054*/ 	.word	0x000009b0


	//----- nvinfo : EIATTR_MAX_THREADS
	.align		4
.L_4655:
        /*0058*/ 	.byte	0x04, 0x05
        /*005a*/ 	.short	(.L_4657 - .L_4656)
.L_4656:
        /*005c*/ 	.word	0x00000080
        /*0060*/ 	.word	0x00000001
        /*0064*/ 	.word	0x00000001


	//----- nvinfo : EIATTR_CRS_STACK_SIZE
	.align		4
.L_4657:
        /*0068*/ 	.byte	0x04, 0x1e
        /*006a*/ 	.short	(.L_4659 - .L_4658)
.L_4658:
        /*006c*/ 	.word	0x00000000


	//----- nvinfo : EIATTR_CBANK_PARAM_SIZE
	.align		4
.L_4659:
        /*0070*/ 	.byte	0x03, 0x19
        /*0072*/ 	.short	0x0028


	//----- nvinfo : EIATTR_PARAM_CBANK
	.align		4
        /*0074*/ 	.byte	0x04, 0x0a
        /*0076*/ 	.short	(.L_4661 - .L_4660)
	.align		4
.L_4660:
        /*0078*/ 	.word	index@(.nv.constant0._ZN2at6native29vectorized_elementwise_kernelILi4ENS0_13BUnaryFunctorIdddNS0_15binary_internal10MulFunctorIdEEEESt5arrayIPcLm2EEEEviT0_T1_)
        /*007c*/ 	.short	0x0380
        /*007e*/ 	.short	0x0028


	//----- nvinfo : EIATTR_SW_WAR
	.align		4
.L_4661:
        /*0080*/ 	.byte	0x04, 0x36
        /*0082*/ 	.short	(.L_4663 - .L_4662)
.L_4662:
        /*0084*/ 	.word	0x00000008
.L_4663:


//--------------------- .nv.info._ZN2at6native29vectorized_elementwise_kernelILi8ENS0_13BUnaryFunctorIdddNS0_15binary_internal10MulFunctorIdEEEESt5arrayIPcLm2EEEEviT0_T1_ --------------------------
	.section	.nv.info._ZN2at6native29vectorized_elementwise_kernelILi8ENS0_13BUnaryFunctorIdddNS0_15binary_internal10MulFunctorIdEEEESt5arrayIPcLm2EEEEviT0_T1_,"",@"SHT_CUDA_INFO"
	.sectionflags	@""
	.align	4


	//----- nvinfo : EIATTR_CUDA_API_VERSION
	.align		4
        /*0000*/ 	.byte	0x04, 0x37
        /*0002*/ 	.short	(.L_4665 - .L_4664)
.L_4664:
        /*0004*/ 	.word	0x00000082


	//----- nvinfo : EIATTR_KPARAM_INFO
	.align		4
.L_4665:
        /*0008*/ 	.byte	0x04, 0x17
        /*000a*/ 	.short	(.L_4667 - .L_4666)
.L_4666:
        /*000c*/ 	.word	0x00000000
        /*0010*/ 	.short	0x0002
        /*0012*/ 	.short	0x0018
        /*0014*/ 	.byte	0x00, 0xf0, 0x41, 0x00


	//----- nvinfo : EIATTR_KPARAM_INFO
	.align		4
.L_4667:
        /*0018*/ 	.byte	0x04, 0x17
        /*001a*/ 	.short	(.L_4669 - .L_4668)
.L_4668:
        /*001c*/ 	.word	0x00000000
        /*0020*/ 	.short	0x0001
        /*0022*/ 	.short	0x0008
        /*0024*/ 	.byte	0x00, 0xf0, 0x41, 0x00


	//----- nvinfo : EIATTR_KPARAM_INFO
	.align		4
.L_4669:
        /*0028*/ 	.byte	0x04, 0x17
        /*002a*/ 	.short	(.L_4671 - .L_4670)
.L_4670:
        /*002c*/ 	.word	0x00000000
        /*0030*/ 	.short	0x0000
        /*0032*/ 	.short	0x0000
        /*0034*/ 	.byte	0x00, 0xf0, 0x11, 0x00


	//----- nvinfo : EIATTR_SPARSE_MMA_MASK
	.align		4
.L_4671:
        /*0038*/ 	.byte	0x03, 0x50
        /*003a*/ 	.short	0x0000


	//----- nvinfo : EIATTR_MAXREG_COUNT
	.align		4
        /*003c*/ 	.byte	0x03, 0x1b
        /*003e*/ 	.short	0x00ff


	//----- nvinfo : EIATTR_MERCURY_ISA_VERSION
	.align		4
        /*0040*/ 	.byte	0x03, 0x5f
        /*0042*/ 	.short	0x0101


	//----- nvinfo : EIATTR_VRC_CTA_INIT_COUNT
	.align		4
        /*0044*/ 	.byte	0x02, 0x4a
	.zero		1
	.zero		1


	//----- nvinfo : EIATTR_EXIT_INSTR_OFFSETS
	.align		4
        /*0048*/ 	.byte	0x04, 0x1c
        /*004a*/ 	.short	(.L_4673 - .L_4672)


	//   ....[0]....
.L_4672:
        /*004c*/ 	.word	0x00000810


	//   ....[1]....
        /*0050*/ 	.word	0x00000860


	//   ....[2]....
        /*0054*/ 	.word	0x000009b0


	//----- nvinfo : EIATTR_MAX_THREADS
	.align		4
.L_4673:
        /*0058*/ 	.byte	0x04, 0x05
        /*005a*/ 	.short	(.L_4675 - .L_4674)
.L_4674:
        /*005c*/ 	.word	0x00000080
        /*0060*/ 	.word	0x00000001
        /*0064*/ 	.word	0x00000001


	//----- nvinfo : EIATTR_CRS_STACK_SIZE
	.align		4
.L_4675:
        /*0068*/ 	.byte	0x04, 0x1e
        /*006a*/ 	.short	(.L_4677 - .L_4676)
.L_4676:
        /*006c*/ 	.word	0x00000000


	//----- nvinfo : EIATTR_CBANK_PARAM_SIZE
	.align		4
.L_4677:
        /*0070*/ 	.byte	0x03, 0x19
        /*0072*/ 	.short	0x0028


	//----- nvinfo : EIATTR_PARAM_CBANK
	.align		4
        /*0074*/ 	.byte	0x04, 0x0a
        /*0076*/ 	.short	(.L_4679 - .L_4678)
	.align		4
.L_4678:
        /*0078*/ 	.word	index@(.nv.constant0._ZN2at6native29vectorized_elementwise_kernelILi8ENS0_13BUnaryFunctorIdddNS0_15binary_internal10MulFunctorIdEEEESt5arrayIPcLm2EEEEviT0_T1_)
        /*007c*/ 	.short	0x0380
        /*007e*/ 	.short	0x0028


	//----- nvinfo : EIATTR_SW_WAR
	.align		4
.L_4679:
        /*0080*/ 	.byte	0x04, 0x36
        /*0082*/ 	.short	(.L_4681 - .L_4680)
.L_4680:
        /*0084*/ 	.word	0x00000008
.L_4681:


//--------------------- .nv.callgraph             --------------------------
	.section	.nv.callgraph,"",@"SHT_CUDA_CALLGRAPH"
	.align	4
	.sectionentsize	8
	.align		4
        /*0000*/ 	.word	0x00000000
	.align		4
        /*0004*/ 	.word	0xffffffff
	.align		4
        /*0008*/ 	.word	index@(_ZN2at6native18elementwise_kernelILi128ELi4EZNS0_15gpu_kernel_implINS0_13BinaryFunctorIN3c108BFloat16ES5_S5_NS0_15binary_internal10DivFunctorIS5_EEEEEEvRNS_18TensorIteratorBaseERKT_EUliE_EEviT1_)
	.align		4
        /*000c*/ 	.word	index@(__assertfail)
	.align		4
        /*0010*/ 	.word	index@(_ZN2at6native27unrolled_elementwise_kernelINS0_13BinaryFunctorIN3c108BFloat16ES4_S4_NS0_15binary_internal10DivFunctorIS4_EEEESt5arrayIPcLm3EELi4E23TrivialOffsetCalculatorILi2EjESC_ILi1EjENS0_6memory12LoadWithCastILi2EEENSF_13StoreWithCastILi1EEEEEviT_T0_T2_T3_T4_T5_)
	.align		4
        /*0014*/ 	.word	index@(__assertfail)
	.align		4
        /*0018*/ 	.word	index@(_ZN2at6native18elementwise_kernelILi128ELi4EZNS0_15gpu_kernel_implINS0_13BUnaryFunctorIN3c108BFloat16ES5_S5_NS0_15binary_internal10DivFunctorIS5_EEEEEEvRNS_18TensorIteratorBaseERKT_EUliE_EEviT1_)
	.align		4
        /*001c*/ 	.word	index@(__assertfail)
	.align		4
        /*0020*/ 	.word	index@(_ZN2at6native27unrolled_elementwise_kernelINS0_13BUnaryFunctorIN3c108BFloat16ES4_S4_NS0_15binary_internal10DivFunctorIS4_EEEESt5arrayIPcLm2EELi4E23TrivialOffsetCalculatorILi1EjESD_NS0_6memory12LoadWithCastILi1EEENSE_13StoreWithCastILi1EEEEEviT_T0_T2_T3_T4_T5_)
	.align		4
        /*0024*/ 	.word	index@(__assertfail)
	.align		4
        /*0028*/ 	.word	index@(_ZN2at6native18elementwise_kernelILi128ELi4EZNS0_15gpu_kernel_implINS0_13AUnaryFunctorIN3c108BFloat16ES5_S5_NS0_15binary_internal10DivFunctorIS5_EEEEEEvRNS_18TensorIteratorBaseERKT_EUliE_EEviT1_)
	.align		4
        /*002c*/ 	.word	index@(__assertfail)
	.align		4
        /*0030*/ 	.word	index@(_ZN2at6native27unrolled_elementwise_kernelINS0_13AUnaryFunctorIN3c108BFloat16ES4_S4_NS0_15binary_internal10DivFunctorIS4_EEEESt5arrayIPcLm2EELi4E23TrivialOffsetCalculatorILi1EjESD_NS0_6memory12LoadWithCastILi1EEENSE_13StoreWithCastILi1EEEEEviT_T0_T2_T3_T4_T5_)
	.align		4
        /*0034*/ 	.word	index@(__assertfail)
	.align		4
        /*0038*/ 	.word	index@(_ZN2at6native18elementwise_kernelILi128ELi4EZNS0_15gpu_kernel_implINS0_13BinaryFunctorIN3c104HalfES5_S5_NS0_15binary_internal10DivFunctorIS5_EEEEEEvRNS_18TensorIteratorBaseERKT_EUliE_EEviT1_)
	.align		4
        /*003c*/ 	.word	index@(__assertfail)
	.align		4
        /*0040*/ 	.word	index@(_ZN2at6native27unrolled_elementwise_kernelINS0_13BinaryFunctorIN3c104HalfES4_S4_NS0_15binary_internal10DivFunctorIS4_EEEESt5arrayIPcLm3EELi4E23TrivialOffsetCalculatorILi2EjESC_ILi1EjENS0_6memory12LoadWithCastILi2EEENSF_13StoreWithCastILi1EEEEEviT_T0_T2_T3_T4_T5_)
	.align		4
        /*0044*/ 	.word	index@(__assertfail)
	.align		4
        /*0048*/ 	.word	index@(_ZN2at6native18elementwise_kernelILi128ELi4EZNS0_15gpu_kernel_implINS0_13BUnaryFunctorIN3c104HalfES5_S5_NS0_15binary_internal10DivFunctorIS5_EEEEEEvRNS_18TensorIteratorBaseERKT_EUliE_EEviT1_)
	.align		4
        /*004c*/ 	.word	index@(__assertfail)
	.align		4
        /*0050*/ 	.word	index@(_ZN2at6native27unrolled_elementwise_kernelINS0_13BUnaryFunctorIN3c104HalfES4_S4_NS0_15binary_internal10DivFunctorIS4_EEEESt5arrayIPcLm2EELi4E23TrivialOffsetCalculatorILi1EjESD_NS0_6memory12LoadWithCastILi1EEENSE_13StoreWithCastILi1EEEEEviT_T0_T2_T3_T4_T5_)
	.align		4
        /*0054*/ 	.word	index@(__assertfail)
	.align		4
        /*0058*/ 	.word	index@(_ZN2at6native18elementwise_kernelILi128ELi4EZNS0_15gpu_kernel_implINS0_13AUnaryFunctorIN3c104HalfES5_S5_NS0_15binary_internal10DivFunctorIS5_EEEEEEvRNS_18TensorIteratorBaseERKT_EUliE_EEviT1_)
	.align		4
        /*005c*/ 	.word	index@(__assertfail)
	.align		4
        /*0060*/ 	.word	index@(_ZN2at6native27unrolled_elementwise_kernelINS0_13AUnaryFunctorIN3c104HalfES4_S4_NS0_15binary_internal10DivFunctorIS4_EEEESt5arrayIPcLm2EELi4E23TrivialOffsetCalculatorILi1EjESD_NS0_6memory12LoadWithCastILi1EEENSE_13StoreWithCastILi1EEEEEviT_T0_T2_T3_T4_T5_)
	.align		4
        /*0064*/ 	.word	index@(__assertfail)
	.align		4
        /*0068*/ 	.word	index@(_ZN2at6native18elementwise_kernelILi128ELi4EZNS0_15gpu_kernel_implINS0_13BinaryFunctorIN3c107complexIfEES6_S6_NS0_15binary_internal10DivFunctorIS6_EEEEEEvRNS_18TensorIteratorBaseERKT_EUliE_EEviT1_)
	.align		4
        /*006c*/ 	.word	index@(__assertfail)
	.align		4
        /*0070*/ 	.word	index@(_ZN2at6native27unrolled_elementwise_kernelINS0_13BinaryFunctorIN3c107complexIfEES5_S5_NS0_15binary_internal10DivFunctorIS5_EEEESt5arrayIPcLm3EELi4E23TrivialOffsetCalculatorILi2EjESD_ILi1EjENS0_6memory12LoadWithCastILi2EEENSG_13StoreWithCastILi1EEEEEviT_T0_T2_T3_T4_T5_)
	.align		4
        /*0074*/ 	.word	index@(__assertfail)
	.align		4
        /*0078*/ 	.word	index@(_ZN2at6native18elementwise_kernelILi128ELi4EZNS0_15gpu_kernel_implINS0_13BUnaryFunctorIN3c107complexIfEES6_S6_NS0_15binary_internal10DivFunctorIS6_EEEEEEvRNS_18TensorIteratorBaseERKT_EUliE_EEviT1_)
	.align		4
        /*007c*/ 	.word	index@(__assertfail)
	.align		4
        /*0080*/ 	.word	index@(_ZN2at6native27unrolled_elementwise_kernelINS0_13BUnaryFunctorIN3c107complexIfEES5_S5_NS0_15binary_internal10DivFunctorIS5_EEEESt5arrayIPcLm2EELi4E23TrivialOffsetCalculatorILi1EjESE_NS0_6memory12LoadWithCastILi1EEENSF_13StoreWithCastILi1EEEEEviT_T0_T2_T3_T4_T5_)
	.align		4
        /*0084*/ 	.word	index@(__assertfail)
	.align		4
        /*0088*/ 	.word	index@(_ZN2at6native18elementwise_kernelILi128ELi4EZNS0_15gpu_kernel_implINS0_13AUnaryFunctorIN3c107complexIfEES6_S6_NS0_15binary_internal10DivFunctorIS6_EEEEEEvRNS_18TensorIteratorBaseERKT_EUliE_EEviT1_)
	.align		4
        /*008c*/ 	.word	index@(__assertfail)
	.align		4
        /*0090*/ 	.word	index@(_ZN2at6native27unrolled_elementwise_kernelINS0_13AUnaryFunctorIN3c107complexIfEES5_S5_NS0_15binary_internal10DivFunctorIS5_EEEESt5arrayIPcLm2EELi4E23TrivialOffsetCalculatorILi1EjESE_NS0_6memory12LoadWithCastILi1EEENSF_13StoreWithCastILi1EEEEEviT_T0_T2_T3_T4_T5_)
	.align		4
        /*0094*/ 	.word	index@(__assertfail)
	.align		4
        /*0098*/ 	.word	index@(_ZN2at6native18elementwise_kernelILi128ELi4EZNS0_15gpu_kernel_implINS0_13BinaryFunctorIN3c107complexIdEES6_S6_NS0_15binary_internal10DivFunctorIS6_EEEEEEvRNS_18TensorIteratorBaseERKT_EUliE_EEviT1_)
	.align		4
        /*009c*/ 	.word	index@(__assertfail)
	.align		4
        /*00a0*/ 	.word	index@(_ZN2at6native27unrolled_elementwise_kernelINS0_13BinaryFunctorIN3c107complexIdEES5_S5_NS0_15binary_internal10DivFunctorIS5_EEEESt5arrayIPcLm3EELi4E23TrivialOffsetCalculatorILi2EjESD_ILi1EjENS0_6memory12LoadWithCastILi2EEENSG_13StoreWithCastILi1EEEEEviT_T0_T2_T3_T4_T5_)
	.align		4
        /*00a4*/ 	.word	index@(__assertfail)
	.align		4
        /*00a8*/ 	.word	index@(_ZN2at6native18elementwise_kernelILi128ELi4EZNS0_15gpu_kernel_implINS0_13BUnaryFunctorIN3c107complexIdEES6_S6_NS0_15binary_internal10DivFunctorIS6_EEEEEEvRNS_18TensorIteratorBaseERKT_EUliE_EEviT1_)
	.align		4
        /*00ac*/ 	.word	index@(__assertfail)
	.align		4
        /*00b0*/ 	.word	index@(_ZN2at6native27unrolled_elementwise_kernelINS0_13BUnaryFunctorIN3c107complexIdEES5_S5_NS0_15binary_internal10DivFunctorIS5_EEEESt5arrayIPcLm2EELi4E23TrivialOffsetCalculatorILi1EjESE_NS0_6memory12LoadWithCastILi1EEENSF_13StoreWithCastILi1EEEEEviT_T0_T2_T3_T4_T5_)
	.align		4
        /*00b4*/ 	.word	index@(__assertfail)
	.align		4
        /*00b8*/ 	.word	index@(_ZN2at6native18elementwise_kernelILi128ELi4EZNS0_15gpu_kernel_implINS0_13AUnaryFunctorIN3c107complexIdEES6_S6_NS0_15binary_internal10DivFunctorIS6_EEEEEEvRNS_18TensorIteratorBaseERKT_EUliE_EEviT1_)
	.align		4
        /*00bc*/ 	.word	index@(__assertfail)
	.align		4
        /*00c0*/ 	.word	index@(_ZN2at6native27unrolled_elementwise_kernelINS0_13AUnaryFunctorIN3c107complexIdEES5_S5_NS0_15binary_internal10DivFunctorIS5_EEEESt5arrayIPcLm2EELi4E23TrivialOffsetCalculatorILi1EjESE_NS0_6memory12LoadWithCastILi1EEENSF_13StoreWithCastILi1EEEEEviT_T0_T2_T3_T4_T5_)
	.align		4
        /*00c4*/ 	.word	index@(__assertfail)
	.align		4
        /*00c8*/ 	.word	index@(_ZN2at6native18elementwise_kernelILi128ELi4EZNS0_15gpu_kernel_implINS0_13BinaryFunctorIfffNS0_15binary_internal10DivFunctorIfEEEEEEvRNS_18TensorIteratorBaseERKT_EUliE_EEviT1_)
	.align		4
        /*00cc*/ 	.word	index@(__assertfail)
	.align		4
        /*00d0*/ 	.word	index@(_ZN2at6native27unrolled_elementwise_kernelINS0_13BinaryFunctorIfffNS0_15binary_internal10DivFunctorIfEEEESt5arrayIPcLm3EELi4E23TrivialOffsetCalculatorILi2EjESA_ILi1EjENS0_6memory12LoadWithCastILi2EEENSD_13StoreWithCastILi1EEEEEviT_T0_T2_T3_T4_T5_)
	.align		4
        /*00d4*/ 	.word	index@(__assertfail)
	.align		4
        /*00d8*/ 	.word	index@(_ZN2at6native18elementwise_kernelILi128ELi4EZNS0_15gpu_kernel_implINS0_13BUnaryFunctorIfffNS0_15binary_internal10DivFunctorIfEEEEEEvRNS_18TensorIteratorBaseERKT_EUliE_EEviT1_)
	.align		4
        /*00dc*/ 	.word	index@(__assertfail)
	.align		4
        /*00e0*/ 	.word	index@(_ZN2at6native27unrolled_elementwise_kernelINS0_13BUnaryFunctorIfffNS0_15binary_internal10DivFunctorIfEEEESt5arrayIPcLm2EELi4E23TrivialOffsetCalculatorILi1EjESB_NS0_6memory12LoadWithCastILi1EEENSC_13StoreWithCastILi1EEEEEviT_T0_T2_T3_T4_T5_)
	.align		4
        /*00e4*/ 	.word	index@(__assertfail)
	.align		4
        /*00e8*/ 	.word	index@(_ZN2at6native18elementwise_kernelILi128ELi4EZNS0_15gpu_kernel_implINS0_13AUnaryFunctorIfffNS0_15binary_internal10DivFunctorIfEEEEEEvRNS_18TensorIteratorBaseERKT_EUliE_EEviT1_)
	.align		4
        /*00ec*/ 	.word	index@(__assertfail)
	.align		4
        /*00f0*/ 	.word	index@(_ZN2at6native27unrolled_elementwise_kernelINS0_13AUnaryFunctorIfffNS0_15binary_internal10DivFunctorIfEEEESt5arrayIPcLm2EELi4E23TrivialOffsetCalculatorILi1EjESB_NS0_6memory12LoadWithCastILi1EEENSC_13StoreWithCastILi1EEEEEviT_T0_T2_T3_T4_T5_)
	.align		4
        /*00f4*/ 	.word	index@(__assertfail)
	.align		4
        /*00f8*/ 	.word	index@(_ZN2at6native18elementwise_kernelILi128ELi4EZNS0_15gpu_kernel_implINS0_13BinaryFunctorIdddNS0_15binary_internal10DivFunctorIdEEEEEEvRNS_18TensorIteratorBaseERKT_EUliE_EEviT1_)
	.align		4
        /*00fc*/ 	.word	index@(__assertfail)
	.align		4
        /*0100*/ 	.word	index@(_ZN2at6native27unrolled_elementwise_kernelINS0_13BinaryFunctorIdddNS0_15binary_internal10DivFunctorIdEEEESt5arrayIPcLm3EELi4E23TrivialOffsetCalculatorILi2EjESA_ILi1EjENS0_6memory12LoadWithCastILi2EEENSD_13StoreWithCastILi1EEEEEviT_T0_T2_T3_T4_T5_)
	.align		4
        /*0104*/ 	.word	index@(__assertfail)
	.align		4
        /*0108*/ 	.word	index@(_ZN2at6native18elementwise_kernelILi128ELi4EZNS0_15gpu_kernel_implINS0_13BUnaryFunctorIdddNS0_15binary_internal10DivFunctorIdEEEEEEvRNS_18TensorIteratorBaseERKT_EUliE_EEviT1_)
	.align		4
        /*010c*/ 	.word	index@(__assertfail)
	.align		4
        /*0110*/ 	.word	index@(_ZN2at6native27unrolled_elementwise_kernelINS0_13BUnaryFunctorIdddNS0_15binary_internal10DivFunctorIdEEEESt5arrayIPcLm2EELi4E23TrivialOffsetCalculatorILi1EjESB_NS0_6memory12LoadWithCastILi1EEENSC_13StoreWithCastILi1EEEEEviT_T0_T2_T3_T4_T5_)
	.align		4
        /*0114*/ 	.word	index@(__assertfail)
	.align		4
        /*0118*/ 	.word	index@(_ZN2at6native18elementwise_kernelILi128ELi4EZNS0_15gpu_kernel_implINS0_13AUnaryFunctorIdddNS0_15binary_internal10DivFunctorIdEEEEEEvRNS_18TensorIteratorBaseERKT_EUliE_EEviT1_)
	.align		4
        /*011c*/ 	.word	index@(__assertfail)
	.align		4
        /*0120*/ 	.word	index@(_ZN2at6native27unrolled_elementwise_kernelINS0_13AUnaryFunctorIdddNS0_15binary_internal10DivFunctorIdEEEESt5arrayIPcLm2EELi4E23TrivialOffsetCalculatorILi1EjESB_NS0_6memory12LoadWithCastILi1EEENSC_13StoreWithCastILi1EEEEEviT_T0_T2_T3_T4_T5_)
	.align		4
        /*0124*/ 	.word	index@(__assertfail)
	.align		4
        /*0128*/ 	.word	index@(_ZN2at6native18elementwise_kernelILi128ELi4EZNS0_15gpu_kernel_implINS0_13BUnaryFunctorIN3c108BFloat16ES5_S5_NS0_15binary_internal10MulFunctorIfEEEEEEvRNS_18TensorIteratorBaseERKT_EUliE_EEviT1_)
	.align		4
        /*012c*/ 	.word	index@(__assertfail)
	.align		4
        /*0130*/ 	.word	index@(_ZN2at6native27unrolled_elementwise_kernelINS0_13BUnaryFunctorIN3c108BFloat16ES4_S4_NS0_15binary_internal10MulFunctorIfEEEESt5arrayIPcLm2EELi4E23TrivialOffsetCalculatorILi1EjESD_NS0_6memory12LoadWithCastILi1EEENSE_13StoreWithCastILi1EEEEEviT_T0_T2_T3_T4_T5_)
	.align		4
        /*0134*/ 	.word	index@(__assertfail)
	.align		4
        /*0138*/ 	.word	index@(_ZN2at6native18elementwise_kernelILi128ELi4EZNS0_15gpu_kernel_implINS0_13BUnaryFunctorIN3c104HalfES5_S5_NS0_15binary_internal10MulFunctorIfEEEEEEvRNS_18TensorIteratorBaseERKT_EUliE_EEviT1_)
	.align		4
        /*013c*/ 	.word	index@(__assertfail)
	.align		4
        /*0140*/ 	.word	index@(_ZN2at6native27unrolled_elementwise_kernelINS0_13BUnaryFunctorIN3c104HalfES4_S4_NS0_15binary_internal10MulFunctorIfEEEESt5arrayIPcLm2EELi4E23TrivialOffsetCalculatorILi1EjESD_NS0_6memory12LoadWithCastILi1EEENSE_13StoreWithCastILi1EEEEEviT_T0_T2_T3_T4_T5_)
	.align		4
        /*0144*/ 	.word	index@(__assertfail)
	.align		4
        /*0148*/ 	.word	index@(_ZN2at6native18elementwise_kernelILi128ELi4EZNS0_15gpu_kernel_implINS0_13BUnaryFunctorIN3c107complexIfEES6_S6_NS0_15binary_internal10MulFunctorIS6_EEEEEEvRNS_18TensorIteratorBaseERKT_EUliE_EEviT1_)
	.align		4
        /*014c*/ 	.word	index@(__assertfail)
	.align		4
        /*0150*/ 	.word	index@(_ZN2at6native27unrolled_elementwise_kernelINS0_13BUnaryFunctorIN3c107complexIfEES5_S5_NS0_15binary_internal10MulFunctorIS5_EEEESt5arrayIPcLm2EELi4E23TrivialOffsetCalculatorILi1EjESE_NS0_6memory12LoadWithCastILi1EEENSF_13StoreWithCastILi1EEEEEviT_T0_T2_T3_T4_T5_)
	.align		4
        /*0154*/ 	.word	index@(__assertfail)
	.align		4
        /*0158*/ 	.word	index@(_ZN2at6native18elementwise_kernelILi128ELi4EZNS0_15gpu_kernel_implINS0_13BUnaryFunctorIN3c107complexIdEES6_S6_NS0_15binary_internal10MulFunctorIS6_EEEEEEvRNS_18TensorIteratorBaseERKT_EUliE_EEviT1_)
	.align		4
        /*015c*/ 	.word	index@(__assertfail)
	.align		4
        /*0160*/ 	.word	index@(_ZN2at6native27unrolled_elementwise_kernelINS0_13BUnaryFunctorIN3c107complexIdEES5_S5_NS0_15binary_internal10MulFunctorIS5_EEEESt5arrayIPcLm2EELi4E23TrivialOffsetCalculatorILi1EjESE_NS0_6memory12LoadWithCastILi1EEENSF_13StoreWithCastILi1EEEEEviT_T0_T2_T3_T4_T5_)
	.align		4
        /*0164*/ 	.word	index@(__assertfail)
	.align		4
        /*0168*/ 	.word	index@(_ZN2at6native18elementwise_kernelILi128ELi4EZNS0_15gpu_kernel_implINS0_13BUnaryFunctorIfffNS0_15binary_internal10MulFunctorIfEEEEEEvRNS_18TensorIteratorBaseERKT_EUliE_EEviT1_)
	.align		4
        /*016c*/ 	.word	index@(__assertfail)
	.align		4
        /*0170*/ 	.word	index@(_ZN2at6native27unrolled_elementwise_kernelINS0_13BUnaryFunctorIfffNS0_15binary_internal10MulFunctorIfEEEESt5arrayIPcLm2EELi4E23TrivialOffsetCalculatorILi1EjESB_NS0_6memory12LoadWithCastILi1EEENSC_13StoreWithCastILi1EEEEEviT_T0_T2_T3_T4_T5_)
	.align		4
        /*0174*/ 	.word	index@(__assertfail)
	.align		4
        /*0178*/ 	.word	index@(_ZN2at6native18elementwise_kernelILi128ELi4EZNS0_15gpu_kernel_implINS0_13BUnaryFunctorIdddNS0_15binary_internal10MulFunctorIdEEEEEEvRNS_18TensorIteratorBaseERKT_EUliE_EEviT1_)
	.align		4
        /*017c*/ 	.word	index@(__assertfail)
	.align		4
        /*0180*/ 	.word	index@(_ZN2at6native27unrolled_elementwise_kernelINS0_13BUnaryFunctorIdddNS0_15binary_internal10MulFunctorIdEEEESt5arrayIPcLm2EELi4E23TrivialOffsetCalculatorILi1EjESB_NS0_6memory12LoadWithCastILi1EEENSC_13StoreWithCastILi1EEEEEviT_T0_T2_T3_T4_T5_)
	.align		4
        /*0184*/ 	.word	index@(__assertfail)
	.align		4
        /*0188*/ 	.word	0x00000000
	.align		4
        /*018c*/ 	.word	0xfffffffe
	.align		4
        /*0190*/ 	.word	0x00000000
	.align		4
        /*0194*/ 	.word	0xfffffffd
	.align		4
        /*0198*/ 	.word	0x00000000
	.align		4
        /*019c*/ 	.word	0xfffffffc


//--------------------- .nv.constant4             --------------------------
	.section	.nv.constant4,"a",@progbits
	.align	8
	.align		8
.nv.constant4:
        /*0000*/ 	.dword	__assertfail
	.align		8
        /*0008*/ 	.dword	__unnamed_1
	.align		8
        /*0010*/ 	.dword	__unnamed_2
	.align		8
        /*0018*/ 	.dword	__unnamed_3
	.align		8
        /*0020*/ 	.dword	__unnamed_4
	.align		8
        /*0028*/ 	.dword	__unnamed_5
	.align		8
        /*0030*/ 	.dword	__unnamed_6
	.align		8
        /*0038*/ 	.dword	__unnamed_7
	.align		8
        /*0040*/ 	.dword	__unnamed_8
	.align		8
        /*0048*/ 	.dword	__unnamed_9
	.align		8
        /*0050*/ 	.dword	__unnamed_10
	.align		8
        /*0058*/ 	.dword	__unnamed_11
	.align		8
        /*0060*/ 	.dword	__unnamed_12
	.align		8
        /*0068*/ 	.dword	_ZN53_INTERNAL_3db51044_22_BinaryDivTrueKernel_cu_fbc059d04cuda3std3__45__cpo5beginE
	.align		8
        /*0070*/ 	.dword	_ZN53_INTERNAL_3db51044_22_BinaryDivTrueKernel_cu_fbc059d04cuda3std3__45__cpo3endE
	.align		8
        /*0078*/ 	.dword	_ZN53_INTERNAL_3db51044_22_BinaryDivTrueKernel_cu_fbc059d04cuda3std3__45__cpo6cbeginE
	.align		8
        /*0080*/ 	.dword	_ZN53_INTERNAL_3db51044_22_BinaryDivTrueKernel_cu_fbc059d04cuda3std3__45__cpo4cendE
	.align		8
        /*0088*/ 	.dword	_ZN53_INTERNAL_3db51044_22_BinaryDivTrueKernel_cu_fbc059d04cuda3std3__45__cpo6rbeginE
	.align		8
        /*0090*/ 	.dword	_ZN53_INTERNAL_3db51044_22_BinaryDivTrueKernel_cu_fbc059d04cuda3std3__45__cpo4rendE
	.align		8
        /*0098*/ 	.dword	_ZN53_INTERNAL_3db51044_22_BinaryDivTrueKernel_cu_fbc059d04cuda3std3__45__cpo7crbeginE
	.align		8
        /*00a0*/ 	.dword	_ZN53_INTERNAL_3db51044_22_BinaryDivTrueKernel_cu_fbc059d04cuda3std3__45__cpo5crendE
	.align		8
        /*00a8*/ 	.dword	_ZN53_INTERNAL_3db51044_22_BinaryDivTrueKernel_cu_fbc059d04cuda3std3__455_GLOBAL__N__3db51044_22_BinaryDivTrueKernel_cu_fbc059d06ignoreE
	.align		8
        /*00b0*/ 	.dword	_ZN53_INTERNAL_3db51044_22_BinaryDivTrueKernel_cu_fbc059d04cuda3std3__419piecewise_constructE
	.align		8
        /*00b8*/ 	.dword	_ZN53_INTERNAL_3db51044_22_BinaryDivTrueKernel_cu_fbc059d04cuda3std3__48in_placeE
	.align		8
        /*00c0*/ 	.dword	_ZN53_INTERNAL_3db51044_22_BinaryDivTrueKernel_cu_fbc059d04cuda3std3__420unreachable_sentinelE
	.align		8
        /*00c8*/ 	.dword	_ZN53_INTERNAL_3db51044_22_BinaryDivTrueKernel_cu_fbc059d04cuda3std6ranges3__45__cpo4swapE
	.align		8
        /*00d0*/ 	.dword	_ZN53_INTERNAL_3db51044_22_BinaryDivTrueKernel_cu_fbc059d04cuda3std6ranges3__45__cpo9iter_moveE
	.align		8
        /*00d8*/ 	.dword	_ZN53_INTERNAL_3db51044_22_BinaryDivTrueKernel_cu_fbc059d04cuda3std6ranges3__45__cpo5beginE
	.align		8
        /*00e0*/ 	.dword	_ZN53_INTERNAL_3db51044_22_BinaryDivTrueKernel_cu_fbc059d04cuda3std6ranges3__45__cpo3endE
	.align		8
        /*00e8*/ 	.dword	_ZN53_INTERNAL_3db51044_22_BinaryDivTrueKernel_cu_fbc059d04cuda3std6ranges3__45__cpo6cbeginE
	.align		8
        /*00f0*/ 	.dword	_ZN53_INTERNAL_3db51044_22_BinaryDivTrueKernel_cu_fbc059d04cuda3std6ranges3__45__cpo4cendE
	.align		8
        /*00f8*/ 	.dword	_ZN53_INTERNAL_3db51044_22_BinaryDivTrueKernel_cu_fbc059d04cuda3std6ranges3__45__cpo7advanceE
	.align		8
        /*0100*/ 	.dword	_ZN53_INTERNAL_3db51044_22_BinaryDivTrueKernel_cu_fbc059d04cuda3std6ranges3__45__cpo9iter_swapE
	.align		8
        /*0108*/ 	.dword	_ZN53_INTERNAL_3db51044_22_BinaryDivTrueKernel_cu_fbc059d04cuda3std6ranges3__45__cpo4nextE
	.align		8
        /*0110*/ 	.dword	_ZN53_INTERNAL_3db51044_22_BinaryDivTrueKernel_cu_fbc059d04cuda3std6ranges3__45__cpo4prevE
	.align		8
        /*0118*/ 	.dword	_ZN53_INTERNAL_3db51044_22_BinaryDivTrueKernel_cu_fbc059d04cuda3std6ranges3__45__cpo4dataE
	.align		8
        /*0120*/ 	.dword	_ZN53_INTERNAL_3db51044_22_BinaryDivTrueKernel_cu_fbc059d04cuda3std6ranges3__45__cpo5cdataE
	.align		8
        /*0128*/ 	.dword	_ZN53_INTERNAL_3db51044_22_BinaryDivTrueKernel_cu_fbc059d04cuda3std6ranges3__45__cpo4sizeE
	.align		8
        /*0130*/ 	.dword	_ZN53_INTERNAL_3db51044_22_BinaryDivTrueKernel_cu_fbc059d04cuda3std6ranges3__45__cpo5ssizeE
	.align		8
        /*0138*/ 	.dword	_ZN53_INTERNAL_3db51044_22_BinaryDivTrueKernel_cu_fbc059d04cuda3std6ranges3__45__cpo8distanceE
	.align		8
        /*0140*/ 	.dword	_ZN53_INTERNAL_3db51044_22_BinaryDivTrueKernel_cu_fbc059d06thrust24THRUST_300001_SM_1000_NS6system6detail10sequential3seqE
	.align		8
        /*0148*/ 	.dword	$str$5
	.align		8
        /*0150*/ 	.dword	$str$6


//--------------------- .text._ZN2at6native18elementwise_kernelILi128ELi4EZNS0_15gpu_kernel_implINS0_13BinaryFunctorIN3c108BFloat16ES5_S5_NS0_15binary_internal10DivFunctorIS5_EEEEEEvRNS_18TensorIteratorBaseERKT_EUliE_EEviT1_ --------------------------
	.section	.text._ZN2at6native18elementwise_kernelILi128ELi4EZNS0_15gpu_kernel_implINS0_13BinaryFunctorIN3c108BFloat16ES5_S5_NS0_15binary_internal10DivFunctorIS5_EEEEEEvRNS_18TensorIteratorBaseERKT_EUliE_EEviT1_,"ax",@progbits
	.align	128
        .global         _ZN2at6native18elementwise_kernelILi128ELi4EZNS0_15gpu_kernel_implINS0_13BinaryFunctorIN3c108BFloat16ES5_S5_NS0_15binary_internal10DivFunctorIS5_EEEEEEvRNS_18TensorIteratorBaseERKT_EUliE_EEviT1_
        .type           _ZN2at6native18elementwise_kernelILi128ELi4EZNS0_15gpu_kernel_implINS0_13BinaryFunctorIN3c108BFloat16ES5_S5_NS0_15binary_internal10DivFunctorIS5_EEEEEEvRNS_18TensorIteratorBaseERKT_EUliE_EEviT1_,@function
        .size           _ZN2at6native18elementwise_kernelILi128ELi4EZNS0_15gpu_kernel_implINS0_13BinaryFunctorIN3c108BFloat16ES5_S5_NS0_15binary_internal10DivFunctorIS5_EEEEEEvRNS_18TensorIteratorBaseERKT_EUliE_EEviT1_,(.L_x_19409 - _ZN2at6native18elementwise_kernelILi128ELi4EZNS0_15gpu_kernel_implINS0_13BinaryFunctorIN3c108BFloat16ES5_S5_NS0_15binary_internal10DivFunctorIS5_EEEEEEvRNS_18TensorIteratorBaseERKT_EUliE_EEviT1_)
        .other          _ZN2at6native18elementwise_kernelILi128ELi4EZNS0_15gpu_kernel_implINS0_13BinaryFunctorIN3c108BFloat16ES5_S5_NS0_15binary_internal10DivFunctorIS5_EEEEEEvRNS_18TensorIteratorBaseERKT_EUliE_EEviT1_,@"STO_CUDA_ENTRY STV_DEFAULT"
_ZN2at6native18elementwise_kernelILi128ELi4EZNS0_15gpu_kernel_implINS0_13BinaryFunctorIN3c108BFloat16ES5_S5_NS0_15binary_internal10DivFunctorIS5_EEEEEEvRNS_18TensorIteratorBaseERKT_EUliE_EEviT1_:
.text._ZN2at6native18elementwise_kernelILi128ELi4EZNS0_15gpu_kernel_implINS0_13BinaryFunctorIN3c108BFloat16ES5_S5_NS0_15binary_internal10DivFunctorIS5_EEEEEEvRNS_18TensorIteratorBaseERKT_EUliE_EEviT1_:
[----:B------:R-:W0:Y:S01]  /*0000*/  LDC R1, c[0x0][0x37c] ;  /* 0x0000df00ff017b82 */ /* 0x000e220000000800 */
[----:B------:R-:W1:Y:S07]  /*0010*/  S2R R17, SR_TID.X ;  /* 0x0000000000117919 */ /* 0x000e6e0000002100 */
[----:B------:R-:W2:Y:S01]  /*0020*/  S2UR UR4, SR_CTAID.X ;  /* 0x00000000000479c3 */ /* 0x000ea20000002500 */
[----:B------:R-:W3:Y:S01]  /*0030*/  LDCU UR40, c[0x0][0x388] ;  /* 0x00007100ff2877ac */ /* 0x000ee20008000800 */
[----:B------:R-:W-:Y:S01]  /*0040*/  BSSY.RECONVERGENT B6, `(.L_x_0) ;  /* 0x0000466000067945 */ /* 0x000fe20003800200 */
[----:B------:R-:W4:Y:S01]  /*0050*/  LDCU UR5, c[0x0][0x380] ;  /* 0x00007000ff0577ac */ /* 0x000f220008000800 */
[----:B------:R-:W0:Y:S01]  /*0060*/  LDCU.64 UR36, c[0x0][0x358] ;  /* 0x00006b00ff2477ac */ /* 0x000e220008000a00 */
[----:B------:R-:W0:Y:S01]  /*0070*/  LDCU.U8 UR39, c[0x0][0x602] ;  /* 0x0000c040ff2777ac */ /* 0x000e220008000000 */
[----:B------:R-:W0:Y:S01]  /*0080*/  LDCU.U8 UR42, c[0x0][0x603] ;  /* 0x0000c060ff2a77ac */ /* 0x000e220008000000 */
[----:B---3--:R-:W-:Y:S01]  /*0090*/  UIADD3 UR41, UPT, UPT, UR40, -0x1, URZ ;  /* 0xffffffff28297890 */ /* 0x008fe2000fffe0ff */
[----:B------:R-:W3:Y:S01]  /*00a0*/  LDCU.U8 UR43, c[0x0][0x601] ;  /* 0x0000c020ff2b77ac */ /* 0x000ee20008000000 */
[----:B--2---:R-:W-:-:S02]  /*00b0*/  USHF.L.U32 UR4, UR4, 0x9, URZ ;  /* 0x0000000904047899 */ /* 0x004fc400080006ff */
[----:B------:R-:W-:-:S04]  /*00c0*/  UISETP.LT.U32.AND UP0, UPT, UR41, 0x18, UPT ;  /* 0x000000182900788c */ /* 0x000fc8000bf01070 */
[----:B-1----:R-:W-:Y:S01]  /*00d0*/  LOP3.LUT R17, R17, UR4, RZ, 0xfc, !PT ;  /* 0x0000000411117c12 */ /* 0x002fe2000f8efcff */
[----:B------:R-:W-:-:S03]  /*00e0*/  USEL UR38, UR41, 0x18, UP0 ;  /* 0x0000001829267887 */ /* 0x000fc60008000000 */
[----:B----4-:R-:W-:Y:S01]  /*00f0*/  ISETP.GE.AND P0, PT, R17, UR5, PT ;  /* 0x0000000511007c0c */ /* 0x010fe2000bf06270 */
[----:B------:R-:W-:-:S12]  /*0100*/  UIADD3 UR38, UPT, UPT, UR38, 0x1, URZ ;  /* 0x0000000126267890 */ /* 0x000fd8000fffe0ff */
[----:B0--3--:R-:W-:Y:S05]  /*0110*/  @P0 BRA `(.L_x_1) ;  /* 0x0000004400600947 */ /* 0x009fea0003800000 */
[----:B------:R-:W-:Y:S01]  /*0120*/  UISETP.NE.AND UP0, UPT, UR40, URZ, UPT ;  /* 0x000000ff2800728c */ /* 0x000fe2000bf05270 */
[----:B------:R-:W-:Y:S02]  /*0130*/  IMAD.MOV.U32 R18, RZ, RZ, RZ ;  /* 0x000000ffff127224 */ /* 0x000fe400078e00ff */
[----:B------:R-:W-:Y:S02]  /*0140*/  IMAD.MOV.U32 R0, RZ, RZ, RZ ;  /* 0x000000ffff007224 */ /* 0x000fe400078e00ff */
[----:B------:R-:W-:-:S04]  /*0150*/  IMAD.MOV.U32 R16, RZ, RZ, RZ ;  /* 0x000000ffff107224 */ /* 0x000fc800078e00ff */
[----:B------:R-:W-:Y:S05]  /*0160*/  BRA.U !UP0, `(.L_x_2) ;  /* 0x0000001508707547 */ /* 0x000fea000b800000 */
[----:B------:R-:W0:Y:S01]  /*0170*/  LDCU.64 UR4, c[0x0][0x390] ;  /* 0x00007200ff0477ac */ /* 0x000e220008000a00 */
[----:B------:R-:W-:Y:S01]  /*0180*/  IMAD.MOV.U32 R16, RZ, RZ, RZ ;  /* 0x000000ffff107224 */ /* 0x000fe200078e00ff */
[----:B------:R-:W1:Y:S01]  /*0190*/  LDCU UR6, c[0x0][0x38c] ;  /* 0x00007180ff0677ac */ /* 0x000e620008000800 */
[----:B------:R-:W2:Y:S01]  /*01a0*/  LDCU.64 UR8, c[0x0][0x4b8] ;  /* 0x00009700ff0877ac */ /* 0x000ea20008000a00 */
[----:B------:R-:W-:Y:S01]  /*01b0*/  UISETP.NE.AND UP0, UPT, UR41, URZ, UPT ;  /* 0x000000ff2900728c */ /* 0x000fe2000bf05270 */
[----:B0-----:R-:W-:Y:S01]  /*01c0*/  IMAD.HI.U32 R2, R17, UR4, R16 ;  /* 0x0000000411027c27 */ /* 0x001fe2000f8e0010 */
[----:B------:R-:W0:Y:S04]  /*01d0*/  LDCU UR4, c[0x0][0x4c0] ;  /* 0x00009800ff0477ac */ /* 0x000e280008000800 */
[----:B------:R-:W-:-:S05]  /*01e0*/  SHF.R.U32.HI R3, RZ, UR5, R2 ;  /* 0x00000005ff037c19 */ /* 0x000fca0008011602 */
[----:B------:R-:W-:-:S04]  /*01f0*/  IMAD.MOV R18, RZ, RZ, -R3 ;  /* 0x000000ffff127224 */ /* 0x000fc800078e0a03 */
[----:B-1----:R-:W-:-:S04]  /*0200*/  IMAD R18, R18, UR6, R17 ;  /* 0x0000000612127c24 */ /* 0x002fc8000f8e0211 */
[C---:B--2---:R-:W-:Y:S02]  /*0210*/  IMAD R16, R18.reuse, UR8, RZ ;  /* 0x0000000812107c24 */ /* 0x044fe4000f8e02ff */
[C---:B------:R-:W-:Y:S02]  /*0220*/  IMAD R0, R18.reuse, UR9, RZ ;  /* 0x0000000912007c24 */ /* 0x040fe4000f8e02ff */
[----:B0-----:R-:W-:Y:S01]  /*0230*/  IMAD R18, R18, UR4, RZ ;  /* 0x0000000412127c24 */ /* 0x001fe2000f8e02ff */
[----:B------:R-:W-:Y:S06]  /*0240*/  BRA.U !UP0, `(.L_x_2) ;  /* 0x0000001508387547 */ /* 0x000fec000b800000 */
[----:B------:R-:W0:Y:S01]  /*0250*/  LDCU.64 UR6, c[0x0][0x398] ;  /* 0x00007300ff0677ac */ /* 0x000e220008000a00 */
[----:B------:R-:W-:Y:S01]  /*0260*/  HFMA2 R2, -RZ, RZ, 0, 0 ;  /* 0x00000000ff027431 */ /* 0x000fe200000001ff */
[----:B------:R-:W1:Y:S01]  /*0270*/  LDCU UR4, c[0x0][0x3a0] ;  /* 0x00007400ff0477ac */ /* 0x000e620008000800 */
[----:B------:R-:W2:Y:S01]  /*0280*/  LDCU UR5, c[0x0][0x4c4] ;  /* 0x00009880ff0577ac */ /* 0x000ea20008000800 */
[----:B------:R-:W3:Y:S01]  /*0290*/  LDCU.64 UR8, c[0x0][0x4c8] ;  /* 0x00009900ff0877ac */ /* 0x000ee20008000a00 */
[----:B------:R-:W-:Y:S01]  /*02a0*/  UISETP.NE.AND UP0, UPT, UR38, 0x2, UPT ;  /* 0x000000022600788c */ /* 0x000fe2000bf05270 */
[----:B0-----:R-:W-:-:S05]  /*02b0*/  IMAD.HI.U32 R4, R3, UR7, R2 ;  /* 0x0000000703047c27 */ /* 0x001fca000f8e0002 */
[----:B-1----:R-:W-:-:S05]  /*02c0*/  SHF.R.U32.HI R5, RZ, UR4, R4 ;  /* 0x00000004ff057c19 */ /* 0x002fca0008011604 */
[----:B------:R-:W-:-:S04]  /*02d0*/  IMAD.MOV R2, RZ, RZ, -R5 ;  /* 0x000000ffff027224 */ /* 0x000fc800078e0a05 */
[----:B------:R-:W-:-:S04]  /*02e0*/  IMAD R3, R2, UR6, R3 ;  /* 0x0000000602037c24 */ /* 0x000fc8000f8e0203 */
[C---:B--2---:R-:W-:Y:S02]  /*02f0*/  IMAD R16, R3.reuse, UR5, R16 ;  /* 0x0000000503107c24 */ /* 0x044fe4000f8e0210 */
[C---:B---3--:R-:W-:Y:S02]  /*0300*/  IMAD R0, R3.reuse, UR8, R0 ;  /* 0x0000000803007c24 */ /* 0x048fe4000f8e0200 */
[----:B------:R-:W-:Y:S01]  /*0310*/  IMAD R18, R3, UR9, R18 ;  /* 0x0000000903127c24 */ /* 0x000fe2000f8e0212 */
[----:B------:R-:W-:Y:S06]  /*0320*/  BRA.U !UP0, `(.L_x_2) ;  /* 0x0000001508007547 */ /* 0x000fec000b800000 */
[----:B------:R-:W0:Y:S01]  /*0330*/  LDCU.64 UR4, c[0x0][0x3a8] ;  /* 0x00007500ff0477ac */ /* 0x000e220008000a00 */
[----:B------:R-:W-:Y:S01]  /*0340*/  IMAD.MOV.U32 R4, RZ, RZ, RZ ;  /* 0x000000ffff047224 */ /* 0x000fe200078e00ff */
[----:B------:R-:W1:Y:S01]  /*0350*/  LDCU UR6, c[0x0][0x3a4] ;  /* 0x00007480ff0677ac */ /* 0x000e620008000800 */
[----:B------:R-:W2:Y:S01]  /*0360*/  LDCU.64 UR8, c[0x0][0x4d0] ;  /* 0x00009a00ff0877ac */ /* 0x000ea20008000a00 */
[----:B------:R-:W-:Y:S01]  /*0370*/  UISETP.NE.AND UP0, UPT, UR38, 0x3, UPT ;  /* 0x000000032600788c */ /* 0x000fe2000bf05270 */
[----:B0-----:R-:W-:Y:S01]  /*0380*/  IMAD.HI.U32 R2, R5, UR4, R4 ;  /* 0x0000000405027c27 */ /* 0x001fe2000f8e0004 */
[----:B------:R-:W0:Y:S04]  /*0390*/  LDCU UR4, c[0x0][0x4d8] ;  /* 0x00009b00ff0477ac */ /* 0x000e280008000800 */
[----:B------:R-:W-:-:S05]  /*03a0*/  SHF.R.U32.HI R3, RZ, UR5, R2 ;  /* 0x00000005ff037c19 */ /* 0x000fca0008011602 */
[----:B------:R-:W-:-:S04]  /*03b0*/  IMAD.MOV R4, RZ, RZ, -R3 ;  /* 0x000000ffff047224 */ /* 0x000fc800078e0a03 */
[----:B-1----:R-:W-:-:S04]  /*03c0*/  IMAD R5, R4, UR6, R5 ;  /* 0x0000000604057c24 */ /* 0x002fc8000f8e0205 */
[C---:B--2---:R-:W-:Y:S02]  /*03d0*/  IMAD R16, R5.reuse, UR8, R16 ;  /* 0x0000000805107c24 */ /* 0x044fe4000f8e0210 */
[C---:B------:R-:W-:Y:S02]  /*03e0*/  IMAD R0, R5.reuse, UR9, R0 ;  /* 0x0000000905007c24 */ /* 0x040fe4000f8e0200 */
[----:B0-----:R-:W-:Y:S01]  /*03f0*/  IMAD R18, R5, UR4, R18 ;  /* 0x0000000405127c24 */ /* 0x001fe2000f8e0212 */
[----:B------:R-:W-:Y:S06]  /*0400*/  BRA.U !UP0, `(.L_x_2) ;  /* 0x0000001108c87547 */ /* 0x000fec000b800000 */
[----:B------:R-:W0:Y:S01]  /*0410*/  LDCU.64 UR6, c[0x0][0x3b0] ;  /* 0x00007600ff0677ac */ /* 0x000e220008000a00 */
[----:B------:R-:W-:Y:S01]  /*0420*/  IMAD.MOV.U32 R2, RZ, RZ, RZ ;  /* 0x000000ffff027224 */ /* 0x000fe200078e00ff */
        /* <DEDUP_REMOVED lines=13> */
[----:B------:R-:W-:Y:S01]  /*0500*/  MOV R4, RZ ;  /* 0x000000ff00047202 */ /* 0x000fe20000000f00 */
[----:B------:R-:W1:Y:S01]  /*0510*/  LDCU UR6, c[0x0][0x3bc] ;  /* 0x00007780ff0677ac */ /* 0x000e620008000800 */
[----:B------:R-:W2:Y:S01]  /*0520*/  LDCU.64 UR8, c[0x0][0x4e8] ;  /* 0x00009d00ff0877ac */ /* 0x000ea20008000a00 */
[----:B------:R-:W-:Y:S02]  /*0530*/  UISETP.NE.AND UP0, UPT, UR38, 0x5, UPT ;  /* 0x000000052600788c */ /* 0x000fe4000bf05270 */
        /* <DEDUP_REMOVED lines=278> */
[----:B------:R-:W2:Y:S02]  /*16a0*/  LDCU.64 UR8, c[0x0][0x5d8] ;  /* 0x0000bb00ff0877ac */ /* 0x000ea40008000a00 */
[----:B0-----:R-:W-:Y:S01]  /*16b0*/  IMAD.HI.U32 R2, R5, UR4, R4 ;  /* 0x0000000405027c27 */ /* 0x001fe2000f8e0004 */
[----:B------:R-:W0:Y:S04]  /*16c0*/  LDCU UR4, c[0x0][0x5e0] ;  /* 0x0000bc00ff0477ac */ /* 0x000e280008000800 */
[----:B------:R-:W-:-:S05]  /*16d0*/  SHF.R.U32.HI R2, RZ, UR5, R2 ;  /* 0x00000005ff027c19 */ /* 0x000fca0008011602 */
[----:B------:R-:W-:-:S04]  /*16e0*/  IMAD.MOV R3, RZ, RZ, -R2 ;  /* 0x000000ffff037224 */ /* 0x000fc800078e0a02 */
[----:B-1----:R-:W-:-:S04]  /*16f0*/  IMAD R5, R3, UR6, R5 ;  /* 0x0000000603057c24 */ /* 0x002fc8000f8e0205 */
[C---:B--2---:R-:W-:Y:S02]  /*1700*/  IMAD R16, R5.reuse, UR8, R16 ;  /* 0x0000000805107c24 */ /* 0x044fe4000f8e0210 */
[C---:B------:R-:W-:Y:S02]  /*1710*/  IMAD R0, R5.reuse, UR9, R0 ;  /* 0x0000000905007c24 */ /* 0x040fe4000f8e0200 */
[----:B0-----:R-:W-:-:S07]  /*1720*/  IMAD R18, R5, UR4, R18 ;  /* 0x0000000405127c24 */ /* 0x001fce000f8e0212 */
.L_x_2:
[----:B------:R-:W0:Y:S01]  /*1730*/  LDCU.64 UR6, c[0x0][0x5f0] ;  /* 0x0000be00ff0677ac */ /* 0x000e220008000a00 */
[----:B------:R-:W-:-:S04]  /*1740*/  UPRMT UR4, UR39, 0x9910, URZ ;  /* 0x0000991027047896 */ /* 0x000fc800080000ff */
[----:B------:R-:W-:Y:S01]  /*1750*/  UISETP.GT.AND UP0, UPT, UR4, 0x9, UPT ;  /* 0x000000090400788c */ /* 0x000fe2000bf04270 */
[----:B0-----:R-:W-:-:S04]  /*1760*/  IADD3 R2, P0, PT, R0, UR6, RZ ;  /* 0x0000000600027c10 */ /* 0x001fc8000ff1e0ff */
[----:B------:R-:W-:-:S04]  /*1770*/  IADD3.X R3, PT, PT, RZ, UR7, RZ, P0, !PT ;  /* 0x00000007ff037c10 */ /* 0x000fc800087fe4ff */
[----:B------:R-:W-:Y:S05]  /*1780*/  BRA.U UP0, `(.L_x_3) ;  /* 0x0000000500307547 */ /* 0x000fea000b800000 */
[----:B------:R-:W-:-:S09]  /*1790*/  UISETP.GT.AND UP0, UPT, UR4, 0x4, UPT ;  /* 0x000000040400788c */ /* 0x000fd2000bf04270 */
[----:B------:R-:W-:Y:S05]  /*17a0*/  BRA.U UP0, `(.L_x_4) ;  /* 0x0000000100947547 */ /* 0x000fea000b800000 */
[----:B------:R-:W-:-:S09]  /*17b0*/  UISETP.GT.AND UP0, UPT, UR4, 0x1, UPT ;  /* 0x000000010400788c */ /* 0x000fd2000bf04270 */
[----:B------:R-:W-:Y:S05]  /*17c0*/  BRA.U UP0, `(.L_x_5) ;  /* 0x0000000100387547 */ /* 0x000fea000b800000 */
[----:B------:R-:W-:-:S09]  /*17d0*/  UISETP.NE.AND UP0, UPT, UR39, URZ, UPT ;  /* 0x000000ff2700728c */ /* 0x000fd2000bf05270 */
[----:B------:R-:W-:Y:S05]  /*17e0*/  BRA.U !UP0, `(.L_x_6) ;  /* 0x00000001081c7547 */ /* 0x000fea000b800000 */
[----:B------:R-:W-:-:S09]  /*17f0*/  UISETP.NE.AND UP0, UPT, UR4, 0x1, UPT ;  /* 0x000000010400788c */ /* 0x000fd2000bf05270 */
[----:B------:R-:W-:Y:S05]  /*1800*/  BRA.U UP0, `(.L_x_7) ;  /* 0x0000000d004c7547 */ /* 0x000fea000b800000 */
[----:B------:R-:W2:Y:S02]  /*1810*/  LDG.E.S8 R2, desc[UR36][R2.64] ;  /* 0x0000002402027981 */ /* 0x000ea4000c1e1300 */
[----:B--2---:R-:W0:Y:S02]  /*1820*/  I2F.S16 R0, R2 ;  /* 0x0000000200007306 */ /* 0x004e240000101400 */
[----:B0-----:R-:W-:-:S04]  /*1830*/  F2FP.BF16.F32.PACK_AB R0, RZ, R0 ;  /* 0x00000000ff00723e */ /* 0x001fc800000010ff */
[----:B------:R-:W-:Y:S01]  /*1840*/  PRMT R19, R0, 0x7610, R19 ;  /* 0x0000761000137816 */ /* 0x000fe20000000013 */
[----:B------:R-:W-:Y:S06]  /*1850*/  BRA `(.L_x_8) ;  /* 0x0000000c00d47947 */ /* 0x000fec0003800000 */
.L_x_6:
[----:B------:R-:W2:Y:S02]  /*1860*/  LDG.E.U8 R2, desc[UR36][R2.64] ;  /* 0x0000002402027981 */ /* 0x000ea4000c1e1100 */
[----:B--2---:R-:W-:-:S04]  /*1870*/  I2FP.F32.U32 R0, R2 ;  /* 0x0000000200007245 */ /* 0x004fc80000201000 */
[----:B------:R-:W-:-:S04]  /*1880*/  F2FP.BF16.F32.PACK_AB R0, RZ, R0 ;  /* 0x00000000ff00723e */ /* 0x000fc800000010ff */
[----:B------:R-:W-:Y:S01]  /*1890*/  PRMT R19, R0, 0x7610, R19 ;  /* 0x0000761000137816 */ /* 0x000fe20000000013 */
[----:B------:R-:W-:Y:S06]  /*18a0*/  BRA `(.L_x_8) ;  /* 0x0000000c00c07947 */ /* 0x000fec0003800000 */
.L_x_5:
[----:B------:R-:W-:-:S09]  /*18b0*/  UISETP.NE.AND UP0, UPT, UR4, 0x2, UPT ;  /* 0x000000020400788c */ /* 0x000fd2000bf05270 */
[----:B------:R-:W-:Y:S05]  /*18c0*/  BRA.U !UP0, `(.L_x_9) ;  /* 0x0000000108387547 */ /* 0x000fea000b800000 */
[----:B------:R-:W-:-:S09]  /*18d0*/  UISETP.NE.AND UP0, UPT, UR4, 0x3, UPT ;  /* 0x000000030400788c */ /* 0x000fd2000bf05270 */
[----:B------:R-:W-:Y:S05]  /*18e0*/  BRA.U !UP0, `(.L_x_10) ;  /* 0x00000001081c7547 */ /* 0x000fea000b800000 */
[----:B------:R-:W-:-:S09]  /*18f0*/  UISETP.NE.AND UP0, UPT, UR4, 0x4, UPT ;  /* 0x000000040400788c */ /* 0x000fd2000bf05270 */
[----:B------:R-:W-:Y:S05]  /*1900*/  BRA.U UP0, `(.L_x_7) ;  /* 0x0000000d000c7547 */ /* 0x000fea000b800000 */
[----:B------:R-:W2:Y:S02]  /*1910*/  LDG.E.64 R2, desc[UR36][R2.64] ;  /* 0x0000002402027981 */ /* 0x000ea4000c1e1b00 */
[----:B--2---:R-:W0:Y:S02]  /*1920*/  I2F.S64 R0, R2 ;  /* 0x0000000200007312 */ /* 0x004e240000301400 */
[----:B0-----:R-:W-:-:S04]  /*1930*/  F2FP.BF16.F32.PACK_AB R0, RZ, R0 ;  /* 0x00000000ff00723e */ /* 0x001fc800000010ff */
[----:B------:R-:W-:Y:S01]  /*1940*/  PRMT R19, R0, 0x7610, R19 ;  /* 0x0000761000137816 */ /* 0x000fe20000000013 */
[----:B------:R-:W-:Y:S06]  /*1950*/  BRA `(.L_x_8) ;  /* 0x0000000c00947947 */ /* 0x000fec0003800000 */
.L_x_10:
[----:B------:R-:W2:Y:S02]  /*1960*/  LDG.E R2, desc[UR36][R2.64] ;  /* 0x0000002402027981 */ /* 0x000ea4000c1e1900 */
[----:B--2---:R-:W-:-:S04]  /*1970*/  I2FP.F32.S32 R0, R2 ;  /* 0x0000000200007245 */ /* 0x004fc80000201400 */
[----:B------:R-:W-:-:S04]  /*1980*/  F2FP.BF16.F32.PACK_AB R0, RZ, R0 ;  /* 0x00000000ff00723e */ /* 0x000fc800000010ff */
[----:B------:R-:W-:Y:S01]  /*1990*/  PRMT R19, R0, 0x7610, R19 ;  /* 0x0000761000137816 */ /* 0x000fe20000000013 */
[----:B------:R-:W-:Y:S06]  /*19a0*/  BRA `(.L_x_8) ;  /* 0x0000000c00807947 */ /* 0x000fec0003800000 */
.L_x_9:
[----:B------:R-:W2:Y:S02]  /*19b0*/  LDG.E.U16 R2, desc[UR36][R2.64] ;  /* 0x0000002402027981 */ /* 0x000ea4000c1e1500 */
[----:B--2---:R-:W0:Y:S02]  /*19c0*/  I2F.S16 R0, R2 ;  /* 0x0000000200007306 */ /* 0x004e240000101400 */
[----:B0-----:R-:W-:-:S04]  /*19d0*/  F2FP.BF16.F32.PACK_AB R0, RZ, R0 ;  /* 0x00000000ff00723e */ /* 0x001fc800000010ff */
[----:B------:R-:W-:Y:S01]  /*19e0*/  PRMT R19, R0, 0x7610, R19 ;  /* 0x0000761000137816 */ /* 0x000fe20000000013 */
[----:B------:R-:W-:Y:S06]  /*19f0*/  BRA `(.L_x_8) ;  /* 0x0000000c006c7947 */ /* 0x000fec0003800000 */
.L_x_4:
[----:B------:R-:W-:-:S09]  /*1a00*/  UISETP.GT.AND UP0, UPT, UR4, 0x6, UPT ;  /* 0x000000060400788c */ /* 0x000fd2000bf04270 */
[----:B------:R-:W-:Y:S05]  /*1a10*/  BRA.U UP0, `(.L_x_11) ;  /* 0x0000000100307547 */ /* 0x000fea000b800000 */
[----:B------:R-:W-:-:S09]  /*1a20*/  UISETP.NE.AND UP0, UPT, UR4, 0x5, UPT ;  /* 0x000000050400788c */ /* 0x000fd2000bf05270 */
[----:B------:R-:W-:Y:S05]  /*1a30*/  BRA.U !UP0, `(.L_x_12) ;  /* 0x0000000108147547 */ /* 0x000fea000b800000 */
[----:B------:R-:W-:-:S09]  /*1a40*/  UISETP.NE.AND UP0, UPT, UR4, 0x6, UPT ;  /* 0x000000060400788c */ /* 0x000fd2000bf05270 */
[----:B------:R-:W-:Y:S05]  /*1a50*/  BRA.U UP0, `(.L_x_7) ;  /* 0x0000000900b87547 */ /* 0x000fea000b800000 */
[----:B------:R-:W2:Y:S02]  /*1a60*/  LDG.E R2, desc[UR36][R2.64] ;  /* 0x0000002402027981 */ /* 0x000ea4000c1e1900 */
[----:B--2---:R-:W-:Y:S01]  /*1a70*/  F2FP.BF16.F32.PACK_AB R19, RZ, R2 ;  /* 0x00000002ff13723e */ /* 0x004fe200000010ff */
[----:B------:R-:W-:Y:S06]  /*1a80*/  BRA `(.L_x_8) ;  /* 0x0000000c00487947 */ /* 0x000fec0003800000 */
.L_x_12:
[----:B------:R-:W2:Y:S02]  /*1a90*/  LDG.E.U16 R0, desc[UR36][R2.64] ;  /* 0x0000002402007981 */ /* 0x000ea4000c1e1500 */
[----:B--2---:R-:W-:-:S05]  /*1aa0*/  HADD2.F32 R0, -RZ, R0.H0_H0 ;  /* 0x20000000ff007230 */ /* 0x004fca0000004100 */
[----:B------:R-:W-:-:S04]  /*1ab0*/  F2FP.BF16.F32.PACK_AB R0, RZ, R0 ;  /* 0x00000000ff00723e */ /* 0x000fc800000010ff */
[----:B------:R-:W-:Y:S01]  /*1ac0*/  PRMT R19, R0, 0x7610, R19 ;  /* 0x0000761000137816 */ /* 0x000fe20000000013 */
[----:B------:R-:W-:Y:S06]  /*1ad0*/  BRA `(.L_x_8) ;  /* 0x0000000c00347947 */ /* 0x000fec0003800000 */
.L_x_11:
[----:B------:R-:W-:-:S09]  /*1ae0*/  UISETP.NE.AND UP0, UPT, UR4, 0x7, UPT ;  /* 0x000000070400788c */ /* 0x000fd2000bf05270 */
[----:B------:R-:W-:Y:S05]  /*1af0*/  BRA.U !UP0, `(.L_x_13) ;  /* 0x0000000108307547 */ /* 0x000fea000b800000 */
[----:B------:R-:W-:-:S09]  /*1b00*/  UISETP.NE.AND UP0, UPT, UR4, 0x8, UPT ;  /* 0x000000080400788c */ /* 0x000fd2000bf05270 */
[----:B------:R-:W-:Y:S05]  /*1b10*/  BRA.U !UP0, `(.L_x_14) ;  /* 0x0000000108147547 */ /* 0x000fea000b800000 */
[----:B------:R-:W-:-:S09]  /*1b20*/  UISETP.NE.AND UP0, UPT, UR4, 0x9, UPT ;  /* 0x000000090400788c */ /* 0x000fd2000bf05270 */
[----:B------:R-:W-:Y:S05]  /*1b30*/  BRA.U UP0, `(.L_x_7) ;  /* 0x0000000900807547 */ /* 0x000fea000b800000 */
[----:B------:R-:W2:Y:S02]  /*1b40*/  LDG.E R2, desc[UR36][R2.64] ;  /* 0x0000002402027981 */ /* 0x000ea4000c1e1900 */
[----:B--2---:R-:W-:Y:S01]  /*1b50*/  F2FP.BF16.F32.PACK_AB R19, RZ, R2 ;  /* 0x00000002ff13723e */ /* 0x004fe200000010ff */
[----:B------:R-:W-:Y:S06]  /*1b60*/  BRA `(.L_x_8) ;  /* 0x0000000c00107947 */ /* 0x000fec0003800000 */
.L_x_14:
[----:B------:R-:W2:Y:S02]  /*1b70*/  LDG.E.U16 R2, desc[UR36][R2.64] ;  /* 0x0000002402027981 */ /* 0x000ea4000c1e1500 */
[----:B--2---:R-:W-:-:S05]  /*1b80*/  HADD2.F32 R0, -RZ, R2.H0_H0 ;  /* 0x20000002ff007230 */ /* 0x004fca0000004100 */
[----:B------:R-:W-:-:S04]  /*1b90*/  F2FP.BF16.F32.PACK_AB R0, RZ, R0 ;  /* 0x00000000ff00723e */ /* 0x000fc800000010ff */
[----:B------:R-:W-:Y:S01]  /*1ba0*/  PRMT R19, R0, 0x7610, R19 ;  /* 0x0000761000137816 */ /* 0x000fe20000000013 */
[----:B------:R-:W-:Y:S06]  /*1bb0*/  BRA `(.L_x_8) ;  /* 0x0000000800fc7947 */ /* 0x000fec0003800000 */
.L_x_13:
[----:B------:R-:W2:Y:S01]  /*1bc0*/  LDG.E.64 R2, desc[UR36][R2.64] ;  /* 0x0000002402027981 */ /* 0x000ea2000c1e1b00 */
[----:B------:R-:W-:Y:S01]  /*1bd0*/  UMOV UR4, 0xf0000000 ;  /* 0xf000000000047882 */ /* 0x000fe20000000000 */
[----:B------:R-:W-:Y:S01]  /*1be0*/  UMOV UR5, 0x380fffff ;  /* 0x380fffff00057882 */ /* 0x000fe20000000000 */
[----:B--2---:R-:W0:Y:S01]  /*1bf0*/  F2F.F32.F64 R0, R2 ;  /* 0x0000000200007310 */ /* 0x004e220000301000 */
[----:B------:R-:W-:-:S14]  /*1c00*/  DSETP.GEU.AND P0, PT, |R2|, UR4, PT ;  /* 0x0000000402007e2a */ /* 0x000fdc000bf0e200 */
[----:B0-----:R-:W-:-:S05]  /*1c10*/  @!P0 FMUL R0, R0, 1.175494350822287508e-38 ;  /* 0x0080000000008820 */ /* 0x001fca0000400000 */
[----:B------:R-:W-:-:S04]  /*1c20*/  F2FP.BF16.F32.PACK_AB R0, RZ, R0 ;  /* 0x00000000ff00723e */ /* 0x000fc800000010ff */
[----:B------:R-:W-:Y:S01]  /*1c30*/  PRMT R19, R0, 0x7610, R19 ;  /* 0x0000761000137816 */ /* 0x000fe20000000013 */
[----:B------:R-:W-:Y:S06]  /*1c40*/  BRA `(.L_x_8) ;  /* 0x0000000800d87947 */ /* 0x000fec0003800000 */
.L_x_3:
[----:B------:R-:W-:-:S09]  /*1c50*/  UISETP.GT.AND UP0, UPT, UR4, 0x18, UPT ;  /* 0x000000180400788c */ /* 0x000fd2000bf04270 */
[----:B------:R-:W-:Y:S05]  /*1c60*/  BRA.U UP0, `(.L_x_15) ;  /* 0x0000000500007547 */ /* 0x000fea000b800000 */
[----:B------:R-:W-:-:S09]  /*1c70*/  UISETP.GT.AND UP0, UPT, UR4, 0xe, UPT ;  /* 0x0000000e0400788c */ /* 0x000fd2000bf04270 */
[----:B------:R-:W-:Y:S05]  /*1c80*/  BRA.U UP0, `(.L_x_16) ;  /* 0x00000001004c7547 */ /* 0x000fea000b800000 */
[----:B------:R-:W-:-:S09]  /*1c90*/  UISETP.NE.AND UP0, UPT, UR4, 0xa, UPT ;  /* 0x0000000a0400788c */ /* 0x000fd2000bf05270 */
[----:B------:R-:W-:Y:S05]  /*1ca0*/  BRA.U !UP0, `(.L_x_17) ;  /* 0x0000000108207547 */ /* 0x000fea000b800000 */
[----:B------:R-:W-:-:S09]  /*1cb0*/  UISETP.NE.AND UP0, UPT, UR4, 0xb, UPT ;  /* 0x0000000b0400788c */ /* 0x000fd2000bf05270 */
[----:B------:R-:W-:Y:S05]  /*1cc0*/  BRA.U UP0, `(.L_x_7) ;  /* 0x00000009001c7547 */ /* 0x000fea000b800000 */
[----:B------:R-:W2:Y:S02]  /*1cd0*/  LDG.E.U8 R2, desc[UR36][R2.64] ;  /* 0x0000002402027981 */ /* 0x000ea4000c1e1100 */
[----:B--2---:R-:W-:-:S04]  /*1ce0*/  ISETP.NE.AND P0, PT, R2, RZ, PT ;  /* 0x000000ff0200720c */ /* 0x004fc80003f05270 */
[----:B------:R-:W-:-:S04]  /*1cf0*/  FSEL R0, RZ, 1, !P0 ;  /* 0x3f800000ff007808 */ /* 0x000fc80004000000 */
[----:B------:R-:W-:-:S04]  /*1d00*/  F2FP.BF16.F32.PACK_AB R0, RZ, R0 ;  /* 0x00000000ff00723e */ /* 0x000fc800000010ff */
[----:B------:R-:W-:Y:S01]  /*1d10*/  PRMT R19, R0, 0x7610, R19 ;  /* 0x0000761000137816 */ /* 0x000fe20000000013 */
[----:B------:R-:W-:Y:S06]  /*1d20*/  BRA `(.L_x_8) ;  /* 0x0000000800a07947 */ /* 0x000fec0003800000 */
.L_x_17:
        /* <DEDUP_REMOVED lines=9> */
.L_x_16:
[----:B------:R-:W-:-:S09]  /*1dc0*/  UISETP.NE.AND UP0, UPT, UR4, 0xf, UPT ;  /* 0x0000000f0400788c */ /* 0x000fd2000bf05270 */
[----:B------:R-:W-:Y:S05]  /*1dd0*/  BRA.U !UP0, `(.L_x_18) ;  /* 0x00000001089c7547 */ /* 0x000fea000b800000 */
[----:B------:R-:W-:-:S09]  /*1de0*/  UISETP.NE.AND UP0, UPT, UR4, 0x17, UPT ;  /* 0x000000170400788c */ /* 0x000fd2000bf05270 */
[----:B------:R-:W-:Y:S05]  /*1df0*/  BRA.U !UP0, `(.L_x_19) ;  /* 0x00000001085c7547 */ /* 0x000fea000b800000 */
[----:B------:R-:W-:-:S09]  /*1e00*/  UISETP.NE.AND UP0, UPT, UR4, 0x18, UPT ;  /* 0x000000180400788c */ /* 0x000fd2000bf05270 */
[----:B------:R-:W-:Y:S05]  /*1e10*/  BRA.U UP0, `(.L_x_7) ;  /* 0x0000000500c87547 */ /* 0x000fea000b800000 */
[----:B------:R-:W2:Y:S01]  /*1e20*/  LDG.E.U8 R0, desc[UR36][R2.64] ;  /* 0x0000002402007981 */ /* 0x000ea2000c1e1100 */
[----:B------:R-:W-:Y:S02]  /*1e30*/  IMAD.MOV.U32 R6, RZ, RZ, 0x1f ;  /* 0x0000001fff067424 */ /* 0x000fe400078e00ff */
[----:B--2---:R-:W-:-:S05]  /*1e40*/  IMAD.SHL.U32 R0, R0, 0x1000000, RZ ;  /* 0x0100000000007824 */ /* 0x004fca00078e00ff */
[C---:B------:R-:W-:Y:S02]  /*1e50*/  LOP3.LUT R4, R0.reuse, 0x7f000000, RZ, 0xc0, !PT ;  /* 0x7f00000000047812 */ /* 0x040fe400078ec0ff */
[----:B------:R-:W-:Y:S02]  /*1e60*/  LOP3.LUT P0, RZ, R0, 0x7f000000, RZ, 0xc0, !PT ;  /* 0x7f00000000ff7812 */ /* 0x000fe4000780c0ff */
[----:B------:R-:W0:Y:S02]  /*1e70*/  FLO.U32 R5, R4 ;  /* 0x0000000400057300 */ /* 0x000e2400000e0000 */
[----:B0-----:R-:W-:-:S05]  /*1e80*/  IMAD.MOV R5, RZ, RZ, -R5 ;  /* 0x000000ffff057224 */ /* 0x001fca00078e0a05 */
[----:B------:R-:W-:-:S05]  /*1e90*/  VIADDMNMX.U32 R5, R5, R6, 0x4, !PT ;  /* 0x0000000405057446 */ /* 0x000fca0007800006 */
[----:B------:R-:W-:-:S04]  /*1ea0*/  VIADD R5, R5, 0xfffffffc ;  /* 0xfffffffc05057836 */ /* 0x000fc80000000000 */
[----:B------:R-:W-:Y:S01]  /*1eb0*/  IMAD.SHL.U32 R7, R5, 0x800000, RZ ;  /* 0x0080000005077824 */ /* 0x000fe200078e00ff */
[C---:B------:R-:W-:Y:S02]  /*1ec0*/  SHF.L.U32 R6, R4.reuse, R5, RZ ;  /* 0x0000000504067219 */ /* 0x040fe400000006ff */
[----:B------:R-:W-:Y:S02]  /*1ed0*/  IADD3 R5, PT, PT, R4, 0x1000000, RZ ;  /* 0x0100000004057810 */ /* 0x000fe40007ffe0ff */
[----:B------:R-:W-:Y:S02]  /*1ee0*/  LEA.HI R6, R6, -R7, RZ, 0x1c ;  /* 0x8000000706067211 */ /* 0x000fe400078fe0ff */
[----:B------:R-:W-:-:S03]  /*1ef0*/  SHF.R.S32.HI R5, RZ, 0x8, R5 ;  /* 0x00000008ff057819 */ /* 0x000fc60000011405 */
[----:B------:R-:W-:-:S05]  /*1f00*/  VIADD R6, R6, 0x3c000000 ;  /* 0x3c00000006067836 */ /* 0x000fca0000000000 */
[----:B------:R-:W-:-:S04]  /*1f10*/  LOP3.LUT R5, R6, 0x7f800000, R5, 0xf8, !PT ;  /* 0x7f80000006057812 */ /* 0x000fc800078ef805 */
[----:B------:R-:W-:-:S04]  /*1f20*/  SEL R5, R5, RZ, P0 ;  /* 0x000000ff05057207 */ /* 0x000fc80000000000 */
[----:B------:R-:W-:-:S04]  /*1f30*/  LOP3.LUT R5, R5, 0x80000000, R0, 0xf8, !PT ;  /* 0x8000000005057812 */ /* 0x000fc800078ef800 */
[----:B------:R-:W-:-:S04]  /*1f40*/  F2FP.BF16.F32.PACK_AB R5, RZ, R5 ;  /* 0x00000005ff05723e */ /* 0x000fc800000010ff */
[----:B------:R-:W-:Y:S01]  /*1f50*/  PRMT R19, R5, 0x7610, R19 ;  /* 0x0000761005137816 */ /* 0x000fe20000000013 */
[----:B------:R-:W-:Y:S06]  /*1f60*/  BRA `(.L_x_8) ;  /* 0x0000000800107947 */ /* 0x000fec0003800000 */
.L_x_19:
[----:B------:R-:W2:Y:S02]  /*1f70*/  LDG.E.U8 R2, desc[UR36][R2.64] ;  /* 0x0000002402027981 */ /* 0x000ea4000c1e1100 */
[C---:B--2---:R-:W-:Y:S02]  /*1f80*/  IMAD.SHL.U32 R4, R2.reuse, 0x2000000, RZ ;  /* 0x0200000002047824 */ /* 0x044fe400078e00ff */
[----:B------:R-:W-:-:S03]  /*1f90*/  IMAD.SHL.U32 R5, R2, 0x100, RZ ;  /* 0x0000010002057824 */ /* 0x000fc600078e00ff */
[----:B------:R-:W-:-:S13]  /*1fa0*/  ISETP.GT.U32.AND P0, PT, R4, 0x7ffffff, PT ;  /* 0x07ffffff0400780c */ /* 0x000fda0003f04070 */
[C---:B------:R-:W-:Y:S02]  /*1fb0*/  @!P0 LOP3.LUT R0, R5.reuse, 0x7f00, RZ, 0xc0, !PT ;  /* 0x00007f0005008812 */ /* 0x040fe400078ec0ff */
[----:B------:R-:W-:Y:S02]  /*1fc0*/  @P0 LEA.HI R4, R4, 0x70000000, RZ, 0x1c ;  /* 0x7000000004040811 */ /* 0x000fe400078fe0ff */
[----:B------:R-:W-:Y:S02]  /*1fd0*/  @!P0 LOP3.LUT R0, R0, 0x3f000000, RZ, 0xfc, !PT ;  /* 0x3f00000000008812 */ /* 0x000fe400078efcff */
[----:B------:R-:W-:-:S03]  /*1fe0*/  PRMT R5, R5, 0x9910, RZ ;  /* 0x0000991005057816 */ /* 0x000fc600000000ff */
[----:B------:R-:W-:Y:S01]  /*1ff0*/  @!P0 FADD.FTZ R0, R0, -0.5 ;  /* 0xbf00000000008421 */ /* 0x000fe20000010000 */
[----:B------:R-:W-:-:S05]  /*2000*/  @P0 FMUL.FTZ R0, R4, 1.9259299443872358531e-34 ;  /* 0x0780000004000820 */ /* 0x000fca0000410000 */
[----:B------:R-:W-:-:S04]  /*2010*/  LOP3.LUT R0, R0, 0x80000000, R5, 0xf8, !PT ;  /* 0x8000000000007812 */ /* 0x000fc800078ef805 */
[----:B------:R-:W-:-:S04]  /*2020*/  F2FP.BF16.F32.PACK_AB R0, RZ, R0 ;  /* 0x00000000ff00723e */ /* 0x000fc800000010ff */
[----:B------:R-:W-:Y:S01]  /*2030*/  PRMT R19, R0, 0x7610, R19 ;  /* 0x0000761000137816 */ /* 0x000fe20000000013 */
[----:B------:R-:W-:Y:S06]  /*2040*/  BRA `(.L_x_8) ;  /* 0x0000000400d87947 */ /* 0x000fec0003800000 */
.L_x_18:
[----:B------:R0:W5:Y:S01]  /*2050*/  LDG.E.U16 R19, desc[UR36][R2.64] ;  /* 0x0000002402137981 */ /* 0x000162000c1e1500 */
[----:B------:R-:W-:Y:S05]  /*2060*/  BRA `(.L_x_8) ;  /* 0x0000000400d07947 */ /* 0x000fea0003800000 */
.L_x_15:
[----:B------:R-:W-:-:S09]  /*2070*/  UISETP.GT.AND UP0, UPT, UR4, 0x1b, UPT ;  /* 0x0000001b0400788c */ /* 0x000fd2000bf04270 */
[----:B------:R-:W-:Y:S05]  /*2080*/  BRA.U UP0, `(.L_x_20) ;  /* 0x0000000500147547 */ /* 0x000fea000b800000 */
[----:B------:R-:W-:-:S09]  /*2090*/  UISETP.NE.AND UP0, UPT, UR4, 0x19, UPT ;  /* 0x000000190400788c */ /* 0x000fd2000bf05270 */
[----:B------:R-:W-:Y:S05]  /*20a0*/  BRA.U !UP0, `(.L_x_21) ;  /* 0x0000000108987547 */ /* 0x000fea000b800000 */
[----:B------:R-:W-:-:S09]  /*20b0*/  UISETP.NE.AND UP0, UPT, UR4, 0x1a, UPT ;  /* 0x0000001a0400788c */ /* 0x000fd2000bf05270 */
[----:B------:R-:W-:Y:S05]  /*20c0*/  BRA.U !UP0, `(.L_x_22) ;  /* 0x00000001081c7547 */ /* 0x000fea000b800000 */
[----:B------:R-:W-:-:S09]  /*20d0*/  UISETP.NE.AND UP0, UPT, UR4, 0x1b, UPT ;  /* 0x0000001b0400788c */ /* 0x000fd2000bf05270 */
[----:B------:R-:W-:Y:S05]  /*20e0*/  BRA.U UP0, `(.L_x_7) ;  /* 0x0000000500147547 */ /* 0x000fea000b800000 */
[----:B------:R-:W2:Y:S02]  /*20f0*/  LDG.E.U16 R0, desc[UR36][R2.64] ;  /* 0x0000002402007981 */ /* 0x000ea4000c1e1500 */
[----:B--2---:R-:W-:-:S04]  /*2100*/  I2FP.F32.U32 R0, R0 ;  /* 0x0000000000007245 */ /* 0x004fc80000201000 */
[----:B------:R-:W-:-:S04]  /*2110*/  F2FP.BF16.F32.PACK_AB R0, RZ, R0 ;  /* 0x00000000ff00723e */ /* 0x000fc800000010ff */
[----:B------:R-:W-:Y:S01]  /*2120*/  PRMT R19, R0, 0x7610, R19 ;  /* 0x0000761000137816 */ /* 0x000fe20000000013 */
[----:B------:R-:W-:Y:S06]  /*2130*/  BRA `(.L_x_8) ;  /* 0x00000004009c7947 */ /* 0x000fec0003800000 */
.L_x_22:
[----:B------:R-:W2:Y:S01]  /*2140*/  LDG.E.U8 R3, desc[UR36][R2.64] ;  /* 0x0000002402037981 */ /* 0x000ea2000c1e1100 */
[----:B------:R-:W-:Y:S01]  /*2150*/  BSSY.RECONVERGENT B0, `(.L_x_23) ;  /* 0x0000018000007945 */ /* 0x000fe20003800200 */
[----:B------:R-:W-:Y:S01]  /*2160*/  IMAD.MOV.U32 R0, RZ, RZ, RZ ;  /* 0x000000ffff007224 */ /* 0x000fe200078e00ff */
[----:B--2---:R-:W-:-:S13]  /*2170*/  ISETP.NE.AND P0, PT, R3, RZ, PT ;  /* 0x000000ff0300720c */ /* 0x004fda0003f05270 */
[----:B------:R-:W-:Y:S05]  /*2180*/  @!P0 BRA `(.L_x_24) ;  /* 0x0000000000508947 */ /* 0x000fea0003800000 */
[----:B------:R-:W-:-:S13]  /*2190*/  ISETP.NE.AND P0, PT, R3, 0x80, PT ;  /* 0x000000800300780c */ /* 0x000fda0003f05270 */
[----:B------:R-:W-:Y:S01]  /*21a0*/  @!P0 IMAD.MOV.U32 R0, RZ, RZ, 0x7f800001 ;  /* 0x7f800001ff008424 */ /* 0x000fe200078e00ff */
[----:B------:R-:W-:Y:S06]  /*21b0*/  @!P0 BRA `(.L_x_24) ;  /* 0x0000000000448947 */ /* 0x000fec0003800000 */
[--C-:B------:R-:W-:Y:S01]  /*21c0*/  SHF.R.U32.HI R0, RZ, 0x3, R3.reuse ;  /* 0x00000003ff007819 */ /* 0x100fe20000011603 */
[----:B------:R-:W-:Y:S03]  /*21d0*/  BSSY.RECONVERGENT B1, `(.L_x_25) ;  /* 0x000000c000017945 */ /* 0x000fe60003800200 */
[----:B------:R-:W-:Y:S02]  /*21e0*/  LOP3.LUT P0, R2, R0, 0xf, RZ, 0xc0, !PT ;  /* 0x0000000f00027812 */ /* 0x000fe4000780c0ff */
[----:B------:R-:W-:-:S04]  /*21f0*/  SHF.R.U32.HI R0, RZ, 0x7, R3 ;  /* 0x00000007ff007819 */ /* 0x000fc80000011603 */
[----:B------:R-:W-:Y:S02]  /*2200*/  SHF.L.U32 R7, R0, 0x1f, RZ ;  /* 0x0000001f00077819 */ /* 0x000fe400000006ff */
[----:B------:R-:W-:-:S05]  /*2210*/  LOP3.LUT R0, R3, 0x7, RZ, 0xc0, !PT ;  /* 0x0000000703007812 */ /* 0x000fca00078ec0ff */
[----:B------:R-:W-:Y:S05]  /*2220*/  @P0 BRA `(.L_x_26) ;  /* 0x0000000000180947 */ /* 0x000fea0003800000 */
[----:B------:R-:W0:Y:S02]  /*2230*/  FLO.U32 R3, R0 ;  /* 0x0000000000037300 */ /* 0x000e2400000e0000 */
[----:B0-----:R-:W-:-:S04]  /*2240*/  IADD3 R3, PT, PT, -R3, 0x1f, RZ ;  /* 0x0000001f03037810 */ /* 0x001fc80007ffe1ff */
[----:B------:R-:W-:Y:S01]  /*2250*/  IADD3 R2, PT, PT, R2, 0x1d, -R3 ;  /* 0x0000001d02027810 */ /* 0x000fe20007ffe803 */
[----:B------:R-:W-:-:S05]  /*2260*/  VIADD R5, R3, 0xffffffe4 ;  /* 0xffffffe403057836 */ /* 0x000fca0000000000 */
[----:B------:R-:W-:-:S04]  /*2270*/  SHF.L.U32 R5, R0, R5, RZ ;  /* 0x0000000500057219 */ /* 0x000fc800000006ff */
[----:B------:R-:W-:-:S07]  /*2280*/  LOP3.LUT R0, R5, 0x7, RZ, 0xc0, !PT ;  /* 0x0000000705007812 */ /* 0x000fce00078ec0ff */
.L_x_26:
[----:B------:R-:W-:Y:S05]  /*2290*/  BSYNC.RECONVERGENT B1 ;  /* 0x0000000000017941 */ /* 0x000fea0003800200 */
.L_x_25:
[----:B------:R-:W-:Y:S01]  /*22a0*/  IMAD.SHL.U32 R0, R0, 0x100000, RZ ;  /* 0x0010000000007824 */ /* 0x000fe200078e00ff */
[----:B------:R-:W-:-:S04]  /*22b0*/  LEA R2, R2, 0x3b800000, 0x17 ;  /* 0x3b80000002027811 */ /* 0x000fc800078eb8ff */
[----:B------:R-:W-:-:S07]  /*22c0*/  LOP3.LUT R0, R2, R0, R7, 0xfe, !PT ;  /* 0x0000000002007212 */ /* 0x000fce00078efe07 */
.L_x_24:
[----:B------:R-:W-:Y:S05]  /*22d0*/  BSYNC.RECONVERGENT B0 ;  /* 0x0000000000007941 */ /* 0x000fea0003800200 */
.L_x_23:
[----:B------:R-:W-:-:S04]  /*22e0*/  F2FP.BF16.F32.PACK_AB R0, RZ, R0 ;  /* 0x00000000ff00723e */ /* 0x000fc800000010ff */
[----:B------:R-:W-:Y:S01]  /*22f0*/  PRMT R19, R0, 0x7610, R19 ;  /* 0x0000761000137816 */ /* 0x000fe20000000013 */
[----:B------:R-:W-:Y:S06]  /*2300*/  BRA `(.L_x_8) ;  /* 0x0000000400287947 */ /* 0x000fec0003800000 */
.L_x_21:
        /* <DEDUP_REMOVED lines=11> */
[----:B------:R-:W-:-:S05]  /*23c0*/  SHF.R.U32.HI R0, RZ, 0x7, R3 ;  /* 0x00000007ff007819 */ /* 0x000fca0000011603 */
[----:B------:R-:W-:Y:S01]  /*23d0*/  IMAD.U32 R7, R0, -0x80000000, RZ ;  /* 0x8000000000077824 */ /* 0x000fe200078e00ff */
[----:B------:R-:W-:-:S05]  /*23e0*/  LOP3.LUT R0, R3, 0x3, RZ, 0xc0, !PT ;  /* 0x0000000303007812 */ /* 0x000fca00078ec0ff */
[----:B------:R-:W-:Y:S05]  /*23f0*/  @P0 BRA `(.L_x_30) ;  /* 0x0000000000180947 */ /* 0x000fea0003800000 */
[----:B------:R-:W0:Y:S02]  /*2400*/  FLO.U32 R3, R0 ;  /* 0x0000000000037300 */ /* 0x000e2400000e0000 */
[----:B0-----:R-:W-:-:S04]  /*2410*/  IADD3 R3, PT, PT, -R3, 0x1f, RZ ;  /* 0x0000001f03037810 */ /* 0x001fc80007ffe1ff */
[----:B------:R-:W-:Y:S02]  /*2420*/  IADD3 R5, PT, PT, R3, -0x1d, RZ ;  /* 0xffffffe303057810 */ /* 0x000fe40007ffe0ff */
[----:B------:R-:W-:Y:S02]  /*2430*/  IADD3 R2, PT, PT, R2, 0x1e, -R3 ;  /* 0x0000001e02027810 */ /* 0x000fe40007ffe803 */
[----:B------:R-:W-:-:S04]  /*2440*/  SHF.L.U32 R5, R0, R5, RZ ;  /* 0x0000000500057219 */ /* 0x000fc800000006ff */
[----:B------:R-:W-:-:S07]  /*2450*/  LOP3.LUT R0, R5, 0x3, RZ, 0xc0, !PT ;  /* 0x0000000305007812 */ /* 0x000fce00078ec0ff */
.L_x_30:
[----:B------:R-:W-:Y:S05]  /*2460*/  BSYNC.RECONVERGENT B1 ;  /* 0x0000000000017941 */ /* 0x000fea0003800200 */
.L_x_29:
[----:B------:R-:W-:Y:S01]  /*2470*/  IMAD.SHL.U32 R0, R0, 0x200000, RZ ;  /* 0x0020000000007824 */ /* 0x000fe200078e00ff */
[----:B------:R-:W-:-:S04]  /*2480*/  LEA R2, R2, 0x37800000, 0x17 ;  /* 0x3780000002027811 */ /* 0x000fc800078eb8ff */
[----:B------:R-:W-:-:S07]  /*2490*/  LOP3.LUT R0, R2, R0, R7, 0xfe, !PT ;  /* 0x0000000002007212 */ /* 0x000fce00078efe07 */
.L_x_28:
[----:B------:R-:W-:Y:S05]  /*24a0*/  BSYNC.RECONVERGENT B0 ;  /* 0x0000000000007941 */ /* 0x000fea0003800200 */
.L_x_27:
[----:B------:R-:W-:-:S04]  /*24b0*/  F2FP.BF16.F32.PACK_AB R0, RZ, R0 ;  /* 0x00000000ff00723e */ /* 0x000fc800000010ff */
[----:B------:R-:W-:Y:S01]  /*24c0*/  PRMT R19, R0, 0x7610, R19 ;  /* 0x0000761000137816 */ /* 0x000fe20000000013 */
[----:B------:R-:W-:Y:S06]  /*24d0*/  BRA `(.L_x_8) ;  /* 0x0000000000b47947 */ /* 0x000fec0003800000 */
.L_x_20:
[----:B------:R-:W-:-:S09]  /*24e0*/  UISETP.NE.AND UP0, UPT, UR4, 0x1c, UPT ;  /* 0x0000001c0400788c */ /* 0x000fd2000bf05270 */
[----:B------:R-:W-:Y:S05]  /*24f0*/  BRA.U !UP0, `(.L_x_31) ;  /* 0x00000001089c7547 */ /* 0x000fea000b800000 */
[----:B------:R-:W-:-:S09]  /*2500*/  UISETP.NE.AND UP0, UPT, UR4, 0x1d, UPT ;  /* 0x0000001d0400788c */ /* 0x000fd2000bf05270 */
[----:B------:R-:W-:Y:S05]  /*2510*/  BRA.U !UP0, `(.L_x_32) ;  /* 0x0000000108807547 */ /* 0x000fea000b800000 */
[----:B------:R-:W-:-:S09]  /*2520*/  UISETP.NE.AND UP0, UPT, UR4, 0x2c, UPT ;  /* 0x0000002c0400788c */ /* 0x000fd2000bf05270 */
[----:B------:R-:W-:Y:S05]  /*2530*/  BRA.U !UP0, `(.L_x_33) ;  /* 0x0000000108487547 */ /* 0x000fea000b800000 */
.L_x_7:
[----:B------:R-:W-:Y:S01]  /*2540*/  MOV R2, 0x0 ;  /* 0x0000000000027802 */ /* 0x000fe20000000f00 */
[----:B------:R-:W0:Y:S01]  /*2550*/  LDCU.64 UR4, c[0x4][0x148] ;  /* 0x01002900ff0477ac */ /* 0x000e220008000a00 */
[----:B------:R-:W-:Y:S02]  /*2560*/  IMAD.MOV.U32 R8, RZ, RZ, 0x4e ;  /* 0x0000004eff087424 */ /* 0x000fe400078e00ff */
[----:B------:R-:W-:Y:S01]  /*2570*/  IMAD.MOV.U32 R12, RZ, RZ, 0x1 ;  /* 0x00000001ff0c7424 */ /* 0x000fe200078e00ff */
[----:B------:R-:W1:Y:S01]  /*2580*/  LDCU.64 UR6, c[0x4][0x150] ;  /* 0x01002a00ff0677ac */ /* 0x000e620008000a00 */
[----:B------:R-:W2:Y:S01]  /*2590*/  LDC.64 R2, c[0x4][R2] ;  /* 0x0100000002027b82 */ /* 0x000ea20000000a00 */
[----:B------:R-:W-:Y:S01]  /*25a0*/  IMAD.MOV.U32 R13, RZ, RZ, RZ ;  /* 0x000000ffff0d7224 */ /* 0x000fe200078e00ff */
[----:B------:R-:W3:Y:S01]  /*25b0*/  LDCU.64 UR8, c[0x4][0x58] ;  /* 0x01000b00ff0877ac */ /* 0x000ee20008000a00 */
[----:B0-----:R-:W-:Y:S02]  /*25c0*/  IMAD.U32 R4, RZ, RZ, UR4 ;  /* 0x00000004ff047e24 */ /* 0x001fe4000f8e00ff */
[----:B------:R-:W-:-:S02]  /*25d0*/  IMAD.U32 R5, RZ, RZ, UR5 ;  /* 0x00000005ff057e24 */ /* 0x000fc4000f8e00ff */
[----:B-1----:R-:W-:Y:S02]  /*25e0*/  IMAD.U32 R6, RZ, RZ, UR6 ;  /* 0x00000006ff067e24 */ /* 0x002fe4000f8e00ff */
[----:B------:R-:W-:Y:S01]  /*25f0*/  IMAD.U32 R7, RZ, RZ, UR7 ;  /* 0x00000007ff077e24 */ /* 0x000fe2000f8e00ff */
[----:B---3--:R-:W-:Y:S01]  /*2600*/  MOV R10, UR8 ;  /* 0x00000008000a7c02 */ /* 0x008fe20008000f00 */
[----:B------:R-:W-:-:S07]  /*2610*/  IMAD.U32 R11, RZ, RZ, UR9 ;  /* 0x00000009ff0b7e24 */ /* 0x000fce000f8e00ff */
[----:B------:R-:W-:-:S07]  /*2620*/  LEPC R20, `(.L_x_34) ;  /* 0x000000001014794e */ /* 0x000fce0000000000 */
[----:B--2---:R-:W-:Y:S05]  /*2630*/  CALL.ABS.NOINC R2 ;  /* 0x0000000002007343 */ /* 0x004fea0003c00000 */
.L_x_34:
[----:B------:R-:W-:Y:S01]  /*2640*/  PRMT R19, RZ, 0x7610, R19 ;  /* 0x00007610ff137816 */ /* 0x000fe20000000013 */
[----:B------:R-:W-:Y:S06]  /*2650*/  BRA `(.L_x_8) ;  /* 0x0000000000547947 */ /* 0x000fec0003800000 */
.L_x_33:
[----:B------:R-:W2:Y:S01]  /*2660*/  LDG.E.U8 R2, desc[UR36][R2.64] ;  /* 0x0000002402027981 */ /* 0x000ea2000c1e1100 */
[----:B------:R-:W-:Y:S01]  /*2670*/  BSSY.RECONVERGENT B0, `(.L_x_35) ;  /* 0x0000007000007945 */ /* 0x000fe20003800200 */
[----:B------:R-:W-:Y:S01]  /*2680*/  IMAD.MOV.U32 R0, RZ, RZ, 0x400000 ;  /* 0x00400000ff007424 */ /* 0x000fe200078e00ff */
[----:B--2---:R-:W-:-:S13]  /*2690*/  ISETP.NE.AND P0, PT, R2, RZ, PT ;  /* 0x000000ff0200720c */ /* 0x004fda0003f05270 */
[----:B------:R-:W-:Y:S05]  /*26a0*/  @!P0 BRA `(.L_x_36) ;  /* 0x00000000000c8947 */ /* 0x000fea0003800000 */
[----:B------:R-:W-:-:S13]  /*26b0*/  ISETP.NE.AND P0, PT, R2, 0xff, PT ;  /* 0x000000ff0200780c */ /* 0x000fda0003f05270 */
[----:B------:R-:W-:Y:S01]  /*26c0*/  @!P0 MOV R0, 0x7f800001 ;  /* 0x7f80000100008802 */ /* 0x000fe20000000f00 */
[----:B------:R-:W-:-:S07]  /*26d0*/  @P0 IMAD.SHL.U32 R0, R2, 0x800000, RZ ;  /* 0x0080000002000824 */ /* 0x000fce00078e00ff */
.L_x_36:
[----:B------:R-:W-:Y:S05]  /*26e0*/  BSYNC.RECONVERGENT B0 ;  /* 0x0000000000007941 */ /* 0x000fea0003800200 */
.L_x_35:
[----:B------:R-:W-:-:S04]  /*26f0*/  F2FP.BF16.F32.PACK_AB R0, RZ, R0 ;  /* 0x00000000ff00723e */ /* 0x000fc800000010ff */
[----:B------:R-:W-:Y:S01]  /*2700*/  PRMT R19, R0, 0x7610, R19 ;  /* 0x0000761000137816 */ /* 0x000fe20000000013 */
[----:B------:R-:W-:Y:S06]  /*2710*/  BRA `(.L_x_8) ;  /* 0x0000000000247947 */ /* 0x000fec0003800000 */
.L_x_32:
[----:B------:R-:W2:Y:S02]  /*2720*/  LDG.E.64 R2, desc[UR36][R2.64] ;  /* 0x0000002402027981 */ /* 0x000ea4000c1e1b00 */
[----:B--2---:R-:W0:Y:S02]  /*2730*/  I2F.U64 R0, R2 ;  /* 0x0000000200007312 */ /* 0x004e240000301000 */
[----:B0-----:R-:W-:-:S04]  /*2740*/  F2FP.BF16.F32.PACK_AB R0, RZ, R0 ;  /* 0x00000000ff00723e */ /* 0x001fc800000010ff */
[----:B------:R-:W-:Y:S01]  /*2750*/  PRMT R19, R0, 0x7610, R19 ;  /* 0x0000761000137816 */ /* 0x000fe20000000013 */
[----:B------:R-:W-:Y:S06]  /*2760*/  BRA `(.L_x_8) ;  /* 0x0000000000107947 */ /* 0x000fec0003800000 */
.L_x_31:
[----:B------:R-:W2:Y:S02]  /*2770*/  LDG.E R2, desc[UR36][R2.64] ;  /* 0x0000002402027981 */ /* 0x000ea4000c1e1900 */
[----:B--2---:R-:W-:-:S04]  /*2780*/  I2FP.F32.U32 R0, R2 ;  /* 0x0000000200007245 */ /* 0x004fc80000201000 */
[----:B------:R-:W-:-:S04]  /*2790*/  F2FP.BF16.F32.PACK_AB R0, RZ, R0 ;  /* 0x00000000ff00723e */ /* 0x000fc800000010ff */
[----:B------:R-:W-:-:S07]  /*27a0*/  PRMT R19, R0, 0x7610, R19 ;  /* 0x0000761000137816 */ /* 0x000fce0000000013 */
.L_x_8:
[----:B------:R-:W0:Y:S01]  /*27b0*/  LDCU.64 UR6, c[0x0][0x5f8] ;  /* 0x0000bf00ff0677ac */ /* 0x000e220008000a00 */
[----:B------:R-:W-:-:S04]  /*27c0*/  UPRMT UR4, UR42, 0x9910, URZ ;  /* 0x000099102a047896 */ /* 0x000fc800080000ff */
[----:B------:R-:W-:Y:S01]  /*27d0*/  UISETP.GT.AND UP0, UPT, UR4, 0x9, UPT ;  /* 0x000000090400788c */ /* 0x000fe2000bf04270 */
[----:B0-----:R-:W-:-:S05]  /*27e0*/  IADD3 R2, P0, PT, R18, UR6, RZ ;  /* 0x0000000612027c10 */ /* 0x001fca000ff1e0ff */
[----:B------:R-:W-:-:S03]  /*27f0*/  IMAD.X R3, RZ, RZ, UR7, P0 ;  /* 0x00000007ff037e24 */ /* 0x000fc600080e06ff */
        /* <DEDUP_REMOVED lines=11> */
[----:B0-----:R-:W-:Y:S01]  /*28b0*/  F2FP.BF16.F32.PACK_AB R0, RZ, R0 ;  /* 0x00000000ff00723e */ /* 0x001fe200000010ff */
[----:B------:R-:W-:Y:S06]  /*28c0*/  BRA `(.L_x_42) ;  /* 0x0000000c00947947 */ /* 0x000fec0003800000 */
.L_x_40:
[----:B------:R-:W2:Y:S02]  /*28d0*/  LDG.E.U8 R2, desc[UR36][R2.64] ;  /* 0x0000002402027981 */ /* 0x000ea4000c1e1100 */
[----:B--2---:R-:W-:-:S04]  /*28e0*/  I2FP.F32.U32 R0, R2 ;  /* 0x0000000200007245 */ /* 0x004fc80000201000 */
[----:B------:R-:W-:Y:S01]  /*28f0*/  F2FP.BF16.F32.PACK_AB R0, RZ, R0 ;  /* 0x00000000ff00723e */ /* 0x000fe200000010ff */
[----:B------:R-:W-:Y:S06]  /*2900*/  BRA `(.L_x_42) ;  /* 0x0000000c00847947 */ /* 0x000fec0003800000 */
.L_x_39:
        /* <DEDUP_REMOVED lines=8> */
[----:B0-----:R-:W-:Y:S01]  /*2990*/  F2FP.BF16.F32.PACK_AB R0, RZ, R0 ;  /* 0x00000000ff00723e */ /* 0x001fe200000010ff */
[----:B------:R-:W-:Y:S06]  /*29a0*/  BRA `(.L_x_42) ;  /* 0x0000000c005c7947 */ /* 0x000fec0003800000 */
.L_x_44:
[----:B------:R-:W2:Y:S02]  /*29b0*/  LDG.E R2, desc[UR36][R2.64] ;  /* 0x0000002402027981 */ /* 0x000ea4000c1e1900 */
[----:B--2---:R-:W-:-:S04]  /*29c0*/  I2FP.F32.S32 R0, R2 ;  /* 0x0000000200007245 */ /* 0x004fc80000201400 */
[----:B------:R-:W-:Y:S01]  /*29d0*/  F2FP.BF16.F32.PACK_AB R0, RZ, R0 ;  /* 0x00000000ff00723e */ /* 0x000fe200000010ff */
[----:B------:R-:W-:Y:S06]  /*29e0*/  BRA `(.L_x_42) ;  /* 0x0000000c004c7947 */ /* 0x000fec0003800000 */
.L_x_43:
[----:B------:R-:W2:Y:S02]  /*29f0*/  LDG.E.U16 R2, desc[UR36][R2.64] ;  /* 0x0000002402027981 */ /* 0x000ea4000c1e1500 */
[----:B--2---:R-:W0:Y:S02]  /*2a00*/  I2F.S16 R0, R2 ;  /* 0x0000000200007306 */ /* 0x004e240000101400 */
[----:B0-----:R-:W-:Y:S01]  /*2a10*/  F2FP.BF16.F32.PACK_AB R0, RZ, R0 ;  /* 0x00000000ff00723e */ /* 0x001fe200000010ff */
[----:B------:R-:W-:Y:S06]  /*2a20*/  BRA `(.L_x_42) ;  /* 0x0000000c003c7947 */ /* 0x000fec0003800000 */
.L_x_38:
        /* <DEDUP_REMOVED lines=9> */
.L_x_46:
[----:B------:R-:W2:Y:S02]  /*2ac0*/  LDG.E.U16 R0, desc[UR36][R2.64] ;  /* 0x0000002402007981 */ /* 0x000ea4000c1e1500 */
[----:B--2---:R-:W-:-:S05]  /*2ad0*/  HADD2.F32 R0, -RZ, R0.H0_H0 ;  /* 0x20000000ff007230 */ /* 0x004fca0000004100 */
[----:B------:R-:W-:Y:S01]  /*2ae0*/  F2FP.BF16.F32.PACK_AB R0, RZ, R0 ;  /* 0x00000000ff00723e */ /* 0x000fe200000010ff */
[----:B------:R-:W-:Y:S06]  /*2af0*/  BRA `(.L_x_42) ;  /* 0x0000000c00087947 */ /* 0x000fec0003800000 */
.L_x_45:
        /* <DEDUP_REMOVED lines=9> */
.L_x_48:
[----:B------:R-:W2:Y:S02]  /*2b90*/  LDG.E.U16 R2, desc[UR36][R2.64] ;  /* 0x0000002402027981 */ /* 0x000ea4000c1e1500 */
[----:B--2---:R-:W-:-:S05]  /*2ba0*/  HADD2.F32 R0, -RZ, R2.H0_H0 ;  /* 0x20000002ff007230 */ /* 0x004fca0000004100 */
[----:B------:R-:W-:Y:S01]  /*2bb0*/  F2FP.BF16.F32.PACK_AB R0, RZ, R0 ;  /* 0x00000000ff00723e */ /* 0x000fe200000010ff */
[----:B------:R-:W-:Y:S06]  /*2bc0*/  BRA `(.L_x_42) ;  /* 0x0000000800d47947 */ /* 0x000fec0003800000 */
.L_x_47:
[----:B------:R-:W2:Y:S01]  /*2bd0*/  LDG.E.64 R2, desc[UR36][R2.64] ;  /* 0x0000002402027981 */ /* 0x000ea2000c1e1b00 */
[----:B------:R-:W-:Y:S01]  /*2be0*/  UMOV UR4, 0xf0000000 ;  /* 0xf000000000047882 */ /* 0x000fe20000000000 */
[----:B------:R-:W-:Y:S01]  /*2bf0*/  UMOV UR5, 0x380fffff ;  /* 0x380fffff00057882 */ /* 0x000fe20000000000 */
[----:B--2---:R-:W0:Y:S01]  /*2c00*/  F2F.F32.F64 R0, R2 ;  /* 0x0000000200007310 */ /* 0x004e220000301000 */
[----:B------:R-:W-:-:S14]  /*2c10*/  DSETP.GEU.AND P0, PT, |R2|, UR4, PT ;  /* 0x0000000402007e2a */ /* 0x000fdc000bf0e200 */
[----:B0-----:R-:W-:-:S05]  /*2c20*/  @!P0 FMUL R0, R0, 1.175494350822287508e-38 ;  /* 0x0080000000008820 */ /* 0x001fca0000400000 */
[----:B------:R-:W-:Y:S01]  /*2c30*/  F2FP.BF16.F32.PACK_AB R0, RZ, R0 ;  /* 0x00000000ff00723e */ /* 0x000fe200000010ff */
[----:B------:R-:W-:Y:S06]  /*2c40*/  BRA `(.L_x_42) ;  /* 0x0000000800b47947 */ /* 0x000fec0003800000 */
.L_x_37:
        /* <DEDUP_REMOVED lines=11> */
[----:B------:R-:W-:Y:S01]  /*2d00*/  F2FP.BF16.F32.PACK_AB R0, RZ, R0 ;  /* 0x00000000ff00723e */ /* 0x000fe200000010ff */
[----:B------:R-:W-:Y:S06]  /*2d10*/  BRA `(.L_x_42) ;  /* 0x0000000800807947 */ /* 0x000fec0003800000 */
.L_x_51:
        /* <DEDUP_REMOVED lines=8> */
.L_x_50:
        /* <DEDUP_REMOVED lines=13> */
[----:B------:R-:W-:-:S04]  /*2e70*/  VIADDMNMX.U32 R5, R5, R6, 0x4, !PT ;  /* 0x0000000405057446 */ /* 0x000fc80007800006 */
[----:B------:R-:W-:-:S04]  /*2e80*/  IADD3 R5, PT, PT, R5, -0x4, RZ ;  /* 0xfffffffc05057810 */ /* 0x000fc80007ffe0ff */
[C---:B------:R-:W-:Y:S01]  /*2e90*/  SHF.L.U32 R6, R4.reuse, R5, RZ ;  /* 0x0000000504067219 */ /* 0x040fe200000006ff */
[----:B------:R-:W-:Y:S02]  /*2ea0*/  IMAD.SHL.U32 R7, R5, 0x800000, RZ ;  /* 0x0080000005077824 */ /* 0x000fe400078e00ff */
[----:B------:R-:W-:-:S03]  /*2eb0*/  VIADD R5, R4, 0x1000000 ;  /* 0x0100000004057836 */ /* 0x000fc60000000000 */
        /* <DEDUP_REMOVED lines=9> */
.L_x_53:
        /* <DEDUP_REMOVED lines=11> */
[----:B------:R-:W-:Y:S01]  /*3000*/  F2FP.BF16.F32.PACK_AB R0, RZ, R0 ;  /* 0x00000000ff00723e */ /* 0x000fe200000010ff */
[----:B------:R-:W-:Y:S06]  /*3010*/  BRA `(.L_x_42) ;  /* 0x0000000400c07947 */ /* 0x000fec0003800000 */
.L_x_52:
[----:B------:R0:W5:Y:S01]  /*3020*/  LDG.E.U16 R0, desc[UR36][R2.64] ;  /* 0x0000002402007981 */ /* 0x000162000c1e1500 */
[----:B------:R-:W-:Y:S05]  /*3030*/  BRA `(.L_x_42) ;  /* 0x0000000400b87947 */ /* 0x000fea0003800000 */
.L_x_49:
        /* <DEDUP_REMOVED lines=10> */
[----:B------:R-:W-:Y:S01]  /*30e0*/  F2FP.BF16.F32.PACK_AB R0, RZ, R0 ;  /* 0x00000000ff00723e */ /* 0x000fe200000010ff */
[----:B------:R-:W-:Y:S06]  /*30f0*/  BRA `(.L_x_42) ;  /* 0x0000000400887947 */ /* 0x000fec0003800000 */
.L_x_56:
[----:B------:R-:W2:Y:S01]  /*3100*/  LDG.E.U8 R3, desc[UR36][R2.64] ;  /* 0x0000002402037981 */ /* 0x000ea2000c1e1100 */
[----:B------:R-:W-:Y:S01]  /*3110*/  BSSY.RECONVERGENT B0, `(.L_x_57) ;  /* 0x0000018000007945 */ /* 0x000fe20003800200 */
[----:B------:R-:W-:Y:S02]  /*3120*/  MOV R0, RZ ;  /* 0x000000ff00007202 */ /* 0x000fe40000000f00 */
        /* <DEDUP_REMOVED lines=18> */
.L_x_60:
[----:B------:R-:W-:Y:S05]  /*3250*/  BSYNC.RECONVERGENT B1 ;  /* 0x0000000000017941 */ /* 0x000fea0003800200 */
.L_x_59:
[----:B------:R-:W-:Y:S01]  /*3260*/  IMAD.SHL.U32 R0, R0, 0x100000, RZ ;  /* 0x0010000000007824 */ /* 0x000fe200078e00ff */
[----:B------:R-:W-:-:S04]  /*3270*/  LEA R2, R2, 0x3b800000, 0x17 ;  /* 0x3b80000002027811 */ /* 0x000fc800078eb8ff */
[----:B------:R-:W-:-:S07]  /*3280*/  LOP3.LUT R0, R2, R0, R7, 0xfe, !PT ;  /* 0x0000000002007212 */ /* 0x000fce00078efe07 */
.L_x_58:
[----:B------:R-:W-:Y:S05]  /*3290*/  BSYNC.RECONVERGENT B0 ;  /* 0x0000000000007941 */ /* 0x000fea0003800200 */
.L_x_57:
[----:B------:R-:W-:Y:S01]  /*32a0*/  F2FP.BF16.F32.PACK_AB R0, RZ, R0 ;  /* 0x00000000ff00723e */ /* 0x000fe200000010ff */
[----:B------:R-:W-:Y:S06]  /*32b0*/  BRA `(.L_x_42) ;  /* 0x0000000400187947 */ /* 0x000fec0003800000 */
.L_x_55:
[----:B------:R-:W2:Y:S01]  /*32c0*/  LDG.E.U8 R3, desc[UR36][R2.64] ;  /* 0x0000002402037981 */ /* 0x000ea2000c1e1100 */
[----:B------:R-:W-:Y:S01]  /*32d0*/  BSSY.RECONVERGENT B0, `(.L_x_61) ;  /* 0x0000018000007945 */ /* 0x000fe20003800200 */
[----:B------:R-:W-:Y:S01]  /*32e0*/  IMAD.MOV.U32 R0, RZ, RZ, RZ ;  /* 0x000000ffff007224 */ /* 0x000fe200078e00ff */
[----:B--2---:R-:W-:-:S13]  /*32f0*/  ISETP.NE.AND P0, PT, R3, RZ, PT ;  /* 0x000000ff0300720c */ /* 0x004fda0003f05270 */
[----:B------:R-:W-:Y:S05]  /*3300*/  @!P0 BRA `(.L_x_62) ;  /* 0x0000000000508947 */ /* 0x000fea0003800000 */
[----:B------:R-:W-:-:S13]  /*3310*/  ISETP.NE.AND P0, PT, R3, 0x80, PT ;  /* 0x000000800300780c */ /* 0x000fda0003f05270 */
[----:B------:R-:W-:Y:S01]  /*3320*/  @!P0 MOV R0, 0x7f800001 ;  /* 0x7f80000100008802 */ /* 0x000fe20000000f00 */
        /* <DEDUP_REMOVED lines=14> */
.L_x_64:
[----:B------:R-:W-:Y:S05]  /*3410*/  BSYNC.RECONVERGENT B1 ;  /* 0x0000000000017941 */ /* 0x000fea0003800200 */
.L_x_63:
[----:B------:R-:W-:Y:S01]  /*3420*/  IMAD.SHL.U32 R0, R0, 0x200000, RZ ;  /* 0x0020000000007824 */ /* 0x000fe200078e00ff */
[----:B------:R-:W-:-:S04]  /*3430*/  LEA R2, R2, 0x37800000, 0x17 ;  /* 0x3780000002027811 */ /* 0x000fc800078eb8ff */
[----:B------:R-:W-:-:S07]  /*3440*/  LOP3.LUT R0, R2, R0, R7, 0xfe, !PT ;  /* 0x0000000002007212 */ /* 0x000fce00078efe07 */
.L_x_62:
[----:B------:R-:W-:Y:S05]  /*3450*/  BSYNC.RECONVERGENT B0 ;  /* 0x0000000000007941 */ /* 0x000fea0003800200 */
.L_x_61:
[----:B------:R-:W-:Y:S01]  /*3460*/  F2FP.BF16.F32.PACK_AB R0, RZ, R0 ;  /* 0x00000000ff00723e */ /* 0x000fe200000010ff */
[----:B------:R-:W-:Y:S06]  /*3470*/  BRA `(.L_x_42) ;  /* 0x0000000000a87947 */ /* 0x000fec0003800000 */
.L_x_54:
[----:B------:R-:W-:-:S09]  /*3480*/  UISETP.NE.AND UP0, UPT, UR4, 0x1c, UPT ;  /* 0x0000001c0400788c */ /* 0x000fd2000bf05270 */
[----:B------:R-:W-:Y:S05]  /*3490*/  BRA.U !UP0, `(.L_x_65) ;  /* 0x0000000108947547 */ /* 0x000fea000b800000 */
[----:B------:R-:W-:-:S09]  /*34a0*/  UISETP.NE.AND UP0, UPT, UR4, 0x1d, UPT ;  /* 0x0000001d0400788c */ /* 0x000fd2000bf05270 */
[----:B------:R-:W-:Y:S05]  /*34b0*/  BRA.U !UP0, `(.L_x_66) ;  /* 0x00000001087c7547 */ /* 0x000fea000b800000 */
[----:B------:R-:W-:-:S09]  /*34c0*/  UISETP.NE.AND UP0, UPT, UR4, 0x2c, UPT ;  /* 0x0000002c0400788c */ /* 0x000fd2000bf05270 */
[----:B------:R-:W-:Y:S05]  /*34d0*/  BRA.U !UP0, `(.L_x_67) ;  /* 0x0000000108487547 */ /* 0x000fea000b800000 */
.L_x_41:
[----:B------:R-:W-:Y:S01]  /*34e0*/  MOV R2, 0x0 ;  /* 0x0000000000027802 */ /* 0x000fe20000000f00 */
[----:B------:R-:W0:Y:S01]  /*34f0*/  LDCU.64 UR4, c[0x4][0x148] ;  /* 0x01002900ff0477ac */ /* 0x000e220008000a00 */
[----:B------:R-:W-:Y:S02]  /*3500*/  HFMA2 R13, -RZ, RZ, 0, 0 ;  /* 0x00000000ff0d7431 */ /* 0x000fe400000001ff */
[----:B------:R-:W-:Y:S01]  /*3510*/  IMAD.MOV.U32 R8, RZ, RZ, 0x4e ;  /* 0x0000004eff087424 */ /* 0x000fe200078e00ff */
[----:B------:R-:W1:Y:S01]  /*3520*/  LDCU.64 UR6, c[0x4][0x150] ;  /* 0x01002a00ff0677ac */ /* 0x000e620008000a00 */
[----:B------:R-:W2:Y:S01]  /*3530*/  LDC.64 R2, c[0x4][R2] ;  /* 0x0100000002027b82 */ /* 0x000ea20000000a00 */
[----:B------:R-:W-:Y:S01]  /*3540*/  IMAD.MOV.U32 R12, RZ, RZ, 0x1 ;  /* 0x00000001ff0c7424 */ /* 0x000fe200078e00ff */
[----:B------:R-:W3:Y:S01]  /*3550*/  LDCU.64 UR8, c[0x4][0x58] ;  /* 0x01000b00ff0877ac */ /* 0x000ee20008000a00 */
[----:B0-----:R-:W-:Y:S02]  /*3560*/  IMAD.U32 R4, RZ, RZ, UR4 ;  /* 0x00000004ff047e24 */ /* 0x001fe4000f8e00ff */
[----:B------:R-:W-:Y:S01]  /*3570*/  IMAD.U32 R5, RZ, RZ, UR5 ;  /* 0x00000005ff057e24 */ /* 0x000fe2000f8e00ff */
[----:B-1----:R-:W-:Y:S01]  /*3580*/  MOV R6, UR6 ;  /* 0x0000000600067c02 */ /* 0x002fe20008000f00 */
[----:B------:R-:W-:-:S02]  /*3590*/  IMAD.U32 R7, RZ, RZ, UR7 ;  /* 0x00000007ff077e24 */ /* 0x000fc4000f8e00ff */
[----:B---3--:R-:W-:Y:S02]  /*35a0*/  IMAD.U32 R10, RZ, RZ, UR8 ;  /* 0x00000008ff0a7e24 */ /* 0x008fe4000f8e00ff */
[----:B------:R-:W-:-:S07]  /*35b0*/  IMAD.U32 R11, RZ, RZ, UR9 ;  /* 0x00000009ff0b7e24 */ /* 0x000fce000f8e00ff */
[----:B------:R-:W-:-:S07]  /*35c0*/  LEPC R20, `(.L_x_68) ;  /* 0x000000001014794e */ /* 0x000fce0000000000 */
[----:B--2--5:R-:W-:Y:S05]  /*35d0*/  CALL.ABS.NOINC R2 ;  /* 0x0000000002007343 */ /* 0x024fea0003c00000 */
.L_x_68:
[----:B------:R-:W-:Y:S01]  /*35e0*/  PRMT R0, RZ, 0x7610, R0 ;  /* 0x00007610ff007816 */ /* 0x000fe20000000000 */
[----:B------:R-:W-:Y:S06]  /*35f0*/  BRA `(.L_x_42) ;  /* 0x0000000000487947 */ /* 0x000fec0003800000 */
.L_x_67:
[----:B------:R-:W2:Y:S01]  /*3600*/  LDG.E.U8 R2, desc[UR36][R2.64] ;  /* 0x0000002402027981 */ /* 0x000ea2000c1e1100 */
[----:B------:R-:W-:Y:S01]  /*3610*/  BSSY.RECONVERGENT B0, `(.L_x_69) ;  /* 0x0000007000007945 */ /* 0x000fe20003800200 */
[----:B------:R-:W-:Y:S01]  /*3620*/  IMAD.MOV.U32 R0, RZ, RZ, 0x400000 ;  /* 0x00400000ff007424 */ /* 0x000fe200078e00ff */
[----:B--2---:R-:W-:-:S13]  /*3630*/  ISETP.NE.AND P0, PT, R2, RZ, PT ;  /* 0x000000ff0200720c */ /* 0x004fda0003f05270 */
[----:B------:R-:W-:Y:S05]  /*3640*/  @!P0 BRA `(.L_x_70) ;  /* 0x00000000000c8947 */ /* 0x000fea0003800000 */
[----:B------:R-:W-:-:S13]  /*3650*/  ISETP.NE.AND P0, PT, R2, 0xff, PT ;  /* 0x000000ff0200780c */ /* 0x000fda0003f05270 */
[----:B------:R-:W-:Y:S02]  /*3660*/  @!P0 IMAD.MOV.U32 R0, RZ, RZ, 0x7f800001 ;  /* 0x7f800001ff008424 */ /* 0x000fe400078e00ff */
[----:B------:R-:W-:-:S07]  /*3670*/  @P0 IMAD.SHL.U32 R0, R2, 0x800000, RZ ;  /* 0x0080000002000824 */ /* 0x000fce00078e00ff */
.L_x_70:
[----:B------:R-:W-:Y:S05]  /*3680*/  BSYNC.RECONVERGENT B0 ;  /* 0x0000000000007941 */ /* 0x000fea0003800200 */
.L_x_69:
[----:B------:R-:W-:Y:S01]  /*3690*/  F2FP.BF16.F32.PACK_AB R0, RZ, R0 ;  /* 0x00000000ff00723e */ /* 0x000fe200000010ff */
[----:B------:R-:W-:Y:S06]  /*36a0*/  BRA `(.L_x_42) ;  /* 0x00000000001c7947 */ /* 0x000fec0003800000 */
.L_x_66:
[----:B------:R-:W2:Y:S02]  /*36b0*/  LDG.E.64 R2, desc[UR36][R2.64] ;  /* 0x0000002402027981 */ /* 0x000ea4000c1e1b00 */
[----:B--2---:R-:W0:Y:S02]  /*36c0*/  I2F.U64 R0, R2 ;  /* 0x0000000200007312 */ /* 0x004e240000301000 */
[----:B0-----:R-:W-:Y:S01]  /*36d0*/  F2FP.BF16.F32.PACK_AB R0, RZ, R0 ;  /* 0x00000000ff00723e */ /* 0x001fe200000010ff */
[----:B------:R-:W-:Y:S06]  /*36e0*/  BRA `(.L_x_42) ;  /* 0x00000000000c7947 */ /* 0x000fec0003800000 */
.L_x_65:
[----:B------:R-:W2:Y:S02]  /*36f0*/  LDG.E R2, desc[UR36][R2.64] ;  /* 0x0000002402027981 */ /* 0x000ea4000c1e1900 */
[----:B--2---:R-:W-:-:S04]  /*3700*/  I2FP.F32.U32 R0, R2 ;  /* 0x0000000200007245 */ /* 0x004fc80000201000 */
[----:B------:R-:W-:-:S07]  /*3710*/  F2FP.BF16.F32.PACK_AB R0, RZ, R0 ;  /* 0x00000000ff00723e */ /* 0x000fce00000010ff */
.L_x_42:
[----:B-----5:R-:W-:Y:S01]  /*3720*/  IMAD.U32 R0, R0, 0x10000, RZ ;  /* 0x0001000000007824 */ /* 0x020fe200078e00ff */
[----:B------:R-:W0:Y:S01]  /*3730*/  LDCU.64 UR6, c[0x0][0x5e8] ;  /* 0x0000bd00ff0677ac */ /* 0x000e220008000a00 */
[----:B------:R-:W-:Y:S01]  /*3740*/  IMAD.U32 R19, R19, 0x10000, RZ ;  /* 0x0001000013137824 */ /* 0x000fe200078e00ff */
[----:B------:R-:W-:-:S03]  /*3750*/  UPRMT UR4, UR43, 0x9910, URZ ;  /* 0x000099102b047896 */ /* 0x000fc600080000ff */
[----:B------:R-:W1:Y:S01]  /*3760*/  MUFU.RCP R0, R0 ;  /* 0x0000000000007308 */ /* 0x000e620000001000 */
[----:B------:R-:W-:Y:S01]  /*3770*/  UISETP.GT.AND UP0, UPT, UR4, 0x9, UPT ;  /* 0x000000090400788c */ /* 0x000fe2000bf04270 */
[----:B0-----:R-:W-:Y:S01]  /*3780*/  IADD3 R2, P0, PT, R16, UR6, RZ ;  /* 0x0000000610027c10 */ /* 0x001fe2000ff1e0ff */
[----:B-1----:R-:W-:-:S03]  /*3790*/  FMUL.FTZ R19, R19, R0 ;  /* 0x0000000013137220 */ /* 0x002fc60000410000 */
[----:B------:R-:W-:-:S03]  /*37a0*/  IADD3.X R3, PT, PT, RZ, UR7, RZ, P0, !PT ;  /* 0x00000007ff037c10 */ /* 0x000fc600087fe4ff */
[----:B------:R-:W0:Y:S01]  /*37b0*/  F2F.BF16.F32 R19, R19 ;  /* 0x0000001300137304 */ /* 0x000e220000202000 */
        /* <DEDUP_REMOVED lines=9> */
[----:B0-----:R-:W-:-:S04]  /*3850*/  IMAD.U32 R0, R19, 0x10000, RZ ;  /* 0x0001000013007824 */ /* 0x001fc800078e00ff */
[----:B------:R-:W0:Y:S02]  /*3860*/  F2I.FTZ.TRUNC.NTZ R5, R0 ;  /* 0x0000000000057305 */ /* 0x000e24000021f100 */
[----:B0-----:R0:W-:Y:S01]  /*3870*/  STG.E.U8 desc[UR36][R2.64], R5 ;  /* 0x0000000502007986 */ /* 0x0011e2000c101124 */
[----:B------:R-:W-:Y:S05]  /*3880*/  BRA `(.L_x_76) ;  /* 0x0000000c00807947 */ /* 0x000fea0003800000 */
.L_x_74:
[----:B0-----:R-:W-:-:S06]  /*3890*/  IMAD.U32 R5, R19, 0x10000, RZ ;  /* 0x0001000013057824 */ /* 0x001fcc00078e00ff */
[----:B------:R-:W0:Y:S02]  /*38a0*/  F2I.S64.TRUNC R4, R5 ;  /* 0x0000000500047311 */ /* 0x000e24000020d900 */
[----:B0-----:R1:W-:Y:S01]  /*38b0*/  STG.E.U8 desc[UR36][R2.64], R4 ;  /* 0x0000000402007986 */ /* 0x0013e2000c101124 */
[----:B------:R-:W-:Y:S05]  /*38c0*/  BRA `(.L_x_76) ;  /* 0x0000000c00707947 */ /* 0x000fea0003800000 */
.L_x_73:
[----:B------:R-:W-:-:S09]  /*38d0*/  UISETP.NE.AND UP0, UPT, UR4, 0x2, UPT ;  /* 0x000000020400788c */ /* 0x000fd2000bf05270 */
[----:B------:R-:W-:Y:S05]  /*38e0*/  BRA.U !UP0, `(.L_x_77) ;  /* 0x0000000108307547 */ /* 0x000fea000b800000 */
[----:B------:R-:W-:-:S09]  /*38f0*/  UISETP.NE.AND UP0, UPT, UR4, 0x3, UPT ;  /* 0x000000030400788c */ /* 0x000fd2000bf05270 */
[----:B------:R-:W-:Y:S05]  /*3900*/  BRA.U !UP0, `(.L_x_78) ;  /* 0x0000000108187547 */ /* 0x000fea000b800000 */
[----:B------:R-:W-:-:S09]  /*3910*/  UISETP.NE.AND UP0, UPT, UR4, 0x4, UPT ;  /* 0x000000040400788c */ /* 0x000fd2000bf05270 */
[----:B------:R-:W-:Y:S05]  /*3920*/  BRA.U UP0, `(.L_x_75) ;  /* 0x0000000900b87547 */ /* 0x000fea000b800000 */
[----:B0-----:R-:W-:-:S06]  /*3930*/  IMAD.U32 R4, R19, 0x10000, RZ ;  /* 0x0001000013047824 */ /* 0x001fcc00078e00ff */
[----:B------:R-:W0:Y:S02]  /*3940*/  F2I.S64.TRUNC R4, R4 ;  /* 0x0000000400047311 */ /* 0x000e24000020d900 */
[----:B0-----:R4:W-:Y:S01]  /*3950*/  STG.E.64 desc[UR36][R2.64], R4 ;  /* 0x0000000402007986 */ /* 0x0019e2000c101b24 */
[----:B------:R-:W-:Y:S05]  /*3960*/  BRA `(.L_x_76) ;  /* 0x0000000c00487947 */ /* 0x000fea0003800000 */
.L_x_78:
[----:B0-----:R-:W-:-:S06]  /*3970*/  IMAD.U32 R19, R19, 0x10000, RZ ;  /* 0x0001000013137824 */ /* 0x001fcc00078e00ff */
[----:B------:R-:W0:Y:S02]  /*3980*/  F2I.FTZ.TRUNC.NTZ R19, R19 ;  /* 0x0000001300137305 */ /* 0x000e24000021f100 */
[----:B0-----:R3:W-:Y:S01]  /*3990*/  STG.E desc[UR36][R2.64], R19 ;  /* 0x0000001302007986 */ /* 0x0017e2000c101924 */
[----:B------:R-:W-:Y:S05]  /*39a0*/  BRA `(.L_x_76) ;  /* 0x0000000c00387947 */ /* 0x000fea0003800000 */
.L_x_77:
[----:B0-----:R-:W-:-:S06]  /*39b0*/  IMAD.U32 R19, R19, 0x10000, RZ ;  /* 0x0001000013137824 */ /* 0x001fcc00078e00ff */
[----:B------:R-:W0:Y:S02]  /*39c0*/  F2I.FTZ.TRUNC.NTZ R19, R19 ;  /* 0x0000001300137305 */ /* 0x000e24000021f100 */
[----:B0-----:R2:W-:Y:S01]  /*39d0*/  STG.E.U16 desc[UR36][R2.64], R19 ;  /* 0x0000001302007986 */ /* 0x0015e2000c101524 */
[----:B------:R-:W-:Y:S05]  /*39e0*/  BRA `(.L_x_76) ;  /* 0x0000000c00287947 */ /* 0x000fea0003800000 */
.L_x_72:
[----:B------:R-:W-:-:S09]  /*39f0*/  UISETP.GT.AND UP0, UPT, UR4, 0x6, UPT ;  /* 0x000000060400788c */ /* 0x000fd2000bf04270 */
[----:B------:R-:W-:Y:S05]  /*3a00*/  BRA.U UP0, `(.L_x_79) ;  /* 0x00000001002c7547 */ /* 0x000fea000b800000 */
[----:B------:R-:W-:-:S09]  /*3a10*/  UISETP.NE.AND UP0, UPT, UR4, 0x5, UPT ;  /* 0x000000050400788c */ /* 0x000fd2000bf05270 */
[----:B------:R-:W-:Y:S05]  /*3a20*/  BRA.U !UP0, `(.L_x_80) ;  /* 0x0000000108147547 */ /* 0x000fea000b800000 */
[----:B------:R-:W-:-:S09]  /*3a30*/  UISETP.NE.AND UP0, UPT, UR4, 0x6, UPT ;  /* 0x000000060400788c */ /* 0x000fd2000bf05270 */
[----:B------:R-:W-:Y:S05]  /*3a40*/  BRA.U UP0, `(.L_x_75) ;  /* 0x0000000900707547 */ /* 0x000fea000b800000 */
[----:B0-----:R-:W-:-:S05]  /*3a50*/  SHF.L.U32 R19, R19, 0x10, RZ ;  /* 0x0000001013137819 */ /* 0x001fca00000006ff */
[----:B------:R0:W-:Y:S01]  /*3a60*/  STG.E desc[UR36][R2.64], R19 ;  /* 0x0000001302007986 */ /* 0x0001e2000c101924 */
[----:B------:R-:W-:Y:S05]  /*3a70*/  BRA `(.L_x_76) ;  /* 0x0000000c00047947 */ /* 0x000fea0003800000 */
.L_x_80:
[----:B0-----:R-:W-:-:S05]  /*3a80*/  IMAD.U32 R0, R19, 0x10000, RZ ;  /* 0x0001000013007824 */ /* 0x001fca00078e00ff */
[----:B------:R-:W-:-:S05]  /*3a90*/  F2FP.F16.F32.PACK_AB R0, RZ, R0 ;  /* 0x00000000ff00723e */ /* 0x000fca00000000ff */
[----:B------:R0:W-:Y:S01]  /*3aa0*/  STG.E.U16 desc[UR36][R2.64], R0 ;  /* 0x0000000002007986 */ /* 0x0001e2000c101524 */
[----:B------:R-:W-:Y:S05]  /*3ab0*/  BRA `(.L_x_76) ;  /* 0x0000000800f47947 */ /* 0x000fea0003800000 */
.L_x_79:
[----:B------:R-:W-:-:S09]  /*3ac0*/  UISETP.NE.AND UP0, UPT, UR4, 0x7, UPT ;  /* 0x000000070400788c */ /* 0x000fd2000bf05270 */
[----:B------:R-:W-:Y:S05]  /*3ad0*/  BRA.U !UP0, `(.L_x_81) ;  /* 0x0000000108347547 */ /* 0x000fea000b800000 */
[----:B------:R-:W-:-:S09]  /*3ae0*/  UISETP.NE.AND UP0, UPT, UR4, 0x8, UPT ;  /* 0x000000080400788c */ /* 0x000fd2000bf05270 */
[----:B------:R-:W-:Y:S05]  /*3af0*/  BRA.U !UP0, `(.L_x_82) ;  /* 0x0000000108187547 */ /* 0x000fea000b800000 */
[----:B------:R-:W-:-:S09]  /*3b00*/  UISETP.NE.AND UP0, UPT, UR4, 0x9, UPT ;  /* 0x000000090400788c */ /* 0x000fd2000bf05270 */
[----:B------:R-:W-:Y:S05]  /*3b10*/  BRA.U UP0, `(.L_x_75) ;  /* 0x00000009003c7547 */ /* 0x000fea000b800000 */
[----:B0-----:R-:W-:Y:S02]  /*3b20*/  IMAD.U32 R4, R19, 0x10000, RZ ;  /* 0x0001000013047824 */ /* 0x001fe400078e00ff */
[----:B------:R-:W-:-:S05]  /*3b30*/  IMAD.MOV.U32 R5, RZ, RZ, RZ ;  /* 0x000000ffff057224 */ /* 0x000fca00078e00ff */
[----:B------:R0:W-:Y:S01]  /*3b40*/  STG.E.64 desc[UR36][R2.64], R4 ;  /* 0x0000000402007986 */ /* 0x0001e2000c101b24 */
[----:B------:R-:W-:Y:S05]  /*3b50*/  BRA `(.L_x_76) ;  /* 0x0000000800cc7947 */ /* 0x000fea0003800000 */
.L_x_82:
[----:B0-----:R-:W-:-:S05]  /*3b60*/  IMAD.U32 R19, R19, 0x10000, RZ ;  /* 0x0001000013137824 */ /* 0x001fca00078e00ff */
[----:B------:R-:W-:-:S04]  /*3b70*/  F2FP.F16.F32.PACK_AB R5, RZ, R19 ;  /* 0x00000013ff05723e */ /* 0x000fc800000000ff */
[----:B------:R-:W-:-:S05]  /*3b80*/  PRMT R5, R5, 0x5410, RZ ;  /* 0x0000541005057816 */ /* 0x000fca00000000ff */
[----:B------:R0:W-:Y:S01]  /*3b90*/  STG.E desc[UR36][R2.64], R5 ;  /* 0x0000000502007986 */ /* 0x0001e2000c101924 */
[----:B------:R-:W-:Y:S05]  /*3ba0*/  BRA `(.L_x_76) ;  /* 0x0000000800b87947 */ /* 0x000fea0003800000 */
.L_x_81:
[----:B0-----:R-:W-:-:S04]  /*3bb0*/  IMAD.U32 R4, R19, 0x10000, RZ ;  /* 0x0001000013047824 */ /* 0x001fc800078e00ff */
[----:B------:R-:W-:-:S06]  /*3bc0*/  FMUL.FTZ R4, R4, 1 ;  /* 0x3f80000004047820 */ /* 0x000fcc0000410000 */
[----:B------:R-:W0:Y:S02]  /*3bd0*/  F2F.F64.F32 R4, R4 ;  /* 0x0000000400047310 */ /* 0x000e240000201800 */
[----:B0-----:R0:W-:Y:S01]  /*3be0*/  STG.E.64 desc[UR36][R2.64], R4 ;  /* 0x0000000402007986 */ /* 0x0011e2000c101b24 */
[----:B------:R-:W-:Y:S05]  /*3bf0*/  BRA `(.L_x_76) ;  /* 0x0000000800a47947 */ /* 0x000fea0003800000 */
.L_x_71:
        /* <DEDUP_REMOVED lines=8> */
[----:B0-----:R-:W-:-:S04]  /*3c80*/  SHF.L.U32 R19, R19, 0x10, RZ ;  /* 0x0000001013137819 */ /* 0x001fc800000006ff */
[----:B------:R-:W-:-:S04]  /*3c90*/  FSETP.NEU.FTZ.AND P0, PT, R19, RZ, PT ;  /* 0x000000ff1300720b */ /* 0x000fc80003f1d000 */
[----:B------:R-:W-:-:S05]  /*3ca0*/  SEL R5, RZ, 0x1, !P0 ;  /* 0x00000001ff057807 */ /* 0x000fca0004000000 */
[----:B------:R0:W-:Y:S01]  /*3cb0*/  STG.E.U8 desc[UR36][R2.64], R5 ;  /* 0x0000000502007986 */ /* 0x0001e2000c101124 */
[----:B------:R-:W-:Y:S05]  /*3cc0*/  BRA `(.L_x_76) ;  /* 0x0000000800707947 */ /* 0x000fea0003800000 */
.L_x_85:
[----:B0-----:R-:W-:Y:S01]  /*3cd0*/  IMAD.U32 R19, R19, 0x10000, RZ ;  /* 0x0001000013137824 */ /* 0x001fe200078e00ff */
[----:B------:R-:W-:-:S03]  /*3ce0*/  CS2R R6, SRZ ;  /* 0x0000000000067805 */ /* 0x000fc6000001ff00 */
[----:B------:R-:W-:-:S06]  /*3cf0*/  FMUL.FTZ R4, R19, 1 ;  /* 0x3f80000013047820 */ /* 0x000fcc0000410000 */
[----:B------:R-:W0:Y:S02]  /*3d00*/  F2F.F64.F32 R4, R4 ;  /* 0x0000000400047310 */ /* 0x000e240000201800 */
[----:B0-----:R0:W-:Y:S01]  /*3d10*/  STG.E.128 desc[UR36][R2.64], R4 ;  /* 0x0000000402007986 */ /* 0x0011e2000c101d24 */
[----:B------:R-:W-:Y:S05]  /*3d20*/  BRA `(.L_x_76) ;  /* 0x0000000800587947 */ /* 0x000fea0003800000 */
.L_x_84:
[----:B------:R-:W-:-:S09]  /*3d30*/  UISETP.NE.AND UP0, UPT, UR4, 0xf, UPT ;  /* 0x0000000f0400788c */ /* 0x000fd2000bf05270 */
[----:B------:R-:W-:Y:S05]  /*3d40*/  BRA.U !UP0, `(.L_x_86) ;  /* 0x0000000108a07547 */ /* 0x000fea000b800000 */
[----:B------:R-:W-:-:S09]  /*3d50*/  UISETP.NE.AND UP0, UPT, UR4, 0x17, UPT ;  /* 0x000000170400788c */ /* 0x000fd2000bf05270 */
[----:B------:R-:W-:Y:S05]  /*3d60*/  BRA.U !UP0, `(.L_x_87) ;  /* 0x00000001084c7547 */ /* 0x000fea000b800000 */
[----:B------:R-:W-:-:S09]  /*3d70*/  UISETP.NE.AND UP0, UPT, UR4, 0x18, UPT ;  /* 0x000000180400788c */ /* 0x000fd2000bf05270 */
[----:B------:R-:W-:Y:S05]  /*3d80*/  BRA.U UP0, `(.L_x_75) ;  /* 0x0000000500a07547 */ /* 0x000fea000b800000 */
[----:B0-----:R-:W-:Y:S01]  /*3d90*/  IMAD.U32 R19, R19, 0x10000, RZ ;  /* 0x0001000013137824 */ /* 0x001fe200078e00ff */
[----:B------:R-:W-:Y:S01]  /*3da0*/  BSSY.RECONVERGENT B0, `(.L_x_88) ;  /* 0x000000c000007945 */ /* 0x000fe20003800200 */
[----:B------:R-:W-:-:S03]  /*3db0*/  IMAD.MOV.U32 R0, RZ, RZ, 0x7f ;  /* 0x0000007fff007424 */ /* 0x000fc600078e00ff */
[----:B------:R-:W-:Y:S02]  /*3dc0*/  LOP3.LUT R6, R19, 0x7fffffff, RZ, 0xc0, !PT ;  /* 0x7fffffff13067812 */ /* 0x000fe400078ec0ff */
[----:B------:R-:W-:Y:S02]  /*3dd0*/  SHF.R.U32.HI R5, RZ, 0x18, R19 ;  /* 0x00000018ff057819 */ /* 0x000fe40000011613 */
[----:B------:R-:W-:-:S13]  /*3de0*/  ISETP.GT.U32.AND P0, PT, R6, 0x43efffff, PT ;  /* 0x43efffff0600780c */ /* 0x000fda0003f04070 */
[----:B------:R-:W-:Y:S05]  /*3df0*/  @P0 BRA `(.L_x_89) ;  /* 0x0000000000180947 */ /* 0x000fea0003800000 */
[----:B------:R-:W-:-:S13]  /*3e00*/  ISETP.GT.U32.AND P0, PT, R6, 0x3c7fffff, PT ;  /* 0x3c7fffff0600780c */ /* 0x000fda0003f04070 */
[----:B------:R-:W-:-:S04]  /*3e10*/  @P0 SHF.R.U32.HI R0, RZ, 0x14, R19 ;  /* 0x00000014ff000819 */ /* 0x000fc80000011613 */
[----:B------:R-:W-:Y:S01]  /*3e20*/  @P0 LOP3.LUT R4, R0, 0x1, RZ, 0xc0, !PT ;  /* 0x0000000100040812 */ /* 0x000fe200078ec0ff */
[----:B------:R-:W-:-:S03]  /*3e30*/  @!P0 FADD.FTZ R0, R6, 16384 ;  /* 0x4680000006008421 */ /* 0x000fc60000010000 */
[----:B------:R-:W-:-:S04]  /*3e40*/  @P0 IADD3 R4, PT, PT, R19, 0x407ffff, R4 ;  /* 0x0407ffff13040810 */ /* 0x000fc80007ffe004 */
[----:B------:R-:W-:-:S07]  /*3e50*/  @P0 SHF.R.U32.HI R0, RZ, 0x14, R4 ;  /* 0x00000014ff000819 */ /* 0x000fce0000011604 */
.L_x_89:
[----:B------:R-:W-:Y:S05]  /*3e60*/  BSYNC.RECONVERGENT B0 ;  /* 0x0000000000007941 */ /* 0x000fea0003800200 */
.L_x_88:
[----:B------:R-:W-:-:S05]  /*3e70*/  LOP3.LUT R5, R0, 0x80, R5, 0xf8, !PT ;  /* 0x0000008000057812 */ /* 0x000fca00078ef805 */
[----:B------:R0:W-:Y:S01]  /*3e80*/  STG.E.U8 desc[UR36][R2.64], R5 ;  /* 0x0000000502007986 */ /* 0x0001e2000c101124 */
[----:B------:R-:W-:Y:S05]  /*3e90*/  BRA `(.L_x_76) ;  /* 0x0000000400fc7947 */ /* 0x000fea0003800000 */
.L_x_87:
[----:B0-----:R-:W-:Y:S01]  /*3ea0*/  IMAD.U32 R19, R19, 0x10000, RZ ;  /* 0x0001000013137824 */ /* 0x001fe200078e00ff */
[----:B------:R-:W-:Y:S04]  /*3eb0*/  BSSY.RECONVERGENT B0, `(.L_x_90) ;  /* 0x000000e000007945 */ /* 0x000fe80003800200 */
[----:B------:R-:W-:Y:S02]  /*3ec0*/  LOP3.LUT R6, R19, 0x7fffffff, RZ, 0xc0, !PT ;  /* 0x7fffffff13067812 */ /* 0x000fe400078ec0ff */
[----:B------:R-:W-:Y:S02]  /*3ed0*/  SHF.R.U32.HI R5, RZ, 0x18, R19 ;  /* 0x00000018ff057819 */ /* 0x000fe40000011613 */
[----:B------:R-:W-:-:S13]  /*3ee0*/  ISETP.GE.U32.AND P1, PT, R6, 0x47800000, PT ;  /* 0x478000000600780c */ /* 0x000fda0003f26070 */
[----:B------:R-:W-:Y:S01]  /*3ef0*/  @P1 IMAD.MOV.U32 R0, RZ, RZ, 0x7f ;  /* 0x0000007fff001424 */ /* 0x000fe200078e00ff */
[----:B------:R-:W-:-:S04]  /*3f00*/  @P1 ISETP.GT.U32.AND P0, PT, R6, 0x7f800000, PT ;  /* 0x7f8000000600180c */ /* 0x000fc80003f04070 */
[----:B------:R-:W-:Y:S01]  /*3f10*/  @P1 SEL R0, R0, 0x7c, P0 ;  /* 0x0000007c00001807 */ /* 0x000fe20000000000 */
[----:B------:R-:W-:Y:S08]  /*3f20*/  @P1 BRA `(.L_x_91) ;  /* 0x0000000000181947 */ /* 0x000ff00003800000 */
[----:B------:R-:W-:-:S13]  /*3f30*/  ISETP.GT.U32.AND P0, PT, R6, 0x387fffff, PT ;  /* 0x387fffff0600780c */ /* 0x000fda0003f04070 */
[----:B------:R-:W-:-:S04]  /*3f40*/  @P0 SHF.R.U32.HI R0, RZ, 0x15, R19 ;  /* 0x00000015ff000819 */ /* 0x000fc80000011613 */
[----:B------:R-:W-:Y:S01]  /*3f50*/  @P0 LOP3.LUT R4, R0, 0x1, RZ, 0xc0, !PT ;  /* 0x0000000100040812 */ /* 0x000fe200078ec0ff */
[----:B------:R-:W-:-:S03]  /*3f60*/  @!P0 FADD.FTZ R0, R6, 128 ;  /* 0x4300000006008421 */ /* 0x000fc60000010000 */
[----:B------:R-:W-:-:S04]  /*3f70*/  @P0 IADD3 R4, PT, PT, R19, 0x80fffff, R4 ;  /* 0x080fffff13040810 */ /* 0x000fc80007ffe004 */
[----:B------:R-:W-:-:S07]  /*3f80*/  @P0 SHF.R.U32.HI R0, RZ, 0x15, R4 ;  /* 0x00000015ff000819 */ /* 0x000fce0000011604 */
.L_x_91:
[----:B------:R-:W-:Y:S05]  /*3f90*/  BSYNC.RECONVERGENT B0 ;  /* 0x0000000000007941 */ /* 0x000fea0003800200 */
.L_x_90:
[----:B------:R-:W-:-:S05]  /*3fa0*/  LOP3.LUT R5, R0, 0x80, R5, 0xf8, !PT ;  /* 0x0000008000057812 */ /* 0x000fca00078ef805 */
[----:B------:R0:W-:Y:S01]  /*3fb0*/  STG.E.U8 desc[UR36][R2.64], R5 ;  /* 0x0000000502007986 */ /* 0x0001e2000c101124 */
[----:B------:R-:W-:Y:S05]  /*3fc0*/  BRA `(.L_x_76) ;  /* 0x0000000400b07947 */ /* 0x000fea0003800000 */
.L_x_86:
[----:B0-----:R0:W-:Y:S01]  /*3fd0*/  STG.E.U16 desc[UR36][R2.64], R19 ;  /* 0x0000001302007986 */ /* 0x0011e2000c101524 */
[----:B------:R-:W-:Y:S05]  /*3fe0*/  BRA `(.L_x_76) ;  /* 0x0000000400a87947 */ /* 0x000fea0003800000 */
.L_x_83:
        /* <DEDUP_REMOVED lines=8> */
[----:B0-----:R-:W-:-:S06]  /*4070*/  SHF.L.U32 R5, R19, 0x10, RZ ;  /* 0x0000001013057819 */ /* 0x001fcc00000006ff */
[----:B------:R-:W0:Y:S02]  /*4080*/  F2I.FTZ.U32.TRUNC.NTZ R5, R5 ;  /* 0x0000000500057305 */ /* 0x000e24000021f000 */
[----:B0-----:R0:W-:Y:S01]  /*4090*/  STG.E.U16 desc[UR36][R2.64], R5 ;  /* 0x0000000502007986 */ /* 0x0011e2000c101524 */
[----:B------:R-:W-:Y:S05]  /*40a0*/  BRA `(.L_x_76) ;  /* 0x0000000400787947 */ /* 0x000fea0003800000 */
.L_x_94:
[----:B0-----:R-:W-:Y:S01]  /*40b0*/  IMAD.U32 R5, R19, 0x10000, RZ ;  /* 0x0001000013057824 */ /* 0x001fe200078e00ff */
[----:B------:R-:W-:Y:S01]  /*40c0*/  BSSY.RECONVERGENT B0, `(.L_x_95) ;  /* 0x0000014000007945 */ /* 0x000fe20003800200 */
[----:B------:R-:W-:-:S03]  /*40d0*/  IMAD.MOV.U32 R0, RZ, RZ, 0x80 ;  /* 0x00000080ff007424 */ /* 0x000fc600078e00ff */
[----:B------:R-:W-:-:S04]  /*40e0*/  LOP3.LUT R4, R5, 0x7fffffff, RZ, 0xc0, !PT ;  /* 0x7fffffff05047812 */ /* 0x000fc800078ec0ff */
[----:B------:R-:W-:-:S13]  /*40f0*/  ISETP.GT.U32.AND P0, PT, R4, 0x437fffff, PT ;  /* 0x437fffff0400780c */ /* 0x000fda0003f04070 */
[----:B------:R-:W-:Y:S05]  /*4100*/  @P0 BRA `(.L_x_96) ;  /* 0x00000000003c0947 */ /* 0x000fea0003800000 */
[----:B------:R-:W-:-:S13]  /*4110*/  ISETP.GT.U32.AND P0, PT, R4, 0x3bffffff, PT ;  /* 0x3bffffff0400780c */ /* 0x000fda0003f04070 */
[----:B------:R-:W-:Y:S05]  /*4120*/  @P0 BRA `(.L_x_97) ;  /* 0x0000000000140947 */ /* 0x000fea0003800000 */
[----:B------:R-:W-:-:S05]  /*4130*/  FADD.FTZ R0, R4, 8192 ;  /* 0x4600000004007421 */ /* 0x000fca0000010000 */
[----:B------:R-:W-:Y:S02]  /*4140*/  LOP3.LUT P0, R4, R0, 0xff, RZ, 0xc0, !PT ;  /* 0x000000ff00047812 */ /* 0x000fe4000780c0ff */
[----:B------:R-:W-:-:S11]  /*4150*/  PRMT R0, RZ, 0x7610, R0 ;  /* 0x00007610ff007816 */ /* 0x000fd60000000000 */
[----:B------:R-:W-:Y:S05]  /*4160*/  @!P0 BRA `(.L_x_96) ;  /* 0x0000000000248947 */ /* 0x000fea0003800000 */
[----:B------:R-:W-:Y:S05]  /*4170*/  BRA `(.L_x_98) ;  /* 0x0000000000147947 */ /* 0x000fea0003800000 */
.L_x_97:
[----:B------:R-:W-:-:S04]  /*4180*/  SHF.R.U32.HI R0, RZ, 0x14, R5 ;  /* 0x00000014ff007819 */ /* 0x000fc80000011605 */
[----:B------:R-:W-:-:S04]  /*4190*/  LOP3.LUT R0, R0, 0x1, RZ, 0xc0, !PT ;  /* 0x0000000100007812 */ /* 0x000fc800078ec0ff */
[----:B------:R-:W-:-:S04]  /*41a0*/  IADD3 R0, PT, PT, R5, 0x487ffff, R0 ;  /* 0x0487ffff05007810 */ /* 0x000fc80007ffe000 */
[----:B------:R-:W-:-:S04]  /*41b0*/  SHF.R.U32.HI R0, RZ, 0x14, R0 ;  /* 0x00000014ff007819 */ /* 0x000fc80000011600 */
[----:B------:R-:W-:-:S07]  /*41c0*/  LOP3.LUT R4, R0, 0xff, RZ, 0xc0, !PT ;  /* 0x000000ff00047812 */ /* 0x000fce00078ec0ff */
.L_x_98:
[----:B------:R-:W-:-:S04]  /*41d0*/  SHF.R.U32.HI R5, RZ, 0x18, R5 ;  /* 0x00000018ff057819 */ /* 0x000fc80000011605 */
[----:B------:R-:W-:-:S04]  /*41e0*/  LOP3.LUT R4, R4, 0x80, R5, 0xf8, !PT ;  /* 0x0000008004047812 */ /* 0x000fc800078ef805 */
[----:B------:R-:W-:-:S07]  /*41f0*/  PRMT R0, R4, 0x7610, R0 ;  /* 0x0000761004007816 */ /* 0x000fce0000000000 */
.L_x_96:
[----:B------:R-:W-:Y:S05]  /*4200*/  BSYNC.RECONVERGENT B0 ;  /* 0x0000000000007941 */ /* 0x000fea0003800200 */
.L_x_95:
[----:B------:R0:W-:Y:S01]  /*4210*/  STG.E.U8 desc[UR36][R2.64], R0 ;  /* 0x0000000002007986 */ /* 0x0001e2000c101124 */
[----:B------:R-:W-:Y:S05]  /*4220*/  BRA `(.L_x_76) ;  /* 0x0000000400187947 */ /* 0x000fea0003800000 */
.L_x_93:
        /* <DEDUP_REMOVED lines=13> */
.L_x_101:
[----:B------:R-:W-:-:S04]  /*4300*/  SHF.R.U32.HI R0, RZ, 0x15, R5 ;  /* 0x00000015ff007819 */ /* 0x000fc80000011605 */
[----:B------:R-:W-:-:S04]  /*4310*/  LOP3.LUT R0, R0, 0x1, RZ, 0xc0, !PT ;  /* 0x0000000100007812 */ /* 0x000fc800078ec0ff */
[----:B------:R-:W-:-:S04]  /*4320*/  IADD3 R0, PT, PT, R5, 0x88fffff, R0 ;  /* 0x088fffff05007810 */ /* 0x000fc80007ffe000 */
[----:B------:R-:W-:-:S04]  /*4330*/  SHF.R.U32.HI R0, RZ, 0x15, R0 ;  /* 0x00000015ff007819 */ /* 0x000fc80000011600 */
[----:B------:R-:W-:-:S07]  /*4340*/  LOP3.LUT R4, R0, 0xff, RZ, 0xc0, !PT ;  /* 0x000000ff00047812 */ /* 0x000fce00078ec0ff */
.L_x_102:
[----:B------:R-:W-:-:S04]  /*4350*/  SHF.R.U32.HI R5, RZ, 0x18, R5 ;  /* 0x00000018ff057819 */ /* 0x000fc80000011605 */
[----:B------:R-:W-:-:S04]  /*4360*/  LOP3.LUT R4, R4, 0x80, R5, 0xf8, !PT ;  /* 0x0000008004047812 */ /* 0x000fc800078ef805 */
[----:B------:R-:W-:-:S07]  /*4370*/  PRMT R0, R4, 0x7610, R0 ;  /* 0x0000761004007816 */ /* 0x000fce0000000000 */
.L_x_100:
[----:B------:R-:W-:Y:S05]  /*4380*/  BSYNC.RECONVERGENT B0 ;  /* 0x0000000000007941 */ /* 0x000fea0003800200 */
.L_x_99:
[----:B------:R0:W-:Y:S01]  /*4390*/  STG.E.U8 desc[UR36][R2.64], R0 ;  /* 0x0000000002007986 */ /* 0x0001e2000c101124 */
[----:B------:R-:W-:Y:S05]  /*43a0*/  BRA `(.L_x_76) ;  /* 0x0000000000b87947 */ /* 0x000fea0003800000 */
.L_x_92:
[----:B------:R-:W-:-:S09]  /*43b0*/  UISETP.NE.AND UP0, UPT, UR4, 0x1c, UPT ;  /* 0x0000001c0400788c */ /* 0x000fd2000bf05270 */
[----:B------:R-:W-:Y:S05]  /*43c0*/  BRA.U !UP0, `(.L_x_103) ;  /* 0x0000000108a47547 */ /* 0x000fea000b800000 */
[----:B------:R-:W-:-:S09]  /*43d0*/  UISETP.NE.AND UP0, UPT, UR4, 0x1d, UPT ;  /* 0x0000001d0400788c */ /* 0x000fd2000bf05270 */
[----:B------:R-:W-:Y:S05]  /*43e0*/  BRA.U !UP0, `(.L_x_104) ;  /* 0x00000001088c7547 */ /* 0x000fea000b800000 */
[----:B------:R-:W-:-:S09]  /*43f0*/  UISETP.NE.AND UP0, UPT, UR4, 0x2c, UPT ;  /* 0x0000002c0400788c */ /* 0x000fd2000bf05270 */
[----:B------:R-:W-:Y:S05]  /*4400*/  BRA.U !UP0, `(.L_x_105) ;  /* 0x0000000108447547 */ /* 0x000fea000b800000 */
.L_x_75:
[----:B------:R-:W-:Y:S01]  /*4410*/  MOV R0, 0x0 ;  /* 0x0000000000007802 */ /* 0x000fe20000000f00 */
[----:B------:R-:W1:Y:S01]  /*4420*/  LDCU.64 UR6, c[0x4][0x148] ;  /* 0x01002900ff0677ac */ /* 0x000e620008000a00 */
[----:B------:R-:W-:Y:S02]  /*4430*/  HFMA2 R12, -RZ, RZ, 0, 5.9604644775390625e-08 ;  /* 0x00000001ff0c7431 */ /* 0x000fe400000001ff */
[----:B------:R-:W-:Y:S01]  /*4440*/  IMAD.MOV.U32 R8, RZ, RZ, 0x65 ;  /* 0x00000065ff087424 */ /* 0x000fe200078e00ff */
[----:B------:R2:W3:Y:S01]  /*4450*/  LDC.64 R2, c[0x4][R0] ;  /* 0x0100000000027b82 */ /* 0x0004e20000000a00 */
[----:B------:R-:W4:Y:S01]  /*4460*/  LDCU.64 UR8, c[0x4][0x150] ;  /* 0x01002a00ff0877ac */ /* 0x000f220008000a00 */
[----:B------:R-:W-:Y:S01]  /*4470*/  IMAD.MOV.U32 R13, RZ, RZ, RZ ;  /* 0x000000ffff0d7224 */ /* 0x000fe200078e00ff */
[----:B------:R-:W5:Y:S01]  /*4480*/  LDCU.64 UR4, c[0x4][0x60] ;  /* 0x01000c00ff0477ac */ /* 0x000f620008000a00 */
[----:B-1----:R-:W-:Y:S01]  /*4490*/  IMAD.U32 R4, RZ, RZ, UR6 ;  /* 0x00000006ff047e24 */ /* 0x002fe2000f8e00ff */
[----:B------:R-:W-:Y:S01]  /*44a0*/  MOV R5, UR7 ;  /* 0x0000000700057c02 */ /* 0x000fe20008000f00 */
[----:B----4-:R-:W-:-:S02]  /*44b0*/  IMAD.U32 R6, RZ, RZ, UR8 ;  /* 0x00000008ff067e24 */ /* 0x010fc4000f8e00ff */
[----:B------:R-:W-:Y:S02]  /*44c0*/  IMAD.U32 R7, RZ, RZ, UR9 ;  /* 0x00000009ff077e24 */ /* 0x000fe4000f8e00ff */
[----:B-----5:R-:W-:Y:S02]  /*44d0*/  IMAD.U32 R10, RZ, RZ, UR4 ;  /* 0x00000004ff0a7e24 */ /* 0x020fe4000f8e00ff */
[----:B--2---:R-:W-:-:S07]  /*44e0*/  IMAD.U32 R11, RZ, RZ, UR5 ;  /* 0x00000005ff0b7e24 */ /* 0x004fce000f8e00ff */
[----:B------:R-:W-:-:S07]  /*44f0*/  LEPC R20, `(.L_x_106) ;  /* 0x000000001014794e */ /* 0x000fce0000000000 */
[----:B0--3--:R-:W-:Y:S05]  /*4500*/  CALL.ABS.NOINC R2 ;  /* 0x0000000002007343 */ /* 0x009fea0003c00000 */
.L_x_106:
[----:B------:R-:W-:Y:S05]  /*4510*/  BRA `(.L_x_76) ;  /* 0x00000000005c7947 */ /* 0x000fea0003800000 */
.L_x_105:
[----:B0-----:R-:W-:Y:S02]  /*4520*/  IMAD.U32 R19, R19, 0x10000, RZ ;  /* 0x0001000013137824 */ /* 0x001fe400078e00ff */
[----:B------:R-:W-:-:S03]  /*4530*/  IMAD.MOV.U32 R5, RZ, RZ, 0xff ;  /* 0x000000ffff057424 */ /* 0x000fc600078e00ff */
[----:B------:R-:W-:-:S04]  /*4540*/  SHF.R.U32.HI R6, RZ, 0x17, R19 ;  /* 0x00000017ff067819 */ /* 0x000fc80000011613 */
[----:B------:R-:W-:-:S04]  /*4550*/  LOP3.LUT R4, R6, 0xff, RZ, 0xc0, !PT ;  /* 0x000000ff06047812 */ /* 0x000fc800078ec0ff */
[----:B------:R-:W-:-:S13]  /*4560*/  ISETP.NE.AND P1, PT, R4, 0xff, PT ;  /* 0x000000ff0400780c */ /* 0x000fda0003f25270 */
[--C-:B------:R-:W-:Y:S02]  /*4570*/  @P1 SHF.R.U32.HI R0, RZ, 0x16, R19.reuse ;  /* 0x00000016ff001819 */ /* 0x100fe40000011613 */
[----:B------:R-:W-:Y:S02]  /*4580*/  @P1 LOP3.LUT P0, RZ, R4, 0x3fffff, R19, 0xf8, !PT ;  /* 0x003fffff04ff1812 */ /* 0x000fe4000780f813 */
[----:B------:R-:W-:-:S04]  /*4590*/  @P1 LOP3.LUT R0, R0, 0x1, RZ, 0xc0, !PT ;  /* 0x0000000100001812 */ /* 0x000fc800078ec0ff */
[----:B------:R-:W-:Y:S01]  /*45a0*/  @P1 ISETP.EQ.U32.AND P2, PT, R0, 0x1, P0 ;  /* 0x000000010000180c */ /* 0x000fe20000742070 */
[----:B------:R-:W-:Y:S01]  /*45b0*/  @P1 VIADD R0, R6, 0x1 ;  /* 0x0000000106001836 */ /* 0x000fe20000000000 */
[----:B------:R-:W-:Y:S02]  /*45c0*/  PLOP3.LUT P0, PT, PT, PT, PT, 0x80, 0x8 ;  /* 0x000000000008781c */ /* 0x000fe40003f0f070 */
[----:B------:R-:W-:-:S13]  /*45d0*/  @P1 PLOP3.LUT P0, PT, P2, PT, PT, 0x80, 0x8 ;  /* 0x000000000008181c */ /* 0x000fda000170f070 */
[----:B------:R-:W-:-:S05]  /*45e0*/  @!P0 IMAD.MOV R0, RZ, RZ, R6 ;  /* 0x000000ffff008224 */ /* 0x000fca00078e0206 */
[----:B------:R-:W-:-:S05]  /*45f0*/  @P1 MOV R5, R0 ;  /* 0x0000000000051202 */ /* 0x000fca0000000f00 */
[----:B------:R0:W-:Y:S01]  /*4600*/  STG.E.U8 desc[UR36][R2.64], R5 ;  /* 0x0000000502007986 */ /* 0x0001e2000c101124 */
[----:B------:R-:W-:Y:S05]  /*4610*/  BRA `(.L_x_76) ;  /* 0x00000000001c7947 */ /* 0x000fea0003800000 */
.L_x_104:
[----:B0-----:R-:W-:-:S06]  /*4620*/  IMAD.U32 R4, R19, 0x10000, RZ ;  /* 0x0001000013047824 */ /* 0x001fcc00078e00ff */
[----:B------:R-:W0:Y:S02]  /*4630*/  F2I.U64.TRUNC R4, R4 ;  /* 0x0000000400047311 */ /* 0x000e24000020d800 */
[----:B0-----:R0:W-:Y:S01]  /*4640*/  STG.E.64 desc[UR36][R2.64], R4 ;  /* 0x0000000402007986 */ /* 0x0011e2000c101b24 */
[----:B------:R-:W-:Y:S05]  /*4650*/  BRA `(.L_x_76) ;  /* 0x00000000000c7947 */ /* 0x000fea0003800000 */
.L_x_103:
[----:B0-----:R-:W-:-:S06]  /*4660*/  IMAD.U32 R19, R19, 0x10000, RZ ;  /* 0x0001000013137824 */ /* 0x001fcc00078e00ff */
[----:B------:R-:W0:Y:S02]  /*4670*/  F2I.FTZ.U32.TRUNC.NTZ R19, R19 ;  /* 0x0000001300137305 */ /* 0x000e24000021f000 */
[----:B0-----:R0:W-:Y:S02]  /*4680*/  STG.E desc[UR36][R2.64], R19 ;  /* 0x0000001302007986 */ /* 0x0011e4000c101924 */
.L_x_76:
[----:B------:R-:W-:-:S07]  /*4690*/  VIADD R17, R17, 0x80 ;  /* 0x0000008011117836 */ /* 0x000fce0000000000 */
.L_x_1:
[----:B------:R-:W-:Y:S05]  /*46a0*/  BSYNC.RECONVERGENT B6 ;  /* 0x0000000000067941 */ /* 0x000fea0003800200 */
.L_x_0:
[----:B------:R-:W5:Y:S01]  /*46b0*/  LDCU UR4, c[0x0][0x380] ;  /* 0x00007000ff0477ac */ /* 0x000f620008000800 */
[----:B------:R-:W-:Y:S01]  /*46c0*/  BSSY.RECONVERGENT B6, `(.L_x_107) ;  /* 0x000045b000067945 */ /* 0x000fe20003800200 */
[----:B-----5:R-:W-:-:S13]  /*46d0*/  ISETP.GE.AND P0, PT, R17, UR4, PT ;  /* 0x0000000411007c0c */ /* 0x020fda000bf06270 */
[----:B------:R-:W-:Y:S05]  /*46e0*/  @P0 BRA `(.L_x_108) ;  /* 0x0000004400600947 */ /* 0x000fea0003800000 */
[----:B------:R-:W5:Y:S01]  /*46f0*/  LDCU UR4, c[0x0][0x388] ;  /* 0x00007100ff0477ac */ /* 0x000f620008000800 */
[----:B------:R-:W-:Y:S02]  /*4700*/  HFMA2 R16, -RZ, RZ, 0, 0 ;  /* 0x00000000ff107431 */ /* 0x000fe400000001ff */
[----:B------:R-:W-:Y:S02]  /*4710*/  IMAD.MOV.U32 R18, RZ, RZ, RZ ;  /* 0x000000ffff127224 */ /* 0x000fe400078e00ff */
[----:B0-----:R-:W-:Y:S01]  /*4720*/  IMAD.MOV.U32 R0, RZ, RZ, RZ ;  /* 0x000000ffff007224 */ /* 0x001fe200078e00ff */
[----:B-----5:R-:W-:-:S09]  /*4730*/  UISETP.NE.AND UP0, UPT, UR4, URZ, UPT ;  /* 0x000000ff0400728c */ /* 0x020fd2000bf05270 */
[----:B------:R-:W-:Y:S05]  /*4740*/  BRA.U !UP0, `(.L_x_109) ;  /* 0x0000001508707547 */ /* 0x000fea000b800000 */
[----:B------:R-:W1:Y:S01]  /*4750*/  LDCU.64 UR4, c[0x0][0x390] ;  /* 0x00007200ff0477ac */ /* 0x000e620008000a00 */
[----:B------:R-:W-:Y:S01]  /*4760*/  IMAD.MOV.U32 R16, RZ, RZ, RZ ;  /* 0x000000ffff107224 */ /* 0x000fe200078e00ff */
[----:B------:R-:W0:Y:S01]  /*4770*/  LDCU UR6, c[0x0][0x38c] ;  /* 0x00007180ff0677ac */ /* 0x000e220008000800 */
[----:B------:R-:W5:Y:S01]  /*4780*/  LDCU.64 UR8, c[0x0][0x4b8] ;  /* 0x00009700ff0877ac */ /* 0x000f620008000a00 */
[----:B------:R-:W-:Y:S01]  /*4790*/  UISETP.NE.AND UP0, UPT, UR41, URZ, UPT ;  /* 0x000000ff2900728c */ /* 0x000fe2000bf05270 */
[----:B-1234-:R-:W-:Y:S01]  /*47a0*/  IMAD.HI.U32 R2, R17, UR4, R16 ;  /* 0x0000000411027c27 */ /* 0x01efe2000f8e0010 */
[----:B------:R-:W1:Y:S04]  /*47b0*/  LDCU UR4, c[0x0][0x4c0] ;  /* 0x00009800ff0477ac */ /* 0x000e680008000800 */
[----:B------:R-:W-:-:S05]  /*47c0*/  SHF.R.U32.HI R3, RZ, UR5, R2 ;  /* 0x00000005ff037c19 */ /* 0x000fca0008011602 */
[----:B------:R-:W-:-:S04]  /*47d0*/  IMAD.MOV R18, RZ, RZ, -R3 ;  /* 0x000000ffff127224 */ /* 0x000fc800078e0a03 */
[----:B0-----:R-:W-:-:S04]  /*47e0*/  IMAD R18, R18, UR6, R17 ;  /* 0x0000000612127c24 */ /* 0x001fc8000f8e0211 */
[C---:B-----5:R-:W-:Y:S02]  /*47f0*/  IMAD R16, R18.reuse, UR8, RZ ;  /* 0x0000000812107c24 */ /* 0x060fe4000f8e02ff */
[C---:B------:R-:W-:Y:S02]  /*4800*/  IMAD R0, R18.reuse, UR9, RZ ;  /* 0x0000000912007c24 */ /* 0x040fe4000f8e02ff */
[----:B-1----:R-:W-:Y:S01]  /*4810*/  IMAD R18, R18, UR4, RZ ;  /* 0x0000000412127c24 */ /* 0x002fe2000f8e02ff */
        /* <DEDUP_REMOVED lines=22> */
[----:B------:R-:W-:-:S04]  /*4980*/  SHF.R.U32.HI R3, RZ, UR5, R2 ;  /* 0x00000005ff037c19 */ /* 0x000fc80008011602 */
[----:B------:R-:W-:-:S05]  /*4990*/  IADD3 R4, PT, PT, -R3, RZ, RZ ;  /* 0x000000ff03047210 */ /* 0x000fca0007ffe1ff */
        /* <DEDUP_REMOVED lines=40> */
[----:B-1----:R-:W-:-:S04]  /*4c20*/  SHF.R.U32.HI R5, RZ, UR4, R4 ;  /* 0x00000004ff057c19 */ /* 0x002fc80008011604 */
[----:B------:R-:W-:-:S05]  /*4c30*/  IADD3 R2, PT, PT, -R5, RZ, RZ ;  /* 0x000000ff05027210 */ /* 0x000fca0007ffe1ff */
        /* <DEDUP_REMOVED lines=269> */
.L_x_109:
[----:B------:R-:W1:Y:S01]  /*5d10*/  LDCU.64 UR6, c[0x0][0x5f0] ;  /* 0x0000be00ff0677ac */ /* 0x000e620008000a00 */
[----:B------:R-:W-:-:S04]  /*5d20*/  UPRMT UR4, UR39, 0x9910, URZ ;  /* 0x0000991027047896 */ /* 0x000fc800080000ff */
[----:B------:R-:W-:Y:S01]  /*5d30*/  UISETP.GT.AND UP0, UPT, UR4, 0x9, UPT ;  /* 0x000000090400788c */ /* 0x000fe2000bf04270 */
[----:B-1234-:R-:W-:-:S05]  /*5d40*/  IADD3 R2, P0, PT, R0, UR6, RZ ;  /* 0x0000000600027c10 */ /* 0x01efca000ff1e0ff */
        /* <DEDUP_REMOVED lines=15> */
.L_x_113:
[----:B------:R-:W2:Y:S02]  /*5e40*/  LDG.E.U8 R2, desc[UR36][R2.64] ;  /* 0x0000002402027981 */ /* 0x000ea4000c1e1100 */
[----:B--2---:R-:W-:-:S04]  /*5e50*/  I2FP.F32.U32 R0, R2 ;  /* 0x0000000200007245 */ /* 0x004fc80000201000 */
[----:B------:R-:W-:-:S04]  /*5e60*/  F2FP.BF16.F32.PACK_AB R0, RZ, R0 ;  /* 0x00000000ff00723e */ /* 0x000fc800000010ff */
[----:B------:R-:W-:Y:S01]  /*5e70*/  PRMT R19, R0, 0x7610, R19 ;  /* 0x0000761000137816 */ /* 0x000fe20000000013 */
[----:B------:R-:W-:Y:S06]  /*5e80*/  BRA `(.L_x_115) ;  /* 0x0000000c00c07947 */ /* 0x000fec0003800000 */
.L_x_112:
        /* <DEDUP_REMOVED lines=11> */
.L_x_117:
[----:B------:R-:W2:Y:S02]  /*5f40*/  LDG.E R2, desc[UR36][R2.64] ;  /* 0x0000002402027981 */ /* 0x000ea4000c1e1900 */
[----:B--2---:R-:W-:-:S04]  /*5f50*/  I2FP.F32.S32 R0, R2 ;  /* 0x0000000200007245 */ /* 0x004fc80000201400 */
[----:B------:R-:W-:-:S04]  /*5f60*/  F2FP.BF16.F32.PACK_AB R0, RZ, R0 ;  /* 0x00000000ff00723e */ /* 0x000fc800000010ff */
[----:B------:R-:W-:Y:S01]  /*5f70*/  PRMT R19, R0, 0x7610, R19 ;  /* 0x0000761000137816 */ /* 0x000fe20000000013 */
[----:B------:R-:W-:Y:S06]  /*5f80*/  BRA `(.L_x_115) ;  /* 0x0000000c00807947 */ /* 0x000fec0003800000 */
.L_x_116:
[----:B------:R-:W2:Y:S02]  /*5f90*/  LDG.E.U16 R2, desc[UR36][R2.64] ;  /* 0x0000002402027981 */ /* 0x000ea4000c1e1500 */
[----:B--2---:R-:W0:Y:S02]  /*5fa0*/  I2F.S16 R0, R2 ;  /* 0x0000000200007306 */ /* 0x004e240000101400 */
[----:B0-----:R-:W-:-:S04]  /*5fb0*/  F2FP.BF16.F32.PACK_AB R0, RZ, R0 ;  /* 0x00000000ff00723e */ /* 0x001fc800000010ff */
[----:B------:R-:W-:Y:S01]  /*5fc0*/  PRMT R19, R0, 0x7610, R19 ;  /* 0x0000761000137816 */ /* 0x000fe20000000013 */
[----:B------:R-:W-:Y:S06]  /*5fd0*/  BRA `(.L_x_115) ;  /* 0x0000000c006c7947 */ /* 0x000fec0003800000 */
.L_x_111:
        /* <DEDUP_REMOVED lines=9> */
.L_x_119:
[----:B------:R-:W2:Y:S02]  /*6070*/  LDG.E.U16 R0, desc[UR36][R2.64] ;  /* 0x0000002402007981 */ /* 0x000ea4000c1e1500 */
[----:B--2---:R-:W-:-:S05]  /*6080*/  HADD2.F32 R0, -RZ, R0.H0_H0 ;  /* 0x20000000ff007230 */ /* 0x004fca0000004100 */
[----:B------:R-:W-:-:S04]  /*6090*/  F2FP.BF16.F32.PACK_AB R0, RZ, R0 ;  /* 0x00000000ff00723e */ /* 0x000fc800000010ff */
[----:B------:R-:W-:Y:S01]  /*60a0*/  PRMT R19, R0, 0x7610, R19 ;  /* 0x0000761000137816 */ /* 0x000fe20000000013 */
[----:B------:R-:W-:Y:S06]  /*60b0*/  BRA `(.L_x_115) ;  /* 0x0000000c00347947 */ /* 0x000fec0003800000 */
.L_x_118:
        /* <DEDUP_REMOVED lines=9> */
.L_x_121:
[----:B------:R-:W2:Y:S02]  /*6150*/  LDG.E.U16 R2, desc[UR36][R2.64] ;  /* 0x0000002402027981 */ /* 0x000ea4000c1e1500 */
[----:B--2---:R-:W-:-:S05]  /*6160*/  HADD2.F32 R0, -RZ, R2.H0_H0 ;  /* 0x20000002ff007230 */ /* 0x004fca0000004100 */
[----:B------:R-:W-:-:S04]  /*6170*/  F2FP.BF16.F32.PACK_AB R0, RZ, R0 ;  /* 0x00000000ff00723e */ /* 0x000fc800000010ff */
[----:B------:R-:W-:Y:S01]  /*6180*/  PRMT R19, R0, 0x7610, R19 ;  /* 0x0000761000137816 */ /* 0x000fe20000000013 */
[----:B------:R-:W-:Y:S06]  /*6190*/  BRA `(.L_x_115) ;  /* 0x0000000800fc7947 */ /* 0x000fec0003800000 */
.L_x_120:
        /* <DEDUP_REMOVED lines=9> */
.L_x_110:
        /* <DEDUP_REMOVED lines=14> */
.L_x_124:
        /* <DEDUP_REMOVED lines=9> */
.L_x_123:
        /* <DEDUP_REMOVED lines=12> */
[----:B0-----:R-:W-:-:S04]  /*6460*/  IADD3 R5, PT, PT, -R5, RZ, RZ ;  /* 0x000000ff05057210 */ /* 0x001fc80007ffe1ff */
[----:B------:R-:W-:-:S05]  /*6470*/  VIADDMNMX.U32 R5, R5, R6, 0x4, !PT ;  /* 0x0000000405057446 */ /* 0x000fca0007800006 */
[----:B------:R-:W-:-:S04]  /*6480*/  VIADD R5, R5, 0xfffffffc ;  /* 0xfffffffc05057836 */ /* 0x000fc80000000000 */
[----:B------:R-:W-:Y:S01]  /*6490*/  IMAD.SHL.U32 R7, R5, 0x800000, RZ ;  /* 0x0080000005077824 */ /* 0x000fe200078e00ff */
[C---:B------:R-:W-:Y:S01]  /*64a0*/  SHF.L.U32 R6, R4.reuse, R5, RZ ;  /* 0x0000000504067219 */ /* 0x040fe200000006ff */
        /* <DEDUP_REMOVED lines=10> */
.L_x_126:
[----:B------:R-:W2:Y:S02]  /*6550*/  LDG.E.U8 R2, desc[UR36][R2.64] ;  /* 0x0000002402027981 */ /* 0x000ea4000c1e1100 */
[C---:B--2---:R-:W-:Y:S01]  /*6560*/  IMAD.SHL.U32 R0, R2.reuse, 0x2000000, RZ ;  /* 0x0200000002007824 */ /* 0x044fe200078e00ff */
[----:B------:R-:W-:-:S04]  /*6570*/  SHF.L.U32 R5, R2, 0x8, RZ ;  /* 0x0000000802057819 */ /* 0x000fc800000006ff */
[----:B------:R-:W-:-:S13]  /*6580*/  ISETP.GE.U32.AND P0, PT, R0, 0x8000000, PT ;  /* 0x080000000000780c */ /* 0x000fda0003f06070 */
[C---:B------:R-:W-:Y:S02]  /*6590*/  @!P0 LOP3.LUT R4, R5.reuse, 0x7f00, RZ, 0xc0, !PT ;  /* 0x00007f0005048812 */ /* 0x040fe400078ec0ff */
[----:B------:R-:W-:Y:S02]  /*65a0*/  @P0 LEA.HI R0, R0, 0x70000000, RZ, 0x1c ;  /* 0x7000000000000811 */ /* 0x000fe400078fe0ff */
[----:B------:R-:W-:Y:S02]  /*65b0*/  @!P0 LOP3.LUT R4, R4, 0x3f000000, RZ, 0xfc, !PT ;  /* 0x3f00000004048812 */ /* 0x000fe400078efcff */
[----:B------:R-:W-:Y:S01]  /*65c0*/  PRMT R5, R5, 0x9910, RZ ;  /* 0x0000991005057816 */ /* 0x000fe200000000ff */
[----:B------:R-:W-:Y:S02]  /*65d0*/  @P0 FMUL.FTZ R0, R0, 1.9259299443872358531e-34 ;  /* 0x0780000000000820 */ /* 0x000fe40000410000 */
[----:B------:R-:W-:-:S05]  /*65e0*/  @!P0 FADD.FTZ R0, R4, -0.5 ;  /* 0xbf00000004008421 */ /* 0x000fca0000010000 */
[----:B------:R-:W-:-:S04]  /*65f0*/  LOP3.LUT R0, R0, 0x80000000, R5, 0xf8, !PT ;  /* 0x8000000000007812 */ /* 0x000fc800078ef805 */
[----:B------:R-:W-:-:S04]  /*6600*/  F2FP.BF16.F32.PACK_AB R0, RZ, R0 ;  /* 0x00000000ff00723e */ /* 0x000fc800000010ff */
[----:B------:R-:W-:Y:S01]  /*6610*/  PRMT R19, R0, 0x7610, R19 ;  /* 0x0000761000137816 */ /* 0x000fe20000000013 */
[----:B------:R-:W-:Y:S06]  /*6620*/  BRA `(.L_x_115) ;  /* 0x0000000400d87947 */ /* 0x000fec0003800000 */
.L_x_125:
[----:B------:R0:W5:Y:S01]  /*6630*/  LDG.E.U16 R19, desc[UR36][R2.64] ;  /* 0x0000002402137981 */ /* 0x000162000c1e1500 */
[----:B------:R-:W-:Y:S05]  /*6640*/  BRA `(.L_x_115) ;  /* 0x0000000400d07947 */ /* 0x000fea0003800000 */
.L_x_122:
        /* <DEDUP_REMOVED lines=13> */
.L_x_129:
        /* <DEDUP_REMOVED lines=21> */
.L_x_133:
[----:B------:R-:W-:Y:S05]  /*6870*/  BSYNC.RECONVERGENT B1 ;  /* 0x0000000000017941 */ /* 0x000fea0003800200 */
.L_x_132:
[----:B------:R-:W-:Y:S01]  /*6880*/  IMAD.SHL.U32 R0, R0, 0x100000, RZ ;  /* 0x0010000000007824 */ /* 0x000fe200078e00ff */
[----:B------:R-:W-:-:S04]  /*6890*/  LEA R2, R2, 0x3b800000, 0x17 ;  /* 0x3b80000002027811 */ /* 0x000fc800078eb8ff */
[----:B------:R-:W-:-:S07]  /*68a0*/  LOP3.LUT R0, R2, R0, R7, 0xfe, !PT ;  /* 0x0000000002007212 */ /* 0x000fce00078efe07 */
.L_x_131:
[----:B------:R-:W-:Y:S05]  /*68b0*/  BSYNC.RECONVERGENT B0 ;  /* 0x0000000000007941 */ /* 0x000fea0003800200 */
.L_x_130:
[----:B------:R-:W-:-:S04]  /*68c0*/  F2FP.BF16.F32.PACK_AB R0, RZ, R0 ;  /* 0x00000000ff00723e */ /* 0x000fc800000010ff */
[----:B------:R-:W-:Y:S01]  /*68d0*/  PRMT R19, R0, 0x7610, R19 ;  /* 0x0000761000137816 */ /* 0x000fe20000000013 */
[----:B------:R-:W-:Y:S06]  /*68e0*/  BRA `(.L_x_115) ;  /* 0x0000000400287947 */ /* 0x000fec0003800000 */
.L_x_128:
        /* <DEDUP_REMOVED lines=21> */
.L_x_137:
[----:B------:R-:W-:Y:S05]  /*6a40*/  BSYNC.RECONVERGENT B1 ;  /* 0x0000000000017941 */ /* 0x000fea0003800200 */
.L_x_136:
[----:B------:R-:W-:Y:S01]  /*6a50*/  IMAD.SHL.U32 R0, R0, 0x200000, RZ ;  /* 0x0020000000007824 */ /* 0x000fe200078e00ff */
[----:B------:R-:W-:-:S04]  /*6a60*/  LEA R2, R2, 0x37800000, 0x17 ;  /* 0x3780000002027811 */ /* 0x000fc800078eb8ff */
[----:B------:R-:W-:-:S07]  /*6a70*/  LOP3.LUT R0, R2, R0, R7, 0xfe, !PT ;  /* 0x0000000002007212 */ /* 0x000fce00078efe07 */
.L_x_135:
[----:B------:R-:W-:Y:S05]  /*6a80*/  BSYNC.RECONVERGENT B0 ;  /* 0x0000000000007941 */ /* 0x000fea0003800200 */
.L_x_134:
[----:B------:R-:W-:-:S04]  /*6a90*/  F2FP.BF16.F32.PACK_AB R0, RZ, R0 ;  /* 0x00000000ff00723e */ /* 0x000fc800000010ff */
[----:B------:R-:W-:Y:S01]  /*6aa0*/  PRMT R19, R0, 0x7610, R19 ;  /* 0x0000761000137816 */ /* 0x000fe20000000013 */
[----:B------:R-:W-:Y:S06]  /*6ab0*/  BRA `(.L_x_115) ;  /* 0x0000000000b47947 */ /* 0x000fec0003800000 */
.L_x_127:
[----:B------:R-:W-:-:S09]  /*6ac0*/  UISETP.NE.AND UP0, UPT, UR4, 0x1c, UPT ;  /* 0x0000001c0400788c */ /* 0x000fd2000bf05270 */
[----:B------:R-:W-:Y:S05]  /*6ad0*/  BRA.U !UP0, `(.L_x_138) ;  /* 0x00000001089c7547 */ /* 0x000fea000b800000 */
[----:B------:R-:W-:-:S09]  /*6ae0*/  UISETP.NE.AND UP0, UPT, UR4, 0x1d, UPT ;  /* 0x0000001d0400788c */ /* 0x000fd2000bf05270 */
[----:B------:R-:W-:Y:S05]  /*6af0*/  BRA.U !UP0, `(.L_x_139) ;  /* 0x0000000108807547 */ /* 0x000fea000b800000 */
[----:B------:R-:W-:-:S09]  /*6b00*/  UISETP.NE.AND UP0, UPT, UR4, 0x2c, UPT ;  /* 0x0000002c0400788c */ /* 0x000fd2000bf05270 */
[----:B------:R-:W-:Y:S05]  /*6b10*/  BRA.U UP0, `(.L_x_114) ;  /* 0x0000000100307547 */ /* 0x000fea000b800000 */
        /* <DEDUP_REMOVED lines=8> */
.L_x_141:
[----:B------:R-:W-:Y:S05]  /*6ba0*/  BSYNC.RECONVERGENT B0 ;  /* 0x0000000000007941 */ /* 0x000fea0003800200 */
.L_x_140:
[----:B------:R-:W-:-:S04]  /*6bb0*/  F2FP.BF16.F32.PACK_AB R0, RZ, R0 ;  /* 0x00000000ff00723e */ /* 0x000fc800000010ff */
[----:B------:R-:W-:Y:S01]  /*6bc0*/  PRMT R19, R0, 0x7610, R19 ;  /* 0x0000761000137816 */ /* 0x000fe20000000013 */
[----:B------:R-:W-:Y:S06]  /*6bd0*/  BRA `(.L_x_115) ;  /* 0x00000000006c7947 */ /* 0x000fec0003800000 */
.L_x_114:
        /* <DEDUP_REMOVED lines=16> */
.L_x_142:
[----:B------:R-:W-:Y:S01]  /*6ce0*/  PRMT R19, RZ, 0x7610, R19 ;  /* 0x00007610ff137816 */ /* 0x000fe20000000013 */
[----:B------:R-:W-:Y:S06]  /*6cf0*/  BRA `(.L_x_115) ;  /* 0x0000000000247947 */ /* 0x000fec0003800000 */
.L_x_139:
[----:B------:R-:W2:Y:S02]  /*6d00*/  LDG.E.64 R2, desc[UR36][R2.64] ;  /* 0x0000002402027981 */ /* 0x000ea4000c1e1b00 */
[----:B--2---:R-:W0:Y:S02]  /*6d10*/  I2F.U64 R0, R2 ;  /* 0x0000000200007312 */ /* 0x004e240000301000 */
[----:B0-----:R-:W-:-:S04]  /*6d20*/  F2FP.BF16.F32.PACK_AB R0, RZ, R0 ;  /* 0x00000000ff00723e */ /* 0x001fc800000010ff */
[----:B------:R-:W-:Y:S01]  /*6d30*/  PRMT R19, R0, 0x7610, R19 ;  /* 0x0000761000137816 */ /* 0x000fe20000000013 */
[----:B------:R-:W-:Y:S06]  /*6d40*/  BRA `(.L_x_115) ;  /* 0x0000000000107947 */ /* 0x000fec0003800000 */
.L_x_138:
[----:B------:R-:W2:Y:S02]  /*6d50*/  LDG.E R2, desc[UR36][R2.64] ;  /* 0x0000002402027981 */ /* 0x000ea4000c1e1900 */
[----:B--2---:R-:W-:-:S04]  /*6d60*/  I2FP.F32.U32 R0, R2 ;  /* 0x0000000200007245 */ /* 0x004fc80000201000 */
[----:B------:R-:W-:-:S04]  /*6d70*/  F2FP.BF16.F32.PACK_AB R0, RZ, R0 ;  /* 0x00000000ff00723e */ /* 0x000fc800000010ff */
[----:B------:R-:W-:-:S07]  /*6d80*/  PRMT R19, R0, 0x7610, R19 ;  /* 0x0000761000137816 */ /* 0x000fce0000000013 */
.L_x_115:
        /* <DEDUP_REMOVED lines=18> */
.L_x_146:
[----:B------:R-:W2:Y:S02]  /*6eb0*/  LDG.E.U8 R2, desc[UR36][R2.64] ;  /* 0x0000002402027981 */ /* 0x000ea4000c1e1100 */
[----:B--2---:R-:W-:-:S04]  /*6ec0*/  I2FP.F32.U32 R0, R2 ;  /* 0x0000000200007245 */ /* 0x004fc80000201000 */
[----:B------:R-:W-:Y:S01]  /*6ed0*/  F2FP.BF16.F32.PACK_AB R0, RZ, R0 ;  /* 0x00000000ff00723e */ /* 0x000fe200000010ff */
[----:B------:R-:W-:Y:S06]  /*6ee0*/  BRA `(.L_x_148) ;  /* 0x0000000c00847947 */ /* 0x000fec0003800000 */
.L_x_145:
        /* <DEDUP_REMOVED lines=10> */
.L_x_150:
[----:B------:R-:W2:Y:S02]  /*6f90*/  LDG.E R2, desc[UR36][R2.64] ;  /* 0x0000002402027981 */ /* 0x000ea4000c1e1900 */
[----:B--2---:R-:W-:-:S04]  /*6fa0*/  I2FP.F32.S32 R0, R2 ;  /* 0x0000000200007245 */ /* 0x004fc80000201400 */
[----:B------:R-:W-:Y:S01]  /*6fb0*/  F2FP.BF16.F32.PACK_AB R0, RZ, R0 ;  /* 0x00000000ff00723e */ /* 0x000fe200000010ff */
[----:B------:R-:W-:Y:S06]  /*6fc0*/  BRA `(.L_x_148) ;  /* 0x0000000c004c7947 */ /* 0x000fec0003800000 */
.L_x_149:
[----:B------:R-:W2:Y:S02]  /*6fd0*/  LDG.E.U16 R2, desc[UR36][R2.64] ;  /* 0x0000002402027981 */ /* 0x000ea4000c1e1500 */
[----:B--2---:R-:W0:Y:S02]  /*6fe0*/  I2F.S16 R0, R2 ;  /* 0x0000000200007306 */ /* 0x004e240000101400 */
[----:B0-----:R-:W-:Y:S01]  /*6ff0*/  F2FP.BF16.F32.PACK_AB R0, RZ, R0 ;  /* 0x00000000ff00723e */ /* 0x001fe200000010ff */
[----:B------:R-:W-:Y:S06]  /*7000*/  BRA `(.L_x_148) ;  /* 0x0000000c003c7947 */ /* 0x000fec0003800000 */
.L_x_144:
        /* <DEDUP_REMOVED lines=9> */
.L_x_152:
[----:B------:R-:W2:Y:S02]  /*70a0*/  LDG.E.U16 R0, desc[UR36][R2.64] ;  /* 0x0000002402007981 */ /* 0x000ea4000c1e1500 */
[----:B--2---:R-:W-:-:S05]  /*70b0*/  HADD2.F32 R0, -RZ, R0.H0_H0 ;  /* 0x20000000ff007230 */ /* 0x004fca0000004100 */
[----:B------:R-:W-:Y:S01]  /*70c0*/  F2FP.BF16.F32.PACK_AB R0, RZ, R0 ;  /* 0x00000000ff00723e */ /* 0x000fe200000010ff */
[----:B------:R-:W-:Y:S06]  /*70d0*/  BRA `(.L_x_148) ;  /* 0x0000000c00087947 */ /* 0x000fec0003800000 */
.L_x_151:
        /* <DEDUP_REMOVED lines=9> */
.L_x_154:
[----:B------:R-:W2:Y:S02]  /*7170*/  LDG.E.U16 R2, desc[UR36][R2.64] ;  /* 0x0000002402027981 */ /* 0x000ea4000c1e1500 */
[----:B--2---:R-:W-:-:S05]  /*7180*/  HADD2.F32 R0, -RZ, R2.H0_H0 ;  /* 0x20000002ff007230 */ /* 0x004fca0000004100 */
[----:B------:R-:W-:Y:S01]  /*7190*/  F2FP.BF16.F32.PACK_AB R0, RZ, R0 ;  /* 0x00000000ff00723e */ /* 0x000fe200000010ff */
[----:B------:R-:W-:Y:S06]  /*71a0*/  BRA `(.L_x_148) ;  /* 0x0000000800d47947 */ /* 0x000fec0003800000 */
.L_x_153:
        /* <DEDUP_REMOVED lines=8> */
.L_x_143:
        /* <DEDUP_REMOVED lines=13> */
.L_x_157:
        /* <DEDUP_REMOVED lines=8> */
.L_x_156:
[----:B------:R-:W-:-:S09]  /*7380*/  UISETP.NE.AND UP0, UPT, UR4, 0xf, UPT ;  /* 0x0000000f0400788c */ /* 0x000fd2000bf05270 */
[----:B------:R-:W-:Y:S05]  /*7390*/  BRA.U !UP0, `(.L_x_158) ;  /* 0x0000000108987547 */ /* 0x000fea000b800000 */
[----:B------:R-:W-:-:S09]  /*73a0*/  UISETP.NE.AND UP0, UPT, UR4, 0x17, UPT ;  /* 0x000000170400788c */ /* 0x000fd2000bf05270 */
[----:B------:R-:W-:Y:S05]  /*73b0*/  BRA.U !UP0, `(.L_x_159) ;  /* 0x00000001085c7547 */ /* 0x000fea000b800000 */
[----:B------:R-:W-:-:S09]  /*73c0*/  UISETP.NE.AND UP0, UPT, UR4, 0x18, UPT ;  /* 0x000000180400788c */ /* 0x000fd2000bf05270 */
[----:B------:R-:W-:Y:S05]  /*73d0*/  BRA.U UP0, `(.L_x_147) ;  /* 0x0000000500e47547 */ /* 0x000fea000b800000 */
[----:B------:R-:W2:Y:S01]  /*73e0*/  LDG.E.U8 R0, desc[UR36][R2.64] ;  /* 0x0000002402007981 */ /* 0x000ea2000c1e1100 */
[----:B------:R-:W-:Y:S01]  /*73f0*/  IMAD.MOV.U32 R6, RZ, RZ, 0x1f ;  /* 0x0000001fff067424 */ /* 0x000fe200078e00ff */
[----:B--2---:R-:W-:-:S04]  /*7400*/  SHF.L.U32 R0, R0, 0x18, RZ ;  /* 0x0000001800007819 */ /* 0x004fc800000006ff */
[C---:B------:R-:W-:Y:S02]  /*7410*/  LOP3.LUT R4, R0.reuse, 0x7f000000, RZ, 0xc0, !PT ;  /* 0x7f00000000047812 */ /* 0x040fe400078ec0ff */
[----:B------:R-:W-:Y:S02]  /*7420*/  LOP3.LUT P0, RZ, R0, 0x7f000000, RZ, 0xc0, !PT ;  /* 0x7f00000000ff7812 */ /* 0x000fe4000780c0ff */
[----:B------:R-:W0:Y:S02]  /*7430*/  FLO.U32 R5, R4 ;  /* 0x0000000400057300 */ /* 0x000e2400000e0000 */
[----:B0-----:R-:W-:-:S05]  /*7440*/  IMAD.MOV R5, RZ, RZ, -R5 ;  /* 0x000000ffff057224 */ /* 0x001fca00078e0a05 */
[----:B------:R-:W-:-:S05]  /*7450*/  VIADDMNMX.U32 R5, R5, R6, 0x4, !PT ;  /* 0x0000000405057446 */ /* 0x000fca0007800006 */
[----:B------:R-:W-:-:S04]  /*7460*/  VIADD R5, R5, 0xfffffffc ;  /* 0xfffffffc05057836 */ /* 0x000fc80000000000 */
[----:B------:R-:W-:Y:S01]  /*7470*/  IMAD.SHL.U32 R7, R5, 0x800000, RZ ;  /* 0x0080000005077824 */ /* 0x000fe200078e00ff */
[C---:B------:R-:W-:Y:S01]  /*7480*/  SHF.L.U32 R6, R4.reuse, R5, RZ ;  /* 0x0000000504067219 */ /* 0x040fe200000006ff */
[----:B------:R-:W-:-:S03]  /*7490*/  VIADD R5, R4, 0x1000000 ;  /* 0x0100000004057836 */ /* 0x000fc60000000000 */
[----:B------:R-:W-:Y:S02]  /*74a0*/  LEA.HI R6, R6, -R7, RZ, 0x1c ;  /* 0x8000000706067211 */ /* 0x000fe400078fe0ff */
[----:B------:R-:W-:Y:S02]  /*74b0*/  SHF.R.S32.HI R5, RZ, 0x8, R5 ;  /* 0x00000008ff057819 */ /* 0x000fe40000011405 */
[----:B------:R-:W-:-:S04]  /*74c0*/  IADD3 R6, PT, PT, R6, 0x3c000000, RZ ;  /* 0x3c00000006067810 */ /* 0x000fc80007ffe0ff */
[----:B------:R-:W-:-:S04]  /*74d0*/  LOP3.LUT R5, R6, 0x7f800000, R5, 0xf8, !PT ;  /* 0x7f80000006057812 */ /* 0x000fc800078ef805 */
[----:B------:R-:W-:-:S04]  /*74e0*/  SEL R5, R5, RZ, P0 ;  /* 0x000000ff05057207 */ /* 0x000fc80000000000 */
[----:B------:R-:W-:-:S04]  /*74f0*/  LOP3.LUT R5, R5, 0x80000000, R0, 0xf8, !PT ;  /* 0x8000000005057812 */ /* 0x000fc800078ef800 */
[----:B------:R-:W-:-:S04]  /*7500*/  F2FP.BF16.F32.PACK_AB R5, RZ, R5 ;  /* 0x00000005ff05723e */ /* 0x000fc800000010ff */
[----:B------:R-:W-:Y:S01]  /*7510*/  PRMT R0, R5, 0x7610, R0 ;  /* 0x0000761005007816 */ /* 0x000fe20000000000 */
[----:B------:R-:W-:Y:S06]  /*7520*/  BRA `(.L_x_148) ;  /* 0x0000000400f47947 */ /* 0x000fec0003800000 */
.L_x_159:
[----:B------:R-:W2:Y:S02]  /*7530*/  LDG.E.U8 R2, desc[UR36][R2.64] ;  /* 0x0000002402027981 */ /* 0x000ea4000c1e1100 */
[C---:B--2---:R-:W-:Y:S02]  /*7540*/  IMAD.SHL.U32 R0, R2.reuse, 0x2000000, RZ ;  /* 0x0200000002007824 */ /* 0x044fe400078e00ff */
[----:B------:R-:W-:-:S03]  /*7550*/  IMAD.SHL.U32 R5, R2, 0x100, RZ ;  /* 0x0000010002057824 */ /* 0x000fc600078e00ff */
        /* <DEDUP_REMOVED lines=8> */
[----:B------:R-:W-:Y:S01]  /*75e0*/  F2FP.BF16.F32.PACK_AB R0, RZ, R0 ;  /* 0x00000000ff00723e */ /* 0x000fe200000010ff */
[----:B------:R-:W-:Y:S06]  /*75f0*/  BRA `(.L_x_148) ;  /* 0x0000000400c07947 */ /* 0x000fec0003800000 */
.L_x_158:
[----:B------:R0:W5:Y:S01]  /*7600*/  LDG.E.U16 R0, desc[UR36][R2.64] ;  /* 0x0000002402007981 */ /* 0x000162000c1e1500 */
[----:B------:R-:W-:Y:S05]  /*7610*/  BRA `(.L_x_148) ;  /* 0x0000000400b87947 */ /* 0x000fea0003800000 */
.L_x_155:
        /* <DEDUP_REMOVED lines=12> */
.L_x_162:
        /* <DEDUP_REMOVED lines=21> */
.L_x_166:
[----:B------:R-:W-:Y:S05]  /*7830*/  BSYNC.RECONVERGENT B1 ;  /* 0x0000000000017941 */ /* 0x000fea0003800200 */
.L_x_165:
[----:B------:R-:W-:Y:S01]  /*7840*/  IMAD.SHL.U32 R0, R0, 0x100000, RZ ;  /* 0x0010000000007824 */ /* 0x000fe200078e00ff */
[----:B------:R-:W-:-:S04]  /*7850*/  LEA R2, R2, 0x3b800000, 0x17 ;  /* 0x3b80000002027811 */ /* 0x000fc800078eb8ff */
[----:B------:R-:W-:-:S07]  /*7860*/  LOP3.LUT R0, R2, R0, R7, 0xfe, !PT ;  /* 0x0000000002007212 */ /* 0x000fce00078efe07 */
.L_x_164:
[----:B------:R-:W-:Y:S05]  /*7870*/  BSYNC.RECONVERGENT B0 ;  /* 0x0000000000007941 */ /* 0x000fea0003800200 */
.L_x_163:
[----:B------:R-:W-:Y:S01]  /*7880*/  F2FP.BF16.F32.PACK_AB R0, RZ, R0 ;  /* 0x00000000ff00723e */ /* 0x000fe200000010ff */
[----:B------:R-:W-:Y:S06]  /*7890*/  BRA `(.L_x_148) ;  /* 0x0000000400187947 */ /* 0x000fec0003800000 */
.L_x_161:
        /* <DEDUP_REMOVED lines=21> */
.L_x_170:
[----:B------:R-:W-:Y:S05]  /*79f0*/  BSYNC.RECONVERGENT B1 ;  /* 0x0000000000017941 */ /* 0x000fea0003800200 */
.L_x_169:
[----:B------:R-:W-:Y:S02]  /*7a00*/  SHF.L.U32 R0, R0, 0x15, RZ ;  /* 0x0000001500007819 */ /* 0x000fe400000006ff */
[----:B------:R-:W-:-:S04]  /*7a10*/  LEA R2, R2, 0x37800000, 0x17 ;  /* 0x3780000002027811 */ /* 0x000fc800078eb8ff */
[----:B------:R-:W-:-:S07]  /*7a20*/  LOP3.LUT R0, R2, R0, R7, 0xfe, !PT ;  /* 0x0000000002007212 */ /* 0x000fce00078efe07 */
.L_x_168:
[----:B------:R-:W-:Y:S05]  /*7a30*/  BSYNC.RECONVERGENT B0 ;  /* 0x0000000000007941 */ /* 0x000fea0003800200 */
.L_x_167:
[----:B------:R-:W-:Y:S01]  /*7a40*/  F2FP.BF16.F32.PACK_AB R0, RZ, R0 ;  /* 0x00000000ff00723e */ /* 0x000fe200000010ff */
[----:B------:R-:W-:Y:S06]  /*7a50*/  BRA `(.L_x_148) ;  /* 0x0000000000a87947 */ /* 0x000fec0003800000 */
.L_x_160:
        /* <DEDUP_REMOVED lines=14> */
.L_x_174:
[----:B------:R-:W-:Y:S05]  /*7b40*/  BSYNC.RECONVERGENT B0 ;  /* 0x0000000000007941 */ /* 0x000fea0003800200 */
.L_x_173:
[----:B------:R-:W-:Y:S01]  /*7b50*/  F2FP.BF16.F32.PACK_AB R0, RZ, R0 ;  /* 0x00000000ff00723e */ /* 0x000fe200000010ff */
[----:B------:R-:W-:Y:S06]  /*7b60*/  BRA `(.L_x_148) ;  /* 0x0000000000647947 */ /* 0x000fec0003800000 */
.L_x_147:
        /* <DEDUP_REMOVED lines=16> */
.L_x_175:
[----:B------:R-:W-:Y:S01]  /*7c70*/  PRMT R0, RZ, 0x7610, R0 ;  /* 0x00007610ff007816 */ /* 0x000fe20000000000 */
[----:B------:R-:W-:Y:S06]  /*7c80*/  BRA `(.L_x_148) ;  /* 0x00000000001c7947 */ /* 0x000fec0003800000 */
.L_x_172:
[----:B------:R-:W2:Y:S02]  /*7c90*/  LDG.E.64 R2, desc[UR36][R2.64] ;  /* 0x0000002402027981 */ /* 0x000ea4000c1e1b00 */
[----:B--2---:R-:W0:Y:S02]  /*7ca0*/  I2F.U64 R0, R2 ;  /* 0x0000000200007312 */ /* 0x004e240000301000 */
[----:B0-----:R-:W-:Y:S01]  /*7cb0*/  F2FP.BF16.F32.PACK_AB R0, RZ, R0 ;  /* 0x00000000ff00723e */ /* 0x001fe200000010ff */
[----:B------:R-:W-:Y:S06]  /*7cc0*/  BRA `(.L_x_148) ;  /* 0x00000000000c7947 */ /* 0x000fec0003800000 */
.L_x_171:
[----:B------:R-:W2:Y:S02]  /*7cd0*/  LDG.E R2, desc[UR36][R2.64] ;  /* 0x0000002402027981 */ /* 0x000ea4000c1e1900 */
[----:B--2---:R-:W-:-:S04]  /*7ce0*/  I2FP.F32.U32 R0, R2 ;  /* 0x0000000200007245 */ /* 0x004fc80000201000 */
[----:B------:R-:W-:-:S07]  /*7cf0*/  F2FP.BF16.F32.PACK_AB R0, RZ, R0 ;  /* 0x00000000ff00723e */ /* 0x000fce00000010ff */
.L_x_148:
[----:B-----5:R-:W-:Y:S01]  /*7d00*/  IMAD.U32 R0, R0, 0x10000, RZ ;  /* 0x0001000000007824 */ /* 0x020fe200078e00ff */
[----:B------:R-:W0:Y:S01]  /*7d10*/  LDCU.64 UR6, c[0x0][0x5e8] ;  /* 0x0000bd00ff0677ac */ /* 0x000e220008000a00 */
[----:B------:R-:W-:Y:S01]  /*7d20*/  IMAD.U32 R19, R19, 0x10000, RZ ;  /* 0x0001000013137824 */ /* 0x000fe200078e00ff */
[----:B------:R-:W-:-:S03]  /*7d30*/  UPRMT UR4, UR43, 0x9910, URZ ;  /* 0x000099102b047896 */ /* 0x000fc600080000ff */
[----:B------:R-:W1:Y:S01]  /*7d40*/  MUFU.RCP R0, R0 ;  /* 0x0000000000007308 */ /* 0x000e620000001000 */
[----:B------:R-:W-:Y:S01]  /*7d50*/  UISETP.GT.AND UP0, UPT, UR4, 0x9, UPT ;  /* 0x000000090400788c */ /* 0x000fe2000bf04270 */
[----:B0-----:R-:W-:Y:S01]  /*7d60*/  IADD3 R2, P0, PT, R16, UR6, RZ ;  /* 0x0000000610027c10 */ /* 0x001fe2000ff1e0ff */
[----:B-1----:R-:W-:-:S04]  /*7d70*/  FMUL.FTZ R19, R19, R0 ;  /* 0x0000000013137220 */ /* 0x002fc80000410000 */
[----:B------:R-:W-:Y:S02]  /*7d80*/  IMAD.X R3, RZ, RZ, UR7, P0 ;  /* 0x00000007ff037e24 */ /* 0x000fe400080e06ff */
        /* <DEDUP_REMOVED lines=14> */
.L_x_179:
[----:B0-----:R-:W-:-:S06]  /*7e70*/  IMAD.U32 R5, R19, 0x10000, RZ ;  /* 0x0001000013057824 */ /* 0x001fcc00078e00ff */
[----:B------:R-:W0:Y:S02]  /*7e80*/  F2I.S64.TRUNC R4, R5 ;  /* 0x0000000500047311 */ /* 0x000e24000020d900 */
[----:B0-----:R0:W-:Y:S01]  /*7e90*/  STG.E.U8 desc[UR36][R2.64], R4 ;  /* 0x0000000402007986 */ /* 0x0011e2000c101124 */
[----:B------:R-:W-:Y:S05]  /*7ea0*/  BRA `(.L_x_181) ;  /* 0x0000000c006c7947 */ /* 0x000fea0003800000 */
.L_x_178:
[----:B------:R-:W-:-:S09]  /*7eb0*/  UISETP.NE.AND UP0, UPT, UR4, 0x2, UPT ;  /* 0x000000020400788c */ /* 0x000fd2000bf05270 */
[----:B------:R-:W-:Y:S05]  /*7ec0*/  BRA.U !UP0, `(.L_x_182) ;  /* 0x0000000108307547 */ /* 0x000fea000b800000 */
[----:B------:R-:W-:-:S09]  /*7ed0*/  UISETP.NE.AND UP0, UPT, UR4, 0x3, UPT ;  /* 0x000000030400788c */ /* 0x000fd2000bf05270 */
[----:B------:R-:W-:Y:S05]  /*7ee0*/  BRA.U !UP0, `(.L_x_183) ;  /* 0x0000000108187547 */ /* 0x000fea000b800000 */
[----:B------:R-:W-:-:S09]  /*7ef0*/  UISETP.NE.AND UP0, UPT, UR4, 0x4, UPT ;  /* 0x000000040400788c */ /* 0x000fd2000bf05270 */
[----:B------:R-:W-:Y:S05]  /*7f00*/  BRA.U UP0, `(.L_x_180) ;  /* 0x0000000900787547 */ /* 0x000fea000b800000 */
[----:B0-----:R-:W-:-:S06]  /*7f10*/  SHF.L.U32 R4, R19, 0x10, RZ ;  /* 0x0000001013047819 */ /* 0x001fcc00000006ff */
[----:B------:R-:W0:Y:S02]  /*7f20*/  F2I.S64.TRUNC R4, R4 ;  /* 0x0000000400047311 */ /* 0x000e24000020d900 */
[----:B0-----:R0:W-:Y:S01]  /*7f30*/  STG.E.64 desc[UR36][R2.64], R4 ;  /* 0x0000000402007986 */ /* 0x0011e2000c101b24 */
[----:B------:R-:W-:Y:S05]  /*7f40*/  BRA `(.L_x_181) ;  /* 0x0000000c00447947 */ /* 0x000fea0003800000 */
.L_x_183:
[----:B0-----:R-:W-:-:S06]  /*7f50*/  IMAD.U32 R19, R19, 0x10000, RZ ;  /* 0x0001000013137824 */ /* 0x001fcc00078e00ff */
[----:B------:R-:W0:Y:S02]  /*7f60*/  F2I.FTZ.TRUNC.NTZ R19, R19 ;  /* 0x0000001300137305 */ /* 0x000e24000021f100 */
[----:B0-----:R0:W-:Y:S01]  /*7f70*/  STG.E desc[UR36][R2.64], R19 ;  /* 0x0000001302007986 */ /* 0x0011e2000c101924 */
[----:B------:R-:W-:Y:S05]  /*7f80*/  BRA `(.L_x_181) ;  /* 0x0000000c00347947 */ /* 0x000fea0003800000 */
.L_x_182:
[----:B0-----:R-:W-:-:S06]  /*7f90*/  IMAD.U32 R19, R19, 0x10000, RZ ;  /* 0x0001000013137824 */ /* 0x001fcc00078e00ff */
[----:B------:R-:W0:Y:S02]  /*7fa0*/  F2I.FTZ.TRUNC.NTZ R19, R19 ;  /* 0x0000001300137305 */ /* 0x000e24000021f100 */
[----:B0-----:R0:W-:Y:S01]  /*7fb0*/  STG.E.U16 desc[UR36][R2.64], R19 ;  /* 0x0000001302007986 */ /* 0x0011e2000c101524 */
[----:B------:R-:W-:Y:S05]  /*7fc0*/  BRA `(.L_x_181) ;  /* 0x0000000c00247947 */ /* 0x000fea0003800000 */
.L_x_177:
[----:B------:R-:W-:-:S09]  /*7fd0*/  UISETP.GT.AND UP0, UPT, UR4, 0x6, UPT ;  /* 0x000000060400788c */ /* 0x000fd2000bf04270 */
[----:B------:R-:W-:Y:S05]  /*7fe0*/  BRA.U UP0, `(.L_x_184) ;  /* 0x00000001002c7547 */ /* 0x000fea000b800000 */
[----:B------:R-:W-:-:S09]  /*7ff0*/  UISETP.NE.AND UP0, UPT, UR4, 0x5, UPT ;  /* 0x000000050400788c */ /* 0x000fd2000bf05270 */
[----:B------:R-:W-:Y:S05]  /*8000*/  BRA.U !UP0, `(.L_x_185) ;  /* 0x0000000108147547 */ /* 0x000fea000b800000 */
[----:B------:R-:W-:-:S09]  /*8010*/  UISETP.NE.AND UP0, UPT, UR4, 0x6, UPT ;  /* 0x000000060400788c */ /* 0x000fd2000bf05270 */
[----:B------:R-:W-:Y:S05]  /*8020*/  BRA.U UP0, `(.L_x_180) ;  /* 0x0000000900307547 */ /* 0x000fea000b800000 */
[----:B0-----:R-:W-:-:S05]  /*8030*/  IMAD.U32 R19, R19, 0x10000, RZ ;  /* 0x0001000013137824 */ /* 0x001fca00078e00ff */
[----:B------:R0:W-:Y:S01]  /*8040*/  STG.E desc[UR36][R2.64], R19 ;  /* 0x0000001302007986 */ /* 0x0001e2000c101924 */
[----:B------:R-:W-:Y:S05]  /*8050*/  BRA `(.L_x_181) ;  /* 0x0000000c00007947 */ /* 0x000fea0003800000 */
.L_x_185:
[----:B0-----:R-:W-:-:S05]  /*8060*/  IMAD.U32 R0, R19, 0x10000, RZ ;  /* 0x0001000013007824 */ /* 0x001fca00078e00ff */
[----:B------:R-:W-:-:S05]  /*8070*/  F2FP.F16.F32.PACK_AB R0, RZ, R0 ;  /* 0x00000000ff00723e */ /* 0x000fca00000000ff */
[----:B------:R0:W-:Y:S01]  /*8080*/  STG.E.U16 desc[UR36][R2.64], R0 ;  /* 0x0000000002007986 */ /* 0x0001e2000c101524 */
[----:B------:R-:W-:Y:S05]  /*8090*/  BRA `(.L_x_181) ;  /* 0x0000000800f07947 */ /* 0x000fea0003800000 */
.L_x_184:
[----:B------:R-:W-:-:S09]  /*80a0*/  UISETP.NE.AND UP0, UPT, UR4, 0x7, UPT ;  /* 0x000000070400788c */ /* 0x000fd2000bf05270 */
[----:B------:R-:W-:Y:S05]  /*80b0*/  BRA.U !UP0, `(.L_x_186) ;  /* 0x0000000108347547 */ /* 0x000fea000b800000 */
[----:B------:R-:W-:-:S09]  /*80c0*/  UISETP.NE.AND UP0, UPT, UR4, 0x8, UPT ;  /* 0x000000080400788c */ /* 0x000fd2000bf05270 */
[----:B------:R-:W-:Y:S05]  /*80d0*/  BRA.U !UP0, `(.L_x_187) ;  /* 0x0000000108187547 */ /* 0x000fea000b800000 */
[----:B------:R-:W-:-:S09]  /*80e0*/  UISETP.NE.AND UP0, UPT, UR4, 0x9, UPT ;  /* 0x000000090400788c */ /* 0x000fd2000bf05270 */
[----:B------:R-:W-:Y:S05]  /*80f0*/  BRA.U UP0, `(.L_x_180) ;  /* 0x0000000500fc7547 */ /* 0x000fea000b800000 */
[----:B0-----:R-:W-:Y:S01]  /*8100*/  IMAD.U32 R4, R19, 0x10000, RZ ;  /* 0x0001000013047824 */ /* 0x001fe200078e00ff */
[----:B------:R-:W-:-:S05]  /*8110*/  MOV R5, RZ ;  /* 0x000000ff00057202 */ /* 0x000fca0000000f00 */
[----:B------:R0:W-:Y:S01]  /*8120*/  STG.E.64 desc[UR36][R2.64], R4 ;  /* 0x0000000402007986 */ /* 0x0001e2000c101b24 */
[----:B------:R-:W-:Y:S05]  /*8130*/  BRA `(.L_x_181) ;  /* 0x0000000800c87947 */ /* 0x000fea0003800000 */
.L_x_187:
[----:B0-----:R-:W-:-:S05]  /*8140*/  IMAD.U32 R19, R19, 0x10000, RZ ;  /* 0x0001000013137824 */ /* 0x001fca00078e00ff */
[----:B------:R-:W-:-:S04]  /*8150*/  F2FP.F16.F32.PACK_AB R5, RZ, R19 ;  /* 0x00000013ff05723e */ /* 0x000fc800000000ff */
[----:B------:R-:W-:-:S05]  /*8160*/  PRMT R5, R5, 0x5410, RZ ;  /* 0x0000541005057816 */ /* 0x000fca00000000ff */
[----:B------:R0:W-:Y:S01]  /*8170*/  STG.E desc[UR36][R2.64], R5 ;  /* 0x0000000502007986 */ /* 0x0001e2000c101924 */
[----:B------:R-:W-:Y:S05]  /*8180*/  BRA `(.L_x_181) ;  /* 0x0000000800b47947 */ /* 0x000fea0003800000 */
.L_x_186:
[----:B0-----:R-:W-:-:S04]  /*8190*/  IMAD.U32 R4, R19, 0x10000, RZ ;  /* 0x0001000013047824 */ /* 0x001fc800078e00ff */
[----:B------:R-:W-:-:S06]  /*81a0*/  FMUL.FTZ R4, R4, 1 ;  /* 0x3f80000004047820 */ /* 0x000fcc0000410000 */
[----:B------:R-:W0:Y:S02]  /*81b0*/  F2F.F64.F32 R4, R4 ;  /* 0x0000000400047310 */ /* 0x000e240000201800 */
[----:B0-----:R0:W-:Y:S01]  /*81c0*/  STG.E.64 desc[UR36][R2.64], R4 ;  /* 0x0000000402007986 */ /* 0x0011e2000c101b24 */
[----:B------:R-:W-:Y:S05]  /*81d0*/  BRA `(.L_x_181) ;  /* 0x0000000800a07947 */ /* 0x000fea0003800000 */
.L_x_176:
[----:B------:R-:W-:-:S09]  /*81e0*/  UISETP.GT.AND UP0, UPT, UR4, 0x18, UPT ;  /* 0x000000180400788c */ /* 0x000fd2000bf04270 */
[----:B------:R-:W-:Y:S05]  /*81f0*/  BRA.U !UP0, `(.L_x_188) ;  /* 0x0000000508607547 */ /* 0x000fea000b800000 */
        /* <DEDUP_REMOVED lines=8> */
[----:B0-----:R-:W-:-:S06]  /*8280*/  IMAD.U32 R5, R19, 0x10000, RZ ;  /* 0x0001000013057824 */ /* 0x001fcc00078e00ff */
[----:B------:R-:W0:Y:S02]  /*8290*/  F2I.FTZ.U32.TRUNC.NTZ R5, R5 ;  /* 0x0000000500057305 */ /* 0x000e24000021f000 */
[----:B0-----:R4:W-:Y:S01]  /*82a0*/  STG.E.U16 desc[UR36][R2.64], R5 ;  /* 0x0000000502007986 */ /* 0x0019e2000c101524 */
[----:B------:R-:W-:Y:S05]  /*82b0*/  BRA `(.L_x_181) ;  /* 0x0000000800687947 */ /* 0x000fea0003800000 */
.L_x_191:
[----:B0-----:R-:W-:Y:S01]  /*82c0*/  IMAD.U32 R5, R19, 0x10000, RZ ;  /* 0x0001000013057824 */ /* 0x001fe200078e00ff */
[----:B------:R-:W-:Y:S01]  /*82d0*/  BSSY.RECONVERGENT B0, `(.L_x_192) ;  /* 0x0000013000007945 */ /* 0x000fe20003800200 */
[----:B------:R-:W-:-:S03]  /*82e0*/  IMAD.MOV.U32 R0, RZ, RZ, 0x80 ;  /* 0x00000080ff007424 */ /* 0x000fc600078e00ff */
[----:B------:R-:W-:-:S04]  /*82f0*/  LOP3.LUT R4, R5, 0x7fffffff, RZ, 0xc0, !PT ;  /* 0x7fffffff05047812 */ /* 0x000fc800078ec0ff */
[----:B------:R-:W-:-:S13]  /*8300*/  ISETP.GT.U32.AND P0, PT, R4, 0x437fffff, PT ;  /* 0x437fffff0400780c */ /* 0x000fda0003f04070 */
[----:B------:R-:W-:Y:S05]  /*8310*/  @P0 BRA `(.L_x_193) ;  /* 0x0000000000380947 */ /* 0x000fea0003800000 */
[----:B------:R-:W-:-:S13]  /*8320*/  ISETP.GE.U32.AND P0, PT, R4, 0x3c000000, PT ;  /* 0x3c0000000400780c */ /* 0x000fda0003f06070 */
[----:B------:R-:W-:-:S04]  /*8330*/  @P0 SHF.R.U32.HI R0, RZ, 0x14, R5 ;  /* 0x00000014ff000819 */ /* 0x000fc80000011605 */
[----:B------:R-:W-:-:S04]  /*8340*/  @P0 LOP3.LUT R0, R0, 0x1, RZ, 0xc0, !PT ;  /* 0x0000000100000812 */ /* 0x000fc800078ec0ff */
[----:B------:R-:W-:-:S04]  /*8350*/  @P0 IADD3 R0, PT, PT, R5, 0x487ffff, R0 ;  /* 0x0487ffff05000810 */ /* 0x000fc80007ffe000 */
[----:B------:R-:W-:-:S04]  /*8360*/  @P0 SHF.R.U32.HI R0, RZ, 0x14, R0 ;  /* 0x00000014ff000819 */ /* 0x000fc80000011600 */
[----:B------:R-:W-:Y:S01]  /*8370*/  @P0 LOP3.LUT R0, R0, 0xff, RZ, 0xc0, !PT ;  /* 0x000000ff00000812 */ /* 0x000fe200078ec0ff */
[----:B------:R-:W-:Y:S06]  /*8380*/  @P0 BRA `(.L_x_194) ;  /* 0x0000000000140947 */ /* 0x000fec0003800000 */
[----:B------:R-:W-:-:S05]  /*8390*/  FADD.FTZ R0, R4, 8192 ;  /* 0x4600000004007421 */ /* 0x000fca0000010000 */
[----:B------:R-:W-:Y:S02]  /*83a0*/  LOP3.LUT P0, R4, R0, 0xff, RZ, 0xc0, !PT ;  /* 0x000000ff00047812 */ /* 0x000fe4000780c0ff */
[----:B------:R-:W-:-:S11]  /*83b0*/  PRMT R0, RZ, 0x7610, R0 ;  /* 0x00007610ff007816 */ /* 0x000fd60000000000 */
[----:B------:R-:W-:Y:S05]  /*83c0*/  @!P0 BRA `(.L_x_193) ;  /* 0x00000000000c8947 */ /* 0x000fea0003800000 */
[----:B------:R-:W-:-:S07]  /*83d0*/  MOV R0, R4 ;  /* 0x0000000400007202 */ /* 0x000fce0000000f00 */
.L_x_194:
[----:B------:R-:W-:-:S04]  /*83e0*/  SHF.R.U32.HI R5, RZ, 0x18, R5 ;  /* 0x00000018ff057819 */ /* 0x000fc80000011605 */
[----:B------:R-:W-:-:S07]  /*83f0*/  LOP3.LUT R0, R0, 0x80, R5, 0xf8, !PT ;  /* 0x0000008000007812 */ /* 0x000fce00078ef805 */
.L_x_193:
[----:B------:R-:W-:Y:S05]  /*8400*/  BSYNC.RECONVERGENT B0 ;  /* 0x0000000000007941 */ /* 0x000fea0003800200 */
.L_x_192:
[----:B------:R3:W-:Y:S01]  /*8410*/  STG.E.U8 desc[UR36][R2.64], R0 ;  /* 0x0000000002007986 */ /* 0x0007e2000c101124 */
[----:B------:R-:W-:Y:S05]  /*8420*/  BRA `(.L_x_181) ;  /* 0x00000008000c7947 */ /* 0x000fea0003800000 */
.L_x_190:
        /* <DEDUP_REMOVED lines=17> */
[----:B------:R-:W-:-:S07]  /*8540*/  IMAD.MOV.U32 R0, RZ, RZ, R4 ;  /* 0x000000ffff007224 */ /* 0x000fce00078e0004 */
.L_x_197:
[----:B------:R-:W-:-:S04]  /*8550*/  SHF.R.U32.HI R5, RZ, 0x18, R5 ;  /* 0x00000018ff057819 */ /* 0x000fc80000011605 */
[----:B------:R-:W-:-:S07]  /*8560*/  LOP3.LUT R0, R0, 0x80, R5, 0xf8, !PT ;  /* 0x0000008000007812 */ /* 0x000fce00078ef805 */
.L_x_196:
[----:B------:R-:W-:Y:S05]  /*8570*/  BSYNC.RECONVERGENT B0 ;  /* 0x0000000000007941 */ /* 0x000fea0003800200 */
.L_x_195:
[----:B------:R0:W-:Y:S01]  /*8580*/  STG.E.U8 desc[UR36][R2.64], R0 ;  /* 0x0000000002007986 */ /* 0x0001e2000c101124 */
[----:B------:R-:W-:Y:S05]  /*8590*/  BRA `(.L_x_181) ;  /* 0x0000000400b07947 */ /* 0x000fea0003800000 */
.L_x_189:
[----:B------:R-:W-:-:S09]  /*85a0*/  UISETP.NE.AND UP0, UPT, UR4, 0x1c, UPT ;  /* 0x0000001c0400788c */ /* 0x000fd2000bf05270 */
[----:B------:R-:W-:Y:S05]  /*85b0*/  BRA.U !UP0, `(.L_x_198) ;  /* 0x0000000108607547 */ /* 0x000fea000b800000 */
[----:B------:R-:W-:-:S09]  /*85c0*/  UISETP.NE.AND UP0, UPT, UR4, 0x1d, UPT ;  /* 0x0000001d0400788c */ /* 0x000fd2000bf05270 */
[----:B------:R-:W-:Y:S05]  /*85d0*/  BRA.U !UP0, `(.L_x_199) ;  /* 0x0000000108487547 */ /* 0x000fea000b800000 */
[----:B------:R-:W-:-:S09]  /*85e0*/  UISETP.NE.AND UP0, UPT, UR4, 0x2c, UPT ;  /* 0x0000002c0400788c */ /* 0x000fd2000bf05270 */
[----:B------:R-:W-:Y:S05]  /*85f0*/  BRA.U UP0, `(.L_x_180) ;  /* 0x0000000100bc7547 */ /* 0x000fea000b800000 */
        /* <DEDUP_REMOVED lines=8> */
[----:B------:R-:W-:Y:S02]  /*8680*/  @P1 ISETP.EQ.U32.AND P2, PT, R0, 0x1, P0 ;  /* 0x000000010000180c */ /* 0x000fe40000742070 */
[----:B------:R-:W-:Y:S02]  /*8690*/  PLOP3.LUT P0, PT, PT, PT, PT, 0x80, 0x8 ;  /* 0x000000000008781c */ /* 0x000fe40003f0f070 */
[----:B------:R-:W-:Y:S02]  /*86a0*/  @P1 PLOP3.LUT P0, PT, P2, PT, PT, 0x80, 0x8 ;  /* 0x000000000008181c */ /* 0x000fe4000170f070 */
[----:B------:R-:W-:-:S11]  /*86b0*/  @P1 IADD3 R0, PT, PT, R6, 0x1, RZ ;  /* 0x0000000106001810 */ /* 0x000fd60007ffe0ff */
[----:B------:R-:W-:-:S04]  /*86c0*/  @!P0 IMAD.MOV R0, RZ, RZ, R6 ;  /* 0x000000ffff008224 */ /* 0x000fc800078e0206 */
[----:B------:R-:W-:-:S05]  /*86d0*/  @P1 IMAD.MOV.U32 R5, RZ, RZ, R0 ;  /* 0x000000ffff051224 */ /* 0x000fca00078e0000 */
[----:B------:R2:W-:Y:S01]  /*86e0*/  STG.E.U8 desc[UR36][R2.64], R5 ;  /* 0x0000000502007986 */ /* 0x0005e2000c101124 */
[----:B------:R-:W-:Y:S05]  /*86f0*/  BRA `(.L_x_181) ;  /* 0x0000000400587947 */ /* 0x000fea0003800000 */
.L_x_199:
[----:B0-----:R-:W-:-:S06]  /*8700*/  IMAD.U32 R4, R19, 0x10000, RZ ;  /* 0x0001000013047824 */ /* 0x001fcc00078e00ff */
[----:B------:R-:W0:Y:S02]  /*8710*/  F2I.U64.TRUNC R4, R4 ;  /* 0x0000000400047311 */ /* 0x000e24000020d800 */
[----:B0-----:R1:W-:Y:S01]  /*8720*/  STG.E.64 desc[UR36][R2.64], R4 ;  /* 0x0000000402007986 */ /* 0x0013e2000c101b24 */
[----:B------:R-:W-:Y:S05]  /*8730*/  BRA `(.L_x_181) ;  /* 0x0000000400487947 */ /* 0x000fea0003800000 */
.L_x_198:
[----:B0-----:R-:W-:-:S06]  /*8740*/  IMAD.U32 R19, R19, 0x10000, RZ ;  /* 0x0001000013137824 */ /* 0x001fcc00078e00ff */
[----:B------:R-:W0:Y:S02]  /*8750*/  F2I.FTZ.U32.TRUNC.NTZ R19, R19 ;  /* 0x0000001300137305 */ /* 0x000e24000021f000 */
[----:B0-----:R0:W-:Y:S01]  /*8760*/  STG.E desc[UR36][R2.64], R19 ;  /* 0x0000001302007986 */ /* 0x0011e2000c101924 */
[----:B------:R-:W-:Y:S05]  /*8770*/  BRA `(.L_x_181) ;  /* 0x0000000400387947 */ /* 0x000fea0003800000 */
.L_x_188:
[----:B------:R-:W-:-:S09]  /*8780*/  UISETP.GT.AND UP0, UPT, UR4, 0xe, UPT ;  /* 0x0000000e0400788c */ /* 0x000fd2000bf04270 */
[----:B------:R-:W-:Y:S05]  /*8790*/  BRA.U UP0, `(.L_x_200) ;  /* 0x00000001003c7547 */ /* 0x000fea000b800000 */
[----:B------:R-:W-:-:S09]  /*87a0*/  UISETP.NE.AND UP0, UPT, UR4, 0xa, UPT ;  /* 0x0000000a0400788c */ /* 0x000fd2000bf05270 */
[----:B------:R-:W-:Y:S05]  /*87b0*/  BRA.U !UP0, `(.L_x_201) ;  /* 0x00000001081c7547 */ /* 0x000fea000b800000 */
[----:B------:R-:W-:-:S09]  /*87c0*/  UISETP.NE.AND UP0, UPT, UR4, 0xb, UPT ;  /* 0x0000000b0400788c */ /* 0x000fd2000bf05270 */
[----:B------:R-:W-:Y:S05]  /*87d0*/  BRA.U UP0, `(.L_x_180) ;  /* 0x0000000100447547 */ /* 0x000fea000b800000 */
[----:B0-----:R-:W-:-:S05]  /*87e0*/  IMAD.U32 R19, R19, 0x10000, RZ ;  /* 0x0001000013137824 */ /* 0x001fca00078e00ff */
[----:B------:R-:W-:-:S04]  /*87f0*/  FSETP.NEU.FTZ.AND P0, PT, R19, RZ, PT ;  /* 0x000000ff1300720b */ /* 0x000fc80003f1d000 */
[----:B------:R-:W-:-:S05]  /*8800*/  SEL R5, RZ, 0x1, !P0 ;  /* 0x00000001ff057807 */ /* 0x000fca0004000000 */
[----:B------:R0:W-:Y:S01]  /*8810*/  STG.E.U8 desc[UR36][R2.64], R5 ;  /* 0x0000000502007986 */ /* 0x0001e2000c101124 */
[----:B------:R-:W-:Y:S05]  /*8820*/  BRA `(.L_x_181) ;  /* 0x00000004000c7947 */ /* 0x000fea0003800000 */
.L_x_201:
[----:B0-----:R-:W-:Y:S02]  /*8830*/  SHF.L.U32 R19, R19, 0x10, RZ ;  /* 0x0000001013137819 */ /* 0x001fe400000006ff */
[----:B------:R-:W-:-:S03]  /*8840*/  CS2R R6, SRZ ;  /* 0x0000000000067805 */ /* 0x000fc6000001ff00 */
[----:B------:R-:W-:-:S06]  /*8850*/  FMUL.FTZ R4, R19, 1 ;  /* 0x3f80000013047820 */ /* 0x000fcc0000410000 */
[----:B------:R-:W0:Y:S02]  /*8860*/  F2F.F64.F32 R4, R4 ;  /* 0x0000000400047310 */ /* 0x000e240000201800 */
[----:B0-----:R0:W-:Y:S01]  /*8870*/  STG.E.128 desc[UR36][R2.64], R4 ;  /* 0x0000000402007986 */ /* 0x0011e2000c101d24 */
[----:B------:R-:W-:Y:S05]  /*8880*/  BRA `(.L_x_181) ;  /* 0x0000000000f47947 */ /* 0x000fea0003800000 */
.L_x_200:
[----:B------:R-:W-:-:S09]  /*8890*/  UISETP.NE.AND UP0, UPT, UR4, 0xf, UPT ;  /* 0x0000000f0400788c */ /* 0x000fd2000bf05270 */
[----:B------:R-:W-:Y:S05]  /*88a0*/  BRA.U !UP0, `(.L_x_202) ;  /* 0x0000000108e87547 */ /* 0x000fea000b800000 */
[----:B------:R-:W-:-:S09]  /*88b0*/  UISETP.NE.AND UP0, UPT, UR4, 0x17, UPT ;  /* 0x000000170400788c */ /* 0x000fd2000bf05270 */
[----:B------:R-:W-:Y:S05]  /*88c0*/  BRA.U !UP0, `(.L_x_203) ;  /* 0x0000000108907547 */ /* 0x000fea000b800000 */
[----:B------:R-:W-:-:S09]  /*88d0*/  UISETP.NE.AND UP0, UPT, UR4, 0x18, UPT ;  /* 0x000000180400788c */ /* 0x000fd2000bf05270 */
[----:B------:R-:W-:Y:S05]  /*88e0*/  BRA.U !UP0, `(.L_x_204) ;  /* 0x0000000108447547 */ /* 0x000fea000b800000 */
.L_x_180:
[----:B------:R-:W-:Y:S01]  /*88f0*/  MOV R0, 0x0 ;  /* 0x0000000000007802 */ /* 0x000fe20000000f00 */
[----:B------:R-:W1:Y:S01]  /*8900*/  LDCU.64 UR4, c[0x4][0x148] ;  /* 0x01002900ff0477ac */ /* 0x000e620008000a00 */
[----:B------:R-:W-:Y:S02]  /*8910*/  IMAD.MOV.U32 R8, RZ, RZ, 0x65 ;  /* 0x00000065ff087424 */ /* 0x000fe400078e00ff */
[----:B------:R2:W3:Y:S01]  /*8920*/  LDC.64 R2, c[0x4][R0] ;  /* 0x0100000000027b82 */ /* 0x0004e20000000a00 */
[----:B------:R-:W4:Y:S01]  /*8930*/  LDCU.64 UR6, c[0x4][0x150] ;  /* 0x01002a00ff0677ac */ /* 0x000f220008000a00 */
[----:B------:R-:W-:Y:S02]  /*8940*/  IMAD.MOV.U32 R12, RZ, RZ, 0x1 ;  /* 0x00000001ff0c7424 */ /* 0x000fe400078e00ff */
[----:B------:R-:W-:Y:S01]  /*8950*/  IMAD.MOV.U32 R13, RZ, RZ, RZ ;  /* 0x000000ffff0d7224 */ /* 0x000fe200078e00ff */
[----:B------:R-:W5:Y:S01]  /*8960*/  LDCU.64 UR8, c[0x4][0x60] ;  /* 0x01000c00ff0877ac */ /* 0x000f620008000a00 */
[----:B-1----:R-:W-:-:S02]  /*8970*/  IMAD.U32 R4, RZ, RZ, UR4 ;  /* 0x00000004ff047e24 */ /* 0x002fc4000f8e00ff */
[----:B------:R-:W-:Y:S02]  /*8980*/  IMAD.U32 R5, RZ, RZ, UR5 ;  /* 0x00000005ff057e24 */ /* 0x000fe4000f8e00ff */
[----:B----4-:R-:W-:Y:S02]  /*8990*/  IMAD.U32 R6, RZ, RZ, UR6 ;  /* 0x00000006ff067e24 */ /* 0x010fe4000f8e00ff */
[----:B------:R-:W-:Y:S02]  /*89a0*/  IMAD.U32 R7, RZ, RZ, UR7 ;  /* 0x00000007ff077e24 */ /* 0x000fe4000f8e00ff */
[----:B-----5:R-:W-:Y:S01]  /*89b0*/  IMAD.U32 R10, RZ, RZ, UR8 ;  /* 0x00000008ff0a7e24 */ /* 0x020fe2000f8e00ff */
[----:B--2---:R-:W-:-:S07]  /*89c0*/  MOV R11, UR9 ;  /* 0x00000009000b7c02 */ /* 0x004fce0008000f00 */
[----:B------:R-:W-:-:S07]  /*89d0*/  LEPC R20, `(.L_x_205) ;  /* 0x000000001014794e */ /* 0x000fce0000000000 */
[----:B0--3--:R-:W-:Y:S05]  /*89e0*/  CALL.ABS.NOINC R2 ;  /* 0x0000000002007343 */ /* 0x009fea0003c00000 */
.L_x_205:
[----:B------:R-:W-:Y:S05]  /*89f0*/  BRA `(.L_x_181) ;  /* 0x0000000000987947 */ /* 0x000fea0003800000 */
.L_x_204:
[----:B0-----:R-:W-:Y:S01]  /*8a00*/  IMAD.U32 R19, R19, 0x10000, RZ ;  /* 0x0001000013137824 */ /* 0x001fe200078e00ff */
[----:B------:R-:W-:Y:S01]  /*8a10*/  BSSY.RECONVERGENT B0, `(.L_x_206) ;  /* 0x000000c000007945 */ /* 0x000fe20003800200 */
[----:B------:R-:W-:-:S03]  /*8a20*/  IMAD.MOV.U32 R0, RZ, RZ, 0x7f ;  /* 0x0000007fff007424 */ /* 0x000fc600078e00ff */
[----:B------:R-:W-:Y:S02]  /*8a30*/  LOP3.LUT R4, R19, 0x7fffffff, RZ, 0xc0, !PT ;  /* 0x7fffffff13047812 */ /* 0x000fe400078ec0ff */
[----:B------:R-:W-:Y:S02]  /*8a40*/  SHF.R.U32.HI R5, RZ, 0x18, R19 ;  /* 0x00000018ff057819 */ /* 0x000fe40000011613 */
[----:B------:R-:W-:-:S13]  /*8a50*/  ISETP.GT.U32.AND P0, PT, R4, 0x43efffff, PT ;  /* 0x43efffff0400780c */ /* 0x000fda0003f04070 */
[----:B------:R-:W-:Y:S05]  /*8a60*/  @P0 BRA `(.L_x_207) ;  /* 0x0000000000180947 */ /* 0x000fea0003800000 */
[----:B------:R-:W-:-:S13]  /*8a70*/  ISETP.GE.U32.AND P0, PT, R4, 0x3c800000, PT ;  /* 0x3c8000000400780c */ /* 0x000fda0003f06070 */
[----:B------:R-:W-:-:S04]  /*8a80*/  @P0 SHF.R.U32.HI R0, RZ, 0x14, R19 ;  /* 0x00000014ff000819 */ /* 0x000fc80000011613 */
[----:B------:R-:W-:-:S04]  /*8a90*/  @P0 LOP3.LUT R0, R0, 0x1, RZ, 0xc0, !PT ;  /* 0x0000000100000812 */ /* 0x000fc800078ec0ff */
[----:B------:R-:W-:-:S04]  /*8aa0*/  @P0 IADD3 R0, PT, PT, R19, 0x407ffff, R0 ;  /* 0x0407ffff13000810 */ /* 0x000fc80007ffe000 */
[----:B------:R-:W-:Y:S01]  /*8ab0*/  @P0 SHF.R.U32.HI R0, RZ, 0x14, R0 ;  /* 0x00000014ff000819 */ /* 0x000fe20000011600 */
[----:B------:R-:W-:-:S07]  /*8ac0*/  @!P0 FADD.FTZ R0, R4, 16384 ;  /* 0x4680000004008421 */ /* 0x000fce0000010000 */
.L_x_207:
[----:B------:R-:W-:Y:S05]  /*8ad0*/  BSYNC.RECONVERGENT B0 ;  /* 0x0000000000007941 */ /* 0x000fea0003800200 */
.L_x_206:
[----:B------:R-:W-:-:S05]  /*8ae0*/  LOP3.LUT R5, R0, 0x80, R5, 0xf8, !PT ;  /* 0x0000008000057812 */ /* 0x000fca00078ef805 */
[----:B------:R0:W-:Y:S01]  /*8af0*/  STG.E.U8 desc[UR36][R2.64], R5 ;  /* 0x0000000502007986 */ /* 0x0001e2000c101124 */
[----:B------:R-:W-:Y:S05]  /*8b00*/  BRA `(.L_x_181) ;  /* 0x0000000000547947 */ /* 0x000fea0003800000 */
.L_x_203:
[----:B0-----:R-:W-:Y:S01]  /*8b10*/  SHF.L.U32 R5, R19, 0x10, RZ ;  /* 0x0000001013057819 */ /* 0x001fe200000006ff */
[----:B------:R-:W-:Y:S03]  /*8b20*/  BSSY.RECONVERGENT B0, `(.L_x_208) ;  /* 0x000000e000007945 */ /* 0x000fe60003800200 */
[----:B------:R-:W-:-:S04]  /*8b30*/  LOP3.LUT R4, R5, 0x7fffffff, RZ, 0xc0, !PT ;  /* 0x7fffffff05047812 */ /* 0x000fc800078ec0ff */
[----:B------:R-:W-:-:S13]  /*8b40*/  ISETP.GT.U32.AND P0, PT, R4, 0x477fffff, PT ;  /* 0x477fffff0400780c */ /* 0x000fda0003f04070 */
[----:B------:R-:W-:Y:S05]  /*8b50*/  @P0 BRA `(.L_x_209) ;  /* 0x00000000001c0947 */ /* 0x000fea0003800000 */
[----:B------:R-:W-:-:S13]  /*8b60*/  ISETP.GE.U32.AND P0, PT, R4, 0x38800000, PT ;  /* 0x388000000400780c */ /* 0x000fda0003f06070 */
[----:B------:R-:W-:-:S04]  /*8b70*/  @P0 SHF.R.U32.HI R0, RZ, 0x15, R5 ;  /* 0x00000015ff000819 */ /* 0x000fc80000011605 */
[----:B------:R-:W-:-:S04]  /*8b80*/  @P0 LOP3.LUT R0, R0, 0x1, RZ, 0xc0, !PT ;  /* 0x0000000100000812 */ /* 0x000fc800078ec0ff */
[----:B------:R-:W-:-:S04]  /*8b90*/  @P0 IADD3 R0, PT, PT, R5, 0x80fffff, R0 ;  /* 0x080fffff05000810 */ /* 0x000fc80007ffe000 */
[----:B------:R-:W-:Y:S01]  /*8ba0*/  @P0 SHF.R.U32.HI R0, RZ, 0x15, R0 ;  /* 0x00000015ff000819 */ /* 0x000fe20000011600 */
[----:B------:R-:W-:Y:S01]  /*8bb0*/  @!P0 FADD.FTZ R0, R4, 128 ;  /* 0x4300000004008421 */ /* 0x000fe20000010000 */
[----:B------:R-:W-:Y:S06]  /*8bc0*/  BRA `(.L_x_210) ;  /* 0x00000000000c7947 */ /* 0x000fec0003800000 */
.L_x_209:
[----:B------:R-:W-:Y:S01]  /*8bd0*/  IMAD.MOV.U32 R0, RZ, RZ, 0x7f ;  /* 0x0000007fff007424 */ /* 0x000fe200078e00ff */
[----:B------:R-:W-:-:S04]  /*8be0*/  ISETP.GT.U32.AND P0, PT, R4, 0x7f800000, PT ;  /* 0x7f8000000400780c */ /* 0x000fc80003f04070 */
[----:B------:R-:W-:-:S09]  /*8bf0*/  SEL R0, R0, 0x7c, P0 ;  /* 0x0000007c00007807 */ /* 0x000fd20000000000 */
.L_x_210:
[----:B------:R-:W-:Y:S05]  /*8c00*/  BSYNC.RECONVERGENT B0 ;  /* 0x0000000000007941 */ /* 0x000fea0003800200 */
.L_x_208:
[----:B------:R-:W-:-:S04]  /*8c10*/  SHF.R.U32.HI R5, RZ, 0x18, R5 ;  /* 0x00000018ff057819 */ /* 0x000fc80000011605 */
[----:B------:R-:W-:-:S05]  /*8c20*/  LOP3.LUT R5, R0, 0x80, R5, 0xf8, !PT ;  /* 0x0000008000057812 */ /* 0x000fca00078ef805 */
[----:B------:R0:W-:Y:S01]  /*8c30*/  STG.E.U8 desc[UR36][R2.64], R5 ;  /* 0x0000000502007986 */ /* 0x0001e2000c101124 */
[----:B------:R-:W-:Y:S05]  /*8c40*/  BRA `(.L_x_181) ;  /* 0x0000000000047947 */ /* 0x000fea0003800000 */
.L_x_202:
[----:B0-----:R0:W-:Y:S02]  /*8c50*/  STG.E.U16 desc[UR36][R2.64], R19 ;  /* 0x0000001302007986 */ /* 0x0011e4000c101524 */
.L_x_181:
[----:B------:R-:W-:-:S07]  /*8c60*/  VIADD R17, R17, 0x80 ;  /* 0x0000008011117836 */ /* 0x000fce0000000000 */
.L_x_108:
[----:B------:R-:W-:Y:S05]  /*8c70*/  BSYNC.RECONVERGENT B6 ;  /* 0x0000000000067941 */ /* 0x000fea0003800200 */
.L_x_107:
[----:B------:R-:W5:Y:S01]  /*8c80*/  LDCU UR4, c[0x0][0x380] ;  /* 0x00007000ff0477ac */ /* 0x000f620008000800 */
[----:B------:R-:W-:Y:S01]  /*8c90*/  BSSY.RECONVERGENT B6, `(.L_x_211) ;  /* 0x000045b000067945 */ /* 0x000fe20003800200 */
[----:B-----5:R-:W-:-:S13]  /*8ca0*/  ISETP.GE.AND P0, PT, R17, UR4, PT ;  /* 0x0000000411007c0c */ /* 0x020fda000bf06270 */
[----:B------:R-:W-:Y:S05]  /*8cb0*/  @P0 BRA `(.L_x_212) ;  /* 0x0000004400600947 */ /* 0x000fea0003800000 */
[----:B------:R-:W5:Y:S01]  /*8cc0*/  LDCU UR4, c[0x0][0x388] ;  /* 0x00007100ff0477ac */ /* 0x000f620008000800 */
[----:B------:R-:W-:Y:S02]  /*8cd0*/  IMAD.MOV.U32 R18, RZ, RZ, RZ ;  /* 0x000000ffff127224 */ /* 0x000fe400078e00ff */
[----:B0--3--:R-:W-:Y:S02]  /*8ce0*/  IMAD.MOV.U32 R0, RZ, RZ, RZ ;  /* 0x000000ffff007224 */ /* 0x009fe400078e00ff */
[----:B------:R-:W-:Y:S01]  /*8cf0*/  IMAD.MOV.U32 R16, RZ, RZ, RZ ;  /* 0x000000ffff107224 */ /* 0x000fe200078e00ff */
[----:B-----5:R-:W-:-:S09]  /*8d00*/  UISETP.NE.AND UP0, UPT, UR4, URZ, UPT ;  /* 0x000000ff0400728c */ /* 0x020fd2000bf05270 */
[----:B------:R-:W-:Y:S05]  /*8d10*/  BRA.U !UP0, `(.L_x_213) ;  /* 0x0000001508707547 */ /* 0x000fea000b800000 */
[----:B------:R-:W1:Y:S01]  /*8d20*/  LDCU.64 UR4, c[0x0][0x390] ;  /* 0x00007200ff0477ac */ /* 0x000e620008000a00 */
[----:B------:R-:W-:Y:S01]  /*8d30*/  HFMA2 R16, -RZ, RZ, 0, 0 ;  /* 0x00000000ff107431 */ /* 0x000fe200000001ff */
[----:B------:R-:W0:Y:S01]  /*8d40*/  LDCU UR6, c[0x0][0x38c] ;  /* 0x00007180ff0677ac */ /* 0x000e220008000800 */
[----:B------:R-:W3:Y:S01]  /*8d50*/  LDCU.64 UR8, c[0x0][0x4b8] ;  /* 0x00009700ff0877ac */ /* 0x000ee20008000a00 */
[----:B------:R-:W-:Y:S02]  /*8d60*/  UISETP.NE.AND UP0, UPT, UR41, URZ, UPT ;  /* 0x000000ff2900728c */ /* 0x000fe4000bf05270 */
[----:B-12-4-:R-:W-:Y:S01]  /*8d70*/  IMAD.HI.U32 R2, R17, UR4, R16 ;  /* 0x0000000411027c27 */ /* 0x016fe2000f8e0010 */
[----:B------:R-:W1:Y:S04]  /*8d80*/  LDCU UR4, c[0x0][0x4c0] ;  /* 0x00009800ff0477ac */ /* 0x000e680008000800 */
[----:B------:R-:W-:-:S05]  /*8d90*/  SHF.R.U32.HI R3, RZ, UR5, R2 ;  /* 0x00000005ff037c19 */ /* 0x000fca0008011602 */
[----:B------:R-:W-:-:S04]  /*8da0*/  IMAD.MOV R18, RZ, RZ, -R3 ;  /* 0x000000ffff127224 */ /* 0x000fc800078e0a03 */
[----:B0-----:R-:W-:-:S04]  /*8db0*/  IMAD R18, R18, UR6, R17 ;  /* 0x0000000612127c24 */ /* 0x001fc8000f8e0211 */
[C---:B---3--:R-:W-:Y:S02]  /*8dc0*/  IMAD R16, R18.reuse, UR8, RZ ;  /* 0x0000000812107c24 */ /* 0x048fe4000f8e02ff */
        /* <DEDUP_REMOVED lines=32> */
[----:B------:R-:W-:Y:S01]  /*8fd0*/  MOV R2, RZ ;  /* 0x000000ff00027202 */ /* 0x000fe20000000f00 */
        /* <DEDUP_REMOVED lines=41> */
[----:B------:R-:W-:Y:S01]  /*9270*/  HFMA2 R4, -RZ, RZ, 0, 0 ;  /* 0x00000000ff047431 */ /* 0x000fe200000001ff */
        /* <DEDUP_REMOVED lines=253> */
[----:B------:R-:W2:Y:S03]  /*a250*/  LDCU.64 UR8, c[0x0][0x5d8] ;  /* 0x0000bb00ff0877ac */ /* 0x000ea60008000a00 */
        /* <DEDUP_REMOVED lines=8> */
.L_x_213:
[----:B------:R-:W1:Y:S01]  /*a2e0*/  LDCU.64 UR6, c[0x0][0x5f0] ;  /* 0x0000be00ff0677ac */ /* 0x000e620008000a00 */
[----:B------:R-:W-:-:S04]  /*a2f0*/  UPRMT UR4, UR39, 0x9910, URZ ;  /* 0x0000991027047896 */ /* 0x000fc800080000ff */
[----:B------:R-:W-:Y:S01]  /*a300*/  UISETP.GT.AND UP0, UPT, UR4, 0x9, UPT ;  /* 0x000000090400788c */ /* 0x000fe2000bf04270 */
[----:B-12-4-:R-:W-:-:S05]  /*a310*/  IADD3 R2, P0, PT, R0, UR6, RZ ;  /* 0x0000000600027c10 */ /* 0x016fca000ff1e0ff */
        /* <DEDUP_REMOVED lines=15> */
.L_x_217:
[----:B------:R-:W2:Y:S02]  /*a410*/  LDG.E.U8 R2, desc[UR36][R2.64] ;  /* 0x0000002402027981 */ /* 0x000ea4000c1e1100 */
[----:B--2---:R-:W-:-:S04]  /*a420*/  I2FP.F32.U32 R0, R2 ;  /* 0x0000000200007245 */ /* 0x004fc80000201000 */
[----:B------:R-:W-:-:S04]  /*a430*/  F2FP.BF16.F32.PACK_AB R0, RZ, R0 ;  /* 0x00000000ff00723e */ /* 0x000fc800000010ff */
[----:B------:R-:W-:Y:S01]  /*a440*/  PRMT R19, R0, 0x7610, R19 ;  /* 0x0000761000137816 */ /* 0x000fe20000000013 */
[----:B------:R-:W-:Y:S06]  /*a450*/  BRA `(.L_x_219) ;  /* 0x0000000c00c07947 */ /* 0x000fec0003800000 */
.L_x_216:
        /* <DEDUP_REMOVED lines=11> */
.L_x_221:
[----:B------:R-:W2:Y:S02]  /*a510*/  LDG.E R2, desc[UR36][R2.64] ;  /* 0x0000002402027981 */ /* 0x000ea4000c1e1900 */
[----:B--2---:R-:W-:-:S04]  /*a520*/  I2FP.F32.S32 R0, R2 ;  /* 0x0000000200007245 */ /* 0x004fc80000201400 */
[----:B------:R-:W-:-:S04]  /*a530*/  F2FP.BF16.F32.PACK_AB R0, RZ, R0 ;  /* 0x00000000ff00723e */ /* 0x000fc800000010ff */
[----:B------:R-:W-:Y:S01]  /*a540*/  PRMT R19, R0, 0x7610, R19 ;  /* 0x0000761000137816 */ /* 0x000fe20000000013 */
[----:B------:R-:W-:Y:S06]  /*a550*/  BRA `(.L_x_219) ;  /* 0x0000000c00807947 */ /* 0x000fec0003800000 */
.L_x_220:
[----:B------:R-:W2:Y:S02]  /*a560*/  LDG.E.U16 R2, desc[UR36][R2.64] ;  /* 0x0000002402027981 */ /* 0x000ea4000c1e1500 */
[----:B--2---:R-:W0:Y:S02]  /*a570*/  I2F.S16 R0, R2 ;  /* 0x0000000200007306 */ /* 0x004e240000101400 */
[----:B0-----:R-:W-:-:S04]  /*a580*/  F2FP.BF16.F32.PACK_AB R0, RZ, R0 ;  /* 0x00000000ff00723e */ /* 0x001fc800000010ff */
[----:B------:R-:W-:Y:S01]  /*a590*/  PRMT R19, R0, 0x7610, R19 ;  /* 0x0000761000137816 */ /* 0x000fe20000000013 */
[----:B------:R-:W-:Y:S06]  /*a5a0*/  BRA `(.L_x_219) ;  /* 0x0000000c006c7947 */ /* 0x000fec0003800000 */
.L_x_215:
        /* <DEDUP_REMOVED lines=9> */
.L_x_223:
[----:B------:R-:W2:Y:S02]  /*a640*/  LDG.E.U16 R0, desc[UR36][R2.64] ;  /* 0x0000002402007981 */ /* 0x000ea4000c1e1500 */
[----:B--2---:R-:W-:-:S05]  /*a650*/  HADD2.F32 R0, -RZ, R0.H0_H0 ;  /* 0x20000000ff007230 */ /* 0x004fca0000004100 */
[----:B------:R-:W-:-:S04]  /*a660*/  F2FP.BF16.F32.PACK_AB R0, RZ, R0 ;  /* 0x00000000ff00723e */ /* 0x000fc800000010ff */
[----:B------:R-:W-:Y:S01]  /*a670*/  PRMT R19, R0, 0x7610, R19 ;  /* 0x0000761000137816 */ /* 0x000fe20000000013 */
[----:B------:R-:W-:Y:S06]  /*a680*/  BRA `(.L_x_219) ;  /* 0x0000000c00347947 */ /* 0x000fec0003800000 */
.L_x_222:
        /* <DEDUP_REMOVED lines=9> */
.L_x_225:
[----:B------:R-:W2:Y:S02]  /*a720*/  LDG.E.U16 R2, desc[UR36][R2.64] ;  /* 0x0000002402027981 */ /* 0x000ea4000c1e1500 */
[----:B--2---:R-:W-:-:S05]  /*a730*/  HADD2.F32 R0, -RZ, R2.H0_H0 ;  /* 0x20000002ff007230 */ /* 0x004fca0000004100 */
[----:B------:R-:W-:-:S04]  /*a740*/  F2FP.BF16.F32.PACK_AB R0, RZ, R0 ;  /* 0x00000000ff00723e */ /* 0x000fc800000010ff */
[----:B------:R-:W-:Y:S01]  /*a750*/  PRMT R19, R0, 0x7610, R19 ;  /* 0x0000761000137816 */ /* 0x000fe20000000013 */
[----:B------:R-:W-:Y:S06]  /*a760*/  BRA `(.L_x_219) ;  /* 0x0000000800fc7947 */ /* 0x000fec0003800000 */
.L_x_224:
        /* <DEDUP_REMOVED lines=9> */
.L_x_214:
        /* <DEDUP_REMOVED lines=14> */
.L_x_228:
        /* <DEDUP_REMOVED lines=9> */
.L_x_227:
        /* <DEDUP_REMOVED lines=27> */
.L_x_230:
        /* <DEDUP_REMOVED lines=14> */
.L_x_229:
[----:B------:R0:W5:Y:S01]  /*ac00*/  LDG.E.U16 R19, desc[UR36][R2.64] ;  /* 0x0000002402137981 */ /* 0x000162000c1e1500 */
[----:B------:R-:W-:Y:S05]  /*ac10*/  BRA `(.L_x_219) ;  /* 0x0000000400d07947 */ /* 0x000fea0003800000 */
.L_x_226:
        /* <DEDUP_REMOVED lines=13> */
.L_x_233:
        /* <DEDUP_REMOVED lines=21> */
.L_x_237:
[----:B------:R-:W-:Y:S05]  /*ae40*/  BSYNC.RECONVERGENT B1 ;  /* 0x0000000000017941 */ /* 0x000fea0003800200 */
.L_x_236:
[----:B------:R-:W-:Y:S01]  /*ae50*/  IMAD.SHL.U32 R0, R0, 0x100000, RZ ;  /* 0x0010000000007824 */ /* 0x000fe200078e00ff */
[----:B------:R-:W-:-:S04]  /*ae60*/  LEA R2, R2, 0x3b800000, 0x17 ;  /* 0x3b80000002027811 */ /* 0x000fc800078eb8ff */
[----:B------:R-:W-:-:S07]  /*ae70*/  LOP3.LUT R0, R2, R0, R7, 0xfe, !PT ;  /* 0x0000000002007212 */ /* 0x000fce00078efe07 */
.L_x_235:
[----:B------:R-:W-:Y:S05]  /*ae80*/  BSYNC.RECONVERGENT B0 ;  /* 0x0000000000007941 */ /* 0x000fea0003800200 */
.L_x_234:
[----:B------:R-:W-:-:S04]  /*ae90*/  F2FP.BF16.F32.PACK_AB R0, RZ, R0 ;  /* 0x00000000ff00723e */ /* 0x000fc800000010ff */
[----:B------:R-:W-:Y:S01]  /*aea0*/  PRMT R19, R0, 0x7610, R19 ;  /* 0x0000761000137816 */ /* 0x000fe20000000013 */
[----:B------:R-:W-:Y:S06]  /*aeb0*/  BRA `(.L_x_219) ;  /* 0x0000000400287947 */ /* 0x000fec0003800000 */
.L_x_232:
        /* <DEDUP_REMOVED lines=21> */
.L_x_241:
[----:B------:R-:W-:Y:S05]  /*b010*/  BSYNC.RECONVERGENT B1 ;  /* 0x0000000000017941 */ /* 0x000fea0003800200 */
.L_x_240:
[----:B------:R-:W-:Y:S01]  /*b020*/  IMAD.SHL.U32 R0, R0, 0x200000, RZ ;  /* 0x0020000000007824 */ /* 0x000fe200078e00ff */
[----:B------:R-:W-:-:S04]  /*b030*/  LEA R2, R2, 0x37800000, 0x17 ;  /* 0x3780000002027811 */ /* 0x000fc800078eb8ff */
[----:B------:R-:W-:-:S07]  /*b040*/  LOP3.LUT R0, R2, R0, R7, 0xfe, !PT ;  /* 0x0000000002007212 */ /* 0x000fce00078efe07 */
.L_x_239:
[----:B------:R-:W-:Y:S05]  /*b050*/  BSYNC.RECONVERGENT B0 ;  /* 0x0000000000007941 */ /* 0x000fea0003800200 */
.L_x_238:
[----:B------:R-:W-:-:S04]  /*b060*/  F2FP.BF16.F32.PACK_AB R0, RZ, R0 ;  /* 0x00000000ff00723e */ /* 0x000fc800000010ff */
[----:B------:R-:W-:Y:S01]  /*b070*/  PRMT R19, R0, 0x7610, R19 ;  /* 0x0000761000137816 */ /* 0x000fe20000000013 */
[----:B------:R-:W-:Y:S06]  /*b080*/  BRA `(.L_x_219) ;  /* 0x0000000000b47947 */ /* 0x000fec0003800000 */
.L_x_231:
        /* <DEDUP_REMOVED lines=12> */
[----:B------:R-:W-:Y:S01]  /*b150*/  @!P0 IMAD.MOV.U32 R0, RZ, RZ, 0x7f800001 ;  /* 0x7f800001ff008424 */ /* 0x000fe200078e00ff */
[----:B------:R-:W-:-:S07]  /*b160*/  @P0 SHF.L.U32 R0, R2, 0x17, RZ ;  /* 0x0000001702000819 */ /* 0x000fce00000006ff */
.L_x_245:
[----:B------:R-:W-:Y:S05]  /*b170*/  BSYNC.RECONVERGENT B0 ;  /* 0x0000000000007941 */ /* 0x000fea0003800200 */
.L_x_244:
[----:B------:R-:W-:-:S04]  /*b180*/  F2FP.BF16.F32.PACK_AB R0, RZ, R0 ;  /* 0x00000000ff00723e */ /* 0x000fc800000010ff */
[----:B------:R-:W-:Y:S01]  /*b190*/  PRMT R19, R0, 0x7610, R19 ;  /* 0x0000761000137816 */ /* 0x000fe20000000013 */
[----:B------:R-:W-:Y:S06]  /*b1a0*/  BRA `(.L_x_219) ;  /* 0x00000000006c7947 */ /* 0x000fec0003800000 */
.L_x_218:
        /* <DEDUP_REMOVED lines=11> */
[----:B------:R-:W-:Y:S02]  /*b260*/  IMAD.U32 R7, RZ, RZ, UR7 ;  /* 0x00000007ff077e24 */ /* 0x000fe4000f8e00ff */
[----:B---3--:R-:W-:Y:S01]  /*b270*/  IMAD.U32 R10, RZ, RZ, UR8 ;  /* 0x00000008ff0a7e24 */ /* 0x008fe2000f8e00ff */
[----:B------:R-:W-:-:S07]  /*b280*/  MOV R11, UR9 ;  /* 0x00000009000b7c02 */ /* 0x000fce0008000f00 */
[----:B------:R-:W-:-:S07]  /*b290*/  LEPC R20, `(.L_x_246) ;  /* 0x000000001014794e */ /* 0x000fce0000000000 */
[----:B--2---:R-:W-:Y:S05]  /*b2a0*/  CALL.ABS.NOINC R2 ;  /* 0x0000000002007343 */ /* 0x004fea0003c00000 */
.L_x_246:
[----:B------:R-:W-:Y:S01]  /*b2b0*/  PRMT R19, RZ, 0x7610, R19 ;  /* 0x00007610ff137816 */ /* 0x000fe20000000013 */
[----:B------:R-:W-:Y:S06]  /*b2c0*/  BRA `(.L_x_219) ;  /* 0x0000000000247947 */ /* 0x000fec0003800000 */
.L_x_243:
[----:B------:R-:W2:Y:S02]  /*b2d0*/  LDG.E.64 R2, desc[UR36][R2.64] ;  /* 0x0000002402027981 */ /* 0x000ea4000c1e1b00 */
[----:B--2---:R-:W0:Y:S02]  /*b2e0*/  I2F.U64 R0, R2 ;  /* 0x0000000200007312 */ /* 0x004e240000301000 */
[----:B0-----:R-:W-:-:S04]  /*b2f0*/  F2FP.BF16.F32.PACK_AB R0, RZ, R0 ;  /* 0x00000000ff00723e */ /* 0x001fc800000010ff */
[----:B------:R-:W-:Y:S01]  /*b300*/  PRMT R19, R0, 0x7610, R19 ;  /* 0x0000761000137816 */ /* 0x000fe20000000013 */
[----:B------:R-:W-:Y:S06]  /*b310*/  BRA `(.L_x_219) ;  /* 0x0000000000107947 */ /* 0x000fec0003800000 */
.L_x_242:
[----:B------:R-:W2:Y:S02]  /*b320*/  LDG.E R2, desc[UR36][R2.64] ;  /* 0x0000002402027981 */ /* 0x000ea4000c1e1900 */
[----:B--2---:R-:W-:-:S04]  /*b330*/  I2FP.F32.U32 R0, R2 ;  /* 0x0000000200007245 */ /* 0x004fc80000201000 */
[----:B------:R-:W-:-:S04]  /*b340*/  F2FP.BF16.F32.PACK_AB R0, RZ, R0 ;  /* 0x00000000ff00723e */ /* 0x000fc800000010ff */
[----:B------:R-:W-:-:S07]  /*b350*/  PRMT R19, R0, 0x7610, R19 ;  /* 0x0000761000137816 */ /* 0x000fce0000000013 */
.L_x_219:
        /* <DEDUP_REMOVED lines=18> */
.L_x_250:
[----:B------:R-:W2:Y:S02]  /*b480*/  LDG.E.U8 R2, desc[UR36][R2.64] ;  /* 0x0000002402027981 */ /* 0x000ea4000c1e1100 */
[----:B--2---:R-:W-:-:S04]  /*b490*/  I2FP.F32.U32 R0, R2 ;  /* 0x0000000200007245 */ /* 0x004fc80000201000 */
[----:B------:R-:W-:Y:S01]  /*b4a0*/  F2FP.BF16.F32.PACK_AB R0, RZ, R0 ;  /* 0x00000000ff00723e */ /* 0x000fe200000010ff */
[----:B------:R-:W-:Y:S06]  /*b4b0*/  BRA `(.L_x_252) ;  /* 0x0000000c00847947 */ /* 0x000fec0003800000 */
.L_x_249:
        /* <DEDUP_REMOVED lines=10> */
.L_x_254:
[----:B------:R-:W2:Y:S02]  /*b560*/  LDG.E R2, desc[UR36][R2.64] ;  /* 0x0000002402027981 */ /* 0x000ea4000c1e1900 */
[----:B--2---:R-:W-:-:S04]  /*b570*/  I2FP.F32.S32 R0, R2 ;  /* 0x0000000200007245 */ /* 0x004fc80000201400 */
[----:B------:R-:W-:Y:S01]  /*b580*/  F2FP.BF16.F32.PACK_AB R0, RZ, R0 ;  /* 0x00000000ff00723e */ /* 0x000fe200000010ff */
[----:B------:R-:W-:Y:S06]  /*b590*/  BRA `(.L_x_252) ;  /* 0x0000000c004c7947 */ /* 0x000fec0003800000 */
.L_x_253:
[----:B------:R-:W2:Y:S02]  /*b5a0*/  LDG.E.U16 R2, desc[UR36][R2.64] ;  /* 0x0000002402027981 */ /* 0x000ea4000c1e1500 */
[----:B--2---:R-:W0:Y:S02]  /*b5b0*/  I2F.S16 R0, R2 ;  /* 0x0000000200007306 */ /* 0x004e240000101400 */
[----:B0-----:R-:W-:Y:S01]  /*b5c0*/  F2FP.BF16.F32.PACK_AB R0, RZ, R0 ;  /* 0x00000000ff00723e */ /* 0x001fe200000010ff */
[----:B------:R-:W-:Y:S06]  /*b5d0*/  BRA `(.L_x_252) ;  /* 0x0000000c003c7947 */ /* 0x000fec0003800000 */
.L_x_248:
        /* <DEDUP_REMOVED lines=9> */
.L_x_256:
[----:B------:R-:W2:Y:S02]  /*b670*/  LDG.E.U16 R0, desc[UR36][R2.64] ;  /* 0x0000002402007981 */ /* 0x000ea4000c1e1500 */
[----:B--2---:R-:W-:-:S05]  /*b680*/  HADD2.F32 R0, -RZ, R0.H0_H0 ;  /* 0x20000000ff007230 */ /* 0x004fca0000004100 */
[----:B------:R-:W-:Y:S01]  /*b690*/  F2FP.BF16.F32.PACK_AB R0, RZ, R0 ;  /* 0x00000000ff00723e */ /* 0x000fe200000010ff */
[----:B------:R-:W-:Y:S06]  /*b6a0*/  BRA `(.L_x_252) ;  /* 0x0000000c00087947 */ /* 0x000fec0003800000 */
.L_x_255:
        /* <DEDUP_REMOVED lines=9> */
.L_x_258:
[----:B------:R-:W2:Y:S02]  /*b740*/  LDG.E.U16 R2, desc[UR36][R2.64] ;  /* 0x0000002402027981 */ /* 0x000ea4000c1e1500 */
[----:B--2---:R-:W-:-:S05]  /*b750*/  HADD2.F32 R0, -RZ, R2.H0_H0 ;  /* 0x20000002ff007230 */ /* 0x004fca0000004100 */
[----:B------:R-:W-:Y:S01]  /*b760*/  F2FP.BF16.F32.PACK_AB R0, RZ, R0 ;  /* 0x00000000ff00723e */ /* 0x000fe200000010ff */
[----:B------:R-:W-:Y:S06]  /*b770*/  BRA `(.L_x_252) ;  /* 0x0000000800d47947 */ /* 0x000fec0003800000 */
.L_x_257:
        /* <DEDUP_REMOVED lines=8> */
.L_x_247:
        /* <DEDUP_REMOVED lines=13> */
.L_x_261:
        /* <DEDUP_REMOVED lines=8> */
.L_x_260:
[----:B------:R-:W-:-:S09]  /*b950*/  UISETP.NE.AND UP0, UPT, UR4, 0xf, UPT ;  /* 0x0000000f0400788c */ /* 0x000fd2000bf05270 */
[----:B------:R-:W-:Y:S05]  /*b960*/  BRA.U !UP0, `(.L_x_262) ;  /* 0x0000000108987547 */ /* 0x000fea000b800000 */
[----:B------:R-:W-:-:S09]  /*b970*/  UISETP.NE.AND UP0, UPT, UR4, 0x17, UPT ;  /* 0x000000170400788c */ /* 0x000fd2000bf05270 */
[----:B------:R-:W-:Y:S05]  /*b980*/  BRA.U !UP0, `(.L_x_263) ;  /* 0x00000001085c7547 */ /* 0x000fea000b800000 */
[----:B------:R-:W-:-:S09]  /*b990*/  UISETP.NE.AND UP0, UPT, UR4, 0x18, UPT ;  /* 0x000000180400788c */ /* 0x000fd2000bf05270 */
[----:B------:R-:W-:Y:S05]  /*b9a0*/  BRA.U UP0, `(.L_x_251) ;  /* 0x0000000500e47547 */ /* 0x000fea000b800000 */
[----:B------:R-:W2:Y:S01]  /*b9b0*/  LDG.E.U8 R0, desc[UR36][R2.64] ;  /* 0x0000002402007981 */ /* 0x000ea2000c1e1100 */
[----:B------:R-:W-:Y:S01]  /*b9c0*/  MOV R6, 0x1f ;  /* 0x0000001f00067802 */ /* 0x000fe20000000f00 */
        /* <DEDUP_REMOVED lines=19> */
.L_x_263:
[----:B------:R-:W2:Y:S02]  /*bb00*/  LDG.E.U8 R2, desc[UR36][R2.64] ;  /* 0x0000002402027981 */ /* 0x000ea4000c1e1100 */
[C---:B--2---:R-:W-:Y:S01]  /*bb10*/  SHF.L.U32 R0, R2.reuse, 0x19, RZ ;  /* 0x0000001902007819 */ /* 0x044fe200000006ff */
        /* <DEDUP_REMOVED lines=11> */
.L_x_262:
[----:B------:R0:W5:Y:S01]  /*bbd0*/  LDG.E.U16 R0, desc[UR36][R2.64] ;  /* 0x0000002402007981 */ /* 0x000162000c1e1500 */
[----:B------:R-:W-:Y:S05]  /*bbe0*/  BRA `(.L_x_252) ;  /* 0x0000000400b87947 */ /* 0x000fea0003800000 */
.L_x_259:
        /* <DEDUP_REMOVED lines=12> */
.L_x_266:
        /* <DEDUP_REMOVED lines=21> */
.L_x_270:
[----:B------:R-:W-:Y:S05]  /*be00*/  BSYNC.RECONVERGENT B1 ;  /* 0x0000000000017941 */ /* 0x000fea0003800200 */
.L_x_269:
[----:B------:R-:W-:Y:S02]  /*be10*/  SHF.L.U32 R0, R0, 0x14, RZ ;  /* 0x0000001400007819 */ /* 0x000fe400000006ff */
[----:B------:R-:W-:-:S04]  /*be20*/  LEA R2, R2, 0x3b800000, 0x17 ;  /* 0x3b80000002027811 */ /* 0x000fc800078eb8ff */
[----:B------:R-:W-:-:S07]  /*be30*/  LOP3.LUT R0, R2, R0, R7, 0xfe, !PT ;  /* 0x0000000002007212 */ /* 0x000fce00078efe07 */
.L_x_268:
[----:B------:R-:W-:Y:S05]  /*be40*/  BSYNC.RECONVERGENT B0 ;  /* 0x0000000000007941 */ /* 0x000fea0003800200 */
.L_x_267:
[----:B------:R-:W-:Y:S01]  /*be50*/  F2FP.BF16.F32.PACK_AB R0, RZ, R0 ;  /* 0x00000000ff00723e */ /* 0x000fe200000010ff */
[----:B------:R-:W-:Y:S06]  /*be60*/  BRA `(.L_x_252) ;  /* 0x0000000400187947 */ /* 0x000fec0003800000 */
.L_x_265:
        /* <DEDUP_REMOVED lines=21> */
.L_x_274:
[----:B------:R-:W-:Y:S05]  /*bfc0*/  BSYNC.RECONVERGENT B1 ;  /* 0x0000000000017941 */ /* 0x000fea0003800200 */
.L_x_273:
[----:B------:R-:W-:Y:S01]  /*bfd0*/  IMAD.SHL.U32 R0, R0, 0x200000, RZ ;  /* 0x0020000000007824 */ /* 0x000fe200078e00ff */
[----:B------:R-:W-:-:S04]  /*bfe0*/  LEA R2, R2, 0x37800000, 0x17 ;  /* 0x3780000002027811 */ /* 0x000fc800078eb8ff */
[----:B------:R-:W-:-:S07]  /*bff0*/  LOP3.LUT R0, R2, R0, R7, 0xfe, !PT ;  /* 0x0000000002007212 */ /* 0x000fce00078efe07 */
.L_x_272:
[----:B------:R-:W-:Y:S05]  /*c000*/  BSYNC.RECONVERGENT B0 ;  /* 0x0000000000007941 */ /* 0x000fea0003800200 */
.L_x_271:
[----:B------:R-:W-:Y:S01]  /*c010*/  F2FP.BF16.F32.PACK_AB R0, RZ, R0 ;  /* 0x00000000ff00723e */ /* 0x000fe200000010ff */
[----:B------:R-:W-:Y:S06]  /*c020*/  BRA `(.L_x_252) ;  /* 0x0000000000a87947 */ /* 0x000fec0003800000 */
.L_x_264:
        /* <DEDUP_REMOVED lines=8> */
[----:B------:R-:W-:Y:S01]  /*c0b0*/  HFMA2 R0, -RZ, RZ, 3.814697265625e-06, 0 ;  /* 0x00400000ff007431 */ /* 0x000fe200000001ff */
[----:B--2---:R-:W-:-:S13]  /*c0c0*/  ISETP.NE.AND P0, PT, R2, RZ, PT ;  /* 0x000000ff0200720c */ /* 0x004fda0003f05270 */
[----:B------:R-:W-:Y:S05]  /*c0d0*/  @!P0 BRA `(.L_x_278) ;  /* 0x00000000000c8947 */ /* 0x000fea0003800000 */
[----:B------:R-:W-:-:S13]  /*c0e0*/  ISETP.NE.AND P0, PT, R2, 0xff, PT ;  /* 0x000000ff0200780c */ /* 0x000fda0003f05270 */
[----:B------:R-:W-:Y:S02]  /*c0f0*/  @!P0 IMAD.MOV.U32 R0, RZ, RZ, 0x7f800001 ;  /* 0x7f800001ff008424 */ /* 0x000fe400078e00ff */
[----:B------:R-:W-:-:S07]  /*c100*/  @P0 IMAD.SHL.U32 R0, R2, 0x800000, RZ ;  /* 0x0080000002000824 */ /* 0x000fce00078e00ff */
.L_x_278:
[----:B------:R-:W-:Y:S05]  /*c110*/  BSYNC.RECONVERGENT B0 ;  /* 0x0000000000007941 */ /* 0x000fea0003800200 */
.L_x_277:
[----:B------:R-:W-:Y:S01]  /*c120*/  F2FP.BF16.F32.PACK_AB R0, RZ, R0 ;  /* 0x00000000ff00723e */ /* 0x000fe200000010ff */
[----:B------:R-:W-:Y:S06]  /*c130*/  BRA `(.L_x_252) ;  /* 0x0000000000647947 */ /* 0x000fec0003800000 */
.L_x_251:
        /* <DEDUP_REMOVED lines=10> */
[----:B-1----:R-:W-:Y:S01]  /*c1e0*/  IMAD.U32 R6, RZ, RZ, UR6 ;  /* 0x00000006ff067e24 */ /* 0x002fe2000f8e00ff */
[----:B------:R-:W-:Y:S01]  /*c1f0*/  MOV R7, UR7 ;  /* 0x0000000700077c02 */ /* 0x000fe20008000f00 */
[----:B---3--:R-:W-:Y:S02]  /*c200*/  IMAD.U32 R10, RZ, RZ, UR8 ;  /* 0x00000008ff0a7e24 */ /* 0x008fe4000f8e00ff */
[----:B------:R-:W-:-:S07]  /*c210*/  IMAD.U32 R11, RZ, RZ, UR9 ;  /* 0x00000009ff0b7e24 */ /* 0x000fce000f8e00ff */
[----:B------:R-:W-:-:S07]  /*c220*/  LEPC R20, `(.L_x_279) ;  /* 0x000000001014794e */ /* 0x000fce0000000000 */
[----:B--2--5:R-:W-:Y:S05]  /*c230*/  CALL.ABS.NOINC R2 ;  /* 0x0000000002007343 */ /* 0x024fea0003c00000 */
.L_x_279:
[----:B------:R-:W-:Y:S01]  /*c240*/  PRMT R0, RZ, 0x7610, R0 ;  /* 0x00007610ff007816 */ /* 0x000fe20000000000 */
[----:B------:R-:W-:Y:S06]  /*c250*/  BRA `(.L_x_252) ;  /* 0x00000000001c7947 */ /* 0x000fec0003800000 */
.L_x_276:
[----:B------:R-:W2:Y:S02]  /*c260*/  LDG.E.64 R2, desc[UR36][R2.64] ;  /* 0x0000002402027981 */ /* 0x000ea4000c1e1b00 */
[----:B--2---:R-:W0:Y:S02]  /*c270*/  I2F.U64 R0, R2 ;  /* 0x0000000200007312 */ /* 0x004e240000301000 */
[----:B0-----:R-:W-:Y:S01]  /*c280*/  F2FP.BF16.F32.PACK_AB R0, RZ, R0 ;  /* 0x00000000ff00723e */ /* 0x001fe200000010ff */
[----:B------:R-:W-:Y:S06]  /*c290*/  BRA `(.L_x_252) ;  /* 0x00000000000c7947 */ /* 0x000fec0003800000 */
.L_x_275:
[----:B------:R-:W2:Y:S02]  /*c2a0*/  LDG.E R2, desc[UR36][R2.64] ;  /* 0x0000002402027981 */ /* 0x000ea4000c1e1900 */
[----:B--2---:R-:W-:-:S04]  /*c2b0*/  I2FP.F32.U32 R0, R2 ;  /* 0x0000000200007245 */ /* 0x004fc80000201000 */
[----:B------:R-:W-:-:S07]  /*c2c0*/  F2FP.BF16.F32.PACK_AB R0, RZ, R0 ;  /* 0x00000000ff00723e */ /* 0x000fce00000010ff */
.L_x_252:
[----:B-----5:R-:W-:Y:S01]  /*c2d0*/  SHF.L.U32 R0, R0, 0x10, RZ ;  /* 0x0000001000007819 */ /* 0x020fe200000006ff */
        /* <DEDUP_REMOVED lines=22> */
.L_x_283:
[----:B0-----:R-:W-:-:S06]  /*c440*/  IMAD.U32 R5, R19, 0x10000, RZ ;  /* 0x0001000013057824 */ /* 0x001fcc00078e00ff */
[----:B------:R-:W0:Y:S02]  /*c450*/  F2I.S64.TRUNC R4, R5 ;  /* 0x0000000500047311 */ /* 0x000e24000020d900 */
[----:B0-----:R0:W-:Y:S01]  /*c460*/  STG.E.U8 desc[UR36][R2.64], R4 ;  /* 0x0000000402007986 */ /* 0x0011e2000c101124 */
[----:B------:R-:W-:Y:S05]  /*c470*/  BRA `(.L_x_285) ;  /* 0x0000000c006c7947 */ /* 0x000fea0003800000 */
.L_x_282:
        /* <DEDUP_REMOVED lines=10> */
.L_x_287:
[----:B0-----:R-:W-:-:S06]  /*c520*/  SHF.L.U32 R19, R19, 0x10, RZ ;  /* 0x0000001013137819 */ /* 0x001fcc00000006ff */
[----:B------:R-:W0:Y:S02]  /*c530*/  F2I.FTZ.TRUNC.NTZ R19, R19 ;  /* 0x0000001300137305 */ /* 0x000e24000021f100 */
[----:B0-----:R0:W-:Y:S01]  /*c540*/  STG.E desc[UR36][R2.64], R19 ;  /* 0x0000001302007986 */ /* 0x0011e2000c101924 */
[----:B------:R-:W-:Y:S05]  /*c550*/  BRA `(.L_x_285) ;  /* 0x0000000c00347947 */ /* 0x000fea0003800000 */
.L_x_286:
[----:B0-----:R-:W-:-:S06]  /*c560*/  IMAD.U32 R19, R19, 0x10000, RZ ;  /* 0x0001000013137824 */ /* 0x001fcc00078e00ff */
[----:B------:R-:W0:Y:S02]  /*c570*/  F2I.FTZ.TRUNC.NTZ R19, R19 ;  /* 0x0000001300137305 */ /* 0x000e24000021f100 */
[----:B0-----:R0:W-:Y:S01]  /*c580*/  STG.E.U16 desc[UR36][R2.64], R19 ;  /* 0x0000001302007986 */ /* 0x0011e2000c101524 */
[----:B------:R-:W-:Y:S05]  /*c590*/  BRA `(.L_x_285) ;  /* 0x0000000c00247947 */ /* 0x000fea0003800000 */
.L_x_281:
        /* <DEDUP_REMOVED lines=9> */
.L_x_289:
[----:B0-----:R-:W-:-:S05]  /*c630*/  IMAD.U32 R0, R19, 0x10000, RZ ;  /* 0x0001000013007824 */ /* 0x001fca00078e00ff */
[----:B------:R-:W-:-:S05]  /*c640*/  F2FP.F16.F32.PACK_AB R0, RZ, R0 ;  /* 0x00000000ff00723e */ /* 0x000fca00000000ff */
[----:B------:R0:W-:Y:S01]  /*c650*/  STG.E.U16 desc[UR36][R2.64], R0 ;  /* 0x0000000002007986 */ /* 0x0001e2000c101524 */
[----:B------:R-:W-:Y:S05]  /*c660*/  BRA `(.L_x_285) ;  /* 0x0000000800f07947 */ /* 0x000fea0003800000 */
.L_x_288:
        /* <DEDUP_REMOVED lines=10> */
.L_x_291:
[----:B0-----:R-:W-:-:S04]  /*c710*/  SHF.L.U32 R19, R19, 0x10, RZ ;  /* 0x0000001013137819 */ /* 0x001fc800000006ff */
[----:B------:R-:W-:-:S04]  /*c720*/  F2FP.F16.F32.PACK_AB R5, RZ, R19 ;  /* 0x00000013ff05723e */ /* 0x000fc800000000ff */
[----:B------:R-:W-:-:S05]  /*c730*/  PRMT R5, R5, 0x5410, RZ ;  /* 0x0000541005057816 */ /* 0x000fca00000000ff */
[----:B------:R0:W-:Y:S01]  /*c740*/  STG.E desc[UR36][R2.64], R5 ;  /* 0x0000000502007986 */ /* 0x0001e2000c101924 */
[----:B------:R-:W-:Y:S05]  /*c750*/  BRA `(.L_x_285) ;  /* 0x0000000800b47947 */ /* 0x000fea0003800000 */
.L_x_290:
[----:B0-----:R-:W-:-:S04]  /*c760*/  IMAD.U32 R4, R19, 0x10000, RZ ;  /* 0x0001000013047824 */ /* 0x001fc800078e00ff */
[----:B------:R-:W-:-:S06]  /*c770*/  FMUL.FTZ R4, R4, 1 ;  /* 0x3f80000004047820 */ /* 0x000fcc0000410000 */
[----:B------:R-:W0:Y:S02]  /*c780*/  F2F.F64.F32 R4, R4 ;  /* 0x0000000400047310 */ /* 0x000e240000201800 */
[----:B0-----:R0:W-:Y:S01]  /*c790*/  STG.E.64 desc[UR36][R2.64], R4 ;  /* 0x0000000402007986 */ /* 0x0011e2000c101b24 */
[----:B------:R-:W-:Y:S05]  /*c7a0*/  BRA `(.L_x_285) ;  /* 0x0000000800a07947 */ /* 0x000fea0003800000 */
.L_x_280:
        /* <DEDUP_REMOVED lines=14> */
.L_x_295:
        /* <DEDUP_REMOVED lines=18> */
.L_x_298:
[----:B------:R-:W-:-:S04]  /*c9b0*/  SHF.R.U32.HI R5, RZ, 0x18, R5 ;  /* 0x00000018ff057819 */ /* 0x000fc80000011605 */
[----:B------:R-:W-:-:S07]  /*c9c0*/  LOP3.LUT R0, R0, 0x80, R5, 0xf8, !PT ;  /* 0x0000008000007812 */ /* 0x000fce00078ef805 */
.L_x_297:
[----:B------:R-:W-:Y:S05]  /*c9d0*/  BSYNC.RECONVERGENT B0 ;  /* 0x0000000000007941 */ /* 0x000fea0003800200 */
.L_x_296:
[----:B------:R0:W-:Y:S01]  /*c9e0*/  STG.E.U8 desc[UR36][R2.64], R0 ;  /* 0x0000000002007986 */ /* 0x0001e2000c101124 */
[----:B------:R-:W-:Y:S05]  /*c9f0*/  BRA `(.L_x_285) ;  /* 0x00000008000c7947 */ /* 0x000fea0003800000 */
.L_x_294:
[----:B0-----:R-:W-:Y:S01]  /*ca00*/  SHF.L.U32 R5, R19, 0x10, RZ ;  /* 0x0000001013057819 */ /* 0x001fe200000006ff */
[----:B------:R-:W-:Y:S01]  /*ca10*/  BSSY.RECONVERGENT B0, `(.L_x_299) ;  /* 0x0000013000007945 */ /* 0x000fe20003800200 */
[----:B------:R-:W-:Y:S02]  /*ca20*/  IMAD.MOV.U32 R0, RZ, RZ, 0x80 ;  /* 0x00000080ff007424 */ /* 0x000fe400078e00ff */
        /* <DEDUP_REMOVED lines=15> */
.L_x_301:
[----:B------:R-:W-:-:S04]  /*cb20*/  SHF.R.U32.HI R5, RZ, 0x18, R5 ;  /* 0x00000018ff057819 */ /* 0x000fc80000011605 */
[----:B------:R-:W-:-:S07]  /*cb30*/  LOP3.LUT R0, R0, 0x80, R5, 0xf8, !PT ;  /* 0x0000008000007812 */ /* 0x000fce00078ef805 */
.L_x_300:
[----:B------:R-:W-:Y:S05]  /*cb40*/  BSYNC.RECONVERGENT B0 ;  /* 0x0000000000007941 */ /* 0x000fea0003800200 */
.L_x_299:
[----:B------:R0:W-:Y:S01]  /*cb50*/  STG.E.U8 desc[UR36][R2.64], R0 ;  /* 0x0000000002007986 */ /* 0x0001e2000c101124 */
[----:B------:R-:W-:Y:S05]  /*cb60*/  BRA `(.L_x_285) ;  /* 0x0000000400b07947 */ /* 0x000fea0003800000 */
.L_x_293:
        /* <DEDUP_REMOVED lines=18> */
[----:B------:R-:W-:-:S05]  /*cc90*/  @!P0 IADD3 R0, PT, PT, R6, RZ, RZ ;  /* 0x000000ff06008210 */ /* 0x000fca0007ffe0ff */
[----:B------:R-:W-:-:S05]  /*cca0*/  @P1 IMAD.MOV.U32 R5, RZ, RZ, R0 ;  /* 0x000000ffff051224 */ /* 0x000fca00078e0000 */
[----:B------:R0:W-:Y:S01]  /*ccb0*/  STG.E.U8 desc[UR36][R2.64], R5 ;  /* 0x0000000502007986 */ /* 0x0001e2000c101124 */
[----:B------:R-:W-:Y:S05]  /*ccc0*/  BRA `(.L_x_285) ;  /* 0x0000000400587947 */ /* 0x000fea0003800000 */
.L_x_303:
[----:B0-----:R-:W-:-:S06]  /*ccd0*/  IMAD.U32 R4, R19, 0x10000, RZ ;  /* 0x0001000013047824 */ /* 0x001fcc00078e00ff */
[----:B------:R-:W0:Y:S02]  /*cce0*/  F2I.U64.TRUNC R4, R4 ;  /* 0x0000000400047311 */ /* 0x000e24000020d800 */
[----:B0-----:R0:W-:Y:S01]  /*ccf0*/  STG.E.64 desc[UR36][R2.64], R4 ;  /* 0x0000000402007986 */ /* 0x0011e2000c101b24 */
[----:B------:R-:W-:Y:S05]  /*cd00*/  BRA `(.L_x_285) ;  /* 0x0000000400487947 */ /* 0x000fea0003800000 */
.L_x_302:
[----:B0-----:R-:W-:-:S06]  /*cd10*/  IMAD.U32 R19, R19, 0x10000, RZ ;  /* 0x0001000013137824 */ /* 0x001fcc00078e00ff */
[----:B------:R-:W0:Y:S02]  /*cd20*/  F2I.FTZ.U32.TRUNC.NTZ R19, R19 ;  /* 0x0000001300137305 */ /* 0x000e24000021f000 */
[----:B0-----:R0:W-:Y:S01]  /*cd30*/  STG.E desc[UR36][R2.64], R19 ;  /* 0x0000001302007986 */ /* 0x0011e2000c101924 */
[----:B------:R-:W-:Y:S05]  /*cd40*/  BRA `(.L_x_285) ;  /* 0x0000000400387947 */ /* 0x000fea0003800000 */
.L_x_292:
        /* <DEDUP_REMOVED lines=11> */
.L_x_305:
[----:B0-----:R-:W-:Y:S01]  /*ce00*/  IMAD.U32 R19, R19, 0x10000, RZ ;  /* 0x0001000013137824 */ /* 0x001fe200078e00ff */
[----:B------:R-:W-:-:S03]  /*ce10*/  CS2R R6, SRZ ;  /* 0x0000000000067805 */ /* 0x000fc6000001ff00 */
[----:B------:R-:W-:-:S06]  /*ce20*/  FMUL.FTZ R4, R19, 1 ;  /* 0x3f80000013047820 */ /* 0x000fcc0000410000 */
[----:B------:R-:W0:Y:S02]  /*ce30*/  F2F.F64.F32 R4, R4 ;  /* 0x0000000400047310 */ /* 0x000e240000201800 */
[----:B0-----:R0:W-:Y:S01]  /*ce40*/  STG.E.128 desc[UR36][R2.64], R4 ;  /* 0x0000000402007986 */ /* 0x0011e2000c101d24 */
[----:B------:R-:W-:Y:S05]  /*ce50*/  BRA `(.L_x_285) ;  /* 0x0000000000f47947 */ /* 0x000fea0003800000 */
.L_x_304:
[----:B------:R-:W-:-:S09]  /*ce60*/  UISETP.NE.AND UP0, UPT, UR4, 0xf, UPT ;  /* 0x0000000f0400788c */ /* 0x000fd2000bf05270 */
[----:B------:R-:W-:Y:S05]  /*ce70*/  BRA.U !UP0, `(.L_x_306) ;  /* 0x0000000108e87547 */ /* 0x000fea000b800000 */
[----:B------:R-:W-:-:S09]  /*ce80*/  UISETP.NE.AND UP0, UPT, UR4, 0x17, UPT ;  /* 0x000000170400788c */ /* 0x000fd2000bf05270 */
[----:B------:R-:W-:Y:S05]  /*ce90*/  BRA.U !UP0, `(.L_x_307) ;  /* 0x0000000108907547 */ /* 0x000fea000b800000 */
[----:B------:R-:W-:-:S09]  /*cea0*/  UISETP.NE.AND UP0, UPT, UR4, 0x18, UPT ;  /* 0x000000180400788c */ /* 0x000fd2000bf05270 */
[----:B------:R-:W-:Y:S05]  /*ceb0*/  BRA.U !UP0, `(.L_x_308) ;  /* 0x0000000108447547 */ /* 0x000fea000b800000 */
.L_x_284:
[----:B------:R-:W-:Y:S01]  /*cec0*/  MOV R0, 0x0 ;  /* 0x0000000000007802 */ /* 0x000fe20000000f00 */
[----:B------:R-:W1:Y:S01]  /*ced0*/  LDCU.64 UR4, c[0x4][0x148] ;  /* 0x01002900ff0477ac */ /* 0x000e620008000a00 */
[----:B------:R-:W-:Y:S02]  /*cee0*/  HFMA2 R8, -RZ, RZ, 0, 6.020069122314453125e-06 ;  /* 0x00000065ff087431 */ /* 0x000fe400000001ff */
[----:B------:R-:W-:Y:S01]  /*cef0*/  IMAD.MOV.U32 R12, RZ, RZ, 0x1 ;  /* 0x00000001ff0c7424 */ /* 0x000fe200078e00ff */
[----:B------:R2:W3:Y:S01]  /*cf00*/  LDC.64 R2, c[0x4][R0] ;  /* 0x0100000000027b82 */ /* 0x0004e20000000a00 */
[----:B------:R-:W4:Y:S01]  /*cf10*/  LDCU.64 UR6, c[0x4][0x150] ;  /* 0x01002a00ff0677ac */ /* 0x000f220008000a00 */
[----:B------:R-:W-:Y:S01]  /*cf20*/  IMAD.MOV.U32 R13, RZ, RZ, RZ ;  /* 0x000000ffff0d7224 */ /* 0x000fe200078e00ff */
[----:B------:R-:W5:Y:S01]  /*cf30*/  LDCU.64 UR8, c[0x4][0x60] ;  /* 0x01000c00ff0877ac */ /* 0x000f620008000a00 */
[----:B-1----:R-:W-:Y:S01]  /*cf40*/  MOV R4, UR4 ;  /* 0x0000000400047c02 */ /* 0x002fe20008000f00 */
[----:B------:R-:W-:-:S02]  /*cf50*/  IMAD.U32 R5, RZ, RZ, UR5 ;  /* 0x00000005ff057e24 */ /* 0x000fc4000f8e00ff */
[----:B----4-:R-:W-:Y:S02]  /*cf60*/  IMAD.U32 R6, RZ, RZ, UR6 ;  /* 0x00000006ff067e24 */ /* 0x010fe4000f8e00ff */
[----:B------:R-:W-:Y:S02]  /*cf70*/  IMAD.U32 R7, RZ, RZ, UR7 ;  /* 0x00000007ff077e24 */ /* 0x000fe4000f8e00ff */
[----:B-----5:R-:W-:Y:S02]  /*cf80*/  IMAD.U32 R10, RZ, RZ, UR8 ;  /* 0x00000008ff0a7e24 */ /* 0x020fe4000f8e00ff */
[----:B--2---:R-:W-:-:S07]  /*cf90*/  IMAD.U32 R11, RZ, RZ, UR9 ;  /* 0x00000009ff0b7e24 */ /* 0x004fce000f8e00ff */
[----:B------:R-:W-:-:S07]  /*cfa0*/  LEPC R20, `(.L_x_309) ;  /* 0x000000001014794e */ /* 0x000fce0000000000 */
[----:B0--3--:R-:W-:Y:S05]  /*cfb0*/  CALL.ABS.NOINC R2 ;  /* 0x0000000002007343 */ /* 0x009fea0003c00000 */
.L_x_309:
[----:B------:R-:W-:Y:S05]  /*cfc0*/  BRA `(.L_x_285) ;  /* 0x0000000000987947 */ /* 0x000fea0003800000 */
.L_x_308:
        /* <DEDUP_REMOVED lines=13> */
.L_x_311:
[----:B------:R-:W-:Y:S05]  /*d0a0*/  BSYNC.RECONVERGENT B0 ;  /* 0x0000000000007941 */ /* 0x000fea0003800200 */
.L_x_310:
[----:B------:R-:W-:-:S05]  /*d0b0*/  LOP3.LUT R5, R0, 0x80, R5, 0xf8, !PT ;  /* 0x0000008000057812 */ /* 0x000fca00078ef805 */
[----:B------:R3:W-:Y:S01]  /*d0c0*/  STG.E.U8 desc[UR36][R2.64], R5 ;  /* 0x0000000502007986 */ /* 0x0007e2000c101124 */
[----:B------:R-:W-:Y:S05]  /*d0d0*/  BRA `(.L_x_285) ;  /* 0x0000000000547947 */ /* 0x000fea0003800000 */
.L_x_307:
[----:B0-----:R-:W-:Y:S01]  /*d0e0*/  IMAD.U32 R5, R19, 0x10000, RZ ;  /* 0x0001000013057824 */ /* 0x001fe200078e00ff */
[----:B------:R-:W-:Y:S04]  /*d0f0*/  BSSY.RECONVERGENT B0, `(.L_x_312) ;  /* 0x000000e000007945 */ /* 0x000fe80003800200 */
        /* <DEDUP_REMOVED lines=10> */
.L_x_313:
[----:B------:R-:W-:Y:S02]  /*d1a0*/  ISETP.GT.U32.AND P0, PT, R4, 0x7f800000, PT ;  /* 0x7f8000000400780c */ /* 0x000fe40003f04070 */
[----:B------:R-:W-:-:S04]  /*d1b0*/  MOV R0, 0x7f ;  /* 0x0000007f00007802 */ /* 0x000fc80000000f00 */
[----:B------:R-:W-:-:S07]  /*d1c0*/  SEL R0, R0, 0x7c, P0 ;  /* 0x0000007c00007807 */ /* 0x000fce0000000000 */
.L_x_314:
[----:B------:R-:W-:Y:S05]  /*d1d0*/  BSYNC.RECONVERGENT B0 ;  /* 0x0000000000007941 */ /* 0x000fea0003800200 */
.L_x_312:
[----:B------:R-:W-:-:S04]  /*d1e0*/  SHF.R.U32.HI R5, RZ, 0x18, R5 ;  /* 0x00000018ff057819 */ /* 0x000fc80000011605 */
[----:B------:R-:W-:-:S05]  /*d1f0*/  LOP3.LUT R5, R0, 0x80, R5, 0xf8, !PT ;  /* 0x0000008000057812 */ /* 0x000fca00078ef805 */
[----:B------:R2:W-:Y:S01]  /*d200*/  STG.E.U8 desc[UR36][R2.64], R5 ;  /* 0x0000000502007986 */ /* 0x0005e2000c101124 */
[----:B------:R-:W-:Y:S05]  /*d210*/  BRA `(.L_x_285) ;  /* 0x0000000000047947 */ /* 0x000fea0003800000 */
.L_x_306:
[----:B0-----:R4:W-:Y:S02]  /*d220*/  STG.E.U16 desc[UR36][R2.64], R19 ;  /* 0x0000001302007986 */ /* 0x0019e4000c101524 */
.L_x_285:
[----:B------:R-:W-:-:S07]  /*d230*/  VIADD R17, R17, 0x80 ;  /* 0x0000008011117836 */ /* 0x000fce0000000000 */
.L_x_212:
[----:B------:R-:W-:Y:S05]  /*d240*/  BSYNC.RECONVERGENT B6 ;  /* 0x0000000000067941 */ /* 0x000fea0003800200 */
.L_x_211:
[----:B------:R-:W5:Y:S02]  /*d250*/  LDCU UR4, c[0x0][0x380] ;  /* 0x00007000ff0477ac */ /* 0x000f640008000800 */
[----:B-----5:R-:W-:-:S13]  /*d260*/  ISETP.GE.AND P0, PT, R17, UR4, PT ;  /* 0x0000000411007c0c */ /* 0x020fda000bf06270 */
[----:B------:R-:W-:Y:S05]  /*d270*/  @P0 EXIT ;  /* 0x000000000000094d */ /* 0x000fea0003800000 */
[----:B------:R-:W5:Y:S01]  /*d280*/  LDCU UR4, c[0x0][0x388] ;  /* 0x00007100ff0477ac */ /* 0x000f620008000800 */
[----:B------:R-:W-:Y:S02]  /*d290*/  IMAD.MOV.U32 R18, RZ, RZ, RZ ;  /* 0x000000ffff127224 */ /* 0x000fe400078e00ff */
[----:B0--3--:R-:W-:Y:S02]  /*d2a0*/  IMAD.MOV.U32 R0, RZ, RZ, RZ ;  /* 0x000000ffff007224 */ /* 0x009fe400078e00ff */
[----:B------:R-:W-:Y:S01]  /*d2b0*/  IMAD.MOV.U32 R16, RZ, RZ, RZ ;  /* 0x000000ffff107224 */ /* 0x000fe200078e00ff */
[----:B-----5:R-:W-:-:S09]  /*d2c0*/  UISETP.NE.AND UP0, UPT, UR4, URZ, UPT ;  /* 0x000000ff0400728c */ /* 0x020fd2000bf05270 */
[----:B------:R-:W-:Y:S05]  /*d2d0*/  BRA.U !UP0, `(.L_x_315) ;  /* 0x0000001508707547 */ /* 0x000fea000b800000 */
[----:B------:R-:W1:Y:S01]  /*d2e0*/  LDCU.64 UR4, c[0x0][0x390] ;  /* 0x00007200ff0477ac */ /* 0x000e620008000a00 */
[----:B------:R-:W-:Y:S01]  /*d2f0*/  IMAD.MOV.U32 R16, RZ, RZ, RZ ;  /* 0x000000ffff107224 */ /* 0x000fe200078e00ff */
[----:B------:R-:W0:Y:S01]  /*d300*/  LDCU UR6, c[0x0][0x38c] ;  /* 0x00007180ff0677ac */ /* 0x000e220008000800 */
[----:B------:R-:W3:Y:S01]  /*d310*/  LDCU.64 UR8, c[0x0][0x4b8] ;  /* 0x00009700ff0877ac */ /* 0x000ee20008000a00 */
[----:B------:R-:W-:Y:S01]  /*d320*/  UISETP.NE.AND UP0, UPT, UR41, URZ, UPT ;  /* 0x000000ff2900728c */ /* 0x000fe2000bf05270 */
[----:B-12-4-:R-:W-:Y:S01]  /*d330*/  IMAD.HI.U32 R2, R17, UR4, R16 ;  /* 0x0000000411027c27 */ /* 0x016fe2000f8e0010 */
[----:B------:R-:W1:Y:S04]  /*d340*/  LDCU UR4, c[0x0][0x4c0] ;  /* 0x00009800ff0477ac */ /* 0x000e680008000800 */
[----:B------:R-:W-:-:S04]  /*d350*/  SHF.R.U32.HI R3, RZ, UR5, R2 ;  /* 0x00000005ff037c19 */ /* 0x000fc80008011602 */
[----:B------:R-:W-:-:S05]  /*d360*/  IADD3 R0, PT, PT, -R3, RZ, RZ ;  /* 0x000000ff03007210 */ /* 0x000fca0007ffe1ff */
        /* <DEDUP_REMOVED lines=333> */
[----:B------:R-:W-:-:S04]  /*e840*/  SHF.R.U32.HI R2, RZ, UR5, R2 ;  /* 0x00000005ff027c19 */ /* 0x000fc80008011602 */
[----:B------:R-:W-:-:S05]  /*e850*/  IADD3 R3, PT, PT, -R2, RZ, RZ ;  /* 0x000000ff02037210 */ /* 0x000fca0007ffe1ff */
[----:B-1----:R-:W-:-:S04]  /*e860*/  IMAD R5, R3, UR6, R5 ;  /* 0x0000000603057c24 */ /* 0x002fc8000f8e0205 */
[C---:B--2---:R-:W-:Y:S02]  /*e870*/  IMAD R16, R5.reuse, UR8, R16 ;  /* 0x0000000805107c24 */ /* 0x044fe4000f8e0210 */
[C---:B------:R-:W-:Y:S02]  /*e880*/  IMAD R0, R5.reuse, UR9, R0 ;  /* 0x0000000905007c24 */ /* 0x040fe4000f8e0200 */
[----:B0-----:R-:W-:-:S07]  /*e890*/  IMAD R18, R5, UR4, R18 ;  /* 0x0000000405127c24 */ /* 0x001fce000f8e0212 */
.L_x_315:
[----:B------:R-:W0:Y:S01]  /*e8a0*/  LDCU.64 UR6, c[0x0][0x5e8] ;  /* 0x0000bd00ff0677ac */ /* 0x000e220008000a00 */
[----:B------:R-:W1:Y:S01]  /*e8b0*/  LDCU.64 UR8, c[0x0][0x5f0] ;  /* 0x0000be00ff0877ac */ /* 0x000e620008000a00 */
[----:B------:R-:W-:-:S04]  /*e8c0*/  UPRMT UR4, UR39, 0x9910, URZ ;  /* 0x0000991027047896 */ /* 0x000fc800080000ff */
[----:B------:R-:W-:Y:S01]  /*e8d0*/  UISETP.GT.AND UP0, UPT, UR4, 0x9, UPT ;  /* 0x000000090400788c */ /* 0x000fe2000bf04270 */
[----:B0-----:R-:W-:Y:S02]  /*e8e0*/  IADD3 R16, P0, PT, R16, UR6, RZ ;  /* 0x0000000610107c10 */ /* 0x001fe4000ff1e0ff */
[----:B-12-4-:R-:W-:-:S03]  /*e8f0*/  IADD3 R2, P1, PT, R0, UR8, RZ ;  /* 0x0000000800027c10 */ /* 0x016fc6000ff3e0ff */
[----:B------:R-:W-:Y:S02]  /*e900*/  IMAD.X R17, RZ, RZ, UR7, P0 ;  /* 0x00000007ff117e24 */ /* 0x000fe400080e06ff */
[----:B------:R-:W-:Y:S01]  /*e910*/  IMAD.X R3, RZ, RZ, UR9, P1 ;  /* 0x00000009ff037e24 */ /* 0x000fe200088e06ff */
[----:B------:R-:W-:Y:S07]  /*e920*/  BRA.U UP0, `(.L_x_316) ;  /* 0x0000000500307547 */ /* 0x000fee000b800000 */
        /* <DEDUP_REMOVED lines=13> */
.L_x_319:
[----:B------:R-:W2:Y:S02]  /*ea00*/  LDG.E.U8 R2, desc[UR36][R2.64] ;  /* 0x0000002402027981 */ /* 0x000ea4000c1e1100 */
[----:B--2---:R-:W-:-:S04]  /*ea10*/  I2FP.F32.U32 R0, R2 ;  /* 0x0000000200007245 */ /* 0x004fc80000201000 */
[----:B------:R-:W-:-:S04]  /*ea20*/  F2FP.BF16.F32.PACK_AB R0, RZ, R0 ;  /* 0x00000000ff00723e */ /* 0x000fc800000010ff */
[----:B------:R-:W-:Y:S01]  /*ea30*/  PRMT R19, R0, 0x7610, R19 ;  /* 0x0000761000137816 */ /* 0x000fe20000000013 */
[----:B------:R-:W-:Y:S06]  /*ea40*/  BRA `(.L_x_321) ;  /* 0x0000000c00c07947 */ /* 0x000fec0003800000 */
.L_x_318:
        /* <DEDUP_REMOVED lines=11> */
.L_x_323:
[----:B------:R-:W2:Y:S02]  /*eb00*/  LDG.E R2, desc[UR36][R2.64] ;  /* 0x0000002402027981 */ /* 0x000ea4000c1e1900 */
[----:B--2---:R-:W-:-:S04]  /*eb10*/  I2FP.F32.S32 R0, R2 ;  /* 0x0000000200007245 */ /* 0x004fc80000201400 */
[----:B------:R-:W-:-:S04]  /*eb20*/  F2FP.BF16.F32.PACK_AB R0, RZ, R0 ;  /* 0x00000000ff00723e */ /* 0x000fc800000010ff */
[----:B------:R-:W-:Y:S01]  /*eb30*/  PRMT R19, R0, 0x7610, R19 ;  /* 0x0000761000137816 */ /* 0x000fe20000000013 */
[----:B------:R-:W-:Y:S06]  /*eb40*/  BRA `(.L_x_321) ;  /* 0x0000000c00807947 */ /* 0x000fec0003800000 */
.L_x_322:
[----:B------:R-:W2:Y:S02]  /*eb50*/  LDG.E.U16 R2, desc[UR36][R2.64] ;  /* 0x0000002402027981 */ /* 0x000ea4000c1e1500 */
[----:B--2---:R-:W0:Y:S02]  /*eb60*/  I2F.S16 R0, R2 ;  /* 0x0000000200007306 */ /* 0x004e240000101400 */
[----:B0-----:R-:W-:-:S04]  /*eb70*/  F2FP.BF16.F32.PACK_AB R0, RZ, R0 ;  /* 0x00000000ff00723e */ /* 0x001fc800000010ff */
[----:B------:R-:W-:Y:S01]  /*eb80*/  PRMT R19, R0, 0x7610, R19 ;  /* 0x0000761000137816 */ /* 0x000fe20000000013 */
[----:B------:R-:W-:Y:S06]  /*eb90*/  BRA `(.L_x_321) ;  /* 0x0000000c006c7947 */ /* 0x000fec0003800000 */
.L_x_317:
        /* <DEDUP_REMOVED lines=9> */
.L_x_325:
[----:B------:R-:W2:Y:S02]  /*ec30*/  LDG.E.U16 R0, desc[UR36][R2.64] ;  /* 0x0000002402007981 */ /* 0x000ea4000c1e1500 */
[----:B--2---:R-:W-:-:S05]  /*ec40*/  HADD2.F32 R0, -RZ, R0.H0_H0 ;  /* 0x20000000ff007230 */ /* 0x004fca0000004100 */
[----:B------:R-:W-:-:S04]  /*ec50*/  F2FP.BF16.F32.PACK_AB R0, RZ, R0 ;  /* 0x00000000ff00723e */ /* 0x000fc800000010ff */
[----:B------:R-:W-:Y:S01]  /*ec60*/  PRMT R19, R0, 0x7610, R19 ;  /* 0x0000761000137816 */ /* 0x000fe20000000013 */
[----:B------:R-:W-:Y:S06]  /*ec70*/  BRA `(.L_x_321) ;  /* 0x0000000c00347947 */ /* 0x000fec0003800000 */
.L_x_324:
        /* <DEDUP_REMOVED lines=9> */
.L_x_327:
[----:B------:R-:W2:Y:S02]  /*ed10*/  LDG.E.U16 R2, desc[UR36][R2.64] ;  /* 0x0000002402027981 */ /* 0x000ea4000c1e1500 */
[----:B--2---:R-:W-:-:S05]  /*ed20*/  HADD2.F32 R0, -RZ, R2.H0_H0 ;  /* 0x20000002ff007230 */ /* 0x004fca0000004100 */
[----:B------:R-:W-:-:S04]  /*ed30*/  F2FP.BF16.F32.PACK_AB R0, RZ, R0 ;  /* 0x00000000ff00723e */ /* 0x000fc800000010ff */
[----:B------:R-:W-:Y:S01]  /*ed40*/  PRMT R19, R0, 0x7610, R19 ;  /* 0x0000761000137816 */ /* 0x000fe20000000013 */
[----:B------:R-:W-:Y:S06]  /*ed50*/  BRA `(.L_x_321) ;  /* 0x0000000800fc7947 */ /* 0x000fec0003800000 */
.L_x_326:
        /* <DEDUP_REMOVED lines=9> */
.L_x_316:
        /* <DEDUP_REMOVED lines=14> */
.L_x_330:
        /* <DEDUP_REMOVED lines=9> */
.L_x_329:
        /* <DEDUP_REMOVED lines=27> */
.L_x_332:
        /* <DEDUP_REMOVED lines=14> */
.L_x_331:
[----:B------:R0:W5:Y:S01]  /*f1f0*/  LDG.E.U16 R19, desc[UR36][R2.64] ;  /* 0x0000002402137981 */ /* 0x000162000c1e1500 */
[----:B------:R-:W-:Y:S05]  /*f200*/  BRA `(.L_x_321) ;  /* 0x0000000400d07947 */ /* 0x000fea0003800000 */
.L_x_328:
        /* <DEDUP_REMOVED lines=13> */
.L_x_335:
        /* <DEDUP_REMOVED lines=21> */
.L_x_339:
[----:B------:R-:W-:Y:S05]  /*f430*/  BSYNC.RECONVERGENT B1 ;  /* 0x0000000000017941 */ /* 0x000fea0003800200 */
.L_x_338:
[----:B------:R-:W-:Y:S01]  /*f440*/  IMAD.SHL.U32 R0, R0, 0x100000, RZ ;  /* 0x0010000000007824 */ /* 0x000fe200078e00ff */
[----:B------:R-:W-:-:S04]  /*f450*/  LEA R2, R2, 0x3b800000, 0x17 ;  /* 0x3b80000002027811 */ /* 0x000fc800078eb8ff */
[----:B------:R-:W-:-:S07]  /*f460*/  LOP3.LUT R0, R2, R0, R7, 0xfe, !PT ;  /* 0x0000000002007212 */ /* 0x000fce00078efe07 */
.L_x_337:
[----:B------:R-:W-:Y:S05]  /*f470*/  BSYNC.RECONVERGENT B0 ;  /* 0x0000000000007941 */ /* 0x000fea0003800200 */
.L_x_336:
[----:B------:R-:W-:-:S04]  /*f480*/  F2FP.BF16.F32.PACK_AB R0, RZ, R0 ;  /* 0x00000000ff00723e */ /* 0x000fc800000010ff */
[----:B------:R-:W-:Y:S01]  /*f490*/  PRMT R19, R0, 0x7610, R19 ;  /* 0x0000761000137816 */ /* 0x000fe20000000013 */
[----:B------:R-:W-:Y:S06]  /*f4a0*/  BRA `(.L_x_321) ;  /* 0x0000000400287947 */ /* 0x000fec0003800000 */
.L_x_334:
        /* <DEDUP_REMOVED lines=21> */
.L_x_343:
[----:B------:R-:W-:Y:S05]  /*f600*/  BSYNC.RECONVERGENT B1 ;  /* 0x0000000000017941 */ /* 0x000fea0003800200 */
.L_x_342:
[----:B------:R-:W-:Y:S01]  /*f610*/  IMAD.SHL.U32 R0, R0, 0x200000, RZ ;  /* 0x0020000000007824 */ /* 0x000fe200078e00ff */
[----:B------:R-:W-:-:S04]  /*f620*/  LEA R2, R2, 0x37800000, 0x17 ;  /* 0x3780000002027811 */ /* 0x000fc800078eb8ff */
[----:B------:R-:W-:-:S07]  /*f630*/  LOP3.LUT R0, R2, R0, R7, 0xfe, !PT ;  /* 0x0000000002007212 */ /* 0x000fce00078efe07 */
.L_x_341:
[----:B------:R-:W-:Y:S05]  /*f640*/  BSYNC.RECONVERGENT B0 ;  /* 0x0000000000007941 */ /* 0x000fea0003800200 */
.L_x_340:
[----:B------:R-:W-:-:S04]  /*f650*/  F2FP.BF16.F32.PACK_AB R0, RZ, R0 ;  /* 0x00000000ff00723e */ /* 0x000fc800000010ff */
[----:B------:R-:W-:Y:S01]  /*f660*/  PRMT R19, R0, 0x7610, R19 ;  /* 0x0000761000137816 */ /* 0x000fe20000000013 */
[----:B------:R-:W-:Y:S06]  /*f670*/  BRA `(.L_x_321) ;  /* 0x0000000000b47947 */ /* 0x000fec0003800000 */
.L_x_333:
        /* <DEDUP_REMOVED lines=14> */
.L_x_347:
[----:B------:R-:W-:Y:S05]  /*f760*/  BSYNC.RECONVERGENT B0 ;  /* 0x0000000000007941 */ /* 0x000fea0003800200 */
.L_x_346:
[----:B------:R-:W-:-:S04]  /*f770*/  F2FP.BF16.F32.PACK_AB R0, RZ, R0 ;  /* 0x00000000ff00723e */ /* 0x000fc800000010ff */
[----:B------:R-:W-:Y:S01]  /*f780*/  PRMT R19, R0, 0x7610, R19 ;  /* 0x0000761000137816 */ /* 0x000fe20000000013 */
[----:B------:R-:W-:Y:S06]  /*f790*/  BRA `(.L_x_321) ;  /* 0x00000000006c7947 */ /* 0x000fec0003800000 */
.L_x_320:
        /* <DEDUP_REMOVED lines=16> */
.L_x_348:
[----:B------:R-:W-:Y:S01]  /*f8a0*/  PRMT R19, RZ, 0x7610, R19 ;  /* 0x00007610ff137816 */ /* 0x000fe20000000013 */
[----:B------:R-:W-:Y:S06]  /*f8b0*/  BRA `(.L_x_321) ;  /* 0x0000000000247947 */ /* 0x000fec0003800000 */
.L_x_345:
[----:B------:R-:W2:Y:S02]  /*f8c0*/  LDG.E.64 R2, desc[UR36][R2.64] ;  /* 0x0000002402027981 */ /* 0x000ea4000c1e1b00 */
[----:B--2---:R-:W0:Y:S02]  /*f8d0*/  I2F.U64 R0, R2 ;  /* 0x0000000200007312 */ /* 0x004e240000301000 */
[----:B0-----:R-:W-:-:S04]  /*f8e0*/  F2FP.BF16.F32.PACK_AB R0, RZ, R0 ;  /* 0x00000000ff00723e */ /* 0x001fc800000010ff */
[----:B------:R-:W-:Y:S01]  /*f8f0*/  PRMT R19, R0, 0x7610, R19 ;  /* 0x0000761000137816 */ /* 0x000fe20000000013 */
[----:B------:R-:W-:Y:S06]  /*f900*/  BRA `(.L_x_321) ;  /* 0x0000000000107947 */ /* 0x000fec0003800000 */
.L_x_344:
[----:B------:R-:W2:Y:S02]  /*f910*/  LDG.E R2, desc[UR36][R2.64] ;  /* 0x0000002402027981 */ /* 0x000ea4000c1e1900 */
[----:B--2---:R-:W-:-:S04]  /*f920*/  I2FP.F32.U32 R0, R2 ;  /* 0x0000000200007245 */ /* 0x004fc80000201000 */
[----:B------:R-:W-:-:S04]  /*f930*/  F2FP.BF16.F32.PACK_AB R0, RZ, R0 ;  /* 0x00000000ff00723e */ /* 0x000fc800000010ff */
[----:B------:R-:W-:-:S07]  /*f940*/  PRMT R19, R0, 0x7610, R19 ;  /* 0x0000761000137816 */ /* 0x000fce0000000013 */
.L_x_321:
        /* <DEDUP_REMOVED lines=18> */
.L_x_352:
[----:B------:R-:W2:Y:S02]  /*fa70*/  LDG.E.U8 R2, desc[UR36][R2.64] ;  /* 0x0000002402027981 */ /* 0x000ea4000c1e1100 */
[----:B--2---:R-:W-:-:S04]  /*fa80*/  I2FP.F32.U32 R0, R2 ;  /* 0x0000000200007245 */ /* 0x004fc80000201000 */
[----:B------:R-:W-:Y:S01]  /*fa90*/  F2FP.BF16.F32.PACK_AB R0, RZ, R0 ;  /* 0x00000000ff00723e */ /* 0x000fe200000010ff */
[----:B------:R-:W-:Y:S06]  /*faa0*/  BRA `(.L_x_354) ;  /* 0x0000000c00847947 */ /* 0x000fec0003800000 */
.L_x_351:
        /* <DEDUP_REMOVED lines=10> */
.L_x_356:
[----:B------:R-:W2:Y:S02]  /*fb50*/  LDG.E R2, desc[UR36][R2.64] ;  /* 0x0000002402027981 */ /* 0x000ea4000c1e1900 */
[----:B--2---:R-:W-:-:S04]  /*fb60*/  I2FP.F32.S32 R0, R2 ;  /* 0x0000000200007245 */ /* 0x004fc80000201400 */
[----:B------:R-:W-:Y:S01]  /*fb70*/  F2FP.BF16.F32.PACK_AB R0, RZ, R0 ;  /* 0x00000000ff00723e */ /* 0x000fe200000010ff */
[----:B------:R-:W-:Y:S06]  /*fb80*/  BRA `(.L_x_354) ;  /* 0x0000000c004c7947 */ /* 0x000fec0003800000 */
.L_x_355:
[----:B------:R-:W2:Y:S02]  /*fb90*/  LDG.E.U16 R2, desc[UR36][R2.64] ;  /* 0x0000002402027981 */ /* 0x000ea4000c1e1500 */
[----:B--2---:R-:W0:Y:S02]  /*fba0*/  I2F.S16 R0, R2 ;  /* 0x0000000200007306 */ /* 0x004e240000101400 */
[----:B0-----:R-:W-:Y:S01]  /*fbb0*/  F2FP.BF16.F32.PACK_AB R0, RZ, R0 ;  /* 0x00000000ff00723e */ /* 0x001fe200000010ff */
[----:B------:R-:W-:Y:S06]  /*fbc0*/  BRA `(.L_x_354) ;  /* 0x0000000c003c7947 */ /* 0x000fec0003800000 */
.L_x_350:
        /* <DEDUP_REMOVED lines=9> */
.L_x_358:
[----:B------:R-:W2:Y:S02]  /*fc60*/  LDG.E.U16 R0, desc[UR36][R2.64] ;  /* 0x0000002402007981 */ /* 0x000ea4000c1e1500 */
[----:B--2---:R-:W-:-:S05]  /*fc70*/  HADD2.F32 R0, -RZ, R0.H0_H0 ;  /* 0x20000000ff007230 */ /* 0x004fca0000004100 */
[----:B------:R-:W-:Y:S01]  /*fc80*/  F2FP.BF16.F32.PACK_AB R0, RZ, R0 ;  /* 0x00000000ff00723e */ /* 0x000fe200000010ff */
[----:B------:R-:W-:Y:S06]  /*fc90*/  BRA `(.L_x_354) ;  /* 0x0000000c00087947 */ /* 0x000fec0003800000 */
.L_x_357:
        /* <DEDUP_REMOVED lines=9> */
.L_x_360:
[----:B------:R-:W2:Y:S02]  /*fd30*/  LDG.E.U16 R2, desc[UR36][R2.64] ;  /* 0x0000002402027981 */ /* 0x000ea4000c1e1500 */
[----:B--2---:R-:W-:-:S05]  /*fd40*/  HADD2.F32 R0, -RZ, R2.H0_H0 ;  /* 0x20000002ff007230 */ /* 0x004fca0000004100 */
[----:B------:R-:W-:Y:S01]  /*fd50*/  F2FP.BF16.F32.PACK_AB R0, RZ, R0 ;  /* 0x00000000ff00723e */ /* 0x000fe200000010ff */
[----:B------:R-:W-:Y:S06]  /*fd60*/  BRA `(.L_x_354) ;  /* 0x0000000800d47947 */ /* 0x000fec0003800000 */
.L_x_359:
        /* <DEDUP_REMOVED lines=8> */
.L_x_349:
        /* <DEDUP_REMOVED lines=13> */
.L_x_363:
        /* <DEDUP_REMOVED lines=8> */
.L_x_362:
        /* <DEDUP_REMOVED lines=27> */
.L_x_365:
        /* <DEDUP_REMOVED lines=13> */
.L_x_364:
[----:B------:R0:W5:Y:S01]  /*101c0*/  LDG.E.U16 R0, desc[UR36][R2.64] ;  /* 0x0000002402007981 */ /* 0x000162000c1e1500 */
[----:B------:R-:W-:Y:S05]  /*101d0*/  BRA `(.L_x_354) ;  /* 0x0000000400b87947 */ /* 0x000fea0003800000 */
.L_x_361:
        /* <DEDUP_REMOVED lines=12> */
.L_x_368:
        /* <DEDUP_REMOVED lines=21> */
.L_x_372:
[----:B------:R-:W-:Y:S05]  /*103f0*/  BSYNC.RECONVERGENT B1 ;  /* 0x0000000000017941 */ /* 0x000fea0003800200 */
.L_x_371:
[----:B------:R-:W-:Y:S01]  /*10400*/  IMAD.SHL.U32 R0, R0, 0x100000, RZ ;  /* 0x0010000000007824 */ /* 0x000fe200078e00ff */
[----:B------:R-:W-:-:S04]  /*10410*/  LEA R2, R2, 0x3b800000, 0x17 ;  /* 0x3b80000002027811 */ /* 0x000fc800078eb8ff */
[----:B------:R-:W-:-:S07]  /*10420*/  LOP3.LUT R0, R2, R0, R7, 0xfe, !PT ;  /* 0x0000000002007212 */ /* 0x000fce00078efe07 */
.L_x_370:
[----:B------:R-:W-:Y:S05]  /*10430*/  BSYNC.RECONVERGENT B0 ;  /* 0x0000000000007941 */ /* 0x000fea0003800200 */
.L_x_369:
[----:B------:R-:W-:Y:S01]  /*10440*/  F2FP.BF16.F32.PACK_AB R0, RZ, R0 ;  /* 0x00000000ff00723e */ /* 0x000fe200000010ff */
[----:B------:R-:W-:Y:S06]  /*10450*/  BRA `(.L_x_354) ;  /* 0x0000000400187947 */ /* 0x000fec0003800000 */
.L_x_367:
        /* <DEDUP_REMOVED lines=21> */
.L_x_376:
[----:B------:R-:W-:Y:S05]  /*105b0*/  BSYNC.RECONVERGENT B1 ;  /* 0x0000000000017941 */ /* 0x000fea0003800200 */
.L_x_375:
[----:B------:R-:W-:Y:S01]  /*105c0*/  IMAD.SHL.U32 R0, R0, 0x200000, RZ ;  /* 0x0020000000007824 */ /* 0x000fe200078e00ff */
[----:B------:R-:W-:-:S04]  /*105d0*/  LEA R2, R2, 0x37800000, 0x17 ;  /* 0x3780000002027811 */ /* 0x000fc800078eb8ff */
[----:B------:R-:W-:-:S07]  /*105e0*/  LOP3.LUT R0, R2, R0, R7, 0xfe, !PT ;  /* 0x0000000002007212 */ /* 0x000fce00078efe07 */
.L_x_374:
[----:B------:R-:W-:Y:S05]  /*105f0*/  BSYNC.RECONVERGENT B0 ;  /* 0x0000000000007941 */ /* 0x000fea0003800200 */
.L_x_373:
[----:B------:R-:W-:Y:S01]  /*10600*/  F2FP.BF16.F32.PACK_AB R0, RZ, R0 ;  /* 0x00000000ff00723e */ /* 0x000fe200000010ff */
[----:B------:R-:W-:Y:S06]  /*10610*/  BRA `(.L_x_354) ;  /* 0x0000000000a87947 */ /* 0x000fec0003800000 */
.L_x_366:
        /* <DEDUP_REMOVED lines=14> */
.L_x_380:
[----:B------:R-:W-:Y:S05]  /*10700*/  BSYNC.RECONVERGENT B0 ;  /* 0x0000000000007941 */ /* 0x000fea0003800200 */
.L_x_379:
[----:B------:R-:W-:Y:S01]  /*10710*/  F2FP.BF16.F32.PACK_AB R0, RZ, R0 ;  /* 0x00000000ff00723e */ /* 0x000fe200000010ff */
[----:B------:R-:W-:Y:S06]  /*10720*/  BRA `(.L_x_354) ;  /* 0x0000000000647947 */ /* 0x000fec0003800000 */
.L_x_353:
        /* <DEDUP_REMOVED lines=8> */
[----:B0-----:R-:W-:Y:S01]  /*107b0*/  MOV R4, UR4 ;  /* 0x0000000400047c02 */ /* 0x001fe20008000f00 */
[----:B------:R-:W-:-:S02]  /*107c0*/  IMAD.U32 R5, RZ, RZ, UR5 ;  /* 0x00000005ff057e24 */ /* 0x000fc4000f8e00ff */
[----:B-1----:R-:W-:Y:S02]  /*107d0*/  IMAD.U32 R6, RZ, RZ, UR6 ;  /* 0x00000006ff067e24 */ /* 0x002fe4000f8e00ff */
[----:B------:R-:W-:Y:S02]  /*107e0*/  IMAD.U32 R7, RZ, RZ, UR7 ;  /* 0x00000007ff077e24 */ /* 0x000fe4000f8e00ff */
[----:B---3--:R-:W-:Y:S01]  /*107f0*/  IMAD.U32 R10, RZ, RZ, UR8 ;  /* 0x00000008ff0a7e24 */ /* 0x008fe2000f8e00ff */
[----:B------:R-:W-:-:S07]  /*10800*/  MOV R11, UR9 ;  /* 0x00000009000b7c02 */ /* 0x000fce0008000f00 */
[----:B------:R-:W-:-:S07]  /*10810*/  LEPC R20, `(.L_x_381) ;  /* 0x000000001014794e */ /* 0x000fce0000000000 */
[----:B--2--5:R-:W-:Y:S05]  /*10820*/  CALL.ABS.NOINC R2 ;  /* 0x0000000002007343 */ /* 0x024fea0003c00000 */
.L_x_381:
[----:B------:R-:W-:Y:S01]  /*10830*/  PRMT R0, RZ, 0x7610, R0 ;  /* 0x00007610ff007816 */ /* 0x000fe20000000000 */
[----:B------:R-:W-:Y:S06]  /*10840*/  BRA `(.L_x_354) ;  /* 0x00000000001c7947 */ /* 0x000fec0003800000 */
.L_x_378:
[----:B------:R-:W2:Y:S02]  /*10850*/  LDG.E.64 R2, desc[UR36][R2.64] ;  /* 0x0000002402027981 */ /* 0x000ea4000c1e1b00 */
[----:B--2---:R-:W0:Y:S02]  /*10860*/  I2F.U64 R0, R2 ;  /* 0x0000000200007312 */ /* 0x004e240000301000 */
[----:B0-----:R-:W-:Y:S01]  /*10870*/  F2FP.BF16.F32.PACK_AB R0, RZ, R0 ;  /* 0x00000000ff00723e */ /* 0x001fe200000010ff */
[----:B------:R-:W-:Y:S06]  /*10880*/  BRA `(.L_x_354) ;  /* 0x00000000000c7947 */ /* 0x000fec0003800000 */
.L_x_377:
[----:B------:R-:W2:Y:S02]  /*10890*/  LDG.E R2, desc[UR36][R2.64] ;  /* 0x0000002402027981 */ /* 0x000ea4000c1e1900 */
[----:B--2---:R-:W-:-:S04]  /*108a0*/  I2FP.F32.U32 R0, R2 ;  /* 0x0000000200007245 */ /* 0x004fc80000201000 */
[----:B------:R-:W-:-:S07]  /*108b0*/  F2FP.BF16.F32.PACK_AB R0, RZ, R0 ;  /* 0x00000000ff00723e */ /* 0x000fce00000010ff */
.L_x_354:
[----:B-----5:R-:W-:Y:S01]  /*108c0*/  IMAD.U32 R0, R0, 0x10000, RZ ;  /* 0x0001000000007824 */ /* 0x020fe200078e00ff */
[----:B------:R-:W-:Y:S01]  /*108d0*/  SHF.L.U32 R19, R19, 0x10, RZ ;  /* 0x0000001013137819 */ /* 0x000fe200000006ff */
[----:B------:R-:W-:-:S04]  /*108e0*/  UPRMT UR4, UR43, 0x9910, URZ ;  /* 0x000099102b047896 */ /* 0x000fc800080000ff */
[----:B------:R-:W1:Y:S01]  /*108f0*/  MUFU.RCP R0, R0 ;  /* 0x0000000000007308 */ /* 0x000e620000001000 */
[----:B------:R-:W-:Y:S01]  /*10900*/  UISETP.GT.AND UP0, UPT, UR4, 0x9, UPT ;  /* 0x000000090400788c */ /* 0x000fe2000bf04270 */
[----:B-1----:R-:W-:-:S06]  /*10910*/  FMUL.FTZ R19, R19, R0 ;  /* 0x0000000013137220 */ /* 0x002fcc0000410000 */
[----:B------:R-:W1:Y:S02]  /*10920*/  F2F.BF16.F32 R19, R19 ;  /* 0x0000001300137304 */ /* 0x000e640000202000 */
        /* <DEDUP_REMOVED lines=9> */
[----:B-1----:R-:W-:-:S04]  /*109c0*/  IMAD.U32 R0, R19, 0x10000, RZ ;  /* 0x0001000013007824 */ /* 0x002fc800078e00ff */
[----:B0-----:R-:W0:Y:S02]  /*109d0*/  F2I.FTZ.TRUNC.NTZ R3, R0 ;  /* 0x0000000000037305 */ /* 0x001e24000021f100 */
[----:B0-----:R-:W-:Y:S01]  /*109e0*/  STG.E.U8 desc[UR36][R16.64], R3 ;  /* 0x0000000310007986 */ /* 0x001fe2000c101124 */
[----:B------:R-:W-:Y:S05]  /*109f0*/  EXIT ;  /* 0x000000000000794d */ /* 0x000fea0003800000 */
.L_x_385:
[----:B01----:R-:W-:-:S06]  /*10a00*/  IMAD.U32 R3, R19, 0x10000, RZ ;  /* 0x0001000013037824 */ /* 0x003fcc00078e00ff */
[----:B------:R-:W0:Y:S02]  /*10a10*/  F2I.S64.TRUNC R2, R3 ;  /* 0x0000000300027311 */ /* 0x000e24000020d900 */
[----:B0-----:R-:W-:Y:S01]  /*10a20*/  STG.E.U8 desc[UR36][R16.64], R2 ;  /* 0x0000000210007986 */ /* 0x001fe2000c101124 */
[----:B------:R-:W-:Y:S05]  /*10a30*/  EXIT ;  /* 0x000000000000794d */ /* 0x000fea0003800000 */
.L_x_384:
[----:B------:R-:W-:-:S09]  /*10a40*/  UISETP.NE.AND UP0, UPT, UR4, 0x2, UPT ;  /* 0x000000020400788c */ /* 0x000fd2000bf05270 */
[----:B------:R-:W-:Y:S05]  /*10a50*/  BRA.U !UP0, `(.L_x_387) ;  /* 0x0000000108307547 */ /* 0x000fea000b800000 */
[----:B------:R-:W-:-:S09]  /*10a60*/  UISETP.NE.AND UP0, UPT, UR4, 0x3, UPT ;  /* 0x000000030400788c */ /* 0x000fd2000bf05270 */
[----:B------:R-:W-:Y:S05]  /*10a70*/  BRA.U !UP0, `(.L_x_388) ;  /* 0x0000000108187547 */ /* 0x000fea000b800000 */
[----:B------:R-:W-:-:S09]  /*10a80*/  UISETP.NE.AND UP0, UPT, UR4, 0x4, UPT ;  /* 0x000000040400788c */ /* 0x000fd2000bf05270 */
[----:B------:R-:W-:Y:S05]  /*10a90*/  BRA.U UP0, `(.L_x_386) ;  /* 0x0000000900787547 */ /* 0x000fea000b800000 */
[----:B01----:R-:W-:-:S06]  /*10aa0*/  IMAD.U32 R2, R19, 0x10000, RZ ;  /* 0x0001000013027824 */ /* 0x003fcc00078e00ff */
[----:B------:R-:W0:Y:S02]  /*10ab0*/  F2I.S64.TRUNC R2, R2 ;  /* 0x0000000200027311 */ /* 0x000e24000020d900 */
[----:B0-----:R-:W-:Y:S01]  /*10ac0*/  STG.E.64 desc[UR36][R16.64], R2 ;  /* 0x0000000210007986 */ /* 0x001fe2000c101b24 */
[----:B------:R-:W-:Y:S05]  /*10ad0*/  EXIT ;  /* 0x000000000000794d */ /* 0x000fea0003800000 */
.L_x_388:
[----:B-1----:R-:W-:-:S06]  /*10ae0*/  IMAD.U32 R19, R19, 0x10000, RZ ;  /* 0x0001000013137824 */ /* 0x002fcc00078e00ff */
[----:B------:R-:W1:Y:S02]  /*10af0*/  F2I.FTZ.TRUNC.NTZ R19, R19 ;  /* 0x0000001300137305 */ /* 0x000e64000021f100 */
[----:B-1----:R-:W-:Y:S01]  /*10b00*/  STG.E desc[UR36][R16.64], R19 ;  /* 0x0000001310007986 */ /* 0x002fe2000c101924 */
[----:B------:R-:W-:Y:S05]  /*10b10*/  EXIT ;  /* 0x000000000000794d */ /* 0x000fea0003800000 */
.L_x_387:
[----:B-1----:R-:W-:-:S06]  /*10b20*/  SHF.L.U32 R19, R19, 0x10, RZ ;  /* 0x0000001013137819 */ /* 0x002fcc00000006ff */
[----:B------:R-:W1:Y:S02]  /*10b30*/  F2I.FTZ.TRUNC.NTZ R19, R19 ;  /* 0x0000001300137305 */ /* 0x000e64000021f100 */
[----:B-1----:R-:W-:Y:S01]  /*10b40*/  STG.E.U16 desc[UR36][R16.64], R19 ;  /* 0x0000001310007986 */ /* 0x002fe2000c101524 */
[----:B------:R-:W-:Y:S05]  /*10b50*/  EXIT ;  /* 0x000000000000794d */ /* 0x000fea0003800000 */
.L_x_383:
[----:B------:R-:W-:-:S09]  /*10b60*/  UISETP.GT.AND UP0, UPT, UR4, 0x6, UPT ;  /* 0x000000060400788c */ /* 0x000fd2000bf04270 */
[----:B------:R-:W-:Y:S05]  /*10b70*/  BRA.U UP0, `(.L_x_389) ;  /* 0x00000001002c7547 */ /* 0x000fea000b800000 */
[----:B------:R-:W-:-:S09]  /*10b80*/  UISETP.NE.AND UP0, UPT, UR4, 0x5, UPT ;  /* 0x000000050400788c */ /* 0x000fd2000bf05270 */
[----:B------:R-:W-:Y:S05]  /*10b90*/  BRA.U !UP0, `(.L_x_390) ;  /* 0x0000000108147547 */ /* 0x000fea000b800000 */
[----:B------:R-:W-:-:S09]  /*10ba0*/  UISETP.NE.AND UP0, UPT, UR4, 0x6, UPT ;  /* 0x000000060400788c */ /* 0x000fd2000bf05270 */
[----:B------:R-:W-:Y:S05]  /*10bb0*/  BRA.U UP0, `(.L_x_386) ;  /* 0x0000000900307547 */ /* 0x000fea000b800000 */
[----:B-1----:R-:W-:-:S05]  /*10bc0*/  IMAD.U32 R19, R19, 0x10000, RZ ;  /* 0x0001000013137824 */ /* 0x002fca00078e00ff */
[----:B------:R-:W-:Y:S01]  /*10bd0*/  STG.E desc[UR36][R16.64], R19 ;  /* 0x0000001310007986 */ /* 0x000fe2000c101924 */
[----:B------:R-:W-:Y:S05]  /*10be0*/  EXIT ;  /* 0x000000000000794d */ /* 0x000fea0003800000 */
.L_x_390:
[----:B-1----:R-:W-:-:S05]  /*10bf0*/  IMAD.U32 R0, R19, 0x10000, RZ ;  /* 0x0001000013007824 */ /* 0x002fca00078e00ff */
[----:B------:R-:W-:-:S05]  /*10c00*/  F2FP.F16.F32.PACK_AB R0, RZ, R0 ;  /* 0x00000000ff00723e */ /* 0x000fca00000000ff */
[----:B------:R-:W-:Y:S01]  /*10c10*/  STG.E.U16 desc[UR36][R16.64], R0 ;  /* 0x0000000010007986 */ /* 0x000fe2000c101524 */
[----:B------:R-:W-:Y:S05]  /*10c20*/  EXIT ;  /* 0x000000000000794d */ /* 0x000fea0003800000 */
.L_x_389:
[----:B------:R-:W-:-:S09]  /*10c30*/  UISETP.NE.AND UP0, UPT, UR4, 0x7, UPT ;  /* 0x000000070400788c */ /* 0x000fd2000bf05270 */
[----:B------:R-:W-:Y:S05]  /*10c40*/  BRA.U !UP0, `(.L_x_391) ;  /* 0x0000000108347547 */ /* 0x000fea000b800000 */
[----:B------:R-:W-:-:S09]  /*10c50*/  UISETP.NE.AND UP0, UPT, UR4, 0x8, UPT ;  /* 0x000000080400788c */ /* 0x000fd2000bf05270 */
[----:B------:R-:W-:Y:S05]  /*10c60*/  BRA.U !UP0, `(.L_x_392) ;  /* 0x0000000108187547 */ /* 0x000fea000b800000 */
[----:B------:R-:W-:-:S09]  /*10c70*/  UISETP.NE.AND UP0, UPT, UR4, 0x9, UPT ;  /* 0x000000090400788c */ /* 0x000fd2000bf05270 */
[----:B------:R-:W-:Y:S05]  /*10c80*/  BRA.U UP0, `(.L_x_386) ;  /* 0x0000000500fc7547 */ /* 0x000fea000b800000 */
[----:B01----:R-:W-:Y:S02]  /*10c90*/  IMAD.U32 R2, R19, 0x10000, RZ ;  /* 0x0001000013027824 */ /* 0x003fe400078e00ff */
[----:B------:R-:W-:-:S05]  /*10ca0*/  IMAD.MOV.U32 R3, RZ, RZ, RZ ;  /* 0x000000ffff037224 */ /* 0x000fca00078e00ff */
[----:B------:R-:W-:Y:S01]  /*10cb0*/  STG.E.64 desc[UR36][R16.64], R2 ;  /* 0x0000000210007986 */ /* 0x000fe2000c101b24 */
[----:B------:R-:W-:Y:S05]  /*10cc0*/  EXIT ;  /* 0x000000000000794d */ /* 0x000fea0003800000 */
.L_x_392:
[----:B-1----:R-:W-:-:S04]  /*10cd0*/  SHF.L.U32 R19, R19, 0x10, RZ ;  /* 0x0000001013137819 */ /* 0x002fc800000006ff */
[----:B0-----:R-:W-:-:S04]  /*10ce0*/  F2FP.F16.F32.PACK_AB R3, RZ, R19 ;  /* 0x00000013ff03723e */ /* 0x001fc800000000ff */
[----:B------:R-:W-:-:S05]  /*10cf0*/  PRMT R3, R3, 0x5410, RZ ;  /* 0x0000541003037816 */ /* 0x000fca00000000ff */
[----:B------:R-:W-:Y:S01]  /*10d00*/  STG.E desc[UR36][R16.64], R3 ;  /* 0x0000000310007986 */ /* 0x000fe2000c101924 */
[----:B------:R-:W-:Y:S05]  /*10d10*/  EXIT ;  /* 0x000000000000794d */ /* 0x000fea0003800000 */
.L_x_391:
[----:B01----:R-:W-:-:S04]  /*10d20*/  IMAD.U32 R2, R19, 0x10000, RZ ;  /* 0x0001000013027824 */ /* 0x003fc800078e00ff */
[----:B------:R-:W-:-:S06]  /*10d30*/  FMUL.FTZ R2, R2, 1 ;  /* 0x3f80000002027820 */ /* 0x000fcc0000410000 */
[----:B------:R-:W0:Y:S02]  /*10d40*/  F2F.F64.F32 R2, R2 ;  /* 0x0000000200027310 */ /* 0x000e240000201800 */
[----:B0-----:R-:W-:Y:S01]  /*10d50*/  STG.E.64 desc[UR36][R16.64], R2 ;  /* 0x0000000210007986 */ /* 0x001fe2000c101b24 */
[----:B------:R-:W-:Y:S05]  /*10d60*/  EXIT ;  /* 0x000000000000794d */ /* 0x000fea0003800000 */
.L_x_382:
        /* <DEDUP_REMOVED lines=10> */
[----:B01----:R-:W-:-:S06]  /*10e10*/  IMAD.U32 R3, R19, 0x10000, RZ ;  /* 0x0001000013037824 */ /* 0x003fcc00078e00ff */
[----:B------:R-:W0:Y:S02]  /*10e20*/  F2I.FTZ.U32.TRUNC.NTZ R3, R3 ;  /* 0x0000000300037305 */ /* 0x000e24000021f000 */
[----:B0-----:R-:W-:Y:S01]  /*10e30*/  STG.E.U16 desc[UR36][R16.64], R3 ;  /* 0x0000000310007986 */ /* 0x001fe2000c101524 */
[----:B------:R-:W-:Y:S05]  /*10e40*/  EXIT ;  /* 0x000000000000794d */ /* 0x000fea0003800000 */
.L_x_396:
[----:B01----:R-:W-:Y:S01]  /*10e50*/  IMAD.U32 R3, R19, 0x10000, RZ ;  /* 0x0001000013037824 */ /* 0x003fe200078e00ff */
        /* <DEDUP_REMOVED lines=12> */
[----:B------:R-:W-:Y:S01]  /*10f20*/  FADD.FTZ R0, R2, 8192 ;  /* 0x4600000002007421 */ /* 0x000fe20000010000 */
[----:B------:R-:W-:-:S04]  /*10f30*/  PRMT R8, RZ, 0x7610, R8 ;  /* 0x00007610ff087816 */ /* 0x000fc80000000008 */
[----:B------:R-:W-:-:S13]  /*10f40*/  LOP3.LUT P0, R0, R0, 0xff, RZ, 0xc0, !PT ;  /* 0x000000ff00007812 */ /* 0x000fda000780c0ff */
[----:B------:R-:W-:Y:S05]  /*10f50*/  @!P0 BRA `(.L_x_398) ;  /* 0x00000000000c8947 */ /* 0x000fea0003800000 */
.L_x_399:
[----:B------:R-:W-:-:S04]  /*10f60*/  SHF.R.U32.HI R3, RZ, 0x18, R3 ;  /* 0x00000018ff037819 */ /* 0x000fc80000011603 */
[----:B------:R-:W-:-:S04]  /*10f70*/  LOP3.LUT R0, R0, 0x80, R3, 0xf8, !PT ;  /* 0x0000008000007812 */ /* 0x000fc800078ef803 */
[----:B------:R-:W-:-:S07]  /*10f80*/  PRMT R8, R0, 0x7610, R8 ;  /* 0x0000761000087816 */ /* 0x000fce0000000008 */
.L_x_398:
[----:B------:R-:W-:Y:S05]  /*10f90*/  BSYNC.RECONVERGENT B0 ;  /* 0x0000000000007941 */ /* 0x000fea0003800200 */
.L_x_397:
[----:B------:R-:W-:Y:S01]  /*10fa0*/  STG.E.U8 desc[UR36][R16.64], R8 ;  /* 0x0000000810007986 */ /* 0x000fe2000c101124 */
[----:B------:R-:W-:Y:S05]  /*10fb0*/  EXIT ;  /* 0x000000000000794d */ /* 0x000fea0003800000 */
.L_x_395:
[----:B01----:R-:W-:Y:S01]  /*10fc0*/  SHF.L.U32 R3, R19, 0x10, RZ ;  /* 0x0000001013037819 */ /* 0x003fe200000006ff */
        /* <DEDUP_REMOVED lines=16> */
.L_x_402:
[----:B------:R-:W-:-:S04]  /*110d0*/  SHF.R.U32.HI R3, RZ, 0x18, R3 ;  /* 0x00000018ff037819 */ /* 0x000fc80000011603 */
[----:B------:R-:W-:-:S04]  /*110e0*/  LOP3.LUT R0, R0, 0x80, R3, 0xf8, !PT ;  /* 0x0000008000007812 */ /* 0x000fc800078ef803 */
[----:B------:R-:W-:-:S07]  /*110f0*/  PRMT R8, R0, 0x7610, R8 ;  /* 0x0000761000087816 */ /* 0x000fce0000000008 */
.L_x_401:
[----:B------:R-:W-:Y:S05]  /*11100*/  BSYNC.RECONVERGENT B0 ;  /* 0x0000000000007941 */ /* 0x000fea0003800200 */
.L_x_400:
[----:B------:R-:W-:Y:S01]  /*11110*/  STG.E.U8 desc[UR36][R16.64], R8 ;  /* 0x0000000810007986 */ /* 0x000fe2000c101124 */
[----:B------:R-:W-:Y:S05]  /*11120*/  EXIT ;  /* 0x000000000000794d */ /* 0x000fea0003800000 */
.L_x_394:
[----:B------:R-:W-:-:S09]  /*11130*/  UISETP.NE.AND UP0, UPT, UR4, 0x1c, UPT ;  /* 0x0000001c0400788c */ /* 0x000fd2000bf05270 */
[----:B------:R-:W-:Y:S05]  /*11140*/  BRA.U !UP0, `(.L_x_403) ;  /* 0x0000000108607547 */ /* 0x000fea000b800000 */
[----:B------:R-:W-:-:S09]  /*11150*/  UISETP.NE.AND UP0, UPT, UR4, 0x1d, UPT ;  /* 0x0000001d0400788c */ /* 0x000fd2000bf05270 */
[----:B------:R-:W-:Y:S05]  /*11160*/  BRA.U !UP0, `(.L_x_404) ;  /* 0x0000000108487547 */ /* 0x000fea000b800000 */
[----:B------:R-:W-:-:S09]  /*11170*/  UISETP.NE.AND UP0, UPT, UR4, 0x2c, UPT ;  /* 0x0000002c0400788c */ /* 0x000fd2000bf05270 */
[----:B------:R-:W-:Y:S05]  /*11180*/  BRA.U UP0, `(.L_x_386) ;  /* 0x0000000100bc7547 */ /* 0x000fea000b800000 */
[----:B-1----:R-:W-:Y:S02]  /*11190*/  IMAD.U32 R19, R19, 0x10000, RZ ;  /* 0x0001000013137824 */ /* 0x002fe400078e00ff */
[----:B0-----:R-:W-:-:S03]  /*111a0*/  IMAD.MOV.U32 R3, RZ, RZ, 0xff ;  /* 0x000000ffff037424 */ /* 0x001fc600078e00ff */
        /* <DEDUP_REMOVED lines=12> */
[----:B------:R-:W-:Y:S01]  /*11270*/  STG.E.U8 desc[UR36][R16.64], R3 ;  /* 0x0000000310007986 */ /* 0x000fe2000c101124 */
[----:B------:R-:W-:Y:S05]  /*11280*/  EXIT ;  /* 0x000000000000794d */ /* 0x000fea0003800000 */
.L_x_404:
[----:B01----:R-:W-:-:S06]  /*11290*/  IMAD.U32 R2, R19, 0x10000, RZ ;  /* 0x0001000013027824 */ /* 0x003fcc00078e00ff */
[----:B------:R-:W0:Y:S02]  /*112a0*/  F2I.U64.TRUNC R2, R2 ;  /* 0x0000000200027311 */ /* 0x000e24000020d800 */
[----:B0-----:R-:W-:Y:S01]  /*112b0*/  STG.E.64 desc[UR36][R16.64], R2 ;  /* 0x0000000210007986 */ /* 0x001fe2000c101b24 */
[----:B------:R-:W-:Y:S05]  /*112c0*/  EXIT ;  /* 0x000000000000794d */ /* 0x000fea0003800000 */
.L_x_403:
[----:B-1----:R-:W-:-:S06]  /*112d0*/  IMAD.U32 R19, R19, 0x10000, RZ ;  /* 0x0001000013137824 */ /* 0x002fcc00078e00ff */
[----:B------:R-:W1:Y:S02]  /*112e0*/  F2I.FTZ.U32.TRUNC.NTZ R19, R19 ;  /* 0x0000001300137305 */ /* 0x000e64000021f000 */
[----:B-1----:R-:W-:Y:S01]  /*112f0*/  STG.E desc[UR36][R16.64], R19 ;  /* 0x0000001310007986 */ /* 0x002fe2000c101924 */
[----:B------:R-:W-:Y:S05]  /*11300*/  EXIT ;  /* 0x000000000000794d */ /* 0x000fea0003800000 */
.L_x_393:
[----:B------:R-:W-:-:S09]  /*11310*/  UISETP.GT.AND UP0, UPT, UR4, 0xe, UPT ;  /* 0x0000000e0400788c */ /* 0x000fd2000bf04270 */
[----:B------:R-:W-:Y:S05]  /*11320*/  BRA.U UP0, `(.L_x_405) ;  /* 0x00000001003c7547 */ /* 0x000fea000b800000 */
[----:B------:R-:W-:-:S09]  /*11330*/  UISETP.NE.AND UP0, UPT, UR4, 0xa, UPT ;  /* 0x0000000a0400788c */ /* 0x000fd2000bf05270 */
[----:B------:R-:W-:Y:S05]  /*11340*/  BRA.U !UP0, `(.L_x_406) ;  /* 0x00000001081c7547 */ /* 0x000fea000b800000 */
[----:B------:R-:W-:-:S09]  /*11350*/  UISETP.NE.AND UP0, UPT, UR4, 0xb, UPT ;  /* 0x0000000b0400788c */ /* 0x000fd2000bf05270 */
[----:B------:R-:W-:Y:S05]  /*11360*/  BRA.U UP0, `(.L_x_386) ;  /* 0x0000000100447547 */ /* 0x000fea000b800000 */
[----:B-1----:R-:W-:-:S05]  /*11370*/  IMAD.U32 R19, R19, 0x10000, RZ ;  /* 0x0001000013137824 */ /* 0x002fca00078e00ff */
[----:B------:R-:W-:-:S04]  /*11380*/  FSETP.NEU.FTZ.AND P0, PT, R19, RZ, PT ;  /* 0x000000ff1300720b */ /* 0x000fc80003f1d000 */
[----:B0-----:R-:W-:-:S05]  /*11390*/  SEL R3, RZ, 0x1, !P0 ;  /* 0x00000001ff037807 */ /* 0x001fca0004000000 */
[----:B------:R-:W-:Y:S01]  /*113a0*/  STG.E.U8 desc[UR36][R16.64], R3 ;  /* 0x0000000310007986 */ /* 0x000fe2000c101124 */
[----:B------:R-:W-:Y:S05]  /*113b0*/  EXIT ;  /* 0x000000000000794d */ /* 0x000fea0003800000 */
.L_x_406:
[----:B-1----:R-:W-:Y:S02]  /*113c0*/  SHF.L.U32 R19, R19, 0x10, RZ ;  /* 0x0000001013137819 */ /* 0x002fe400000006ff */
[----:B------:R-:W-:-:S03]  /*113d0*/  CS2R R6, SRZ ;  /* 0x0000000000067805 */ /* 0x000fc6000001ff00 */
[----:B------:R-:W-:-:S06]  /*113e0*/  FMUL.FTZ R4, R19, 1 ;  /* 0x3f80000013047820 */ /* 0x000fcc0000410000 */
[----:B------:R-:W1:Y:S02]  /*113f0*/  F2F.F64.F32 R4, R4 ;  /* 0x0000000400047310 */ /* 0x000e640000201800 */
[----:B-1----:R-:W-:Y:S01]  /*11400*/  STG.E.128 desc[UR36][R16.64], R4 ;  /* 0x0000000410007986 */ /* 0x002fe2000c101d24 */
[----:B------:R-:W-:Y:S05]  /*11410*/  EXIT ;  /* 0x000000000000794d */ /* 0x000fea0003800000 */
.L_x_405:
[----:B------:R-:W-:-:S09]  /*11420*/  UISETP.NE.AND UP0, UPT, UR4, 0xf, UPT ;  /* 0x0000000f0400788c */ /* 0x000fd2000bf05270 */
[----:B------:R-:W-:Y:S05]  /*11430*/  BRA.U !UP0, `(.L_x_407) ;  /* 0x0000000108e87547 */ /* 0x000fea000b800000 */
[----:B------:R-:W-:-:S09]  /*11440*/  UISETP.NE.AND UP0, UPT, UR4, 0x17, UPT ;  /* 0x000000170400788c */ /* 0x000fd2000bf05270 */
[----:B------:R-:W-:Y:S05]  /*11450*/  BRA.U !UP0, `(.L_x_408) ;  /* 0x0000000108907547 */ /* 0x000fea000b800000 */
[----:B------:R-:W-:-:S09]  /*11460*/  UISETP.NE.AND UP0, UPT, UR4, 0x18, UPT ;  /* 0x000000180400788c */ /* 0x000fd2000bf05270 */
[----:B------:R-:W-:Y:S05]  /*11470*/  BRA.U !UP0, `(.L_x_409) ;  /* 0x0000000108447547 */ /* 0x000fea000b800000 */
.L_x_386:
[----:B------:R-:W-:Y:S01]  /*11480*/  MOV R0, 0x0 ;  /* 0x0000000000007802 */ /* 0x000fe20000000f00 */
[----:B------:R-:W2:Y:S01]  /*11490*/  LDCU.64 UR4, c[0x4][0x148] ;  /* 0x01002900ff0477ac */ /* 0x000ea20008000a00 */
[----:B------:R-:W-:Y:S02]  /*114a0*/  IMAD.MOV.U32 R8, RZ, RZ, 0x65 ;  /* 0x00000065ff087424 */ /* 0x000fe400078e00ff */
[----:B0-----:R0:W3:Y:S01]  /*114b0*/  LDC.64 R2, c[0x4][R0] ;  /* 0x0100000000027b82 */ /* 0x0010e20000000a00 */
[----:B------:R-:W4:Y:S01]  /*114c0*/  LDCU.64 UR6, c[0x4][0x150] ;  /* 0x01002a00ff0677ac */ /* 0x000f220008000a00 */
[----:B------:R-:W-:Y:S02]  /*114d0*/  IMAD.MOV.U32 R12, RZ, RZ, 0x1 ;  /* 0x00000001ff0c7424 */ /* 0x000fe400078e00ff */
[----:B------:R-:W-:Y:S01]  /*114e0*/  IMAD.MOV.U32 R13, RZ, RZ, RZ ;  /* 0x000000ffff0d7224 */ /* 0x000fe200078e00ff */
[----:B------:R-:W5:Y:S01]  /*114f0*/  LDCU.64 UR8, c[0x4][0x60] ;  /* 0x01000c00ff0877ac */ /* 0x000f620008000a00 */
[----:B--2---:R-:W-:-:S02]  /*11500*/  IMAD.U32 R4, RZ, RZ, UR4 ;  /* 0x00000004ff047e24 */ /* 0x004fc4000f8e00ff */
[----:B------:R-:W-:Y:S02]  /*11510*/  IMAD.U32 R5, RZ, RZ, UR5 ;  /* 0x00000005ff057e24 */ /* 0x000fe4000f8e00ff */
[----:B----4-:R-:W-:Y:S02]  /*11520*/  IMAD.U32 R6, RZ, RZ, UR6 ;  /* 0x00000006ff067e24 */ /* 0x010fe4000f8e00ff */
[----:B------:R-:W-:Y:S01]  /*11530*/  IMAD.U32 R7, RZ, RZ, UR7 ;  /* 0x00000007ff077e24 */ /* 0x000fe2000f8e00ff */
[----:B-----5:R-:W-:Y:S01]  /*11540*/  MOV R10, UR8 ;  /* 0x00000008000a7c02 */ /* 0x020fe20008000f00 */
[----:B0-----:R-:W-:-:S07]  /*11550*/  IMAD.U32 R11, RZ, RZ, UR9 ;  /* 0x00000009ff0b7e24 */ /* 0x001fce000f8e00ff */
[----:B------:R-:W-:-:S07]  /*11560*/  LEPC R20, `(.L_x_410) ;  /* 0x000000001014794e */ /* 0x000fce0000000000 */
[----:B-1-3--:R-:W-:Y:S05]  /*11570*/  CALL.ABS.NOINC R2 ;  /* 0x0000000002007343 */ /* 0x00afea0003c00000 */
.L_x_410:
[----:B------:R-:W-:Y:S05]  /*11580*/  EXIT ;  /* 0x000000000000794d */ /* 0x000fea0003800000 */
.L_x_409:
[----:B-1----:R-:W-:Y:S01]  /*11590*/  SHF.L.U32 R19, R19, 0x10, RZ ;  /* 0x0000001013137819 */ /* 0x002fe200000006ff */
[----:B------:R-:W-:Y:S01]  /*115a0*/  BSSY.RECONVERGENT B0, `(.L_x_411) ;  /* 0x000000c000007945 */ /* 0x000fe20003800200 */
[----:B------:R-:W-:Y:S02]  /*115b0*/  IMAD.MOV.U32 R0, RZ, RZ, 0x7f ;  /* 0x0000007fff007424 */ /* 0x000fe400078e00ff */
[----:B0-----:R-:W-:Y:S02]  /*115c0*/  LOP3.LUT R2, R19, 0x7fffffff, RZ, 0xc0, !PT ;  /* 0x7fffffff13027812 */ /* 0x001fe400078ec0ff */
        /* <DEDUP_REMOVED lines=9> */
.L_x_412:
[----:B------:R-:W-:Y:S05]  /*11660*/  BSYNC.RECONVERGENT B0 ;  /* 0x0000000000007941 */ /* 0x000fea0003800200 */
.L_x_411:
[----:B------:R-:W-:-:S05]  /*11670*/  LOP3.LUT R3, R0, 0x80, R3, 0xf8, !PT ;  /* 0x0000008000037812 */ /* 0x000fca00078ef803 */
[----:B------:R-:W-:Y:S01]  /*11680*/  STG.E.U8 desc[UR36][R16.64], R3 ;  /* 0x0000000310007986 */ /* 0x000fe2000c101124 */
[----:B------:R-:W-:Y:S05]  /*11690*/  EXIT ;  /* 0x000000000000794d */ /* 0x000fea0003800000 */
.L_x_408:
[----:B01----:R-:W-:Y:S01]  /*116a0*/  IMAD.U32 R3, R19, 0x10000, RZ ;  /* 0x0001000013037824 */ /* 0x003fe200078e00ff */
        /* <DEDUP_REMOVED lines=11> */
.L_x_414:
[----:B------:R-:W-:Y:S01]  /*11760*/  IMAD.MOV.U32 R0, RZ, RZ, 0x7f ;  /* 0x0000007fff007424 */ /* 0x000fe200078e00ff */
[----:B------:R-:W-:-:S04]  /*11770*/  ISETP.GT.U32.AND P0, PT, R2, 0x7f800000, PT ;  /* 0x7f8000000200780c */ /* 0x000fc80003f04070 */
[----:B------:R-:W-:-:S09]  /*11780*/  SEL R0, R0, 0x7c, P0 ;  /* 0x0000007c00007807 */ /* 0x000fd20000000000 */
.L_x_415:
[----:B------:R-:W-:Y:S05]  /*11790*/  BSYNC.RECONVERGENT B0 ;  /* 0x0000000000007941 */ /* 0x000fea0003800200 */
.L_x_413:
[----:B------:R-:W-:-:S04]  /*117a0*/  SHF.R.U32.HI R3, RZ, 0x18, R3 ;  /* 0x00000018ff037819 */ /* 0x000fc80000011603 */
[----:B------:R-:W-:-:S05]  /*117b0*/  LOP3.LUT R3, R0, 0x80, R3, 0xf8, !PT ;  /* 0x0000008000037812 */ /* 0x000fca00078ef803 */
[----:B------:R-:W-:Y:S01]  /*117c0*/  STG.E.U8 desc[UR36][R16.64], R3 ;  /* 0x0000000310007986 */ /* 0x000fe2000c101124 */
[----:B------:R-:W-:Y:S05]  /*117d0*/  EXIT ;  /* 0x000000000000794d */ /* 0x000fea0003800000 */
.L_x_407:
[----:B-1----:R-:W-:Y:S01]  /*117e0*/  STG.E.U16 desc[UR36][R16.64], R19 ;  /* 0x0000001310007986 */ /* 0x002fe2000c101524 */
[----:B------:R-:W-:Y:S05]  /*117f0*/  EXIT ;  /* 0x000000000000794d */ /* 0x000fea0003800000 */
.L_x_416:
[----:B------:R-:W-:-:S00]  /*11800*/  BRA `(.L_x_416) ;  /* 0xfffffffc00fc7947 */ /* 0x000fc0000383ffff */
[----:B------:R-:W-:-:S00]  /*11810*/  NOP ;  /* 0x0000000000007918 */ /* 0x000fc00000000000 */
        /* <DEDUP_REMOVED lines=14> */
.L_x_19409:


//--------------------- .text._ZN2at6native27unrolled_elementwise_kernelINS0_13BinaryFunctorIN3c108BFloat16ES4_S4_NS0_15binary_internal10DivFunctorIS4_EEEESt5arrayIPcLm3EELi4E23TrivialOffsetCalculatorILi2EjESC_ILi1EjENS0_6memory12LoadWithCastILi2EEENSF_13StoreWithCastILi1EEEEEviT_T0_T2_T3_T4_T5_ --------------------------
	.section	.text._ZN2at6native27unrolled_elementwise_kernelINS0_13BinaryFunctorIN3c108BFloat16ES4_S4_NS0_15binary_internal10DivFunctorIS4_EEEESt5arrayIPcLm3EELi4E23TrivialOffsetCalculatorILi2EjESC_ILi1EjENS0_6memory12LoadWithCastILi2EEENSF_13StoreWithCastILi1EEEEEviT_T0_T2_T3_T4_T5_,"ax",@progbits
	.align	128
        .global         _ZN2at6native27unrolled_elementwise_kernelINS0_13BinaryFunctorIN3c108BFloat16ES4_S4_NS0_15binary_internal10DivFunctorIS4_EEEESt5arrayIPcLm3EELi4E23TrivialOffsetCalculatorILi2EjESC_ILi1EjENS0_6memory12LoadWithCastILi2EEENSF_13StoreWithCastILi1EEEEEviT_T0_T2_T3_T4_T5_
        .type           _ZN2at6native27unrolled_elementwise_kernelINS0_13BinaryFunctorIN3c108BFloat16ES4_S4_NS0_15binary_internal10DivFunctorIS4_EEEESt5arrayIPcLm3EELi4E23TrivialOffsetCalculatorILi2EjESC_ILi1EjENS0_6memory12LoadWithCastILi2EEENSF_13StoreWithCastILi1EEEEEviT_T0_T2_T3_T4_T5_,@function
        .size           _ZN2at6native27unrolled_elementwise_kernelINS0_13BinaryFunctorIN3c108BFloat16ES4_S4_NS0_15binary_internal10DivFunctorIS4_EEEESt5arrayIPcLm3EELi4E23TrivialOffsetCalculatorILi2EjESC_ILi1EjENS0_6memory12LoadWithCastILi2EEENSF_13StoreWithCastILi1EEEEEviT_T0_T2_T3_T4_T5_,(.L_x_19410 - _ZN2at6native27unrolled_elementwise_kernelINS0_13BinaryFunctorIN3c108BFloat16ES4_S4_NS0_15binary_internal10DivFunctorIS4_EEEESt5arrayIPcLm3EELi4E23TrivialOffsetCalculatorILi2EjESC_ILi1EjENS0_6memory12LoadWithCastILi2EEENSF_13StoreWithCastILi1EEEEEviT_T0_T2_T3_T4_T5_)
        .other          _ZN2at6native27unrolled_elementwise_kernelINS0_13BinaryFunctorIN3c108BFloat16ES4_S4_NS0_15binary_internal10DivFunctorIS4_EEEESt5arrayIPcLm3EELi4E23TrivialOffsetCalculatorILi2EjESC_ILi1EjENS0_6memory12LoadWithCastILi2EEENSF_13StoreWithCastILi1EEEEEviT_T0_T2_T3_T4_T5_,@"STO_CUDA_ENTRY STV_DEFAULT"
_ZN2at6native27unrolled_elementwise_kernelINS0_13BinaryFunctorIN3c108BFloat16ES4_S4_NS0_15binary_internal10DivFunctorIS4_EEEESt5arrayIPcLm3EELi4E23TrivialOffsetCalculatorILi2EjESC_ILi1EjENS0_6memory12LoadWithCastILi2EEENSF_13StoreWithCastILi1EEEEEviT_T0_T2_T3_T4_T5_:
.text._ZN2at6native27unrolled_elementwise_kernelINS0_13BinaryFunctorIN3c108BFloat16ES4_S4_NS0_15binary_internal10DivFunctorIS4_EEEESt5arrayIPcLm3EELi4E23TrivialOffsetCalculatorILi2EjESC_ILi1EjENS0_6memory12LoadWithCastILi2EEENSF_13StoreWithCastILi1EEEEEviT_T0_T2_T3_T4_T5_:
[----:B------:R-:W0:Y:S01]  /*0000*/  LDC R1, c[0x0][0x37c] ;  /* 0x0000df00ff017b82 */ /* 0x000e220000000800 */
[----:B------:R-:W1:Y:S07]  /*0010*/  S2R R2, SR_CTAID.X ;  /* 0x0000000000027919 */ /* 0x000e6e0000002500 */
[----:B------:R-:W1:Y:S01]  /*0020*/  LDC R3, c[0x0][0x380] ;  /* 0x0000e000ff037b82 */ /* 0x000e620000000800 */
[----:B------:R-:W2:Y:S01]  /*0030*/  LDCU.64 UR36, c[0x0][0x358] ;  /* 0x00006b00ff2477ac */ /* 0x000ea20008000a00 */
[----:B------:R-:W-:Y:S01]  /*0040*/  BSSY.RECONVERGENT B6, `(.L_x_417) ;  /* 0x0000222000067945 */ /* 0x000fe20003800200 */
[----:B------:R-:W3:Y:S01]  /*0050*/  S2R R23, SR_TID.X ;  /* 0x0000000000177919 */ /* 0x000ee20000002100 */
[----:B------:R-:W-:Y:S01]  /*0060*/  PRMT R27, RZ, 0x7610, R27 ;  /* 0x00007610ff1b7816 */ /* 0x000fe2000000001b */
[----:B------:R-:W4:Y:S01]  /*0070*/  LDCU.U8 UR38, c[0x0][0x3a4] ;  /* 0x00007480ff2677ac */ /* 0x000f220008000000 */
[----:B------:R-:W-:Y:S01]  /*0080*/  PRMT R26, RZ, 0x7610, R26 ;  /* 0x00007610ff1a7816 */ /* 0x000fe2000000001a */
[----:B------:R-:W0:Y:S01]  /*0090*/  LDCU.U8 UR39, c[0x0][0x3a5] ;  /* 0x000074a0ff2777ac */ /* 0x000e220008000000 */
[----:B-1----:R-:W-:-:S02]  /*00a0*/  IMAD R16, R2, -0x200, R3 ;  /* 0xfffffe0002107824 */ /* 0x002fc400078e0203 */
[----:B---3--:R-:W-:-:S03]  /*00b0*/  IMAD.MOV.U32 R25, RZ, RZ, R23 ;  /* 0x000000ffff197224 */ /* 0x008fc600078e0017 */
[----:B------:R-:W-:-:S13]  /*00c0*/  ISETP.GE.AND P0, PT, R23, R16, PT ;  /* 0x000000101700720c */ /* 0x000fda0003f06270 */
[----:B0-2-4-:R-:W-:Y:S05]  /*00d0*/  @P0 BRA `(.L_x_418) ;  /* 0x0000002000600947 */ /* 0x015fea0003800000 */
[----:B------:R-:W0:Y:S01]  /*00e0*/  LDC.64 R4, c[0x0][0x390] ;  /* 0x0000e400ff047b82 */ /* 0x000e220000000a00 */
[----:B------:R-:W1:Y:S01]  /*00f0*/  LDCU UR5, c[0x0][0x3a8] ;  /* 0x00007500ff0577ac */ /* 0x000e620008000800 */
[----:B------:R-:W-:Y:S01]  /*0100*/  IMAD R17, R2, 0x200, R25 ;  /* 0x0000020002117824 */ /* 0x000fe200078e0219 */
[----:B------:R-:W-:-:S04]  /*0110*/  UPRMT UR4, UR38, 0x9910, URZ ;  /* 0x0000991026047896 */ /* 0x000fc800080000ff */
[----:B------:R-:W-:Y:S01]  /*0120*/  UISETP.GT.AND UP0, UPT, UR4, 0x9, UPT ;  /* 0x000000090400788c */ /* 0x000fe2000bf04270 */
[----:B-1----:R-:W-:-:S05]  /*0130*/  IMAD R3, R17, UR5, RZ ;  /* 0x0000000511037c24 */ /* 0x002fca000f8e02ff */
[----:B0-----:R-:W-:-:S05]  /*0140*/  IADD3 R4, P0, PT, R3, R4, RZ ;  /* 0x0000000403047210 */ /* 0x001fca0007f1e0ff */
[----:B------:R-:W-:Y:S01]  /*0150*/  IMAD.X R5, RZ, RZ, R5, P0 ;  /* 0x000000ffff057224 */ /* 0x000fe200000e0605 */
        /* <DEDUP_REMOVED lines=14> */
.L_x_422:
[----:B------:R-:W2:Y:S02]  /*0240*/  LDG.E.U8 R4, desc[UR36][R4.64] ;  /* 0x0000002404047981 */ /* 0x000ea4000c1e1100 */
[----:B--2---:R-:W-:-:S04]  /*0250*/  I2FP.F32.U32 R0, R4 ;  /* 0x0000000400007245 */ /* 0x004fc80000201000 */
[----:B------:R-:W-:-:S04]  /*0260*/  F2FP.BF16.F32.PACK_AB R0, RZ, R0 ;  /* 0x00000000ff00723e */ /* 0x000fc800000010ff */
[----:B------:R-:W-:Y:S01]  /*0270*/  PRMT R27, R0, 0x7610, R27 ;  /* 0x00007610001b7816 */ /* 0x000fe2000000001b */
[----:B------:R-:W-:Y:S06]  /*0280*/  BRA `(.L_x_424) ;  /* 0x0000000c00c47947 */ /* 0x000fec0003800000 */
.L_x_421:
        /* <DEDUP_REMOVED lines=11> */
.L_x_426:
[----:B------:R-:W2:Y:S02]  /*0340*/  LDG.E R4, desc[UR36][R4.64] ;  /* 0x0000002404047981 */ /* 0x000ea4000c1e1900 */
[----:B--2---:R-:W-:-:S04]  /*0350*/  I2FP.F32.S32 R0, R4 ;  /* 0x0000000400007245 */ /* 0x004fc80000201400 */
[----:B------:R-:W-:-:S04]  /*0360*/  F2FP.BF16.F32.PACK_AB R0, RZ, R0 ;  /* 0x00000000ff00723e */ /* 0x000fc800000010ff */
[----:B------:R-:W-:Y:S01]  /*0370*/  PRMT R27, R0, 0x7610, R27 ;  /* 0x00007610001b7816 */ /* 0x000fe2000000001b */
[----:B------:R-:W-:Y:S06]  /*0380*/  BRA `(.L_x_424) ;  /* 0x0000000c00847947 */ /* 0x000fec0003800000 */
.L_x_425:
[----:B------:R-:W2:Y:S02]  /*0390*/  LDG.E.U16 R4, desc[UR36][R4.64] ;  /* 0x0000002404047981 */ /* 0x000ea4000c1e1500 */
[----:B--2---:R-:W0:Y:S02]  /*03a0*/  I2F.S16 R0, R4 ;  /* 0x0000000400007306 */ /* 0x004e240000101400 */
[----:B0-----:R-:W-:-:S04]  /*03b0*/  F2FP.BF16.F32.PACK_AB R0, RZ, R0 ;  /* 0x00000000ff00723e */ /* 0x001fc800000010ff */
[----:B------:R-:W-:Y:S01]  /*03c0*/  PRMT R27, R0, 0x7610, R27 ;  /* 0x00007610001b7816 */ /* 0x000fe2000000001b */
[----:B------:R-:W-:Y:S06]  /*03d0*/  BRA `(.L_x_424) ;  /* 0x0000000c00707947 */ /* 0x000fec0003800000 */
.L_x_420:
        /* <DEDUP_REMOVED lines=9> */
.L_x_428:
[----:B------:R-:W2:Y:S02]  /*0470*/  LDG.E.U16 R0, desc[UR36][R4.64] ;  /* 0x0000002404007981 */ /* 0x000ea4000c1e1500 */
[----:B--2---:R-:W-:-:S05]  /*0480*/  HADD2.F32 R0, -RZ, R0.H0_H0 ;  /* 0x20000000ff007230 */ /* 0x004fca0000004100 */
[----:B------:R-:W-:-:S04]  /*0490*/  F2FP.BF16.F32.PACK_AB R0, RZ, R0 ;  /* 0x00000000ff00723e */ /* 0x000fc800000010ff */
[----:B------:R-:W-:Y:S01]  /*04a0*/  PRMT R27, R0, 0x7610, R27 ;  /* 0x00007610001b7816 */ /* 0x000fe2000000001b */
[----:B------:R-:W-:Y:S06]  /*04b0*/  BRA `(.L_x_424) ;  /* 0x0000000c00387947 */ /* 0x000fec0003800000 */
.L_x_427:
        /* <DEDUP_REMOVED lines=9> */
.L_x_430:
[----:B------:R-:W2:Y:S02]  /*0550*/  LDG.E.U16 R4, desc[UR36][R4.64] ;  /* 0x0000002404047981 */ /* 0x000ea4000c1e1500 */
[----:B--2---:R-:W-:-:S05]  /*0560*/  HADD2.F32 R0, -RZ, R4.H0_H0 ;  /* 0x20000004ff007230 */ /* 0x004fca0000004100 */
[----:B------:R-:W-:-:S04]  /*0570*/  F2FP.BF16.F32.PACK_AB R0, RZ, R0 ;  /* 0x00000000ff00723e */ /* 0x000fc800000010ff */
[----:B------:R-:W-:Y:S01]  /*0580*/  PRMT R27, R0, 0x7610, R27 ;  /* 0x00007610001b7816 */ /* 0x000fe2000000001b */
[----:B------:R-:W-:Y:S06]  /*0590*/  BRA `(.L_x_424) ;  /* 0x0000000c00007947 */ /* 0x000fec0003800000 */
.L_x_429:
        /* <DEDUP_REMOVED lines=9> */
.L_x_419:
        /* <DEDUP_REMOVED lines=14> */
.L_x_433:
        /* <DEDUP_REMOVED lines=9> */
.L_x_432:
        /* <DEDUP_REMOVED lines=27> */
.L_x_435:
[----:B------:R-:W2:Y:S02]  /*0950*/  LDG.E.U8 R4, desc[UR36][R4.64] ;  /* 0x0000002404047981 */ /* 0x000ea4000c1e1100 */
[C---:B--2---:R-:W-:Y:S02]  /*0960*/  IMAD.SHL.U32 R3, R4.reuse, 0x2000000, RZ ;  /* 0x0200000004037824 */ /* 0x044fe400078e00ff */
[----:B------:R-:W-:-:S03]  /*0970*/  IMAD.SHL.U32 R6, R4, 0x100, RZ ;  /* 0x0000010004067824 */ /* 0x000fc600078e00ff */
[----:B------:R-:W-:-:S13]  /*0980*/  ISETP.GT.U32.AND P0, PT, R3, 0x7ffffff, PT ;  /* 0x07ffffff0300780c */ /* 0x000fda0003f04070 */
[----:B------:R-:W-:Y:S02]  /*0990*/  @!P0 LOP3.LUT R0, R6, 0x7f00, RZ, 0xc0, !PT ;  /* 0x00007f0006008812 */ /* 0x000fe400078ec0ff */
[----:B------:R-:W-:Y:S02]  /*09a0*/  @P0 LEA.HI R3, R3, 0x70000000, RZ, 0x1c ;  /* 0x7000000003030811 */ /* 0x000fe400078fe0ff */
[----:B------:R-:W-:Y:S02]  /*09b0*/  @!P0 LOP3.LUT R0, R0, 0x3f000000, RZ, 0xfc, !PT ;  /* 0x3f00000000008812 */ /* 0x000fe400078efcff */
[----:B------:R-:W-:-:S03]  /*09c0*/  PRMT R6, R6, 0x9910, RZ ;  /* 0x0000991006067816 */ /* 0x000fc600000000ff */
[----:B------:R-:W-:Y:S01]  /*09d0*/  @!P0 FADD.FTZ R0, R0, -0.5 ;  /* 0xbf00000000008421 */ /* 0x000fe20000010000 */
[----:B------:R-:W-:Y:S01]  /*09e0*/  @P0 FMUL.FTZ R0, R3, 1.9259299443872358531e-34 ;  /* 0x0780000003000820 */ /* 0x000fe20000410000 */
[----:B------:R-:W-:-:S05]  /*09f0*/  IMAD.MOV.U32 R3, RZ, RZ, R6 ;  /* 0x000000ffff037224 */ /* 0x000fca00078e0006 */
[----:B------:R-:W-:-:S04]  /*0a00*/  LOP3.LUT R0, R0, 0x80000000, R3, 0xf8, !PT ;  /* 0x8000000000007812 */ /* 0x000fc800078ef803 */
[----:B------:R-:W-:-:S04]  /*0a10*/  F2FP.BF16.F32.PACK_AB R0, RZ, R0 ;  /* 0x00000000ff00723e */ /* 0x000fc800000010ff */
[----:B------:R-:W-:Y:S01]  /*0a20*/  PRMT R27, R0, 0x7610, R27 ;  /* 0x00007610001b7816 */ /* 0x000fe2000000001b */
[----:B------:R-:W-:Y:S06]  /*0a30*/  BRA `(.L_x_424) ;  /* 0x0000000400d87947 */ /* 0x000fec0003800000 */
.L_x_434:
[----:B------:R0:W5:Y:S01]  /*0a40*/  LDG.E.U16 R27, desc[UR36][R4.64] ;  /* 0x00000024041b7981 */ /* 0x000162000c1e1500 */
[----:B------:R-:W-:Y:S05]  /*0a50*/  BRA `(.L_x_424) ;  /* 0x0000000400d07947 */ /* 0x000fea0003800000 */
.L_x_431:
        /* <DEDUP_REMOVED lines=13> */
.L_x_438:
        /* <DEDUP_REMOVED lines=21> */
.L_x_442:
[----:B------:R-:W-:Y:S05]  /*0c80*/  BSYNC.RECONVERGENT B1 ;  /* 0x0000000000017941 */ /* 0x000fea0003800200 */
.L_x_441:
[----:B------:R-:W-:Y:S01]  /*0c90*/  IMAD.SHL.U32 R0, R0, 0x100000, RZ ;  /* 0x0010000000007824 */ /* 0x000fe200078e00ff */
[----:B------:R-:W-:-:S04]  /*0ca0*/  LEA R3, R3, 0x3b800000, 0x17 ;  /* 0x3b80000003037811 */ /* 0x000fc800078eb8ff */
[----:B------:R-:W-:-:S07]  /*0cb0*/  LOP3.LUT R0, R3, R0, R7, 0xfe, !PT ;  /* 0x0000000003007212 */ /* 0x000fce00078efe07 */
.L_x_440:
[----:B------:R-:W-:Y:S05]  /*0cc0*/  BSYNC.RECONVERGENT B0 ;  /* 0x0000000000007941 */ /* 0x000fea0003800200 */
.L_x_439:
[----:B------:R-:W-:-:S04]  /*0cd0*/  F2FP.BF16.F32.PACK_AB R0, RZ, R0 ;  /* 0x00000000ff00723e */ /* 0x000fc800000010ff */
[----:B------:R-:W-:Y:S01]  /*0ce0*/  PRMT R27, R0, 0x7610, R27 ;  /* 0x00007610001b7816 */ /* 0x000fe2000000001b */
[----:B------:R-:W-:Y:S06]  /*0cf0*/  BRA `(.L_x_424) ;  /* 0x0000000400287947 */ /* 0x000fec0003800000 */
.L_x_437:
        /* <DEDUP_REMOVED lines=21> */
.L_x_446:
[----:B------:R-:W-:Y:S05]  /*0e50*/  BSYNC.RECONVERGENT B1 ;  /* 0x0000000000017941 */ /* 0x000fea0003800200 */
.L_x_445:
[----:B------:R-:W-:Y:S01]  /*0e60*/  IMAD.SHL.U32 R0, R0, 0x200000, RZ ;  /* 0x0020000000007824 */ /* 0x000fe200078e00ff */
[----:B------:R-:W-:-:S04]  /*0e70*/  LEA R3, R3, 0x37800000, 0x17 ;  /* 0x3780000003037811 */ /* 0x000fc800078eb8ff */
[----:B------:R-:W-:-:S07]  /*0e80*/  LOP3.LUT R0, R3, R0, R7, 0xfe, !PT ;  /* 0x0000000003007212 */ /* 0x000fce00078efe07 */
.L_x_444:
[----:B------:R-:W-:Y:S05]  /*0e90*/  BSYNC.RECONVERGENT B0 ;  /* 0x0000000000007941 */ /* 0x000fea0003800200 */
.L_x_443:
[----:B------:R-:W-:-:S04]  /*0ea0*/  F2FP.BF16.F32.PACK_AB R0, RZ, R0 ;  /* 0x00000000ff00723e */ /* 0x000fc800000010ff */
[----:B------:R-:W-:Y:S01]  /*0eb0*/  PRMT R27, R0, 0x7610, R27 ;  /* 0x00007610001b7816 */ /* 0x000fe2000000001b */
[----:B------:R-:W-:Y:S06]  /*0ec0*/  BRA `(.L_x_424) ;  /* 0x0000000000b47947 */ /* 0x000fec0003800000 */
.L_x_436:
[----:B------:R-:W-:-:S09]  /*0ed0*/  UISETP.NE.AND UP0, UPT, UR4, 0x1c, UPT ;  /* 0x0000001c0400788c */ /* 0x000fd2000bf05270 */
[----:B------:R-:W-:Y:S05]  /*0ee0*/  BRA.U !UP0, `(.L_x_447) ;  /* 0x00000001089c7547 */ /* 0x000fea000b800000 */
[----:B------:R-:W-:-:S09]  /*0ef0*/  UISETP.NE.AND UP0, UPT, UR4, 0x1d, UPT ;  /* 0x0000001d0400788c */ /* 0x000fd2000bf05270 */
[----:B------:R-:W-:Y:S05]  /*0f00*/  BRA.U !UP0, `(.L_x_448) ;  /* 0x0000000108807547 */ /* 0x000fea000b800000 */
[----:B------:R-:W-:-:S09]  /*0f10*/  UISETP.NE.AND UP0, UPT, UR4, 0x2c, UPT ;  /* 0x0000002c0400788c */ /* 0x000fd2000bf05270 */
[----:B------:R-:W-:Y:S05]  /*0f20*/  BRA.U !UP0, `(.L_x_449) ;  /* 0x0000000108487547 */ /* 0x000fea000b800000 */
.L_x_423:
        /* <DEDUP_REMOVED lines=12> */
[----:B---3--:R-:W-:Y:S02]  /*0ff0*/  IMAD.U32 R10, RZ, RZ, UR8 ;  /* 0x00000008ff0a7e24 */ /* 0x008fe4000f8e00ff */
[----:B------:R-:W-:-:S07]  /*1000*/  IMAD.U32 R11, RZ, RZ, UR9 ;  /* 0x00000009ff0b7e24 */ /* 0x000fce000f8e00ff */
[----:B------:R-:W-:-:S07]  /*1010*/  LEPC R20, `(.L_x_450) ;  /* 0x000000001014794e */ /* 0x000fce0000000000 */
[----:B--2---:R-:W-:Y:S05]  /*1020*/  CALL.ABS.NOINC R14 ;  /* 0x000000000e007343 */ /* 0x004fea0003c00000 */
.L_x_450:
[----:B------:R-:W-:Y:S01]  /*1030*/  PRMT R27, RZ, 0x7610, R27 ;  /* 0x00007610ff1b7816 */ /* 0x000fe2000000001b */
[----:B------:R-:W-:Y:S06]  /*1040*/  BRA `(.L_x_424) ;  /* 0x0000000000547947 */ /* 0x000fec0003800000 */
.L_x_449:
        /* <DEDUP_REMOVED lines=8> */
.L_x_452:
[----:B------:R-:W-:Y:S05]  /*10d0*/  BSYNC.RECONVERGENT B0 ;  /* 0x0000000000007941 */ /* 0x000fea0003800200 */
.L_x_451:
[----:B------:R-:W-:-:S04]  /*10e0*/  F2FP.BF16.F32.PACK_AB R0, RZ, R0 ;  /* 0x00000000ff00723e */ /* 0x000fc800000010ff */
[----:B------:R-:W-:Y:S01]  /*10f0*/  PRMT R27, R0, 0x7610, R27 ;  /* 0x00007610001b7816 */ /* 0x000fe2000000001b */
[----:B------:R-:W-:Y:S06]  /*1100*/  BRA `(.L_x_424) ;  /* 0x0000000000247947 */ /* 0x000fec0003800000 */
.L_x_448:
[----:B------:R-:W2:Y:S02]  /*1110*/  LDG.E.64 R4, desc[UR36][R4.64] ;  /* 0x0000002404047981 */ /* 0x000ea4000c1e1b00 */
[----:B--2---:R-:W0:Y:S02]  /*1120*/  I2F.U64 R0, R4 ;  /* 0x0000000400007312 */ /* 0x004e240000301000 */
[----:B0-----:R-:W-:-:S04]  /*1130*/  F2FP.BF16.F32.PACK_AB R0, RZ, R0 ;  /* 0x00000000ff00723e */ /* 0x001fc800000010ff */
[----:B------:R-:W-:Y:S01]  /*1140*/  PRMT R27, R0, 0x7610, R27 ;  /* 0x00007610001b7816 */ /* 0x000fe2000000001b */
[----:B------:R-:W-:Y:S06]  /*1150*/  BRA `(.L_x_424) ;  /* 0x0000000000107947 */ /* 0x000fec0003800000 */
.L_x_447:
[----:B------:R-:W2:Y:S02]  /*1160*/  LDG.E R4, desc[UR36][R4.64] ;  /* 0x0000002404047981 */ /* 0x000ea4000c1e1900 */
[----:B--2---:R-:W-:-:S04]  /*1170*/  I2FP.F32.U32 R0, R4 ;  /* 0x0000000400007245 */ /* 0x004fc80000201000 */
[----:B------:R-:W-:-:S04]  /*1180*/  F2FP.BF16.F32.PACK_AB R0, RZ, R0 ;  /* 0x00000000ff00723e */ /* 0x000fc800000010ff */
[----:B------:R-:W-:-:S07]  /*1190*/  PRMT R27, R0, 0x7610, R27 ;  /* 0x00007610001b7816 */ /* 0x000fce000000001b */
.L_x_424:
[----:B0-----:R-:W0:Y:S01]  /*11a0*/  LDC.64 R4, c[0x0][0x398] ;  /* 0x0000e600ff047b82 */ /* 0x001e220000000a00 */
[----:B------:R-:W1:Y:S01]  /*11b0*/  LDCU UR5, c[0x0][0x3ac] ;  /* 0x00007580ff0577ac */ /* 0x000e620008000800 */
        /* <DEDUP_REMOVED lines=19> */
.L_x_456:
[----:B------:R-:W2:Y:S02]  /*12f0*/  LDG.E.U8 R4, desc[UR36][R4.64] ;  /* 0x0000002404047981 */ /* 0x000ea4000c1e1100 */
[----:B--2---:R-:W-:-:S04]  /*1300*/  I2FP.F32.U32 R0, R4 ;  /* 0x0000000400007245 */ /* 0x004fc80000201000 */
[----:B------:R-:W-:-:S04]  /*1310*/  F2FP.BF16.F32.PACK_AB R0, RZ, R0 ;  /* 0x00000000ff00723e */ /* 0x000fc800000010ff */
[----:B------:R-:W-:Y:S01]  /*1320*/  PRMT R26, R0, 0x7610, R26 ;  /* 0x00007610001a7816 */ /* 0x000fe2000000001a */
[----:B------:R-:W-:Y:S06]  /*1330*/  BRA `(.L_x_458) ;  /* 0x0000000c00c47947 */ /* 0x000fec0003800000 */
.L_x_455:
        /* <DEDUP_REMOVED lines=11> */
.L_x_460:
[----:B------:R-:W2:Y:S02]  /*13f0*/  LDG.E R4, desc[UR36][R4.64] ;  /* 0x0000002404047981 */ /* 0x000ea4000c1e1900 */
[----:B--2---:R-:W-:-:S04]  /*1400*/  I2FP.F32.S32 R0, R4 ;  /* 0x0000000400007245 */ /* 0x004fc80000201400 */
[----:B------:R-:W-:-:S04]  /*1410*/  F2FP.BF16.F32.PACK_AB R0, RZ, R0 ;  /* 0x00000000ff00723e */ /* 0x000fc800000010ff */
[----:B------:R-:W-:Y:S01]  /*1420*/  PRMT R26, R0, 0x7610, R26 ;  /* 0x00007610001a7816 */ /* 0x000fe2000000001a */
[----:B------:R-:W-:Y:S06]  /*1430*/  BRA `(.L_x_458) ;  /* 0x0000000c00847947 */ /* 0x000fec0003800000 */
.L_x_459:
[----:B------:R-:W2:Y:S02]  /*1440*/  LDG.E.U16 R4, desc[UR36][R4.64] ;  /* 0x0000002404047981 */ /* 0x000ea4000c1e1500 */
[----:B--2---:R-:W0:Y:S02]  /*1450*/  I2F.S16 R0, R4 ;  /* 0x0000000400007306 */ /* 0x004e240000101400 */
[----:B0-----:R-:W-:-:S04]  /*1460*/  F2FP.BF16.F32.PACK_AB R0, RZ, R0 ;  /* 0x00000000ff00723e */ /* 0x001fc800000010ff */
[----:B------:R-:W-:Y:S01]  /*1470*/  PRMT R26, R0, 0x7610, R26 ;  /* 0x00007610001a7816 */ /* 0x000fe2000000001a */
[----:B------:R-:W-:Y:S06]  /*1480*/  BRA `(.L_x_458) ;  /* 0x0000000c00707947 */ /* 0x000fec0003800000 */
.L_x_454:
        /* <DEDUP_REMOVED lines=9> */
.L_x_462:
[----:B------:R-:W2:Y:S02]  /*1520*/  LDG.E.U16 R0, desc[UR36][R4.64] ;  /* 0x0000002404007981 */ /* 0x000ea4000c1e1500 */
[----:B--2---:R-:W-:-:S05]  /*1530*/  HADD2.F32 R0, -RZ, R0.H0_H0 ;  /* 0x20000000ff007230 */ /* 0x004fca0000004100 */
[----:B------:R-:W-:-:S04]  /*1540*/  F2FP.BF16.F32.PACK_AB R0, RZ, R0 ;  /* 0x00000000ff00723e */ /* 0x000fc800000010ff */
[----:B------:R-:W-:Y:S01]  /*1550*/  PRMT R26, R0, 0x7610, R26 ;  /* 0x00007610001a7816 */ /* 0x000fe2000000001a */
[----:B------:R-:W-:Y:S06]  /*1560*/  BRA `(.L_x_458) ;  /* 0x0000000c00387947 */ /* 0x000fec0003800000 */
.L_x_461:
        /* <DEDUP_REMOVED lines=9> */
.L_x_464:
[----:B------:R-:W2:Y:S02]  /*1600*/  LDG.E.U16 R4, desc[UR36][R4.64] ;  /* 0x0000002404047981 */ /* 0x000ea4000c1e1500 */
[----:B--2---:R-:W-:-:S05]  /*1610*/  HADD2.F32 R0, -RZ, R4.H0_H0 ;  /* 0x20000004ff007230 */ /* 0x004fca0000004100 */
[----:B------:R-:W-:-:S04]  /*1620*/  F2FP.BF16.F32.PACK_AB R0, RZ, R0 ;  /* 0x00000000ff00723e */ /* 0x000fc800000010ff */
[----:B------:R-:W-:Y:S01]  /*1630*/  PRMT R26, R0, 0x7610, R26 ;  /* 0x00007610001a7816 */ /* 0x000fe2000000001a */
[----:B------:R-:W-:Y:S06]  /*1640*/  BRA `(.L_x_458) ;  /* 0x0000000c00007947 */ /* 0x000fec0003800000 */
.L_x_463:
        /* <DEDUP_REMOVED lines=9> */
.L_x_453:
        /* <DEDUP_REMOVED lines=14> */
.L_x_467:
        /* <DEDUP_REMOVED lines=9> */
.L_x_466:
        /* <DEDUP_REMOVED lines=27> */
.L_x_469:
        /* <DEDUP_REMOVED lines=15> */
.L_x_468:
[----:B------:R0:W5:Y:S01]  /*1af0*/  LDG.E.U16 R26, desc[UR36][R4.64] ;  /* 0x00000024041a7981 */ /* 0x000162000c1e1500 */
[----:B------:R-:W-:Y:S05]  /*1b00*/  BRA `(.L_x_458) ;  /* 0x0000000400d07947 */ /* 0x000fea0003800000 */
.L_x_465:
        /* <DEDUP_REMOVED lines=13> */
.L_x_472:
        /* <DEDUP_REMOVED lines=21> */
.L_x_476:
[----:B------:R-:W-:Y:S05]  /*1d30*/  BSYNC.RECONVERGENT B1 ;  /* 0x0000000000017941 */ /* 0x000fea0003800200 */
.L_x_475:
[----:B------:R-:W-:Y:S01]  /*1d40*/  IMAD.SHL.U32 R0, R0, 0x100000, RZ ;  /* 0x0010000000007824 */ /* 0x000fe200078e00ff */
[----:B------:R-:W-:-:S04]  /*1d50*/  LEA R3, R3, 0x3b800000, 0x17 ;  /* 0x3b80000003037811 */ /* 0x000fc800078eb8ff */
[----:B------:R-:W-:-:S07]  /*1d60*/  LOP3.LUT R0, R3, R0, R7, 0xfe, !PT ;  /* 0x0000000003007212 */ /* 0x000fce00078efe07 */
.L_x_474:
[----:B------:R-:W-:Y:S05]  /*1d70*/  BSYNC.RECONVERGENT B0 ;  /* 0x0000000000007941 */ /* 0x000fea0003800200 */
.L_x_473:
[----:B------:R-:W-:-:S04]  /*1d80*/  F2FP.BF16.F32.PACK_AB R0, RZ, R0 ;  /* 0x00000000ff00723e */ /* 0x000fc800000010ff */
[----:B------:R-:W-:Y:S01]  /*1d90*/  PRMT R26, R0, 0x7610, R26 ;  /* 0x00007610001a7816 */ /* 0x000fe2000000001a */
[----:B------:R-:W-:Y:S06]  /*1da0*/  BRA `(.L_x_458) ;  /* 0x0000000400287947 */ /* 0x000fec0003800000 */
.L_x_471:
        /* <DEDUP_REMOVED lines=21> */
.L_x_480:
[----:B------:R-:W-:Y:S05]  /*1f00*/  BSYNC.RECONVERGENT B1 ;  /* 0x0000000000017941 */ /* 0x000fea0003800200 */
.L_x_479:
[----:B------:R-:W-:Y:S01]  /*1f10*/  IMAD.SHL.U32 R0, R0, 0x200000, RZ ;  /* 0x0020000000007824 */ /* 0x000fe200078e00ff */
[----:B------:R-:W-:-:S04]  /*1f20*/  LEA R3, R3, 0x37800000, 0x17 ;  /* 0x3780000003037811 */ /* 0x000fc800078eb8ff */
[----:B------:R-:W-:-:S07]  /*1f30*/  LOP3.LUT R0, R3, R0, R7, 0xfe, !PT ;  /* 0x0000000003007212 */ /* 0x000fce00078efe07 */
.L_x_478:
[----:B------:R-:W-:Y:S05]  /*1f40*/  BSYNC.RECONVERGENT B0 ;  /* 0x0000000000007941 */ /* 0x000fea0003800200 */
.L_x_477:
[----:B------:R-:W-:-:S04]  /*1f50*/  F2FP.BF16.F32.PACK_AB R0, RZ, R0 ;  /* 0x00000000ff00723e */ /* 0x000fc800000010ff */
[----:B------:R-:W-:Y:S01]  /*1f60*/  PRMT R26, R0, 0x7610, R26 ;  /* 0x00007610001a7816 */ /* 0x000fe2000000001a */
[----:B------:R-:W-:Y:S06]  /*1f70*/  BRA `(.L_x_458) ;  /* 0x0000000000b47947 */ /* 0x000fec0003800000 */
.L_x_470:
[----:B------:R-:W-:-:S09]  /*1f80*/  UISETP.NE.AND UP0, UPT, UR4, 0x1c, UPT ;  /* 0x0000001c0400788c */ /* 0x000fd2000bf05270 */
[----:B------:R-:W-:Y:S05]  /*1f90*/  BRA.U !UP0, `(.L_x_481) ;  /* 0x00000001089c7547 */ /* 0x000fea000b800000 */
[----:B------:R-:W-:-:S09]  /*1fa0*/  UISETP.NE.AND UP0, UPT, UR4, 0x1d, UPT ;  /* 0x0000001d0400788c */ /* 0x000fd2000bf05270 */
[----:B------:R-:W-:Y:S05]  /*1fb0*/  BRA.U !UP0, `(.L_x_482) ;  /* 0x0000000108807547 */ /* 0x000fea000b800000 */
[----:B------:R-:W-:-:S09]  /*1fc0*/  UISETP.NE.AND UP0, UPT, UR4, 0x2c, UPT ;  /* 0x0000002c0400788c */ /* 0x000fd2000bf05270 */
[----:B------:R-:W-:Y:S05]  /*1fd0*/  BRA.U !UP0, `(.L_x_483) ;  /* 0x0000000108487547 */ /* 0x000fea000b800000 */
.L_x_457:
        /* <DEDUP_REMOVED lines=15> */
[----:B--2--5:R-:W-:Y:S05]  /*20d0*/  CALL.ABS.NOINC R14 ;  /* 0x000000000e007343 */ /* 0x024fea0003c00000 */
.L_x_484:
[----:B------:R-:W-:Y:S01]  /*20e0*/  PRMT R26, RZ, 0x7610, R26 ;  /* 0x00007610ff1a7816 */ /* 0x000fe2000000001a */
[----:B------:R-:W-:Y:S06]  /*20f0*/  BRA `(.L_x_458) ;  /* 0x0000000000547947 */ /* 0x000fec0003800000 */
.L_x_483:
        /* <DEDUP_REMOVED lines=8> */
.L_x_486:
[----:B------:R-:W-:Y:S05]  /*2180*/  BSYNC.RECONVERGENT B0 ;  /* 0x0000000000007941 */ /* 0x000fea0003800200 */
.L_x_485:
[----:B------:R-:W-:-:S04]  /*2190*/  F2FP.BF16.F32.PACK_AB R0, RZ, R0 ;  /* 0x00000000ff00723e */ /* 0x000fc800000010ff */
[----:B------:R-:W-:Y:S01]  /*21a0*/  PRMT R26, R0, 0x7610, R26 ;  /* 0x00007610001a7816 */ /* 0x000fe2000000001a */
[----:B------:R-:W-:Y:S06]  /*21b0*/  BRA `(.L_x_458) ;  /* 0x0000000000247947 */ /* 0x000fec0003800000 */
.L_x_482:
[----:B------:R-:W2:Y:S02]  /*21c0*/  LDG.E.64 R4, desc[UR36][R4.64] ;  /* 0x0000002404047981 */ /* 0x000ea4000c1e1b00 */
[----:B--2---:R-:W0:Y:S02]  /*21d0*/  I2F.U64 R0, R4 ;  /* 0x0000000400007312 */ /* 0x004e240000301000 */
[----:B0-----:R-:W-:-:S04]  /*21e0*/  F2FP.BF16.F32.PACK_AB R0, RZ, R0 ;  /* 0x00000000ff00723e */ /* 0x001fc800000010ff */
[----:B------:R-:W-:Y:S01]  /*21f0*/  PRMT R26, R0, 0x7610, R26 ;  /* 0x00007610001a7816 */ /* 0x000fe2000000001a */
[----:B------:R-:W-:Y:S06]  /*2200*/  BRA `(.L_x_458) ;  /* 0x0000000000107947 */ /* 0x000fec0003800000 */
.L_x_481:
[----:B------:R-:W2:Y:S02]  /*2210*/  LDG.E R4, desc[UR36][R4.64] ;  /* 0x0000002404047981 */ /* 0x000ea4000c1e1900 */
[----:B--2---:R-:W-:-:S04]  /*2220*/  I2FP.F32.U32 R0, R4 ;  /* 0x0000000400007245 */ /* 0x004fc80000201000 */
[----:B------:R-:W-:-:S04]  /*2230*/  F2FP.BF16.F32.PACK_AB R0, RZ, R0 ;  /* 0x00000000ff00723e */ /* 0x000fc800000010ff */
[----:B------:R-:W-:-:S07]  /*2240*/  PRMT R26, R0, 0x7610, R26 ;  /* 0x00007610001a7816 */ /* 0x000fce000000001a */
.L_x_458:
[----:B------:R-:W-:-:S07]  /*2250*/  VIADD R23, R25, 0x80 ;  /* 0x0000008019177836 */ /* 0x000fce0000000000 */
.L_x_418:
[----:B------:R-:W-:Y:S05]  /*2260*/  BSYNC.RECONVERGENT B6 ;  /* 0x0000000000067941 */ /* 0x000fea0003800200 */
.L_x_417:
[----:B------:R-:W-:Y:S01]  /*2270*/  ISETP.GE.AND P0, PT, R23, R16, PT ;  /* 0x000000101700720c */ /* 0x000fe20003f06270 */
[----:B------:R-:W-:Y:S01]  /*2280*/  BSSY.RECONVERGENT B6, `(.L_x_487) ;  /* 0x000021c000067945 */ /* 0x000fe20003800200 */
[----:B------:R-:W-:Y:S02]  /*2290*/  PRMT R24, RZ, 0x7610, R24 ;  /* 0x00007610ff187816 */ /* 0x000fe40000000018 */
[----:B------:R-:W-:-:S09]  /*22a0*/  PRMT R22, RZ, 0x7610, R22 ;  /* 0x00007610ff167816 */ /* 0x000fd20000000016 */
[----:B------:R-:W-:Y:S05]  /*22b0*/  @P0 BRA `(.L_x_488) ;  /* 0x0000002000600947 */ /* 0x000fea0003800000 */
[----:B0-----:R-:W0:Y:S01]  /*22c0*/  LDC.64 R4, c[0x0][0x390] ;  /* 0x0000e400ff047b82 */ /* 0x001e220000000a00 */
        /* <DEDUP_REMOVED lines=21> */
.L_x_492:
[----:B------:R-:W2:Y:S02]  /*2420*/  LDG.E.U8 R4, desc[UR36][R4.64] ;  /* 0x0000002404047981 */ /* 0x000ea4000c1e1100 */
[----:B--2---:R-:W-:-:S04]  /*2430*/  I2FP.F32.U32 R0, R4 ;  /* 0x0000000400007245 */ /* 0x004fc80000201000 */
[----:B------:R-:W-:-:S04]  /*2440*/  F2FP.BF16.F32.PACK_AB R0, RZ, R0 ;  /* 0x00000000ff00723e */ /* 0x000fc800000010ff */
[----:B------:R-:W-:Y:S01]  /*2450*/  PRMT R24, R0, 0x7610, R24 ;  /* 0x0000761000187816 */ /* 0x000fe20000000018 */
[----:B------:R-:W-:Y:S06]  /*2460*/  BRA `(.L_x_494) ;  /* 0x0000000c00c47947 */ /* 0x000fec0003800000 */
.L_x_491:
        /* <DEDUP_REMOVED lines=11> */
.L_x_496:
[----:B------:R-:W2:Y:S02]  /*2520*/  LDG.E R4, desc[UR36][R4.64] ;  /* 0x0000002404047981 */ /* 0x000ea4000c1e1900 */
[----:B--2---:R-:W-:-:S04]  /*2530*/  I2FP.F32.S32 R0, R4 ;  /* 0x0000000400007245 */ /* 0x004fc80000201400 */
[----:B------:R-:W-:-:S04]  /*2540*/  F2FP.BF16.F32.PACK_AB R0, RZ, R0 ;  /* 0x00000000ff00723e */ /* 0x000fc800000010ff */
[----:B------:R-:W-:Y:S01]  /*2550*/  PRMT R24, R0, 0x7610, R24 ;  /* 0x0000761000187816 */ /* 0x000fe20000000018 */
[----:B------:R-:W-:Y:S06]  /*2560*/  BRA `(.L_x_494) ;  /* 0x0000000c00847947 */ /* 0x000fec0003800000 */
.L_x_495:
[----:B------:R-:W2:Y:S02]  /*2570*/  LDG.E.U16 R4, desc[UR36][R4.64] ;  /* 0x0000002404047981 */ /* 0x000ea4000c1e1500 */
[----:B--2---:R-:W0:Y:S02]  /*2580*/  I2F.S16 R0, R4 ;  /* 0x0000000400007306 */ /* 0x004e240000101400 */
[----:B0-----:R-:W-:-:S04]  /*2590*/  F2FP.BF16.F32.PACK_AB R0, RZ, R0 ;  /* 0x00000000ff00723e */ /* 0x001fc800000010ff */
[----:B------:R-:W-:Y:S01]  /*25a0*/  PRMT R24, R0, 0x7610, R24 ;  /* 0x0000761000187816 */ /* 0x000fe20000000018 */
[----:B------:R-:W-:Y:S06]  /*25b0*/  BRA `(.L_x_494) ;  /* 0x0000000c00707947 */ /* 0x000fec0003800000 */
.L_x_490:
        /* <DEDUP_REMOVED lines=9> */
.L_x_498:
[----:B------:R-:W2:Y:S02]  /*2650*/  LDG.E.U16 R0, desc[UR36][R4.64] ;  /* 0x0000002404007981 */ /* 0x000ea4000c1e1500 */
[----:B--2---:R-:W-:-:S05]  /*2660*/  HADD2.F32 R0, -RZ, R0.H0_H0 ;  /* 0x20000000ff007230 */ /* 0x004fca0000004100 */
[----:B------:R-:W-:-:S04]  /*2670*/  F2FP.BF16.F32.PACK_AB R0, RZ, R0 ;  /* 0x00000000ff00723e */ /* 0x000fc800000010ff */
[----:B------:R-:W-:Y:S01]  /*2680*/  PRMT R24, R0, 0x7610, R24 ;  /* 0x0000761000187816 */ /* 0x000fe20000000018 */
[----:B------:R-:W-:Y:S06]  /*2690*/  BRA `(.L_x_494) ;  /* 0x0000000c00387947 */ /* 0x000fec0003800000 */
.L_x_497:
        /* <DEDUP_REMOVED lines=9> */
.L_x_500:
[----:B------:R-:W2:Y:S02]  /*2730*/  LDG.E.U16 R4, desc[UR36][R4.64] ;  /* 0x0000002404047981 */ /* 0x000ea4000c1e1500 */
[----:B--2---:R-:W-:-:S05]  /*2740*/  HADD2.F32 R0, -RZ, R4.H0_H0 ;  /* 0x20000004ff007230 */ /* 0x004fca0000004100 */
[----:B------:R-:W-:-:S04]  /*2750*/  F2FP.BF16.F32.PACK_AB R0, RZ, R0 ;  /* 0x00000000ff00723e */ /* 0x000fc800000010ff */
[----:B------:R-:W-:Y:S01]  /*2760*/  PRMT R24, R0, 0x7610, R24 ;  /* 0x0000761000187816 */ /* 0x000fe20000000018 */
[----:B------:R-:W-:Y:S06]  /*2770*/  BRA `(.L_x_494) ;  /* 0x0000000c00007947 */ /* 0x000fec0003800000 */
.L_x_499:
        /* <DEDUP_REMOVED lines=9> */
.L_x_489:
        /* <DEDUP_REMOVED lines=14> */
.L_x_503:
        /* <DEDUP_REMOVED lines=9> */
.L_x_502:
        /* <DEDUP_REMOVED lines=27> */
.L_x_505:
[----:B------:R-:W2:Y:S02]  /*2b30*/  LDG.E.U8 R4, desc[UR36][R4.64] ;  /* 0x0000002404047981 */ /* 0x000ea4000c1e1100 */
[C---:B--2---:R-:W-:Y:S02]  /*2b40*/  IMAD.SHL.U32 R0, R4.reuse, 0x2000000, RZ ;  /* 0x0200000004007824 */ /* 0x044fe400078e00ff */
[----:B------:R-:W-:-:S03]  /*2b50*/  IMAD.SHL.U32 R6, R4, 0x100, RZ ;  /* 0x0000010004067824 */ /* 0x000fc600078e00ff */
[----:B------:R-:W-:-:S13]  /*2b60*/  ISETP.GE.U32.AND P0, PT, R0, 0x8000000, PT ;  /* 0x080000000000780c */ /* 0x000fda0003f06070 */
[----:B------:R-:W-:Y:S02]  /*2b70*/  @!P0 LOP3.LUT R3, R6, 0x7f00, RZ, 0xc0, !PT ;  /* 0x00007f0006038812 */ /* 0x000fe400078ec0ff */
[----:B------:R-:W-:Y:S02]  /*2b80*/  @P0 LEA.HI R0, R0, 0x70000000, RZ, 0x1c ;  /* 0x7000000000000811 */ /* 0x000fe400078fe0ff */
[----:B------:R-:W-:Y:S02]  /*2b90*/  @!P0 LOP3.LUT R3, R3, 0x3f000000, RZ, 0xfc, !PT ;  /* 0x3f00000003038812 */ /* 0x000fe400078efcff */
[----:B------:R-:W-:Y:S01]  /*2ba0*/  PRMT R6, R6, 0x9910, RZ ;  /* 0x0000991006067816 */ /* 0x000fe200000000ff */
[----:B------:R-:W-:Y:S02]  /*2bb0*/  @P0 FMUL.FTZ R0, R0, 1.9259299443872358531e-34 ;  /* 0x0780000000000820 */ /* 0x000fe40000410000 */
[----:B------:R-:W-:Y:S02]  /*2bc0*/  @!P0 FADD.FTZ R0, R3, -0.5 ;  /* 0xbf00000003008421 */ /* 0x000fe40000010000 */
[----:B------:R-:W-:-:S05]  /*2bd0*/  IMAD.MOV.U32 R3, RZ, RZ, R6 ;  /* 0x000000ffff037224 */ /* 0x000fca00078e0006 */
[----:B------:R-:W-:-:S04]  /*2be0*/  LOP3.LUT R0, R0, 0x80000000, R3, 0xf8, !PT ;  /* 0x8000000000007812 */ /* 0x000fc800078ef803 */
[----:B------:R-:W-:-:S04]  /*2bf0*/  F2FP.BF16.F32.PACK_AB R0, RZ, R0 ;  /* 0x00000000ff00723e */ /* 0x000fc800000010ff */
[----:B------:R-:W-:Y:S01]  /*2c00*/  PRMT R24, R0, 0x7610, R24 ;  /* 0x0000761000187816 */ /* 0x000fe20000000018 */
[----:B------:R-:W-:Y:S06]  /*2c10*/  BRA `(.L_x_494) ;  /* 0x0000000400d87947 */ /* 0x000fec0003800000 */
.L_x_504:
[----:B------:R0:W5:Y:S01]  /*2c20*/  LDG.E.U16 R24, desc[UR36][R4.64] ;  /* 0x0000002404187981 */ /* 0x000162000c1e1500 */
[----:B------:R-:W-:Y:S05]  /*2c30*/  BRA `(.L_x_494) ;  /* 0x0000000400d07947 */ /* 0x000fea0003800000 */
.L_x_501:
        /* <DEDUP_REMOVED lines=13> */
.L_x_508:
        /* <DEDUP_REMOVED lines=21> */
.L_x_512:
[----:B------:R-:W-:Y:S05]  /*2e60*/  BSYNC.RECONVERGENT B1 ;  /* 0x0000000000017941 */ /* 0x000fea0003800200 */
.L_x_511:
[----:B------:R-:W-:Y:S01]  /*2e70*/  IMAD.SHL.U32 R0, R0, 0x100000, RZ ;  /* 0x0010000000007824 */ /* 0x000fe200078e00ff */
[----:B------:R-:W-:-:S04]  /*2e80*/  LEA R3, R3, 0x3b800000, 0x17 ;  /* 0x3b80000003037811 */ /* 0x000fc800078eb8ff */
[----:B------:R-:W-:-:S07]  /*2e90*/  LOP3.LUT R0, R3, R0, R7, 0xfe, !PT ;  /* 0x0000000003007212 */ /* 0x000fce00078efe07 */
.L_x_510:
[----:B------:R-:W-:Y:S05]  /*2ea0*/  BSYNC.RECONVERGENT B0 ;  /* 0x0000000000007941 */ /* 0x000fea0003800200 */
.L_x_509:
[----:B------:R-:W-:-:S04]  /*2eb0*/  F2FP.BF16.F32.PACK_AB R0, RZ, R0 ;  /* 0x00000000ff00723e */ /* 0x000fc800000010ff */
[----:B------:R-:W-:Y:S01]  /*2ec0*/  PRMT R24, R0, 0x7610, R24 ;  /* 0x0000761000187816 */ /* 0x000fe20000000018 */
[----:B------:R-:W-:Y:S06]  /*2ed0*/  BRA `(.L_x_494) ;  /* 0x0000000400287947 */ /* 0x000fec0003800000 */
.L_x_507:
        /* <DEDUP_REMOVED lines=21> */
.L_x_516:
[----:B------:R-:W-:Y:S05]  /*3030*/  BSYNC.RECONVERGENT B1 ;  /* 0x0000000000017941 */ /* 0x000fea0003800200 */
.L_x_515:
[----:B------:R-:W-:Y:S01]  /*3040*/  IMAD.SHL.U32 R0, R0, 0x200000, RZ ;  /* 0x0020000000007824 */ /* 0x000fe200078e00ff */
[----:B------:R-:W-:-:S04]  /*3050*/  LEA R3, R3, 0x37800000, 0x17 ;  /* 0x3780000003037811 */ /* 0x000fc800078eb8ff */
[----:B------:R-:W-:-:S07]  /*3060*/  LOP3.LUT R0, R3, R0, R7, 0xfe, !PT ;  /* 0x0000000003007212 */ /* 0x000fce00078efe07 */
.L_x_514:
[----:B------:R-:W-:Y:S05]  /*3070*/  BSYNC.RECONVERGENT B0 ;  /* 0x0000000000007941 */ /* 0x000fea0003800200 */
.L_x_513:
[----:B------:R-:W-:-:S04]  /*3080*/  F2FP.BF16.F32.PACK_AB R0, RZ, R0 ;  /* 0x00000000ff00723e */ /* 0x000fc800000010ff */
[----:B------:R-:W-:Y:S01]  /*3090*/  PRMT R24, R0, 0x7610, R24 ;  /* 0x0000761000187816 */ /* 0x000fe20000000018 */
[----:B------:R-:W-:Y:S06]  /*30a0*/  BRA `(.L_x_494) ;  /* 0x0000000000b47947 */ /* 0x000fec0003800000 */
.L_x_506:
        /* <DEDUP_REMOVED lines=14> */
.L_x_520:
[----:B------:R-:W-:Y:S05]  /*3190*/  BSYNC.RECONVERGENT B0 ;  /* 0x0000000000007941 */ /* 0x000fea0003800200 */
.L_x_519:
[----:B------:R-:W-:-:S04]  /*31a0*/  F2FP.BF16.F32.PACK_AB R0, RZ, R0 ;  /* 0x00000000ff00723e */ /* 0x000fc800000010ff */
[----:B------:R-:W-:Y:S01]  /*31b0*/  PRMT R24, R0, 0x7610, R24 ;  /* 0x0000761000187816 */ /* 0x000fe20000000018 */
[----:B------:R-:W-:Y:S06]  /*31c0*/  BRA `(.L_x_494) ;  /* 0x00000000006c7947 */ /* 0x000fec0003800000 */
.L_x_493:
        /* <DEDUP_REMOVED lines=16> */
.L_x_521:
[----:B------:R-:W-:Y:S01]  /*32d0*/  PRMT R24, RZ, 0x7610, R24 ;  /* 0x00007610ff187816 */ /* 0x000fe20000000018 */
[----:B------:R-:W-:Y:S06]  /*32e0*/  BRA `(.L_x_494) ;  /* 0x0000000000247947 */ /* 0x000fec0003800000 */
.L_x_518:
[----:B------:R-:W2:Y:S02]  /*32f0*/  LDG.E.64 R4, desc[UR36][R4.64] ;  /* 0x0000002404047981 */ /* 0x000ea4000c1e1b00 */
[----:B--2---:R-:W0:Y:S02]  /*3300*/  I2F.U64 R0, R4 ;  /* 0x0000000400007312 */ /* 0x004e240000301000 */
[----:B0-----:R-:W-:-:S04]  /*3310*/  F2FP.BF16.F32.PACK_AB R0, RZ, R0 ;  /* 0x00000000ff00723e */ /* 0x001fc800000010ff */
[----:B------:R-:W-:Y:S01]  /*3320*/  PRMT R24, R0, 0x7610, R24 ;  /* 0x0000761000187816 */ /* 0x000fe20000000018 */
[----:B------:R-:W-:Y:S06]  /*3330*/  BRA `(.L_x_494) ;  /* 0x0000000000107947 */ /* 0x000fec0003800000 */
.L_x_517:
[----:B------:R-:W2:Y:S02]  /*3340*/  LDG.E R4, desc[UR36][R4.64] ;  /* 0x0000002404047981 */ /* 0x000ea4000c1e1900 */
[----:B--2---:R-:W-:-:S04]  /*3350*/  I2FP.F32.U32 R0, R4 ;  /* 0x0000000400007245 */ /* 0x004fc80000201000 */
[----:B------:R-:W-:-:S04]  /*3360*/  F2FP.BF16.F32.PACK_AB R0, RZ, R0 ;  /* 0x00000000ff00723e */ /* 0x000fc800000010ff */
[----:B------:R-:W-:-:S07]  /*3370*/  PRMT R24, R0, 0x7610, R24 ;  /* 0x0000761000187816 */ /* 0x000fce0000000018 */
.L_x_494:
        /* <DEDUP_REMOVED lines=21> */
.L_x_525:
[----:B------:R-:W2:Y:S02]  /*34d0*/  LDG.E.U8 R4, desc[UR36][R4.64] ;  /* 0x0000002404047981 */ /* 0x000ea4000c1e1100 */
[----:B--2---:R-:W-:-:S04]  /*34e0*/  I2FP.F32.U32 R0, R4 ;  /* 0x0000000400007245 */ /* 0x004fc80000201000 */
[----:B------:R-:W-:-:S04]  /*34f0*/  F2FP.BF16.F32.PACK_AB R0, RZ, R0 ;  /* 0x00000000ff00723e */ /* 0x000fc800000010ff */
[----:B------:R-:W-:Y:S01]  /*3500*/  PRMT R22, R0, 0x7610, R22 ;  /* 0x0000761000167816 */ /* 0x000fe20000000016 */
[----:B------:R-:W-:Y:S06]  /*3510*/  BRA `(.L_x_527) ;  /* 0x0000000c00c47947 */ /* 0x000fec0003800000 */
.L_x_524:
        /* <DEDUP_REMOVED lines=11> */
.L_x_529:
[----:B------:R-:W2:Y:S02]  /*35d0*/  LDG.E R4, desc[UR36][R4.64] ;  /* 0x0000002404047981 */ /* 0x000ea4000c1e1900 */
[----:B--2---:R-:W-:-:S04]  /*35e0*/  I2FP.F32.S32 R0, R4 ;  /* 0x0000000400007245 */ /* 0x004fc80000201400 */
[----:B------:R-:W-:-:S04]  /*35f0*/  F2FP.BF16.F32.PACK_AB R0, RZ, R0 ;  /* 0x00000000ff00723e */ /* 0x000fc800000010ff */
[----:B------:R-:W-:Y:S01]  /*3600*/  PRMT R22, R0, 0x7610, R22 ;  /* 0x0000761000167816 */ /* 0x000fe20000000016 */
[----:B------:R-:W-:Y:S06]  /*3610*/  BRA `(.L_x_527) ;  /* 0x0000000c00847947 */ /* 0x000fec0003800000 */
.L_x_528:
[----:B------:R-:W2:Y:S02]  /*3620*/  LDG.E.U16 R4, desc[UR36][R4.64] ;  /* 0x0000002404047981 */ /* 0x000ea4000c1e1500 */
[----:B--2---:R-:W0:Y:S02]  /*3630*/  I2F.S16 R0, R4 ;  /* 0x0000000400007306 */ /* 0x004e240000101400 */
[----:B0-----:R-:W-:-:S04]  /*3640*/  F2FP.BF16.F32.PACK_AB R0, RZ, R0 ;  /* 0x00000000ff00723e */ /* 0x001fc800000010ff */
[----:B------:R-:W-:Y:S01]  /*3650*/  PRMT R22, R0, 0x7610, R22 ;  /* 0x0000761000167816 */ /* 0x000fe20000000016 */
[----:B------:R-:W-:Y:S06]  /*3660*/  BRA `(.L_x_527) ;  /* 0x0000000c00707947 */ /* 0x000fec0003800000 */
.L_x_523:
        /* <DEDUP_REMOVED lines=9> */
.L_x_531:
[----:B------:R-:W2:Y:S02]  /*3700*/  LDG.E.U16 R0, desc[UR36][R4.64] ;  /* 0x0000002404007981 */ /* 0x000ea4000c1e1500 */
[----:B--2---:R-:W-:-:S05]  /*3710*/  HADD2.F32 R0, -RZ, R0.H0_H0 ;  /* 0x20000000ff007230 */ /* 0x004fca0000004100 */
[----:B------:R-:W-:-:S04]  /*3720*/  F2FP.BF16.F32.PACK_AB R0, RZ, R0 ;  /* 0x00000000ff00723e */ /* 0x000fc800000010ff */
[----:B------:R-:W-:Y:S01]  /*3730*/  PRMT R22, R0, 0x7610, R22 ;  /* 0x0000761000167816 */ /* 0x000fe20000000016 */
[----:B------:R-:W-:Y:S06]  /*3740*/  BRA `(.L_x_527) ;  /* 0x0000000c00387947 */ /* 0x000fec0003800000 */
.L_x_530:
        /* <DEDUP_REMOVED lines=9> */
.L_x_533:
[----:B------:R-:W2:Y:S02]  /*37e0*/  LDG.E.U16 R4, desc[UR36][R4.64] ;  /* 0x0000002404047981 */ /* 0x000ea4000c1e1500 */
[----:B--2---:R-:W-:-:S05]  /*37f0*/  HADD2.F32 R0, -RZ, R4.H0_H0 ;  /* 0x20000004ff007230 */ /* 0x004fca0000004100 */
[----:B------:R-:W-:-:S04]  /*3800*/  F2FP.BF16.F32.PACK_AB R0, RZ, R0 ;  /* 0x00000000ff00723e */ /* 0x000fc800000010ff */
[----:B------:R-:W-:Y:S01]  /*3810*/  PRMT R22, R0, 0x7610, R22 ;  /* 0x0000761000167816 */ /* 0x000fe20000000016 */
[----:B------:R-:W-:Y:S06]  /*3820*/  BRA `(.L_x_527) ;  /* 0x0000000c00007947 */ /* 0x000fec0003800000 */
.L_x_532:
        /* <DEDUP_REMOVED lines=9> */
.L_x_522:
        /* <DEDUP_REMOVED lines=14> */
.L_x_536:
        /* <DEDUP_REMOVED lines=9> */
.L_x_535:
        /* <DEDUP_REMOVED lines=27> */
.L_x_538:
        /* <DEDUP_REMOVED lines=15> */
.L_x_537:
[----:B------:R0:W5:Y:S01]  /*3cd0*/  LDG.E.U16 R22, desc[UR36][R4.64] ;  /* 0x0000002404167981 */ /* 0x000162000c1e1500 */
[----:B------:R-:W-:Y:S05]  /*3ce0*/  BRA `(.L_x_527) ;  /* 0x0000000400d07947 */ /* 0x000fea0003800000 */
.L_x_534:
        /* <DEDUP_REMOVED lines=13> */
.L_x_541:
        /* <DEDUP_REMOVED lines=21> */
.L_x_545:
[----:B------:R-:W-:Y:S05]  /*3f10*/  BSYNC.RECONVERGENT B1 ;  /* 0x0000000000017941 */ /* 0x000fea0003800200 */
.L_x_544:
[----:B------:R-:W-:Y:S01]  /*3f20*/  IMAD.SHL.U32 R0, R0, 0x100000, RZ ;  /* 0x0010000000007824 */ /* 0x000fe200078e00ff */
[----:B------:R-:W-:-:S04]  /*3f30*/  LEA R3, R3, 0x3b800000, 0x17 ;  /* 0x3b80000003037811 */ /* 0x000fc800078eb8ff */
[----:B------:R-:W-:-:S07]  /*3f40*/  LOP3.LUT R0, R3, R0, R7, 0xfe, !PT ;  /* 0x0000000003007212 */ /* 0x000fce00078efe07 */
.L_x_543:
[----:B------:R-:W-:Y:S05]  /*3f50*/  BSYNC.RECONVERGENT B0 ;  /* 0x0000000000007941 */ /* 0x000fea0003800200 */
.L_x_542:
[----:B------:R-:W-:-:S04]  /*3f60*/  F2FP.BF16.F32.PACK_AB R0, RZ, R0 ;  /* 0x00000000ff00723e */ /* 0x000fc800000010ff */
[----:B------:R-:W-:Y:S01]  /*3f70*/  PRMT R22, R0, 0x7610, R22 ;  /* 0x0000761000167816 */ /* 0x000fe20000000016 */
[----:B------:R-:W-:Y:S06]  /*3f80*/  BRA `(.L_x_527) ;  /* 0x0000000400287947 */ /* 0x000fec0003800000 */
.L_x_540:
        /* <DEDUP_REMOVED lines=21> */
.L_x_549:
[----:B------:R-:W-:Y:S05]  /*40e0*/  BSYNC.RECONVERGENT B1 ;  /* 0x0000000000017941 */ /* 0x000fea0003800200 */
.L_x_548:
[----:B------:R-:W-:Y:S01]  /*40f0*/  IMAD.SHL.U32 R0, R0, 0x200000, RZ ;  /* 0x0020000000007824 */ /* 0x000fe200078e00ff */
[----:B------:R-:W-:-:S04]  /*4100*/  LEA R3, R3, 0x37800000, 0x17 ;  /* 0x3780000003037811 */ /* 0x000fc800078eb8ff */
[----:B------:R-:W-:-:S07]  /*4110*/  LOP3.LUT R0, R3, R0, R7, 0xfe, !PT ;  /* 0x0000000003007212 */ /* 0x000fce00078efe07 */
.L_x_547:
[----:B------:R-:W-:Y:S05]  /*4120*/  BSYNC.RECONVERGENT B0 ;  /* 0x0000000000007941 */ /* 0x000fea0003800200 */
.L_x_546:
[----:B------:R-:W-:-:S04]  /*4130*/  F2FP.BF16.F32.PACK_AB R0, RZ, R0 ;  /* 0x00000000ff00723e */ /* 0x000fc800000010ff */
[----:B------:R-:W-:Y:S01]  /*4140*/  PRMT R22, R0, 0x7610, R22 ;  /* 0x0000761000167816 */ /* 0x000fe20000000016 */
[----:B------:R-:W-:Y:S06]  /*4150*/  BRA `(.L_x_527) ;  /* 0x0000000000b47947 */ /* 0x000fec0003800000 */
.L_x_539:
        /* <DEDUP_REMOVED lines=14> */
.L_x_553:
[----:B------:R-:W-:Y:S05]  /*4240*/  BSYNC.RECONVERGENT B0 ;  /* 0x0000000000007941 */ /* 0x000fea0003800200 */
.L_x_552:
[----:B------:R-:W-:-:S04]  /*4250*/  F2FP.BF16.F32.PACK_AB R0, RZ, R0 ;  /* 0x00000000ff00723e */ /* 0x000fc800000010ff */
[----:B------:R-:W-:Y:S01]  /*4260*/  PRMT R22, R0, 0x7610, R22 ;  /* 0x0000761000167816 */ /* 0x000fe20000000016 */
[----:B------:R-:W-:Y:S06]  /*4270*/  BRA `(.L_x_527) ;  /* 0x00000000006c7947 */ /* 0x000fec0003800000 */
.L_x_526:
        /* <DEDUP_REMOVED lines=16> */
.L_x_554:
[----:B------:R-:W-:Y:S01]  /*4380*/  PRMT R22, RZ, 0x7610, R22 ;  /* 0x00007610ff167816 */ /* 0x000fe20000000016 */
[----:B------:R-:W-:Y:S06]  /*4390*/  BRA `(.L_x_527) ;  /* 0x0000000000247947 */ /* 0x000fec0003800000 */
.L_x_551:
[----:B------:R-:W2:Y:S02]  /*43a0*/  LDG.E.64 R4, desc[UR36][R4.64] ;  /* 0x0000002404047981 */ /* 0x000ea4000c1e1b00 */
[----:B--2---:R-:W0:Y:S02]  /*43b0*/  I2F.U64 R0, R4 ;  /* 0x0000000400007312 */ /* 0x004e240000301000 */
[----:B0-----:R-:W-:-:S04]  /*43c0*/  F2FP.BF16.F32.PACK_AB R0, RZ, R0 ;  /* 0x00000000ff00723e */ /* 0x001fc800000010ff */
[----:B------:R-:W-:Y:S01]  /*43d0*/  PRMT R22, R0, 0x7610, R22 ;  /* 0x0000761000167816 */ /* 0x000fe20000000016 */
[----:B------:R-:W-:Y:S06]  /*43e0*/  BRA `(.L_x_527) ;  /* 0x0000000000107947 */ /* 0x000fec0003800000 */
.L_x_550:
[----:B------:R-:W2:Y:S02]  /*43f0*/  LDG.E R4, desc[UR36][R4.64] ;  /* 0x0000002404047981 */ /* 0x000ea4000c1e1900 */
[----:B--2---:R-:W-:-:S04]  /*4400*/  I2FP.F32.U32 R0, R4 ;  /* 0x0000000400007245 */ /* 0x004fc80000201000 */
[----:B------:R-:W-:-:S04]  /*4410*/  F2FP.BF16.F32.PACK_AB R0, RZ, R0 ;  /* 0x00000000ff00723e */ /* 0x000fc800000010ff */
[----:B------:R-:W-:-:S07]  /*4420*/  PRMT R22, R0, 0x7610, R22 ;  /* 0x0000761000167816 */ /* 0x000fce0000000016 */
.L_x_527:
[----:B------:R-:W-:-:S07]  /*4430*/  VIADD R23, R23, 0x80 ;  /* 0x0000008017177836 */ /* 0x000fce0000000000 */
.L_x_488:
[----:B------:R-:W-:Y:S05]  /*4440*/  BSYNC.RECONVERGENT B6 ;  /* 0x0000000000067941 */ /* 0x000fea0003800200 */
.L_x_487:
        /* <DEDUP_REMOVED lines=27> */
.L_x_560:
[----:B------:R-:W2:Y:S02]  /*4600*/  LDG.E.U8 R4, desc[UR36][R4.64] ;  /* 0x0000002404047981 */ /* 0x000ea4000c1e1100 */
[----:B--2---:R-:W-:-:S04]  /*4610*/  I2FP.F32.U32 R0, R4 ;  /* 0x0000000400007245 */ /* 0x004fc80000201000 */
[----:B------:R-:W-:-:S04]  /*4620*/  F2FP.BF16.F32.PACK_AB R0, RZ, R0 ;  /* 0x00000000ff00723e */ /* 0x000fc800000010ff */
[----:B------:R-:W-:Y:S01]  /*4630*/  PRMT R19, R0, 0x7610, R19 ;  /* 0x0000761000137816 */ /* 0x000fe20000000013 */
[----:B------:R-:W-:Y:S06]  /*4640*/  BRA `(.L_x_562) ;  /* 0x0000000c00c47947 */ /* 0x000fec0003800000 */
.L_x_559:
        /* <DEDUP_REMOVED lines=11> */
.L_x_564:
[----:B------:R-:W2:Y:S02]  /*4700*/  LDG.E R4, desc[UR36][R4.64] ;  /* 0x0000002404047981 */ /* 0x000ea4000c1e1900 */
[----:B--2---:R-:W-:-:S04]  /*4710*/  I2FP.F32.S32 R0, R4 ;  /* 0x0000000400007245 */ /* 0x004fc80000201400 */
[----:B------:R-:W-:-:S04]  /*4720*/  F2FP.BF16.F32.PACK_AB R0, RZ, R0 ;  /* 0x00000000ff00723e */ /* 0x000fc800000010ff */
[----:B------:R-:W-:Y:S01]  /*4730*/  PRMT R19, R0, 0x7610, R19 ;  /* 0x0000761000137816 */ /* 0x000fe20000000013 */
[----:B------:R-:W-:Y:S06]  /*4740*/  BRA `(.L_x_562) ;  /* 0x0000000c00847947 */ /* 0x000fec0003800000 */
.L_x_563:
[----:B------:R-:W2:Y:S02]  /*4750*/  LDG.E.U16 R4, desc[UR36][R4.64] ;  /* 0x0000002404047981 */ /* 0x000ea4000c1e1500 */
[----:B--2---:R-:W0:Y:S02]  /*4760*/  I2F.S16 R0, R4 ;  /* 0x0000000400007306 */ /* 0x004e240000101400 */
[----:B0-----:R-:W-:-:S04]  /*4770*/  F2FP.BF16.F32.PACK_AB R0, RZ, R0 ;  /* 0x00000000ff00723e */ /* 0x001fc800000010ff */
[----:B------:R-:W-:Y:S01]  /*4780*/  PRMT R19, R0, 0x7610, R19 ;  /* 0x0000761000137816 */ /* 0x000fe20000000013 */
[----:B------:R-:W-:Y:S06]  /*4790*/  BRA `(.L_x_562) ;  /* 0x0000000c00707947 */ /* 0x000fec0003800000 */
.L_x_558:
        /* <DEDUP_REMOVED lines=9> */
.L_x_566:
[----:B------:R-:W2:Y:S02]  /*4830*/  LDG.E.U16 R0, desc[UR36][R4.64] ;  /* 0x0000002404007981 */ /* 0x000ea4000c1e1500 */
[----:B--2---:R-:W-:-:S05]  /*4840*/  HADD2.F32 R0, -RZ, R0.H0_H0 ;  /* 0x20000000ff007230 */ /* 0x004fca0000004100 */
[----:B------:R-:W-:-:S04]  /*4850*/  F2FP.BF16.F32.PACK_AB R0, RZ, R0 ;  /* 0x00000000ff00723e */ /* 0x000fc800000010ff */
[----:B------:R-:W-:Y:S01]  /*4860*/  PRMT R19, R0, 0x7610, R19 ;  /* 0x0000761000137816 */ /* 0x000fe20000000013 */
[----:B------:R-:W-:Y:S06]  /*4870*/  BRA `(.L_x_562) ;  /* 0x0000000c00387947 */ /* 0x000fec0003800000 */
.L_x_565:
        /* <DEDUP_REMOVED lines=9> */
.L_x_568:
[----:B------:R-:W2:Y:S02]  /*4910*/  LDG.E.U16 R4, desc[UR36][R4.64] ;  /* 0x0000002404047981 */ /* 0x000ea4000c1e1500 */
[----:B--2---:R-:W-:-:S05]  /*4920*/  HADD2.F32 R0, -RZ, R4.H0_H0 ;  /* 0x20000004ff007230 */ /* 0x004fca0000004100 */
[----:B------:R-:W-:-:S04]  /*4930*/  F2FP.BF16.F32.PACK_AB R0, RZ, R0 ;  /* 0x00000000ff00723e */ /* 0x000fc800000010ff */
[----:B------:R-:W-:Y:S01]  /*4940*/  PRMT R19, R0, 0x7610, R19 ;  /* 0x0000761000137816 */ /* 0x000fe20000000013 */
[----:B------:R-:W-:Y:S06]  /*4950*/  BRA `(.L_x_562) ;  /* 0x0000000c00007947 */ /* 0x000fec0003800000 */
.L_x_567:
        /* <DEDUP_REMOVED lines=9> */
.L_x_557:
        /* <DEDUP_REMOVED lines=14> */
.L_x_571:
        /* <DEDUP_REMOVED lines=9> */
.L_x_570:
        /* <DEDUP_REMOVED lines=27> */
.L_x_573:
        /* <DEDUP_REMOVED lines=15> */
.L_x_572:
[----:B------:R0:W5:Y:S01]  /*4e00*/  LDG.E.U16 R19, desc[UR36][R4.64] ;  /* 0x0000002404137981 */ /* 0x000162000c1e1500 */
[----:B------:R-:W-:Y:S05]  /*4e10*/  BRA `(.L_x_562) ;  /* 0x0000000400d07947 */ /* 0x000fea0003800000 */
.L_x_569:
        /* <DEDUP_REMOVED lines=13> */
.L_x_576:
        /* <DEDUP_REMOVED lines=21> */
.L_x_580:
[----:B------:R-:W-:Y:S05]  /*5040*/  BSYNC.RECONVERGENT B1 ;  /* 0x0000000000017941 */ /* 0x000fea0003800200 */
.L_x_579:
[----:B------:R-:W-:Y:S01]  /*5050*/  IMAD.SHL.U32 R0, R0, 0x100000, RZ ;  /* 0x0010000000007824 */ /* 0x000fe200078e00ff */
[----:B------:R-:W-:-:S04]  /*5060*/  LEA R3, R3, 0x3b800000, 0x17 ;  /* 0x3b80000003037811 */ /* 0x000fc800078eb8ff */
[----:B------:R-:W-:-:S07]  /*5070*/  LOP3.LUT R0, R3, R0, R7, 0xfe, !PT ;  /* 0x0000000003007212 */ /* 0x000fce00078efe07 */
.L_x_578:
[----:B------:R-:W-:Y:S05]  /*5080*/  BSYNC.RECONVERGENT B0 ;  /* 0x0000000000007941 */ /* 0x000fea0003800200 */
.L_x_577:
[----:B------:R-:W-:-:S04]  /*5090*/  F2FP.BF16.F32.PACK_AB R0, RZ, R0 ;  /* 0x00000000ff00723e */ /* 0x000fc800000010ff */
[----:B------:R-:W-:Y:S01]  /*50a0*/  PRMT R19, R0, 0x7610, R19 ;  /* 0x0000761000137816 */ /* 0x000fe20000000013 */
[----:B------:R-:W-:Y:S06]  /*50b0*/  BRA `(.L_x_562) ;  /* 0x0000000400287947 */ /* 0x000fec0003800000 */
.L_x_575:
        /* <DEDUP_REMOVED lines=21> */
.L_x_584:
[----:B------:R-:W-:Y:S05]  /*5210*/  BSYNC.RECONVERGENT B1 ;  /* 0x0000000000017941 */ /* 0x000fea0003800200 */
.L_x_583:
[----:B------:R-:W-:Y:S01]  /*5220*/  IMAD.SHL.U32 R0, R0, 0x200000, RZ ;  /* 0x0020000000007824 */ /* 0x000fe200078e00ff */
[----:B------:R-:W-:-:S04]  /*5230*/  LEA R3, R3, 0x37800000, 0x17 ;  /* 0x3780000003037811 */ /* 0x000fc800078eb8ff */
[----:B------:R-:W-:-:S07]  /*5240*/  LOP3.LUT R0, R3, R0, R7, 0xfe, !PT ;  /* 0x0000000003007212 */ /* 0x000fce00078efe07 */
.L_x_582:
[----:B------:R-:W-:Y:S05]  /*5250*/  BSYNC.RECONVERGENT B0 ;  /* 0x0000000000007941 */ /* 0x000fea0003800200 */
.L_x_581:
[----:B------:R-:W-:-:S04]  /*5260*/  F2FP.BF16.F32.PACK_AB R0, RZ, R0 ;  /* 0x00000000ff00723e */ /* 0x000fc800000010ff */
[----:B------:R-:W-:Y:S01]  /*5270*/  PRMT R19, R0, 0x7610, R19 ;  /* 0x0000761000137816 */ /* 0x000fe20000000013 */
[----:B------:R-:W-:Y:S06]  /*5280*/  BRA `(.L_x_562) ;  /* 0x0000000000b47947 */ /* 0x000fec0003800000 */
.L_x_574:
        /* <DEDUP_REMOVED lines=14> */
.L_x_588:
[----:B------:R-:W-:Y:S05]  /*5370*/  BSYNC.RECONVERGENT B0 ;  /* 0x0000000000007941 */ /* 0x000fea0003800200 */
.L_x_587:
[----:B------:R-:W-:-:S04]  /*5380*/  F2FP.BF16.F32.PACK_AB R0, RZ, R0 ;  /* 0x00000000ff00723e */ /* 0x000fc800000010ff */
[----:B------:R-:W-:Y:S01]  /*5390*/  PRMT R19, R0, 0x7610, R19 ;  /* 0x0000761000137816 */ /* 0x000fe20000000013 */
[----:B------:R-:W-:Y:S06]  /*53a0*/  BRA `(.L_x_562) ;  /* 0x00000000006c7947 */ /* 0x000fec0003800000 */
.L_x_561:
        /* <DEDUP_REMOVED lines=16> */
.L_x_589:
[----:B------:R-:W-:Y:S01]  /*54b0*/  PRMT R19, RZ, 0x7610, R19 ;  /* 0x00007610ff137816 */ /* 0x000fe20000000013 */
[----:B------:R-:W-:Y:S06]  /*54c0*/  BRA `(.L_x_562) ;  /* 0x0000000000247947 */ /* 0x000fec0003800000 */
.L_x_586:
[----:B------:R-:W2:Y:S02]  /*54d0*/  LDG.E.64 R4, desc[UR36][R4.64] ;  /* 0x0000002404047981 */ /* 0x000ea4000c1e1b00 */
[----:B--2---:R-:W0:Y:S02]  /*54e0*/  I2F.U64 R0, R4 ;  /* 0x0000000400007312 */ /* 0x004e240000301000 */
[----:B0-----:R-:W-:-:S04]  /*54f0*/  F2FP.BF16.F32.PACK_AB R0, RZ, R0 ;  /* 0x00000000ff00723e */ /* 0x001fc800000010ff */
[----:B------:R-:W-:Y:S01]  /*5500*/  PRMT R19, R0, 0x7610, R19 ;  /* 0x0000761000137816 */ /* 0x000fe20000000013 */
[----:B------:R-:W-:Y:S06]  /*5510*/  BRA `(.L_x_562) ;  /* 0x0000000000107947 */ /* 0x000fec0003800000 */
.L_x_585:
[----:B------:R-:W2:Y:S02]  /*5520*/  LDG.E R4, desc[UR36][R4.64] ;  /* 0x0000002404047981 */ /* 0x000ea4000c1e1900 */
[----:B--2---:R-:W-:-:S04]  /*5530*/  I2FP.F32.U32 R0, R4 ;  /* 0x0000000400007245 */ /* 0x004fc80000201000 */
[----:B------:R-:W-:-:S04]  /*5540*/  F2FP.BF16.F32.PACK_AB R0, RZ, R0 ;  /* 0x00000000ff00723e */ /* 0x000fc800000010ff */
[----:B------:R-:W-:-:S07]  /*5550*/  PRMT R19, R0, 0x7610, R19 ;  /* 0x0000761000137816 */ /* 0x000fce0000000013 */
.L_x_562:
[----:B------:R-:W1:Y:S01]  /*5560*/  LDCU.U8 UR6, c[0x0][0x3a5] ;  /* 0x000074a0ff0677ac */ /* 0x000e620008000000 */
[----:B0-----:R-:W0:Y:S01]  /*5570*/  LDC.64 R4, c[0x0][0x398] ;  /* 0x0000e600ff047b82 */ /* 0x001e220000000a00 */
[----:B------:R-:W2:Y:S01]  /*5580*/  LDCU UR5, c[0x0][0x3ac] ;  /* 0x00007580ff0577ac */ /* 0x000ea20008000800 */
[----:B-1----:R-:W-:-:S04]  /*5590*/  UPRMT UR4, UR6, 0x9910, URZ ;  /* 0x0000991006047896 */ /* 0x002fc800080000ff */
[----:B------:R-:W-:Y:S01]  /*55a0*/  UISETP.GT.AND UP0, UPT, UR4, 0x9, UPT ;  /* 0x000000090400788c */ /* 0x000fe2000bf04270 */
[----:B--2---:R-:W-:-:S05]  /*55b0*/  IMAD R17, R17, UR5, RZ ;  /* 0x0000000511117c24 */ /* 0x004fca000f8e02ff */
        /* <DEDUP_REMOVED lines=16> */
.L_x_593:
[----:B------:R-:W2:Y:S02]  /*56c0*/  LDG.E.U8 R4, desc[UR36][R4.64] ;  /* 0x0000002404047981 */ /* 0x000ea4000c1e1100 */
[----:B--2---:R-:W-:-:S04]  /*56d0*/  I2FP.F32.U32 R0, R4 ;  /* 0x0000000400007245 */ /* 0x004fc80000201000 */
[----:B------:R-:W-:-:S04]  /*56e0*/  F2FP.BF16.F32.PACK_AB R0, RZ, R0 ;  /* 0x00000000ff00723e */ /* 0x000fc800000010ff */
[----:B------:R-:W-:Y:S01]  /*56f0*/  PRMT R17, R0, 0x7610, R17 ;  /* 0x0000761000117816 */ /* 0x000fe20000000011 */
[----:B------:R-:W-:Y:S06]  /*5700*/  BRA `(.L_x_595) ;  /* 0x0000000c00c47947 */ /* 0x000fec0003800000 */
.L_x_592:
        /* <DEDUP_REMOVED lines=11> */
.L_x_597:
[----:B------:R-:W2:Y:S02]  /*57c0*/  LDG.E R4, desc[UR36][R4.64] ;  /* 0x0000002404047981 */ /* 0x000ea4000c1e1900 */
[----:B--2---:R-:W-:-:S04]  /*57d0*/  I2FP.F32.S32 R0, R4 ;  /* 0x0000000400007245 */ /* 0x004fc80000201400 */
[----:B------:R-:W-:-:S04]  /*57e0*/  F2FP.BF16.F32.PACK_AB R0, RZ, R0 ;  /* 0x00000000ff00723e */ /* 0x000fc800000010ff */
[----:B------:R-:W-:Y:S01]  /*57f0*/  PRMT R17, R0, 0x7610, R17 ;  /* 0x0000761000117816 */ /* 0x000fe20000000011 */
[----:B------:R-:W-:Y:S06]  /*5800*/  BRA `(.L_x_595) ;  /* 0x0000000c00847947 */ /* 0x000fec0003800000 */
.L_x_596:
[----:B------:R-:W2:Y:S02]  /*5810*/  LDG.E.U16 R4, desc[UR36][R4.64] ;  /* 0x0000002404047981 */ /* 0x000ea4000c1e1500 */
[----:B--2---:R-:W0:Y:S02]  /*5820*/  I2F.S16 R0, R4 ;  /* 0x0000000400007306 */ /* 0x004e240000101400 */
[----:B0-----:R-:W-:-:S04]  /*5830*/  F2FP.BF16.F32.PACK_AB R0, RZ, R0 ;  /* 0x00000000ff00723e */ /* 0x001fc800000010ff */
[----:B------:R-:W-:Y:S01]  /*5840*/  PRMT R17, R0, 0x7610, R17 ;  /* 0x0000761000117816 */ /* 0x000fe20000000011 */
[----:B------:R-:W-:Y:S06]  /*5850*/  BRA `(.L_x_595) ;  /* 0x0000000c00707947 */ /* 0x000fec0003800000 */
.L_x_591:
        /* <DEDUP_REMOVED lines=9> */
.L_x_599:
[----:B------:R-:W2:Y:S02]  /*58f0*/  LDG.E.U16 R0, desc[UR36][R4.64] ;  /* 0x0000002404007981 */ /* 0x000ea4000c1e1500 */
[----:B--2---:R-:W-:-:S05]  /*5900*/  HADD2.F32 R0, -RZ, R0.H0_H0 ;  /* 0x20000000ff007230 */ /* 0x004fca0000004100 */
[----:B------:R-:W-:-:S04]  /*5910*/  F2FP.BF16.F32.PACK_AB R0, RZ, R0 ;  /* 0x00000000ff00723e */ /* 0x000fc800000010ff */
[----:B------:R-:W-:Y:S01]  /*5920*/  PRMT R17, R0, 0x7610, R17 ;  /* 0x0000761000117816 */ /* 0x000fe20000000011 */
[----:B------:R-:W-:Y:S06]  /*5930*/  BRA `(.L_x_595) ;  /* 0x0000000c00387947 */ /* 0x000fec0003800000 */
.L_x_598:
        /* <DEDUP_REMOVED lines=9> */
.L_x_601:
[----:B------:R-:W2:Y:S02]  /*59d0*/  LDG.E.U16 R4, desc[UR36][R4.64] ;  /* 0x0000002404047981 */ /* 0x000ea4000c1e1500 */
[----:B--2---:R-:W-:-:S05]  /*59e0*/  HADD2.F32 R0, -RZ, R4.H0_H0 ;  /* 0x20000004ff007230 */ /* 0x004fca0000004100 */
[----:B------:R-:W-:-:S04]  /*59f0*/  F2FP.BF16.F32.PACK_AB R0, RZ, R0 ;  /* 0x00000000ff00723e */ /* 0x000fc800000010ff */
[----:B------:R-:W-:Y:S01]  /*5a00*/  PRMT R17, R0, 0x7610, R17 ;  /* 0x0000761000117816 */ /* 0x000fe20000000011 */
[----:B------:R-:W-:Y:S06]  /*5a10*/  BRA `(.L_x_595) ;  /* 0x0000000c00007947 */ /* 0x000fec0003800000 */
.L_x_600:
        /* <DEDUP_REMOVED lines=9> */
.L_x_590:
        /* <DEDUP_REMOVED lines=14> */
.L_x_604:
        /* <DEDUP_REMOVED lines=9> */
.L_x_603:
        /* <DEDUP_REMOVED lines=27> */
.L_x_606:
        /* <DEDUP_REMOVED lines=15> */
.L_x_605:
[----:B------:R0:W5:Y:S01]  /*5ec0*/  LDG.E.U16 R17, desc[UR36][R4.64] ;  /* 0x0000002404117981 */ /* 0x000162000c1e1500 */
[----:B------:R-:W-:Y:S05]  /*5ed0*/  BRA `(.L_x_595) ;  /* 0x0000000400d07947 */ /* 0x000fea0003800000 */
.L_x_602:
        /* <DEDUP_REMOVED lines=13> */
.L_x_609:
        /* <DEDUP_REMOVED lines=21> */
.L_x_613:
[----:B------:R-:W-:Y:S05]  /*6100*/  BSYNC.RECONVERGENT B1 ;  /* 0x0000000000017941 */ /* 0x000fea0003800200 */
.L_x_612:
[----:B------:R-:W-:Y:S01]  /*6110*/  IMAD.SHL.U32 R0, R0, 0x100000, RZ ;  /* 0x0010000000007824 */ /* 0x000fe200078e00ff */
[----:B------:R-:W-:-:S04]  /*6120*/  LEA R3, R3, 0x3b800000, 0x17 ;  /* 0x3b80000003037811 */ /* 0x000fc800078eb8ff */
[----:B------:R-:W-:-:S07]  /*6130*/  LOP3.LUT R0, R3, R0, R7, 0xfe, !PT ;  /* 0x0000000003007212 */ /* 0x000fce00078efe07 */
.L_x_611:
[----:B------:R-:W-:Y:S05]  /*6140*/  BSYNC.RECONVERGENT B0 ;  /* 0x0000000000007941 */ /* 0x000fea0003800200 */
.L_x_610:
[----:B------:R-:W-:-:S04]  /*6150*/  F2FP.BF16.F32.PACK_AB R0, RZ, R0 ;  /* 0x00000000ff00723e */ /* 0x000fc800000010ff */
[----:B------:R-:W-:Y:S01]  /*6160*/  PRMT R17, R0, 0x7610, R17 ;  /* 0x0000761000117816 */ /* 0x000fe20000000011 */
[----:B------:R-:W-:Y:S06]  /*6170*/  BRA `(.L_x_595) ;  /* 0x0000000400287947 */ /* 0x000fec0003800000 */
.L_x_608:
        /* <DEDUP_REMOVED lines=21> */
.L_x_617:
[----:B------:R-:W-:Y:S05]  /*62d0*/  BSYNC.RECONVERGENT B1 ;  /* 0x0000000000017941 */ /* 0x000fea0003800200 */
.L_x_616:
[----:B------:R-:W-:Y:S01]  /*62e0*/  IMAD.SHL.U32 R0, R0, 0x200000, RZ ;  /* 0x0020000000007824 */ /* 0x000fe200078e00ff */
[----:B------:R-:W-:-:S04]  /*62f0*/  LEA R3, R3, 0x37800000, 0x17 ;  /* 0x3780000003037811 */ /* 0x000fc800078eb8ff */
[----:B------:R-:W-:-:S07]  /*6300*/  LOP3.LUT R0, R3, R0, R7, 0xfe, !PT ;  /* 0x0000000003007212 */ /* 0x000fce00078efe07 */
.L_x_615:
[----:B------:R-:W-:Y:S05]  /*6310*/  BSYNC.RECONVERGENT B0 ;  /* 0x0000000000007941 */ /* 0x000fea0003800200 */
.L_x_614:
[----:B------:R-:W-:-:S04]  /*6320*/  F2FP.BF16.F32.PACK_AB R0, RZ, R0 ;  /* 0x00000000ff00723e */ /* 0x000fc800000010ff */
[----:B------:R-:W-:Y:S01]  /*6330*/  PRMT R17, R0, 0x7610, R17 ;  /* 0x0000761000117816 */ /* 0x000fe20000000011 */
[----:B------:R-:W-:Y:S06]  /*6340*/  BRA `(.L_x_595) ;  /* 0x0000000000b47947 */ /* 0x000fec0003800000 */
.L_x_607:
        /* <DEDUP_REMOVED lines=14> */
.L_x_621:
[----:B------:R-:W-:Y:S05]  /*6430*/  BSYNC.RECONVERGENT B0 ;  /* 0x0000000000007941 */ /* 0x000fea0003800200 */
.L_x_620:
[----:B------:R-:W-:-:S04]  /*6440*/  F2FP.BF16.F32.PACK_AB R0, RZ, R0 ;  /* 0x00000000ff00723e */ /* 0x000fc800000010ff */
[----:B------:R-:W-:Y:S01]  /*6450*/  PRMT R17, R0, 0x7610, R17 ;  /* 0x0000761000117816 */ /* 0x000fe20000000011 */
[----:B------:R-:W-:Y:S06]  /*6460*/  BRA `(.L_x_595) ;  /* 0x00000000006c7947 */ /* 0x000fec0003800000 */
.L_x_594:
        /* <DEDUP_REMOVED lines=16> */
.L_x_622:
[----:B------:R-:W-:Y:S01]  /*6570*/  PRMT R17, RZ, 0x7610, R17 ;  /* 0x00007610ff117816 */ /* 0x000fe20000000011 */
[----:B------:R-:W-:Y:S06]  /*6580*/  BRA `(.L_x_595) ;  /* 0x0000000000247947 */ /* 0x000fec0003800000 */
.L_x_619:
[----:B------:R-:W2:Y:S02]  /*6590*/  LDG.E.64 R4, desc[UR36][R4.64] ;  /* 0x0000002404047981 */ /* 0x000ea4000c1e1b00 */
[----:B--2---:R-:W0:Y:S02]  /*65a0*/  I2F.U64 R0, R4 ;  /* 0x0000000400007312 */ /* 0x004e240000301000 */
[----:B0-----:R-:W-:-:S04]  /*65b0*/  F2FP.BF16.F32.PACK_AB R0, RZ, R0 ;  /* 0x00000000ff00723e */ /* 0x001fc800000010ff */
[----:B------:R-:W-:Y:S01]  /*65c0*/  PRMT R17, R0, 0x7610, R17 ;  /* 0x0000761000117816 */ /* 0x000fe20000000011 */
[----:B------:R-:W-:Y:S06]  /*65d0*/  BRA `(.L_x_595) ;  /* 0x0000000000107947 */ /* 0x000fec0003800000 */
.L_x_618:
[----:B------:R-:W2:Y:S02]  /*65e0*/  LDG.E R4, desc[UR36][R4.64] ;  /* 0x0000002404047981 */ /* 0x000ea4000c1e1900 */
[----:B--2---:R-:W-:-:S04]  /*65f0*/  I2FP.F32.U32 R0, R4 ;  /* 0x0000000400007245 */ /* 0x004fc80000201000 */
[----:B------:R-:W-:-:S04]  /*6600*/  F2FP.BF16.F32.PACK_AB R0, RZ, R0 ;  /* 0x00000000ff00723e */ /* 0x000fc800000010ff */
[----:B------:R-:W-:-:S07]  /*6610*/  PRMT R17, R0, 0x7610, R17 ;  /* 0x0000761000117816 */ /* 0x000fce0000000011 */
.L_x_595:
[----:B------:R-:W-:-:S07]  /*6620*/  VIADD R23, R23, 0x80 ;  /* 0x0000008017177836 */ /* 0x000fce0000000000 */
.L_x_556:
[----:B------:R-:W-:Y:S05]  /*6630*/  BSYNC.RECONVERGENT B6 ;  /* 0x0000000000067941 */ /* 0x000fea0003800200 */
.L_x_555:
        /* <DEDUP_REMOVED lines=27> */
.L_x_628:
[----:B------:R-:W2:Y:S02]  /*67f0*/  LDG.E.U8 R4, desc[UR36][R4.64] ;  /* 0x0000002404047981 */ /* 0x000ea4000c1e1100 */
[----:B--2---:R-:W-:-:S04]  /*6800*/  I2FP.F32.U32 R0, R4 ;  /* 0x0000000400007245 */ /* 0x004fc80000201000 */
[----:B------:R-:W-:-:S04]  /*6810*/  F2FP.BF16.F32.PACK_AB R0, RZ, R0 ;  /* 0x00000000ff00723e */ /* 0x000fc800000010ff */
[----:B------:R-:W-:Y:S01]  /*6820*/  PRMT R18, R0, 0x7610, R18 ;  /* 0x0000761000127816 */ /* 0x000fe20000000012 */
[----:B------:R-:W-:Y:S06]  /*6830*/  BRA `(.L_x_630) ;  /* 0x0000000c00c47947 */ /* 0x000fec0003800000 */
.L_x_627:
        /* <DEDUP_REMOVED lines=11> */
.L_x_632:
[----:B------:R-:W2:Y:S02]  /*68f0*/  LDG.E R4, desc[UR36][R4.64] ;  /* 0x0000002404047981 */ /* 0x000ea4000c1e1900 */
[----:B--2---:R-:W-:-:S04]  /*6900*/  I2FP.F32.S32 R0, R4 ;  /* 0x0000000400007245 */ /* 0x004fc80000201400 */
[----:B------:R-:W-:-:S04]  /*6910*/  F2FP.BF16.F32.PACK_AB R0, RZ, R0 ;  /* 0x00000000ff00723e */ /* 0x000fc800000010ff */
[----:B------:R-:W-:Y:S01]  /*6920*/  PRMT R18, R0, 0x7610, R18 ;  /* 0x0000761000127816 */ /* 0x000fe20000000012 */
[----:B------:R-:W-:Y:S06]  /*6930*/  BRA `(.L_x_630) ;  /* 0x0000000c00847947 */ /* 0x000fec0003800000 */
.L_x_631:
[----:B------:R-:W2:Y:S02]  /*6940*/  LDG.E.U16 R4, desc[UR36][R4.64] ;  /* 0x0000002404047981 */ /* 0x000ea4000c1e1500 */
[----:B--2---:R-:W0:Y:S02]  /*6950*/  I2F.S16 R0, R4 ;  /* 0x0000000400007306 */ /* 0x004e240000101400 */
[----:B0-----:R-:W-:-:S04]  /*6960*/  F2FP.BF16.F32.PACK_AB R0, RZ, R0 ;  /* 0x00000000ff00723e */ /* 0x001fc800000010ff */
[----:B------:R-:W-:Y:S01]  /*6970*/  PRMT R18, R0, 0x7610, R18 ;  /* 0x0000761000127816 */ /* 0x000fe20000000012 */
[----:B------:R-:W-:Y:S06]  /*6980*/  BRA `(.L_x_630) ;  /* 0x0000000c00707947 */ /* 0x000fec0003800000 */
.L_x_626:
        /* <DEDUP_REMOVED lines=9> */
.L_x_634:
[----:B------:R-:W2:Y:S02]  /*6a20*/  LDG.E.U16 R0, desc[UR36][R4.64] ;  /* 0x0000002404007981 */ /* 0x000ea4000c1e1500 */
[----:B--2---:R-:W-:-:S05]  /*6a30*/  HADD2.F32 R0, -RZ, R0.H0_H0 ;  /* 0x20000000ff007230 */ /* 0x004fca0000004100 */
[----:B------:R-:W-:-:S04]  /*6a40*/  F2FP.BF16.F32.PACK_AB R0, RZ, R0 ;  /* 0x00000000ff00723e */ /* 0x000fc800000010ff */
[----:B------:R-:W-:Y:S01]  /*6a50*/  PRMT R18, R0, 0x7610, R18 ;  /* 0x0000761000127816 */ /* 0x000fe20000000012 */
[----:B------:R-:W-:Y:S06]  /*6a60*/  BRA `(.L_x_630) ;  /* 0x0000000c00387947 */ /* 0x000fec0003800000 */
.L_x_633:
        /* <DEDUP_REMOVED lines=9> */
.L_x_636:
[----:B------:R-:W2:Y:S02]  /*6b00*/  LDG.E.U16 R4, desc[UR36][R4.64] ;  /* 0x0000002404047981 */ /* 0x000ea4000c1e1500 */
[----:B--2---:R-:W-:-:S05]  /*6b10*/  HADD2.F32 R0, -RZ, R4.H0_H0 ;  /* 0x20000004ff007230 */ /* 0x004fca0000004100 */
[----:B------:R-:W-:-:S04]  /*6b20*/  F2FP.BF16.F32.PACK_AB R0, RZ, R0 ;  /* 0x00000000ff00723e */ /* 0x000fc800000010ff */
[----:B------:R-:W-:Y:S01]  /*6b30*/  PRMT R18, R0, 0x7610, R18 ;  /* 0x0000761000127816 */ /* 0x000fe20000000012 */
[----:B------:R-:W-:Y:S06]  /*6b40*/  BRA `(.L_x_630) ;  /* 0x0000000c00007947 */ /* 0x000fec0003800000 */
.L_x_635:
        /* <DEDUP_REMOVED lines=9> */
.L_x_625:
        /* <DEDUP_REMOVED lines=14> */
.L_x_639:
        /* <DEDUP_REMOVED lines=9> */
.L_x_638:
        /* <DEDUP_REMOVED lines=27> */
.L_x_641:
        /* <DEDUP_REMOVED lines=15> */
.L_x_640:
[----:B------:R0:W5:Y:S01]  /*6ff0*/  LDG.E.U16 R18, desc[UR36][R4.64] ;  /* 0x0000002404127981 */ /* 0x000162000c1e1500 */
[----:B------:R-:W-:Y:S05]  /*7000*/  BRA `(.L_x_630) ;  /* 0x0000000400d07947 */ /* 0x000fea0003800000 */
.L_x_637:
        /* <DEDUP_REMOVED lines=13> */
.L_x_644:
        /* <DEDUP_REMOVED lines=21> */
.L_x_648:
[----:B------:R-:W-:Y:S05]  /*7230*/  BSYNC.RECONVERGENT B1 ;  /* 0x0000000000017941 */ /* 0x000fea0003800200 */
.L_x_647:
[----:B------:R-:W-:Y:S01]  /*7240*/  IMAD.SHL.U32 R0, R0, 0x100000, RZ ;  /* 0x0010000000007824 */ /* 0x000fe200078e00ff */
[----:B------:R-:W-:-:S04]  /*7250*/  LEA R3, R3, 0x3b800000, 0x17 ;  /* 0x3b80000003037811 */ /* 0x000fc800078eb8ff */
[----:B------:R-:W-:-:S07]  /*7260*/  LOP3.LUT R0, R3, R0, R7, 0xfe, !PT ;  /* 0x0000000003007212 */ /* 0x000fce00078efe07 */
.L_x_646:
[----:B------:R-:W-:Y:S05]  /*7270*/  BSYNC.RECONVERGENT B0 ;  /* 0x0000000000007941 */ /* 0x000fea0003800200 */
.L_x_645:
[----:B------:R-:W-:-:S04]  /*7280*/  F2FP.BF16.F32.PACK_AB R0, RZ, R0 ;  /* 0x00000000ff00723e */ /* 0x000fc800000010ff */
[----:B------:R-:W-:Y:S01]  /*7290*/  PRMT R18, R0, 0x7610, R18 ;  /* 0x0000761000127816 */ /* 0x000fe20000000012 */
[----:B------:R-:W-:Y:S06]  /*72a0*/  BRA `(.L_x_630) ;  /* 0x0000000400287947 */ /* 0x000fec0003800000 */
.L_x_643:
        /* <DEDUP_REMOVED lines=21> */
.L_x_652:
[----:B------:R-:W-:Y:S05]  /*7400*/  BSYNC.RECONVERGENT B1 ;  /* 0x0000000000017941 */ /* 0x000fea0003800200 */
.L_x_651:
[----:B------:R-:W-:Y:S01]  /*7410*/  IMAD.SHL.U32 R0, R0, 0x200000, RZ ;  /* 0x0020000000007824 */ /* 0x000fe200078e00ff */
[----:B------:R-:W-:-:S04]  /*7420*/  LEA R3, R3, 0x37800000, 0x17 ;  /* 0x3780000003037811 */ /* 0x000fc800078eb8ff */
[----:B------:R-:W-:-:S07]  /*7430*/  LOP3.LUT R0, R3, R0, R7, 0xfe, !PT ;  /* 0x0000000003007212 */ /* 0x000fce00078efe07 */
.L_x_650:
[----:B------:R-:W-:Y:S05]  /*7440*/  BSYNC.RECONVERGENT B0 ;  /* 0x0000000000007941 */ /* 0x000fea0003800200 */
.L_x_649:
[----:B------:R-:W-:-:S04]  /*7450*/  F2FP.BF16.F32.PACK_AB R0, RZ, R0 ;  /* 0x00000000ff00723e */ /* 0x000fc800000010ff */
[----:B------:R-:W-:Y:S01]  /*7460*/  PRMT R18, R0, 0x7610, R18 ;  /* 0x0000761000127816 */ /* 0x000fe20000000012 */
[----:B------:R-:W-:Y:S06]  /*7470*/  BRA `(.L_x_630) ;  /* 0x0000000000b47947 */ /* 0x000fec0003800000 */
.L_x_642:
        /* <DEDUP_REMOVED lines=14> */
.L_x_656:
[----:B------:R-:W-:Y:S05]  /*7560*/  BSYNC.RECONVERGENT B0 ;  /* 0x0000000000007941 */ /* 0x000fea0003800200 */
.L_x_655:
[----:B------:R-:W-:-:S04]  /*7570*/  F2FP.BF16.F32.PACK_AB R0, RZ, R0 ;  /* 0x00000000ff00723e */ /* 0x000fc800000010ff */
[----:B------:R-:W-:Y:S01]  /*7580*/  PRMT R18, R0, 0x7610, R18 ;  /* 0x0000761000127816 */ /* 0x000fe20000000012 */
[----:B------:R-:W-:Y:S06]  /*7590*/  BRA `(.L_x_630) ;  /* 0x00000000006c7947 */ /* 0x000fec0003800000 */
.L_x_629:
        /* <DEDUP_REMOVED lines=16> */
.L_x_657:
[----:B------:R-:W-:Y:S01]  /*76a0*/  PRMT R18, RZ, 0x7610, R18 ;  /* 0x00007610ff127816 */ /* 0x000fe20000000012 */
[----:B------:R-:W-:Y:S06]  /*76b0*/  BRA `(.L_x_630) ;  /* 0x0000000000247947 */ /* 0x000fec0003800000 */
.L_x_654:
[----:B------:R-:W2:Y:S02]  /*76c0*/  LDG.E.64 R4, desc[UR36][R4.64] ;  /* 0x0000002404047981 */ /* 0x000ea4000c1e1b00 */
[----:B--2---:R-:W0:Y:S02]  /*76d0*/  I2F.U64 R0, R4 ;  /* 0x0000000400007312 */ /* 0x004e240000301000 */
[----:B0-----:R-:W-:-:S04]  /*76e0*/  F2FP.BF16.F32.PACK_AB R0, RZ, R0 ;  /* 0x00000000ff00723e */ /* 0x001fc800000010ff */
[----:B------:R-:W-:Y:S01]  /*76f0*/  PRMT R18, R0, 0x7610, R18 ;  /* 0x0000761000127816 */ /* 0x000fe20000000012 */
[----:B------:R-:W-:Y:S06]  /*7700*/  BRA `(.L_x_630) ;  /* 0x0000000000107947 */ /* 0x000fec0003800000 */
.L_x_653:
[----:B------:R-:W2:Y:S02]  /*7710*/  LDG.E R4, desc[UR36][R4.64] ;  /* 0x0000002404047981 */ /* 0x000ea4000c1e1900 */
[----:B--2---:R-:W-:-:S04]  /*7720*/  I2FP.F32.U32 R0, R4 ;  /* 0x0000000400007245 */ /* 0x004fc80000201000 */
[----:B------:R-:W-:-:S04]  /*7730*/  F2FP.BF16.F32.PACK_AB R0, RZ, R0 ;  /* 0x00000000ff00723e */ /* 0x000fc800000010ff */
[----:B------:R-:W-:-:S07]  /*7740*/  PRMT R18, R0, 0x7610, R18 ;  /* 0x0000761000127816 */ /* 0x000fce0000000012 */
.L_x_630:
        /* <DEDUP_REMOVED lines=21> */
.L_x_661:
[----:B------:R-:W2:Y:S02]  /*78a0*/  LDG.E.U8 R4, desc[UR36][R4.64] ;  /* 0x0000002404047981 */ /* 0x000ea4000c1e1100 */
[----:B--2---:R-:W-:-:S04]  /*78b0*/  I2FP.F32.U32 R0, R4 ;  /* 0x0000000400007245 */ /* 0x004fc80000201000 */
[----:B------:R-:W-:Y:S01]  /*78c0*/  F2FP.BF16.F32.PACK_AB R0, RZ, R0 ;  /* 0x00000000ff00723e */ /* 0x000fe200000010ff */
[----:B------:R-:W-:Y:S06]  /*78d0*/  BRA `(.L_x_624) ;  /* 0x0000000c00887947 */ /* 0x000fec0003800000 */
.L_x_660:
        /* <DEDUP_REMOVED lines=10> */
.L_x_664:
[----:B------:R-:W2:Y:S02]  /*7980*/  LDG.E R4, desc[UR36][R4.64] ;  /* 0x0000002404047981 */ /* 0x000ea4000c1e1900 */
[----:B--2---:R-:W-:-:S04]  /*7990*/  I2FP.F32.S32 R0, R4 ;  /* 0x0000000400007245 */ /* 0x004fc80000201400 */
[----:B------:R-:W-:Y:S01]  /*79a0*/  F2FP.BF16.F32.PACK_AB R0, RZ, R0 ;  /* 0x00000000ff00723e */ /* 0x000fe200000010ff */
[----:B------:R-:W-:Y:S06]  /*79b0*/  BRA `(.L_x_624) ;  /* 0x0000000c00507947 */ /* 0x000fec0003800000 */
.L_x_663:
[----:B------:R-:W2:Y:S02]  /*79c0*/  LDG.E.U16 R4, desc[UR36][R4.64] ;  /* 0x0000002404047981 */ /* 0x000ea4000c1e1500 */
[----:B--2---:R-:W0:Y:S02]  /*79d0*/  I2F.S16 R0, R4 ;  /* 0x0000000400007306 */ /* 0x004e240000101400 */
[----:B0-----:R-:W-:Y:S01]  /*79e0*/  F2FP.BF16.F32.PACK_AB R0, RZ, R0 ;  /* 0x00000000ff00723e */ /* 0x001fe200000010ff */
[----:B------:R-:W-:Y:S06]  /*79f0*/  BRA `(.L_x_624) ;  /* 0x0000000c00407947 */ /* 0x000fec0003800000 */
.L_x_659:
        /* <DEDUP_REMOVED lines=9> */
.L_x_666:
[----:B------:R-:W2:Y:S02]  /*7a90*/  LDG.E.U16 R0, desc[UR36][R4.64] ;  /* 0x0000002404007981 */ /* 0x000ea4000c1e1500 */
[----:B--2---:R-:W-:-:S05]  /*7aa0*/  HADD2.F32 R0, -RZ, R0.H0_H0 ;  /* 0x20000000ff007230 */ /* 0x004fca0000004100 */
[----:B------:R-:W-:Y:S01]  /*7ab0*/  F2FP.BF16.F32.PACK_AB R0, RZ, R0 ;  /* 0x00000000ff00723e */ /* 0x000fe200000010ff */
[----:B------:R-:W-:Y:S06]  /*7ac0*/  BRA `(.L_x_624) ;  /* 0x0000000c000c7947 */ /* 0x000fec0003800000 */
.L_x_665:
        /* <DEDUP_REMOVED lines=9> */
.L_x_668:
[----:B------:R-:W2:Y:S02]  /*7b60*/  LDG.E.U16 R4, desc[UR36][R4.64] ;  /* 0x0000002404047981 */ /* 0x000ea4000c1e1500 */
[----:B--2---:R-:W-:-:S05]  /*7b70*/  HADD2.F32 R0, -RZ, R4.H0_H0 ;  /* 0x20000004ff007230 */ /* 0x004fca0000004100 */
[----:B------:R-:W-:Y:S01]  /*7b80*/  F2FP.BF16.F32.PACK_AB R0, RZ, R0 ;  /* 0x00000000ff00723e */ /* 0x000fe200000010ff */
[----:B------:R-:W-:Y:S06]  /*7b90*/  BRA `(.L_x_624) ;  /* 0x0000000800d87947 */ /* 0x000fec0003800000 */
.L_x_667:
        /* <DEDUP_REMOVED lines=8> */
.L_x_658:
        /* <DEDUP_REMOVED lines=13> */
.L_x_671:
        /* <DEDUP_REMOVED lines=8> */
.L_x_670:
        /* <DEDUP_REMOVED lines=27> */
.L_x_673:
        /* <DEDUP_REMOVED lines=12> */
[----:B------:R-:W-:Y:S01]  /*7fe0*/  F2FP.BF16.F32.PACK_AB R0, RZ, R0 ;  /* 0x00000000ff00723e */ /* 0x000fe200000010ff */
[----:B------:R-:W-:Y:S06]  /*7ff0*/  BRA `(.L_x_624) ;  /* 0x0000000400c07947 */ /* 0x000fec0003800000 */
.L_x_672:
[----:B------:R1:W5:Y:S01]  /*8000*/  LDG.E.U16 R0, desc[UR36][R4.64] ;  /* 0x0000002404007981 */ /* 0x000362000c1e1500 */
[----:B------:R-:W-:Y:S05]  /*8010*/  BRA `(.L_x_624) ;  /* 0x0000000400b87947 */ /* 0x000fea0003800000 */
.L_x_669:
        /* <DEDUP_REMOVED lines=12> */
.L_x_676:
        /* <DEDUP_REMOVED lines=21> */
.L_x_680:
[----:B------:R-:W-:Y:S05]  /*8230*/  BSYNC.RECONVERGENT B1 ;  /* 0x0000000000017941 */ /* 0x000fea0003800200 */
.L_x_679:
[----:B------:R-:W-:Y:S01]  /*8240*/  IMAD.SHL.U32 R0, R0, 0x100000, RZ ;  /* 0x0010000000007824 */ /* 0x000fe200078e00ff */
[----:B------:R-:W-:-:S04]  /*8250*/  LEA R3, R3, 0x3b800000, 0x17 ;  /* 0x3b80000003037811 */ /* 0x000fc800078eb8ff */
[----:B------:R-:W-:-:S07]  /*8260*/  LOP3.LUT R0, R3, R0, R7, 0xfe, !PT ;  /* 0x0000000003007212 */ /* 0x000fce00078efe07 */
.L_x_678:
[----:B------:R-:W-:Y:S05]  /*8270*/  BSYNC.RECONVERGENT B0 ;  /* 0x0000000000007941 */ /* 0x000fea0003800200 */
.L_x_677:
[----:B------:R-:W-:Y:S01]  /*8280*/  F2FP.BF16.F32.PACK_AB R0, RZ, R0 ;  /* 0x00000000ff00723e */ /* 0x000fe200000010ff */
[----:B------:R-:W-:Y:S06]  /*8290*/  BRA `(.L_x_624) ;  /* 0x0000000400187947 */ /* 0x000fec0003800000 */
.L_x_675:
        /* <DEDUP_REMOVED lines=21> */
.L_x_684:
[----:B------:R-:W-:Y:S05]  /*83f0*/  BSYNC.RECONVERGENT B1 ;  /* 0x0000000000017941 */ /* 0x000fea0003800200 */
.L_x_683:
[----:B------:R-:W-:Y:S01]  /*8400*/  IMAD.SHL.U32 R0, R0, 0x200000, RZ ;  /* 0x0020000000007824 */ /* 0x000fe200078e00ff */
[----:B------:R-:W-:-:S04]  /*8410*/  LEA R3, R3, 0x37800000, 0x17 ;  /* 0x3780000003037811 */ /* 0x000fc800078eb8ff */
[----:B------:R-:W-:-:S07]  /*8420*/  LOP3.LUT R0, R3, R0, R7, 0xfe, !PT ;  /* 0x0000000003007212 */ /* 0x000fce00078efe07 */
.L_x_682:
[----:B------:R-:W-:Y:S05]  /*8430*/  BSYNC.RECONVERGENT B0 ;  /* 0x0000000000007941 */ /* 0x000fea0003800200 */
.L_x_681:
[----:B------:R-:W-:Y:S01]  /*8440*/  F2FP.BF16.F32.PACK_AB R0, RZ, R0 ;  /* 0x00000000ff00723e */ /* 0x000fe200000010ff */
[----:B------:R-:W-:Y:S06]  /*8450*/  BRA `(.L_x_624) ;  /* 0x0000000000a87947 */ /* 0x000fec0003800000 */
.L_x_674:
        /* <DEDUP_REMOVED lines=14> */
.L_x_688:
[----:B------:R-:W-:Y:S05]  /*8540*/  BSYNC.RECONVERGENT B0 ;  /* 0x0000000000007941 */ /* 0x000fea0003800200 */
.L_x_687:
[----:B------:R-:W-:Y:S01]  /*8550*/  F2FP.BF16.F32.PACK_AB R0, RZ, R0 ;  /* 0x00000000ff00723e */ /* 0x000fe200000010ff */
[----:B------:R-:W-:Y:S06]  /*8560*/  BRA `(.L_x_624) ;  /* 0x0000000000647947 */ /* 0x000fec0003800000 */
.L_x_662:
        /* <DEDUP_REMOVED lines=16> */
.L_x_689:
[----:B------:R-:W-:Y:S01]  /*8670*/  PRMT R0, RZ, 0x7610, R0 ;  /* 0x00007610ff007816 */ /* 0x000fe20000000000 */
[----:B------:R-:W-:Y:S06]  /*8680*/  BRA `(.L_x_624) ;  /* 0x00000000001c7947 */ /* 0x000fec0003800000 */
.L_x_686:
[----:B------:R-:W2:Y:S02]  /*8690*/  LDG.E.64 R4, desc[UR36][R4.64] ;  /* 0x0000002404047981 */ /* 0x000ea4000c1e1b00 */
[----:B--2---:R-:W0:Y:S02]  /*86a0*/  I2F.U64 R0, R4 ;  /* 0x0000000400007312 */ /* 0x004e240000301000 */
[----:B0-----:R-:W-:Y:S01]  /*86b0*/  F2FP.BF16.F32.PACK_AB R0, RZ, R0 ;  /* 0x00000000ff00723e */ /* 0x001fe200000010ff */
[----:B------:R-:W-:Y:S06]  /*86c0*/  BRA `(.L_x_624) ;  /* 0x00000000000c7947 */ /* 0x000fec0003800000 */
.L_x_685:
[----:B------:R-:W2:Y:S02]  /*86d0*/  LDG.E R4, desc[UR36][R4.64] ;  /* 0x0000002404047981 */ /* 0x000ea4000c1e1900 */
[----:B--2---:R-:W-:-:S04]  /*86e0*/  I2FP.F32.U32 R0, R4 ;  /* 0x0000000400007245 */ /* 0x004fc80000201000 */
[----:B------:R-:W-:-:S07]  /*86f0*/  F2FP.BF16.F32.PACK_AB R0, RZ, R0 ;  /* 0x00000000ff00723e */ /* 0x000fce00000010ff */
.L_x_624:
[----:B------:R-:W-:Y:S05]  /*8700*/  BSYNC.RECONVERGENT B6 ;  /* 0x0000000000067941 */ /* 0x000fea0003800200 */
.L_x_623:
[C---:B01----:R-:W-:Y:S01]  /*8710*/  VIADD R5, R25.reuse, 0x100 ;  /* 0x0000010019057836 */ /* 0x043fe20000000000 */
[CC--:B------:R-:W-:Y:S01]  /*8720*/  ISETP.GE.AND P0, PT, R25.reuse, R16.reuse, PT ;  /* 0x000000101900720c */ /* 0x0c0fe20003f06270 */
[----:B------:R-:W-:Y:S01]  /*8730*/  VIADD R23, R25, 0x80 ;  /* 0x0000008019177836 */ /* 0x000fe20000000000 */
[----:B------:R-:W-:Y:S02]  /*8740*/  BSSY.RECONVERGENT B6, `(.L_x_690) ;  /* 0x0000127000067945 */ /* 0x000fe40003800200 */
[-C--:B------:R-:W-:Y:S01]  /*8750*/  ISETP.GE.AND P2, PT, R5, R16.reuse, PT ;  /* 0x000000100500720c */ /* 0x080fe20003f46270 */
[----:B------:R-:W-:Y:S01]  /*8760*/  VIADD R5, R25, 0x180 ;  /* 0x0000018019057836 */ /* 0x000fe20000000000 */
[----:B------:R-:W-:-:S04]  /*8770*/  ISETP.GE.AND P1, PT, R23, R16, PT ;  /* 0x000000101700720c */ /* 0x000fc80003f26270 */
[----:B------:R-:W-:-:S03]  /*8780*/  ISETP.GE.AND P3, PT, R5, R16, PT ;  /* 0x000000100500720c */ /* 0x000fc60003f66270 */
[----:B-----5:R-:W-:Y:S02]  /*8790*/  @!P0 IMAD.U32 R26, R26, 0x10000, RZ ;  /* 0x000100001a1a8824 */ /* 0x020fe400078e00ff */
[----:B------:R-:W-:Y:S02]  /*87a0*/  @!P0 IMAD.U32 R27, R27, 0x10000, RZ ;  /* 0x000100001b1b8824 */ /* 0x000fe400078e00ff */
[----:B------:R-:W-:Y:S02]  /*87b0*/  @!P2 IMAD.U32 R17, R17, 0x10000, RZ ;  /* 0x000100001111a824 */ /* 0x000fe400078e00ff */
[----:B------:R-:W-:Y:S01]  /*87c0*/  @!P1 IMAD.U32 R4, R22, 0x10000, RZ ;  /* 0x0001000016049824 */ /* 0x000fe200078e00ff */
[----:B------:R-:W0:Y:S01]  /*87d0*/  @!P0 MUFU.RCP R26, R26 ;  /* 0x0000001a001a8308 */ /* 0x000e220000001000 */
[----:B------:R-:W-:Y:S02]  /*87e0*/  @!P1 IMAD.U32 R24, R24, 0x10000, RZ ;  /* 0x0001000018189824 */ /* 0x000fe400078e00ff */
[----:B------:R-:W-:-:S02]  /*87f0*/  @!P3 IMAD.U32 R5, R0, 0x10000, RZ ;  /* 0x000100000005b824 */ /* 0x000fc400078e00ff */
[----:B------:R-:W-:-:S03]  /*8800*/  @!P2 IMAD.U32 R0, R19, 0x10000, RZ ;  /* 0x000100001300a824 */ /* 0x000fc600078e00ff */
[----:B------:R-:W1:Y:S08]  /*8810*/  @!P2 MUFU.RCP R17, R17 ;  /* 0x000000110011a308 */ /* 0x000e700000001000 */
[----:B------:R2:W3:Y:S01]  /*8820*/  @!P1 MUFU.RCP R7, R4 ;  /* 0x0000000400079308 */ /* 0x0004e20000001000 */
[----:B0-----:R-:W-:-:S07]  /*8830*/  @!P0 FMUL.FTZ R27, R27, R26 ;  /* 0x0000001a1b1b8220 */ /* 0x001fce0000410000 */
[----:B------:R-:W0:Y:S01]  /*8840*/  @!P3 MUFU.RCP R5, R5 ;  /* 0x000000050005b308 */ /* 0x000e220000001000 */
[----:B-1----:R-:W-:Y:S01]  /*8850*/  @!P2 FMUL.FTZ R0, R0, R17 ;  /* 0x000000110000a220 */ /* 0x002fe20000410000 */
[----:B--2---:R-:W-:Y:S01]  /*8860*/  @!P3 IMAD.U32 R4, R18, 0x10000, RZ ;  /* 0x000100001204b824 */ /* 0x004fe200078e00ff */
[----:B------:R-:W1:Y:S05]  /*8870*/  LDC.U8 R17, c[0x0][0x3b0] ;  /* 0x0000ec00ff117b82 */ /* 0x000e6a0000000000 */
[----:B------:R2:W4:Y:S01]  /*8880*/  @!P0 F2F.BF16.F32 R3, R27 ;  /* 0x0000001b00038304 */ /* 0x0005220000202000 */
[----:B---3--:R-:W-:-:S07]  /*8890*/  @!P1 FMUL.FTZ R24, R24, R7 ;  /* 0x0000000718189220 */ /* 0x008fce0000410000 */
[----:B------:R2:W3:Y:S01]  /*88a0*/  @!P1 F2F.BF16.F32 R22, R24 ;  /* 0x0000001800169304 */ /* 0x0004e20000202000 */
[----:B0-----:R-:W-:-:S07]  /*88b0*/  @!P3 FMUL.FTZ R4, R4, R5 ;  /* 0x000000050404b220 */ /* 0x001fce0000410000 */
[----:B------:R2:W0:Y:S08]  /*88c0*/  @!P2 F2F.BF16.F32 R18, R0 ;  /* 0x000000000012a304 */ /* 0x0004300000202000 */
[----:B------:R2:W0:Y:S01]  /*88d0*/  @!P3 F2F.BF16.F32 R19, R4 ;  /* 0x000000040013b304 */ /* 0x0004220000202000 */
[----:B---34-:R-:W-:Y:S05]  /*88e0*/  @P0 BRA `(.L_x_691) ;  /* 0x0000001000300947 */ /* 0x018fea0003800000 */
[----:B------:R-:W3:Y:S01]  /*88f0*/  LDCU UR4, c[0x0][0x3b4] ;  /* 0x00007680ff0477ac */ /* 0x000ee20008000800 */
[----:B------:R-:W4:Y:S01]  /*8900*/  LDC.64 R8, c[0x0][0x388] ;  /* 0x0000e200ff087b82 */ /* 0x000f220000000a00 */
[----:B--2---:R-:W-:Y:S01]  /*8910*/  IMAD R0, R2, 0x200, R25 ;  /* 0x0000020002007824 */ /* 0x004fe200078e0219 */
[----:B-1----:R-:W-:-:S03]  /*8920*/  PRMT R4, R17, 0x9910, RZ ;  /* 0x0000991011047816 */ /* 0x002fc600000000ff */
[----:B---3--:R-:W-:Y:S02]  /*8930*/  IMAD R5, R0, UR4, RZ ;  /* 0x0000000400057c24 */ /* 0x008fe4000f8e02ff */
[----:B------:R-:W-:-:S05]  /*8940*/  IMAD.MOV.U32 R0, RZ, RZ, R4 ;  /* 0x000000ffff007224 */ /* 0x000fca00078e0004 */
[----:B------:R-:W-:Y:S02]  /*8950*/  ISETP.GT.AND P0, PT, R0, 0x9, PT ;  /* 0x000000090000780c */ /* 0x000fe40003f04270 */
[----:B----4-:R-:W-:-:S05]  /*8960*/  IADD3 R8, P1, PT, R5, R8, RZ ;  /* 0x0000000805087210 */ /* 0x010fca0007f3e0ff */
[----:B------:R-:W-:-:S06]  /*8970*/  IMAD.X R9, RZ, RZ, R9, P1 ;  /* 0x000000ffff097224 */ /* 0x000fcc00008e0609 */
[----:B------:R-:W-:Y:S05]  /*8980*/  @P0 BRA `(.L_x_692) ;  /* 0x0000000400340947 */ /* 0x000fea0003800000 */
[----:B------:R-:W-:-:S13]  /*8990*/  ISETP.GT.AND P0, PT, R0, 0x4, PT ;  /* 0x000000040000780c */ /* 0x000fda0003f04270 */
[----:B------:R-:W-:Y:S05]  /*89a0*/  @P0 BRA `(.L_x_693) ;  /* 0x0000000000940947 */ /* 0x000fea0003800000 */
[----:B------:R-:W-:-:S13]  /*89b0*/  ISETP.GT.AND P0, PT, R0, 0x1, PT ;  /* 0x000000010000780c */ /* 0x000fda0003f04270 */
[----:B------:R-:W-:Y:S05]  /*89c0*/  @P0 BRA `(.L_x_694) ;  /* 0x0000000000380947 */ /* 0x000fea0003800000 */
[----:B------:R-:W-:-:S13]  /*89d0*/  ISETP.NE.AND P0, PT, R17, RZ, PT ;  /* 0x000000ff1100720c */ /* 0x000fda0003f05270 */
[----:B------:R-:W-:Y:S05]  /*89e0*/  @!P0 BRA `(.L_x_695) ;  /* 0x00000000001c8947 */ /* 0x000fea0003800000 */
[----:B------:R-:W-:-:S13]  /*89f0*/  ISETP.NE.AND P0, PT, R0, 0x1, PT ;  /* 0x000000010000780c */ /* 0x000fda0003f05270 */
[----:B------:R-:W-:Y:S05]  /*8a00*/  @P0 BRA `(.L_x_696) ;  /* 0x0000000c00380947 */ /* 0x000fea0003800000 */
[----:B------:R-:W-:Y:S02]  /*8a10*/  IMAD.U32 R3, R3, 0x10000, RZ ;  /* 0x0001000003037824 */ /* 0x000fe400078e00ff */
[----:B------:R-:W-:-:S04]  /*8a20*/  IMAD.MOV.U32 R25, RZ, RZ, R23 ;  /* 0x000000ffff197224 */ /* 0x000fc800078e0017 */
[----:B------:R-:W1:Y:S02]  /*8a30*/  F2I.FTZ.TRUNC.NTZ R3, R3 ;  /* 0x0000000300037305 */ /* 0x000e64000021f100 */
[----:B-1----:R1:W-:Y:S01]  /*8a40*/  STG.E.U8 desc[UR36][R8.64], R3 ;  /* 0x0000000308007986 */ /* 0x0023e2000c101124 */
[----:B------:R-:W-:Y:S05]  /*8a50*/  BRA `(.L_x_691) ;  /* 0x0000000c00d47947 */ /* 0x000fea0003800000 */
.L_x_695:
[----:B------:R-:W-:Y:S02]  /*8a60*/  IMAD.U32 R5, R3, 0x10000, RZ ;  /* 0x0001000003057824 */ /* 0x000fe400078e00ff */
[----:B------:R-:W-:-:S04]  /*8a70*/  IMAD.MOV.U32 R25, RZ, RZ, R23 ;  /* 0x000000ffff197224 */ /* 0x000fc800078e0017 */
[----:B------:R-:W1:Y:S02]  /*8a80*/  F2I.S64.TRUNC R4, R5 ;  /* 0x0000000500047311 */ /* 0x000e64000020d900 */
[----:B-1----:R1:W-:Y:S01]  /*8a90*/  STG.E.U8 desc[UR36][R8.64], R4 ;  /* 0x0000000408007986 */ /* 0x0023e2000c101124 */
[----:B------:R-:W-:Y:S05]  /*8aa0*/  BRA `(.L_x_691) ;  /* 0x0000000c00c07947 */ /* 0x000fea0003800000 */
.L_x_694:
[----:B------:R-:W-:-:S13]  /*8ab0*/  ISETP.NE.AND P0, PT, R0, 0x2, PT ;  /* 0x000000020000780c */ /* 0x000fda0003f05270 */
[----:B------:R-:W-:Y:S05]  /*8ac0*/  @!P0 BRA `(.L_x_697) ;  /* 0x0000000000388947 */ /* 0x000fea0003800000 */
[----:B------:R-:W-:-:S13]  /*8ad0*/  ISETP.NE.AND P0, PT, R0, 0x3, PT ;  /* 0x000000030000780c */ /* 0x000fda0003f05270 */
[----:B------:R-:W-:Y:S05]  /*8ae0*/  @!P0 BRA `(.L_x_698) ;  /* 0x00000000001c8947 */ /* 0x000fea0003800000 */
[----:B------:R-:W-:-:S13]  /*8af0*/  ISETP.NE.AND P0, PT, R0, 0x4, PT ;  /* 0x000000040000780c */ /* 0x000fda0003f05270 */
[----:B------:R-:W-:Y:S05]  /*8b00*/  @P0 BRA `(.L_x_696) ;  /* 0x0000000800f80947 */ /* 0x000fea0003800000 */
[----:B------:R-:W-:Y:S02]  /*8b10*/  IMAD.U32 R4, R3, 0x10000, RZ ;  /* 0x0001000003047824 */ /* 0x000fe400078e00ff */
[----:B------:R-:W-:-:S04]  /*8b20*/  IMAD.MOV.U32 R25, RZ, RZ, R23 ;  /* 0x000000ffff197224 */ /* 0x000fc800078e0017 */
[----:B------:R-:W1:Y:S02]  /*8b30*/  F2I.S64.TRUNC R4, R4 ;  /* 0x0000000400047311 */ /* 0x000e64000020d900 */
[----:B-1----:R1:W-:Y:S01]  /*8b40*/  STG.E.64 desc[UR36][R8.64], R4 ;  /* 0x0000000408007986 */ /* 0x0023e2000c101b24 */
[----:B------:R-:W-:Y:S05]  /*8b50*/  BRA `(.L_x_691) ;  /* 0x0000000c00947947 */ /* 0x000fea0003800000 */
.L_x_698:
[----:B------:R-:W-:Y:S02]  /*8b60*/  IMAD.U32 R3, R3, 0x10000, RZ ;  /* 0x0001000003037824 */ /* 0x000fe400078e00ff */
[----:B------:R-:W-:-:S04]  /*8b70*/  IMAD.MOV.U32 R25, RZ, RZ, R23 ;  /* 0x000000ffff197224 */ /* 0x000fc800078e0017 */
[----:B------:R-:W1:Y:S02]  /*8b80*/  F2I.FTZ.TRUNC.NTZ R3, R3 ;  /* 0x0000000300037305 */ /* 0x000e64000021f100 */
[----:B-1----:R1:W-:Y:S01]  /*8b90*/  STG.E desc[UR36][R8.64], R3 ;  /* 0x0000000308007986 */ /* 0x0023e2000c101924 */
[----:B------:R-:W-:Y:S05]  /*8ba0*/  BRA `(.L_x_691) ;  /* 0x0000000c00807947 */ /* 0x000fea0003800000 */
.L_x_697:
[----:B------:R-:W-:Y:S02]  /*8bb0*/  IMAD.U32 R3, R3, 0x10000, RZ ;  /* 0x0001000003037824 */ /* 0x000fe400078e00ff */
[----:B------:R-:W-:-:S04]  /*8bc0*/  IMAD.MOV.U32 R25, RZ, RZ, R23 ;  /* 0x000000ffff197224 */ /* 0x000fc800078e0017 */
[----:B------:R-:W1:Y:S02]  /*8bd0*/  F2I.FTZ.TRUNC.NTZ R3, R3 ;  /* 0x0000000300037305 */ /* 0x000e64000021f100 */
[----:B-1----:R1:W-:Y:S01]  /*8be0*/  STG.E.U16 desc[UR36][R8.64], R3 ;  /* 0x0000000308007986 */ /* 0x0023e2000c101524 */
[----:B------:R-:W-:Y:S05]  /*8bf0*/  BRA `(.L_x_691) ;  /* 0x0000000c006c7947 */ /* 0x000fea0003800000 */
.L_x_693:
[----:B------:R-:W-:-:S13]  /*8c00*/  ISETP.GT.AND P0, PT, R0, 0x6, PT ;  /* 0x000000060000780c */ /* 0x000fda0003f04270 */
[----:B------:R-:W-:Y:S05]  /*8c10*/  @P0 BRA `(.L_x_699) ;  /* 0x0000000000340947 */ /* 0x000fea0003800000 */
[----:B------:R-:W-:-:S13]  /*8c20*/  ISETP.NE.AND P0, PT, R0, 0x5, PT ;  /* 0x000000050000780c */ /* 0x000fda0003f05270 */
[----:B------:R-:W-:Y:S05]  /*8c30*/  @!P0 BRA `(.L_x_700) ;  /* 0x0000000000188947 */ /* 0x000fea0003800000 */
[----:B------:R-:W-:-:S13]  /*8c40*/  ISETP.NE.AND P0, PT, R0, 0x6, PT ;  /* 0x000000060000780c */ /* 0x000fda0003f05270 */
[----:B------:R-:W-:Y:S05]  /*8c50*/  @P0 BRA `(.L_x_696) ;  /* 0x0000000800a40947 */ /* 0x000fea0003800000 */
[----:B------:R-:W-:Y:S02]  /*8c60*/  IMAD.U32 R3, R3, 0x10000, RZ ;  /* 0x0001000003037824 */ /* 0x000fe400078e00ff */
[----:B------:R-:W-:-:S03]  /*8c70*/  IMAD.MOV.U32 R25, RZ, RZ, R23 ;  /* 0x000000ffff197224 */ /* 0x000fc600078e0017 */
[----:B------:R4:W-:Y:S01]  /*8c80*/  STG.E desc[UR36][R8.64], R3 ;  /* 0x0000000308007986 */ /* 0x0009e2000c101924 */
[----:B------:R-:W-:Y:S05]  /*8c90*/  BRA `(.L_x_691) ;  /* 0x0000000c00447947 */ /* 0x000fea0003800000 */
.L_x_700:
[----:B------:R-:W-:Y:S02]  /*8ca0*/  IMAD.U32 R0, R3, 0x10000, RZ ;  /* 0x0001000003007824 */ /* 0x000fe400078e00ff */
[----:B------:R-:W-:-:S03]  /*8cb0*/  IMAD.MOV.U32 R25, RZ, RZ, R23 ;  /* 0x000000ffff197224 */ /* 0x000fc600078e0017 */
[----:B------:R-:W-:-:S05]  /*8cc0*/  F2FP.F16.F32.PACK_AB R0, RZ, R0 ;  /* 0x00000000ff00723e */ /* 0x000fca00000000ff */
[----:B------:R3:W-:Y:S01]  /*8cd0*/  STG.E.U16 desc[UR36][R8.64], R0 ;  /* 0x0000000008007986 */ /* 0x0007e2000c101524 */
[----:B------:R-:W-:Y:S05]  /*8ce0*/  BRA `(.L_x_691) ;  /* 0x0000000c00307947 */ /* 0x000fea0003800000 */
.L_x_699:
[----:B------:R-:W-:-:S13]  /*8cf0*/  ISETP.NE.AND P0, PT, R0, 0x7, PT ;  /* 0x000000070000780c */ /* 0x000fda0003f05270 */
[----:B------:R-:W-:Y:S05]  /*8d00*/  @!P0 BRA `(.L_x_701) ;  /* 0x00000000003c8947 */ /* 0x000fea0003800000 */
[----:B------:R-:W-:-:S13]  /*8d10*/  ISETP.NE.AND P0, PT, R0, 0x8, PT ;  /* 0x000000080000780c */ /* 0x000fda0003f05270 */
[----:B------:R-:W-:Y:S05]  /*8d20*/  @!P0 BRA `(.L_x_702) ;  /* 0x00000000001c8947 */ /* 0x000fea0003800000 */
[----:B------:R-:W-:-:S13]  /*8d30*/  ISETP.NE.AND P0, PT, R0, 0x9, PT ;  /* 0x000000090000780c */ /* 0x000fda0003f05270 */
[----:B------:R-:W-:Y:S05]  /*8d40*/  @P0 BRA `(.L_x_696) ;  /* 0x0000000800680947 */ /* 0x000fea0003800000 */
[----:B------:R-:W-:Y:S02]  /*8d50*/  IMAD.U32 R4, R3, 0x10000, RZ ;  /* 0x0001000003047824 */ /* 0x000fe400078e00ff */
[----:B------:R-:W-:Y:S02]  /*8d60*/  IMAD.MOV.U32 R5, RZ, RZ, RZ ;  /* 0x000000ffff057224 */ /* 0x000fe400078e00ff */
[----:B------:R-:W-:-:S03]  /*8d70*/  IMAD.MOV.U32 R25, RZ, RZ, R23 ;  /* 0x000000ffff197224 */ /* 0x000fc600078e0017 */
[----:B------:R1:W-:Y:S01]  /*8d80*/  STG.E.64 desc[UR36][R8.64], R4 ;  /* 0x0000000408007986 */ /* 0x0003e2000c101b24 */
[----:B------:R-:W-:Y:S05]  /*8d90*/  BRA `(.L_x_691) ;  /* 0x0000000c00047947 */ /* 0x000fea0003800000 */
.L_x_702:
[----:B------:R-:W-:Y:S02]  /*8da0*/  IMAD.U32 R3, R3, 0x10000, RZ ;  /* 0x0001000003037824 */ /* 0x000fe400078e00ff */
[----:B------:R-:W-:-:S03]  /*8db0*/  IMAD.MOV.U32 R25, RZ, RZ, R23 ;  /* 0x000000ffff197224 */ /* 0x000fc600078e0017 */
[----:B------:R-:W-:-:S04]  /*8dc0*/  F2FP.F16.F32.PACK_AB R3, RZ, R3 ;  /* 0x00000003ff03723e */ /* 0x000fc800000000ff */
[----:B------:R-:W-:-:S05]  /*8dd0*/  PRMT R3, R3, 0x5410, RZ ;  /* 0x0000541003037816 */ /* 0x000fca00000000ff */
[----:B------:R1:W-:Y:S01]  /*8de0*/  STG.E desc[UR36][R8.64], R3 ;  /* 0x0000000308007986 */ /* 0x0003e2000c101924 */
[----:B------:R-:W-:Y:S05]  /*8df0*/  BRA `(.L_x_691) ;  /* 0x0000000800ec7947 */ /* 0x000fea0003800000 */
.L_x_701:
[----:B------:R-:W-:Y:S02]  /*8e00*/  IMAD.U32 R4, R3, 0x10000, RZ ;  /* 0x0001000003047824 */ /* 0x000fe400078e00ff */
[----:B------:R-:W-:Y:S02]  /*8e10*/  IMAD.MOV.U32 R25, RZ, RZ, R23 ;  /* 0x000000ffff197224 */ /* 0x000fe400078e0017 */
[----:B------:R-:W-:-:S06]  /*8e20*/  FMUL.FTZ R4, R4, 1 ;  /* 0x3f80000004047820 */ /* 0x000fcc0000410000 */
[----:B------:R-:W1:Y:S02]  /*8e30*/  F2F.F64.F32 R4, R4 ;  /* 0x0000000400047310 */ /* 0x000e640000201800 */
[----:B-1----:R1:W-:Y:S01]  /*8e40*/  STG.E.64 desc[UR36][R8.64], R4 ;  /* 0x0000000408007986 */ /* 0x0023e2000c101b24 */
[----:B------:R-:W-:Y:S05]  /*8e50*/  BRA `(.L_x_691) ;  /* 0x0000000800d47947 */ /* 0x000fea0003800000 */
.L_x_692:
[----:B------:R-:W-:-:S13]  /*8e60*/  ISETP.GT.AND P0, PT, R0, 0x18, PT ;  /* 0x000000180000780c */ /* 0x000fda0003f04270 */
[----:B------:R-:W-:Y:S05]  /*8e70*/  @P0 BRA `(.L_x_703) ;  /* 0x0000000400080947 */ /* 0x000fea0003800000 */
        /* <DEDUP_REMOVED lines=8> */
[----:B------:R-:W-:-:S04]  /*8f00*/  FSETP.NEU.FTZ.AND P0, PT, R3, RZ, PT ;  /* 0x000000ff0300720b */ /* 0x000fc80003f1d000 */
[----:B------:R-:W-:-:S05]  /*8f10*/  SEL R3, RZ, 0x1, !P0 ;  /* 0x00000001ff037807 */ /* 0x000fca0004000000 */
[----:B------:R1:W-:Y:S01]  /*8f20*/  STG.E.U8 desc[UR36][R8.64], R3 ;  /* 0x0000000308007986 */ /* 0x0003e2000c101124 */
[----:B------:R-:W-:Y:S05]  /*8f30*/  BRA `(.L_x_691) ;  /* 0x00000008009c7947 */ /* 0x000fea0003800000 */
.L_x_705:
[----:B------:R-:W-:Y:S01]  /*8f40*/  IMAD.U32 R3, R3, 0x10000, RZ ;  /* 0x0001000003037824 */ /* 0x000fe200078e00ff */
[----:B------:R-:W-:Y:S01]  /*8f50*/  CS2R R6, SRZ ;  /* 0x0000000000067805 */ /* 0x000fe2000001ff00 */
[----:B------:R-:W-:Y:S02]  /*8f60*/  IMAD.MOV.U32 R25, RZ, RZ, R23 ;  /* 0x000000ffff197224 */ /* 0x000fe400078e0017 */
[----:B------:R-:W-:-:S04]  /*8f70*/  FMUL.FTZ R3, R3, 1 ;  /* 0x3f80000003037820 */ /* 0x000fc80000410000 */
[----:B------:R-:W1:Y:S02]  /*8f80*/  F2F.F64.F32 R4, R3 ;  /* 0x0000000300047310 */ /* 0x000e640000201800 */
[----:B-1----:R1:W-:Y:S01]  /*8f90*/  STG.E.128 desc[UR36][R8.64], R4 ;  /* 0x0000000408007986 */ /* 0x0023e2000c101d24 */
[----:B------:R-:W-:Y:S05]  /*8fa0*/  BRA `(.L_x_691) ;  /* 0x0000000800807947 */ /* 0x000fea0003800000 */
.L_x_704:
[----:B------:R-:W-:-:S13]  /*8fb0*/  ISETP.NE.AND P0, PT, R0, 0xf, PT ;  /* 0x0000000f0000780c */ /* 0x000fda0003f05270 */
[----:B------:R-:W-:Y:S05]  /*8fc0*/  @!P0 BRA `(.L_x_706) ;  /* 0x0000000000a88947 */ /* 0x000fea0003800000 */
[----:B------:R-:W-:-:S13]  /*8fd0*/  ISETP.NE.AND P0, PT, R0, 0x17, PT ;  /* 0x000000170000780c */ /* 0x000fda0003f05270 */
[----:B------:R-:W-:Y:S05]  /*8fe0*/  @!P0 BRA `(.L_x_707) ;  /* 0x0000000000508947 */ /* 0x000fea0003800000 */
[----:B------:R-:W-:-:S13]  /*8ff0*/  ISETP.NE.AND P0, PT, R0, 0x18, PT ;  /* 0x000000180000780c */ /* 0x000fda0003f05270 */
[----:B------:R-:W-:Y:S05]  /*9000*/  @P0 BRA `(.L_x_696) ;  /* 0x0000000400b80947 */ /* 0x000fea0003800000 */
[----:B------:R-:W-:Y:S01]  /*9010*/  IMAD.U32 R6, R3, 0x10000, RZ ;  /* 0x0001000003067824 */ /* 0x000fe200078e00ff */
        /* <DEDUP_REMOVED lines=12> */
.L_x_709:
[----:B------:R-:W-:Y:S05]  /*90e0*/  BSYNC.RECONVERGENT B0 ;  /* 0x0000000000007941 */ /* 0x000fea0003800200 */
.L_x_708:
[----:B------:R-:W-:Y:S01]  /*90f0*/  LOP3.LUT R5, R0, 0x80, R5, 0xf8, !PT ;  /* 0x0000008000057812 */ /* 0x000fe200078ef805 */
[----:B------:R-:W-:-:S04]  /*9100*/  IMAD.MOV.U32 R25, RZ, RZ, R23 ;  /* 0x000000ffff197224 */ /* 0x000fc800078e0017 */
[----:B------:R1:W-:Y:S01]  /*9110*/  STG.E.U8 desc[UR36][R8.64], R5 ;  /* 0x0000000508007986 */ /* 0x0003e2000c101124 */
[----:B------:R-:W-:Y:S05]  /*9120*/  BRA `(.L_x_691) ;  /* 0x0000000800207947 */ /* 0x000fea0003800000 */
.L_x_707:
[----:B------:R-:W-:Y:S01]  /*9130*/  IMAD.U32 R6, R3, 0x10000, RZ ;  /* 0x0001000003067824 */ /* 0x000fe200078e00ff */
        /* <DEDUP_REMOVED lines=14> */
.L_x_711:
[----:B------:R-:W-:Y:S05]  /*9220*/  BSYNC.RECONVERGENT B0 ;  /* 0x0000000000007941 */ /* 0x000fea0003800200 */
.L_x_710:
[----:B------:R-:W-:Y:S01]  /*9230*/  LOP3.LUT R5, R0, 0x80, R5, 0xf8, !PT ;  /* 0x0000008000057812 */ /* 0x000fe200078ef805 */
[----:B------:R-:W-:-:S04]  /*9240*/  IMAD.MOV.U32 R25, RZ, RZ, R23 ;  /* 0x000000ffff197224 */ /* 0x000fc800078e0017 */
[----:B------:R1:W-:Y:S01]  /*9250*/  STG.E.U8 desc[UR36][R8.64], R5 ;  /* 0x0000000508007986 */ /* 0x0003e2000c101124 */
[----:B------:R-:W-:Y:S05]  /*9260*/  BRA `(.L_x_691) ;  /* 0x0000000400d07947 */ /* 0x000fea0003800000 */
.L_x_706:
[----:B------:R1:W-:Y:S01]  /*9270*/  STG.E.U16 desc[UR36][R8.64], R3 ;  /* 0x0000000308007986 */ /* 0x0003e2000c101524 */
[----:B------:R-:W-:Y:S01]  /*9280*/  IMAD.MOV.U32 R25, RZ, RZ, R23 ;  /* 0x000000ffff197224 */ /* 0x000fe200078e0017 */
[----:B------:R-:W-:Y:S06]  /*9290*/  BRA `(.L_x_691) ;  /* 0x0000000400c47947 */ /* 0x000fec0003800000 */
.L_x_703:
[----:B------:R-:W-:-:S13]  /*92a0*/  ISETP.GT.AND P0, PT, R0, 0x1b, PT ;  /* 0x0000001b0000780c */ /* 0x000fda0003f04270 */
[----:B------:R-:W-:Y:S05]  /*92b0*/  @P0 BRA `(.L_x_712) ;  /* 0x0000000000f40947 */ /* 0x000fea0003800000 */
        /* <DEDUP_REMOVED lines=8> */
[----:B------:R-:W1:Y:S02]  /*9340*/  F2I.FTZ.U32.TRUNC.NTZ R3, R3 ;  /* 0x0000000300037305 */ /* 0x000e64000021f000 */
[----:B-1----:R1:W-:Y:S01]  /*9350*/  STG.E.U16 desc[UR36][R8.64], R3 ;  /* 0x0000000308007986 */ /* 0x0023e2000c101524 */
[----:B------:R-:W-:Y:S05]  /*9360*/  BRA `(.L_x_691) ;  /* 0x0000000400907947 */ /* 0x000fea0003800000 */
.L_x_714:
[----:B------:R-:W-:Y:S01]  /*9370*/  IMAD.U32 R3, R3, 0x10000, RZ ;  /* 0x0001000003037824 */ /* 0x000fe200078e00ff */
[----:B------:R-:W-:Y:S01]  /*9380*/  BSSY.RECONVERGENT B0, `(.L_x_715) ;  /* 0x0000014000007945 */ /* 0x000fe20003800200 */
[----:B------:R-:W-:-:S03]  /*9390*/  IMAD.MOV.U32 R4, RZ, RZ, 0x80 ;  /* 0x00000080ff047424 */ /* 0x000fc600078e00ff */
[----:B------:R-:W-:-:S04]  /*93a0*/  LOP3.LUT R0, R3, 0x7fffffff, RZ, 0xc0, !PT ;  /* 0x7fffffff03007812 */ /* 0x000fc800078ec0ff */
[----:B------:R-:W-:-:S13]  /*93b0*/  ISETP.GT.U32.AND P0, PT, R0, 0x437fffff, PT ;  /* 0x437fffff0000780c */ /* 0x000fda0003f04070 */
[----:B------:R-:W-:Y:S05]  /*93c0*/  @P0 BRA `(.L_x_716) ;  /* 0x00000000003c0947 */ /* 0x000fea0003800000 */
[----:B------:R-:W-:-:S13]  /*93d0*/  ISETP.GT.U32.AND P0, PT, R0, 0x3bffffff, PT ;  /* 0x3bffffff0000780c */ /* 0x000fda0003f04070 */
[----:B------:R-:W-:Y:S05]  /*93e0*/  @P0 BRA `(.L_x_717) ;  /* 0x0000000000140947 */ /* 0x000fea0003800000 */
[----:B------:R-:W-:Y:S01]  /*93f0*/  FADD.FTZ R0, R0, 8192 ;  /* 0x4600000000007421 */ /* 0x000fe20000010000 */
[----:B------:R-:W-:-:S04]  /*9400*/  PRMT R4, RZ, 0x7610, R4 ;  /* 0x00007610ff047816 */ /* 0x000fc80000000004 */
[----:B------:R-:W-:-:S13]  /*9410*/  LOP3.LUT P0, R0, R0, 0xff, RZ, 0xc0, !PT ;  /* 0x000000ff00007812 */ /* 0x000fda000780c0ff */
[----:B------:R-:W-:Y:S05]  /*9420*/  @!P0 BRA `(.L_x_716) ;  /* 0x0000000000248947 */ /* 0x000fea0003800000 */
[----:B------:R-:W-:Y:S05]  /*9430*/  BRA `(.L_x_718) ;  /* 0x0000000000147947 */ /* 0x000fea0003800000 */
.L_x_717:
[----:B------:R-:W-:-:S04]  /*9440*/  SHF.R.U32.HI R0, RZ, 0x14, R3 ;  /* 0x00000014ff007819 */ /* 0x000fc80000011603 */
[----:B------:R-:W-:-:S04]  /*9450*/  LOP3.LUT R0, R0, 0x1, RZ, 0xc0, !PT ;  /* 0x0000000100007812 */ /* 0x000fc800078ec0ff */
[----:B------:R-:W-:-:S04]  /*9460*/  IADD3 R0, PT, PT, R3, 0x487ffff, R0 ;  /* 0x0487ffff03007810 */ /* 0x000fc80007ffe000 */
[----:B------:R-:W-:-:S04]  /*9470*/  SHF.R.U32.HI R0, RZ, 0x14, R0 ;  /* 0x00000014ff007819 */ /* 0x000fc80000011600 */
[----:B------:R-:W-:-:S07]  /*9480*/  LOP3.LUT R0, R0, 0xff, RZ, 0xc0, !PT ;  /* 0x000000ff00007812 */ /* 0x000fce00078ec0ff */
.L_x_718:
[----:B------:R-:W-:-:S04]  /*9490*/  SHF.R.U32.HI R3, RZ, 0x18, R3 ;  /* 0x00000018ff037819 */ /* 0x000fc80000011603 */
[----:B------:R-:W-:-:S04]  /*94a0*/  LOP3.LUT R0, R0, 0x80, R3, 0xf8, !PT ;  /* 0x0000008000007812 */ /* 0x000fc800078ef803 */
[----:B------:R-:W-:-:S07]  /*94b0*/  PRMT R4, R0, 0x7610, R4 ;  /* 0x0000761000047816 */ /* 0x000fce0000000004 */
.L_x_716:
[----:B------:R-:W-:Y:S05]  /*94c0*/  BSYNC.RECONVERGENT B0 ;  /* 0x0000000000007941 */ /* 0x000fea0003800200 */
.L_x_715:
[----:B------:R1:W-:Y:S01]  /*94d0*/  STG.E.U8 desc[UR36][R8.64], R4 ;  /* 0x0000000408007986 */ /* 0x0003e2000c101124 */
[----:B------:R-:W-:Y:S01]  /*94e0*/  IMAD.MOV.U32 R25, RZ, RZ, R23 ;  /* 0x000000ffff197224 */ /* 0x000fe200078e0017 */
[----:B------:R-:W-:Y:S06]  /*94f0*/  BRA `(.L_x_691) ;  /* 0x00000004002c7947 */ /* 0x000fec0003800000 */
.L_x_713:
        /* <DEDUP_REMOVED lines=13> */
.L_x_721:
[----:B------:R-:W-:-:S04]  /*95d0*/  SHF.R.U32.HI R0, RZ, 0x15, R3 ;  /* 0x00000015ff007819 */ /* 0x000fc80000011603 */
[----:B------:R-:W-:-:S04]  /*95e0*/  LOP3.LUT R0, R0, 0x1, RZ, 0xc0, !PT ;  /* 0x0000000100007812 */ /* 0x000fc800078ec0ff */
[----:B------:R-:W-:-:S04]  /*95f0*/  IADD3 R0, PT, PT, R3, 0x88fffff, R0 ;  /* 0x088fffff03007810 */ /* 0x000fc80007ffe000 */
[----:B------:R-:W-:-:S04]  /*9600*/  SHF.R.U32.HI R0, RZ, 0x15, R0 ;  /* 0x00000015ff007819 */ /* 0x000fc80000011600 */
[----:B------:R-:W-:-:S07]  /*9610*/  LOP3.LUT R0, R0, 0xff, RZ, 0xc0, !PT ;  /* 0x000000ff00007812 */ /* 0x000fce00078ec0ff */
.L_x_722:
[----:B------:R-:W-:-:S04]  /*9620*/  SHF.R.U32.HI R3, RZ, 0x18, R3 ;  /* 0x00000018ff037819 */ /* 0x000fc80000011603 */
[----:B------:R-:W-:-:S04]  /*9630*/  LOP3.LUT R0, R0, 0x80, R3, 0xf8, !PT ;  /* 0x0000008000007812 */ /* 0x000fc800078ef803 */
[----:B------:R-:W-:-:S07]  /*9640*/  PRMT R4, R0, 0x7610, R4 ;  /* 0x0000761000047816 */ /* 0x000fce0000000004 */
.L_x_720:
[----:B------:R-:W-:Y:S05]  /*9650*/  BSYNC.RECONVERGENT B0 ;  /* 0x0000000000007941 */ /* 0x000fea0003800200 */
.L_x_719:
[----:B------:R1:W-:Y:S01]  /*9660*/  STG.E.U8 desc[UR36][R8.64], R4 ;  /* 0x0000000408007986 */ /* 0x0003e2000c101124 */
[----:B------:R-:W-:Y:S01]  /*9670*/  IMAD.MOV.U32 R25, RZ, RZ, R23 ;  /* 0x000000ffff197224 */ /* 0x000fe200078e0017 */
[----:B------:R-:W-:Y:S06]  /*9680*/  BRA `(.L_x_691) ;  /* 0x0000000000c87947 */ /* 0x000fec0003800000 */
.L_x_712:
[----:B------:R-:W-:-:S13]  /*9690*/  ISETP.NE.AND P0, PT, R0, 0x1c, PT ;  /* 0x0000001c0000780c */ /* 0x000fda0003f05270 */
[----:B------:R-:W-:Y:S05]  /*96a0*/  @!P0 BRA `(.L_x_723) ;  /* 0x0000000000b08947 */ /* 0x000fea0003800000 */
[----:B------:R-:W-:-:S13]  /*96b0*/  ISETP.NE.AND P0, PT, R0, 0x1d, PT ;  /* 0x0000001d0000780c */ /* 0x000fda0003f05270 */
[----:B------:R-:W-:Y:S05]  /*96c0*/  @!P0 BRA `(.L_x_724) ;  /* 0x0000000000948947 */ /* 0x000fea0003800000 */
[----:B------:R-:W-:-:S13]  /*96d0*/  ISETP.NE.AND P0, PT, R0, 0x2c, PT ;  /* 0x0000002c0000780c */ /* 0x000fda0003f05270 */
[----:B------:R-:W-:Y:S05]  /*96e0*/  @!P0 BRA `(.L_x_725) ;  /* 0x0000000000488947 */ /* 0x000fea0003800000 */
.L_x_696:
[----:B------:R-:W-:Y:S01]  /*96f0*/  MOV R14, 0x0 ;  /* 0x00000000000e7802 */ /* 0x000fe20000000f00 */
[----:B------:R-:W1:Y:S01]  /*9700*/  LDCU.64 UR6, c[0x4][0x148] ;  /* 0x01002900ff0677ac */ /* 0x000e620008000a00 */
[----:B------:R-:W-:Y:S02]  /*9710*/  IMAD.MOV.U32 R8, RZ, RZ, 0x65 ;  /* 0x00000065ff087424 */ /* 0x000fe400078e00ff */
[----:B------:R-:W-:Y:S01]  /*9720*/  IMAD.MOV.U32 R12, RZ, RZ, 0x1 ;  /* 0x00000001ff0c7424 */ /* 0x000fe200078e00ff */
[----:B------:R-:W2:Y:S01]  /*9730*/  LDCU.64 UR8, c[0x4][0x150] ;  /* 0x01002a00ff0877ac */ /* 0x000ea20008000a00 */
[----:B------:R-:W3:Y:S01]  /*9740*/  LDC.64 R14, c[0x4][R14] ;  /* 0x010000000e0e7b82 */ /* 0x000ee20000000a00 */
[----:B------:R-:W-:Y:S01]  /*9750*/  IMAD.MOV.U32 R13, RZ, RZ, RZ ;  /* 0x000000ffff0d7224 */ /* 0x000fe200078e00ff */
[----:B------:R-:W4:Y:S01]  /*9760*/  LDCU.64 UR4, c[0x4][0x60] ;  /* 0x01000c00ff0477ac */ /* 0x000f220008000a00 */
[----:B-1----:R-:W-:Y:S02]  /*9770*/  IMAD.U32 R4, RZ, RZ, UR6 ;  /* 0x00000006ff047e24 */ /* 0x002fe4000f8e00ff */
[----:B------:R-:W-:-:S02]  /*9780*/  IMAD.U32 R5, RZ, RZ, UR7 ;  /* 0x00000007ff057e24 */ /* 0x000fc4000f8e00ff */
[----:B--2---:R-:W-:Y:S02]  /*9790*/  IMAD.U32 R6, RZ, RZ, UR8 ;  /* 0x00000008ff067e24 */ /* 0x004fe4000f8e00ff */
[----:B------:R-:W-:Y:S02]  /*97a0*/  IMAD.U32 R7, RZ, RZ, UR9 ;  /* 0x00000009ff077e24 */ /* 0x000fe4000f8e00ff */
[----:B----4-:R-:W-:Y:S02]  /*97b0*/  IMAD.U32 R10, RZ, RZ, UR4 ;  /* 0x00000004ff0a7e24 */ /* 0x010fe4000f8e00ff */
[----:B------:R-:W-:-:S07]  /*97c0*/  IMAD.U32 R11, RZ, RZ, UR5 ;  /* 0x00000005ff0b7e24 */ /* 0x000fce000f8e00ff */
[----:B------:R-:W-:-:S07]  /*97d0*/  LEPC R20, `(.L_x_726) ;  /* 0x000000001014794e */ /* 0x000fce0000000000 */
[----:B0--3--:R-:W-:Y:S05]  /*97e0*/  CALL.ABS.NOINC R14 ;  /* 0x000000000e007343 */ /* 0x009fea0003c00000 */
.L_x_726:
[----:B------:R-:W-:Y:S01]  /*97f0*/  IMAD.MOV.U32 R25, RZ, RZ, R23 ;  /* 0x000000ffff197224 */ /* 0x000fe200078e0017 */
[----:B------:R-:W-:Y:S06]  /*9800*/  BRA `(.L_x_691) ;  /* 0x0000000000687947 */ /* 0x000fec0003800000 */
.L_x_725:
[----:B------:R-:W-:Y:S02]  /*9810*/  IMAD.U32 R4, R3, 0x10000, RZ ;  /* 0x0001000003047824 */ /* 0x000fe400078e00ff */
[----:B------:R-:W-:-:S03]  /*9820*/  IMAD.MOV.U32 R25, RZ, RZ, R23 ;  /* 0x000000ffff197224 */ /* 0x000fc600078e0017 */
[----:B------:R-:W-:-:S04]  /*9830*/  SHF.R.U32.HI R5, RZ, 0x17, R4 ;  /* 0x00000017ff057819 */ /* 0x000fc80000011604 */
[----:B------:R-:W-:-:S04]  /*9840*/  LOP3.LUT R3, R5, 0xff, RZ, 0xc0, !PT ;  /* 0x000000ff05037812 */ /* 0x000fc800078ec0ff */
[----:B------:R-:W-:-:S13]  /*9850*/  ISETP.NE.AND P2, PT, R3, 0xff, PT ;  /* 0x000000ff0300780c */ /* 0x000fda0003f45270 */
[--C-:B------:R-:W-:Y:S02]  /*9860*/  @P2 SHF.R.U32.HI R0, RZ, 0x16, R4.reuse ;  /* 0x00000016ff002819 */ /* 0x100fe40000011604 */
[----:B------:R-:W-:Y:S01]  /*9870*/  @P2 LOP3.LUT P0, RZ, R3, 0x3fffff, R4, 0xf8, !PT ;  /* 0x003fffff03ff2812 */ /* 0x000fe2000780f804 */
[----:B------:R-:W-:Y:S01]  /*9880*/  IMAD.MOV.U32 R3, RZ, RZ, 0xff ;  /* 0x000000ffff037424 */ /* 0x000fe200078e00ff */
[----:B------:R-:W-:-:S04]  /*9890*/  @P2 LOP3.LUT R0, R0, 0x1, RZ, 0xc0, !PT ;  /* 0x0000000100002812 */ /* 0x000fc800078ec0ff */
[----:B------:R-:W-:Y:S01]  /*98a0*/  @P2 ISETP.EQ.U32.AND P1, PT, R0, 0x1, P0 ;  /* 0x000000010000280c */ /* 0x000fe20000722070 */
[----:B------:R-:W-:Y:S01]  /*98b0*/  @P2 VIADD R0, R5, 0x1 ;  /* 0x0000000105002836 */ /* 0x000fe20000000000 */
[----:B------:R-:W-:Y:S02]  /*98c0*/  PLOP3.LUT P0, PT, PT, PT, PT, 0x80, 0x8 ;  /* 0x000000000008781c */ /* 0x000fe40003f0f070 */
[----:B------:R-:W-:-:S13]  /*98d0*/  @P2 PLOP3.LUT P0, PT, P1, PT, PT, 0x80, 0x8 ;  /* 0x000000000008281c */ /* 0x000fda0000f0f070 */
[----:B------:R-:W-:-:S04]  /*98e0*/  @!P0 IMAD.MOV R0, RZ, RZ, R5 ;  /* 0x000000ffff008224 */ /* 0x000fc800078e0205 */
[----:B------:R-:W-:-:S05]  /*98f0*/  @P2 IMAD.MOV.U32 R3, RZ, RZ, R0 ;  /* 0x000000ffff032224 */ /* 0x000fca00078e0000 */
[----:B------:R1:W-:Y:S01]  /*9900*/  STG.E.U8 desc[UR36][R8.64], R3 ;  /* 0x0000000308007986 */ /* 0x0003e2000c101124 */
[----:B------:R-:W-:Y:S05]  /*9910*/  BRA `(.L_x_691) ;  /* 0x0000000000247947 */ /* 0x000fea0003800000 */
.L_x_724:
[----:B------:R-:W-:Y:S02]  /*9920*/  IMAD.U32 R4, R3, 0x10000, RZ ;  /* 0x0001000003047824 */ /* 0x000fe400078e00ff */
[----:B------:R-:W-:-:S04]  /*9930*/  IMAD.MOV.U32 R25, RZ, RZ, R23 ;  /* 0x000000ffff197224 */ /* 0x000fc800078e0017 */
[----:B------:R-:W1:Y:S02]  /*9940*/  F2I.U64.TRUNC R4, R4 ;  /* 0x0000000400047311 */ /* 0x000e64000020d800 */
[----:B-1----:R1:W-:Y:S01]  /*9950*/  STG.E.64 desc[UR36][R8.64], R4 ;  /* 0x0000000408007986 */ /* 0x0023e2000c101b24 */
[----:B------:R-:W-:Y:S05]  /*9960*/  BRA `(.L_x_691) ;  /* 0x0000000000107947 */ /* 0x000fea0003800000 */
.L_x_723:
[----:B------:R-:W-:Y:S02]  /*9970*/  IMAD.U32 R3, R3, 0x10000, RZ ;  /* 0x0001000003037824 */ /* 0x000fe400078e00ff */
[----:B------:R-:W-:-:S04]  /*9980*/  IMAD.MOV.U32 R25, RZ, RZ, R23 ;  /* 0x000000ffff197224 */ /* 0x000fc800078e0017 */
[----:B------:R-:W1:Y:S02]  /*9990*/  F2I.FTZ.U32.TRUNC.NTZ R3, R3 ;  /* 0x0000000300037305 */ /* 0x000e64000021f000 */
[----:B-1----:R1:W-:Y:S02]  /*99a0*/  STG.E desc[UR36][R8.64], R3 ;  /* 0x0000000308007986 */ /* 0x0023e4000c101924 */
.L_x_691:
[----:B------:R-:W-:Y:S05]  /*99b0*/  BSYNC.RECONVERGENT B6 ;  /* 0x0000000000067941 */ /* 0x000fea0003800200 */
.L_x_690:
[----:B------:R-:W-:Y:S01]  /*99c0*/  ISETP.GE.AND P0, PT, R25, R16, PT ;  /* 0x000000101900720c */ /* 0x000fe20003f06270 */
[----:B------:R-:W-:-:S12]  /*99d0*/  BSSY.RECONVERGENT B6, `(.L_x_727) ;  /* 0x00001f0000067945 */ /* 0x000fd80003800200 */
[----:B------:R-:W-:Y:S05]  /*99e0*/  @P0 BRA `(.L_x_728) ;  /* 0x0000001c00b80947 */ /* 0x000fea0003800000 */
[----:B------:R-:W5:Y:S01]  /*99f0*/  LDCU UR4, c[0x0][0x3b4] ;  /* 0x00007680ff0477ac */ /* 0x000f620008000800 */
[----:B-1-34-:R-:W1:Y:S01]  /*9a00*/  LDC.64 R8, c[0x0][0x388] ;  /* 0x0000e200ff087b82 */ /* 0x01ae620000000a00 */
[----:B--2---:R-:W-:Y:S01]  /*9a10*/  IMAD R0, R2, 0x200, R25 ;  /* 0x0000020002007824 */ /* 0x004fe200078e0219 */
[----:B------:R-:W-:-:S03]  /*9a20*/  PRMT R4, R17, 0x9910, RZ ;  /* 0x0000991011047816 */ /* 0x000fc600000000ff */
[----:B-----5:R-:W-:Y:S02]  /*9a30*/  IMAD R3, R0, UR4, RZ ;  /* 0x0000000400037c24 */ /* 0x020fe4000f8e02ff */
[----:B------:R-:W-:-:S05]  /*9a40*/  IMAD.MOV.U32 R0, RZ, RZ, R4 ;  /* 0x000000ffff007224 */ /* 0x000fca00078e0004 */
[----:B------:R-:W-:Y:S02]  /*9a50*/  ISETP.GT.AND P1, PT, R0, 0x9, PT ;  /* 0x000000090000780c */ /* 0x000fe40003f24270 */
[----:B-1----:R-:W-:-:S05]  /*9a60*/  IADD3 R8, P0, PT, R3, R8, RZ ;  /* 0x0000000803087210 */ /* 0x002fca0007f1e0ff */
        /* <DEDUP_REMOVED lines=10> */
[----:B------:R-:W-:-:S04]  /*9b10*/  IMAD.U32 R22, R22, 0x10000, RZ ;  /* 0x0001000016167824 */ /* 0x000fc800078e00ff */
[----:B------:R-:W1:Y:S02]  /*9b20*/  F2I.FTZ.TRUNC.NTZ R3, R22 ;  /* 0x0000001600037305 */ /* 0x000e64000021f100 */
[----:B-1----:R1:W-:Y:S01]  /*9b30*/  STG.E.U8 desc[UR36][R8.64], R3 ;  /* 0x0000000308007986 */ /* 0x0023e2000c101124 */
[----:B------:R-:W-:Y:S05]  /*9b40*/  BRA `(.L_x_734) ;  /* 0x0000000c007c7947 */ /* 0x000fea0003800000 */
.L_x_732:
[----:B------:R-:W-:-:S06]  /*9b50*/  IMAD.U32 R5, R22, 0x10000, RZ ;  /* 0x0001000016057824 */ /* 0x000fcc00078e00ff */
[----:B------:R-:W1:Y:S02]  /*9b60*/  F2I.S64.TRUNC R4, R5 ;  /* 0x0000000500047311 */ /* 0x000e64000020d900 */
[----:B-1----:R1:W-:Y:S01]  /*9b70*/  STG.E.U8 desc[UR36][R8.64], R4 ;  /* 0x0000000408007986 */ /* 0x0023e2000c101124 */
[----:B------:R-:W-:Y:S05]  /*9b80*/  BRA `(.L_x_734) ;  /* 0x0000000c006c7947 */ /* 0x000fea0003800000 */
.L_x_731:
[----:B------:R-:W-:-:S13]  /*9b90*/  ISETP.NE.AND P0, PT, R0, 0x2, PT ;  /* 0x000000020000780c */ /* 0x000fda0003f05270 */
[----:B------:R-:W-:Y:S05]  /*9ba0*/  @!P0 BRA `(.L_x_735) ;  /* 0x0000000000308947 */ /* 0x000fea0003800000 */
[----:B------:R-:W-:-:S13]  /*9bb0*/  ISETP.NE.AND P0, PT, R0, 0x3, PT ;  /* 0x000000030000780c */ /* 0x000fda0003f05270 */
[----:B------:R-:W-:Y:S05]  /*9bc0*/  @!P0 BRA `(.L_x_736) ;  /* 0x0000000000188947 */ /* 0x000fea0003800000 */
[----:B------:R-:W-:-:S13]  /*9bd0*/  ISETP.NE.AND P0, PT, R0, 0x4, PT ;  /* 0x000000040000780c */ /* 0x000fda0003f05270 */
[----:B------:R-:W-:Y:S05]  /*9be0*/  @P0 BRA `(.L_x_733) ;  /* 0x0000000800780947 */ /* 0x000fea0003800000 */
[----:B------:R-:W-:-:S06]  /*9bf0*/  IMAD.U32 R4, R22, 0x10000, RZ ;  /* 0x0001000016047824 */ /* 0x000fcc00078e00ff */
[----:B------:R-:W1:Y:S02]  /*9c00*/  F2I.S64.TRUNC R4, R4 ;  /* 0x0000000400047311 */ /* 0x000e64000020d900 */
[----:B-1----:R1:W-:Y:S01]  /*9c10*/  STG.E.64 desc[UR36][R8.64], R4 ;  /* 0x0000000408007986 */ /* 0x0023e2000c101b24 */
[----:B------:R-:W-:Y:S05]  /*9c20*/  BRA `(.L_x_734) ;  /* 0x0000000c00447947 */ /* 0x000fea0003800000 */
.L_x_736:
[----:B------:R-:W-:-:S04]  /*9c30*/  IMAD.U32 R22, R22, 0x10000, RZ ;  /* 0x0001000016167824 */ /* 0x000fc800078e00ff */
[----:B------:R-:W1:Y:S02]  /*9c40*/  F2I.FTZ.TRUNC.NTZ R3, R22 ;  /* 0x0000001600037305 */ /* 0x000e64000021f100 */
[----:B-1----:R1:W-:Y:S01]  /*9c50*/  STG.E desc[UR36][R8.64], R3 ;  /* 0x0000000308007986 */ /* 0x0023e2000c101924 */
[----:B------:R-:W-:Y:S05]  /*9c60*/  BRA `(.L_x_734) ;  /* 0x0000000c00347947 */ /* 0x000fea0003800000 */
.L_x_735:
[----:B------:R-:W-:-:S04]  /*9c70*/  IMAD.U32 R22, R22, 0x10000, RZ ;  /* 0x0001000016167824 */ /* 0x000fc800078e00ff */
[----:B------:R-:W1:Y:S02]  /*9c80*/  F2I.FTZ.TRUNC.NTZ R3, R22 ;  /* 0x0000001600037305 */ /* 0x000e64000021f100 */
[----:B-1----:R1:W-:Y:S01]  /*9c90*/  STG.E.U16 desc[UR36][R8.64], R3 ;  /* 0x0000000308007986 */ /* 0x0023e2000c101524 */
[----:B------:R-:W-:Y:S05]  /*9ca0*/  BRA `(.L_x_734) ;  /* 0x0000000c00247947 */ /* 0x000fea0003800000 */
.L_x_730:
[----:B------:R-:W-:-:S13]  /*9cb0*/  ISETP.GT.AND P0, PT, R0, 0x6, PT ;  /* 0x000000060000780c */ /* 0x000fda0003f04270 */
[----:B------:R-:W-:Y:S05]  /*9cc0*/  @P0 BRA `(.L_x_737) ;  /* 0x00000000002c0947 */ /* 0x000fea0003800000 */
[----:B------:R-:W-:-:S13]  /*9cd0*/  ISETP.NE.AND P0, PT, R0, 0x5, PT ;  /* 0x000000050000780c */ /* 0x000fda0003f05270 */
[----:B------:R-:W-:Y:S05]  /*9ce0*/  @!P0 BRA `(.L_x_738) ;  /* 0x0000000000148947 */ /* 0x000fea0003800000 */
[----:B------:R-:W-:-:S13]  /*9cf0*/  ISETP.NE.AND P0, PT, R0, 0x6, PT ;  /* 0x000000060000780c */ /* 0x000fda0003f05270 */
[----:B------:R-:W-:Y:S05]  /*9d00*/  @P0 BRA `(.L_x_733) ;  /* 0x0000000800300947 */ /* 0x000fea0003800000 */
[----:B------:R-:W-:-:S05]  /*9d10*/  IMAD.U32 R3, R22, 0x10000, RZ ;  /* 0x0001000016037824 */ /* 0x000fca00078e00ff */
[----:B------:R2:W-:Y:S01]  /*9d20*/  STG.E desc[UR36][R8.64], R3 ;  /* 0x0000000308007986 */ /* 0x0005e2000c101924 */
[----:B------:R-:W-:Y:S05]  /*9d30*/  BRA `(.L_x_734) ;  /* 0x0000000c00007947 */ /* 0x000fea0003800000 */
.L_x_738:
[----:B------:R-:W-:-:S05]  /*9d40*/  IMAD.U32 R0, R22, 0x10000, RZ ;  /* 0x0001000016007824 */ /* 0x000fca00078e00ff */
[----:B------:R-:W-:-:S05]  /*9d50*/  F2FP.F16.F32.PACK_AB R0, RZ, R0 ;  /* 0x00000000ff00723e */ /* 0x000fca00000000ff */
[----:B------:R1:W-:Y:S01]  /*9d60*/  STG.E.U16 desc[UR36][R8.64], R0 ;  /* 0x0000000008007986 */ /* 0x0003e2000c101524 */
[----:B------:R-:W-:Y:S05]  /*9d70*/  BRA `(.L_x_734) ;  /* 0x0000000800f07947 */ /* 0x000fea0003800000 */
.L_x_737:
[----:B------:R-:W-:-:S13]  /*9d80*/  ISETP.NE.AND P0, PT, R0, 0x7, PT ;  /* 0x000000070000780c */ /* 0x000fda0003f05270 */
[----:B------:R-:W-:Y:S05]  /*9d90*/  @!P0 BRA `(.L_x_739) ;  /* 0x0000000000348947 */ /* 0x000fea0003800000 */
[----:B------:R-:W-:-:S13]  /*9da0*/  ISETP.NE.AND P0, PT, R0, 0x8, PT ;  /* 0x000000080000780c */ /* 0x000fda0003f05270 */
[----:B------:R-:W-:Y:S05]  /*9db0*/  @!P0 BRA `(.L_x_740) ;  /* 0x0000000000188947 */ /* 0x000fea0003800000 */
[----:B------:R-:W-:-:S13]  /*9dc0*/  ISETP.NE.AND P0, PT, R0, 0x9, PT ;  /* 0x000000090000780c */ /* 0x000fda0003f05270 */
[----:B------:R-:W-:Y:S05]  /*9dd0*/  @P0 BRA `(.L_x_733) ;  /* 0x0000000400fc0947 */ /* 0x000fea0003800000 */
[----:B------:R-:W-:Y:S02]  /*9de0*/  IMAD.U32 R22, R22, 0x10000, RZ ;  /* 0x0001000016167824 */ /* 0x000fe400078e00ff */
[----:B------:R-:W-:-:S05]  /*9df0*/  IMAD.MOV.U32 R23, RZ, RZ, RZ ;  /* 0x000000ffff177224 */ /* 0x000fca00078e00ff */
[----:B------:R4:W-:Y:S01]  /*9e00*/  STG.E.64 desc[UR36][R8.64], R22 ;  /* 0x0000001608007986 */ /* 0x0009e2000c101b24 */
[----:B------:R-:W-:Y:S05]  /*9e10*/  BRA `(.L_x_734) ;  /* 0x0000000800c87947 */ /* 0x000fea0003800000 */
.L_x_740:
[----:B------:R-:W-:-:S05]  /*9e20*/  IMAD.U32 R22, R22, 0x10000, RZ ;  /* 0x0001000016167824 */ /* 0x000fca00078e00ff */
[----:B------:R-:W-:-:S04]  /*9e30*/  F2FP.F16.F32.PACK_AB R3, RZ, R22 ;  /* 0x00000016ff03723e */ /* 0x000fc800000000ff */
[----:B------:R-:W-:-:S05]  /*9e40*/  PRMT R3, R3, 0x5410, RZ ;  /* 0x0000541003037816 */ /* 0x000fca00000000ff */
[----:B------:R3:W-:Y:S01]  /*9e50*/  STG.E desc[UR36][R8.64], R3 ;  /* 0x0000000308007986 */ /* 0x0007e2000c101924 */
[----:B------:R-:W-:Y:S05]  /*9e60*/  BRA `(.L_x_734) ;  /* 0x0000000800b47947 */ /* 0x000fea0003800000 */
.L_x_739:
[----:B------:R-:W-:-:S04]  /*9e70*/  IMAD.U32 R4, R22, 0x10000, RZ ;  /* 0x0001000016047824 */ /* 0x000fc800078e00ff */
[----:B------:R-:W-:-:S06]  /*9e80*/  FMUL.FTZ R4, R4, 1 ;  /* 0x3f80000004047820 */ /* 0x000fcc0000410000 */
[----:B------:R-:W1:Y:S02]  /*9e90*/  F2F.F64.F32 R4, R4 ;  /* 0x0000000400047310 */ /* 0x000e640000201800 */
[----:B-1----:R1:W-:Y:S01]  /*9ea0*/  STG.E.64 desc[UR36][R8.64], R4 ;  /* 0x0000000408007986 */ /* 0x0023e2000c101b24 */
[----:B------:R-:W-:Y:S05]  /*9eb0*/  BRA `(.L_x_734) ;  /* 0x0000000800a07947 */ /* 0x000fea0003800000 */
.L_x_729:
[----:B------:R-:W-:-:S13]  /*9ec0*/  ISETP.GT.AND P0, PT, R0, 0x18, PT ;  /* 0x000000180000780c */ /* 0x000fda0003f04270 */
[----:B------:R-:W-:Y:S05]  /*9ed0*/  @!P0 BRA `(.L_x_741) ;  /* 0x0000000400608947 */ /* 0x000fea0003800000 */
        /* <DEDUP_REMOVED lines=8> */
[----:B------:R-:W-:-:S06]  /*9f60*/  IMAD.U32 R3, R22, 0x10000, RZ ;  /* 0x0001000016037824 */ /* 0x000fcc00078e00ff */
[----:B------:R-:W1:Y:S02]  /*9f70*/  F2I.FTZ.U32.TRUNC.NTZ R3, R3 ;  /* 0x0000000300037305 */ /* 0x000e64000021f000 */
[----:B-1----:R1:W-:Y:S01]  /*9f80*/  STG.E.U16 desc[UR36][R8.64], R3 ;  /* 0x0000000308007986 */ /* 0x0023e2000c101524 */
[----:B------:R-:W-:Y:S05]  /*9f90*/  BRA `(.L_x_734) ;  /* 0x0000000800687947 */ /* 0x000fea0003800000 */
.L_x_744:
[----:B------:R-:W-:Y:S01]  /*9fa0*/  IMAD.U32 R5, R22, 0x10000, RZ ;  /* 0x0001000016057824 */ /* 0x000fe200078e00ff */
        /* <DEDUP_REMOVED lines=16> */
.L_x_747:
[----:B------:R-:W-:-:S04]  /*a0b0*/  SHF.R.U32.HI R3, RZ, 0x18, R5 ;  /* 0x00000018ff037819 */ /* 0x000fc80000011605 */
[----:B------:R-:W-:-:S04]  /*a0c0*/  LOP3.LUT R0, R0, 0x80, R3, 0xf8, !PT ;  /* 0x0000008000007812 */ /* 0x000fc800078ef803 */
[----:B------:R-:W-:-:S07]  /*a0d0*/  PRMT R4, R0, 0x7610, R4 ;  /* 0x0000761000047816 */ /* 0x000fce0000000004 */
.L_x_746:
[----:B------:R-:W-:Y:S05]  /*a0e0*/  BSYNC.RECONVERGENT B0 ;  /* 0x0000000000007941 */ /* 0x000fea0003800200 */
.L_x_745:
[----:B------:R1:W-:Y:S01]  /*a0f0*/  STG.E.U8 desc[UR36][R8.64], R4 ;  /* 0x0000000408007986 */ /* 0x0003e2000c101124 */
[----:B------:R-:W-:Y:S05]  /*a100*/  BRA `(.L_x_734) ;  /* 0x00000008000c7947 */ /* 0x000fea0003800000 */
.L_x_743:
        /* <DEDUP_REMOVED lines=17> */
.L_x_750:
[----:B------:R-:W-:-:S04]  /*a220*/  SHF.R.U32.HI R3, RZ, 0x18, R5 ;  /* 0x00000018ff037819 */ /* 0x000fc80000011605 */
[----:B------:R-:W-:-:S04]  /*a230*/  LOP3.LUT R0, R0, 0x80, R3, 0xf8, !PT ;  /* 0x0000008000007812 */ /* 0x000fc800078ef803 */
[----:B------:R-:W-:-:S07]  /*a240*/  PRMT R4, R0, 0x7610, R4 ;  /* 0x0000761000047816 */ /* 0x000fce0000000004 */
.L_x_749:
[----:B------:R-:W-:Y:S05]  /*a250*/  BSYNC.RECONVERGENT B0 ;  /* 0x0000000000007941 */ /* 0x000fea0003800200 */
.L_x_748:
[----:B------:R1:W-:Y:S01]  /*a260*/  STG.E.U8 desc[UR36][R8.64], R4 ;  /* 0x0000000408007986 */ /* 0x0003e2000c101124 */
[----:B------:R-:W-:Y:S05]  /*a270*/  BRA `(.L_x_734) ;  /* 0x0000000400b07947 */ /* 0x000fea0003800000 */
.L_x_742:
[----:B------:R-:W-:-:S13]  /*a280*/  ISETP.NE.AND P0, PT, R0, 0x1c, PT ;  /* 0x0000001c0000780c */ /* 0x000fda0003f05270 */
[----:B------:R-:W-:Y:S05]  /*a290*/  @!P0 BRA `(.L_x_751) ;  /* 0x0000000000608947 */ /* 0x000fea0003800000 */
[----:B------:R-:W-:-:S13]  /*a2a0*/  ISETP.NE.AND P0, PT, R0, 0x1d, PT ;  /* 0x0000001d0000780c */ /* 0x000fda0003f05270 */
[----:B------:R-:W-:Y:S05]  /*a2b0*/  @!P0 BRA `(.L_x_752) ;  /* 0x0000000000488947 */ /* 0x000fea0003800000 */
[----:B------:R-:W-:-:S13]  /*a2c0*/  ISETP.NE.AND P0, PT, R0, 0x2c, PT ;  /* 0x0000002c0000780c */ /* 0x000fda0003f05270 */
[----:B------:R-:W-:Y:S05]  /*a2d0*/  @P0 BRA `(.L_x_733) ;  /* 0x0000000000bc0947 */ /* 0x000fea0003800000 */
[----:B------:R-:W-:-:S05]  /*a2e0*/  IMAD.U32 R22, R22, 0x10000, RZ ;  /* 0x0001000016167824 */ /* 0x000fca00078e00ff */
        /* <DEDUP_REMOVED lines=15> */
.L_x_752:
[----:B------:R-:W-:-:S06]  /*a3e0*/  IMAD.U32 R4, R22, 0x10000, RZ ;  /* 0x0001000016047824 */ /* 0x000fcc00078e00ff */
[----:B------:R-:W1:Y:S02]  /*a3f0*/  F2I.U64.TRUNC R4, R4 ;  /* 0x0000000400047311 */ /* 0x000e64000020d800 */
[----:B-1----:R1:W-:Y:S01]  /*a400*/  STG.E.64 desc[UR36][R8.64], R4 ;  /* 0x0000000408007986 */ /* 0x0023e2000c101b24 */
[----:B------:R-:W-:Y:S05]  /*a410*/  BRA `(.L_x_734) ;  /* 0x0000000400487947 */ /* 0x000fea0003800000 */
.L_x_751:
[----:B------:R-:W-:-:S04]  /*a420*/  IMAD.U32 R22, R22, 0x10000, RZ ;  /* 0x0001000016167824 */ /* 0x000fc800078e00ff */
[----:B------:R-:W1:Y:S02]  /*a430*/  F2I.FTZ.U32.TRUNC.NTZ R3, R22 ;  /* 0x0000001600037305 */ /* 0x000e64000021f000 */
[----:B-1----:R1:W-:Y:S01]  /*a440*/  STG.E desc[UR36][R8.64], R3 ;  /* 0x0000000308007986 */ /* 0x0023e2000c101924 */
[----:B------:R-:W-:Y:S05]  /*a450*/  BRA `(.L_x_734) ;  /* 0x0000000400387947 */ /* 0x000fea0003800000 */
.L_x_741:
[----:B------:R-:W-:-:S13]  /*a460*/  ISETP.GT.AND P0, PT, R0, 0xe, PT ;  /* 0x0000000e0000780c */ /* 0x000fda0003f04270 */
[----:B------:R-:W-:Y:S05]  /*a470*/  @P0 BRA `(.L_x_753) ;  /* 0x00000000003c0947 */ /* 0x000fea0003800000 */
[----:B------:R-:W-:-:S13]  /*a480*/  ISETP.NE.AND P0, PT, R0, 0xa, PT ;  /* 0x0000000a0000780c */ /* 0x000fda0003f05270 */
[----:B------:R-:W-:Y:S05]  /*a490*/  @!P0 BRA `(.L_x_754) ;  /* 0x00000000001c8947 */ /* 0x000fea0003800000 */
[----:B------:R-:W-:-:S13]  /*a4a0*/  ISETP.NE.AND P0, PT, R0, 0xb, PT ;  /* 0x0000000b0000780c */ /* 0x000fda0003f05270 */
[----:B------:R-:W-:Y:S05]  /*a4b0*/  @P0 BRA `(.L_x_733) ;  /* 0x0000000000440947 */ /* 0x000fea0003800000 */
[----:B------:R-:W-:-:S05]  /*a4c0*/  IMAD.U32 R22, R22, 0x10000, RZ ;  /* 0x0001000016167824 */ /* 0x000fca00078e00ff */
[----:B------:R-:W-:-:S04]  /*a4d0*/  FSETP.NEU.FTZ.AND P0, PT, R22, RZ, PT ;  /* 0x000000ff1600720b */ /* 0x000fc80003f1d000 */
[----:B------:R-:W-:-:S05]  /*a4e0*/  SEL R3, RZ, 0x1, !P0 ;  /* 0x00000001ff037807 */ /* 0x000fca0004000000 */
[----:B------:R1:W-:Y:S01]  /*a4f0*/  STG.E.U8 desc[UR36][R8.64], R3 ;  /* 0x0000000308007986 */ /* 0x0003e2000c101124 */
[----:B------:R-:W-:Y:S05]  /*a500*/  BRA `(.L_x_734) ;  /* 0x00000004000c7947 */ /* 0x000fea0003800000 */
.L_x_754:
[----:B------:R-:W-:Y:S01]  /*a510*/  IMAD.U32 R22, R22, 0x10000, RZ ;  /* 0x0001000016167824 */ /* 0x000fe200078e00ff */
[----:B------:R-:W-:-:S03]  /*a520*/  CS2R R6, SRZ ;  /* 0x0000000000067805 */ /* 0x000fc6000001ff00 */
[----:B------:R-:W-:-:S06]  /*a530*/  FMUL.FTZ R4, R22, 1 ;  /* 0x3f80000016047820 */ /* 0x000fcc0000410000 */
[----:B------:R-:W1:Y:S02]  /*a540*/  F2F.F64.F32 R4, R4 ;  /* 0x0000000400047310 */ /* 0x000e640000201800 */
[----:B-1----:R1:W-:Y:S01]  /*a550*/  STG.E.128 desc[UR36][R8.64], R4 ;  /* 0x0000000408007986 */ /* 0x0023e2000c101d24 */
[----:B------:R-:W-:Y:S05]  /*a560*/  BRA `(.L_x_734) ;  /* 0x0000000000f47947 */ /* 0x000fea0003800000 */
.L_x_753:
[----:B------:R-:W-:-:S13]  /*a570*/  ISETP.NE.AND P0, PT, R0, 0xf, PT ;  /* 0x0000000f0000780c */ /* 0x000fda0003f05270 */
[----:B------:R-:W-:Y:S05]  /*a580*/  @!P0 BRA `(.L_x_755) ;  /* 0x0000000000e88947 */ /* 0x000fea0003800000 */
[----:B------:R-:W-:-:S13]  /*a590*/  ISETP.NE.AND P0, PT, R0, 0x17, PT ;  /* 0x000000170000780c */ /* 0x000fda0003f05270 */
[----:B------:R-:W-:Y:S05]  /*a5a0*/  @!P0 BRA `(.L_x_756) ;  /* 0x0000000000908947 */ /* 0x000fea0003800000 */
[----:B------:R-:W-:-:S13]  /*a5b0*/  ISETP.NE.AND P0, PT, R0, 0x18, PT ;  /* 0x000000180000780c */ /* 0x000fda0003f05270 */
[----:B------:R-:W-:Y:S05]  /*a5c0*/  @!P0 BRA `(.L_x_757) ;  /* 0x0000000000448947 */ /* 0x000fea0003800000 */
.L_x_733:
        /* <DEDUP_REMOVED lines=16> */
.L_x_758:
[----:B------:R-:W-:Y:S05]  /*a6d0*/  BRA `(.L_x_734) ;  /* 0x0000000000987947 */ /* 0x000fea0003800000 */
.L_x_757:
[----:B------:R-:W-:Y:S01]  /*a6e0*/  IMAD.U32 R5, R22, 0x10000, RZ ;  /* 0x0001000016057824 */ /* 0x000fe200078e00ff */
        /* <DEDUP_REMOVED lines=12> */
.L_x_760:
[----:B------:R-:W-:Y:S05]  /*a7b0*/  BSYNC.RECONVERGENT B0 ;  /* 0x0000000000007941 */ /* 0x000fea0003800200 */
.L_x_759:
[----:B------:R-:W-:-:S05]  /*a7c0*/  LOP3.LUT R3, R0, 0x80, R3, 0xf8, !PT ;  /* 0x0000008000037812 */ /* 0x000fca00078ef803 */
[----:B------:R1:W-:Y:S01]  /*a7d0*/  STG.E.U8 desc[UR36][R8.64], R3 ;  /* 0x0000000308007986 */ /* 0x0003e2000c101124 */
[----:B------:R-:W-:Y:S05]  /*a7e0*/  BRA `(.L_x_734) ;  /* 0x0000000000547947 */ /* 0x000fea0003800000 */
.L_x_756:
[----:B------:R-:W-:Y:S01]  /*a7f0*/  IMAD.U32 R3, R22, 0x10000, RZ ;  /* 0x0001000016037824 */ /* 0x000fe200078e00ff */
        /* <DEDUP_REMOVED lines=11> */
.L_x_762:
[----:B------:R-:W-:Y:S01]  /*a8b0*/  IMAD.MOV.U32 R0, RZ, RZ, 0x7f ;  /* 0x0000007fff007424 */ /* 0x000fe200078e00ff */
[----:B------:R-:W-:-:S04]  /*a8c0*/  ISETP.GT.U32.AND P0, PT, R4, 0x7f800000, PT ;  /* 0x7f8000000400780c */ /* 0x000fc80003f04070 */
[----:B------:R-:W-:-:S09]  /*a8d0*/  SEL R0, R0, 0x7c, P0 ;  /* 0x0000007c00007807 */ /* 0x000fd20000000000 */
.L_x_763:
[----:B------:R-:W-:Y:S05]  /*a8e0*/  BSYNC.RECONVERGENT B0 ;  /* 0x0000000000007941 */ /* 0x000fea0003800200 */
.L_x_761:
[----:B------:R-:W-:-:S04]  /*a8f0*/  SHF.R.U32.HI R3, RZ, 0x18, R3 ;  /* 0x00000018ff037819 */ /* 0x000fc80000011603 */
[----:B------:R-:W-:-:S05]  /*a900*/  LOP3.LUT R3, R0, 0x80, R3, 0xf8, !PT ;  /* 0x0000008000037812 */ /* 0x000fca00078ef803 */
[----:B------:R1:W-:Y:S01]  /*a910*/  STG.E.U8 desc[UR36][R8.64], R3 ;  /* 0x0000000308007986 */ /* 0x0003e2000c101124 */
[----:B------:R-:W-:Y:S05]  /*a920*/  BRA `(.L_x_734) ;  /* 0x0000000000047947 */ /* 0x000fea0003800000 */
.L_x_755:
[----:B------:R1:W-:Y:S02]  /*a930*/  STG.E.U16 desc[UR36][R8.64], R22 ;  /* 0x0000001608007986 */ /* 0x0003e4000c101524 */
.L_x_734:
[----:B------:R-:W-:-:S05]  /*a940*/  VIADD R25, R25, 0x80 ;  /* 0x0000008019197836 */ /* 0x000fca0000000000 */
[----:B------:R-:W-:-:S13]  /*a950*/  ISETP.GE.AND P0, PT, R25, R16, PT ;  /* 0x000000101900720c */ /* 0x000fda0003f06270 */
[----:B------:R-:W-:Y:S05]  /*a960*/  @P0 BRA `(.L_x_728) ;  /* 0x0000000c00d80947 */ /* 0x000fea0003800000 */
[----:B------:R-:W5:Y:S01]  /*a970*/  LDCU UR4, c[0x0][0x3b4] ;  /* 0x00007680ff0477ac */ /* 0x000f620008000800 */
[----:B-1234-:R-:W1:Y:S01]  /*a980*/  LDC.64 R8, c[0x0][0x388] ;  /* 0x0000e200ff087b82 */ /* 0x01ee620000000a00 */
[----:B------:R-:W-:Y:S01]  /*a990*/  IMAD R0, R2, 0x200, R25 ;  /* 0x0000020002007824 */ /* 0x000fe200078e0219 */
        /* <DEDUP_REMOVED lines=15> */
[----:B0-----:R-:W-:-:S04]  /*aa90*/  IMAD.U32 R18, R18, 0x10000, RZ ;  /* 0x0001000012127824 */ /* 0x001fc800078e00ff */
[----:B------:R-:W0:Y:S02]  /*aaa0*/  F2I.FTZ.TRUNC.NTZ R3, R18 ;  /* 0x0000001200037305 */ /* 0x000e24000021f100 */
[----:B0-----:R3:W-:Y:S01]  /*aab0*/  STG.E.U8 desc[UR36][R8.64], R3 ;  /* 0x0000000308007986 */ /* 0x0017e2000c101124 */
[----:B------:R-:W-:Y:S05]  /*aac0*/  BRA `(.L_x_769) ;  /* 0x0000000c007c7947 */ /* 0x000fea0003800000 */
.L_x_767:
[----:B0-----:R-:W-:-:S06]  /*aad0*/  IMAD.U32 R5, R18, 0x10000, RZ ;  /* 0x0001000012057824 */ /* 0x001fcc00078e00ff */
[----:B------:R-:W0:Y:S02]  /*aae0*/  F2I.S64.TRUNC R4, R5 ;  /* 0x0000000500047311 */ /* 0x000e24000020d900 */
[----:B0-----:R4:W-:Y:S01]  /*aaf0*/  STG.E.U8 desc[UR36][R8.64], R4 ;  /* 0x0000000408007986 */ /* 0x0019e2000c101124 */
[----:B------:R-:W-:Y:S05]  /*ab00*/  BRA `(.L_x_769) ;  /* 0x0000000c006c7947 */ /* 0x000fea0003800000 */
.L_x_766:
[----:B------:R-:W-:-:S13]  /*ab10*/  ISETP.NE.AND P0, PT, R0, 0x2, PT ;  /* 0x000000020000780c */ /* 0x000fda0003f05270 */
[----:B------:R-:W-:Y:S05]  /*ab20*/  @!P0 BRA `(.L_x_770) ;  /* 0x0000000000308947 */ /* 0x000fea0003800000 */
[----:B------:R-:W-:-:S13]  /*ab30*/  ISETP.NE.AND P0, PT, R0, 0x3, PT ;  /* 0x000000030000780c */ /* 0x000fda0003f05270 */
[----:B------:R-:W-:Y:S05]  /*ab40*/  @!P0 BRA `(.L_x_771) ;  /* 0x0000000000188947 */ /* 0x000fea0003800000 */
[----:B------:R-:W-:-:S13]  /*ab50*/  ISETP.NE.AND P0, PT, R0, 0x4, PT ;  /* 0x000000040000780c */ /* 0x000fda0003f05270 */
[----:B------:R-:W-:Y:S05]  /*ab60*/  @P0 BRA `(.L_x_768) ;  /* 0x0000000800780947 */ /* 0x000fea0003800000 */
[----:B0-----:R-:W-:-:S06]  /*ab70*/  IMAD.U32 R4, R18, 0x10000, RZ ;  /* 0x0001000012047824 */ /* 0x001fcc00078e00ff */
[----:B------:R-:W0:Y:S02]  /*ab80*/  F2I.S64.TRUNC R4, R4 ;  /* 0x0000000400047311 */ /* 0x000e24000020d900 */
[----:B0-----:R1:W-:Y:S01]  /*ab90*/  STG.E.64 desc[UR36][R8.64], R4 ;  /* 0x0000000408007986 */ /* 0x0013e2000c101b24 */
[----:B------:R-:W-:Y:S05]  /*aba0*/  BRA `(.L_x_769) ;  /* 0x0000000c00447947 */ /* 0x000fea0003800000 */
.L_x_771:
[----:B0-----:R-:W-:-:S04]  /*abb0*/  IMAD.U32 R18, R18, 0x10000, RZ ;  /* 0x0001000012127824 */ /* 0x001fc800078e00ff */
[----:B------:R-:W0:Y:S02]  /*abc0*/  F2I.FTZ.TRUNC.NTZ R3, R18 ;  /* 0x0000001200037305 */ /* 0x000e24000021f100 */
[----:B0-----:R2:W-:Y:S01]  /*abd0*/  STG.E desc[UR36][R8.64], R3 ;  /* 0x0000000308007986 */ /* 0x0015e2000c101924 */
[----:B------:R-:W-:Y:S05]  /*abe0*/  BRA `(.L_x_769) ;  /* 0x0000000c00347947 */ /* 0x000fea0003800000 */
.L_x_770:
[----:B0-----:R-:W-:-:S04]  /*abf0*/  IMAD.U32 R18, R18, 0x10000, RZ ;  /* 0x0001000012127824 */ /* 0x001fc800078e00ff */
[----:B------:R-:W0:Y:S02]  /*ac00*/  F2I.FTZ.TRUNC.NTZ R3, R18 ;  /* 0x0000001200037305 */ /* 0x000e24000021f100 */
[----:B0-----:R0:W-:Y:S01]  /*ac10*/  STG.E.U16 desc[UR36][R8.64], R3 ;  /* 0x0000000308007986 */ /* 0x0011e2000c101524 */
[----:B------:R-:W-:Y:S05]  /*ac20*/  BRA `(.L_x_769) ;  /* 0x0000000c00247947 */ /* 0x000fea0003800000 */
.L_x_765:
[----:B------:R-:W-:-:S13]  /*ac30*/  ISETP.GT.AND P0, PT, R0, 0x6, PT ;  /* 0x000000060000780c */ /* 0x000fda0003f04270 */
[----:B------:R-:W-:Y:S05]  /*ac40*/  @P0 BRA `(.L_x_772) ;  /* 0x00000000002c0947 */ /* 0x000fea0003800000 */
[----:B------:R-:W-:-:S13]  /*ac50*/  ISETP.NE.AND P0, PT, R0, 0x5, PT ;  /* 0x000000050000780c */ /* 0x000fda0003f05270 */
[----:B------:R-:W-:Y:S05]  /*ac60*/  @!P0 BRA `(.L_x_773) ;  /* 0x0000000000148947 */ /* 0x000fea0003800000 */
[----:B------:R-:W-:-:S13]  /*ac70*/  ISETP.NE.AND P0, PT, R0, 0x6, PT ;  /* 0x000000060000780c */ /* 0x000fda0003f05270 */
[----:B------:R-:W-:Y:S05]  /*ac80*/  @P0 BRA `(.L_x_768) ;  /* 0x0000000800300947 */ /* 0x000fea0003800000 */
[----:B0-----:R-:W-:-:S05]  /*ac90*/  IMAD.U32 R3, R18, 0x10000, RZ ;  /* 0x0001000012037824 */ /* 0x001fca00078e00ff */
[----:B------:R0:W-:Y:S01]  /*aca0*/  STG.E desc[UR36][R8.64], R3 ;  /* 0x0000000308007986 */ /* 0x0001e2000c101924 */
[----:B------:R-:W-:Y:S05]  /*acb0*/  BRA `(.L_x_769) ;  /* 0x0000000c00007947 */ /* 0x000fea0003800000 */
.L_x_773:
[----:B0-----:R-:W-:-:S05]  /*acc0*/  IMAD.U32 R0, R18, 0x10000, RZ ;  /* 0x0001000012007824 */ /* 0x001fca00078e00ff */
[----:B------:R-:W-:-:S05]  /*acd0*/  F2FP.F16.F32.PACK_AB R0, RZ, R0 ;  /* 0x00000000ff00723e */ /* 0x000fca00000000ff */
[----:B------:R0:W-:Y:S01]  /*ace0*/  STG.E.U16 desc[UR36][R8.64], R0 ;  /* 0x0000000008007986 */ /* 0x0001e2000c101524 */
[----:B------:R-:W-:Y:S05]  /*acf0*/  BRA `(.L_x_769) ;  /* 0x0000000800f07947 */ /* 0x000fea0003800000 */
.L_x_772:
[----:B------:R-:W-:-:S13]  /*ad00*/  ISETP.NE.AND P0, PT, R0, 0x7, PT ;  /* 0x000000070000780c */ /* 0x000fda0003f05270 */
[----:B------:R-:W-:Y:S05]  /*ad10*/  @!P0 BRA `(.L_x_774) ;  /* 0x0000000000348947 */ /* 0x000fea0003800000 */
[----:B------:R-:W-:-:S13]  /*ad20*/  ISETP.NE.AND P0, PT, R0, 0x8, PT ;  /* 0x000000080000780c */ /* 0x000fda0003f05270 */
[----:B------:R-:W-:Y:S05]  /*ad30*/  @!P0 BRA `(.L_x_775) ;  /* 0x0000000000188947 */ /* 0x000fea0003800000 */
[----:B------:R-:W-:-:S13]  /*ad40*/  ISETP.NE.AND P0, PT, R0, 0x9, PT ;  /* 0x000000090000780c */ /* 0x000fda0003f05270 */
[----:B------:R-:W-:Y:S05]  /*ad50*/  @P0 BRA `(.L_x_768) ;  /* 0x0000000400fc0947 */ /* 0x000fea0003800000 */
[----:B0-----:R-:W-:Y:S02]  /*ad60*/  IMAD.U32 R4, R18, 0x10000, RZ ;  /* 0x0001000012047824 */ /* 0x001fe400078e00ff */
[----:B------:R-:W-:-:S05]  /*ad70*/  IMAD.MOV.U32 R5, RZ, RZ, RZ ;  /* 0x000000ffff057224 */ /* 0x000fca00078e00ff */
[----:B------:R0:W-:Y:S01]  /*ad80*/  STG.E.64 desc[UR36][R8.64], R4 ;  /* 0x0000000408007986 */ /* 0x0001e2000c101b24 */
[----:B------:R-:W-:Y:S05]  /*ad90*/  BRA `(.L_x_769) ;  /* 0x0000000800c87947 */ /* 0x000fea0003800000 */
.L_x_775:
[----:B0-----:R-:W-:-:S05]  /*ada0*/  IMAD.U32 R18, R18, 0x10000, RZ ;  /* 0x0001000012127824 */ /* 0x001fca00078e00ff */
[----:B------:R-:W-:-:S04]  /*adb0*/  F2FP.F16.F32.PACK_AB R3, RZ, R18 ;  /* 0x00000012ff03723e */ /* 0x000fc800000000ff */
[----:B------:R-:W-:-:S05]  /*adc0*/  PRMT R3, R3, 0x5410, RZ ;  /* 0x0000541003037816 */ /* 0x000fca00000000ff */
[----:B------:R0:W-:Y:S01]  /*add0*/  STG.E desc[UR36][R8.64], R3 ;  /* 0x0000000308007986 */ /* 0x0001e2000c101924 */
[----:B------:R-:W-:Y:S05]  /*ade0*/  BRA `(.L_x_769) ;  /* 0x0000000800b47947 */ /* 0x000fea0003800000 */
.L_x_774:
[----:B0-----:R-:W-:-:S04]  /*adf0*/  IMAD.U32 R4, R18, 0x10000, RZ ;  /* 0x0001000012047824 */ /* 0x001fc800078e00ff */
[----:B------:R-:W-:-:S06]  /*ae00*/  FMUL.FTZ R4, R4, 1 ;  /* 0x3f80000004047820 */ /* 0x000fcc0000410000 */
[----:B------:R-:W0:Y:S02]  /*ae10*/  F2F.F64.F32 R4, R4 ;  /* 0x0000000400047310 */ /* 0x000e240000201800 */
[----:B0-----:R0:W-:Y:S01]  /*ae20*/  STG.E.64 desc[UR36][R8.64], R4 ;  /* 0x0000000408007986 */ /* 0x0011e2000c101b24 */
[----:B------:R-:W-:Y:S05]  /*ae30*/  BRA `(.L_x_769) ;  /* 0x0000000800a07947 */ /* 0x000fea0003800000 */
.L_x_764:
        /* <DEDUP_REMOVED lines=10> */
[----:B0-----:R-:W-:-:S06]  /*aee0*/  IMAD.U32 R3, R18, 0x10000, RZ ;  /* 0x0001000012037824 */ /* 0x001fcc00078e00ff */
[----:B------:R-:W0:Y:S02]  /*aef0*/  F2I.FTZ.U32.TRUNC.NTZ R3, R3 ;  /* 0x0000000300037305 */ /* 0x000e24000021f000 */
[----:B0-----:R0:W-:Y:S01]  /*af00*/  STG.E.U16 desc[UR36][R8.64], R3 ;  /* 0x0000000308007986 */ /* 0x0011e2000c101524 */
[----:B------:R-:W-:Y:S05]  /*af10*/  BRA `(.L_x_769) ;  /* 0x0000000800687947 */ /* 0x000fea0003800000 */
.L_x_779:
        /* <DEDUP_REMOVED lines=17> */
.L_x_782:
[----:B------:R-:W-:-:S04]  /*b030*/  SHF.R.U32.HI R3, RZ, 0x18, R5 ;  /* 0x00000018ff037819 */ /* 0x000fc80000011605 */
[----:B------:R-:W-:-:S04]  /*b040*/  LOP3.LUT R0, R0, 0x80, R3, 0xf8, !PT ;  /* 0x0000008000007812 */ /* 0x000fc800078ef803 */
[----:B------:R-:W-:-:S07]  /*b050*/  PRMT R4, R0, 0x7610, R4 ;  /* 0x0000761000047816 */ /* 0x000fce0000000004 */
.L_x_781:
[----:B------:R-:W-:Y:S05]  /*b060*/  BSYNC.RECONVERGENT B0 ;  /* 0x0000000000007941 */ /* 0x000fea0003800200 */
.L_x_780:
[----:B------:R0:W-:Y:S01]  /*b070*/  STG.E.U8 desc[UR36][R8.64], R4 ;  /* 0x0000000408007986 */ /* 0x0001e2000c101124 */
[----:B------:R-:W-:Y:S05]  /*b080*/  BRA `(.L_x_769) ;  /* 0x00000008000c7947 */ /* 0x000fea0003800000 */
.L_x_778:
        /* <DEDUP_REMOVED lines=17> */
.L_x_785:
[----:B------:R-:W-:-:S04]  /*b1a0*/  SHF.R.U32.HI R3, RZ, 0x18, R5 ;  /* 0x00000018ff037819 */ /* 0x000fc80000011605 */
[----:B------:R-:W-:-:S04]  /*b1b0*/  LOP3.LUT R0, R0, 0x80, R3, 0xf8, !PT ;  /* 0x0000008000007812 */ /* 0x000fc800078ef803 */
[----:B------:R-:W-:-:S07]  /*b1c0*/  PRMT R4, R0, 0x7610, R4 ;  /* 0x0000761000047816 */ /* 0x000fce0000000004 */
.L_x_784:
[----:B------:R-:W-:Y:S05]  /*b1d0*/  BSYNC.RECONVERGENT B0 ;  /* 0x0000000000007941 */ /* 0x000fea0003800200 */
.L_x_783:
[----:B------:R0:W-:Y:S01]  /*b1e0*/  STG.E.U8 desc[UR36][R8.64], R4 ;  /* 0x0000000408007986 */ /* 0x0001e2000c101124 */
[----:B------:R-:W-:Y:S05]  /*b1f0*/  BRA `(.L_x_769) ;  /* 0x0000000400b07947 */ /* 0x000fea0003800000 */
.L_x_777:
[----:B------:R-:W-:-:S13]  /*b200*/  ISETP.NE.AND P0, PT, R0, 0x1c, PT ;  /* 0x0000001c0000780c */ /* 0x000fda0003f05270 */
[----:B------:R-:W-:Y:S05]  /*b210*/  @!P0 BRA `(.L_x_786) ;  /* 0x0000000000608947 */ /* 0x000fea0003800000 */
[----:B------:R-:W-:-:S13]  /*b220*/  ISETP.NE.AND P0, PT, R0, 0x1d, PT ;  /* 0x0000001d0000780c */ /* 0x000fda0003f05270 */
[----:B------:R-:W-:Y:S05]  /*b230*/  @!P0 BRA `(.L_x_787) ;  /* 0x0000000000488947 */ /* 0x000fea0003800000 */
[----:B------:R-:W-:-:S13]  /*b240*/  ISETP.NE.AND P0, PT, R0, 0x2c, PT ;  /* 0x0000002c0000780c */ /* 0x000fda0003f05270 */
[----:B------:R-:W-:Y:S05]  /*b250*/  @P0 BRA `(.L_x_768) ;  /* 0x0000000000bc0947 */ /* 0x000fea0003800000 */
[----:B0-----:R-:W-:-:S05]  /*b260*/  IMAD.U32 R18, R18, 0x10000, RZ ;  /* 0x0001000012127824 */ /* 0x001fca00078e00ff */
        /* <DEDUP_REMOVED lines=15> */
.L_x_787:
[----:B0-----:R-:W-:-:S06]  /*b360*/  IMAD.U32 R4, R18, 0x10000, RZ ;  /* 0x0001000012047824 */ /* 0x001fcc00078e00ff */
[----:B------:R-:W0:Y:S02]  /*b370*/  F2I.U64.TRUNC R4, R4 ;  /* 0x0000000400047311 */ /* 0x000e24000020d800 */
[----:B0-----:R0:W-:Y:S01]  /*b380*/  STG.E.64 desc[UR36][R8.64], R4 ;  /* 0x0000000408007986 */ /* 0x0011e2000c101b24 */
[----:B------:R-:W-:Y:S05]  /*b390*/  BRA `(.L_x_769) ;  /* 0x0000000400487947 */ /* 0x000fea0003800000 */
.L_x_786:
[----:B0-----:R-:W-:-:S04]  /*b3a0*/  IMAD.U32 R18, R18, 0x10000, RZ ;  /* 0x0001000012127824 */ /* 0x001fc800078e00ff */
[----:B------:R-:W0:Y:S02]  /*b3b0*/  F2I.FTZ.U32.TRUNC.NTZ R3, R18 ;  /* 0x0000001200037305 */ /* 0x000e24000021f000 */
[----:B0-----:R0:W-:Y:S01]  /*b3c0*/  STG.E desc[UR36][R8.64], R3 ;  /* 0x0000000308007986 */ /* 0x0011e2000c101924 */
[----:B------:R-:W-:Y:S05]  /*b3d0*/  BRA `(.L_x_769) ;  /* 0x0000000400387947 */ /* 0x000fea0003800000 */
.L_x_776:
[----:B------:R-:W-:-:S13]  /*b3e0*/  ISETP.GT.AND P0, PT, R0, 0xe, PT ;  /* 0x0000000e0000780c */ /* 0x000fda0003f04270 */
[----:B------:R-:W-:Y:S05]  /*b3f0*/  @P0 BRA `(.L_x_788) ;  /* 0x00000000003c0947 */ /* 0x000fea0003800000 */
[----:B------:R-:W-:-:S13]  /*b400*/  ISETP.NE.AND P0, PT, R0, 0xa, PT ;  /* 0x0000000a0000780c */ /* 0x000fda0003f05270 */
[----:B------:R-:W-:Y:S05]  /*b410*/  @!P0 BRA `(.L_x_789) ;  /* 0x00000000001c8947 */ /* 0x000fea0003800000 */
[----:B------:R-:W-:-:S13]  /*b420*/  ISETP.NE.AND P0, PT, R0, 0xb, PT ;  /* 0x0000000b0000780c */ /* 0x000fda0003f05270 */
[----:B------:R-:W-:Y:S05]  /*b430*/  @P0 BRA `(.L_x_768) ;  /* 0x0000000000440947 */ /* 0x000fea0003800000 */
[----:B0-----:R-:W-:-:S05]  /*b440*/  IMAD.U32 R18, R18, 0x10000, RZ ;  /* 0x0001000012127824 */ /* 0x001fca00078e00ff */
[----:B------:R-:W-:-:S04]  /*b450*/  FSETP.NEU.FTZ.AND P0, PT, R18, RZ, PT ;  /* 0x000000ff1200720b */ /* 0x000fc80003f1d000 */
[----:B------:R-:W-:-:S05]  /*b460*/  SEL R3, RZ, 0x1, !P0 ;  /* 0x00000001ff037807 */ /* 0x000fca0004000000 */
[----:B------:R0:W-:Y:S01]  /*b470*/  STG.E.U8 desc[UR36][R8.64], R3 ;  /* 0x0000000308007986 */ /* 0x0001e2000c101124 */
[----:B------:R-:W-:Y:S05]  /*b480*/  BRA `(.L_x_769) ;  /* 0x00000004000c7947 */ /* 0x000fea0003800000 */
.L_x_789:
[----:B0-----:R-:W-:Y:S01]  /*b490*/  IMAD.U32 R18, R18, 0x10000, RZ ;  /* 0x0001000012127824 */ /* 0x001fe200078e00ff */
[----:B------:R-:W-:-:S03]  /*b4a0*/  CS2R R6, SRZ ;  /* 0x0000000000067805 */ /* 0x000fc6000001ff00 */
[----:B------:R-:W-:-:S06]  /*b4b0*/  FMUL.FTZ R4, R18, 1 ;  /* 0x3f80000012047820 */ /* 0x000fcc0000410000 */
[----:B------:R-:W0:Y:S02]  /*b4c0*/  F2F.F64.F32 R4, R4 ;  /* 0x0000000400047310 */ /* 0x000e240000201800 */
[----:B0-----:R0:W-:Y:S01]  /*b4d0*/  STG.E.128 desc[UR36][R8.64], R4 ;  /* 0x0000000408007986 */ /* 0x0011e2000c101d24 */
[----:B------:R-:W-:Y:S05]  /*b4e0*/  BRA `(.L_x_769) ;  /* 0x0000000000f47947 */ /* 0x000fea0003800000 */
.L_x_788:
[----:B------:R-:W-:-:S13]  /*b4f0*/  ISETP.NE.AND P0, PT, R0, 0xf, PT ;  /* 0x0000000f0000780c */ /* 0x000fda0003f05270 */
[----:B------:R-:W-:Y:S05]  /*b500*/  @!P0 BRA `(.L_x_790) ;  /* 0x0000000000e88947 */ /* 0x000fea0003800000 */
[----:B------:R-:W-:-:S13]  /*b510*/  ISETP.NE.AND P0, PT, R0, 0x17, PT ;  /* 0x000000170000780c */ /* 0x000fda0003f05270 */
[----:B------:R-:W-:Y:S05]  /*b520*/  @!P0 BRA `(.L_x_791) ;  /* 0x0000000000908947 */ /* 0x000fea0003800000 */
[----:B------:R-:W-:-:S13]  /*b530*/  ISETP.NE.AND P0, PT, R0, 0x18, PT ;  /* 0x000000180000780c */ /* 0x000fda0003f05270 */
[----:B------:R-:W-:Y:S05]  /*b540*/  @!P0 BRA `(.L_x_792) ;  /* 0x0000000000448947 */ /* 0x000fea0003800000 */
.L_x_768:
        /* <DEDUP_REMOVED lines=16> */
.L_x_793:
[----:B------:R-:W-:Y:S05]  /*b650*/  BRA `(.L_x_769) ;  /* 0x0000000000987947 */ /* 0x000fea0003800000 */
.L_x_792:
        /* <DEDUP_REMOVED lines=13> */
.L_x_795:
[----:B------:R-:W-:Y:S05]  /*b730*/  BSYNC.RECONVERGENT B0 ;  /* 0x0000000000007941 */ /* 0x000fea0003800200 */
.L_x_794:
[----:B------:R-:W-:-:S05]  /*b740*/  LOP3.LUT R3, R0, 0x80, R3, 0xf8, !PT ;  /* 0x0000008000037812 */ /* 0x000fca00078ef803 */
[----:B------:R0:W-:Y:S01]  /*b750*/  STG.E.U8 desc[UR36][R8.64], R3 ;  /* 0x0000000308007986 */ /* 0x0001e2000c101124 */
[----:B------:R-:W-:Y:S05]  /*b760*/  BRA `(.L_x_769) ;  /* 0x0000000000547947 */ /* 0x000fea0003800000 */
.L_x_791:
        /* <DEDUP_REMOVED lines=12> */
.L_x_797:
[----:B------:R-:W-:Y:S01]  /*b830*/  IMAD.MOV.U32 R0, RZ, RZ, 0x7f ;  /* 0x0000007fff007424 */ /* 0x000fe200078e00ff */
[----:B------:R-:W-:-:S04]  /*b840*/  ISETP.GT.U32.AND P0, PT, R4, 0x7f800000, PT ;  /* 0x7f8000000400780c */ /* 0x000fc80003f04070 */
[----:B------:R-:W-:-:S09]  /*b850*/  SEL R0, R0, 0x7c, P0 ;  /* 0x0000007c00007807 */ /* 0x000fd20000000000 */
.L_x_798:
[----:B------:R-:W-:Y:S05]  /*b860*/  BSYNC.RECONVERGENT B0 ;  /* 0x0000000000007941 */ /* 0x000fea0003800200 */
.L_x_796:
[----:B------:R-:W-:-:S04]  /*b870*/  SHF.R.U32.HI R3, RZ, 0x18, R3 ;  /* 0x00000018ff037819 */ /* 0x000fc80000011603 */
[----:B------:R-:W-:-:S05]  /*b880*/  LOP3.LUT R3, R0, 0x80, R3, 0xf8, !PT ;  /* 0x0000008000037812 */ /* 0x000fca00078ef803 */
[----:B------:R0:W-:Y:S01]  /*b890*/  STG.E.U8 desc[UR36][R8.64], R3 ;  /* 0x0000000308007986 */ /* 0x0001e2000c101124 */
[----:B------:R-:W-:Y:S05]  /*b8a0*/  BRA `(.L_x_769) ;  /* 0x0000000000047947 */ /* 0x000fea0003800000 */
.L_x_790:
[----:B0-----:R0:W-:Y:S02]  /*b8b0*/  STG.E.U16 desc[UR36][R8.64], R18 ;  /* 0x0000001208007986 */ /* 0x0011e4000c101524 */
.L_x_769:
[----:B------:R-:W-:-:S07]  /*b8c0*/  VIADD R25, R25, 0x80 ;  /* 0x0000008019197836 */ /* 0x000fce0000000000 */
.L_x_728:
[----:B------:R-:W-:Y:S05]  /*b8d0*/  BSYNC.RECONVERGENT B6 ;  /* 0x0000000000067941 */ /* 0x000fea0003800200 */
.L_x_727:
[----:B------:R-:W-:-:S13]  /*b8e0*/  ISETP.GE.AND P0, PT, R25, R16, PT ;  /* 0x000000101900720c */ /* 0x000fda0003f06270 */
[----:B------:R-:W-:Y:S05]  /*b8f0*/  @P0 EXIT ;  /* 0x000000000000094d */ /* 0x000fea0003800000 */
[----:B012-4-:R-:W0:Y:S01]  /*b900*/  LDC.64 R4, c[0x0][0x388] ;  /* 0x0000e200ff047b82 */ /* 0x017e220000000a00 */
[----:B------:R-:W1:Y:S01]  /*b910*/  LDCU UR4, c[0x0][0x3b4] ;  /* 0x00007680ff0477ac */ /* 0x000e620008000800 */
[----:B---3--:R-:W-:Y:S01]  /*b920*/  PRMT R0, R17, 0x9910, RZ ;  /* 0x0000991011007816 */ /* 0x008fe200000000ff */
[----:B------:R-:W-:-:S03]  /*b930*/  IMAD R2, R2, 0x200, R25 ;  /* 0x0000020002027824 */ /* 0x000fc600078e0219 */
[----:B------:R-:W-:Y:S01]  /*b940*/  ISETP.GT.AND P1, PT, R0, 0x9, PT ;  /* 0x000000090000780c */ /* 0x000fe20003f24270 */
[----:B-1----:R-:W-:-:S05]  /*b950*/  IMAD R3, R2, UR4, RZ ;  /* 0x0000000402037c24 */ /* 0x002fca000f8e02ff */
[----:B0-----:R-:W-:-:S05]  /*b960*/  IADD3 R2, P0, PT, R3, R4, RZ ;  /* 0x0000000403027210 */ /* 0x001fca0007f1e0ff */
[----:B------:R-:W-:Y:S02]  /*b970*/  IMAD.X R3, RZ, RZ, R5, P0 ;  /* 0x000000ffff037224 */ /* 0x000fe400000e0605 */
[----:B------:R-:W-:Y:S06]  /*b980*/  @P1 BRA `(.L_x_799) ;  /* 0x00000004000c1947 */ /* 0x000fec0003800000 */
        /* <DEDUP_REMOVED lines=8> */
[----:B------:R-:W-:-:S06]  /*ba10*/  IMAD.U32 R19, R19, 0x10000, RZ ;  /* 0x0001000013137824 */ /* 0x000fcc00078e00ff */
[----:B------:R-:W0:Y:S02]  /*ba20*/  F2I.FTZ.TRUNC.NTZ R19, R19 ;  /* 0x0000001300137305 */ /* 0x000e24000021f100 */
[----:B0-----:R-:W-:Y:S01]  /*ba30*/  STG.E.U8 desc[UR36][R2.64], R19 ;  /* 0x0000001302007986 */ /* 0x001fe2000c101124 */
[----:B------:R-:W-:Y:S05]  /*ba40*/  EXIT ;  /* 0x000000000000794d */ /* 0x000fea0003800000 */
.L_x_802:
[----:B------:R-:W-:-:S06]  /*ba50*/  IMAD.U32 R5, R19, 0x10000, RZ ;  /* 0x0001000013057824 */ /* 0x000fcc00078e00ff */
[----:B------:R-:W0:Y:S02]  /*ba60*/  F2I.S64.TRUNC R4, R5 ;  /* 0x0000000500047311 */ /* 0x000e24000020d900 */
[----:B0-----:R-:W-:Y:S01]  /*ba70*/  STG.E.U8 desc[UR36][R2.64], R4 ;  /* 0x0000000402007986 */ /* 0x001fe2000c101124 */
[----:B------:R-:W-:Y:S05]  /*ba80*/  EXIT ;  /* 0x000000000000794d */ /* 0x000fea0003800000 */
.L_x_801:
[----:B------:R-:W-:-:S13]  /*ba90*/  ISETP.NE.AND P0, PT, R0, 0x2, PT ;  /* 0x000000020000780c */ /* 0x000fda0003f05270 */
[----:B------:R-:W-:Y:S05]  /*baa0*/  @!P0 BRA `(.L_x_804) ;  /* 0x0000000000308947 */ /* 0x000fea0003800000 */
[----:B------:R-:W-:-:S13]  /*bab0*/  ISETP.NE.AND P0, PT, R0, 0x3, PT ;  /* 0x000000030000780c */ /* 0x000fda0003f05270 */
[----:B------:R-:W-:Y:S05]  /*bac0*/  @!P0 BRA `(.L_x_805) ;  /* 0x0000000000188947 */ /* 0x000fea0003800000 */
[----:B------:R-:W-:-:S13]  /*bad0*/  ISETP.NE.AND P0, PT, R0, 0x4, PT ;  /* 0x000000040000780c */ /* 0x000fda0003f05270 */
[----:B------:R-:W-:Y:S05]  /*bae0*/  @P0 BRA `(.L_x_803) ;  /* 0x0000000800780947 */ /* 0x000fea0003800000 */
[----:B------:R-:W-:-:S06]  /*baf0*/  IMAD.U32 R4, R19, 0x10000, RZ ;  /* 0x0001000013047824 */ /* 0x000fcc00078e00ff */
[----:B------:R-:W0:Y:S02]  /*bb00*/  F2I.S64.TRUNC R4, R4 ;  /* 0x0000000400047311 */ /* 0x000e24000020d900 */
[----:B0-----:R-:W-:Y:S01]  /*bb10*/  STG.E.64 desc[UR36][R2.64], R4 ;  /* 0x0000000402007986 */ /* 0x001fe2000c101b24 */
[----:B------:R-:W-:Y:S05]  /*bb20*/  EXIT ;  /* 0x000000000000794d */ /* 0x000fea0003800000 */
.L_x_805:
[----:B------:R-:W-:-:S06]  /*bb30*/  IMAD.U32 R19, R19, 0x10000, RZ ;  /* 0x0001000013137824 */ /* 0x000fcc00078e00ff */
[----:B------:R-:W0:Y:S02]  /*bb40*/  F2I.FTZ.TRUNC.NTZ R19, R19 ;  /* 0x0000001300137305 */ /* 0x000e24000021f100 */
[----:B0-----:R-:W-:Y:S01]  /*bb50*/  STG.E desc[UR36][R2.64], R19 ;  /* 0x0000001302007986 */ /* 0x001fe2000c101924 */
[----:B------:R-:W-:Y:S05]  /*bb60*/  EXIT ;  /* 0x000000000000794d */ /* 0x000fea0003800000 */
.L_x_804:
[----:B------:R-:W-:-:S06]  /*bb70*/  IMAD.U32 R19, R19, 0x10000, RZ ;  /* 0x0001000013137824 */ /* 0x000fcc00078e00ff */
[----:B------:R-:W0:Y:S02]  /*bb80*/  F2I.FTZ.TRUNC.NTZ R19, R19 ;  /* 0x0000001300137305 */ /* 0x000e24000021f100 */
[----:B0-----:R-:W-:Y:S01]  /*bb90*/  STG.E.U16 desc[UR36][R2.64], R19 ;  /* 0x0000001302007986 */ /* 0x001fe2000c101524 */
[----:B------:R-:W-:Y:S05]  /*bba0*/  EXIT ;  /* 0x000000000000794d */ /* 0x000fea0003800000 */
.L_x_800:
[----:B------:R-:W-:-:S13]  /*bbb0*/  ISETP.GT.AND P0, PT, R0, 0x6, PT ;  /* 0x000000060000780c */ /* 0x000fda0003f04270 */
[----:B------:R-:W-:Y:S05]  /*bbc0*/  @P0 BRA `(.L_x_806) ;  /* 0x00000000002c0947 */ /* 0x000fea0003800000 */
[----:B------:R-:W-:-:S13]  /*bbd0*/  ISETP.NE.AND P0, PT, R0, 0x5, PT ;  /* 0x000000050000780c */ /* 0x000fda0003f05270 */
[----:B------:R-:W-:Y:S05]  /*bbe0*/  @!P0 BRA `(.L_x_807) ;  /* 0x0000000000148947 */ /* 0x000fea0003800000 */
[----:B------:R-:W-:-:S13]  /*bbf0*/  ISETP.NE.AND P0, PT, R0, 0x6, PT ;  /* 0x000000060000780c */ /* 0x000fda0003f05270 */
[----:B------:R-:W-:Y:S05]  /*bc00*/  @P0 BRA `(.L_x_803) ;  /* 0x0000000800300947 */ /* 0x000fea0003800000 */
[----:B------:R-:W-:-:S05]  /*bc10*/  IMAD.U32 R19, R19, 0x10000, RZ ;  /* 0x0001000013137824 */ /* 0x000fca00078e00ff */
[----:B------:R-:W-:Y:S01]  /*bc20*/  STG.E desc[UR36][R2.64], R19 ;  /* 0x0000001302007986 */ /* 0x000fe2000c101924 */
[----:B------:R-:W-:Y:S05]  /*bc30*/  EXIT ;  /* 0x000000000000794d */ /* 0x000fea0003800000 */
.L_x_807:
[----:B------:R-:W-:-:S05]  /*bc40*/  IMAD.U32 R0, R19, 0x10000, RZ ;  /* 0x0001000013007824 */ /* 0x000fca00078e00ff */
[----:B------:R-:W-:-:S05]  /*bc50*/  F2FP.F16.F32.PACK_AB R0, RZ, R0 ;  /* 0x00000000ff00723e */ /* 0x000fca00000000ff */
[----:B------:R-:W-:Y:S01]  /*bc60*/  STG.E.U16 desc[UR36][R2.64], R0 ;  /* 0x0000000002007986 */ /* 0x000fe2000c101524 */
[----:B------:R-:W-:Y:S05]  /*bc70*/  EXIT ;  /* 0x000000000000794d */ /* 0x000fea0003800000 */
.L_x_806:
        /* <DEDUP_REMOVED lines=8> */
[----:B------:R-:W-:Y:S01]  /*bd00*/  STG.E.64 desc[UR36][R2.64], R4 ;  /* 0x0000000402007986 */ /* 0x000fe2000c101b24 */
[----:B------:R-:W-:Y:S05]  /*bd10*/  EXIT ;  /* 0x000000000000794d */ /* 0x000fea0003800000 */
.L_x_809:
[----:B------:R-:W-:-:S05]  /*bd20*/  IMAD.U32 R19, R19, 0x10000, RZ ;  /* 0x0001000013137824 */ /* 0x000fca00078e00ff */
[----:B------:R-:W-:-:S04]  /*bd30*/  F2FP.F16.F32.PACK_AB R5, RZ, R19 ;  /* 0x00000013ff05723e */ /* 0x000fc800000000ff */
[----:B------:R-:W-:-:S05]  /*bd40*/  PRMT R5, R5, 0x5410, RZ ;  /* 0x0000541005057816 */ /* 0x000fca00000000ff */
[----:B------:R-:W-:Y:S01]  /*bd50*/  STG.E desc[UR36][R2.64], R5 ;  /* 0x0000000502007986 */ /* 0x000fe2000c101924 */
[----:B------:R-:W-:Y:S05]  /*bd60*/  EXIT ;  /* 0x000000000000794d */ /* 0x000fea0003800000 */
.L_x_808:
[----:B------:R-:W-:-:S04]  /*bd70*/  IMAD.U32 R4, R19, 0x10000, RZ ;  /* 0x0001000013047824 */ /* 0x000fc800078e00ff */
[----:B------:R-:W-:-:S06]  /*bd80*/  FMUL.FTZ R4, R4, 1 ;  /* 0x3f80000004047820 */ /* 0x000fcc0000410000 */
[----:B------:R-:W0:Y:S02]  /*bd90*/  F2F.F64.F32 R4, R4 ;  /* 0x0000000400047310 */ /* 0x000e240000201800 */
[----:B0-----:R-:W-:Y:S01]  /*bda0*/  STG.E.64 desc[UR36][R2.64], R4 ;  /* 0x0000000402007986 */ /* 0x001fe2000c101b24 */
[----:B------:R-:W-:Y:S05]  /*bdb0*/  EXIT ;  /* 0x000000000000794d */ /* 0x000fea0003800000 */
.L_x_799:
        /* <DEDUP_REMOVED lines=11> */
[----:B------:R-:W0:Y:S02]  /*be70*/  F2I.FTZ.U32.TRUNC.NTZ R5, R5 ;  /* 0x0000000500057305 */ /* 0x000e24000021f000 */
[----:B0-----:R-:W-:Y:S01]  /*be80*/  STG.E.U16 desc[UR36][R2.64], R5 ;  /* 0x0000000502007986 */ /* 0x001fe2000c101524 */
[----:B------:R-:W-:Y:S05]  /*be90*/  EXIT ;  /* 0x000000000000794d */ /* 0x000fea0003800000 */
.L_x_813:
        /* <DEDUP_REMOVED lines=18> */
.L_x_816:
[----:B------:R-:W-:-:S04]  /*bfc0*/  SHF.R.U32.HI R5, RZ, 0x18, R5 ;  /* 0x00000018ff057819 */ /* 0x000fc80000011605 */
[----:B------:R-:W-:-:S07]  /*bfd0*/  LOP3.LUT R0, R0, 0x80, R5, 0xf8, !PT ;  /* 0x0000008000007812 */ /* 0x000fce00078ef805 */
.L_x_815:
[----:B------:R-:W-:Y:S05]  /*bfe0*/  BSYNC.RECONVERGENT B0 ;  /* 0x0000000000007941 */ /* 0x000fea0003800200 */
.L_x_814:
[----:B------:R-:W-:Y:S01]  /*bff0*/  STG.E.U8 desc[UR36][R2.64], R0 ;  /* 0x0000000002007986 */ /* 0x000fe2000c101124 */
[----:B------:R-:W-:Y:S05]  /*c000*/  EXIT ;  /* 0x000000000000794d */ /* 0x000fea0003800000 */
.L_x_812:
        /* <DEDUP_REMOVED lines=18> */
.L_x_819:
[----:B------:R-:W-:-:S04]  /*c130*/  SHF.R.U32.HI R5, RZ, 0x18, R5 ;  /* 0x00000018ff057819 */ /* 0x000fc80000011605 */
[----:B------:R-:W-:-:S07]  /*c140*/  LOP3.LUT R0, R0, 0x80, R5, 0xf8, !PT ;  /* 0x0000008000007812 */ /* 0x000fce00078ef805 */
.L_x_818:
[----:B------:R-:W-:Y:S05]  /*c150*/  BSYNC.RECONVERGENT B0 ;  /* 0x0000000000007941 */ /* 0x000fea0003800200 */
.L_x_817:
[----:B------:R-:W-:Y:S01]  /*c160*/  STG.E.U8 desc[UR36][R2.64], R0 ;  /* 0x0000000002007986 */ /* 0x000fe2000c101124 */
[----:B------:R-:W-:Y:S05]  /*c170*/  EXIT ;  /* 0x000000000000794d */ /* 0x000fea0003800000 */
.L_x_811:
[----:B------:R-:W-:-:S13]  /*c180*/  ISETP.NE.AND P0, PT, R0, 0x1c, PT ;  /* 0x0000001c0000780c */ /* 0x000fda0003f05270 */
[----:B------:R-:W-:Y:S05]  /*c190*/  @!P0 BRA `(.L_x_820) ;  /* 0x0000000000608947 */ /* 0x000fea0003800000 */
[----:B------:R-:W-:-:S13]  /*c1a0*/  ISETP.NE.AND P0, PT, R0, 0x1d, PT ;  /* 0x0000001d0000780c */ /* 0x000fda0003f05270 */
[----:B------:R-:W-:Y:S05]  /*c1b0*/  @!P0 BRA `(.L_x_821) ;  /* 0x0000000000488947 */ /* 0x000fea0003800000 */
[----:B------:R-:W-:-:S13]  /*c1c0*/  ISETP.NE.AND P0, PT, R0, 0x2c, PT ;  /* 0x0000002c0000780c */ /* 0x000fda0003f05270 */
[----:B------:R-:W-:Y:S05]  /*c1d0*/  @P0 BRA `(.L_x_803) ;  /* 0x0000000000bc0947 */ /* 0x000fea0003800000 */
[----:B------:R-:W-:Y:S02]  /*c1e0*/  IMAD.U32 R19, R19, 0x10000, RZ ;  /* 0x0001000013137824 */ /* 0x000fe400078e00ff */
        /* <DEDUP_REMOVED lines=11> */
[----:B------:R-:W-:-:S04]  /*c2a0*/  @!P0 IMAD.MOV R0, RZ, RZ, R6 ;  /* 0x000000ffff008224 */ /* 0x000fc800078e0206 */
[----:B------:R-:W-:-:S05]  /*c2b0*/  @P2 IMAD.MOV.U32 R5, RZ, RZ, R0 ;  /* 0x000000ffff052224 */ /* 0x000fca00078e0000 */
[----:B------:R-:W-:Y:S01]  /*c2c0*/  STG.E.U8 desc[UR36][R2.64], R5 ;  /* 0x0000000502007986 */ /* 0x000fe2000c101124 */
[----:B------:R-:W-:Y:S05]  /*c2d0*/  EXIT ;  /* 0x000000000000794d */ /* 0x000fea0003800000 */
.L_x_821:
[----:B------:R-:W-:-:S06]  /*c2e0*/  IMAD.U32 R4, R19, 0x10000, RZ ;  /* 0x0001000013047824 */ /* 0x000fcc00078e00ff */
[----:B------:R-:W0:Y:S02]  /*c2f0*/  F2I.U64.TRUNC R4, R4 ;  /* 0x0000000400047311 */ /* 0x000e24000020d800 */
[----:B0-----:R-:W-:Y:S01]  /*c300*/  STG.E.64 desc[UR36][R2.64], R4 ;  /* 0x0000000402007986 */ /* 0x001fe2000c101b24 */
[----:B------:R-:W-:Y:S05]  /*c310*/  EXIT ;  /* 0x000000000000794d */ /* 0x000fea0003800000 */
.L_x_820:
[----:B------:R-:W-:-:S06]  /*c320*/  IMAD.U32 R19, R19, 0x10000, RZ ;  /* 0x0001000013137824 */ /* 0x000fcc00078e00ff */
[----:B------:R-:W0:Y:S02]  /*c330*/  F2I.FTZ.U32.TRUNC.NTZ R19, R19 ;  /* 0x0000001300137305 */ /* 0x000e24000021f000 */
[----:B0-----:R-:W-:Y:S01]  /*c340*/  STG.E desc[UR36][R2.64], R19 ;  /* 0x0000001302007986 */ /* 0x001fe2000c101924 */
[----:B------:R-:W-:Y:S05]  /*c350*/  EXIT ;  /* 0x000000000000794d */ /* 0x000fea0003800000 */
.L_x_810:
        /* <DEDUP_REMOVED lines=9> */
[----:B------:R-:W-:Y:S01]  /*c3f0*/  STG.E.U8 desc[UR36][R2.64], R5 ;  /* 0x0000000502007986 */ /* 0x000fe2000c101124 */
[----:B------:R-:W-:Y:S05]  /*c400*/  EXIT ;  /* 0x000000000000794d */ /* 0x000fea0003800000 */
.L_x_823:
[----:B------:R-:W-:Y:S01]  /*c410*/  IMAD.U32 R19, R19, 0x10000, RZ ;  /* 0x0001000013137824 */ /* 0x000fe200078e00ff */
[----:B------:R-:W-:-:S03]  /*c420*/  CS2R R6, SRZ ;  /* 0x0000000000067805 */ /* 0x000fc6000001ff00 */
[----:B------:R-:W-:-:S06]  /*c430*/  FMUL.FTZ R4, R19, 1 ;  /* 0x3f80000013047820 */ /* 0x000fcc0000410000 */
[----:B------:R-:W0:Y:S02]  /*c440*/  F2F.F64.F32 R4, R4 ;  /* 0x0000000400047310 */ /* 0x000e240000201800 */
[----:B0-----:R-:W-:Y:S01]  /*c450*/  STG.E.128 desc[UR36][R2.64], R4 ;  /* 0x0000000402007986 */ /* 0x001fe2000c101d24 */
[----:B------:R-:W-:Y:S05]  /*c460*/  EXIT ;  /* 0x000000000000794d */ /* 0x000fea0003800000 */
.L_x_822:
[----:B------:R-:W-:-:S13]  /*c470*/  ISETP.NE.AND P0, PT, R0, 0xf, PT ;  /* 0x0000000f0000780c */ /* 0x000fda0003f05270 */
[----:B------:R-:W-:Y:S05]  /*c480*/  @!P0 BRA `(.L_x_824) ;  /* 0x0000000000e88947 */ /* 0x000fea0003800000 */
[----:B------:R-:W-:-:S13]  /*c490*/  ISETP.NE.AND P0, PT, R0, 0x17, PT ;  /* 0x000000170000780c */ /* 0x000fda0003f05270 */
[----:B------:R-:W-:Y:S05]  /*c4a0*/  @!P0 BRA `(.L_x_825) ;  /* 0x0000000000908947 */ /* 0x000fea0003800000 */
[----:B------:R-:W-:-:S13]  /*c4b0*/  ISETP.NE.AND P0, PT, R0, 0x18, PT ;  /* 0x000000180000780c */ /* 0x000fda0003f05270 */
[----:B------:R-:W-:Y:S05]  /*c4c0*/  @!P0 BRA `(.L_x_826) ;  /* 0x0000000000448947 */ /* 0x000fea0003800000 */
.L_x_803:
[----:B------:R-:W-:Y:S01]  /*c4d0*/  MOV R0, 0x0 ;  /* 0x0000000000007802 */ /* 0x000fe20000000f00 */
[----:B------:R-:W0:Y:S01]  /*c4e0*/  LDCU.64 UR4, c[0x4][0x148] ;  /* 0x01002900ff0477ac */ /* 0x000e220008000a00 */
[----:B------:R-:W-:Y:S02]  /*c4f0*/  IMAD.MOV.U32 R8, RZ, RZ, 0x65 ;  /* 0x00000065ff087424 */ /* 0x000fe400078e00ff */
[----:B------:R1:W2:Y:S01]  /*c500*/  LDC.64 R2, c[0x4][R0] ;  /* 0x0100000000027b82 */ /* 0x0002a20000000a00 */
[----:B------:R-:W3:Y:S01]  /*c510*/  LDCU.64 UR6, c[0x4][0x150] ;  /* 0x01002a00ff0677ac */ /* 0x000ee20008000a00 */
[----:B------:R-:W-:Y:S02]  /*c520*/  IMAD.MOV.U32 R12, RZ, RZ, 0x1 ;  /* 0x00000001ff0c7424 */ /* 0x000fe400078e00ff */
[----:B------:R-:W-:Y:S01]  /*c530*/  IMAD.MOV.U32 R13, RZ, RZ, RZ ;  /* 0x000000ffff0d7224 */ /* 0x000fe200078e00ff */
[----:B------:R-:W4:Y:S01]  /*c540*/  LDCU.64 UR8, c[0x4][0x60] ;  /* 0x01000c00ff0877ac */ /* 0x000f220008000a00 */
[----:B0-----:R-:W-:-:S02]  /*c550*/  IMAD.U32 R4, RZ, RZ, UR4 ;  /* 0x00000004ff047e24 */ /* 0x001fc4000f8e00ff */
[----:B------:R-:W-:Y:S02]  /*c560*/  IMAD.U32 R5, RZ, RZ, UR5 ;  /* 0x00000005ff057e24 */ /* 0x000fe4000f8e00ff */
[----:B---3--:R-:W-:Y:S02]  /*c570*/  IMAD.U32 R6, RZ, RZ, UR6 ;  /* 0x00000006ff067e24 */ /* 0x008fe4000f8e00ff */
[----:B------:R-:W-:Y:S02]  /*c580*/  IMAD.U32 R7, RZ, RZ, UR7 ;  /* 0x00000007ff077e24 */ /* 0x000fe4000f8e00ff */
[----:B----4-:R-:W-:Y:S02]  /*c590*/  IMAD.U32 R10, RZ, RZ, UR8 ;  /* 0x00000008ff0a7e24 */ /* 0x010fe4000f8e00ff */
[----:B-1----:R-:W-:-:S07]  /*c5a0*/  IMAD.U32 R11, RZ, RZ, UR9 ;  /* 0x00000009ff0b7e24 */ /* 0x002fce000f8e00ff */
[----:B------:R-:W-:-:S07]  /*c5b0*/  LEPC R20, `(.L_x_827) ;  /* 0x000000001014794e */ /* 0x000fce0000000000 */
[----:B--2---:R-:W-:Y:S05]  /*c5c0*/  CALL.ABS.NOINC R2 ;  /* 0x0000000002007343 */ /* 0x004fea0003c00000 */
.L_x_827:
[----:B------:R-:W-:Y:S05]  /*c5d0*/  EXIT ;  /* 0x000000000000794d */ /* 0x000fea0003800000 */
.L_x_826:
        /* <DEDUP_REMOVED lines=13> */
.L_x_829:
[----:B------:R-:W-:Y:S05]  /*c6b0*/  BSYNC.RECONVERGENT B0 ;  /* 0x0000000000007941 */ /* 0x000fea0003800200 */
.L_x_828:
[----:B------:R-:W-:-:S05]  /*c6c0*/  LOP3.LUT R5, R0, 0x80, R5, 0xf8, !PT ;  /* 0x0000008000057812 */ /* 0x000fca00078ef805 */
[----:B------:R-:W-:Y:S01]  /*c6d0*/  STG.E.U8 desc[UR36][R2.64], R5 ;  /* 0x0000000502007986 */ /* 0x000fe2000c101124 */
[----:B------:R-:W-:Y:S05]  /*c6e0*/  EXIT ;  /* 0x000000000000794d */ /* 0x000fea0003800000 */
.L_x_825:
        /* <DEDUP_REMOVED lines=12> */
.L_x_831:
[----:B------:R-:W-:Y:S01]  /*c7b0*/  IMAD.MOV.U32 R0, RZ, RZ, 0x7f ;  /* 0x0000007fff007424 */ /* 0x000fe200078e00ff */
[----:B------:R-:W-:-:S04]  /*c7c0*/  ISETP.GT.U32.AND P0, PT, R4, 0x7f800000, PT ;  /* 0x7f8000000400780c */ /* 0x000fc80003f04070 */
[----:B------:R-:W-:-:S09]  /*c7d0*/  SEL R0, R0, 0x7c, P0 ;  /* 0x0000007c00007807 */ /* 0x000fd20000000000 */
.L_x_832:
[----:B------:R-:W-:Y:S05]  /*c7e0*/  BSYNC.RECONVERGENT B0 ;  /* 0x0000000000007941 */ /* 0x000fea0003800200 */
.L_x_830:
[----:B------:R-:W-:-:S04]  /*c7f0*/  SHF.R.U32.HI R5, RZ, 0x18, R5 ;  /* 0x00000018ff057819 */ /* 0x000fc80000011605 */
[----:B------:R-:W-:-:S05]  /*c800*/  LOP3.LUT R5, R0, 0x80, R5, 0xf8, !PT ;  /* 0x0000008000057812 */ /* 0x000fca00078ef805 */
[----:B------:R-:W-:Y:S01]  /*c810*/  STG.E.U8 desc[UR36][R2.64], R5 ;  /* 0x0000000502007986 */ /* 0x000fe2000c101124 */
[----:B------:R-:W-:Y:S05]  /*c820*/  EXIT ;  /* 0x000000000000794d */ /* 0x000fea0003800000 */
.L_x_824:
[----:B------:R-:W-:Y:S01]  /*c830*/  STG.E.U16 desc[UR36][R2.64], R19 ;  /* 0x0000001302007986 */ /* 0x000fe2000c101524 */
[----:B------:R-:W-:Y:S05]  /*c840*/  EXIT ;  /* 0x000000000000794d */ /* 0x000fea0003800000 */
.L_x_833:
        /* <DEDUP_REMOVED lines=11> */
.L_x_19410:


//--------------------- .text._ZN2at6native18elementwise_kernelILi128ELi4EZNS0_22gpu_kernel_impl_nocastINS0_13BinaryFunctorIN3c108BFloat16ES5_S5_NS0_15binary_internal10DivFunctorIS5_EEEEEEvRNS_18TensorIteratorBaseERKT_EUliE_EEviT1_ --------------------------
	.section	.text._ZN2at6native18elementwise_kernelILi128ELi4EZNS0_22gpu_kernel_impl_nocastINS0_13BinaryFunctorIN3c108BFloat16ES5_S5_NS0_15binary_internal10DivFunctorIS5_EEEEEEvRNS_18TensorIteratorBaseERKT_EUliE_EEviT1_,"ax",@progbits
	.align	128
        .global         _ZN2at6native18elementwise_kernelILi128ELi4EZNS0_22gpu_kernel_impl_nocastINS0_13BinaryFunctorIN3c108BFloat16ES5_S5_NS0_15binary_internal10DivFunctorIS5_EEEEEEvRNS_18TensorIteratorBaseERKT_EUliE_EEviT1_
        .type           _ZN2at6native18elementwise_kernelILi128ELi4EZNS0_22gpu_kernel_impl_nocastINS0_13BinaryFunctorIN3c108BFloat16ES5_S5_NS0_15binary_internal10DivFunctorIS5_EEEEEEvRNS_18TensorIteratorBaseERKT_EUliE_EEviT1_,@function
        .size           _ZN2at6native18elementwise_kernelILi128ELi4EZNS0_22gpu_kernel_impl_nocastINS0_13BinaryFunctorIN3c108BFloat16ES5_S5_NS0_15binary_internal10DivFunctorIS5_EEEEEEvRNS_18TensorIteratorBaseERKT_EUliE_EEviT1_,(.L_x_19411 - _ZN2at6native18elementwise_kernelILi128ELi4EZNS0_22gpu_kernel_impl_nocastINS0_13BinaryFunctorIN3c108BFloat16ES5_S5_NS0_15binary_internal10DivFunctorIS5_EEEEEEvRNS_18TensorIteratorBaseERKT_EUliE_EEviT1_)
        .other          _ZN2at6native18elementwise_kernelILi128ELi4EZNS0_22gpu_kernel_impl_nocastINS0_13BinaryFunctorIN3c108BFloat16ES5_S5_NS0_15binary_internal10DivFunctorIS5_EEEEEEvRNS_18TensorIteratorBaseERKT_EUliE_EEviT1_,@"STO_CUDA_ENTRY STV_DEFAULT"
_ZN2at6native18elementwise_kernelILi128ELi4EZNS0_22gpu_kernel_impl_nocastINS0_13BinaryFunctorIN3c108BFloat16ES5_S5_NS0_15binary_internal10DivFunctorIS5_EEEEEEvRNS_18TensorIteratorBaseERKT_EUliE_EEviT1_:
.text._ZN2at6native18elementwise_kernelILi128ELi4EZNS0_22gpu_kernel_impl_nocastINS0_13BinaryFunctorIN3c108BFloat16ES5_S5_NS0_15binary_internal10DivFunctorIS5_EEEEEEvRNS_18TensorIteratorBaseERKT_EUliE_EEviT1_:
[----:B------:R-:W-:Y:S08]  /*0000*/  LDC R1, c[0x0][0x37c] ;  /* 0x0000df00ff017b82 */ /* 0x000ff00000000800 */
[----:B------:R-:W0:Y:S01]  /*0010*/  LDC R2, c[0x0][0x388] ;  /* 0x0000e200ff027b82 */ /* 0x000e220000000800 */
[----:B------:R-:W1:Y:S01]  /*0020*/  S2R R3, SR_TID.X ;  /* 0x0000000000037919 */ /* 0x000e620000002100 */
[----:B------:R-:W2:Y:S06]  /*0030*/  LDCU.64 UR6, c[0x0][0x358] ;  /* 0x00006b00ff0677ac */ /* 0x000eac0008000a00 */
[----:B------:R-:W3:Y:S01]  /*0040*/  S2UR UR4, SR_CTAID.X ;  /* 0x00000000000479c3 */ /* 0x000ee20000002500 */
[----:B0-----:R-:W-:Y:S01]  /*0050*/  ISETP.NE.AND P0, PT, R2, RZ, PT ;  /* 0x000000ff0200720c */ /* 0x001fe20003f05270 */
[----:B---3--:R-:W-:-:S06]  /*0060*/  USHF.L.U32 UR4, UR4, 0x9, URZ ;  /* 0x0000000904047899 */ /* 0x008fcc00080006ff */
[----:B-1----:R-:W-:-:S06]  /*0070*/  LOP3.LUT R3, R3, UR4, RZ, 0xfc, !PT ;  /* 0x0000000403037c12 */ /* 0x002fcc000f8efcff */
[----:B--2---:R-:W-:Y:S05]  /*0080*/  @P0 BRA `(.L_x_834) ;  /* 0x0000000400000947 */ /* 0x004fea0003800000 */
[----:B------:R-:W0:Y:S01]  /*0090*/  LDCU UR4, c[0x0][0x380] ;  /* 0x00007000ff0477ac */ /* 0x000e220008000800 */
[----:B------:R-:W-:Y:S04]  /*00a0*/  BSSY.RECONVERGENT B0, `(.L_x_835) ;  /* 0x000002f000007945 */ /* 0x000fe80003800200 */
[----:B------:R-:W-:Y:S01]  /*00b0*/  BSSY.RELIABLE B1, `(.L_x_836) ;  /* 0x0000021000017945 */ /* 0x000fe20003800100 */
[----:B0-----:R-:W-:-:S13]  /*00c0*/  ISETP.GE.AND P0, PT, R3, UR4, PT ;  /* 0x0000000403007c0c */ /* 0x001fda000bf06270 */
[----:B------:R-:W-:Y:S05]  /*00d0*/  @P0 BRA `(.L_x_837) ;  /* 0x00000000006c0947 */ /* 0x000fea0003800000 */
[----:B------:R-:W0:Y:S08]  /*00e0*/  LDC.64 R6, c[0x0][0x5f8] ;  /* 0x00017e00ff067b82 */ /* 0x000e300000000a00 */
[----:B------:R-:W1:Y:S01]  /*00f0*/  LDC.64 R4, c[0x0][0x5f0] ;  /* 0x00017c00ff047b82 */ /* 0x000e620000000a00 */
[----:B0-----:R-:W2:Y:S04]  /*0100*/  LDG.E.U16 R6, desc[UR6][R6.64] ;  /* 0x0000000606067981 */ /* 0x001ea8000c1e1500 */
[----:B-1----:R-:W3:Y:S03]  /*0110*/  LDG.E.U16 R4, desc[UR6][R4.64] ;  /* 0x0000000604047981 */ /* 0x002ee6000c1e1500 */
[----:B------:R-:W0:Y:S01]  /*0120*/  LDC.64 R8, c[0x0][0x5e8] ;  /* 0x00017a00ff087b82 */ /* 0x000e220000000a00 */
[----:B------:R-:W-:-:S04]  /*0130*/  IADD3 R3, PT, PT, R3, 0x80, RZ ;  /* 0x0000008003037810 */ /* 0x000fc80007ffe0ff */
[----:B------:R-:W-:-:S13]  /*0140*/  ISETP.GE.AND P0, PT, R3, UR4, PT ;  /* 0x0000000403007c0c */ /* 0x000fda000bf06270 */
[----:B------:R-:W-:Y:S05]  /*0150*/  @P0 BREAK.RELIABLE B1 ;  /* 0x0000000000010942 */ /* 0x000fea0003800100 */
[----:B--2---:R-:W-:-:S04]  /*0160*/  SHF.L.U32 R2, R6, 0x10, RZ ;  /* 0x0000001006027819 */ /* 0x004fc800000006ff */
[----:B------:R-:W1:Y:S01]  /*0170*/  MUFU.RCP R11, R2 ;  /* 0x00000002000b7308 */ /* 0x000e620000001000 */
[----:B---3--:R-:W-:-:S05]  /*0180*/  SHF.L.U32 R0, R4, 0x10, RZ ;  /* 0x0000001004007819 */ /* 0x008fca00000006ff */
[----:B-1----:R-:W-:-:S05]  /*0190*/  FMUL.FTZ R0, R0, R11 ;  /* 0x0000000b00007220 */ /* 0x002fca0000410000 */
[----:B------:R-:W-:-:S05]  /*01a0*/  F2FP.BF16.F32.PACK_AB R0, RZ, R0 ;  /* 0x00000000ff00723e */ /* 0x000fca00000010ff */
[----:B0-----:R0:W-:Y:S01]  /*01b0*/  STG.E.U16 desc[UR6][R8.64], R0 ;  /* 0x0000000008007986 */ /* 0x0011e2000c101506 */
[----:B------:R-:W-:Y:S05]  /*01c0*/  @P0 BRA `(.L_x_838) ;  /* 0x0000000000700947 */ /* 0x000fea0003800000 */
[----:B------:R-:W1:Y:S08]  /*01d0*/  LDC.64 R6, c[0x0][0x5f8] ;  /* 0x00017e00ff067b82 */ /* 0x000e700000000a00 */
[----:B------:R-:W2:Y:S01]  /*01e0*/  LDC.64 R4, c[0x0][0x5f0] ;  /* 0x00017c00ff047b82 */ /* 0x000ea20000000a00 */
[----:B-1----:R-:W3:Y:S04]  /*01f0*/  LDG.E.U16 R6, desc[UR6][R6.64] ;  /* 0x0000000606067981 */ /* 0x002ee8000c1e1500 */
[----:B--2---:R-:W2:Y:S03]  /*0200*/  LDG.E.U16 R4, desc[UR6][R4.64] ;  /* 0x0000000604047981 */ /* 0x004ea6000c1e1500 */
[----:B0-----:R-:W0:Y:S01]  /*0210*/  LDC.64 R8, c[0x0][0x5e8] ;  /* 0x00017a00ff087b82 */ /* 0x001e220000000a00 */
[----:B------:R-:W-:-:S02]  /*0220*/  IADD3 R3, PT, PT, R3, 0x80, RZ ;  /* 0x0000008003037810 */ /* 0x000fc40007ffe0ff */
[----:B---3--:R-:W-:-:S04]  /*0230*/  SHF.L.U32 R2, R6, 0x10, RZ ;  /* 0x0000001006027819 */ /* 0x008fc800000006ff */
[----:B------:R-:W1:Y:S01]  /*0240*/  MUFU.RCP R11, R2 ;  /* 0x00000002000b7308 */ /* 0x000e620000001000 */
[----:B--2---:R-:W-:-:S05]  /*0250*/  SHF.L.U32 R0, R4, 0x10, RZ ;  /* 0x0000001004007819 */ /* 0x004fca00000006ff */
[----:B-1----:R-:W-:-:S05]  /*0260*/  FMUL.FTZ R0, R0, R11 ;  /* 0x0000000b00007220 */ /* 0x002fca0000410000 */
[----:B------:R-:W-:-:S05]  /*0270*/  F2FP.BF16.F32.PACK_AB R0, RZ, R0 ;  /* 0x00000000ff00723e */ /* 0x000fca00000010ff */
[----:B0-----:R0:W-:Y:S02]  /*0280*/  STG.E.U16 desc[UR6][R8.64], R0 ;  /* 0x0000000008007986 */ /* 0x0011e4000c101506 */
.L_x_837:
[----:B------:R-:W-:-:S13]  /*0290*/  ISETP.GE.AND P0, PT, R3, UR4, PT ;  /* 0x0000000403007c0c */ /* 0x000fda000bf06270 */
[----:B------:R-:W-:Y:S05]  /*02a0*/  @P0 BREAK.RELIABLE B1 ;  /* 0x0000000000010942 */ /* 0x000fea0003800100 */
[----:B------:R-:W-:Y:S05]  /*02b0*/  @P0 BRA `(.L_x_838) ;  /* 0x0000000000340947 */ /* 0x000fea0003800000 */
[----:B------:R-:W-:Y:S05]  /*02c0*/  BSYNC.RELIABLE B1 ;  /* 0x0000000000017941 */ /* 0x000fea0003800100 */
.L_x_836:
        /* <DEDUP_REMOVED lines=12> */
.L_x_838:
[----:B------:R-:W-:Y:S05]  /*0390*/  BSYNC.RECONVERGENT B0 ;  /* 0x0000000000007941 */ /* 0x000fea0003800200 */
.L_x_835:
[----:B------:R-:W-:Y:S05]  /*03a0*/  WARPSYNC.ALL ;  /* 0x0000000000007948 */ /* 0x000fea0003800000 */
[----:B------:R-:W-:-:S13]  /*03b0*/  ISETP.GE.AND P0, PT, R3, UR4, PT ;  /* 0x0000000403007c0c */ /* 0x000fda000bf06270 */
[----:B------:R-:W-:Y:S05]  /*03c0*/  @P0 EXIT ;  /* 0x000000000000094d */ /* 0x000fea0003800000 */
[----:B------:R-:W2:Y:S08]  /*03d0*/  LDC.64 R4, c[0x0][0x5f8] ;  /* 0x00017e00ff047b82 */ /* 0x000eb00000000a00 */
[----:B------:R-:W3:Y:S01]  /*03e0*/  LDC.64 R2, c[0x0][0x5f0] ;  /* 0x00017c00ff027b82 */ /* 0x000ee20000000a00 */
[----:B--2---:R-:W0:Y:S04]  /*03f0*/  LDG.E.U16 R4, desc[UR6][R4.64] ;  /* 0x0000000604047981 */ /* 0x004e28000c1e1500 */
[----:B---3--:R-:W2:Y:S03]  /*0400*/  LDG.E.U16 R2, desc[UR6][R2.64] ;  /* 0x0000000602027981 */ /* 0x008ea6000c1e1500 */
[----:B------:R-:W3:Y:S01]  /*0410*/  LDC.64 R6, c[0x0][0x5e8] ;  /* 0x00017a00ff067b82 */ /* 0x000ee20000000a00 */
[----:B01----:R-:W-:-:S04]  /*0420*/  SHF.L.U32 R8, R4, 0x10, RZ ;  /* 0x0000001004087819 */ /* 0x003fc800000006ff */
[----:B------:R-:W0:Y:S01]  /*0430*/  MUFU.RCP R9, R8 ;  /* 0x0000000800097308 */ /* 0x000e220000001000 */
[----:B--2---:R-:W-:-:S05]  /*0440*/  SHF.L.U32 R0, R2, 0x10, RZ ;  /* 0x0000001002007819 */ /* 0x004fca00000006ff */
[----:B0-----:R-:W-:-:S05]  /*0450*/  FMUL.FTZ R0, R0, R9 ;  /* 0x0000000900007220 */ /* 0x001fca0000410000 */
[----:B------:R-:W-:-:S05]  /*0460*/  F2FP.BF16.F32.PACK_AB R0, RZ, R0 ;  /* 0x00000000ff00723e */ /* 0x000fca00000010ff */
[----:B---3--:R-:W-:Y:S01]  /*0470*/  STG.E.U16 desc[UR6][R6.64], R0 ;  /* 0x0000000006007986 */ /* 0x008fe2000c101506 */
[----:B------:R-:W-:Y:S05]  /*0480*/  EXIT ;  /* 0x000000000000794d */ /* 0x000fea0003800000 */
.L_x_834:
[----:B------:R-:W0:Y:S01]  /*0490*/  LDCU UR4, c[0x0][0x380] ;  /* 0x00007000ff0477ac */ /* 0x000e220008000800 */
[----:B------:R-:W-:Y:S01]  /*04a0*/  IADD3 R2, PT, PT, R2, -0x1, RZ ;  /* 0xffffffff02027810 */ /* 0x000fe20007ffe0ff */
[----:B------:R-:W-:Y:S04]  /*04b0*/  BSSY.RECONVERGENT B0, `(.L_x_839) ;  /* 0x0000454000007945 */ /* 0x000fe80003800200 */
[----:B------:R-:W-:Y:S01]  /*04c0*/  BSSY.RELIABLE B1, `(.L_x_840) ;  /* 0x00002e5000017945 */ /* 0x000fe20003800100 */
[----:B------:R-:W-:-:S04]  /*04d0*/  VIMNMX.U32 R0, PT, PT, R2, 0x18, PT ;  /* 0x0000001802007848 */ /* 0x000fc80003fe0000 */
[----:B------:R-:W-:Y:S02]  /*04e0*/  IADD3 R0, PT, PT, R0, 0x1, RZ ;  /* 0x0000000100007810 */ /* 0x000fe40007ffe0ff */
[----:B0-----:R-:W-:-:S13]  /*04f0*/  ISETP.GE.AND P0, PT, R3, UR4, PT ;  /* 0x0000000403007c0c */ /* 0x001fda000bf06270 */
[----:B------:R-:W-:Y:S05]  /*0500*/  @P0 BRA `(.L_x_841) ;  /* 0x0000002c00740947 */ /* 0x000fea0003800000 */
[----:B------:R-:W0:Y:S01]  /*0510*/  LDCU.64 UR8, c[0x0][0x390] ;  /* 0x00007200ff0877ac */ /* 0x000e220008000a00 */
[----:B------:R-:W-:Y:S01]  /*0520*/  HFMA2 R4, -RZ, RZ, 0, 0 ;  /* 0x00000000ff047431 */ /* 0x000fe200000001ff */
[----:B------:R-:W-:Y:S01]  /*0530*/  MOV R5, R3 ;  /* 0x0000000300057202 */ /* 0x000fe20000000f00 */
[----:B------:R-:W1:Y:S01]  /*0540*/  LDCU UR5, c[0x0][0x38c] ;  /* 0x00007180ff0577ac */ /* 0x000e620008000800 */
[----:B------:R-:W-:Y:S01]  /*0550*/  ISETP.NE.AND P0, PT, R2, RZ, PT ;  /* 0x000000ff0200720c */ /* 0x000fe20003f05270 */
[----:B------:R-:W2:Y:S01]  /*0560*/  LDCU.64 UR10, c[0x0][0x4b8] ;  /* 0x00009700ff0a77ac */ /* 0x000ea20008000a00 */
[----:B0-----:R-:W-:Y:S01]  /*0570*/  IMAD.HI.U32 R8, R3, UR8, R4 ;  /* 0x0000000803087c27 */ /* 0x001fe2000f8e0004 */
[----:B------:R-:W0:Y:S04]  /*0580*/  LDCU UR8, c[0x0][0x4c0] ;  /* 0x00009800ff0877ac */ /* 0x000e280008000800 */
[----:B------:R-:W-:-:S04]  /*0590*/  SHF.R.U32.HI R9, RZ, UR9, R8 ;  /* 0x00000009ff097c19 */ /* 0x000fc80008011608 */
[----:B------:R-:W-:-:S05]  /*05a0*/  IADD3 R6, PT, PT, -R9, RZ, RZ ;  /* 0x000000ff09067210 */ /* 0x000fca0007ffe1ff */
[----:B-1----:R-:W-:-:S04]  /*05b0*/  IMAD R6, R6, UR5, R3 ;  /* 0x0000000506067c24 */ /* 0x002fc8000f8e0203 */
[C---:B--2---:R-:W-:Y:S02]  /*05c0*/  IMAD R5, R6.reuse, UR10, RZ ;  /* 0x0000000a06057c24 */ /* 0x044fe4000f8e02ff */
[C---:B------:R-:W-:Y:S02]  /*05d0*/  IMAD R4, R6.reuse, UR11, RZ ;  /* 0x0000000b06047c24 */ /* 0x040fe4000f8e02ff */
[----:B0-----:R-:W-:Y:S01]  /*05e0*/  IMAD R6, R6, UR8, RZ ;  /* 0x0000000806067c24 */ /* 0x001fe2000f8e02ff */
[----:B------:R-:W-:Y:S06]  /*05f0*/  @!P0 BRA `(.L_x_842) ;  /* 0x0000001400348947 */ /* 0x000fec0003800000 */
[----:B------:R-:W0:Y:S01]  /*0600*/  LDCU.64 UR8, c[0x0][0x398] ;  /* 0x00007300ff0877ac */ /* 0x000e220008000a00 */
[----:B------:R-:W-:Y:S02]  /*0610*/  MOV R8, RZ ;  /* 0x000000ff00087202 */ /* 0x000fe40000000f00 */
[----:B------:R-:W-:Y:S01]  /*0620*/  ISETP.NE.AND P0, PT, R0, 0x2, PT ;  /* 0x000000020000780c */ /* 0x000fe20003f05270 */
[----:B------:R-:W1:Y:S01]  /*0630*/  LDCU UR5, c[0x0][0x3a0] ;  /* 0x00007400ff0577ac */ /* 0x000e620008000800 */
[----:B------:R-:W2:Y:S01]  /*0640*/  LDCU UR10, c[0x0][0x4c4] ;  /* 0x00009880ff0a77ac */ /* 0x000ea20008000800 */
[----:B------:R-:W3:Y:S01]  /*0650*/  LDCU.64 UR12, c[0x0][0x4c8] ;  /* 0x00009900ff0c77ac */ /* 0x000ee20008000a00 */
[----:B0-----:R-:W-:-:S05]  /*0660*/  IMAD.HI.U32 R10, R9, UR9, R8 ;  /* 0x00000009090a7c27 */ /* 0x001fca000f8e0008 */
[----:B-1----:R-:W-:-:S04]  /*0670*/  SHF.R.U32.HI R11, RZ, UR5, R10 ;  /* 0x00000005ff0b7c19 */ /* 0x002fc8000801160a */
[----:B------:R-:W-:-:S05]  /*0680*/  IADD3 R7, PT, PT, -R11, RZ, RZ ;  /* 0x000000ff0b077210 */ /* 0x000fca0007ffe1ff */
[----:B------:R-:W-:-:S04]  /*0690*/  IMAD R9, R7, UR8, R9 ;  /* 0x0000000807097c24 */ /* 0x000fc8000f8e0209 */
[C---:B--2---:R-:W-:Y:S02]  /*06a0*/  IMAD R5, R9.reuse, UR10, R5 ;  /* 0x0000000a09057c24 */ /* 0x044fe4000f8e0205 */
[C---:B---3--:R-:W-:Y:S02]  /*06b0*/  IMAD R4, R9.reuse, UR12, R4 ;  /* 0x0000000c09047c24 */ /* 0x048fe4000f8e0204 */
[----:B------:R-:W-:Y:S01]  /*06c0*/  IMAD R6, R9, UR13, R6 ;  /* 0x0000000d09067c24 */ /* 0x000fe2000f8e0206 */
[----:B------:R-:W-:Y:S06]  /*06d0*/  @!P0 BRA `(.L_x_842) ;  /* 0x0000001000fc8947 */ /* 0x000fec0003800000 */
[----:B------:R-:W0:Y:S01]  /*06e0*/  LDCU.64 UR8, c[0x0][0x3a8] ;  /* 0x00007500ff0877ac */ /* 0x000e220008000a00 */
[----:B------:R-:W-:Y:S01]  /*06f0*/  HFMA2 R10, -RZ, RZ, 0, 0 ;  /* 0x00000000ff0a7431 */ /* 0x000fe200000001ff */
[----:B------:R-:W-:Y:S01]  /*0700*/  ISETP.NE.AND P0, PT, R0, 0x3, PT ;  /* 0x000000030000780c */ /* 0x000fe20003f05270 */
        /* <DEDUP_REMOVED lines=26> */
[----:B------:R-:W-:Y:S02]  /*08b0*/  MOV R10, RZ ;  /* 0x000000ff000a7202 */ /* 0x000fe40000000f00 */
[----:B------:R-:W-:Y:S01]  /*08c0*/  ISETP.NE.AND P0, PT, R0, 0x5, PT ;  /* 0x000000050000780c */ /* 0x000fe20003f05270 */
[----:B------:R-:W1:Y:S01]  /*08d0*/  LDCU UR5, c[0x0][0x3bc] ;  /* 0x00007780ff0577ac */ /* 0x000e620008000800 */
[----:B------:R-:W2:Y:S01]  /*08e0*/  LDCU.64 UR10, c[0x0][0x4e8] ;  /* 0x00009d00ff0a77ac */ /* 0x000ea20008000a00 */
        /* <DEDUP_REMOVED lines=10> */
[----:B------:R-:W-:Y:S01]  /*0990*/  HFMA2 R8, -RZ, RZ, 0, 0 ;  /* 0x00000000ff087431 */ /* 0x000fe200000001ff */
        /* <DEDUP_REMOVED lines=250> */
[----:B------:R-:W-:Y:S01]  /*1940*/  ISETP.NE.AND P0, PT, R0, 0x18, PT ;  /* 0x000000180000780c */ /* 0x000fe20003f05270 */
[----:B------:R-:W0:Y:S01]  /*1950*/  LDCU.64 UR8, c[0x0][0x4a0] ;  /* 0x00009400ff0877ac */ /* 0x000e220008000a00 */
[----:B------:R-:W-:Y:S01]  /*1960*/  HFMA2 R8, -RZ, RZ, 0, 0 ;  /* 0x00000000ff087431 */ /* 0x000fe200000001ff */
[----:B------:R-:W1:Y:S01]  /*1970*/  LDCU UR5, c[0x0][0x4a8] ;  /* 0x00009500ff0577ac */ /* 0x000e620008000800 */
[----:B------:R-:W2:Y:S09]  /*1980*/  LDCU.64 UR10, c[0x0][0x5d0] ;  /* 0x0000ba00ff0a77ac */ /* 0x000eb20008000a00 */
[----:B------:R-:W3:Y:S01]  /*1990*/  @P0 LDC.64 R14, c[0x0][0x4b0] ;  /* 0x00012c00ff0e0b82 */ /* 0x000ee20000000a00 */
[----:B0-----:R-:W-:Y:S01]  /*19a0*/  IMAD.HI.U32 R12, R9, UR9, R8 ;  /* 0x00000009090c7c27 */ /* 0x001fe2000f8e0008 */
[----:B------:R-:W0:Y:S06]  /*19b0*/  LDCU UR9, c[0x0][0x5cc] ;  /* 0x0000b980ff0977ac */ /* 0x000e2c0008000800 */
[----:B------:R-:W4:Y:S01]  /*19c0*/  @P0 LDC R17, c[0x0][0x4ac] ;  /* 0x00012b00ff110b82 */ /* 0x000f220000000800 */
[----:B-1----:R-:W-:-:S02]  /*19d0*/  SHF.R.U32.HI R13, RZ, UR5, R12 ;  /* 0x00000005ff0d7c19 */ /* 0x002fc4000801160c */
[----:B------:R-:W-:Y:S02]  /*19e0*/  @P0 MOV R12, RZ ;  /* 0x000000ff000c0202 */ /* 0x000fe40000000f00 */
[----:B------:R-:W-:-:S03]  /*19f0*/  IADD3 R7, PT, PT, -R13, RZ, RZ ;  /* 0x000000ff0d077210 */ /* 0x000fc60007ffe1ff */
[----:B------:R-:W1:Y:S02]  /*1a00*/  @P0 LDC.64 R10, c[0x0][0x5d8] ;  /* 0x00017600ff0a0b82 */ /* 0x000e640000000a00 */
[----:B------:R-:W-:-:S06]  /*1a10*/  IMAD R9, R7, UR8, R9 ;  /* 0x0000000807097c24 */ /* 0x000fcc000f8e0209 */
[----:B------:R-:W5:Y:S01]  /*1a20*/  @P0 LDC R16, c[0x0][0x5e0] ;  /* 0x00017800ff100b82 */ /* 0x000f620000000800 */
[----:B---3--:R-:W-:-:S04]  /*1a30*/  @P0 IMAD.HI.U32 R8, R13, R14, R12 ;  /* 0x0000000e0d080227 */ /* 0x008fc800078e000c */
[C---:B0-----:R-:W-:Y:S01]  /*1a40*/  IMAD R5, R9.reuse, UR9, R5 ;  /* 0x0000000909057c24 */ /* 0x041fe2000f8e0205 */
[----:B------:R-:W-:Y:S01]  /*1a50*/  @P0 SHF.R.U32.HI R8, RZ, R15, R8 ;  /* 0x0000000fff080219 */ /* 0x000fe20000011608 */
[C---:B--2---:R-:W-:Y:S02]  /*1a60*/  IMAD R4, R9.reuse, UR10, R4 ;  /* 0x0000000a09047c24 */ /* 0x044fe4000f8e0204 */
[----:B------:R-:W-:Y:S01]  /*1a70*/  IMAD R6, R9, UR11, R6 ;  /* 0x0000000b09067c24 */ /* 0x000fe2000f8e0206 */
[----:B------:R-:W-:-:S05]  /*1a80*/  @P0 IADD3 R12, PT, PT, -R8, RZ, RZ ;  /* 0x000000ff080c0210 */ /* 0x000fca0007ffe1ff */
[----:B----4-:R-:W-:-:S04]  /*1a90*/  @P0 IMAD R13, R12, R17, R13 ;  /* 0x000000110c0d0224 */ /* 0x010fc800078e020d */
[C---:B-1----:R-:W-:Y:S02]  /*1aa0*/  @P0 IMAD R5, R13.reuse, R10, R5 ;  /* 0x0000000a0d050224 */ /* 0x042fe400078e0205 */
[C---:B------:R-:W-:Y:S02]  /*1ab0*/  @P0 IMAD R4, R13.reuse, R11, R4 ;  /* 0x0000000b0d040224 */ /* 0x040fe400078e0204 */
[----:B-----5:R-:W-:-:S07]  /*1ac0*/  @P0 IMAD R6, R13, R16, R6 ;  /* 0x000000100d060224 */ /* 0x020fce00078e0206 */
.L_x_842:
[----:B------:R-:W0:Y:S02]  /*1ad0*/  LDCU.128 UR8, c[0x0][0x5f0] ;  /* 0x0000be00ff0877ac */ /* 0x000e240008000c00 */
[----:B0-----:R-:W-:-:S04]  /*1ae0*/  IADD3 R8, P0, PT, R6, UR10, RZ ;  /* 0x0000000a06087c10 */ /* 0x001fc8000ff1e0ff */
[----:B------:R-:W-:-:S05]  /*1af0*/  IADD3.X R9, PT, PT, RZ, UR11, RZ, P0, !PT ;  /* 0x0000000bff097c10 */ /* 0x000fca00087fe4ff */
[----:B------:R-:W2:Y:S01]  /*1b00*/  LDG.E.U16 R8, desc[UR6][R8.64] ;  /* 0x0000000608087981 */ /* 0x000ea2000c1e1500 */
[----:B------:R-:W-:-:S04]  /*1b10*/  IADD3 R6, P0, PT, R4, UR8, RZ ;  /* 0x0000000804067c10 */ /* 0x000fc8000ff1e0ff */
[----:B------:R-:W-:Y:S01]  /*1b20*/  IADD3.X R7, PT, PT, RZ, UR9, RZ, P0, !PT ;  /* 0x00000009ff077c10 */ /* 0x000fe200087fe4ff */
[----:B------:R-:W0:Y:S04]  /*1b30*/  LDCU.64 UR8, c[0x0][0x5e8] ;  /* 0x0000bd00ff0877ac */ /* 0x000e280008000a00 */
[----:B------:R-:W3:Y:S01]  /*1b40*/  LDG.E.U16 R6, desc[UR6][R6.64] ;  /* 0x0000000606067981 */ /* 0x000ee2000c1e1500 */
[----:B------:R-:W-:Y:S02]  /*1b50*/  IADD3 R3, PT, PT, R3, 0x80, RZ ;  /* 0x0000008003037810 */ /* 0x000fe40007ffe0ff */
[----:B--2---:R-:W-:-:S04]  /*1b60*/  SHF.L.U32 R10, R8, 0x10, RZ ;  /* 0x00000010080a7819 */ /* 0x004fc800000006ff */
[----:B------:R-:W1:Y:S01]  /*1b70*/  MUFU.RCP R11, R10 ;  /* 0x0000000a000b7308 */ /* 0x000e620000001000 */
[----:B---3--:R-:W-:-:S05]  /*1b80*/  SHF.L.U32 R4, R6, 0x10, RZ ;  /* 0x0000001006047819 */ /* 0x008fca00000006ff */
[----:B-1----:R-:W-:Y:S01]  /*1b90*/  FMUL.FTZ R11, R4, R11 ;  /* 0x0000000b040b7220 */ /* 0x002fe20000410000 */
[----:B0-----:R-:W-:-:S04]  /*1ba0*/  IADD3 R4, P0, PT, R5, UR8, RZ ;  /* 0x0000000805047c10 */ /* 0x001fc8000ff1e0ff */
[----:B------:R-:W-:Y:S02]  /*1bb0*/  F2FP.BF16.F32.PACK_AB R11, RZ, R11 ;  /* 0x0000000bff0b723e */ /* 0x000fe400000010ff */
[----:B------:R-:W-:Y:S02]  /*1bc0*/  IADD3.X R5, PT, PT, RZ, UR9, RZ, P0, !PT ;  /* 0x00000009ff057c10 */ /* 0x000fe400087fe4ff */
[----:B------:R-:W-:-:S03]  /*1bd0*/  ISETP.GE.AND P0, PT, R3, UR4, PT ;  /* 0x0000000403007c0c */ /* 0x000fc6000bf06270 */
[----:B------:R0:W-:Y:S10]  /*1be0*/  STG.E.U16 desc[UR6][R4.64], R11 ;  /* 0x0000000b04007986 */ /* 0x0001f4000c101506 */
[----:B------:R-:W-:Y:S05]  /*1bf0*/  @P0 BREAK.RELIABLE B1 ;  /* 0x0000000000010942 */ /* 0x000fea0003800100 */
[----:B------:R-:W-:Y:S05]  /*1c00*/  @P0 BRA `(.L_x_843) ;  /* 0x0000002c00780947 */ /* 0x000fea0003800000 */
[----:B------:R-:W1:Y:S01]  /*1c10*/  LDCU.64 UR8, c[0x0][0x390] ;  /* 0x00007200ff0877ac */ /* 0x000e620008000a00 */
[----:B0-----:R-:W-:Y:S01]  /*1c20*/  HFMA2 R4, -RZ, RZ, 0, 0 ;  /* 0x00000000ff047431 */ /* 0x001fe200000001ff */
[----:B------:R-:W-:Y:S01]  /*1c30*/  MOV R5, R3 ;  /* 0x0000000300057202 */ /* 0x000fe20000000f00 */
[----:B------:R-:W0:Y:S01]  /*1c40*/  LDCU UR5, c[0x0][0x38c] ;  /* 0x00007180ff0577ac */ /* 0x000e220008000800 */
[----:B------:R-:W-:Y:S01]  /*1c50*/  ISETP.NE.AND P0, PT, R2, RZ, PT ;  /* 0x000000ff0200720c */ /* 0x000fe20003f05270 */
[----:B------:R-:W2:Y:S01]  /*1c60*/  LDCU.64 UR10, c[0x0][0x4b8] ;  /* 0x00009700ff0a77ac */ /* 0x000ea20008000a00 */
[----:B-1----:R-:W-:Y:S01]  /*1c70*/  IMAD.HI.U32 R8, R3, UR8, R4 ;  /* 0x0000000803087c27 */ /* 0x002fe2000f8e0004 */
[----:B------:R-:W1:Y:S04]  /*1c80*/  LDCU UR8, c[0x0][0x4c0] ;  /* 0x00009800ff0877ac */ /* 0x000e680008000800 */
[----:B------:R-:W-:-:S04]  /*1c90*/  SHF.R.U32.HI R9, RZ, UR9, R8 ;  /* 0x00000009ff097c19 */ /* 0x000fc80008011608 */
[----:B------:R-:W-:-:S05]  /*1ca0*/  IADD3 R6, PT, PT, -R9, RZ, RZ ;  /* 0x000000ff09067210 */ /* 0x000fca0007ffe1ff */
[----:B0-----:R-:W-:-:S04]  /*1cb0*/  IMAD R6, R6, UR5, R3 ;  /* 0x0000000506067c24 */ /* 0x001fc8000f8e0203 */
[C---:B--2---:R-:W-:Y:S02]  /*1cc0*/  IMAD R5, R6.reuse, UR10, RZ ;  /* 0x0000000a06057c24 */ /* 0x044fe4000f8e02ff */
[C---:B------:R-:W-:Y:S02]  /*1cd0*/  IMAD R4, R6.reuse, UR11, RZ ;  /* 0x0000000b06047c24 */ /* 0x040fe4000f8e02ff */
[----:B-1----:R-:W-:Y:S01]  /*1ce0*/  IMAD R6, R6, UR8, RZ ;  /* 0x0000000806067c24 */ /* 0x002fe2000f8e02ff */
        /* <DEDUP_REMOVED lines=334> */
.L_x_844:
        /* <DEDUP_REMOVED lines=15> */
[----:B------:R-:W-:-:S05]  /*32c0*/  IADD3.X R5, PT, PT, RZ, UR9, RZ, P0, !PT ;  /* 0x00000009ff057c10 */ /* 0x000fca00087fe4ff */
[----:B------:R0:W-:Y:S02]  /*32d0*/  STG.E.U16 desc[UR6][R4.64], R11 ;  /* 0x0000000b04007986 */ /* 0x0001e4000c101506 */
.L_x_841:
[----:B------:R-:W-:-:S13]  /*32e0*/  ISETP.GE.AND P0, PT, R3, UR4, PT ;  /* 0x0000000403007c0c */ /* 0x000fda000bf06270 */
[----:B------:R-:W-:Y:S05]  /*32f0*/  @P0 BREAK.RELIABLE B1 ;  /* 0x0000000000010942 */ /* 0x000fea0003800100 */
[----:B------:R-:W-:Y:S05]  /*3300*/  @P0 BRA `(.L_x_843) ;  /* 0x0000001400b80947 */ /* 0x000fea0003800000 */
[----:B------:R-:W-:Y:S05]  /*3310*/  BSYNC.RELIABLE B1 ;  /* 0x0000000000017941 */ /* 0x000fea0003800100 */
.L_x_840:
        /* <DEDUP_REMOVED lines=348> */
.L_x_845:
        /* <DEDUP_REMOVED lines=17> */
.L_x_843:
[----:B------:R-:W-:Y:S05]  /*49f0*/  BSYNC.RECONVERGENT B0 ;  /* 0x0000000000007941 */ /* 0x000fea0003800200 */
.L_x_839:
[----:B------:R-:W-:Y:S05]  /*4a00*/  WARPSYNC.ALL ;  /* 0x0000000000007948 */ /* 0x000fea0003800000 */
[----:B------:R-:W-:-:S13]  /*4a10*/  ISETP.GE.AND P0, PT, R3, UR4, PT ;  /* 0x0000000403007c0c */ /* 0x000fda000bf06270 */
[----:B------:R-:W-:Y:S05]  /*4a20*/  @P0 EXIT ;  /* 0x000000000000094d */ /* 0x000fea0003800000 */
[----:B------:R-:W2:Y:S01]  /*4a30*/  LDCU.64 UR4, c[0x0][0x390] ;  /* 0x00007200ff0477ac */ /* 0x000ea20008000a00 */
[----:B01----:R-:W-:Y:S01]  /*4a40*/  HFMA2 R4, -RZ, RZ, 0, 0 ;  /* 0x00000000ff047431 */ /* 0x003fe200000001ff */
[----:B------:R-:W-:Y:S01]  /*4a50*/  MOV R5, R3 ;  /* 0x0000000300057202 */ /* 0x000fe20000000f00 */
[----:B------:R-:W0:Y:S01]  /*4a60*/  LDCU UR8, c[0x0][0x38c] ;  /* 0x00007180ff0877ac */ /* 0x000e220008000800 */
[----:B------:R-:W-:Y:S01]  /*4a70*/  ISETP.NE.AND P0, PT, R2, RZ, PT ;  /* 0x000000ff0200720c */ /* 0x000fe20003f05270 */
[----:B------:R-:W1:Y:S01]  /*4a80*/  LDCU.64 UR10, c[0x0][0x4b8] ;  /* 0x00009700ff0a77ac */ /* 0x000e620008000a00 */
[----:B--2---:R-:W-:Y:S01]  /*4a90*/  IMAD.HI.U32 R6, R3, UR4, R4 ;  /* 0x0000000403067c27 */ /* 0x004fe2000f8e0004 */
[----:B------:R-:W2:Y:S04]  /*4aa0*/  LDCU UR4, c[0x0][0x4c0] ;  /* 0x00009800ff0477ac */ /* 0x000ea80008000800 */
[----:B------:R-:W-:-:S04]  /*4ab0*/  SHF.R.U32.HI R7, RZ, UR5, R6 ;  /* 0x00000005ff077c19 */ /* 0x000fc80008011606 */
[----:B------:R-:W-:-:S05]  /*4ac0*/  IADD3 R4, PT, PT, -R7, RZ, RZ ;  /* 0x000000ff07047210 */ /* 0x000fca0007ffe1ff */
[----:B0-----:R-:W-:-:S04]  /*4ad0*/  IMAD R4, R4, UR8, R3 ;  /* 0x0000000804047c24 */ /* 0x001fc8000f8e0203 */
[C---:B-1----:R-:W-:Y:S02]  /*4ae0*/  IMAD R3, R4.reuse, UR10, RZ ;  /* 0x0000000a04037c24 */ /* 0x042fe4000f8e02ff */
[C---:B------:R-:W-:Y:S02]  /*4af0*/  IMAD R2, R4.reuse, UR11, RZ ;  /* 0x0000000b04027c24 */ /* 0x040fe4000f8e02ff */
[----:B--2---:R-:W-:Y:S01]  /*4b00*/  IMAD R4, R4, UR4, RZ ;  /* 0x0000000404047c24 */ /* 0x004fe2000f8e02ff */
        /* <DEDUP_REMOVED lines=313> */
[----:B------:R-:W2:Y:S09]  /*5ea0*/  LDCU UR5, c[0x0][0x5cc] ;  /* 0x0000b980ff0577ac */ /* 0x000eb20008000800 */
[----:B------:R-:W3:Y:S01]  /*5eb0*/  @P0 LDC.64 R12, c[0x0][0x4b0] ;  /* 0x00012c00ff0c0b82 */ /* 0x000ee20000000a00 */
[----:B------:R-:W4:Y:S01]  /*5ec0*/  LDCU.64 UR10, c[0x0][0x5d0] ;  /* 0x0000ba00ff0a77ac */ /* 0x000f220008000a00 */
[----:B0-----:R-:W-:-:S06]  /*5ed0*/  IMAD.HI.U32 R10, R7, UR9, R6 ;  /* 0x00000009070a7c27 */ /* 0x001fcc000f8e0006 */
[----:B------:R-:W0:Y:S01]  /*5ee0*/  @P0 LDC R15, c[0x0][0x4ac] ;  /* 0x00012b00ff0f0b82 */ /* 0x000e220000000800 */
[----:B-1----:R-:W-:Y:S02]  /*5ef0*/  SHF.R.U32.HI R11, RZ, UR4, R10 ;  /* 0x00000004ff0b7c19 */ /* 0x002fe4000801160a */
[----:B------:R-:W-:Y:S02]  /*5f00*/  @P0 MOV R10, RZ ;  /* 0x000000ff000a0202 */ /* 0x000fe40000000f00 */
[----:B------:R-:W-:-:S03]  /*5f10*/  IADD3 R5, PT, PT, -R11, RZ, RZ ;  /* 0x000000ff0b057210 */ /* 0x000fc60007ffe1ff */
[----:B------:R-:W1:Y:S02]  /*5f20*/  @P0 LDC.64 R8, c[0x0][0x5d8] ;  /* 0x00017600ff080b82 */ /* 0x000e640000000a00 */
[----:B------:R-:W-:-:S06]  /*5f30*/  IMAD R7, R5, UR8, R7 ;  /* 0x0000000805077c24 */ /* 0x000fcc000f8e0207 */
[----:B------:R-:W5:Y:S01]  /*5f40*/  @P0 LDC R6, c[0x0][0x5e0] ;  /* 0x00017800ff060b82 */ /* 0x000f620000000800 */
[----:B---3--:R-:W-:-:S04]  /*5f50*/  @P0 IMAD.HI.U32 R0, R11, R12, R10 ;  /* 0x0000000c0b000227 */ /* 0x008fc800078e000a */
[C---:B--2---:R-:W-:Y:S01]  /*5f60*/  IMAD R3, R7.reuse, UR5, R3 ;  /* 0x0000000507037c24 */ /* 0x044fe2000f8e0203 */
[----:B------:R-:W-:Y:S01]  /*5f70*/  @P0 SHF.R.U32.HI R0, RZ, R13, R0 ;  /* 0x0000000dff000219 */ /* 0x000fe20000011600 */
[C---:B----4-:R-:W-:Y:S02]  /*5f80*/  IMAD R2, R7.reuse, UR10, R2 ;  /* 0x0000000a07027c24 */ /* 0x050fe4000f8e0202 */
[----:B------:R-:W-:Y:S01]  /*5f90*/  IMAD R4, R7, UR11, R4 ;  /* 0x0000000b07047c24 */ /* 0x000fe2000f8e0204 */
[----:B------:R-:W-:-:S05]  /*5fa0*/  @P0 IADD3 R10, PT, PT, -R0, RZ, RZ ;  /* 0x000000ff000a0210 */ /* 0x000fca0007ffe1ff */
[----:B0-----:R-:W-:-:S04]  /*5fb0*/  @P0 IMAD R11, R15, R10, R11 ;  /* 0x0000000a0f0b0224 */ /* 0x001fc800078e020b */
[C---:B-1----:R-:W-:Y:S02]  /*5fc0*/  @P0 IMAD R3, R11.reuse, R8, R3 ;  /* 0x000000080b030224 */ /* 0x042fe400078e0203 */
[C---:B------:R-:W-:Y:S02]  /*5fd0*/  @P0 IMAD R2, R11.reuse, R9, R2 ;  /* 0x000000090b020224 */ /* 0x040fe400078e0202 */
[----:B-----5:R-:W-:-:S07]  /*5fe0*/  @P0 IMAD R4, R11, R6, R4 ;  /* 0x000000060b040224 */ /* 0x020fce00078e0204 */
.L_x_846:
[----:B------:R-:W0:Y:S01]  /*5ff0*/  LDCU.128 UR8, c[0x0][0x5f0] ;  /* 0x0000be00ff0877ac */ /* 0x000e220008000c00 */
[----:B------:R-:W1:Y:S01]  /*6000*/  LDCU.64 UR4, c[0x0][0x5e8] ;  /* 0x0000bd00ff0477ac */ /* 0x000e620008000a00 */
[----:B0-----:R-:W-:-:S04]  /*6010*/  IADD3 R6, P0, PT, R4, UR10, RZ ;  /* 0x0000000a04067c10 */ /* 0x001fc8000ff1e0ff */
[----:B------:R-:W-:-:S05]  /*6020*/  IADD3.X R7, PT, PT, RZ, UR11, RZ, P0, !PT ;  /* 0x0000000bff077c10 */ /* 0x000fca00087fe4ff */
[----:B------:R-:W2:Y:S01]  /*6030*/  LDG.E.U16 R6, desc[UR6][R6.64] ;  /* 0x0000000606067981 */ /* 0x000ea2000c1e1500 */
[----:B------:R-:W-:-:S04]  /*6040*/  IADD3 R4, P0, PT, R2, UR8, RZ ;  /* 0x0000000802047c10 */ /* 0x000fc8000ff1e0ff */
[----:B------:R-:W-:-:S05]  /*6050*/  IADD3.X R5, PT, PT, RZ, UR9, RZ, P0, !PT ;  /* 0x00000009ff057c10 */ /* 0x000fca00087fe4ff */
[----:B------:R-:W3:Y:S01]  /*6060*/  LDG.E.U16 R4, desc[UR6][R4.64] ;  /* 0x0000000604047981 */ /* 0x000ee2000c1e1500 */
[----:B-1----:R-:W-:-:S04]  /*6070*/  IADD3 R2, P0, PT, R3, UR4, RZ ;  /* 0x0000000403027c10 */ /* 0x002fc8000ff1e0ff */
[----:B------:R-:W-:Y:S02]  /*6080*/  IADD3.X R3, PT, PT, RZ, UR5, RZ, P0, !PT ;  /* 0x00000005ff037c10 */ /* 0x000fe400087fe4ff */
[----:B--2---:R-:W-:-:S04]  /*6090*/  SHF.L.U32 R8, R6, 0x10, RZ ;  /* 0x0000001006087819 */ /* 0x004fc800000006ff */
[----:B------:R-:W0:Y:S01]  /*60a0*/  MUFU.RCP R9, R8 ;  /* 0x0000000800097308 */ /* 0x000e220000001000 */
[----:B---3--:R-:W-:-:S05]  /*60b0*/  SHF.L.U32 R0, R4, 0x10, RZ ;  /* 0x0000001004007819 */ /* 0x008fca00000006ff */
[----:B0-----:R-:W-:-:S05]  /*60c0*/  FMUL.FTZ R0, R0, R9 ;  /* 0x0000000900007220 */ /* 0x001fca0000410000 */
[----:B------:R-:W-:-:S05]  /*60d0*/  F2FP.BF16.F32.PACK_AB R0, RZ, R0 ;  /* 0x00000000ff00723e */ /* 0x000fca00000010ff */
[----:B------:R-:W-:Y:S01]  /*60e0*/  STG.E.U16 desc[UR6][R2.64], R0 ;  /* 0x0000000002007986 */ /* 0x000fe2000c101506 */
[----:B------:R-:W-:Y:S05]  /*60f0*/  EXIT ;  /* 0x000000000000794d */ /* 0x000fea0003800000 */
.L_x_847:
        /* <DEDUP_REMOVED lines=16> */
.L_x_19411:


//--------------------- .text._ZN2at6native27unrolled_elementwise_kernelINS0_13BinaryFunctorIN3c108BFloat16ES4_S4_NS0_15binary_internal10DivFunctorIS4_EEEESt5arrayIPcLm3EELi4E23TrivialOffsetCalculatorILi2EjESC_ILi1EjENS0_6memory15LoadWithoutCastENSF_16StoreWithoutCastEEEviT_T0_T2_T3_T4_T5_ --------------------------
	.section	.text._ZN2at6native27unrolled_elementwise_kernelINS0_13BinaryFunctorIN3c108BFloat16ES4_S4_NS0_15binary_internal10DivFunctorIS4_EEEESt5arrayIPcLm3EELi4E23TrivialOffsetCalculatorILi2EjESC_ILi1EjENS0_6memory15LoadWithoutCastENSF_16StoreWithoutCastEEEviT_T0_T2_T3_T4_T5_,"ax",@progbits
	.align	128
        .global         _ZN2at6native27unrolled_elementwise_kernelINS0_13BinaryFunctorIN3c108BFloat16ES4_S4_NS0_15binary_internal10DivFunctorIS4_EEEESt5arrayIPcLm3EELi4E23TrivialOffsetCalculatorILi2EjESC_ILi1EjENS0_6memory15LoadWithoutCastENSF_16StoreWithoutCastEEEviT_T0_T2_T3_T4_T5_
        .type           _ZN2at6native27unrolled_elementwise_kernelINS0_13BinaryFunctorIN3c108BFloat16ES4_S4_NS0_15binary_internal10DivFunctorIS4_EEEESt5arrayIPcLm3EELi4E23TrivialOffsetCalculatorILi2EjESC_ILi1EjENS0_6memory15LoadWithoutCastENSF_16StoreWithoutCastEEEviT_T0_T2_T3_T4_T5_,@function
        .size           _ZN2at6native27unrolled_elementwise_kernelINS0_13BinaryFunctorIN3c108BFloat16ES4_S4_NS0_15binary_internal10DivFunctorIS4_EEEESt5arrayIPcLm3EELi4E23TrivialOffsetCalculatorILi2EjESC_ILi1EjENS0_6memory15LoadWithoutCastENSF_16StoreWithoutCastEEEviT_T0_T2_T3_T4_T5_,(.L_x_19412 - _ZN2at6native27unrolled_elementwise_kernelINS0_13BinaryFunctorIN3c108BFloat16ES4_S4_NS0_15binary_internal10DivFunctorIS4_EEEESt5arrayIPcLm3EELi4E23TrivialOffsetCalculatorILi2EjESC_ILi1EjENS0_6memory15LoadWithoutCastENSF_16StoreWithoutCastEEEviT_T0_T2_T3_T4_T5_)
        .other          _ZN2at6native27unrolled_elementwise_kernelINS0_13BinaryFunctorIN3c108BFloat16ES4_S4_NS0_15binary_internal10DivFunctorIS4_EEEESt5arrayIPcLm3EELi4E23TrivialOffsetCalculatorILi2EjESC_ILi1EjENS0_6memory15LoadWithoutCastENSF_16StoreWithoutCastEEEviT_T0_T2_T3_T4_T5_,@"STO_CUDA_ENTRY STV_DEFAULT"
_ZN2at6native27unrolled_elementwise_kernelINS0_13BinaryFunctorIN3c108BFloat16ES4_S4_NS0_15binary_internal10DivFunctorIS4_EEEESt5arrayIPcLm3EELi4E23TrivialOffsetCalculatorILi2EjESC_ILi1EjENS0_6memory15LoadWithoutCastENSF_16StoreWithoutCastEEEviT_T0_T2_T3_T4_T5_:
.text._ZN2at6native27unrolled_elementwise_kernelINS0_13BinaryFunctorIN3c108BFloat16ES4_S4_NS0_15binary_internal10DivFunctorIS4_EEEESt5arrayIPcLm3EELi4E23TrivialOffsetCalculatorILi2EjESC_ILi1EjENS0_6memory15LoadWithoutCastENSF_16StoreWithoutCastEEEviT_T0_T2_T3_T4_T5_:
[----:B------:R-:W-:Y:S01]  /*0000*/  LDC R1, c[0x0][0x37c] ;  /* 0x0000df00ff017b82 */ /* 0x000fe20000000800 */
[----:B------:R-:W0:Y:S07]  /*0010*/  S2R R15, SR_CTAID.X ;  /* 0x00000000000f7919 */ /* 0x000e2e0000002500 */
[----:B------:R-:W0:Y:S01]  /*0020*/  LDC R2, c[0x0][0x380] ;  /* 0x0000e000ff027b82 */ /* 0x000e220000000800 */
[----:B------:R-:W1:Y:S01]  /*0030*/  LDCU.64 UR4, c[0x0][0x358] ;  /* 0x00006b00ff0477ac */ /* 0x000e620008000a00 */
[----:B------:R-:W-:Y:S01]  /*0040*/  PRMT R20, RZ, 0x7610, R20 ;  /* 0x00007610ff147816 */ /* 0x000fe20000000014 */
[----:B------:R-:W2:Y:S05]  /*0050*/  S2R R0, SR_TID.X ;  /* 0x0000000000007919 */ /* 0x000eaa0000002100 */
[----:B------:R-:W3:Y:S08]  /*0060*/  LDC.64 R12, c[0x0][0x398] ;  /* 0x0000e600ff0c7b82 */ /* 0x000ef00000000a00 */
[----:B------:R-:W4:Y:S08]  /*0070*/  LDC.64 R6, c[0x0][0x390] ;  /* 0x0000e400ff067b82 */ /* 0x000f300000000a00 */
[----:B------:R-:W4:Y:S01]  /*0080*/  LDC.64 R10, c[0x0][0x398] ;  /* 0x0000e600ff0a7b82 */ /* 0x000f220000000a00 */
[----:B0-----:R-:W-:-:S07]  /*0090*/  IMAD R17, R15, -0x200, R2 ;  /* 0xfffffe000f117824 */ /* 0x001fce00078e0202 */
[----:B------:R-:W0:Y:S01]  /*00a0*/  LDC.64 R8, c[0x0][0x398] ;  /* 0x0000e600ff087b82 */ /* 0x000e220000000a00 */
[----:B--2---:R-:W-:Y:S01]  /*00b0*/  IMAD.MOV.U32 R14, RZ, RZ, R0 ;  /* 0x000000ffff0e7224 */ /* 0x004fe200078e0000 */
[----:B------:R-:W-:Y:S02]  /*00c0*/  ISETP.GE.AND P0, PT, R0, R17, PT ;  /* 0x000000110000720c */ /* 0x000fe40003f06270 */
[----:B------:R-:W-:-:S04]  /*00d0*/  PRMT R24, RZ, 0x7610, R24 ;  /* 0x00007610ff187816 */ /* 0x000fc80000000018 */
[----:B------:R-:W2:Y:S08]  /*00e0*/  LDC.64 R2, c[0x0][0x390] ;  /* 0x0000e400ff027b82 */ /* 0x000eb00000000a00 */
[----:B------:R-:W2:Y:S01]  /*00f0*/  LDC.64 R4, c[0x0][0x390] ;  /* 0x0000e400ff047b82 */ /* 0x000ea20000000a00 */
[----:B------:R-:W-:Y:S02]  /*0100*/  @!P0 VIADD R0, R14, 0x80 ;  /* 0x000000800e008836 */ /* 0x000fe40000000000 */
[----:B------:R-:W-:-:S03]  /*0110*/  @!P0 IMAD R27, R15, 0x200, R14 ;  /* 0x000002000f1b8824 */ /* 0x000fc600078e020e */
[----:B------:R-:W-:Y:S01]  /*0120*/  ISETP.GE.AND P1, PT, R0, R17, PT ;  /* 0x000000110000720c */ /* 0x000fe20003f26270 */
[----:B---3--:R-:W-:-:S05]  /*0130*/  @!P0 IMAD.WIDE.U32 R12, R27, 0x2, R12 ;  /* 0x000000021b0c8825 */ /* 0x008fca00078e000c */
[----:B-1----:R1:W3:Y:S07]  /*0140*/  @!P0 LDG.E.U16 R20, desc[UR4][R12.64] ;  /* 0x000000040c148981 */ /* 0x0022ee000c1e1500 */
[----:B------:R-:W-:Y:S01]  /*0150*/  @!P1 LEA R25, R15, R0, 0x9 ;  /* 0x000000000f199211 */ /* 0x000fe200078e48ff */
[----:B------:R-:W-:Y:S02]  /*0160*/  @!P1 VIADD R0, R0, 0x80 ;  /* 0x0000008000009836 */ /* 0x000fe40000000000 */
[----:B----4-:R-:W-:Y:S01]  /*0170*/  @!P0 IMAD.WIDE.U32 R6, R27, 0x2, R6 ;  /* 0x000000021b068825 */ /* 0x010fe200078e0006 */
[----:B------:R-:W-:Y:S01]  /*0180*/  PRMT R21, RZ, 0x7610, R21 ;  /* 0x00007610ff157816 */ /* 0x000fe20000000015 */
[----:B-1----:R-:W1:Y:S01]  /*0190*/  LDC.64 R12, c[0x0][0x398] ;  /* 0x0000e600ff0c7b82 */ /* 0x002e620000000a00 */
[----:B------:R-:W-:-:S02]  /*01a0*/  ISETP.GE.AND P2, PT, R0, R17, PT ;  /* 0x000000110000720c */ /* 0x000fc40003f46270 */
[----:B------:R-:W4:Y:S01]  /*01b0*/  @!P0 LDG.E.U16 R24, desc[UR4][R6.64] ;  /* 0x0000000406188981 */ /* 0x000f22000c1e1500 */
[----:B------:R-:W-:Y:S01]  /*01c0*/  PRMT R22, RZ, 0x7610, R22 ;  /* 0x00007610ff167816 */ /* 0x000fe20000000016 */
[----:B------:R-:W-:-:S05]  /*01d0*/  @!P1 IMAD.WIDE.U32 R10, R25, 0x2, R10 ;  /* 0x00000002190a9825 */ /* 0x000fca00078e000a */
[----:B------:R2:W4:Y:S04]  /*01e0*/  @!P1 LDG.E.U16 R21, desc[UR4][R10.64] ;  /* 0x000000040a159981 */ /* 0x000528000c1e1500 */
[----:B------:R-:W-:-:S05]  /*01f0*/  @!P2 LEA R23, R15, R0, 0x9 ;  /* 0x000000000f17a211 */ /* 0x000fca00078e48ff */
[----:B0-----:R-:W-:-:S05]  /*0200*/  @!P2 IMAD.WIDE.U32 R8, R23, 0x2, R8 ;  /* 0x000000021708a825 */ /* 0x001fca00078e0008 */
[----:B------:R-:W4:Y:S01]  /*0210*/  @!P2 LDG.E.U16 R22, desc[UR4][R8.64] ;  /* 0x000000040816a981 */ /* 0x000f22000c1e1500 */
[----:B--2---:R-:W-:Y:S01]  /*0220*/  PRMT R10, RZ, 0x7610, R10 ;  /* 0x00007610ff0a7816 */ /* 0x004fe2000000000a */
[----:B------:R-:W-:Y:S01]  /*0230*/  @!P1 IMAD.WIDE.U32 R2, R25, 0x2, R2 ;  /* 0x0000000219029825 */ /* 0x000fe200078e0002 */
[----:B------:R-:W-:-:S03]  /*0240*/  PRMT R11, RZ, 0x7610, R11 ;  /* 0x00007610ff0b7816 */ /* 0x000fc6000000000b */
[----:B------:R-:W-:Y:S01]  /*0250*/  @!P2 IMAD.WIDE.U32 R26, R23, 0x2, R4 ;  /* 0x00000002171aa825 */ /* 0x000fe200078e0004 */
[----:B------:R0:W2:Y:S01]  /*0260*/  @!P1 LDG.E.U16 R10, desc[UR4][R2.64] ;  /* 0x00000004020a9981 */ /* 0x0000a2000c1e1500 */
[----:B------:R-:W1:Y:S03]  /*0270*/  LDC.64 R4, c[0x0][0x390] ;  /* 0x0000e400ff047b82 */ /* 0x000e660000000a00 */
[----:B------:R-:W2:Y:S01]  /*0280*/  @!P2 LDG.E.U16 R11, desc[UR4][R26.64] ;  /* 0x000000041a0ba981 */ /* 0x000ea2000c1e1500 */
[----:B------:R-:W-:Y:S01]  /*0290*/  @!P2 VIADD R0, R0, 0x80 ;  /* 0x000000800000a836 */ /* 0x000fe20000000000 */
[----:B------:R-:W-:-:S04]  /*02a0*/  ISETP.GE.AND P1, PT, R14, R17, PT ;  /* 0x000000110e00720c */ /* 0x000fc80003f26270 */
[----:B------:R-:W-:Y:S01]  /*02b0*/  ISETP.GE.AND P0, PT, R0, R17, PT ;  /* 0x000000110000720c */ /* 0x000fe20003f06270 */
[----:B0-----:R-:W-:-:S05]  /*02c0*/  VIADD R2, R14, 0x100 ;  /* 0x000001000e027836 */ /* 0x001fca0000000000 */
[----:B------:R-:W-:-:S03]  /*02d0*/  ISETP.GE.AND P3, PT, R2, R17, PT ;  /* 0x000000110200720c */ /* 0x000fc60003f66270 */
[----:B------:R-:W0:Y:S04]  /*02e0*/  @!P1 LDC.64 R2, c[0x0][0x388] ;  /* 0x0000e200ff029b82 */ /* 0x000e280000000a00 */
[----:B------:R-:W-:Y:S01]  /*02f0*/  @!P0 IMAD R7, R15, 0x200, R0 ;  /* 0x000002000f078824 */ /* 0x000fe200078e0200 */
[----:B------:R-:W-:-:S03]  /*0300*/  IADD3 R8, PT, PT, R14, 0x80, RZ ;  /* 0x000000800e087810 */ /* 0x000fc60007ffe0ff */
[----:B-1----:R-:W-:-:S04]  /*0310*/  @!P0 IMAD.WIDE.U32 R12, R7, 0x2, R12 ;  /* 0x00000002070c8825 */ /* 0x002fc800078e000c */
[----:B------:R-:W-:Y:S01]  /*0320*/  @!P0 IMAD.WIDE.U32 R4, R7, 0x2, R4 ;  /* 0x0000000207048825 */ /* 0x000fe200078e0004 */
[----:B------:R-:W-:Y:S02]  /*0330*/  ISETP.GE.AND P2, PT, R8, R17, PT ;  /* 0x000000110800720c */ /* 0x000fe40003f46270 */
[----:B------:R-:W-:Y:S02]  /*0340*/  PRMT R6, RZ, 0x7610, R6 ;  /* 0x00007610ff067816 */ /* 0x000fe40000000006 */
[----:B------:R-:W-:-:S04]  /*0350*/  PRMT R0, RZ, 0x7610, R0 ;  /* 0x00007610ff007816 */ /* 0x000fc80000000000 */
[----:B------:R1:W5:Y:S04]  /*0360*/  @!P0 LDG.E.U16 R6, desc[UR4][R4.64] ;  /* 0x0000000404068981 */ /* 0x000368000c1e1500 */
[----:B------:R0:W5:Y:S01]  /*0370*/  @!P0 LDG.E.U16 R0, desc[UR4][R12.64] ;  /* 0x000000040c008981 */ /* 0x000162000c1e1500 */
[----:B-1----:R-:W-:Y:S01]  /*0380*/  @!P1 LEA R5, R15, R14, 0x9 ;  /* 0x0000000e0f059211 */ /* 0x002fe200078e48ff */
[----:B------:R-:W-:-:S04]  /*0390*/  VIADD R4, R14, 0x180 ;  /* 0x000001800e047836 */ /* 0x000fc80000000000 */
[----:B0-----:R-:W-:-:S04]  /*03a0*/  @!P1 IMAD.WIDE.U32 R2, R5, 0x2, R2 ;  /* 0x0000000205029825 */ /* 0x001fc800078e0002 */
[----:B------:R-:W-:-:S05]  /*03b0*/  @!P1 IMAD.MOV.U32 R14, RZ, RZ, R8 ;  /* 0x000000ffff0e9224 */ /* 0x000fca00078e0008 */
[-C--:B------:R-:W-:Y:S01]  /*03c0*/  ISETP.GE.AND P4, PT, R14, R17.reuse, PT ;  /* 0x000000110e00720c */ /* 0x080fe20003f86270 */
[----:B------:R-:W-:Y:S01]  /*03d0*/  BSSY.RECONVERGENT B0, `(.L_x_848) ;  /* 0x000001d000007945 */ /* 0x000fe20003800200 */
[----:B------:R-:W-:Y:S01]  /*03e0*/  ISETP.GE.AND P0, PT, R4, R17, PT ;  /* 0x000000110400720c */ /* 0x000fe20003f06270 */
[----:B---3--:R-:W-:-:S04]  /*03f0*/  @!P1 IMAD.U32 R20, R20, 0x10000, RZ ;  /* 0x0001000014149824 */ /* 0x008fc800078e00ff */
[----:B------:R-:W0:Y:S01]  /*0400*/  @!P1 MUFU.RCP R7, R20 ;  /* 0x0000001400079308 */ /* 0x000e220000001000 */
[----:B----4-:R-:W-:-:S05]  /*0410*/  @!P1 SHF.L.U32 R24, R24, 0x10, RZ ;  /* 0x0000001018189819 */ /* 0x010fca00000006ff */
[----:B0-----:R-:W-:Y:S01]  /*0420*/  @!P1 FMUL.FTZ R24, R24, R7 ;  /* 0x0000000718189220 */ /* 0x001fe20000410000 */
[----:B------:R-:W-:-:S04]  /*0430*/  @!P2 SHF.L.U32 R21, R21, 0x10, RZ ;  /* 0x000000101515a819 */ /* 0x000fc800000006ff */
[----:B------:R-:W-:Y:S02]  /*0440*/  @!P1 F2FP.BF16.F32.PACK_AB R19, RZ, R24 ;  /* 0x00000018ff13923e */ /* 0x000fe400000010ff */
[----:B------:R-:W0:Y:S01]  /*0450*/  @!P2 MUFU.RCP R21, R21 ;  /* 0x000000150015a308 */ /* 0x000e220000001000 */
[----:B------:R-:W-:Y:S02]  /*0460*/  @!P3 IMAD.U32 R22, R22, 0x10000, RZ ;  /* 0x000100001616b824 */ /* 0x000fe400078e00ff */
[----:B------:R1:W-:Y:S05]  /*0470*/  @!P1 STG.E.U16 desc[UR4][R2.64], R19 ;  /* 0x0000001302009986 */ /* 0x0003ea000c101504 */
[----:B------:R-:W3:Y:S01]  /*0480*/  @!P3 MUFU.RCP R22, R22 ;  /* 0x000000160016b308 */ /* 0x000ee20000001000 */
[----:B--2---:R-:W-:Y:S01]  /*0490*/  @!P2 SHF.L.U32 R10, R10, 0x10, RZ ;  /* 0x000000100a0aa819 */ /* 0x004fe200000006ff */
[----:B------:R-:W-:-:S04]  /*04a0*/  @!P3 IMAD.U32 R11, R11, 0x10000, RZ ;  /* 0x000100000b0bb824 */ /* 0x000fc800078e00ff */
[----:B0-----:R-:W-:-:S05]  /*04b0*/  @!P2 FMUL.FTZ R10, R10, R21 ;  /* 0x000000150a0aa220 */ /* 0x001fca0000410000 */
[----:B------:R-:W-:Y:S01]  /*04c0*/  @!P2 F2FP.BF16.F32.PACK_AB R16, RZ, R10 ;  /* 0x0000000aff10a23e */ /* 0x000fe200000010ff */
[----:B---3--:R-:W-:-:S05]  /*04d0*/  @!P3 FMUL.FTZ R11, R11, R22 ;  /* 0x000000160b0bb220 */ /* 0x008fca0000410000 */
[----:B------:R-:W-:Y:S01]  /*04e0*/  @!P3 F2FP.BF16.F32.PACK_AB R18, RZ, R11 ;  /* 0x0000000bff12b23e */ /* 0x000fe200000010ff */
[----:B-1----:R-:W-:Y:S06]  /*04f0*/  @P4 BRA `(.L_x_849) ;  /* 0x0000000000284947 */ /* 0x002fec0003800000 */
[----:B------:R-:W0:Y:S01]  /*0500*/  LDC.64 R2, c[0x0][0x388] ;  /* 0x0000e200ff027b82 */ /* 0x000e220000000a00 */
[----:B------:R-:W-:Y:S01]  /*0510*/  LEA R5, R15, R14, 0x9 ;  /* 0x0000000e0f057211 */ /* 0x000fe200078e48ff */
[----:B------:R-:W-:-:S05]  /*0520*/  VIADD R14, R14, 0x80 ;  /* 0x000000800e0e7836 */ /* 0x000fca0000000000 */
[----:B------:R-:W-:-:S13]  /*0530*/  ISETP.GE.AND P1, PT, R14, R17, PT ;  /* 0x000000110e00720c */ /* 0x000fda0003f26270 */
[----:B------:R-:W-:Y:S01]  /*0540*/  @!P1 LEA R7, R15, R14, 0x9 ;  /* 0x0000000e0f079211 */ /* 0x000fe200078e48ff */
[----:B------:R-:W-:Y:S02]  /*0550*/  @!P1 VIADD R14, R14, 0x80 ;  /* 0x000000800e0e9836 */ /* 0x000fe40000000000 */
[----:B0-----:R-:W-:-:S04]  /*0560*/  IMAD.WIDE.U32 R4, R5, 0x2, R2 ;  /* 0x0000000205047825 */ /* 0x001fc800078e0002 */
[----:B------:R-:W-:Y:S01]  /*0570*/  @!P1 IMAD.WIDE.U32 R2, R7, 0x2, R2 ;  /* 0x0000000207029825 */ /* 0x000fe200078e0002 */
[----:B------:R0:W-:Y:S04]  /*0580*/  STG.E.U16 desc[UR4][R4.64], R16 ;  /* 0x0000001004007986 */ /* 0x0001e8000c101504 */
[----:B------:R0:W-:Y:S02]  /*0590*/  @!P1 STG.E.U16 desc[UR4][R2.64], R18 ;  /* 0x0000001202009986 */ /* 0x0001e4000c101504 */
.L_x_849:
[----:B------:R-:W-:Y:S05]  /*05a0*/  BSYNC.RECONVERGENT B0 ;  /* 0x0000000000007941 */ /* 0x000fea0003800200 */
.L_x_848:
[----:B-----5:R-:W-:Y:S02]  /*05b0*/  @!P0 SHF.L.U32 R0, R0, 0x10, RZ ;  /* 0x0000001000008819 */ /* 0x020fe400000006ff */
[----:B------:R-:W-:Y:S02]  /*05c0*/  ISETP.GE.AND P1, PT, R14, R17, PT ;  /* 0x000000110e00720c */ /* 0x000fe40003f26270 */
[----:B0-----:R0:W1:Y:S11]  /*05d0*/  @!P0 MUFU.RCP R5, R0 ;  /* 0x0000000000058308 */ /* 0x0010760000001000 */
[----:B0-----:R-:W-:Y:S05]  /*05e0*/  @P1 EXIT ;  /* 0x000000000000194d */ /* 0x001fea0003800000 */
[----:B------:R-:W0:Y:S01]  /*05f0*/  LDC.64 R2, c[0x0][0x388] ;  /* 0x0000e200ff027b82 */ /* 0x000e220000000a00 */
[----:B------:R-:W-:Y:S01]  /*0600*/  @!P0 IMAD.U32 R6, R6, 0x10000, RZ ;  /* 0x0001000006068824 */ /* 0x000fe200078e00ff */
[----:B------:R-:W-:-:S03]  /*0610*/  LEA R15, R15, R14, 0x9 ;  /* 0x0000000e0f0f7211 */ /* 0x000fc600078e48ff */
[----:B-1----:R-:W-:-:S05]  /*0620*/  @!P0 FMUL.FTZ R6, R6, R5 ;  /* 0x0000000506068220 */ /* 0x002fca0000410000 */
[----:B------:R-:W-:Y:S01]  /*0630*/  @!P0 F2FP.BF16.F32.PACK_AB R0, RZ, R6 ;  /* 0x00000006ff00823e */ /* 0x000fe200000010ff */
[----:B0-----:R-:W-:-:S05]  /*0640*/  IMAD.WIDE.U32 R2, R15, 0x2, R2 ;  /* 0x000000020f027825 */ /* 0x001fca00078e0002 */
[----:B------:R-:W-:Y:S01]  /*0650*/  STG.E.U16 desc[UR4][R2.64], R0 ;  /* 0x0000000002007986 */ /* 0x000fe2000c101504 */
[----:B------:R-:W-:Y:S05]  /*0660*/  EXIT ;  /* 0x000000000000794d */ /* 0x000fea0003800000 */
.L_x_850:
        /* <DEDUP_REMOVED lines=9> */
.L_x_19412:


//--------------------- .text._ZN2at6native29vectorized_elementwise_kernelILi2ENS0_13BinaryFunctorIN3c108BFloat16ES4_S4_NS0_15binary_internal10DivFunctorIS4_EEEESt5arrayIPcLm3EEEEviT0_T1_ --------------------------
	.section	.text._ZN2at6native29vectorized_elementwise_kernelILi2ENS0_13BinaryFunctorIN3c108BFloat16ES4_S4_NS0_15binary_internal10DivFunctorIS4_EEEESt5arrayIPcLm3EEEEviT0_T1_,"ax",@progbits
	.align	128
        .global         _ZN2at6native29vectorized_elementwise_kernelILi2ENS0_13BinaryFunctorIN3c108BFloat16ES4_S4_NS0_15binary_internal10DivFunctorIS4_EEEESt5arrayIPcLm3EEEEviT0_T1_
        .type           _ZN2at6native29vectorized_elementwise_kernelILi2ENS0_13BinaryFunctorIN3c108BFloat16ES4_S4_NS0_15binary_internal10DivFunctorIS4_EEEESt5arrayIPcLm3EEEEviT0_T1_,@function
        .size           _ZN2at6native29vectorized_elementwise_kernelILi2ENS0_13BinaryFunctorIN3c108BFloat16ES4_S4_NS0_15binary_internal10DivFunctorIS4_EEEESt5arrayIPcLm3EEEEviT0_T1_,(.L_x_19413 - _ZN2at6native29vectorized_elementwise_kernelILi2ENS0_13BinaryFunctorIN3c108BFloat16ES4_S4_NS0_15binary_internal10DivFunctorIS4_EEEESt5arrayIPcLm3EEEEviT0_T1_)
        .other          _ZN2at6native29vectorized_elementwise_kernelILi2ENS0_13BinaryFunctorIN3c108BFloat16ES4_S4_NS0_15binary_internal10DivFunctorIS4_EEEESt5arrayIPcLm3EEEEviT0_T1_,@"STO_CUDA_ENTRY STV_DEFAULT"
_ZN2at6native29vectorized_elementwise_kernelILi2ENS0_13BinaryFunctorIN3c108BFloat16ES4_S4_NS0_15binary_internal10DivFunctorIS4_EEEESt5arrayIPcLm3EEEEviT0_T1_:
.text._ZN2at6native29vectorized_elementwise_kernelILi2ENS0_13BinaryFunctorIN3c108BFloat16ES4_S4_NS0_15binary_internal10DivFunctorIS4_EEEESt5arrayIPcLm3EEEEviT0_T1_:
[----:B------:R-:W-:Y:S01]  /*0000*/  LDC R1, c[0x0][0x37c] ;  /* 0x0000df00ff017b82 */ /* 0x000fe20000000800 */
[----:B------:R-:W0:Y:S01]  /*0010*/  S2R R0, SR_CTAID.X ;  /* 0x0000000000007919 */ /* 0x000e220000002500 */
[----:B------:R-:W1:Y:S01]  /*0020*/  LDCU UR6, c[0x0][0x380] ;  /* 0x00007000ff0677ac */ /* 0x000e620008000800 */
[----:B------:R-:W2:Y:S01]  /*0030*/  LDCU.64 UR4, c[0x0][0x358] ;  /* 0x00006b00ff0477ac */ /* 0x000ea20008000a00 */
[----:B0-----:R-:W-:-:S05]  /*0040*/  IMAD.SHL.U32 R0, R0, 0x400, RZ ;  /* 0x0000040000007824 */ /* 0x001fca00078e00ff */
[----:B-1----:R-:W-:-:S04]  /*0050*/  IADD3 R2, PT, PT, -R0, UR6, RZ ;  /* 0x0000000600027c10 */ /* 0x002fc8000fffe1ff */
[----:B------:R-:W-:-:S13]  /*0060*/  ISETP.GT.U32.AND P0, PT, R2, 0x3ff, PT ;  /* 0x000003ff0200780c */ /* 0x000fda0003f04070 */
[----:B--2---:R-:W-:Y:S05]  /*0070*/  @P0 BRA `(.L_x_851) ;  /* 0x0000000c00300947 */ /* 0x004fea0003800000 */
[----:B------:R-:W0:Y:S01]  /*0080*/  S2R R27, SR_TID.X ;  /* 0x00000000001b7919 */ /* 0x000e220000002100 */
[----:B------:R-:W1:Y:S01]  /*0090*/  LDC.64 R32, c[0x0][0x390] ;  /* 0x0000e400ff207b82 */ /* 0x000e620000000a00 */
[----:B------:R-:W-:Y:S02]  /*00a0*/  PRMT R19, RZ, 0x7610, R19 ;  /* 0x00007610ff137816 */ /* 0x000fe40000000013 */
[----:B------:R-:W-:-:S05]  /*00b0*/  PRMT R13, RZ, 0x7610, R13 ;  /* 0x00007610ff0d7816 */ /* 0x000fca000000000d */
[----:B------:R-:W2:Y:S08]  /*00c0*/  LDC.64 R14, c[0x0][0x398] ;  /* 0x0000e600ff0e7b82 */ /* 0x000eb00000000a00 */
[----:B------:R-:W3:Y:S08]  /*00d0*/  LDC.64 R30, c[0x0][0x390] ;  /* 0x0000e400ff1e7b82 */ /* 0x000ef00000000a00 */
[----:B------:R-:W4:Y:S01]  /*00e0*/  LDC.64 R28, c[0x0][0x398] ;  /* 0x0000e600ff1c7b82 */ /* 0x000f220000000a00 */
[----:B0-----:R-:W-:Y:S01]  /*00f0*/  ISETP.GE.U32.AND P0, PT, R27, R2, PT ;  /* 0x000000021b00720c */ /* 0x001fe20003f06070 */
[----:B------:R-:W-:-:S06]  /*0100*/  IMAD.MOV.U32 R3, RZ, RZ, R27 ;  /* 0x000000ffff037224 */ /* 0x000fcc00078e001b */
[----:B------:R-:W0:Y:S08]  /*0110*/  LDC.64 R36, c[0x0][0x390] ;  /* 0x0000e400ff247b82 */ /* 0x000e300000000a00 */
[----:B------:R-:W5:Y:S01]  /*0120*/  LDC.64 R34, c[0x0][0x398] ;  /* 0x0000e600ff227b82 */ /* 0x000f620000000a00 */
[----:B------:R-:W-:Y:S02]  /*0130*/  @!P0 IADD3 R27, PT, PT, R3, 0x80, RZ ;  /* 0x00000080031b8810 */ /* 0x000fe40007ffe0ff */
[----:B------:R-:W-:-:S02]  /*0140*/  @!P0 IADD3 R11, PT, PT, R0, R3, RZ ;  /* 0x00000003000b8210 */ /* 0x000fc40007ffe0ff */
[----:B------:R-:W-:-:S03]  /*0150*/  ISETP.GE.U32.AND P1, PT, R27, R2, PT ;  /* 0x000000021b00720c */ /* 0x000fc60003f26070 */
[----:B-1----:R-:W-:-:S04]  /*0160*/  @!P0 IMAD.WIDE.U32 R32, R11, 0x2, R32 ;  /* 0x000000020b208825 */ /* 0x002fc800078e0020 */
[----:B--2---:R-:W-:Y:S01]  /*0170*/  @!P0 IMAD.WIDE.U32 R14, R11, 0x2, R14 ;  /* 0x000000020b0e8825 */ /* 0x004fe200078e000e */
[----:B------:R-:W-:-:S04]  /*0180*/  PRMT R11, RZ, 0x7610, R11 ;  /* 0x00007610ff0b7816 */ /* 0x000fc8000000000b */
[----:B------:R1:W2:Y:S01]  /*0190*/  @!P0 LDG.E.U16 R19, desc[UR4][R14.64] ;  /* 0x000000040e138981 */ /* 0x0002a2000c1e1500 */
[----:B------:R-:W-:Y:S02]  /*01a0*/  @!P1 IMAD.IADD R17, R0, 0x1, R27 ;  /* 0x0000000100119824 */ /* 0x000fe400078e021b */
[----:B------:R-:W-:Y:S01]  /*01b0*/  @!P1 VIADD R27, R27, 0x80 ;  /* 0x000000801b1b9836 */ /* 0x000fe20000000000 */
[----:B------:R4:W2:Y:S01]  /*01c0*/  @!P0 LDG.E.U16 R11, desc[UR4][R32.64] ;  /* 0x00000004200b8981 */ /* 0x0008a2000c1e1500 */
[----:B---3--:R-:W-:-:S03]  /*01d0*/  @!P1 IMAD.WIDE.U32 R30, R17, 0x2, R30 ;  /* 0x00000002111e9825 */ /* 0x008fc600078e001e */
[----:B------:R-:W-:Y:S01]  /*01e0*/  ISETP.GE.U32.AND P2, PT, R27, R2, PT ;  /* 0x000000021b00720c */ /* 0x000fe20003f46070 */
[----:B-1----:R-:W1:Y:S01]  /*01f0*/  LDC.64 R14, c[0x0][0x390] ;  /* 0x0000e400ff0e7b82 */ /* 0x002e620000000a00 */
[----:B----4-:R-:W-:Y:S01]  /*0200*/  @!P1 IMAD.WIDE.U32 R28, R17, 0x2, R28 ;  /* 0x00000002111c9825 */ /* 0x010fe200078e001c */
[----:B------:R-:W-:Y:S01]  /*0210*/  PRMT R23, RZ, 0x7610, R23 ;  /* 0x00007610ff177816 */ /* 0x000fe20000000017 */
[----:B------:R3:W4:Y:S05]  /*0220*/  @!P1 LDG.E.U16 R13, desc[UR4][R30.64] ;  /* 0x000000041e0d9981 */ /* 0x00072a000c1e1500 */
[----:B------:R-:W0:Y:S01]  /*0230*/  LDC.64 R32, c[0x0][0x398] ;  /* 0x0000e600ff207b82 */ /* 0x000e220000000a00 */
[----:B------:R5:W4:Y:S03]  /*0240*/  @!P1 LDG.E.U16 R23, desc[UR4][R28.64] ;  /* 0x000000041c179981 */ /* 0x000b26000c1e1500 */
[----:B------:R-:W-:-:S02]  /*0250*/  @!P2 IMAD.IADD R25, R0, 0x1, R27 ;  /* 0x000000010019a824 */ /* 0x000fc400078e021b */
[----:B------:R-:W-:Y:S01]  /*0260*/  @!P2 VIADD R27, R27, 0x80 ;  /* 0x000000801b1ba836 */ /* 0x000fe20000000000 */
[----:B------:R-:W-:Y:S01]  /*0270*/  PRMT R22, RZ, 0x7610, R22 ;  /* 0x00007610ff167816 */ /* 0x000fe20000000016 */
[----:B---3--:R-:W3:Y:S03]  /*0280*/  LDC.64 R30, c[0x0][0x390] ;  /* 0x0000e400ff1e7b82 */ /* 0x008ee60000000a00 */
[----:B------:R-:W-:-:S05]  /*0290*/  ISETP.GE.U32.AND P0, PT, R27, R2, PT ;  /* 0x000000021b00720c */ /* 0x000fca0003f06070 */
[----:B-----5:R-:W5:Y:S08]  /*02a0*/  LDC.64 R28, c[0x0][0x398] ;  /* 0x0000e600ff1c7b82 */ /* 0x020f700000000a00 */
[----:B------:R-:W-:Y:S01]  /*02b0*/  @!P0 IADD3 R17, PT, PT, R0, R27, RZ ;  /* 0x0000001b00118210 */ /* 0x000fe20007ffe0ff */
[----:B------:R-:W-:-:S05]  /*02c0*/  @!P0 VIADD R27, R27, 0x80 ;  /* 0x000000801b1b8836 */ /* 0x000fca0000000000 */
[----:B------:R-:W-:Y:S01]  /*02d0*/  ISETP.GE.U32.AND P1, PT, R27, R2, PT ;  /* 0x000000021b00720c */ /* 0x000fe20003f26070 */
[----:B-1----:R-:W-:Y:S01]  /*02e0*/  @!P0 IMAD.WIDE.U32 R14, R17, 0x2, R14 ;  /* 0x00000002110e8825 */ /* 0x002fe200078e000e */
[----:B------:R-:W-:-:S03]  /*02f0*/  PRMT R24, RZ, 0x7610, R24 ;  /* 0x00007610ff187816 */ /* 0x000fc60000000018 */
[----:B0-----:R-:W-:Y:S01]  /*0300*/  @!P0 IMAD.WIDE.U32 R32, R17, 0x2, R32 ;  /* 0x0000000211208825 */ /* 0x001fe200078e0020 */
[----:B------:R0:W4:Y:S01]  /*0310*/  @!P0 LDG.E.U16 R22, desc[UR4][R14.64] ;  /* 0x000000040e168981 */ /* 0x000122000c1e1500 */
[----:B------:R-:W-:Y:S02]  /*0320*/  PRMT R16, RZ, 0x7610, R16 ;  /* 0x00007610ff107816 */ /* 0x000fe40000000010 */
[C---:B------:R-:W-:Y:S01]  /*0330*/  @!P2 IMAD.WIDE.U32 R36, R25.reuse, 0x2, R36 ;  /* 0x000000021924a825 */ /* 0x040fe200078e0024 */
[----:B------:R1:W4:Y:S03]  /*0340*/  @!P0 LDG.E.U16 R24, desc[UR4][R32.64] ;  /* 0x0000000420188981 */ /* 0x000326000c1e1500 */
[----:B------:R-:W-:-:S04]  /*0350*/  @!P2 IMAD.WIDE.U32 R34, R25, 0x2, R34 ;  /* 0x000000021922a825 */ /* 0x000fc800078e0022 */
[----:B0-----:R-:W-:Y:S01]  /*0360*/  @!P1 IMAD.IADD R15, R0, 0x1, R27 ;  /* 0x00000001000f9824 */ /* 0x001fe200078e021b */
[----:B------:R-:W-:Y:S01]  /*0370*/  @!P1 IADD3 R27, PT, PT, R27, 0x80, RZ ;  /* 0x000000801b1b9810 */ /* 0x000fe20007ffe0ff */
[----:B------:R0:W4:Y:S01]  /*0380*/  @!P2 LDG.E.U16 R16, desc[UR4][R36.64] ;  /* 0x000000042410a981 */ /* 0x000122000c1e1500 */
[----:B------:R-:W-:Y:S01]  /*0390*/  PRMT R25, RZ, 0x7610, R25 ;  /* 0x00007610ff197816 */ /* 0x000fe20000000019 */
[----:B-1----:R-:W1:Y:S01]  /*03a0*/  LDC.64 R32, c[0x0][0x390] ;  /* 0x0000e400ff207b82 */ /* 0x002e620000000a00 */
[----:B------:R-:W-:-:S04]  /*03b0*/  ISETP.GE.U32.AND P0, PT, R27, R2, PT ;  /* 0x000000021b00720c */ /* 0x000fc80003f06070 */
[----:B------:R5:W4:Y:S03]  /*03c0*/  @!P2 LDG.E.U16 R25, desc[UR4][R34.64] ;  /* 0x000000042219a981 */ /* 0x000b26000c1e1500 */
[----:B0-----:R-:W0:Y:S01]  /*03d0*/  LDC.64 R36, c[0x0][0x390] ;  /* 0x0000e400ff247b82 */ /* 0x001e220000000a00 */
[----:B---3--:R-:W-:Y:S01]  /*03e0*/  @!P1 IMAD.WIDE.U32 R30, R15, 0x2, R30 ;  /* 0x000000020f1e9825 */ /* 0x008fe200078e001e */
[----:B------:R-:W-:-:S06]  /*03f0*/  PRMT R20, RZ, 0x7610, R20 ;  /* 0x00007610ff147816 */ /* 0x000fcc0000000014 */
[----:B-----5:R-:W3:Y:S01]  /*0400*/  LDC.64 R34, c[0x0][0x398] ;  /* 0x0000e600ff227b82 */ /* 0x020ee20000000a00 */
[----:B------:R-:W-:Y:S01]  /*0410*/  @!P1 IMAD.WIDE.U32 R28, R15, 0x2, R28 ;  /* 0x000000020f1c9825 */ /* 0x000fe200078e001c */
[----:B------:R-:W-:Y:S01]  /*0420*/  PRMT R17, RZ, 0x7610, R17 ;  /* 0x00007610ff117816 */ /* 0x000fe20000000011 */
[----:B------:R-:W5:Y:S02]  /*0430*/  @!P1 LDG.E.U16 R20, desc[UR4][R30.64] ;  /* 0x000000041e149981 */ /* 0x000f64000c1e1500 */
[----:B------:R-:W-:Y:S02]  /*0440*/  @!P0 IMAD.IADD R15, R0, 0x1, R27 ;  /* 0x00000001000f8824 */ /* 0x000fe400078e021b */
[----:B------:R-:W-:Y:S01]  /*0450*/  @!P0 VIADD R27, R27, 0x80 ;  /* 0x000000801b1b8836 */ /* 0x000fe20000000000 */
[----:B------:R0:W5:Y:S04]  /*0460*/  @!P1 LDG.E.U16 R17, desc[UR4][R28.64] ;  /* 0x000000041c119981 */ /* 0x000168000c1e1500 */
[----:B------:R-:W-:-:S02]  /*0470*/  ISETP.GE.U32.AND P1, PT, R27, R2, PT ;  /* 0x000000021b00720c */ /* 0x000fc40003f26070 */
[----:B------:R-:W-:Y:S01]  /*0480*/  PRMT R12, RZ, 0x7610, R12 ;  /* 0x00007610ff0c7816 */ /* 0x000fe2000000000c */
[C---:B0-----:R-:W-:Y:S01]  /*0490*/  @!P0 IMAD.WIDE.U32 R36, R15.reuse, 0x2, R36 ;  /* 0x000000020f248825 */ /* 0x041fe200078e0024 */
[----:B------:R-:W-:Y:S01]  /*04a0*/  PRMT R26, RZ, 0x7610, R26 ;  /* 0x00007610ff1a7816 */ /* 0x000fe2000000001a */
[----:B------:R-:W0:Y:S03]  /*04b0*/  LDC.64 R28, c[0x0][0x398] ;  /* 0x0000e600ff1c7b82 */ /* 0x000e260000000a00 */
[----:B------:R-:W5:Y:S01]  /*04c0*/  @!P0 LDG.E.U16 R12, desc[UR4][R36.64] ;  /* 0x00000004240c8981 */ /* 0x000f62000c1e1500 */
[----:B---3--:R-:W-:-:S04]  /*04d0*/  @!P0 IMAD.WIDE.U32 R34, R15, 0x2, R34 ;  /* 0x000000020f228825 */ /* 0x008fc800078e0022 */
[----:B------:R-:W-:Y:S01]  /*04e0*/  @!P1 IADD3 R30, PT, PT, R0, R27, RZ ;  /* 0x0000001b001e9210 */ /* 0x000fe20007ffe0ff */
[----:B------:R-:W3:Y:S01]  /*04f0*/  LDC.64 R14, c[0x0][0x390] ;  /* 0x0000e400ff0e7b82 */ /* 0x000ee20000000a00 */
[----:B------:R-:W-:Y:S01]  /*0500*/  @!P1 VIADD R27, R27, 0x80 ;  /* 0x000000801b1b9836 */ /* 0x000fe20000000000 */
[----:B------:R3:W5:Y:S04]  /*0510*/  @!P0 LDG.E.U16 R26, desc[UR4][R34.64] ;  /* 0x00000004221a8981 */ /* 0x000768000c1e1500 */
[----:B------:R-:W-:-:S13]  /*0520*/  ISETP.GE.U32.AND P0, PT, R27, R2, PT ;  /* 0x000000021b00720c */ /* 0x000fda0003f06070 */
[----:B------:R-:W-:-:S04]  /*0530*/  @!P0 IMAD.IADD R27, R0, 0x1, R27 ;  /* 0x00000001001b8824 */ /* 0x000fc800078e021b */
[----:B---3--:R-:W-:Y:S02]  /*0540*/  @!P0 IMAD.WIDE.U32 R34, R27, 0x2, R14 ;  /* 0x000000021b228825 */ /* 0x008fe400078e000e */
[----:B------:R-:W3:Y:S02]  /*0550*/  LDC.64 R14, c[0x0][0x398] ;  /* 0x0000e600ff0e7b82 */ /* 0x000ee40000000a00 */
[----:B-1----:R-:W-:-:S04]  /*0560*/  @!P1 IMAD.WIDE.U32 R32, R30, 0x2, R32 ;  /* 0x000000021e209825 */ /* 0x002fc800078e0020 */
[----:B0-----:R-:W-:Y:S01]  /*0570*/  @!P1 IMAD.WIDE.U32 R30, R30, 0x2, R28 ;  /* 0x000000021e1e9825 */ /* 0x001fe200078e001c */
[----:B------:R-:W-:-:S06]  /*0580*/  PRMT R28, RZ, 0x7610, R28 ;  /* 0x00007610ff1c7816 */ /* 0x000fcc000000001c */
[----:B------:R0:W5:Y:S01]  /*0590*/  @!P1 LDG.E.U16 R28, desc[UR4][R30.64] ;  /* 0x000000041e1c9981 */ /* 0x000162000c1e1500 */
[----:B---3--:R-:W-:Y:S01]  /*05a0*/  @!P0 IMAD.WIDE.U32 R14, R27, 0x2, R14 ;  /* 0x000000021b0e8825 */ /* 0x008fe200078e000e */
[----:B------:R-:W-:-:S06]  /*05b0*/  PRMT R27, RZ, 0x7610, R27 ;  /* 0x00007610ff1b7816 */ /* 0x000fcc000000001b */
[----:B------:R-:W3:Y:S01]  /*05c0*/  @!P0 LDG.E.U16 R27, desc[UR4][R14.64] ;  /* 0x000000040e1b8981 */ /* 0x000ee2000c1e1500 */
[----:B------:R-:W-:Y:S02]  /*05d0*/  PRMT R18, RZ, 0x7610, R18 ;  /* 0x00007610ff127816 */ /* 0x000fe40000000012 */
[----:B------:R-:W-:-:S04]  /*05e0*/  PRMT R29, RZ, 0x7610, R29 ;  /* 0x00007610ff1d7816 */ /* 0x000fc8000000001d */
[----:B------:R1:W3:Y:S04]  /*05f0*/  @!P1 LDG.E.U16 R18, desc[UR4][R32.64] ;  /* 0x0000000420129981 */ /* 0x0002e8000c1e1500 */
[----:B------:R-:W3:Y:S01]  /*0600*/  @!P0 LDG.E.U16 R29, desc[UR4][R34.64] ;  /* 0x00000004221d8981 */ /* 0x000ee2000c1e1500 */
[----:B0-----:R-:W-:-:S05]  /*0610*/  VIADD R31, R3, 0x200 ;  /* 0x00000200031f7836 */ /* 0x001fca0000000000 */
[----:B------:R-:W-:Y:S02]  /*0620*/  ISETP.GE.U32.AND P1, PT, R31, R2, PT ;  /* 0x000000021f00720c */ /* 0x000fe40003f26070 */
[----:B------:R-:W-:-:S04]  /*0630*/  IADD3 R31, PT, PT, R3, 0x80, RZ ;  /* 0x00000080031f7810 */ /* 0x000fc80007ffe0ff */
[-C--:B------:R-:W-:Y:S02]  /*0640*/  ISETP.GE.U32.AND P5, PT, R31, R2.reuse, PT ;  /* 0x000000021f00720c */ /* 0x080fe40003fa6070 */
[C---:B------:R-:W-:Y:S02]  /*0650*/  ISETP.GE.U32.AND P3, PT, R3.reuse, R2, PT ;  /* 0x000000020300720c */ /* 0x040fe40003f66070 */
[----:B-1----:R-:W-:-:S04]  /*0660*/  IADD3 R33, PT, PT, R3, 0x100, RZ ;  /* 0x0000010003217810 */ /* 0x002fc80007ffe0ff */
[----:B------:R-:W-:Y:S01]  /*0670*/  ISETP.GE.U32.AND P2, PT, R33, R2, PT ;  /* 0x000000022100720c */ /* 0x000fe20003f46070 */
[C---:B------:R-:W-:Y:S02]  /*0680*/  VIADD R33, R3.reuse, 0x180 ;  /* 0x0000018003217836 */ /* 0x040fe40000000000 */
[----:B------:R-:W-:-:S03]  /*0690*/  VIADD R15, R3, 0x280 ;  /* 0x00000280030f7836 */ /* 0x000fc60000000000 */
[-C--:B------:R-:W-:Y:S02]  /*06a0*/  ISETP.GE.U32.AND P0, PT, R33, R2.reuse, PT ;  /* 0x000000022100720c */ /* 0x080fe40003f06070 */
[----:B------:R-:W-:Y:S01]  /*06b0*/  ISETP.GE.U32.AND P4, PT, R15, R2, PT ;  /* 0x000000020f00720c */ /* 0x000fe20003f86070 */
[----:B------:R-:W-:Y:S04]  /*06c0*/  BSSY.RECONVERGENT B0, `(.L_x_852) ;  /* 0x000005f000007945 */ /* 0x000fe80003800200 */
[----:B------:R-:W-:Y:S01]  /*06d0*/  BSSY.RELIABLE B1, `(.L_x_853) ;  /* 0x0000057000017945 */ /* 0x000fe20003800100 */
[----:B--2---:R-:W-:Y:S02]  /*06e0*/  @!P3 IMAD.U32 R19, R19, 0x10000, RZ ;  /* 0x000100001313b824 */ /* 0x004fe400078e00ff */
[----:B----4-:R-:W-:-:S04]  /*06f0*/  @!P5 IMAD.U32 R23, R23, 0x10000, RZ ;  /* 0x000100001717d824 */ /* 0x010fc800078e00ff */
[----:B------:R-:W0:Y:S01]  /*0700*/  @!P5 MUFU.RCP R14, R23 ;  /* 0x00000017000ed308 */ /* 0x000e220000001000 */
[----:B------:R-:W-:-:S07]  /*0710*/  @!P5 SHF.L.U32 R13, R13, 0x10, RZ ;  /* 0x000000100d0dd819 */ /* 0x000fce00000006ff */
[----:B------:R-:W1:Y:S01]  /*0720*/  @!P3 MUFU.RCP R19, R19 ;  /* 0x000000130013b308 */ /* 0x000e620000001000 */
[----:B0-----:R-:W-:-:S05]  /*0730*/  @!P5 FMUL.FTZ R14, R13, R14 ;  /* 0x0000000e0d0ed220 */ /* 0x001fca0000410000 */
[----:B------:R-:W-:Y:S02]  /*0740*/  @!P5 F2FP.BF16.F32.PACK_AB R4, RZ, R14 ;  /* 0x0000000eff04d23e */ /* 0x000fe400000010ff */
[----:B------:R-:W0:Y:S01]  /*0750*/  @!P3 LDC.64 R14, c[0x0][0x388] ;  /* 0x0000e200ff0ebb82 */ /* 0x000e220000000a00 */
[----:B------:R-:W-:Y:S01]  /*0760*/  @!P0 SHF.L.U32 R32, R24, 0x10, RZ ;  /* 0x0000001018208819 */ /* 0x000fe200000006ff */
[----:B------:R-:W-:Y:S02]  /*0770*/  @!P3 IMAD.U32 R24, R11, 0x10000, RZ ;  /* 0x000100000b18b824 */ /* 0x000fe400078e00ff */
[----:B------:R-:W-:Y:S02]  /*0780*/  @!P2 IMAD.U32 R30, R25, 0x10000, RZ ;  /* 0x00010000191ea824 */ /* 0x000fe400078e00ff */
[----:B------:R-:W-:-:S05]  /*0790*/  VIADD R25, R3, 0x300 ;  /* 0x0000030003197836 */ /* 0x000fca0000000000 */
[-C--:B------:R-:W-:Y:S02]  /*07a0*/  ISETP.GE.U32.AND P6, PT, R25, R2.reuse, PT ;  /* 0x000000021900720c */ /* 0x080fe40003fc6070 */
[----:B------:R-:W-:Y:S01]  /*07b0*/  IADD3 R25, PT, PT, R3, 0x380, RZ ;  /* 0x0000038003197810 */ /* 0x000fe20007ffe0ff */
[----:B------:R-:W2:Y:S03]  /*07c0*/  @!P2 MUFU.RCP R13, R30 ;  /* 0x0000001e000da308 */ /* 0x000ea60000001000 */
[----:B------:R-:W-:Y:S01]  /*07d0*/  ISETP.GE.U32.AND P5, PT, R25, R2, PT ;  /* 0x000000021900720c */ /* 0x000fe20003fa6070 */
[----:B-1----:R-:W-:Y:S01]  /*07e0*/  @!P3 FMUL.FTZ R24, R24, R19 ;  /* 0x000000131818b220 */ /* 0x002fe20000410000 */
[----:B------:R-:W-:Y:S01]  /*07f0*/  @!P3 IMAD.IADD R25, R0, 0x1, R3 ;  /* 0x000000010019b824 */ /* 0x000fe200078e0203 */
[----:B------:R-:W-:-:S03]  /*0800*/  @!P2 SHF.L.U32 R16, R16, 0x10, RZ ;  /* 0x000000101010a819 */ /* 0x000fc600000006ff */
[----:B------:R-:W-:Y:S01]  /*0810*/  @!P3 F2FP.BF16.F32.PACK_AB R21, RZ, R24 ;  /* 0x00000018ff15b23e */ /* 0x000fe200000010ff */
[----:B-----5:R-:W-:Y:S02]  /*0820*/  @!P1 IMAD.U32 R17, R17, 0x10000, RZ ;  /* 0x0001000011119824 */ /* 0x020fe400078e00ff */
[----:B0-----:R-:W-:Y:S01]  /*0830*/  @!P3 IMAD.WIDE.U32 R14, R25, 0x2, R14 ;  /* 0x00000002190eb825 */ /* 0x001fe200078e000e */
[----:B------:R-:W-:Y:S01]  /*0840*/  PRMT R24, R21, 0x7610, R24 ;  /* 0x0000761015187816 */ /* 0x000fe20000000018 */
[----:B------:R-:W0:Y:S02]  /*0850*/  @!P0 MUFU.RCP R23, R32 ;  /* 0x0000002000178308 */ /* 0x000e240000001000 */
[----:B------:R-:W-:Y:S02]  /*0860*/  @!P3 IMAD.MOV.U32 R3, RZ, RZ, R31 ;  /* 0x000000ffff03b224 */ /* 0x000fe400078e001f */
[----:B--2---:R-:W-:Y:S01]  /*0870*/  @!P2 FMUL.FTZ R13, R16, R13 ;  /* 0x0000000d100da220 */ /* 0x004fe20000410000 */
[----:B------:R1:W-:Y:S03]  /*0880*/  @!P3 STG.E.U16 desc[UR4][R14.64], R24 ;  /* 0x000000180e00b986 */ /* 0x0003e6000c101504 */
[----:B------:R-:W2:Y:S01]  /*0890*/  @!P1 MUFU.RCP R17, R17 ;  /* 0x0000001100119308 */ /* 0x000ea20000001000 */
[----:B------:R-:W-:-:S07]  /*08a0*/  @!P4 IMAD.U32 R11, R26, 0x10000, RZ ;  /* 0x000100001a0bc824 */ /* 0x000fce00078e00ff */
[----:B------:R-:W4:Y:S01]  /*08b0*/  @!P4 MUFU.RCP R11, R11 ;  /* 0x0000000b000bc308 */ /* 0x000f220000001000 */
[----:B------:R-:W-:Y:S02]  /*08c0*/  @!P2 F2FP.BF16.F32.PACK_AB R5, RZ, R13 ;  /* 0x0000000dff05a23e */ /* 0x000fe400000010ff */
[----:B------:R-:W-:Y:S01]  /*08d0*/  ISETP.GE.U32.AND P2, PT, R3, R2, PT ;  /* 0x000000020300720c */ /* 0x000fe20003f46070 */
[----:B------:R-:W-:Y:S01]  /*08e0*/  @!P0 IMAD.U32 R22, R22, 0x10000, RZ ;  /* 0x0001000016168824 */ /* 0x000fe200078e00ff */
[----:B------:R-:W-:Y:S01]  /*08f0*/  @!P1 SHF.L.U32 R20, R20, 0x10, RZ ;  /* 0x0000001014149819 */ /* 0x000fe200000006ff */
[----:B------:R-:W-:Y:S01]  /*0900*/  @!P4 IMAD.U32 R12, R12, 0x10000, RZ ;  /* 0x000100000c0cc824 */ /* 0x000fe200078e00ff */
[----:B------:R-:W-:-:S06]  /*0910*/  @!P6 SHF.L.U32 R19, R28, 0x10, RZ ;  /* 0x000000101c13e819 */ /* 0x000fcc00000006ff */
[----:B------:R-:W5:Y:S01]  /*0920*/  @!P6 MUFU.RCP R19, R19 ;  /* 0x000000130013e308 */ /* 0x000f620000001000 */
[----:B---3--:R-:W-:-:S07]  /*0930*/  @!P5 IMAD.U32 R27, R27, 0x10000, RZ ;  /* 0x000100001b1bd824 */ /* 0x008fce00078e00ff */
[----:B------:R-:W3:Y:S01]  /*0940*/  @!P5 MUFU.RCP R21, R27 ;  /* 0x0000001b0015d308 */ /* 0x000ee20000001000 */
[----:B------:R-:W-:Y:S01]  /*0950*/  @!P6 SHF.L.U32 R18, R18, 0x10, RZ ;  /* 0x000000101212e819 */ /* 0x000fe200000006ff */
[----:B------:R-:W-:Y:S02]  /*0960*/  @!P5 IMAD.U32 R16, R29, 0x10000, RZ ;  /* 0x000100001d10d824 */ /* 0x000fe400078e00ff */
[----:B0-----:R-:W-:Y:S01]  /*0970*/  @!P0 FMUL.FTZ R22, R22, R23 ;  /* 0x0000001716168220 */ /* 0x001fe20000410000 */
[----:B--2---:R-:W-:Y:S01]  /*0980*/  @!P1 FMUL.FTZ R17, R20, R17 ;  /* 0x0000001114119220 */ /* 0x004fe20000410000 */
[----:B----4-:R-:W-:Y:S01]  /*0990*/  @!P4 FMUL.FTZ R11, R12, R11 ;  /* 0x0000000b0c0bc220 */ /* 0x010fe20000410000 */
[----:B-----5:R-:W-:Y:S01]  /*09a0*/  @!P6 FMUL.FTZ R18, R18, R19 ;  /* 0x000000131212e220 */ /* 0x020fe20000410000 */
[----:B---3--:R-:W-:Y:S01]  /*09b0*/  @!P5 FMUL.FTZ R16, R16, R21 ;  /* 0x000000151010d220 */ /* 0x008fe20000410000 */
[----:B------:R-:W-:Y:S02]  /*09c0*/  @!P0 F2FP.BF16.F32.PACK_AB R6, RZ, R22 ;  /* 0x00000016ff06823e */ /* 0x000fe400000010ff */
[----:B------:R-:W-:-:S02]  /*09d0*/  @!P1 F2FP.BF16.F32.PACK_AB R7, RZ, R17 ;  /* 0x00000011ff07923e */ /* 0x000fc400000010ff */
[----:B------:R-:W-:Y:S02]  /*09e0*/  @!P4 F2FP.BF16.F32.PACK_AB R8, RZ, R11 ;  /* 0x0000000bff08c23e */ /* 0x000fe400000010ff */
[----:B------:R-:W-:Y:S02]  /*09f0*/  @!P6 F2FP.BF16.F32.PACK_AB R9, RZ, R18 ;  /* 0x00000012ff09e23e */ /* 0x000fe400000010ff */
[----:B------:R-:W-:Y:S01]  /*0a00*/  @!P5 F2FP.BF16.F32.PACK_AB R10, RZ, R16 ;  /* 0x00000010ff0ad23e */ /* 0x000fe200000010ff */
[----:B-1----:R-:W-:Y:S06]  /*0a10*/  @P2 BRA `(.L_x_854) ;  /* 0x0000000000302947 */ /* 0x002fec0003800000 */
[----:B------:R-:W0:Y:S01]  /*0a20*/  LDC.64 R12, c[0x0][0x388] ;  /* 0x0000e200ff0c7b82 */ /* 0x000e220000000a00 */
[----:B------:R-:W-:Y:S01]  /*0a30*/  IADD3 R11, PT, PT, R0, R3, RZ ;  /* 0x00000003000b7210 */ /* 0x000fe20007ffe0ff */
[----:B------:R-:W-:-:S05]  /*0a40*/  VIADD R3, R3, 0x80 ;  /* 0x0000008003037836 */ /* 0x000fca0000000000 */
[----:B------:R-:W-:Y:S01]  /*0a50*/  ISETP.GE.U32.AND P0, PT, R3, R2, PT ;  /* 0x000000020300720c */ /* 0x000fe20003f06070 */
[----:B0-----:R-:W-:-:S05]  /*0a60*/  IMAD.WIDE.U32 R12, R11, 0x2, R12 ;  /* 0x000000020b0c7825 */ /* 0x001fca00078e000c */
[----:B------:R0:W-:Y:S07]  /*0a70*/  STG.E.U16 desc[UR4][R12.64], R4 ;  /* 0x000000040c007986 */ /* 0x0001ee000c101504 */
[----:B------:R-:W-:Y:S05]  /*0a80*/  @P0 BRA `(.L_x_855) ;  /* 0x0000000000300947 */ /* 0x000fea0003800000 */
[----:B0-----:R-:W0:Y:S01]  /*0a90*/  LDC.64 R12, c[0x0][0x388] ;  /* 0x0000e200ff0c7b82 */ /* 0x001e220000000a00 */
[----:B------:R-:W-:Y:S01]  /*0aa0*/  IADD3 R11, PT, PT, R0, R3, RZ ;  /* 0x00000003000b7210 */ /* 0x000fe20007ffe0ff */
[----:B------:R-:W-:-:S04]  /*0ab0*/  VIADD R3, R3, 0x80 ;  /* 0x0000008003037836 */ /* 0x000fc80000000000 */
[----:B0-----:R-:W-:-:S05]  /*0ac0*/  IMAD.WIDE.U32 R12, R11, 0x2, R12 ;  /* 0x000000020b0c7825 */ /* 0x001fca00078e000c */
[----:B------:R0:W-:Y:S02]  /*0ad0*/  STG.E.U16 desc[UR4][R12.64], R5 ;  /* 0x000000050c007986 */ /* 0x0001e4000c101504 */
.L_x_854:
[----:B------:R-:W-:-:S13]  /*0ae0*/  ISETP.GE.U32.AND P0, PT, R3, R2, PT ;  /* 0x000000020300720c */ /* 0x000fda0003f06070 */
[----:B------:R-:W-:Y:S05]  /*0af0*/  @P0 BRA `(.L_x_856) ;  /* 0x0000000000300947 */ /* 0x000fea0003800000 */
[----:B0-----:R-:W0:Y:S01]  /*0b00*/  LDC.64 R4, c[0x0][0x388] ;  /* 0x0000e200ff047b82 */ /* 0x001e220000000a00 */
[----:B------:R-:W-:Y:S01]  /*0b10*/  IADD3 R11, PT, PT, R0, R3, RZ ;  /* 0x00000003000b7210 */ /* 0x000fe20007ffe0ff */
[----:B------:R-:W-:-:S04]  /*0b20*/  VIADD R3, R3, 0x80 ;  /* 0x0000008003037836 */ /* 0x000fc80000000000 */
[----:B0-----:R-:W-:-:S05]  /*0b30*/  IMAD.WIDE.U32 R4, R11, 0x2, R4 ;  /* 0x000000020b047825 */ /* 0x001fca00078e0004 */
[----:B------:R1:W-:Y:S02]  /*0b40*/  STG.E.U16 desc[UR4][R4.64], R6 ;  /* 0x0000000604007986 */ /* 0x0003e4000c101504 */
.L_x_855:
[----:B------:R-:W-:-:S13]  /*0b50*/  ISETP.GE.U32.AND P0, PT, R3, R2, PT ;  /* 0x000000020300720c */ /* 0x000fda0003f06070 */
[----:B------:R-:W-:Y:S05]  /*0b60*/  @P0 BRA `(.L_x_857) ;  /* 0x0000000000340947 */ /* 0x000fea0003800000 */
[----:B01----:R-:W0:Y:S01]  /*0b70*/  LDC.64 R4, c[0x0][0x388] ;  /* 0x0000e200ff047b82 */ /* 0x003e220000000a00 */
[----:B------:R-:W-:Y:S01]  /*0b80*/  IADD3 R11, PT, PT, R0, R3, RZ ;  /* 0x00000003000b7210 */ /* 0x000fe20007ffe0ff */
[----:B------:R-:W-:-:S04]  /*0b90*/  VIADD R3, R3, 0x80 ;  /* 0x0000008003037836 */ /* 0x000fc80000000000 */
[----:B0-----:R-:W-:-:S05]  /*0ba0*/  IMAD.WIDE.U32 R4, R11, 0x2, R4 ;  /* 0x000000020b047825 */ /* 0x001fca00078e0004 */
[----:B------:R1:W-:Y:S02]  /*0bb0*/  STG.E.U16 desc[UR4][R4.64], R7 ;  /* 0x0000000704007986 */ /* 0x0003e4000c101504 */
.L_x_856:
[----:B------:R-:W-:-:S13]  /*0bc0*/  ISETP.GE.U32.AND P0, PT, R3, R2, PT ;  /* 0x000000020300720c */ /* 0x000fda0003f06070 */
[----:B------:R-:W-:Y:S05]  /*0bd0*/  @P0 BREAK.RELIABLE B1 ;  /* 0x0000000000010942 */ /* 0x000fea0003800100 */
[----:B------:R-:W-:Y:S05]  /*0be0*/  @P0 BRA `(.L_x_858) ;  /* 0x0000000000300947 */ /* 0x000fea0003800000 */
[----:B01----:R-:W0:Y:S01]  /*0bf0*/  LDC.64 R4, c[0x0][0x388] ;  /* 0x0000e200ff047b82 */ /* 0x003e220000000a00 */
[----:B------:R-:W-:Y:S01]  /*0c00*/  IADD3 R7, PT, PT, R0, R3, RZ ;  /* 0x0000000300077210 */ /* 0x000fe20007ffe0ff */
[----:B------:R-:W-:-:S04]  /*0c10*/  VIADD R3, R3, 0x80 ;  /* 0x0000008003037836 */ /* 0x000fc80000000000 */
[----:B0-----:R-:W-:-:S05]  /*0c20*/  IMAD.WIDE.U32 R4, R7, 0x2, R4 ;  /* 0x0000000207047825 */ /* 0x001fca00078e0004 */
[----:B------:R2:W-:Y:S02]  /*0c30*/  STG.E.U16 desc[UR4][R4.64], R8 ;  /* 0x0000000804007986 */ /* 0x0005e4000c101504 */
.L_x_857:
[----:B------:R-:W-:Y:S05]  /*0c40*/  BSYNC.RELIABLE B1 ;  /* 0x0000000000017941 */ /* 0x000fea0003800100 */
.L_x_853:
[----:B------:R-:W-:-:S13]  /*0c50*/  ISETP.GE.U32.AND P0, PT, R3, R2, PT ;  /* 0x000000020300720c */ /* 0x000fda0003f06070 */
[----:B012---:R-:W0:Y:S01]  /*0c60*/  @!P0 LDC.64 R4, c[0x0][0x388] ;  /* 0x0000e200ff048b82 */ /* 0x007e220000000a00 */
[----:B------:R-:W-:Y:S01]  /*0c70*/  @!P0 IADD3 R7, PT, PT, R0, R3, RZ ;  /* 0x0000000300078210 */ /* 0x000fe20007ffe0ff */
[----:B------:R-:W-:-:S04]  /*0c80*/  @!P0 VIADD R3, R3, 0x80 ;  /* 0x0000008003038836 */ /* 0x000fc80000000000 */
[----:B0-----:R-:W-:-:S05]  /*0c90*/  @!P0 IMAD.WIDE.U32 R4, R7, 0x2, R4 ;  /* 0x0000000207048825 */ /* 0x001fca00078e0004 */
[----:B------:R2:W-:Y:S02]  /*0ca0*/  @!P0 STG.E.U16 desc[UR4][R4.64], R9 ;  /* 0x0000000904008986 */ /* 0x0005e4000c101504 */
.L_x_858:
[----:B------:R-:W-:Y:S05]  /*0cb0*/  BSYNC.RECONVERGENT B0 ;  /* 0x0000000000007941 */ /* 0x000fea0003800200 */
.L_x_852:
[----:B------:R-:W-:Y:S05]  /*0cc0*/  WARPSYNC.ALL ;  /* 0x0000000000007948 */ /* 0x000fea0003800000 */
[----:B------:R-:W-:-:S13]  /*0cd0*/  ISETP.GE.U32.AND P0, PT, R3, R2, PT ;  /* 0x000000020300720c */ /* 0x000fda0003f06070 */
[----:B------:R-:W-:Y:S05]  /*0ce0*/  @P0 EXIT ;  /* 0x000000000000094d */ /* 0x000fea0003800000 */
[----:B012---:R-:W0:Y:S01]  /*0cf0*/  LDC.64 R4, c[0x0][0x388] ;  /* 0x0000e200ff047b82 */ /* 0x007e220000000a00 */
[----:B------:R-:W-:-:S05]  /*0d00*/  IADD3 R3, PT, PT, R0, R3, RZ ;  /* 0x0000000300037210 */ /* 0x000fca0007ffe0ff */
[----:B0-----:R-:W-:-:S05]  /*0d10*/  IMAD.WIDE.U32 R2, R3, 0x2, R4 ;  /* 0x0000000203027825 */ /* 0x001fca00078e0004 */
[----:B------:R-:W-:Y:S01]  /*0d20*/  STG.E.U16 desc[UR4][R2.64], R10 ;  /* 0x0000000a02007986 */ /* 0x000fe2000c101504 */
[----:B------:R-:W-:Y:S05]  /*0d30*/  EXIT ;  /* 0x000000000000794d */ /* 0x000fea0003800000 */
.L_x_851:
[----:B------:R-:W0:Y:S01]  /*0d40*/  S2R R4, SR_TID.X ;  /* 0x0000000000047919 */ /* 0x000e220000002100 */
[----:B------:R-:W1:Y:S02]  /*0d50*/  LDC.64 R2, c[0x0][0x398] ;  /* 0x0000e600ff027b82 */ /* 0x000e640000000a00 */
[----:B-1----:R-:W-:-:S04]  /*0d60*/  IMAD.WIDE.U32 R2, R0, 0x2, R2 ;  /* 0x0000000200027825 */ /* 0x002fc800078e0002 */
[----:B0-----:R-:W-:Y:S02]  /*0d70*/  IMAD.WIDE.U32 R14, R4, 0x4, R2 ;  /* 0x00000004040e7825 */ /* 0x001fe400078e0002 */
[----:B------:R-:W0:Y:S03]  /*0d80*/  LDC.64 R2, c[0x0][0x390] ;  /* 0x0000e400ff027b82 */ /* 0x000e260000000a00 */
[----:B------:R-:W2:Y:S04]  /*0d90*/  LDG.E R16, desc[UR4][R14.64+0x200] ;  /* 0x000200040e107981 */ /* 0x000ea8000c1e1900 */
[----:B------:R-:W3:Y:S04]  /*0da0*/  LDG.E R17, desc[UR4][R14.64+0x400] ;  /* 0x000400040e117981 */ /* 0x000ee8000c1e1900 */
[----:B------:R-:W4:Y:S04]  /*0db0*/  LDG.E R12, desc[UR4][R14.64+0x600] ;  /* 0x000600040e0c7981 */ /* 0x000f28000c1e1900 */
[----:B------:R-:W5:Y:S01]  /*0dc0*/  LDG.E R7, desc[UR4][R14.64] ;  /* 0x000000040e077981 */ /* 0x000f62000c1e1900 */
[----:B0-----:R-:W-:-:S04]  /*0dd0*/  IMAD.WIDE.U32 R2, R0, 0x2, R2 ;  /* 0x0000000200027825 */ /* 0x001fc800078e0002 */
[----:B------:R-:W-:-:S05]  /*0de0*/  IMAD.WIDE.U32 R2, R4, 0x4, R2 ;  /* 0x0000000404027825 */ /* 0x000fca00078e0002 */
[----:B------:R-:W5:Y:S04]  /*0df0*/  LDG.E R13, desc[UR4][R2.64] ;  /* 0x00000004020d7981 */ /* 0x000f68000c1e1900 */
[----:B------:R-:W5:Y:S04]  /*0e00*/  LDG.E R10, desc[UR4][R2.64+0x200] ;  /* 0x00020004020a7981 */ /* 0x000f68000c1e1900 */
[----:B------:R-:W5:Y:S04]  /*0e10*/  LDG.E R6, desc[UR4][R2.64+0x400] ;  /* 0x0004000402067981 */ /* 0x000f68000c1e1900 */
[----:B------:R0:W5:Y:S02]  /*0e20*/  LDG.E R8, desc[UR4][R2.64+0x600] ;  /* 0x0006000402087981 */ /* 0x000164000c1e1900 */
[----:B0-----:R-:W0:Y:S02]  /*0e30*/  LDC.64 R2, c[0x0][0x388] ;  /* 0x0000e200ff027b82 */ /* 0x001e240000000a00 */
[----:B0-----:R-:W-:-:S04]  /*0e40*/  IMAD.WIDE.U32 R2, R0, 0x2, R2 ;  /* 0x0000000200027825 */ /* 0x001fc800078e0002 */
[----:B------:R-:W-:Y:S01]  /*0e50*/  IMAD.WIDE.U32 R2, R4, 0x4, R2 ;  /* 0x0000000404027825 */ /* 0x000fe200078e0002 */
[C---:B--2---:R-:W-:Y:S02]  /*0e60*/  SHF.L.U32 R9, R16.reuse, 0x10, RZ ;  /* 0x0000001010097819 */ /* 0x044fe400000006ff */
[----:B------:R-:W-:Y:S01]  /*0e70*/  PRMT R16, R16, 0x7632, R16 ;  /* 0x0000763210107816 */ /* 0x000fe20000000010 */
[C---:B---3--:R-:W-:Y:S01]  /*0e80*/  IMAD.U32 R5, R17.reuse, 0x10000, RZ ;  /* 0x0001000011057824 */ /* 0x048fe200078e00ff */
[----:B------:R-:W-:Y:S02]  /*0e90*/  PRMT R17, R17, 0x7632, R17 ;  /* 0x0000763211117816 */ /* 0x000fe40000000011 */
[----:B------:R-:W-:Y:S02]  /*0ea0*/  SHF.L.U32 R15, R16, 0x10, RZ ;  /* 0x00000010100f7819 */ /* 0x000fe400000006ff */
[----:B----4-:R-:W-:Y:S02]  /*0eb0*/  SHF.L.U32 R18, R12, 0x10, RZ ;  /* 0x000000100c127819 */ /* 0x010fe400000006ff */
[----:B-----5:R-:W-:-:S02]  /*0ec0*/  PRMT R12, R7, 0x7632, R12 ;  /* 0x00007632070c7816 */ /* 0x020fc4000000000c */
[----:B------:R-:W0:Y:S01]  /*0ed0*/  MUFU.RCP R15, R15 ;  /* 0x0000000f000f7308 */ /* 0x000e220000001000 */
[----:B------:R-:W-:Y:S01]  /*0ee0*/  IMAD.U32 R19, R17, 0x10000, RZ ;  /* 0x0001000011137824 */ /* 0x000fe200078e00ff */
[C---:B------:R-:W-:Y:S01]  /*0ef0*/  PRMT R17, R12.reuse, 0x7632, R17 ;  /* 0x000076320c117816 */ /* 0x040fe20000000011 */
[----:B------:R-:W-:Y:S02]  /*0f00*/  IMAD.U32 R11, R7, 0x10000, RZ ;  /* 0x00010000070b7824 */ /* 0x000fe400078e00ff */
[----:B------:R-:W-:-:S03]  /*0f10*/  IMAD.U32 R14, R12, 0x10000, RZ ;  /* 0x000100000c0e7824 */ /* 0x000fc600078e00ff */
[----:B------:R1:W-:Y:S01]  /*0f20*/  MUFU.RCP R7, R18 ;  /* 0x0000001200077308 */ /* 0x0003e20000001000 */
[----:B------:R-:W-:Y:S01]  /*0f30*/  IMAD.U32 R21, R17, 0x10000, RZ ;  /* 0x0001000011157824 */ /* 0x000fe200078e00ff */
[C---:B------:R-:W-:Y:S02]  /*0f40*/  PRMT R16, R13.reuse, 0x7632, R16 ;  /* 0x000076320d107816 */ /* 0x040fe40000000010 */
[----:B-1----:R-:W-:Y:S02]  /*0f50*/  SHF.L.U32 R18, R13, 0x10, RZ ;  /* 0x000000100d127819 */ /* 0x002fe400000006ff */
[C---:B------:R-:W-:Y:S02]  /*0f60*/  PRMT R13, R10.reuse, 0x7632, R13 ;  /* 0x000076320a0d7816 */ /* 0x040fe4000000000d */
[----:B------:R-:W1:Y:S01]  /*0f70*/  MUFU.RCP R11, R11 ;  /* 0x0000000b000b7308 */ /* 0x000e620000001000 */
[----:B------:R-:W-:Y:S01]  /*0f80*/  SHF.L.U32 R20, R10, 0x10, RZ ;  /* 0x000000100a147819 */ /* 0x000fe200000006ff */
[----:B------:R-:W-:Y:S01]  /*0f90*/  IMAD.U32 R17, R16, 0x10000, RZ ;  /* 0x0001000010117824 */ /* 0x000fe200078e00ff */
[----:B------:R-:W-:-:S05]  /*0fa0*/  SHF.L.U32 R16, R13, 0x10, RZ ;  /* 0x000000100d107819 */ /* 0x000fca00000006ff */
[----:B------:R-:W-:Y:S01]  /*0fb0*/  MUFU.RCP R9, R9 ;  /* 0x0000000900097308 */ /* 0x000fe20000001000 */
[----:B0-----:R-:W-:-:S07]  /*0fc0*/  FMUL.FTZ R16, R16, R15 ;  /* 0x0000000f10107220 */ /* 0x001fce0000410000 */
[----:B------:R-:W-:Y:S08]  /*0fd0*/  MUFU.RCP R5, R5 ;  /* 0x0000000500057308 */ /* 0x000ff00000001000 */
[----:B------:R-:W0:Y:S08]  /*0fe0*/  MUFU.RCP R14, R14 ;  /* 0x0000000e000e7308 */ /* 0x000e300000001000 */
[----:B------:R-:W2:Y:S08]  /*0ff0*/  MUFU.RCP R12, R19 ;  /* 0x00000013000c7308 */ /* 0x000eb00000001000 */
[----:B------:R-:W3:Y:S01]  /*1000*/  MUFU.RCP R10, R21 ;  /* 0x00000015000a7308 */ /* 0x000ee20000001000 */
[----:B------:R-:W-:-:S02]  /*1010*/  PRMT R13, R6, 0x7632, R13 ;  /* 0x00007632060d7816 */ /* 0x000fc4000000000d */
[----:B------:R-:W-:Y:S01]  /*1020*/  PRMT R15, R8, 0x7632, R15 ;  /* 0x00007632080f7816 */ /* 0x000fe2000000000f */
[----:B------:R-:W-:Y:S01]  /*1030*/  IMAD.U32 R6, R6, 0x10000, RZ ;  /* 0x0001000006067824 */ /* 0x000fe200078e00ff */
[----:B------:R-:W-:Y:S01]  /*1040*/  SHF.L.U32 R13, R13, 0x10, RZ ;  /* 0x000000100d0d7819 */ /* 0x000fe200000006ff */
[----:B------:R-:W-:Y:S01]  /*1050*/  IMAD.U32 R8, R8, 0x10000, RZ ;  /* 0x0001000008087824 */ /* 0x000fe200078e00ff */
[----:B------:R-:W-:Y:S01]  /*1060*/  SHF.L.U32 R15, R15, 0x10, RZ ;  /* 0x000000100f0f7819 */ /* 0x000fe200000006ff */
[----:B-1----:R-:W-:Y:S01]  /*1070*/  FMUL.FTZ R11, R18, R11 ;  /* 0x0000000b120b7220 */ /* 0x002fe20000410000 */
[----:B0-----:R-:W-:Y:S01]  /*1080*/  FMUL.FTZ R14, R17, R14 ;  /* 0x0000000e110e7220 */ /* 0x001fe20000410000 */
[----:B------:R-:W-:Y:S01]  /*1090*/  FMUL.FTZ R9, R20, R9 ;  /* 0x0000000914097220 */ /* 0x000fe20000410000 */
[----:B------:R-:W-:Y:S01]  /*10a0*/  FMUL.FTZ R5, R6, R5 ;  /* 0x0000000506057220 */ /* 0x000fe20000410000 */
[----:B--2---:R-:W-:Y:S01]  /*10b0*/  FMUL.FTZ R12, R13, R12 ;  /* 0x0000000c0d0c7220 */ /* 0x004fe20000410000 */
[----:B------:R-:W-:Y:S01]  /*10c0*/  FMUL.FTZ R7, R8, R7 ;  /* 0x0000000708077220 */ /* 0x000fe20000410000 */
[----:B---3--:R-:W-:Y:S01]  /*10d0*/  FMUL.FTZ R10, R15, R10 ;  /* 0x0000000a0f0a7220 */ /* 0x008fe20000410000 */
[----:B------:R-:W-:-:S02]  /*10e0*/  F2FP.BF16.F32.PACK_AB R11, R14, R11 ;  /* 0x0000000b0e0b723e */ /* 0x000fc400000010ff */
[----:B------:R-:W-:Y:S02]  /*10f0*/  F2FP.BF16.F32.PACK_AB R9, R16, R9 ;  /* 0x000000091009723e */ /* 0x000fe400000010ff */
[----:B------:R-:W-:Y:S02]  /*1100*/  F2FP.BF16.F32.PACK_AB R5, R12, R5 ;  /* 0x000000050c05723e */ /* 0x000fe400000010ff */
[----:B------:R-:W-:Y:S01]  /*1110*/  F2FP.BF16.F32.PACK_AB R7, R10, R7 ;  /* 0x000000070a07723e */ /* 0x000fe200000010ff */
[----:B------:R-:W-:Y:S04]  /*1120*/  STG.E desc[UR4][R2.64], R11 ;  /* 0x0000000b02007986 */ /* 0x000fe8000c101904 */
[----:B------:R-:W-:Y:S04]  /*1130*/  STG.E desc[UR4][R2.64+0x200], R9 ;  /* 0x0002000902007986 */ /* 0x000fe8000c101904 */
[----:B------:R-:W-:Y:S04]  /*1140*/  STG.E desc[UR4][R2.64+0x400], R5 ;  /* 0x0004000502007986 */ /* 0x000fe8000c101904 */
[----:B------:R-:W-:Y:S01]  /*1150*/  STG.E desc[UR4][R2.64+0x600], R7 ;  /* 0x0006000702007986 */ /* 0x000fe2000c101904 */
[----:B------:R-:W-:Y:S05]  /*1160*/  EXIT ;  /* 0x000000000000794d */ /* 0x000fea0003800000 */
.L_x_859:
        /* <DEDUP_REMOVED lines=9> */
.L_x_19413:


//--------------------- .text._ZN2at6native29vectorized_elementwise_kernelILi4ENS0_13BinaryFunctorIN3c108BFloat16ES4_S4_NS0_15binary_internal10DivFunctorIS4_EEEESt5arrayIPcLm3EEEEviT0_T1_ --------------------------
	.section	.text._ZN2at6native29vectorized_elementwise_kernelILi4ENS0_13BinaryFunctorIN3c108BFloat16ES4_S4_NS0_15binary_internal10DivFunctorIS4_EEEESt5arrayIPcLm3EEEEviT0_T1_,"ax",@progbits
	.align	128
        .global         _ZN2at6native29vectorized_elementwise_kernelILi4ENS0_13BinaryFunctorIN3c108BFloat16ES4_S4_NS0_15binary_internal10DivFunctorIS4_EEEESt5arrayIPcLm3EEEEviT0_T1_
        .type           _ZN2at6native29vectorized_elementwise_kernelILi4ENS0_13BinaryFunctorIN3c108BFloat16ES4_S4_NS0_15binary_internal10DivFunctorIS4_EEEESt5arrayIPcLm3EEEEviT0_T1_,@function
        .size           _ZN2at6native29vectorized_elementwise_kernelILi4ENS0_13BinaryFunctorIN3c108BFloat16ES4_S4_NS0_15binary_internal10DivFunctorIS4_EEEESt5arrayIPcLm3EEEEviT0_T1_,(.L_x_19414 - _ZN2at6native29vectorized_elementwise_kernelILi4ENS0_13BinaryFunctorIN3c108BFloat16ES4_S4_NS0_15binary_internal10DivFunctorIS4_EEEESt5arrayIPcLm3EEEEviT0_T1_)
        .other          _ZN2at6native29vectorized_elementwise_kernelILi4ENS0_13BinaryFunctorIN3c108BFloat16ES4_S4_NS0_15binary_internal10DivFunctorIS4_EEEESt5arrayIPcLm3EEEEviT0_T1_,@"STO_CUDA_ENTRY STV_DEFAULT"
_ZN2at6native29vectorized_elementwise_kernelILi4ENS0_13BinaryFunctorIN3c108BFloat16ES4_S4_NS0_15binary_internal10DivFunctorIS4_EEEESt5arrayIPcLm3EEEEviT0_T1_:
.text._ZN2at6native29vectorized_elementwise_kernelILi4ENS0_13BinaryFunctorIN3c108BFloat16ES4_S4_NS0_15binary_internal10DivFunctorIS4_EEEESt5arrayIPcLm3EEEEviT0_T1_:
        /* <DEDUP_REMOVED lines=174> */
.L_x_863:
[----:B------:R-:W-:-:S13]  /*0ae0*/  ISETP.GE.U32.AND P0, PT, R3, R2, PT ;  /* 0x000000020300720c */ /* 0x000fda0003f06070 */
[----:B------:R-:W-:Y:S05]  /*0af0*/  @P0 BRA `(.L_x_865) ;  /* 0x0000000000300947 */ /* 0x000fea0003800000 */
[----:B0-----:R-:W0:Y:S01]  /*0b00*/  LDC.64 R4, c[0x0][0x388] ;  /* 0x0000e200ff047b82 */ /* 0x001e220000000a00 */
[----:B------:R-:W-:Y:S01]  /*0b10*/  IADD3 R11, PT, PT, R0, R3, RZ ;  /* 0x00000003000b7210 */ /* 0x000fe20007ffe0ff */
[----:B------:R-:W-:-:S04]  /*0b20*/  VIADD R3, R3, 0x80 ;  /* 0x0000008003037836 */ /* 0x000fc80000000000 */
[----:B0-----:R-:W-:-:S05]  /*0b30*/  IMAD.WIDE.U32 R4, R11, 0x2, R4 ;  /* 0x000000020b047825 */ /* 0x001fca00078e0004 */
[----:B------:R1:W-:Y:S02]  /*0b40*/  STG.E.U16 desc[UR4][R4.64], R6 ;  /* 0x0000000604007986 */ /* 0x0003e4000c101504 */
.L_x_864:
[----:B------:R-:W-:-:S13]  /*0b50*/  ISETP.GE.U32.AND P0, PT, R3, R2, PT ;  /* 0x000000020300720c */ /* 0x000fda0003f06070 */
[----:B------:R-:W-:Y:S05]  /*0b60*/  @P0 BRA `(.L_x_866) ;  /* 0x0000000000340947 */ /* 0x000fea0003800000 */
[----:B01----:R-:W0:Y:S01]  /*0b70*/  LDC.64 R4, c[0x0][0x388] ;  /* 0x0000e200ff047b82 */ /* 0x003e220000000a00 */
[----:B------:R-:W-:Y:S01]  /*0b80*/  IADD3 R11, PT, PT, R0, R3, RZ ;  /* 0x00000003000b7210 */ /* 0x000fe20007ffe0ff */
[----:B------:R-:W-:-:S04]  /*0b90*/  VIADD R3, R3, 0x80 ;  /* 0x0000008003037836 */ /* 0x000fc80000000000 */
[----:B0-----:R-:W-:-:S05]  /*0ba0*/  IMAD.WIDE.U32 R4, R11, 0x2, R4 ;  /* 0x000000020b047825 */ /* 0x001fca00078e0004 */
[----:B------:R1:W-:Y:S02]  /*0bb0*/  STG.E.U16 desc[UR4][R4.64], R7 ;  /* 0x0000000704007986 */ /* 0x0003e4000c101504 */
.L_x_865:
        /* <DEDUP_REMOVED lines=8> */
.L_x_866:
[----:B------:R-:W-:Y:S05]  /*0c40*/  BSYNC.RELIABLE B1 ;  /* 0x0000000000017941 */ /* 0x000fea0003800100 */
.L_x_862:
[----:B------:R-:W-:-:S13]  /*0c50*/  ISETP.GE.U32.AND P0, PT, R3, R2, PT ;  /* 0x000000020300720c */ /* 0x000fda0003f06070 */
[----:B012---:R-:W0:Y:S01]  /*0c60*/  @!P0 LDC.64 R4, c[0x0][0x388] ;  /* 0x0000e200ff048b82 */ /* 0x007e220000000a00 */
[----:B------:R-:W-:Y:S01]  /*0c70*/  @!P0 IADD3 R7, PT, PT, R0, R3, RZ ;  /* 0x0000000300078210 */ /* 0x000fe20007ffe0ff */
[----:B------:R-:W-:-:S04]  /*0c80*/  @!P0 VIADD R3, R3, 0x80 ;  /* 0x0000008003038836 */ /* 0x000fc80000000000 */
[----:B0-----:R-:W-:-:S05]  /*0c90*/  @!P0 IMAD.WIDE.U32 R4, R7, 0x2, R4 ;  /* 0x0000000207048825 */ /* 0x001fca00078e0004 */
[----:B------:R2:W-:Y:S02]  /*0ca0*/  @!P0 STG.E.U16 desc[UR4][R4.64], R9 ;  /* 0x0000000904008986 */ /* 0x0005e4000c101504 */
.L_x_867:
[----:B------:R-:W-:Y:S05]  /*0cb0*/  BSYNC.RECONVERGENT B0 ;  /* 0x0000000000007941 */ /* 0x000fea0003800200 */
.L_x_861:
        /* <DEDUP_REMOVED lines=8> */
.L_x_860:
[----:B------:R-:W0:Y:S01]  /*0d40*/  S2R R10, SR_TID.X ;  /* 0x00000000000a7919 */ /* 0x000e220000002100 */
[----:B------:R-:W1:Y:S02]  /*0d50*/  LDC.64 R2, c[0x0][0x398] ;  /* 0x0000e600ff027b82 */ /* 0x000e640000000a00 */
[----:B-1----:R-:W-:-:S04]  /*0d60*/  IMAD.WIDE.U32 R2, R0, 0x2, R2 ;  /* 0x0000000200027825 */ /* 0x002fc800078e0002 */
[----:B0-----:R-:W-:Y:S02]  /*0d70*/  IMAD.WIDE.U32 R18, R10, 0x8, R2 ;  /* 0x000000080a127825 */ /* 0x001fe400078e0002 */
[----:B------:R-:W0:Y:S03]  /*0d80*/  LDC.64 R2, c[0x0][0x390] ;  /* 0x0000e400ff027b82 */ /* 0x000e260000000a00 */
[----:B------:R-:W2:Y:S04]  /*0d90*/  LDG.E.64 R6, desc[UR4][R18.64] ;  /* 0x0000000412067981 */ /* 0x000ea8000c1e1b00 */
[----:B------:R-:W3:Y:S01]  /*0da0*/  LDG.E.64 R8, desc[UR4][R18.64+0x400] ;  /* 0x0004000412087981 */ /* 0x000ee2000c1e1b00 */
[----:B0-----:R-:W-:-:S04]  /*0db0*/  IMAD.WIDE.U32 R2, R0, 0x2, R2 ;  /* 0x0000000200027825 */ /* 0x001fc800078e0002 */
[----:B------:R-:W-:-:S05]  /*0dc0*/  IMAD.WIDE.U32 R16, R10, 0x8, R2 ;  /* 0x000000080a107825 */ /* 0x000fca00078e0002 */
[----:B------:R-:W4:Y:S04]  /*0dd0*/  LDG.E.64 R4, desc[UR4][R16.64] ;  /* 0x0000000410047981 */ /* 0x000f28000c1e1b00 */
[----:B------:R0:W5:Y:S01]  /*0de0*/  LDG.E.64 R2, desc[UR4][R16.64+0x400] ;  /* 0x0004000410027981 */ /* 0x000162000c1e1b00 */
[C---:B--2---:R-:W-:Y:S01]  /*0df0*/  IMAD.U32 R14, R6.reuse, 0x10000, RZ ;  /* 0x00010000060e7824 */ /* 0x044fe200078e00ff */
[----:B------:R-:W-:Y:S02]  /*0e00*/  PRMT R6, R6, 0x7632, R6 ;  /* 0x0000763206067816 */ /* 0x000fe40000000006 */
[C---:B------:R-:W-:Y:S01]  /*0e10*/  SHF.L.U32 R13, R7.reuse, 0x10, RZ ;  /* 0x00000010070d7819 */ /* 0x040fe200000006ff */
[----:B---3--:R-:W-:Y:S01]  /*0e20*/  IMAD.U32 R11, R8, 0x10000, RZ ;  /* 0x00010000080b7824 */ /* 0x008fe200078e00ff */
[----:B------:R-:W-:Y:S01]  /*0e30*/  PRMT R8, R7, 0x7632, R8 ;  /* 0x0000763207087816 */ /* 0x000fe20000000008 */
[----:B------:R-:W-:Y:S01]  /*0e40*/  IMAD.U32 R15, R6, 0x10000, RZ ;  /* 0x00010000060f7824 */ /* 0x000fe200078e00ff */
[----:B------:R-:W-:Y:S01]  /*0e50*/  SHF.L.U32 R12, R9, 0x10, RZ ;  /* 0x00000010090c7819 */ /* 0x000fe200000006ff */
[----:B------:R-:W1:Y:S01]  /*0e60*/  LDC.64 R6, c[0x0][0x388] ;  /* 0x0000e200ff067b82 */ /* 0x000e620000000a00 */
[C---:B------:R-:W-:Y:S01]  /*0e70*/  PRMT R9, R8.reuse, 0x7632, R9 ;  /* 0x0000763208097816 */ /* 0x040fe20000000009 */
[----:B------:R-:W-:Y:S01]  /*0e80*/  MUFU.RCP R14, R14 ;  /* 0x0000000e000e7308 */ /* 0x000fe20000001000 */
[----:B------:R-:W-:-:S02]  /*0e90*/  SHF.L.U32 R20, R8, 0x10, RZ ;  /* 0x0000001008147819 */ /* 0x000fc400000006ff */
[C---:B0-----:R-:W-:Y:S01]  /*0ea0*/  PRMT R17, R9.reuse, 0x7632, R17 ;  /* 0x0000763209117816 */ /* 0x041fe20000000011 */
[----:B------:R-:W-:-:S04]  /*0eb0*/  IMAD.U32 R21, R9, 0x10000, RZ ;  /* 0x0001000009157824 */ /* 0x000fc800078e00ff */
[----:B------:R-:W0:Y:S08]  /*0ec0*/  MUFU.RCP R15, R15 ;  /* 0x0000000f000f7308 */ /* 0x000e300000001000 */
[----:B------:R-:W2:Y:S01]  /*0ed0*/  MUFU.RCP R13, R13 ;  /* 0x0000000d000d7308 */ /* 0x000ea20000001000 */
[----:B----4-:R-:W-:Y:S01]  /*0ee0*/  PRMT R16, R4, 0x7632, R16 ;  /* 0x0000763204107816 */ /* 0x010fe20000000010 */
[----:B-1----:R-:W-:Y:S01]  /*0ef0*/  IMAD.WIDE.U32 R6, R0, 0x2, R6 ;  /* 0x0000000200067825 */ /* 0x002fe200078e0006 */
[----:B------:R-:W-:-:S05]  /*0f00*/  SHF.L.U32 R19, R4, 0x10, RZ ;  /* 0x0000001004137819 */ /* 0x000fca00000006ff */
[----:B------:R-:W1:Y:S01]  /*0f10*/  MUFU.RCP R11, R11 ;  /* 0x0000000b000b7308 */ /* 0x000e620000001000 */
[----:B------:R-:W-:Y:S01]  /*0f20*/  SHF.L.U32 R18, R5, 0x10, RZ ;  /* 0x0000001005127819 */ /* 0x000fe200000006ff */
[----:B------:R-:W-:Y:S01]  /*0f30*/  IMAD.U32 R4, R17, 0x10000, RZ ;  /* 0x0001000011047824 */ /* 0x000fe200078e00ff */
[----:B------:R-:W-:Y:S01]  /*0f40*/  PRMT R5, R5, 0x7632, R5 ;  /* 0x0000763205057816 */ /* 0x000fe20000000005 */
[----:B------:R-:W-:Y:S01]  /*0f50*/  IMAD.U32 R16, R16, 0x10000, RZ ;  /* 0x0001000010107824 */ /* 0x000fe200078e00ff */
[C---:B-----5:R-:W-:Y:S01]  /*0f60*/  PRMT R0, R2.reuse, 0x7632, R0 ;  /* 0x0000763202007816 */ /* 0x060fe20000000000 */
[----:B------:R-:W-:Y:S01]  /*0f70*/  IMAD.U32 R2, R2, 0x10000, RZ ;  /* 0x0001000002027824 */ /* 0x000fe200078e00ff */
[----:B------:R-:W-:Y:S01]  /*0f80*/  SHF.L.U32 R5, R5, 0x10, RZ ;  /* 0x0000001005057819 */ /* 0x000fe200000006ff */
[----:B------:R-:W3:Y:S01]  /*0f90*/  MUFU.RCP R12, R12 ;  /* 0x0000000c000c7308 */ /* 0x000ee20000001000 */
[----:B0-----:R-:W-:Y:S01]  /*0fa0*/  FMUL.FTZ R15, R16, R15 ;  /* 0x0000000f100f7220 */ /* 0x001fe20000410000 */
[C---:B------:R-:W-:Y:S01]  /*0fb0*/  PRMT R16, R3.reuse, 0x7632, R16 ;  /* 0x0000763203107816 */ /* 0x040fe20000000010 */
[----:B------:R-:W-:Y:S01]  /*0fc0*/  IMAD.U32 R0, R0, 0x10000, RZ ;  /* 0x0001000000007824 */ /* 0x000fe200078e00ff */
[----:B------:R-:W-:Y:S01]  /*0fd0*/  SHF.L.U32 R3, R3, 0x10, RZ ;  /* 0x0000001003037819 */ /* 0x000fe200000006ff */
[----:B------:R-:W-:Y:S01]  /*0fe0*/  FMUL.FTZ R14, R19, R14 ;  /* 0x0000000e130e7220 */ /* 0x000fe20000410000 */
[----:B------:R-:W-:Y:S01]  /*0ff0*/  SHF.L.U32 R17, R16, 0x10, RZ ;  /* 0x0000001010117819 */ /* 0x000fe200000006ff */
[----:B--2---:R-:W-:Y:S01]  /*1000*/  FMUL.FTZ R13, R18, R13 ;  /* 0x0000000d120d7220 */ /* 0x004fe20000410000 */
[----:B------:R-:W0:Y:S01]  /*1010*/  MUFU.RCP R8, R20 ;  /* 0x0000001400087308 */ /* 0x000e220000001000 */
[----:B-1----:R-:W-:Y:S01]  /*1020*/  FMUL.FTZ R2, R2, R11 ;  /* 0x0000000b02027220 */ /* 0x002fe20000410000 */
[----:B------:R-:W-:-:S06]  /*1030*/  IMAD.WIDE.U32 R6, R10, 0x8, R6 ;  /* 0x000000080a067825 */ /* 0x000fcc00078e0006 */
[----:B------:R-:W1:Y:S01]  /*1040*/  MUFU.RCP R9, R21 ;  /* 0x0000001500097308 */ /* 0x000e620000001000 */
[----:B---3--:R-:W-:Y:S01]  /*1050*/  FMUL.FTZ R3, R3, R12 ;  /* 0x0000000c03037220 */ /* 0x008fe20000410000 */
[----:B------:R-:W-:-:S06]  /*1060*/  F2FP.BF16.F32.PACK_AB R12, R15, R14 ;  /* 0x0000000e0f0c723e */ /* 0x000fcc00000010ff */
[----:B------:R-:W2:Y:S01]  /*1070*/  MUFU.RCP R4, R4 ;  /* 0x0000000400047308 */ /* 0x000ea20000001000 */
[----:B0-----:R-:W-:-:S05]  /*1080*/  FMUL.FTZ R8, R5, R8 ;  /* 0x0000000805087220 */ /* 0x001fca0000410000 */
[----:B------:R-:W-:Y:S01]  /*1090*/  F2FP.BF16.F32.PACK_AB R13, R8, R13 ;  /* 0x0000000d080d723e */ /* 0x000fe200000010ff */
[----:B-1----:R-:W-:-:S04]  /*10a0*/  FMUL.FTZ R9, R0, R9 ;  /* 0x0000000900097220 */ /* 0x002fc80000410000 */
[----:B------:R-:W-:Y:S01]  /*10b0*/  STG.E.64 desc[UR4][R6.64], R12 ;  /* 0x0000000c06007986 */ /* 0x000fe2000c101b04 */
[----:B------:R-:W-:Y:S01]  /*10c0*/  F2FP.BF16.F32.PACK_AB R2, R9, R2 ;  /* 0x000000020902723e */ /* 0x000fe200000010ff */
[----:B--2---:R-:W-:-:S05]  /*10d0*/  FMUL.FTZ R4, R17, R4 ;  /* 0x0000000411047220 */ /* 0x004fca0000410000 */
[----:B------:R-:W-:-:S05]  /*10e0*/  F2FP.BF16.F32.PACK_AB R3, R4, R3 ;  /* 0x000000030403723e */ /* 0x000fca00000010ff */
[----:B------:R-:W-:Y:S01]  /*10f0*/  STG.E.64 desc[UR4][R6.64+0x400], R2 ;  /* 0x0004000206007986 */ /* 0x000fe2000c101b04 */
[----:B------:R-:W-:Y:S05]  /*1100*/  EXIT ;  /* 0x000000000000794d */ /* 0x000fea0003800000 */
.L_x_868:
        /* <DEDUP_REMOVED lines=15> */
.L_x_19414:


//--------------------- .text._ZN2at6native29vectorized_elementwise_kernelILi8ENS0_13BinaryFunctorIN3c108BFloat16ES4_S4_NS0_15binary_internal10DivFunctorIS4_EEEESt5arrayIPcLm3EEEEviT0_T1_ --------------------------
	.section	.text._ZN2at6native29vectorized_elementwise_kernelILi8ENS0_13BinaryFunctorIN3c108BFloat16ES4_S4_NS0_15binary_internal10DivFunctorIS4_EEEESt5arrayIPcLm3EEEEviT0_T1_,"ax",@progbits
	.align	128
        .global         _ZN2at6native29vectorized_elementwise_kernelILi8ENS0_13BinaryFunctorIN3c108BFloat16ES4_S4_NS0_15binary_internal10DivFunctorIS4_EEEESt5arrayIPcLm3EEEEviT0_T1_
        .type           _ZN2at6native29vectorized_elementwise_kernelILi8ENS0_13BinaryFunctorIN3c108BFloat16ES4_S4_NS0_15binary_internal10DivFunctorIS4_EEEESt5arrayIPcLm3EEEEviT0_T1_,@function
        .size           _ZN2at6native29vectorized_elementwise_kernelILi8ENS0_13BinaryFunctorIN3c108BFloat16ES4_S4_NS0_15binary_internal10DivFunctorIS4_EEEESt5arrayIPcLm3EEEEviT0_T1_,(.L_x_19415 - _ZN2at6native29vectorized_elementwise_kernelILi8ENS0_13BinaryFunctorIN3c108BFloat16ES4_S4_NS0_15binary_internal10DivFunctorIS4_EEEESt5arrayIPcLm3EEEEviT0_T1_)
        .other          _ZN2at6native29vectorized_elementwise_kernelILi8ENS0_13BinaryFunctorIN3c108BFloat16ES4_S4_NS0_15binary_internal10DivFunctorIS4_EEEESt5arrayIPcLm3EEEEviT0_T1_,@"STO_CUDA_ENTRY STV_DEFAULT"
_ZN2at6native29vectorized_elementwise_kernelILi8ENS0_13BinaryFunctorIN3c108BFloat16ES4_S4_NS0_15binary_internal10DivFunctorIS4_EEEESt5arrayIPcLm3EEEEviT0_T1_:
.text._ZN2at6native29vectorized_elementwise_kernelILi8ENS0_13BinaryFunctorIN3c108BFloat16ES4_S4_NS0_15binary_internal10DivFunctorIS4_EEEESt5arrayIPcLm3EEEEviT0_T1_:
        /* <DEDUP_REMOVED lines=174> */
.L_x_872:
[----:B------:R-:W-:-:S13]  /*0ae0*/  ISETP.GE.U32.AND P0, PT, R3, R2, PT ;  /* 0x000000020300720c */ /* 0x000fda0003f06070 */
[----:B------:R-:W-:Y:S05]  /*0af0*/  @P0 BRA `(.L_x_874) ;  /* 0x0000000000300947 */ /* 0x000fea0003800000 */
[----:B0-----:R-:W0:Y:S01]  /*0b00*/  LDC.64 R4, c[0x0][0x388] ;  /* 0x0000e200ff047b82 */ /* 0x001e220000000a00 */
[----:B------:R-:W-:Y:S01]  /*0b10*/  IADD3 R11, PT, PT, R0, R3, RZ ;  /* 0x00000003000b7210 */ /* 0x000fe20007ffe0ff */
[----:B------:R-:W-:-:S04]  /*0b20*/  VIADD R3, R3, 0x80 ;  /* 0x0000008003037836 */ /* 0x000fc80000000000 */
[----:B0-----:R-:W-:-:S05]  /*0b30*/  IMAD.WIDE.U32 R4, R11, 0x2, R4 ;  /* 0x000000020b047825 */ /* 0x001fca00078e0004 */
[----:B------:R1:W-:Y:S02]  /*0b40*/  STG.E.U16 desc[UR4][R4.64], R6 ;  /* 0x0000000604007986 */ /* 0x0003e4000c101504 */
.L_x_873:
[----:B------:R-:W-:-:S13]  /*0b50*/  ISETP.GE.U32.AND P0, PT, R3, R2, PT ;  /* 0x000000020300720c */ /* 0x000fda0003f06070 */
[----:B------:R-:W-:Y:S05]  /*0b60*/  @P0 BRA `(.L_x_875) ;  /* 0x0000000000340947 */ /* 0x000fea0003800000 */
[----:B01----:R-:W0:Y:S01]  /*0b70*/  LDC.64 R4, c[0x0][0x388] ;  /* 0x0000e200ff047b82 */ /* 0x003e220000000a00 */
[----:B------:R-:W-:Y:S01]  /*0b80*/  IADD3 R11, PT, PT, R0, R3, RZ ;  /* 0x00000003000b7210 */ /* 0x000fe20007ffe0ff */
[----:B------:R-:W-:-:S04]  /*0b90*/  VIADD R3, R3, 0x80 ;  /* 0x0000008003037836 */ /* 0x000fc80000000000 */
[----:B0-----:R-:W-:-:S05]  /*0ba0*/  IMAD.WIDE.U32 R4, R11, 0x2, R4 ;  /* 0x000000020b047825 */ /* 0x001fca00078e0004 */
[----:B------:R1:W-:Y:S02]  /*0bb0*/  STG.E.U16 desc[UR4][R4.64], R7 ;  /* 0x0000000704007986 */ /* 0x0003e4000c101504 */
.L_x_874:
        /* <DEDUP_REMOVED lines=8> */
.L_x_875:
[----:B------:R-:W-:Y:S05]  /*0c40*/  BSYNC.RELIABLE B1 ;  /* 0x0000000000017941 */ /* 0x000fea0003800100 */
.L_x_871:
[----:B------:R-:W-:-:S13]  /*0c50*/  ISETP.GE.U32.AND P0, PT, R3, R2, PT ;  /* 0x000000020300720c */ /* 0x000fda0003f06070 */
[----:B012---:R-:W0:Y:S01]  /*0c60*/  @!P0 LDC.64 R4, c[0x0][0x388] ;  /* 0x0000e200ff048b82 */ /* 0x007e220000000a00 */
[----:B------:R-:W-:Y:S01]  /*0c70*/  @!P0 IADD3 R7, PT, PT, R0, R3, RZ ;  /* 0x0000000300078210 */ /* 0x000fe20007ffe0ff */
[----:B------:R-:W-:-:S04]  /*0c80*/  @!P0 VIADD R3, R3, 0x80 ;  /* 0x0000008003038836 */ /* 0x000fc80000000000 */
[----:B0-----:R-:W-:-:S05]  /*0c90*/  @!P0 IMAD.WIDE.U32 R4, R7, 0x2, R4 ;  /* 0x0000000207048825 */ /* 0x001fca00078e0004 */
[----:B------:R2:W-:Y:S02]  /*0ca0*/  @!P0 STG.E.U16 desc[UR4][R4.64], R9 ;  /* 0x0000000904008986 */ /* 0x0005e4000c101504 */
.L_x_876:
[----:B------:R-:W-:Y:S05]  /*0cb0*/  BSYNC.RECONVERGENT B0 ;  /* 0x0000000000007941 */ /* 0x000fea0003800200 */
.L_x_870:
        /* <DEDUP_REMOVED lines=8> */
.L_x_869:
[----:B------:R-:W0:Y:S01]  /*0d40*/  S2R R12, SR_TID.X ;  /* 0x00000000000c7919 */ /* 0x000e220000002100 */
[----:B------:R-:W1:Y:S02]  /*0d50*/  LDC.64 R2, c[0x0][0x398] ;  /* 0x0000e600ff027b82 */ /* 0x000e640000000a00 */
[----:B-1----:R-:W-:-:S04]  /*0d60*/  IMAD.WIDE.U32 R2, R0, 0x2, R2 ;  /* 0x0000000200027825 */ /* 0x002fc800078e0002 */
[----:B0-----:R-:W-:Y:S02]  /*0d70*/  IMAD.WIDE.U32 R4, R12, 0x10, R2 ;  /* 0x000000100c047825 */ /* 0x001fe400078e0002 */
[----:B------:R-:W0:Y:S04]  /*0d80*/  LDC.64 R2, c[0x0][0x390] ;  /* 0x0000e400ff027b82 */ /* 0x000e280000000a00 */
[----:B------:R-:W2:Y:S01]  /*0d90*/  LDG.E.128 R4, desc[UR4][R4.64] ;  /* 0x0000000404047981 */ /* 0x000ea2000c1e1d00 */
[----:B0-----:R-:W-:-:S04]  /*0da0*/  IMAD.WIDE.U32 R2, R0, 0x2, R2 ;  /* 0x0000000200027825 */ /* 0x001fc800078e0002 */
[----:B------:R-:W-:-:S05]  /*0db0*/  IMAD.WIDE.U32 R2, R12, 0x10, R2 ;  /* 0x000000100c027825 */ /* 0x000fca00078e0002 */
[----:B------:R0:W3:Y:S02]  /*0dc0*/  LDG.E.128 R8, desc[UR4][R2.64] ;  /* 0x0000000402087981 */ /* 0x0000e4000c1e1d00 */
[----:B0-----:R-:W0:Y:S02]  /*0dd0*/  LDC.64 R2, c[0x0][0x388] ;  /* 0x0000e200ff027b82 */ /* 0x001e240000000a00 */
[----:B0-----:R-:W-:-:S04]  /*0de0*/  IMAD.WIDE.U32 R2, R0, 0x2, R2 ;  /* 0x0000000200027825 */ /* 0x001fc800078e0002 */
[----:B------:R-:W-:Y:S01]  /*0df0*/  IMAD.WIDE.U32 R2, R12, 0x10, R2 ;  /* 0x000000100c027825 */ /* 0x000fe200078e0002 */
[----:B--2---:R-:W-:-:S03]  /*0e00*/  SHF.L.U32 R16, R4, 0x10, RZ ;  /* 0x0000001004107819 */ /* 0x004fc600000006ff */
[C---:B------:R-:W-:Y:S01]  /*0e10*/  IMAD.U32 R15, R7.reuse, 0x10000, RZ ;  /* 0x00010000070f7824 */ /* 0x040fe200078e00ff */
[----:B------:R-:W-:Y:S01]  /*0e20*/  PRMT R4, R7, 0x7632, R4 ;  /* 0x0000763207047816 */ /* 0x000fe20000000004 */
[----:B------:R-:W-:Y:S01]  /*0e30*/  IMAD.U32 R13, R5, 0x10000, RZ ;  /* 0x00010000050d7824 */ /* 0x000fe200078e00ff */
[----:B------:R-:W-:Y:S01]  /*0e40*/  SHF.L.U32 R14, R6, 0x10, RZ ;  /* 0x00000010060e7819 */ /* 0x000fe200000006ff */
[----:B------:R3:W-:Y:S02]  /*0e50*/  MUFU.RCP R7, R16 ;  /* 0x0000001000077308 */ /* 0x0007e40000001000 */
[----:B------:R-:W-:Y:S01]  /*0e60*/  IMAD.U32 R21, R4, 0x10000, RZ ;  /* 0x0001000004157824 */ /* 0x000fe200078e00ff */
[----:B------:R-:W-:-:S04]  /*0e70*/  PRMT R4, R6, 0x7632, R4 ;  /* 0x0000763206047816 */ /* 0x000fc80000000004 */
[----:B------:R-:W-:Y:S01]  /*0e80*/  SHF.L.U32 R20, R4, 0x10, RZ ;  /* 0x0000001004147819 */ /* 0x000fe200000006ff */
[----:B------:R-:W0:Y:S01]  /*0e90*/  MUFU.RCP R15, R15 ;  /* 0x0000000f000f7308 */ /* 0x000e220000001000 */
[----:B------:R-:W-:-:S04]  /*0ea0*/  PRMT R4, R5, 0x7632, R4 ;  /* 0x0000763205047816 */ /* 0x000fc80000000004 */
[C---:B------:R-:W-:Y:S01]  /*0eb0*/  PRMT R17, R4.reuse, 0x7632, R17 ;  /* 0x0000763204117816 */ /* 0x040fe20000000011 */
[----:B------:R-:W-:Y:S02]  /*0ec0*/  IMAD.U32 R19, R4, 0x10000, RZ ;  /* 0x0001000004137824 */ /* 0x000fe400078e00ff */
[----:B------:R1:W-:Y:S01]  /*0ed0*/  MUFU.RCP R6, R21 ;  /* 0x0000001500067308 */ /* 0x0003e20000001000 */
[----:B------:R-:W-:-:S07]  /*0ee0*/  SHF.L.U32 R18, R17, 0x10, RZ ;  /* 0x0000001011127819 */ /* 0x000fce00000006ff */
[----:B------:R-:W2:Y:S01]  /*0ef0*/  MUFU.RCP R14, R14 ;  /* 0x0000000e000e7308 */ /* 0x000ea20000001000 */
[C---:B---3--:R-:W-:Y:S01]  /*0f00*/  PRMT R16, R11.reuse, 0x7632, R16 ;  /* 0x000076320b107816 */ /* 0x048fe20000000010 */
[----:B------:R-:W-:Y:S01]  /*0f10*/  IMAD.U32 R22, R11, 0x10000, RZ ;  /* 0x000100000b167824 */ /* 0x000fe200078e00ff */
[C---:B------:R-:W-:Y:S02]  /*0f20*/  PRMT R11, R10.reuse, 0x7632, R11 ;  /* 0x000076320a0b7816 */ /* 0x040fe4000000000b */
[----:B-1----:R-:W-:Y:S01]  /*0f30*/  SHF.L.U32 R21, R10, 0x10, RZ ;  /* 0x000000100a157819 */ /* 0x002fe200000006ff */
[----:B0-----:R-:W-:Y:S02]  /*0f40*/  FMUL.FTZ R15, R22, R15 ;  /* 0x0000000f160f7220 */ /* 0x001fe40000410000 */
[----:B------:R0:W1:Y:S01]  /*0f50*/  MUFU.RCP R5, R20 ;  /* 0x0000001400057308 */ /* 0x0000620000001000 */
[----:B------:R-:W-:Y:S02]  /*0f60*/  PRMT R17, R9, 0x7632, R17 ;  /* 0x0000763209117816 */ /* 0x000fe40000000011 */
[----:B------:R-:W-:-:S03]  /*0f70*/  SHF.L.U32 R0, R11, 0x10, RZ ;  /* 0x000000100b007819 */ /* 0x000fc600000006ff */
[----:B------:R-:W-:Y:S02]  /*0f80*/  IMAD.U32 R17, R17, 0x10000, RZ ;  /* 0x0001000011117824 */ /* 0x000fe400078e00ff */
[----:B------:R-:W3:Y:S01]  /*0f90*/  MUFU.RCP R13, R13 ;  /* 0x0000000d000d7308 */ /* 0x000ee20000001000 */
[----:B0-----:R-:W-:Y:S01]  /*0fa0*/  IMAD.U32 R20, R9, 0x10000, RZ ;  /* 0x0001000009147824 */ /* 0x001fe200078e00ff */
[C---:B------:R-:W-:Y:S01]  /*0fb0*/  PRMT R9, R8.reuse, 0x7632, R9 ;  /* 0x0000763208097816 */ /* 0x040fe20000000009 */
[----:B--2---:R-:W-:Y:S01]  /*0fc0*/  FMUL.FTZ R14, R21, R14 ;  /* 0x0000000e150e7220 */ /* 0x004fe20000410000 */
[----:B------:R-:W-:Y:S02]  /*0fd0*/  SHF.L.U32 R8, R8, 0x10, RZ ;  /* 0x0000001008087819 */ /* 0x000fe400000006ff */
[----:B------:R-:W-:Y:S02]  /*0fe0*/  SHF.L.U32 R9, R9, 0x10, RZ ;  /* 0x0000001009097819 */ /* 0x000fe400000006ff */
[----:B------:R0:W2:Y:S01]  /*0ff0*/  MUFU.RCP R4, R19 ;  /* 0x0000001300047308 */ /* 0x0000a20000001000 */
[----:B-1----:R-:W-:Y:S01]  /*1000*/  FMUL.FTZ R5, R0, R5 ;  /* 0x0000000500057220 */ /* 0x002fe20000410000 */
[----:B------:R-:W-:-:S06]  /*1010*/  FMUL.FTZ R8, R8, R7 ;  /* 0x0000000708087220 */ /* 0x000fcc0000410000 */
[----:B------:R-:W1:Y:S01]  /*1020*/  MUFU.RCP R10, R18 ;  /* 0x00000012000a7308 */ /* 0x000e620000001000 */
[----:B0-----:R-:W-:Y:S02]  /*1030*/  IMAD.U32 R19, R16, 0x10000, RZ ;  /* 0x0001000010137824 */ /* 0x001fe400078e00ff */
[----:B---3--:R-:W-:Y:S02]  /*1040*/  FMUL.FTZ R13, R20, R13 ;  /* 0x0000000d140d7220 */ /* 0x008fe40000410000 */
[----:B------:R-:W-:Y:S01]  /*1050*/  FMUL.FTZ R6, R19, R6 ;  /* 0x0000000613067220 */ /* 0x000fe20000410000 */
[----:B--2---:R-:W-:-:S04]  /*1060*/  FMUL.FTZ R4, R17, R4 ;  /* 0x0000000411047220 */ /* 0x004fc80000410000 */
[----:B------:R-:W-:Y:S02]  /*1070*/  F2FP.BF16.F32.PACK_AB R7, R6, R15 ;  /* 0x0000000f0607723e */ /* 0x000fe400000010ff */
[----:B------:R-:W-:Y:S02]  /*1080*/  F2FP.BF16.F32.PACK_AB R6, R5, R14 ;  /* 0x0000000e0506723e */ /* 0x000fe400000010ff */
[----:B------:R-:W-:Y:S01]  /*1090*/  F2FP.BF16.F32.PACK_AB R5, R4, R13 ;  /* 0x0000000d0405723e */ /* 0x000fe200000010ff */
[----:B-1----:R-:W-:-:S05]  /*10a0*/  FMUL.FTZ R9, R9, R10 ;  /* 0x0000000a09097220 */ /* 0x002fca0000410000 */
[----:B------:R-:W-:-:S05]  /*10b0*/  F2FP.BF16.F32.PACK_AB R4, R9, R8 ;  /* 0x000000080904723e */ /* 0x000fca00000010ff */
[----:B------:R-:W-:Y:S01]  /*10c0*/  STG.E.128 desc[UR4][R2.64], R4 ;  /* 0x0000000402007986 */ /* 0x000fe2000c101d04 */
[----:B------:R-:W-:Y:S05]  /*10d0*/  EXIT ;  /* 0x000000000000794d */ /* 0x000fea0003800000 */
.L_x_877:
        /* <DEDUP_REMOVED lines=10> */
.L_x_19415:


//--------------------- .text._ZN2at6native18elementwise_kernelILi128ELi4EZNS0_15gpu_kernel_implINS0_13BUnaryFunctorIN3c108BFloat16ES5_S5_NS0_15binary_internal10DivFunctorIS5_EEEEEEvRNS_18TensorIteratorBaseERKT_EUliE_EEviT1_ --------------------------
	.section	.text._ZN2at6native18elementwise_kernelILi128ELi4EZNS0_15gpu_kernel_implINS0_13BUnaryFunctorIN3c108BFloat16ES5_S5_NS0_15binary_internal10DivFunctorIS5_EEEEEEvRNS_18TensorIteratorBaseERKT_EUliE_EEviT1_,"ax",@progbits
	.align	128
        .global         _ZN2at6native18elementwise_kernelILi128ELi4EZNS0_15gpu_kernel_implINS0_13BUnaryFunctorIN3c108BFloat16ES5_S5_NS0_15binary_internal10DivFunctorIS5_EEEEEEvRNS_18TensorIteratorBaseERKT_EUliE_EEviT1_
        .type           _ZN2at6native18elementwise_kernelILi128ELi4EZNS0_15gpu_kernel_implINS0_13BUnaryFunctorIN3c108BFloat16ES5_S5_NS0_15binary_internal10DivFunctorIS5_EEEEEEvRNS_18TensorIteratorBaseERKT_EUliE_EEviT1_,@function
        .size           _ZN2at6native18elementwise_kernelILi128ELi4EZNS0_15gpu_kernel_implINS0_13BUnaryFunctorIN3c108BFloat16ES5_S5_NS0_15binary_internal10DivFunctorIS5_EEEEEEvRNS_18TensorIteratorBaseERKT_EUliE_EEviT1_,(.L_x_19416 - _ZN2at6native18elementwise_kernelILi128ELi4EZNS0_15gpu_kernel_implINS0_13BUnaryFunctorIN3c108BFloat16ES5_S5_NS0_15binary_internal10DivFunctorIS5_EEEEEEvRNS_18TensorIteratorBaseERKT_EUliE_EEviT1_)
        .other          _ZN2at6native18elementwise_kernelILi128ELi4EZNS0_15gpu_kernel_implINS0_13BUnaryFunctorIN3c108BFloat16ES5_S5_NS0_15binary_internal10DivFunctorIS5_EEEEEEvRNS_18TensorIteratorBaseERKT_EUliE_EEviT1_,@"STO_CUDA_ENTRY STV_DEFAULT"
_ZN2at6native18elementwise_kernelILi128ELi4EZNS0_15gpu_kernel_implINS0_13BUnaryFunctorIN3c108BFloat16ES5_S5_NS0_15binary_internal10DivFunctorIS5_EEEEEEvRNS_18TensorIteratorBaseERKT_EUliE_EEviT1_:
.text._ZN2at6native18elementwise_kernelILi128ELi4EZNS0_15gpu_kernel_implINS0_13BUnaryFunctorIN3c108BFloat16ES5_S5_NS0_15binary_internal10DivFunctorIS5_EEEEEEvRNS_18TensorIteratorBaseERKT_EUliE_EEviT1_:
        /* <DEDUP_REMOVED lines=10> */
[----:B------:R-:W3:Y:S01]  /*00a0*/  LDCU.U16 UR43, c[0x0][0x592] ;  /* 0x0000b240ff2b77ac */ /* 0x000ee20008000400 */
        /* <DEDUP_REMOVED lines=9> */
[----:B------:R-:W-:-:S06]  /*0140*/  IMAD.MOV.U32 R16, RZ, RZ, RZ ;  /* 0x000000ffff107224 */ /* 0x000fcc00078e00ff */
[----:B------:R-:W-:Y:S05]  /*0150*/  BRA.U !UP0, `(.L_x_880) ;  /* 0x0000001108a87547 */ /* 0x000fea000b800000 */
[----:B------:R-:W0:Y:S01]  /*0160*/  LDCU.64 UR4, c[0x0][0x390] ;  /* 0x00007200ff0477ac */ /* 0x000e220008000a00 */
[----:B------:R-:W-:Y:S01]  /*0170*/  IMAD.MOV.U32 R16, RZ, RZ, RZ ;  /* 0x000000ffff107224 */ /* 0x000fe200078e00ff */
[----:B------:R-:W1:Y:S01]  /*0180*/  LDCU UR6, c[0x0][0x38c] ;  /* 0x00007180ff0677ac */ /* 0x000e620008000800 */
[----:B------:R-:W2:Y:S01]  /*0190*/  LDCU.64 UR8, c[0x0][0x4b8] ;  /* 0x00009700ff0877ac */ /* 0x000ea20008000a00 */
[----:B------:R-:W-:Y:S01]  /*01a0*/  UISETP.NE.AND UP0, UPT, UR41, URZ, UPT ;  /* 0x000000ff2900728c */ /* 0x000fe2000bf05270 */
[----:B0-----:R-:W-:-:S05]  /*01b0*/  IMAD.HI.U32 R2, R17, UR4, R16 ;  /* 0x0000000411027c27 */ /* 0x001fca000f8e0010 */
[----:B------:R-:W-:-:S04]  /*01c0*/  SHF.R.U32.HI R3, RZ, UR5, R2 ;  /* 0x00000005ff037c19 */ /* 0x000fc80008011602 */
[----:B------:R-:W-:-:S05]  /*01d0*/  IADD3 R0, PT, PT, -R3, RZ, RZ ;  /* 0x000000ff03007210 */ /* 0x000fca0007ffe1ff */
[----:B-1----:R-:W-:-:S04]  /*01e0*/  IMAD R0, R0, UR6, R17 ;  /* 0x0000000600007c24 */ /* 0x002fc8000f8e0211 */
[C---:B--2---:R-:W-:Y:S02]  /*01f0*/  IMAD R16, R0.reuse, UR8, RZ ;  /* 0x0000000800107c24 */ /* 0x044fe4000f8e02ff */
[----:B------:R-:W-:Y:S01]  /*0200*/  IMAD R0, R0, UR9, RZ ;  /* 0x0000000900007c24 */ /* 0x000fe2000f8e02ff */
[----:B------:R-:W-:Y:S06]  /*0210*/  BRA.U !UP0, `(.L_x_880) ;  /* 0x0000001108787547 */ /* 0x000fec000b800000 */
[----:B------:R-:W0:Y:S01]  /*0220*/  LDCU.64 UR6, c[0x0][0x398] ;  /* 0x00007300ff0677ac */ /* 0x000e220008000a00 */
[----:B------:R-:W-:Y:S01]  /*0230*/  IMAD.MOV.U32 R2, RZ, RZ, RZ ;  /* 0x000000ffff027224 */ /* 0x000fe200078e00ff */
[----:B------:R-:W1:Y:S01]  /*0240*/  LDCU UR4, c[0x0][0x3a0] ;  /* 0x00007400ff0477ac */ /* 0x000e620008000800 */
[----:B------:R-:W2:Y:S01]  /*0250*/  LDCU.64 UR8, c[0x0][0x4c0] ;  /* 0x00009800ff0877ac */ /* 0x000ea20008000a00 */
[----:B------:R-:W-:Y:S01]  /*0260*/  UISETP.NE.AND UP0, UPT, UR38, 0x2, UPT ;  /* 0x000000022600788c */ /* 0x000fe2000bf05270 */
[----:B0-----:R-:W-:-:S05]  /*0270*/  IMAD.HI.U32 R4, R3, UR7, R2 ;  /* 0x0000000703047c27 */ /* 0x001fca000f8e0002 */
[----:B-1----:R-:W-:-:S05]  /*0280*/  SHF.R.U32.HI R5, RZ, UR4, R4 ;  /* 0x00000004ff057c19 */ /* 0x002fca0008011604 */
[----:B------:R-:W-:-:S04]  /*0290*/  IMAD.MOV R2, RZ, RZ, -R5 ;  /* 0x000000ffff027224 */ /* 0x000fc800078e0a05 */
[----:B------:R-:W-:-:S04]  /*02a0*/  IMAD R3, R2, UR6, R3 ;  /* 0x0000000602037c24 */ /* 0x000fc8000f8e0203 */
[C---:B--2---:R-:W-:Y:S02]  /*02b0*/  IMAD R16, R3.reuse, UR8, R16 ;  /* 0x0000000803107c24 */ /* 0x044fe4000f8e0210 */
[----:B------:R-:W-:Y:S01]  /*02c0*/  IMAD R0, R3, UR9, R0 ;  /* 0x0000000903007c24 */ /* 0x000fe2000f8e0200 */
[----:B------:R-:W-:Y:S06]  /*02d0*/  BRA.U !UP0, `(.L_x_880) ;  /* 0x0000001108487547 */ /* 0x000fec000b800000 */
[----:B------:R-:W0:Y:S01]  /*02e0*/  LDCU.64 UR4, c[0x0][0x3a8] ;  /* 0x00007500ff0477ac */ /* 0x000e220008000a00 */
[----:B------:R-:W-:Y:S01]  /*02f0*/  IMAD.MOV.U32 R4, RZ, RZ, RZ ;  /* 0x000000ffff047224 */ /* 0x000fe200078e00ff */
[----:B------:R-:W1:Y:S01]  /*0300*/  LDCU UR6, c[0x0][0x3a4] ;  /* 0x00007480ff0677ac */ /* 0x000e620008000800 */
[----:B------:R-:W2:Y:S01]  /*0310*/  LDCU.64 UR8, c[0x0][0x4c8] ;  /* 0x00009900ff0877ac */ /* 0x000ea20008000a00 */
[----:B------:R-:W-:Y:S01]  /*0320*/  UISETP.NE.AND UP0, UPT, UR38, 0x3, UPT ;  /* 0x000000032600788c */ /* 0x000fe2000bf05270 */
[----:B0-----:R-:W-:-:S05]  /*0330*/  IMAD.HI.U32 R2, R5, UR4, R4 ;  /* 0x0000000405027c27 */ /* 0x001fca000f8e0004 */
[----:B------:R-:W-:-:S04]  /*0340*/  SHF.R.U32.HI R3, RZ, UR5, R2 ;  /* 0x00000005ff037c19 */ /* 0x000fc80008011602 */
[----:B------:R-:W-:-:S05]  /*0350*/  IADD3 R4, PT, PT, -R3, RZ, RZ ;  /* 0x000000ff03047210 */ /* 0x000fca0007ffe1ff */
[----:B-1----:R-:W-:-:S04]  /*0360*/  IMAD R5, R4, UR6, R5 ;  /* 0x0000000604057c24 */ /* 0x002fc8000f8e0205 */
        /* <DEDUP_REMOVED lines=258> */
[----:B------:R-:W2:Y:S02]  /*1390*/  LDCU.64 UR8, c[0x0][0x578] ;  /* 0x0000af00ff0877ac */ /* 0x000ea40008000a00 */
[----:B0-----:R-:W-:-:S05]  /*13a0*/  IMAD.HI.U32 R2, R5, UR4, R4 ;  /* 0x0000000405027c27 */ /* 0x001fca000f8e0004 */
[----:B------:R-:W-:-:S04]  /*13b0*/  SHF.R.U32.HI R2, RZ, UR5, R2 ;  /* 0x00000005ff027c19 */ /* 0x000fc80008011602 */
[----:B------:R-:W-:-:S05]  /*13c0*/  IADD3 R3, PT, PT, -R2, RZ, RZ ;  /* 0x000000ff02037210 */ /* 0x000fca0007ffe1ff */
[----:B-1----:R-:W-:-:S04]  /*13d0*/  IMAD R5, R3, UR6, R5 ;  /* 0x0000000603057c24 */ /* 0x002fc8000f8e0205 */
[C---:B--2---:R-:W-:Y:S02]  /*13e0*/  IMAD R16, R5.reuse, UR8, R16 ;  /* 0x0000000805107c24 */ /* 0x044fe4000f8e0210 */
[----:B------:R-:W-:-:S07]  /*13f0*/  IMAD R0, R5, UR9, R0 ;  /* 0x0000000905007c24 */ /* 0x000fce000f8e0200 */
.L_x_880:
        /* <DEDUP_REMOVED lines=18> */
.L_x_884:
[----:B------:R-:W2:Y:S02]  /*1520*/  LDG.E.U8 R2, desc[UR36][R2.64] ;  /* 0x0000002402027981 */ /* 0x000ea4000c1e1100 */
[----:B--2---:R-:W-:-:S04]  /*1530*/  I2FP.F32.U32 R0, R2 ;  /* 0x0000000200007245 */ /* 0x004fc80000201000 */
[----:B------:R-:W-:Y:S01]  /*1540*/  F2FP.BF16.F32.PACK_AB R0, RZ, R0 ;  /* 0x00000000ff00723e */ /* 0x000fe200000010ff */
[----:B------:R-:W-:Y:S06]  /*1550*/  BRA `(.L_x_886) ;  /* 0x0000000c00847947 */ /* 0x000fec0003800000 */
.L_x_883:
        /* <DEDUP_REMOVED lines=10> */
.L_x_888:
[----:B------:R-:W2:Y:S02]  /*1600*/  LDG.E R2, desc[UR36][R2.64] ;  /* 0x0000002402027981 */ /* 0x000ea4000c1e1900 */
[----:B--2---:R-:W-:-:S04]  /*1610*/  I2FP.F32.S32 R0, R2 ;  /* 0x0000000200007245 */ /* 0x004fc80000201400 */
[----:B------:R-:W-:Y:S01]  /*1620*/  F2FP.BF16.F32.PACK_AB R0, RZ, R0 ;  /* 0x00000000ff00723e */ /* 0x000fe200000010ff */
[----:B------:R-:W-:Y:S06]  /*1630*/  BRA `(.L_x_886) ;  /* 0x0000000c004c7947 */ /* 0x000fec0003800000 */
.L_x_887:
[----:B------:R-:W2:Y:S02]  /*1640*/  LDG.E.U16 R2, desc[UR36][R2.64] ;  /* 0x0000002402027981 */ /* 0x000ea4000c1e1500 */
[----:B--2---:R-:W0:Y:S02]  /*1650*/  I2F.S16 R0, R2 ;  /* 0x0000000200007306 */ /* 0x004e240000101400 */
[----:B0-----:R-:W-:Y:S01]  /*1660*/  F2FP.BF16.F32.PACK_AB R0, RZ, R0 ;  /* 0x00000000ff00723e */ /* 0x001fe200000010ff */
[----:B------:R-:W-:Y:S06]  /*1670*/  BRA `(.L_x_886) ;  /* 0x0000000c003c7947 */ /* 0x000fec0003800000 */
.L_x_882:
        /* <DEDUP_REMOVED lines=9> */
.L_x_890:
[----:B------:R-:W2:Y:S02]  /*1710*/  LDG.E.U16 R0, desc[UR36][R2.64] ;  /* 0x0000002402007981 */ /* 0x000ea4000c1e1500 */
[----:B--2---:R-:W-:-:S05]  /*1720*/  HADD2.F32 R0, -RZ, R0.H0_H0 ;  /* 0x20000000ff007230 */ /* 0x004fca0000004100 */
[----:B------:R-:W-:Y:S01]  /*1730*/  F2FP.BF16.F32.PACK_AB R0, RZ, R0 ;  /* 0x00000000ff00723e */ /* 0x000fe200000010ff */
[----:B------:R-:W-:Y:S06]  /*1740*/  BRA `(.L_x_886) ;  /* 0x0000000c00087947 */ /* 0x000fec0003800000 */
.L_x_889:
        /* <DEDUP_REMOVED lines=9> */
.L_x_892:
[----:B------:R-:W2:Y:S02]  /*17e0*/  LDG.E.U16 R2, desc[UR36][R2.64] ;  /* 0x0000002402027981 */ /* 0x000ea4000c1e1500 */
[----:B--2---:R-:W-:-:S05]  /*17f0*/  HADD2.F32 R0, -RZ, R2.H0_H0 ;  /* 0x20000002ff007230 */ /* 0x004fca0000004100 */
[----:B------:R-:W-:Y:S01]  /*1800*/  F2FP.BF16.F32.PACK_AB R0, RZ, R0 ;  /* 0x00000000ff00723e */ /* 0x000fe200000010ff */
[----:B------:R-:W-:Y:S06]  /*1810*/  BRA `(.L_x_886) ;  /* 0x0000000800d47947 */ /* 0x000fec0003800000 */
.L_x_891:
        /* <DEDUP_REMOVED lines=8> */
.L_x_881:
        /* <DEDUP_REMOVED lines=13> */
.L_x_895:
        /* <DEDUP_REMOVED lines=8> */
.L_x_894:
        /* <DEDUP_REMOVED lines=27> */
.L_x_897:
        /* <DEDUP_REMOVED lines=13> */
.L_x_896:
[----:B------:R0:W5:Y:S01]  /*1c70*/  LDG.E.U16 R0, desc[UR36][R2.64] ;  /* 0x0000002402007981 */ /* 0x000162000c1e1500 */
[----:B------:R-:W-:Y:S05]  /*1c80*/  BRA `(.L_x_886) ;  /* 0x0000000400b87947 */ /* 0x000fea0003800000 */
.L_x_893:
        /* <DEDUP_REMOVED lines=12> */
.L_x_900:
        /* <DEDUP_REMOVED lines=21> */
.L_x_904:
[----:B------:R-:W-:Y:S05]  /*1ea0*/  BSYNC.RECONVERGENT B1 ;  /* 0x0000000000017941 */ /* 0x000fea0003800200 */
.L_x_903:
[----:B------:R-:W-:Y:S01]  /*1eb0*/  IMAD.SHL.U32 R0, R0, 0x100000, RZ ;  /* 0x0010000000007824 */ /* 0x000fe200078e00ff */
[----:B------:R-:W-:-:S04]  /*1ec0*/  LEA R2, R2, 0x3b800000, 0x17 ;  /* 0x3b80000002027811 */ /* 0x000fc800078eb8ff */
[----:B------:R-:W-:-:S07]  /*1ed0*/  LOP3.LUT R0, R2, R0, R7, 0xfe, !PT ;  /* 0x0000000002007212 */ /* 0x000fce00078efe07 */
.L_x_902:
[----:B------:R-:W-:Y:S05]  /*1ee0*/  BSYNC.RECONVERGENT B0 ;  /* 0x0000000000007941 */ /* 0x000fea0003800200 */
.L_x_901:
[----:B------:R-:W-:Y:S01]  /*1ef0*/  F2FP.BF16.F32.PACK_AB R0, RZ, R0 ;  /* 0x00000000ff00723e */ /* 0x000fe200000010ff */
[----:B------:R-:W-:Y:S06]  /*1f00*/  BRA `(.L_x_886) ;  /* 0x0000000400187947 */ /* 0x000fec0003800000 */
.L_x_899:
[----:B------:R-:W2:Y:S01]  /*1f10*/  LDG.E.U8 R3, desc[UR36][R2.64] ;  /* 0x0000002402037981 */ /* 0x000ea2000c1e1100 */
[----:B------:R-:W-:Y:S01]  /*1f20*/  BSSY.RECONVERGENT B0, `(.L_x_905) ;  /* 0x0000018000007945 */ /* 0x000fe20003800200 */
[----:B------:R-:W-:Y:S01]  /*1f30*/  HFMA2 R0, -RZ, RZ, 0, 0 ;  /* 0x00000000ff007431 */ /* 0x000fe200000001ff */
        /* <DEDUP_REMOVED lines=18> */
.L_x_908:
[----:B------:R-:W-:Y:S05]  /*2060*/  BSYNC.RECONVERGENT B1 ;  /* 0x0000000000017941 */ /* 0x000fea0003800200 */
.L_x_907:
[----:B------:R-:W-:Y:S02]  /*2070*/  SHF.L.U32 R0, R0, 0x15, RZ ;  /* 0x0000001500007819 */ /* 0x000fe400000006ff */
[----:B------:R-:W-:-:S04]  /*2080*/  LEA R2, R2, 0x37800000, 0x17 ;  /* 0x3780000002027811 */ /* 0x000fc800078eb8ff */
[----:B------:R-:W-:-:S07]  /*2090*/  LOP3.LUT R0, R2, R0, R7, 0xfe, !PT ;  /* 0x0000000002007212 */ /* 0x000fce00078efe07 */
.L_x_906:
[----:B------:R-:W-:Y:S05]  /*20a0*/  BSYNC.RECONVERGENT B0 ;  /* 0x0000000000007941 */ /* 0x000fea0003800200 */
.L_x_905:
[----:B------:R-:W-:Y:S01]  /*20b0*/  F2FP.BF16.F32.PACK_AB R0, RZ, R0 ;  /* 0x00000000ff00723e */ /* 0x000fe200000010ff */
[----:B------:R-:W-:Y:S06]  /*20c0*/  BRA `(.L_x_886) ;  /* 0x0000000000a87947 */ /* 0x000fec0003800000 */
.L_x_898:
[----:B------:R-:W-:-:S09]  /*20d0*/  UISETP.NE.AND UP0, UPT, UR4, 0x1c, UPT ;  /* 0x0000001c0400788c */ /* 0x000fd2000bf05270 */
[----:B------:R-:W-:Y:S05]  /*20e0*/  BRA.U !UP0, `(.L_x_909) ;  /* 0x0000000108947547 */ /* 0x000fea000b800000 */
[----:B------:R-:W-:-:S09]  /*20f0*/  UISETP.NE.AND UP0, UPT, UR4, 0x1d, UPT ;  /* 0x0000001d0400788c */ /* 0x000fd2000bf05270 */
[----:B------:R-:W-:Y:S05]  /*2100*/  BRA.U !UP0, `(.L_x_910) ;  /* 0x00000001087c7547 */ /* 0x000fea000b800000 */
[----:B------:R-:W-:-:S09]  /*2110*/  UISETP.NE.AND UP0, UPT, UR4, 0x2c, UPT ;  /* 0x0000002c0400788c */ /* 0x000fd2000bf05270 */
[----:B------:R-:W-:Y:S05]  /*2120*/  BRA.U !UP0, `(.L_x_911) ;  /* 0x0000000108487547 */ /* 0x000fea000b800000 */
.L_x_885:
[----:B------:R-:W-:Y:S01]  /*2130*/  MOV R2, 0x0 ;  /* 0x0000000000027802 */ /* 0x000fe20000000f00 */
[----:B------:R-:W0:Y:S01]  /*2140*/  LDCU.64 UR4, c[0x4][0x148] ;  /* 0x01002900ff0477ac */ /* 0x000e220008000a00 */
[----:B------:R-:W-:Y:S02]  /*2150*/  HFMA2 R12, -RZ, RZ, 0, 5.9604644775390625e-08 ;  /* 0x00000001ff0c7431 */ /* 0x000fe400000001ff */
        /* <DEDUP_REMOVED lines=12> */
[----:B--2---:R-:W-:Y:S05]  /*2220*/  CALL.ABS.NOINC R2 ;  /* 0x0000000002007343 */ /* 0x004fea0003c00000 */
.L_x_912:
[----:B------:R-:W-:Y:S01]  /*2230*/  PRMT R0, RZ, 0x7610, R0 ;  /* 0x00007610ff007816 */ /* 0x000fe20000000000 */
[----:B------:R-:W-:Y:S06]  /*2240*/  BRA `(.L_x_886) ;  /* 0x0000000000487947 */ /* 0x000fec0003800000 */
.L_x_911:
        /* <DEDUP_REMOVED lines=8> */
.L_x_914:
[----:B------:R-:W-:Y:S05]  /*22d0*/  BSYNC.RECONVERGENT B0 ;  /* 0x0000000000007941 */ /* 0x000fea0003800200 */
.L_x_913:
[----:B------:R-:W-:Y:S01]  /*22e0*/  F2FP.BF16.F32.PACK_AB R0, RZ, R0 ;  /* 0x00000000ff00723e */ /* 0x000fe200000010ff */
[----:B------:R-:W-:Y:S06]  /*22f0*/  BRA `(.L_x_886) ;  /* 0x00000000001c7947 */ /* 0x000fec0003800000 */
.L_x_910:
[----:B------:R-:W2:Y:S02]  /*2300*/  LDG.E.64 R2, desc[UR36][R2.64] ;  /* 0x0000002402027981 */ /* 0x000ea4000c1e1b00 */
[----:B--2---:R-:W0:Y:S02]  /*2310*/  I2F.U64 R0, R2 ;  /* 0x0000000200007312 */ /* 0x004e240000301000 */
[----:B0-----:R-:W-:Y:S01]  /*2320*/  F2FP.BF16.F32.PACK_AB R0, RZ, R0 ;  /* 0x00000000ff00723e */ /* 0x001fe200000010ff */
[----:B------:R-:W-:Y:S06]  /*2330*/  BRA `(.L_x_886) ;  /* 0x00000000000c7947 */ /* 0x000fec0003800000 */
.L_x_909:
[----:B------:R-:W2:Y:S02]  /*2340*/  LDG.E R2, desc[UR36][R2.64] ;  /* 0x0000002402027981 */ /* 0x000ea4000c1e1900 */
[----:B--2---:R-:W-:-:S04]  /*2350*/  I2FP.F32.U32 R0, R2 ;  /* 0x0000000200007245 */ /* 0x004fc80000201000 */
[----:B------:R-:W-:-:S07]  /*2360*/  F2FP.BF16.F32.PACK_AB R0, RZ, R0 ;  /* 0x00000000ff00723e */ /* 0x000fce00000010ff */
.L_x_886:
[----:B------:R-:W-:Y:S01]  /*2370*/  USHF.L.U32 UR4, UR43, 0x10, URZ ;  /* 0x000000102b047899 */ /* 0x000fe200080006ff */
[----:B-----5:R-:W-:Y:S01]  /*2380*/  IMAD.U32 R0, R0, 0x10000, RZ ;  /* 0x0001000000007824 */ /* 0x020fe200078e00ff */
[----:B------:R-:W1:Y:S07]  /*2390*/  LDCU.64 UR6, c[0x0][0x580] ;  /* 0x0000b000ff0677ac */ /* 0x000e6e0008000a00 */
[----:B0-----:R-:W0:Y:S01]  /*23a0*/  MUFU.RCP R3, UR4 ;  /* 0x0000000400037d08 */ /* 0x001e220008001000 */
[----:B------:R-:W-:-:S04]  /*23b0*/  UPRMT UR4, UR39, 0x9910, URZ ;  /* 0x0000991027047896 */ /* 0x000fc800080000ff */
[----:B------:R-:W-:Y:S01]  /*23c0*/  UISETP.GT.AND UP0, UPT, UR4, 0x9, UPT ;  /* 0x000000090400788c */ /* 0x000fe2000bf04270 */
[----:B-1----:R-:W-:Y:S01]  /*23d0*/  IADD3 R2, P0, PT, R16, UR6, RZ ;  /* 0x0000000610027c10 */ /* 0x002fe2000ff1e0ff */
[----:B0-----:R-:W-:-:S04]  /*23e0*/  FMUL.FTZ R0, R0, R3 ;  /* 0x0000000300007220 */ /* 0x001fc80000410000 */
[----:B------:R-:W-:Y:S01]  /*23f0*/  IMAD.X R3, RZ, RZ, UR7, P0 ;  /* 0x00000007ff037e24 */ /* 0x000fe200080e06ff */
[----:B------:R0:W1:Y:S02]  /*2400*/  F2F.BF16.F32 R5, R0 ;  /* 0x0000000000057304 */ /* 0x0000640000202000 */
        /* <DEDUP_REMOVED lines=9> */
[----:B01----:R-:W-:-:S04]  /*24a0*/  IMAD.U32 R0, R5, 0x10000, RZ ;  /* 0x0001000005007824 */ /* 0x003fc800078e00ff */
[----:B------:R-:W0:Y:S02]  /*24b0*/  F2I.FTZ.TRUNC.NTZ R5, R0 ;  /* 0x0000000000057305 */ /* 0x000e24000021f100 */
[----:B0-----:R0:W-:Y:S01]  /*24c0*/  STG.E.U8 desc[UR36][R2.64], R5 ;  /* 0x0000000502007986 */ /* 0x0011e2000c101124 */
[----:B------:R-:W-:Y:S05]  /*24d0*/  BRA `(.L_x_920) ;  /* 0x0000000c00807947 */ /* 0x000fea0003800000 */
.L_x_918:
[----:B-1----:R-:W-:-:S06]  /*24e0*/  SHF.L.U32 R5, R5, 0x10, RZ ;  /* 0x0000001005057819 */ /* 0x002fcc00000006ff */
[----:B------:R-:W1:Y:S02]  /*24f0*/  F2I.S64.TRUNC R4, R5 ;  /* 0x0000000500047311 */ /* 0x000e64000020d900 */
[----:B-1----:R4:W-:Y:S01]  /*2500*/  STG.E.U8 desc[UR36][R2.64], R4 ;  /* 0x0000000402007986 */ /* 0x0029e2000c101124 */
[----:B------:R-:W-:Y:S05]  /*2510*/  BRA `(.L_x_920) ;  /* 0x0000000c00707947 */ /* 0x000fea0003800000 */
.L_x_917:
[----:B------:R-:W-:-:S09]  /*2520*/  UISETP.NE.AND UP0, UPT, UR4, 0x2, UPT ;  /* 0x000000020400788c */ /* 0x000fd2000bf05270 */
[----:B------:R-:W-:Y:S05]  /*2530*/  BRA.U !UP0, `(.L_x_921) ;  /* 0x0000000108307547 */ /* 0x000fea000b800000 */
[----:B------:R-:W-:-:S09]  /*2540*/  UISETP.NE.AND UP0, UPT, UR4, 0x3, UPT ;  /* 0x000000030400788c */ /* 0x000fd2000bf05270 */
[----:B------:R-:W-:Y:S05]  /*2550*/  BRA.U !UP0, `(.L_x_922) ;  /* 0x0000000108187547 */ /* 0x000fea000b800000 */
[----:B------:R-:W-:-:S09]  /*2560*/  UISETP.NE.AND UP0, UPT, UR4, 0x4, UPT ;  /* 0x000000040400788c */ /* 0x000fd2000bf05270 */
[----:B------:R-:W-:Y:S05]  /*2570*/  BRA.U UP0, `(.L_x_919) ;  /* 0x0000000900b87547 */ /* 0x000fea000b800000 */
[----:B-1----:R-:W-:-:S06]  /*2580*/  IMAD.U32 R5, R5, 0x10000, RZ ;  /* 0x0001000005057824 */ /* 0x002fcc00078e00ff */
[----:B------:R-:W1:Y:S02]  /*2590*/  F2I.S64.TRUNC R4, R5 ;  /* 0x0000000500047311 */ /* 0x000e64000020d900 */
[----:B-1----:R1:W-:Y:S01]  /*25a0*/  STG.E.64 desc[UR36][R2.64], R4 ;  /* 0x0000000402007986 */ /* 0x0023e2000c101b24 */
[----:B------:R-:W-:Y:S05]  /*25b0*/  BRA `(.L_x_920) ;  /* 0x0000000c00487947 */ /* 0x000fea0003800000 */
.L_x_922:
[----:B-1----:R-:W-:-:S06]  /*25c0*/  IMAD.U32 R5, R5, 0x10000, RZ ;  /* 0x0001000005057824 */ /* 0x002fcc00078e00ff */
[----:B------:R-:W1:Y:S02]  /*25d0*/  F2I.FTZ.TRUNC.NTZ R5, R5 ;  /* 0x0000000500057305 */ /* 0x000e64000021f100 */
[----:B-1----:R2:W-:Y:S01]  /*25e0*/  STG.E desc[UR36][R2.64], R5 ;  /* 0x0000000502007986 */ /* 0x0025e2000c101924 */
[----:B------:R-:W-:Y:S05]  /*25f0*/  BRA `(.L_x_920) ;  /* 0x0000000c00387947 */ /* 0x000fea0003800000 */
.L_x_921:
[----:B-1----:R-:W-:-:S06]  /*2600*/  IMAD.U32 R5, R5, 0x10000, RZ ;  /* 0x0001000005057824 */ /* 0x002fcc00078e00ff */
[----:B------:R-:W1:Y:S02]  /*2610*/  F2I.FTZ.TRUNC.NTZ R5, R5 ;  /* 0x0000000500057305 */ /* 0x000e64000021f100 */
[----:B-1----:R3:W-:Y:S01]  /*2620*/  STG.E.U16 desc[UR36][R2.64], R5 ;  /* 0x0000000502007986 */ /* 0x0027e2000c101524 */
[----:B------:R-:W-:Y:S05]  /*2630*/  BRA `(.L_x_920) ;  /* 0x0000000c00287947 */ /* 0x000fea0003800000 */
.L_x_916:
[----:B------:R-:W-:-:S09]  /*2640*/  UISETP.GT.AND UP0, UPT, UR4, 0x6, UPT ;  /* 0x000000060400788c */ /* 0x000fd2000bf04270 */
[----:B------:R-:W-:Y:S05]  /*2650*/  BRA.U UP0, `(.L_x_923) ;  /* 0x00000001002c7547 */ /* 0x000fea000b800000 */
[----:B------:R-:W-:-:S09]  /*2660*/  UISETP.NE.AND UP0, UPT, UR4, 0x5, UPT ;  /* 0x000000050400788c */ /* 0x000fd2000bf05270 */
[----:B------:R-:W-:Y:S05]  /*2670*/  BRA.U !UP0, `(.L_x_924) ;  /* 0x0000000108147547 */ /* 0x000fea000b800000 */
[----:B------:R-:W-:-:S09]  /*2680*/  UISETP.NE.AND UP0, UPT, UR4, 0x6, UPT ;  /* 0x000000060400788c */ /* 0x000fd2000bf05270 */
[----:B------:R-:W-:Y:S05]  /*2690*/  BRA.U UP0, `(.L_x_919) ;  /* 0x0000000900707547 */ /* 0x000fea000b800000 */
[----:B-1----:R-:W-:-:S05]  /*26a0*/  SHF.L.U32 R5, R5, 0x10, RZ ;  /* 0x0000001005057819 */ /* 0x002fca00000006ff */
[----:B------:R1:W-:Y:S01]  /*26b0*/  STG.E desc[UR36][R2.64], R5 ;  /* 0x0000000502007986 */ /* 0x0003e2000c101924 */
[----:B------:R-:W-:Y:S05]  /*26c0*/  BRA `(.L_x_920) ;  /* 0x0000000c00047947 */ /* 0x000fea0003800000 */
.L_x_924:
[----:B01----:R-:W-:-:S05]  /*26d0*/  IMAD.U32 R0, R5, 0x10000, RZ ;  /* 0x0001000005007824 */ /* 0x003fca00078e00ff */
[----:B------:R-:W-:-:S05]  /*26e0*/  F2FP.F16.F32.PACK_AB R0, RZ, R0 ;  /* 0x00000000ff00723e */ /* 0x000fca00000000ff */
[----:B------:R0:W-:Y:S01]  /*26f0*/  STG.E.U16 desc[UR36][R2.64], R0 ;  /* 0x0000000002007986 */ /* 0x0001e2000c101524 */
[----:B------:R-:W-:Y:S05]  /*2700*/  BRA `(.L_x_920) ;  /* 0x0000000800f47947 */ /* 0x000fea0003800000 */
.L_x_923:
[----:B------:R-:W-:-:S09]  /*2710*/  UISETP.NE.AND UP0, UPT, UR4, 0x7, UPT ;  /* 0x000000070400788c */ /* 0x000fd2000bf05270 */
[----:B------:R-:W-:Y:S05]  /*2720*/  BRA.U !UP0, `(.L_x_925) ;  /* 0x0000000108347547 */ /* 0x000fea000b800000 */
[----:B------:R-:W-:-:S09]  /*2730*/  UISETP.NE.AND UP0, UPT, UR4, 0x8, UPT ;  /* 0x000000080400788c */ /* 0x000fd2000bf05270 */
[----:B------:R-:W-:Y:S05]  /*2740*/  BRA.U !UP0, `(.L_x_926) ;  /* 0x0000000108187547 */ /* 0x000fea000b800000 */
[----:B------:R-:W-:-:S09]  /*2750*/  UISETP.NE.AND UP0, UPT, UR4, 0x9, UPT ;  /* 0x000000090400788c */ /* 0x000fd2000bf05270 */
[----:B------:R-:W-:Y:S05]  /*2760*/  BRA.U UP0, `(.L_x_919) ;  /* 0x00000009003c7547 */ /* 0x000fea000b800000 */
[----:B-1----:R-:W-:Y:S02]  /*2770*/  IMAD.U32 R4, R5, 0x10000, RZ ;  /* 0x0001000005047824 */ /* 0x002fe400078e00ff */
[----:B------:R-:W-:-:S05]  /*2780*/  IMAD.MOV.U32 R5, RZ, RZ, RZ ;  /* 0x000000ffff057224 */ /* 0x000fca00078e00ff */
[----:B------:R1:W-:Y:S01]  /*2790*/  STG.E.64 desc[UR36][R2.64], R4 ;  /* 0x0000000402007986 */ /* 0x0003e2000c101b24 */
[----:B------:R-:W-:Y:S05]  /*27a0*/  BRA `(.L_x_920) ;  /* 0x0000000800cc7947 */ /* 0x000fea0003800000 */
.L_x_926:
[----:B-1----:R-:W-:-:S04]  /*27b0*/  SHF.L.U32 R5, R5, 0x10, RZ ;  /* 0x0000001005057819 */ /* 0x002fc800000006ff */
[----:B------:R-:W-:-:S04]  /*27c0*/  F2FP.F16.F32.PACK_AB R5, RZ, R5 ;  /* 0x00000005ff05723e */ /* 0x000fc800000000ff */
[----:B------:R-:W-:-:S05]  /*27d0*/  PRMT R5, R5, 0x5410, RZ ;  /* 0x0000541005057816 */ /* 0x000fca00000000ff */
[----:B------:R1:W-:Y:S01]  /*27e0*/  STG.E desc[UR36][R2.64], R5 ;  /* 0x0000000502007986 */ /* 0x0003e2000c101924 */
[----:B------:R-:W-:Y:S05]  /*27f0*/  BRA `(.L_x_920) ;  /* 0x0000000800b87947 */ /* 0x000fea0003800000 */
.L_x_925:
[----:B-1----:R-:W-:-:S04]  /*2800*/  IMAD.U32 R4, R5, 0x10000, RZ ;  /* 0x0001000005047824 */ /* 0x002fc800078e00ff */
[----:B------:R-:W-:-:S06]  /*2810*/  FMUL.FTZ R4, R4, 1 ;  /* 0x3f80000004047820 */ /* 0x000fcc0000410000 */
[----:B------:R-:W1:Y:S02]  /*2820*/  F2F.F64.F32 R4, R4 ;  /* 0x0000000400047310 */ /* 0x000e640000201800 */
[----:B-1----:R1:W-:Y:S01]  /*2830*/  STG.E.64 desc[UR36][R2.64], R4 ;  /* 0x0000000402007986 */ /* 0x0023e2000c101b24 */
[----:B------:R-:W-:Y:S05]  /*2840*/  BRA `(.L_x_920) ;  /* 0x0000000800a47947 */ /* 0x000fea0003800000 */
.L_x_915:
        /* <DEDUP_REMOVED lines=10> */
[----:B------:R-:W-:-:S05]  /*28f0*/  SEL R5, RZ, 0x1, !P0 ;  /* 0x00000001ff057807 */ /* 0x000fca0004000000 */
[----:B------:R1:W-:Y:S01]  /*2900*/  STG.E.U8 desc[UR36][R2.64], R5 ;  /* 0x0000000502007986 */ /* 0x0003e2000c101124 */
[----:B------:R-:W-:Y:S05]  /*2910*/  BRA `(.L_x_920) ;  /* 0x0000000800707947 */ /* 0x000fea0003800000 */
.L_x_929:
[----:B-1----:R-:W-:Y:S01]  /*2920*/  IMAD.U32 R5, R5, 0x10000, RZ ;  /* 0x0001000005057824 */ /* 0x002fe200078e00ff */
[----:B------:R-:W-:-:S03]  /*2930*/  CS2R R6, SRZ ;  /* 0x0000000000067805 */ /* 0x000fc6000001ff00 */
[----:B------:R-:W-:-:S06]  /*2940*/  FMUL.FTZ R5, R5, 1 ;  /* 0x3f80000005057820 */ /* 0x000fcc0000410000 */
[----:B------:R-:W1:Y:S02]  /*2950*/  F2F.F64.F32 R4, R5 ;  /* 0x0000000500047310 */ /* 0x000e640000201800 */
[----:B-1----:R1:W-:Y:S01]  /*2960*/  STG.E.128 desc[UR36][R2.64], R4 ;  /* 0x0000000402007986 */ /* 0x0023e2000c101d24 */
[----:B------:R-:W-:Y:S05]  /*2970*/  BRA `(.L_x_920) ;  /* 0x0000000800587947 */ /* 0x000fea0003800000 */
.L_x_928:
[----:B------:R-:W-:-:S09]  /*2980*/  UISETP.NE.AND UP0, UPT, UR4, 0xf, UPT ;  /* 0x0000000f0400788c */ /* 0x000fd2000bf05270 */
[----:B------:R-:W-:Y:S05]  /*2990*/  BRA.U !UP0, `(.L_x_930) ;  /* 0x0000000108a07547 */ /* 0x000fea000b800000 */
[----:B------:R-:W-:-:S09]  /*29a0*/  UISETP.NE.AND UP0, UPT, UR4, 0x17, UPT ;  /* 0x000000170400788c */ /* 0x000fd2000bf05270 */
[----:B------:R-:W-:Y:S05]  /*29b0*/  BRA.U !UP0, `(.L_x_931) ;  /* 0x00000001084c7547 */ /* 0x000fea000b800000 */
[----:B------:R-:W-:-:S09]  /*29c0*/  UISETP.NE.AND UP0, UPT, UR4, 0x18, UPT ;  /* 0x000000180400788c */ /* 0x000fd2000bf05270 */
[----:B------:R-:W-:Y:S05]  /*29d0*/  BRA.U UP0, `(.L_x_919) ;  /* 0x0000000500a07547 */ /* 0x000fea000b800000 */
[----:B-1----:R-:W-:Y:S01]  /*29e0*/  SHF.L.U32 R7, R5, 0x10, RZ ;  /* 0x0000001005077819 */ /* 0x002fe200000006ff */
[----:B------:R-:W-:Y:S01]  /*29f0*/  BSSY.RECONVERGENT B0, `(.L_x_932) ;  /* 0x000000c000007945 */ /* 0x000fe20003800200 */
[----:B0-----:R-:W-:Y:S02]  /*2a00*/  IMAD.MOV.U32 R0, RZ, RZ, 0x7f ;  /* 0x0000007fff007424 */ /* 0x001fe400078e00ff */
        /* <DEDUP_REMOVED lines=10> */
.L_x_933:
[----:B------:R-:W-:Y:S05]  /*2ab0*/  BSYNC.RECONVERGENT B0 ;  /* 0x0000000000007941 */ /* 0x000fea0003800200 */
.L_x_932:
[----:B------:R-:W-:-:S05]  /*2ac0*/  LOP3.LUT R5, R0, 0x80, R5, 0xf8, !PT ;  /* 0x0000008000057812 */ /* 0x000fca00078ef805 */
[----:B------:R0:W-:Y:S01]  /*2ad0*/  STG.E.U8 desc[UR36][R2.64], R5 ;  /* 0x0000000502007986 */ /* 0x0001e2000c101124 */
[----:B------:R-:W-:Y:S05]  /*2ae0*/  BRA `(.L_x_920) ;  /* 0x0000000400fc7947 */ /* 0x000fea0003800000 */
.L_x_931:
[----:B-1----:R-:W-:Y:S01]  /*2af0*/  IMAD.U32 R7, R5, 0x10000, RZ ;  /* 0x0001000005077824 */ /* 0x002fe200078e00ff */
[----:B------:R-:W-:Y:S04]  /*2b00*/  BSSY.RECONVERGENT B0, `(.L_x_934) ;  /* 0x000000e000007945 */ /* 0x000fe80003800200 */
[----:B------:R-:W-:Y:S02]  /*2b10*/  LOP3.LUT R6, R7, 0x7fffffff, RZ, 0xc0, !PT ;  /* 0x7fffffff07067812 */ /* 0x000fe400078ec0ff */
[----:B------:R-:W-:Y:S02]  /*2b20*/  SHF.R.U32.HI R5, RZ, 0x18, R7 ;  /* 0x00000018ff057819 */ /* 0x000fe40000011607 */
[----:B------:R-:W-:-:S13]  /*2b30*/  ISETP.GE.U32.AND P1, PT, R6, 0x47800000, PT ;  /* 0x478000000600780c */ /* 0x000fda0003f26070 */
[----:B0-----:R-:W-:Y:S01]  /*2b40*/  @P1 IMAD.MOV.U32 R0, RZ, RZ, 0x7f ;  /* 0x0000007fff001424 */ /* 0x001fe200078e00ff */
        /* <DEDUP_REMOVED lines=9> */
.L_x_935:
[----:B------:R-:W-:Y:S05]  /*2be0*/  BSYNC.RECONVERGENT B0 ;  /* 0x0000000000007941 */ /* 0x000fea0003800200 */
.L_x_934:
[----:B------:R-:W-:-:S05]  /*2bf0*/  LOP3.LUT R5, R0, 0x80, R5, 0xf8, !PT ;  /* 0x0000008000057812 */ /* 0x000fca00078ef805 */
[----:B------:R0:W-:Y:S01]  /*2c00*/  STG.E.U8 desc[UR36][R2.64], R5 ;  /* 0x0000000502007986 */ /* 0x0001e2000c101124 */
[----:B------:R-:W-:Y:S05]  /*2c10*/  BRA `(.L_x_920) ;  /* 0x0000000400b07947 */ /* 0x000fea0003800000 */
.L_x_930:
[----:B-1----:R1:W-:Y:S01]  /*2c20*/  STG.E.U16 desc[UR36][R2.64], R5 ;  /* 0x0000000502007986 */ /* 0x0023e2000c101524 */
[----:B------:R-:W-:Y:S05]  /*2c30*/  BRA `(.L_x_920) ;  /* 0x0000000400a87947 */ /* 0x000fea0003800000 */
.L_x_927:
        /* <DEDUP_REMOVED lines=8> */
[----:B-1----:R-:W-:-:S06]  /*2cc0*/  SHF.L.U32 R5, R5, 0x10, RZ ;  /* 0x0000001005057819 */ /* 0x002fcc00000006ff */
[----:B------:R-:W1:Y:S02]  /*2cd0*/  F2I.FTZ.U32.TRUNC.NTZ R5, R5 ;  /* 0x0000000500057305 */ /* 0x000e64000021f000 */
[----:B-1----:R1:W-:Y:S01]  /*2ce0*/  STG.E.U16 desc[UR36][R2.64], R5 ;  /* 0x0000000502007986 */ /* 0x0023e2000c101524 */
[----:B------:R-:W-:Y:S05]  /*2cf0*/  BRA `(.L_x_920) ;  /* 0x0000000400787947 */ /* 0x000fea0003800000 */
.L_x_938:
[----:B-1----:R-:W-:Y:S01]  /*2d00*/  IMAD.U32 R5, R5, 0x10000, RZ ;  /* 0x0001000005057824 */ /* 0x002fe200078e00ff */
[----:B------:R-:W-:Y:S01]  /*2d10*/  BSSY.RECONVERGENT B0, `(.L_x_939) ;  /* 0x0000014000007945 */ /* 0x000fe20003800200 */
[----:B0-----:R-:W-:-:S03]  /*2d20*/  IMAD.MOV.U32 R0, RZ, RZ, 0x80 ;  /* 0x00000080ff007424 */ /* 0x001fc600078e00ff */
        /* <DEDUP_REMOVED lines=10> */
.L_x_941:
[----:B------:R-:W-:-:S04]  /*2dd0*/  SHF.R.U32.HI R0, RZ, 0x14, R5 ;  /* 0x00000014ff007819 */ /* 0x000fc80000011605 */
[----:B------:R-:W-:-:S04]  /*2de0*/  LOP3.LUT R0, R0, 0x1, RZ, 0xc0, !PT ;  /* 0x0000000100007812 */ /* 0x000fc800078ec0ff */
[----:B------:R-:W-:-:S04]  /*2df0*/  IADD3 R0, PT, PT, R5, 0x487ffff, R0 ;  /* 0x0487ffff05007810 */ /* 0x000fc80007ffe000 */
[----:B------:R-:W-:-:S04]  /*2e00*/  SHF.R.U32.HI R0, RZ, 0x14, R0 ;  /* 0x00000014ff007819 */ /* 0x000fc80000011600 */
[----:B------:R-:W-:-:S07]  /*2e10*/  LOP3.LUT R4, R0, 0xff, RZ, 0xc0, !PT ;  /* 0x000000ff00047812 */ /* 0x000fce00078ec0ff */
.L_x_942:
[----:B------:R-:W-:-:S04]  /*2e20*/  SHF.R.U32.HI R5, RZ, 0x18, R5 ;  /* 0x00000018ff057819 */ /* 0x000fc80000011605 */
[----:B------:R-:W-:-:S04]  /*2e30*/  LOP3.LUT R4, R4, 0x80, R5, 0xf8, !PT ;  /* 0x0000008004047812 */ /* 0x000fc800078ef805 */
[----:B------:R-:W-:-:S07]  /*2e40*/  PRMT R0, R4, 0x7610, R0 ;  /* 0x0000761004007816 */ /* 0x000fce0000000000 */
.L_x_940:
[----:B------:R-:W-:Y:S05]  /*2e50*/  BSYNC.RECONVERGENT B0 ;  /* 0x0000000000007941 */ /* 0x000fea0003800200 */
.L_x_939:
[----:B------:R0:W-:Y:S01]  /*2e60*/  STG.E.U8 desc[UR36][R2.64], R0 ;  /* 0x0000000002007986 */ /* 0x0001e2000c101124 */
[----:B------:R-:W-:Y:S05]  /*2e70*/  BRA `(.L_x_920) ;  /* 0x0000000400187947 */ /* 0x000fea0003800000 */
.L_x_937:
[----:B-1----:R-:W-:Y:S01]  /*2e80*/  IMAD.U32 R5, R5, 0x10000, RZ ;  /* 0x0001000005057824 */ /* 0x002fe200078e00ff */
[----:B------:R-:W-:Y:S01]  /*2e90*/  BSSY.RECONVERGENT B0, `(.L_x_943) ;  /* 0x0000014000007945 */ /* 0x000fe20003800200 */
[----:B0-----:R-:W-:-:S03]  /*2ea0*/  MOV R0, 0x80 ;  /* 0x0000008000007802 */ /* 0x001fc60000000f00 */
        /* <DEDUP_REMOVED lines=10> */
.L_x_945:
[----:B------:R-:W-:-:S04]  /*2f50*/  SHF.R.U32.HI R0, RZ, 0x15, R5 ;  /* 0x00000015ff007819 */ /* 0x000fc80000011605 */
[----:B------:R-:W-:-:S04]  /*2f60*/  LOP3.LUT R0, R0, 0x1, RZ, 0xc0, !PT ;  /* 0x0000000100007812 */ /* 0x000fc800078ec0ff */
[----:B------:R-:W-:-:S04]  /*2f70*/  IADD3 R0, PT, PT, R5, 0x88fffff, R0 ;  /* 0x088fffff05007810 */ /* 0x000fc80007ffe000 */
[----:B------:R-:W-:-:S04]  /*2f80*/  SHF.R.U32.HI R0, RZ, 0x15, R0 ;  /* 0x00000015ff007819 */ /* 0x000fc80000011600 */
[----:B------:R-:W-:-:S07]  /*2f90*/  LOP3.LUT R4, R0, 0xff, RZ, 0xc0, !PT ;  /* 0x000000ff00047812 */ /* 0x000fce00078ec0ff */
.L_x_946:
[----:B------:R-:W-:-:S04]  /*2fa0*/  SHF.R.U32.HI R5, RZ, 0x18, R5 ;  /* 0x00000018ff057819 */ /* 0x000fc80000011605 */
[----:B------:R-:W-:-:S04]  /*2fb0*/  LOP3.LUT R4, R4, 0x80, R5, 0xf8, !PT ;  /* 0x0000008004047812 */ /* 0x000fc800078ef805 */
[----:B------:R-:W-:-:S07]  /*2fc0*/  PRMT R0, R4, 0x7610, R0 ;  /* 0x0000761004007816 */ /* 0x000fce0000000000 */
.L_x_944:
[----:B------:R-:W-:Y:S05]  /*2fd0*/  BSYNC.RECONVERGENT B0 ;  /* 0x0000000000007941 */ /* 0x000fea0003800200 */
.L_x_943:
[----:B------:R0:W-:Y:S01]  /*2fe0*/  STG.E.U8 desc[UR36][R2.64], R0 ;  /* 0x0000000002007986 */ /* 0x0001e2000c101124 */
[----:B------:R-:W-:Y:S05]  /*2ff0*/  BRA `(.L_x_920) ;  /* 0x0000000000b87947 */ /* 0x000fea0003800000 */
.L_x_936:
[----:B------:R-:W-:-:S09]  /*3000*/  UISETP.NE.AND UP0, UPT, UR4, 0x1c, UPT ;  /* 0x0000001c0400788c */ /* 0x000fd2000bf05270 */
[----:B------:R-:W-:Y:S05]  /*3010*/  BRA.U !UP0, `(.L_x_947) ;  /* 0x0000000108a47547 */ /* 0x000fea000b800000 */
[----:B------:R-:W-:-:S09]  /*3020*/  UISETP.NE.AND UP0, UPT, UR4, 0x1d, UPT ;  /* 0x0000001d0400788c */ /* 0x000fd2000bf05270 */
[----:B------:R-:W-:Y:S05]  /*3030*/  BRA.U !UP0, `(.L_x_948) ;  /* 0x00000001088c7547 */ /* 0x000fea000b800000 */
[----:B------:R-:W-:-:S09]  /*3040*/  UISETP.NE.AND UP0, UPT, UR4, 0x2c, UPT ;  /* 0x0000002c0400788c */ /* 0x000fd2000bf05270 */
[----:B------:R-:W-:Y:S05]  /*3050*/  BRA.U !UP0, `(.L_x_949) ;  /* 0x0000000108447547 */ /* 0x000fea000b800000 */
.L_x_919:
[----:B0-----:R-:W-:Y:S01]  /*3060*/  MOV R0, 0x0 ;  /* 0x0000000000007802 */ /* 0x001fe20000000f00 */
[----:B------:R-:W0:Y:S01]  /*3070*/  LDCU.64 UR6, c[0x4][0x148] ;  /* 0x01002900ff0677ac */ /* 0x000e220008000a00 */
[----:B------:R-:W-:Y:S02]  /*3080*/  HFMA2 R12, -RZ, RZ, 0, 5.9604644775390625e-08 ;  /* 0x00000001ff0c7431 */ /* 0x000fe400000001ff */
[----:B------:R-:W-:Y:S01]  /*3090*/  IMAD.MOV.U32 R8, RZ, RZ, 0x65 ;  /* 0x00000065ff087424 */ /* 0x000fe200078e00ff */
[----:B------:R2:W3:Y:S01]  /*30a0*/  LDC.64 R2, c[0x4][R0] ;  /* 0x0100000000027b82 */ /* 0x0004e20000000a00 */
[----:B------:R-:W4:Y:S01]  /*30b0*/  LDCU.64 UR8, c[0x4][0x150] ;  /* 0x01002a00ff0877ac */ /* 0x000f220008000a00 */
[----:B------:R-:W-:Y:S01]  /*30c0*/  IMAD.MOV.U32 R13, RZ, RZ, RZ ;  /* 0x000000ffff0d7224 */ /* 0x000fe200078e00ff */
[----:B------:R-:W5:Y:S01]  /*30d0*/  LDCU.64 UR4, c[0x4][0x60] ;  /* 0x01000c00ff0477ac */ /* 0x000f620008000a00 */
[----:B0-----:R-:W-:Y:S02]  /*30e0*/  IMAD.U32 R4, RZ, RZ, UR6 ;  /* 0x00000006ff047e24 */ /* 0x001fe4000f8e00ff */
[----:B-1----:R-:W-:-:S02]  /*30f0*/  IMAD.U32 R5, RZ, RZ, UR7 ;  /* 0x00000007ff057e24 */ /* 0x002fc4000f8e00ff */
[----:B----4-:R-:W-:Y:S01]  /*3100*/  IMAD.U32 R6, RZ, RZ, UR8 ;  /* 0x00000008ff067e24 */ /* 0x010fe2000f8e00ff */
[----:B------:R-:W-:Y:S01]  /*3110*/  MOV R7, UR9 ;  /* 0x0000000900077c02 */ /* 0x000fe20008000f00 */
[----:B-----5:R-:W-:Y:S02]  /*3120*/  IMAD.U32 R10, RZ, RZ, UR4 ;  /* 0x00000004ff0a7e24 */ /* 0x020fe4000f8e00ff */
[----:B--2---:R-:W-:-:S07]  /*3130*/  IMAD.U32 R11, RZ, RZ, UR5 ;  /* 0x00000005ff0b7e24 */ /* 0x004fce000f8e00ff */
[----:B------:R-:W-:-:S07]  /*3140*/  LEPC R20, `(.L_x_950) ;  /* 0x000000001014794e */ /* 0x000fce0000000000 */
[----:B---3--:R-:W-:Y:S05]  /*3150*/  CALL.ABS.NOINC R2 ;  /* 0x0000000002007343 */ /* 0x008fea0003c00000 */
.L_x_950:
[----:B------:R-:W-:Y:S05]  /*3160*/  BRA `(.L_x_920) ;  /* 0x00000000005c7947 */ /* 0x000fea0003800000 */
.L_x_949:
[----:B-1----:R-:W-:-:S05]  /*3170*/  IMAD.U32 R5, R5, 0x10000, RZ ;  /* 0x0001000005057824 */ /* 0x002fca00078e00ff */
[----:B------:R-:W-:-:S04]  /*3180*/  SHF.R.U32.HI R6, RZ, 0x17, R5 ;  /* 0x00000017ff067819 */ /* 0x000fc80000011605 */
[----:B------:R-:W-:-:S04]  /*3190*/  LOP3.LUT R4, R6, 0xff, RZ, 0xc0, !PT ;  /* 0x000000ff06047812 */ /* 0x000fc800078ec0ff */
[----:B------:R-:W-:-:S13]  /*31a0*/  ISETP.NE.AND P1, PT, R4, 0xff, PT ;  /* 0x000000ff0400780c */ /* 0x000fda0003f25270 */
[--C-:B0-----:R-:W-:Y:S02]  /*31b0*/  @P1 SHF.R.U32.HI R0, RZ, 0x16, R5.reuse ;  /* 0x00000016ff001819 */ /* 0x101fe40000011605 */
[----:B------:R-:W-:Y:S01]  /*31c0*/  @P1 LOP3.LUT P0, RZ, R4, 0x3fffff, R5, 0xf8, !PT ;  /* 0x003fffff04ff1812 */ /* 0x000fe2000780f805 */
[----:B------:R-:W-:Y:S01]  /*31d0*/  IMAD.MOV.U32 R5, RZ, RZ, 0xff ;  /* 0x000000ffff057424 */ /* 0x000fe200078e00ff */
        /* <DEDUP_REMOVED lines=9> */
.L_x_948:
[----:B-1----:R-:W-:-:S06]  /*3270*/  IMAD.U32 R5, R5, 0x10000, RZ ;  /* 0x0001000005057824 */ /* 0x002fcc00078e00ff */
[----:B------:R-:W1:Y:S02]  /*3280*/  F2I.U64.TRUNC R4, R5 ;  /* 0x0000000500047311 */ /* 0x000e64000020d800 */
[----:B-1----:R1:W-:Y:S01]  /*3290*/  STG.E.64 desc[UR36][R2.64], R4 ;  /* 0x0000000402007986 */ /* 0x0023e2000c101b24 */
[----:B------:R-:W-:Y:S05]  /*32a0*/  BRA `(.L_x_920) ;  /* 0x00000000000c7947 */ /* 0x000fea0003800000 */
.L_x_947:
[----:B-1----:R-:W-:-:S06]  /*32b0*/  SHF.L.U32 R5, R5, 0x10, RZ ;  /* 0x0000001005057819 */ /* 0x002fcc00000006ff */
[----:B------:R-:W1:Y:S02]  /*32c0*/  F2I.FTZ.U32.TRUNC.NTZ R5, R5 ;  /* 0x0000000500057305 */ /* 0x000e64000021f000 */
[----:B-1----:R1:W-:Y:S02]  /*32d0*/  STG.E desc[UR36][R2.64], R5 ;  /* 0x0000000502007986 */ /* 0x0023e4000c101924 */
.L_x_920:
[----:B------:R-:W-:-:S07]  /*32e0*/  VIADD R17, R17, 0x80 ;  /* 0x0000008011117836 */ /* 0x000fce0000000000 */
.L_x_879:
[----:B------:R-:W-:Y:S05]  /*32f0*/  BSYNC.RECONVERGENT B6 ;  /* 0x0000000000067941 */ /* 0x000fea0003800200 */
.L_x_878:
[----:B------:R-:W5:Y:S01]  /*3300*/  LDCU UR4, c[0x0][0x380] ;  /* 0x00007000ff0477ac */ /* 0x000f620008000800 */
[----:B------:R-:W-:Y:S01]  /*3310*/  BSSY.RECONVERGENT B6, `(.L_x_951) ;  /* 0x0000320000067945 */ /* 0x000fe20003800200 */
[----:B-----5:R-:W-:-:S13]  /*3320*/  ISETP.GE.AND P0, PT, R17, UR4, PT ;  /* 0x0000000411007c0c */ /* 0x020fda000bf06270 */
[----:B------:R-:W-:Y:S05]  /*3330*/  @P0 BRA `(.L_x_952) ;  /* 0x0000003000740947 */ /* 0x000fea0003800000 */
[----:B------:R-:W5:Y:S01]  /*3340*/  LDCU UR4, c[0x0][0x388] ;  /* 0x00007100ff0477ac */ /* 0x000f620008000800 */
[----:B0-----:R-:W-:Y:S02]  /*3350*/  IMAD.MOV.U32 R0, RZ, RZ, RZ ;  /* 0x000000ffff007224 */ /* 0x001fe400078e00ff */
[----:B------:R-:W-:Y:S01]  /*3360*/  IMAD.MOV.U32 R16, RZ, RZ, RZ ;  /* 0x000000ffff107224 */ /* 0x000fe200078e00ff */
[----:B-----5:R-:W-:-:S09]  /*3370*/  UISETP.NE.AND UP0, UPT, UR4, URZ, UPT ;  /* 0x000000ff0400728c */ /* 0x020fd2000bf05270 */
[----:B------:R-:W-:Y:S05]  /*3380*/  BRA.U !UP0, `(.L_x_953) ;  /* 0x0000001108a87547 */ /* 0x000fea000b800000 */
[----:B------:R-:W1:Y:S01]  /*3390*/  LDCU.64 UR4, c[0x0][0x390] ;  /* 0x00007200ff0477ac */ /* 0x000e620008000a00 */
[----:B------:R-:W-:Y:S01]  /*33a0*/  HFMA2 R16, -RZ, RZ, 0, 0 ;  /* 0x00000000ff107431 */ /* 0x000fe200000001ff */
[----:B------:R-:W0:Y:S01]  /*33b0*/  LDCU UR6, c[0x0][0x38c] ;  /* 0x00007180ff0677ac */ /* 0x000e220008000800 */
[----:B------:R-:W5:Y:S01]  /*33c0*/  LDCU.64 UR8, c[0x0][0x4b8] ;  /* 0x00009700ff0877ac */ /* 0x000f620008000a00 */
[----:B------:R-:W-:Y:S02]  /*33d0*/  UISETP.NE.AND UP0, UPT, UR41, URZ, UPT ;  /* 0x000000ff2900728c */ /* 0x000fe4000bf05270 */
[----:B-1234-:R-:W-:-:S05]  /*33e0*/  IMAD.HI.U32 R2, R17, UR4, R16 ;  /* 0x0000000411027c27 */ /* 0x01efca000f8e0010 */
[----:B------:R-:W-:-:S05]  /*33f0*/  SHF.R.U32.HI R3, RZ, UR5, R2 ;  /* 0x00000005ff037c19 */ /* 0x000fca0008011602 */
[----:B------:R-:W-:-:S04]  /*3400*/  IMAD.MOV R0, RZ, RZ, -R3 ;  /* 0x000000ffff007224 */ /* 0x000fc800078e0a03 */
[----:B0-----:R-:W-:-:S04]  /*3410*/  IMAD R0, R0, UR6, R17 ;  /* 0x0000000600007c24 */ /* 0x001fc8000f8e0211 */
[C---:B-----5:R-:W-:Y:S02]  /*3420*/  IMAD R16, R0.reuse, UR8, RZ ;  /* 0x0000000800107c24 */ /* 0x060fe4000f8e02ff */
        /* <DEDUP_REMOVED lines=15> */
[----:B------:R-:W-:Y:S01]  /*3520*/  MOV R4, RZ ;  /* 0x000000ff00047202 */ /* 0x000fe20000000f00 */
[----:B------:R-:W1:Y:S01]  /*3530*/  LDCU UR6, c[0x0][0x3a4] ;  /* 0x00007480ff0677ac */ /* 0x000e620008000800 */
[----:B------:R-:W2:Y:S01]  /*3540*/  LDCU.64 UR8, c[0x0][0x4c8] ;  /* 0x00009900ff0877ac */ /* 0x000ea20008000a00 */
[----:B------:R-:W-:Y:S02]  /*3550*/  UISETP.NE.AND UP0, UPT, UR38, 0x3, UPT ;  /* 0x000000032600788c */ /* 0x000fe4000bf05270 */
[----:B0-----:R-:W-:-:S05]  /*3560*/  IMAD.HI.U32 R2, R5, UR4, R4 ;  /* 0x0000000405027c27 */ /* 0x001fca000f8e0004 */
[----:B------:R-:W-:-:S05]  /*3570*/  SHF.R.U32.HI R3, RZ, UR5, R2 ;  /* 0x00000005ff037c19 */ /* 0x000fca0008011602 */
[----:B------:R-:W-:-:S04]  /*3580*/  IMAD.MOV R4, RZ, RZ, -R3 ;  /* 0x000000ffff047224 */ /* 0x000fc800078e0a03 */
        /* <DEDUP_REMOVED lines=17> */
[----:B------:R-:W-:Y:S01]  /*36a0*/  HFMA2 R4, -RZ, RZ, 0, 0 ;  /* 0x00000000ff047431 */ /* 0x000fe200000001ff */
        /* <DEDUP_REMOVED lines=16> */
[----:B-1----:R-:W-:-:S04]  /*37b0*/  SHF.R.U32.HI R5, RZ, UR4, R4 ;  /* 0x00000004ff057c19 */ /* 0x002fc80008011604 */
[----:B------:R-:W-:-:S05]  /*37c0*/  IADD3 R2, PT, PT, -R5, RZ, RZ ;  /* 0x000000ff05027210 */ /* 0x000fca0007ffe1ff */
        /* <DEDUP_REMOVED lines=225> */
[----:B------:R-:W-:-:S05]  /*45e0*/  SHF.R.U32.HI R2, RZ, UR5, R2 ;  /* 0x00000005ff027c19 */ /* 0x000fca0008011602 */
[----:B------:R-:W-:-:S04]  /*45f0*/  IMAD.MOV R3, RZ, RZ, -R2 ;  /* 0x000000ffff037224 */ /* 0x000fc800078e0a02 */
[----:B-1----:R-:W-:-:S04]  /*4600*/  IMAD R5, R3, UR6, R5 ;  /* 0x0000000603057c24 */ /* 0x002fc8000f8e0205 */
[C---:B--2---:R-:W-:Y:S02]  /*4610*/  IMAD R16, R5.reuse, UR8, R16 ;  /* 0x0000000805107c24 */ /* 0x044fe4000f8e0210 */
[----:B------:R-:W-:-:S07]  /*4620*/  IMAD R0, R5, UR9, R0 ;  /* 0x0000000905007c24 */ /* 0x000fce000f8e0200 */
.L_x_953:
[----:B------:R-:W1:Y:S01]  /*4630*/  LDCU.64 UR6, c[0x0][0x588] ;  /* 0x0000b100ff0677ac */ /* 0x000e620008000a00 */
[----:B------:R-:W-:-:S04]  /*4640*/  UPRMT UR4, UR42, 0x9910, URZ ;  /* 0x000099102a047896 */ /* 0x000fc800080000ff */
[----:B------:R-:W-:Y:S01]  /*4650*/  UISETP.GT.AND UP0, UPT, UR4, 0x9, UPT ;  /* 0x000000090400788c */ /* 0x000fe2000bf04270 */
[----:B-1234-:R-:W-:-:S04]  /*4660*/  IADD3 R2, P0, PT, R0, UR6, RZ ;  /* 0x0000000600027c10 */ /* 0x01efc8000ff1e0ff */
        /* <DEDUP_REMOVED lines=14> */
.L_x_957:
[----:B------:R-:W2:Y:S02]  /*4750*/  LDG.E.U8 R2, desc[UR36][R2.64] ;  /* 0x0000002402027981 */ /* 0x000ea4000c1e1100 */
[----:B--2---:R-:W-:-:S04]  /*4760*/  I2FP.F32.U32 R0, R2 ;  /* 0x0000000200007245 */ /* 0x004fc80000201000 */
[----:B------:R-:W-:Y:S01]  /*4770*/  F2FP.BF16.F32.PACK_AB R0, RZ, R0 ;  /* 0x00000000ff00723e */ /* 0x000fe200000010ff */
[----:B------:R-:W-:Y:S06]  /*4780*/  BRA `(.L_x_959) ;  /* 0x0000000c00847947 */ /* 0x000fec0003800000 */
.L_x_956:
        /* <DEDUP_REMOVED lines=10> */
.L_x_961:
[----:B------:R-:W2:Y:S02]  /*4830*/  LDG.E R2, desc[UR36][R2.64] ;  /* 0x0000002402027981 */ /* 0x000ea4000c1e1900 */
[----:B--2---:R-:W-:-:S04]  /*4840*/  I2FP.F32.S32 R0, R2 ;  /* 0x0000000200007245 */ /* 0x004fc80000201400 */
[----:B------:R-:W-:Y:S01]  /*4850*/  F2FP.BF16.F32.PACK_AB R0, RZ, R0 ;  /* 0x00000000ff00723e */ /* 0x000fe200000010ff */
[----:B------:R-:W-:Y:S06]  /*4860*/  BRA `(.L_x_959) ;  /* 0x0000000c004c7947 */ /* 0x000fec0003800000 */
.L_x_960:
[----:B------:R-:W2:Y:S02]  /*4870*/  LDG.E.U16 R2, desc[UR36][R2.64] ;  /* 0x0000002402027981 */ /* 0x000ea4000c1e1500 */
[----:B--2---:R-:W0:Y:S02]  /*4880*/  I2F.S16 R0, R2 ;  /* 0x0000000200007306 */ /* 0x004e240000101400 */
[----:B0-----:R-:W-:Y:S01]  /*4890*/  F2FP.BF16.F32.PACK_AB R0, RZ, R0 ;  /* 0x00000000ff00723e */ /* 0x001fe200000010ff */
[----:B------:R-:W-:Y:S06]  /*48a0*/  BRA `(.L_x_959) ;  /* 0x0000000c003c7947 */ /* 0x000fec0003800000 */
.L_x_955:
        /* <DEDUP_REMOVED lines=9> */
.L_x_963:
[----:B------:R-:W2:Y:S02]  /*4940*/  LDG.E.U16 R0, desc[UR36][R2.64] ;  /* 0x0000002402007981 */ /* 0x000ea4000c1e1500 */
[----:B--2---:R-:W-:-:S05]  /*4950*/  HADD2.F32 R0, -RZ, R0.H0_H0 ;  /* 0x20000000ff007230 */ /* 0x004fca0000004100 */
[----:B------:R-:W-:Y:S01]  /*4960*/  F2FP.BF16.F32.PACK_AB R0, RZ, R0 ;  /* 0x00000000ff00723e */ /* 0x000fe200000010ff */
[----:B------:R-:W-:Y:S06]  /*4970*/  BRA `(.L_x_959) ;  /* 0x0000000c00087947 */ /* 0x000fec0003800000 */
.L_x_962:
        /* <DEDUP_REMOVED lines=9> */
.L_x_965:
[----:B------:R-:W2:Y:S02]  /*4a10*/  LDG.E.U16 R2, desc[UR36][R2.64] ;  /* 0x0000002402027981 */ /* 0x000ea4000c1e1500 */
[----:B--2---:R-:W-:-:S05]  /*4a20*/  HADD2.F32 R0, -RZ, R2.H0_H0 ;  /* 0x20000002ff007230 */ /* 0x004fca0000004100 */
[----:B------:R-:W-:Y:S01]  /*4a30*/  F2FP.BF16.F32.PACK_AB R0, RZ, R0 ;  /* 0x00000000ff00723e */ /* 0x000fe200000010ff */
[----:B------:R-:W-:Y:S06]  /*4a40*/  BRA `(.L_x_959) ;  /* 0x0000000800d47947 */ /* 0x000fec0003800000 */
.L_x_964:
        /* <DEDUP_REMOVED lines=8> */
.L_x_954:
        /* <DEDUP_REMOVED lines=13> */
.L_x_968:
        /* <DEDUP_REMOVED lines=8> */
.L_x_967:
        /* <DEDUP_REMOVED lines=27> */
.L_x_970:
        /* <DEDUP_REMOVED lines=13> */
.L_x_969:
[----:B------:R0:W5:Y:S01]  /*4ea0*/  LDG.E.U16 R0, desc[UR36][R2.64] ;  /* 0x0000002402007981 */ /* 0x000162000c1e1500 */
[----:B------:R-:W-:Y:S05]  /*4eb0*/  BRA `(.L_x_959) ;  /* 0x0000000400b87947 */ /* 0x000fea0003800000 */
.L_x_966:
        /* <DEDUP_REMOVED lines=12> */
.L_x_973:
        /* <DEDUP_REMOVED lines=21> */
.L_x_977:
[----:B------:R-:W-:Y:S05]  /*50d0*/  BSYNC.RECONVERGENT B1 ;  /* 0x0000000000017941 */ /* 0x000fea0003800200 */
.L_x_976:
[----:B------:R-:W-:Y:S01]  /*50e0*/  IMAD.SHL.U32 R0, R0, 0x100000, RZ ;  /* 0x0010000000007824 */ /* 0x000fe200078e00ff */
[----:B------:R-:W-:-:S04]  /*50f0*/  LEA R2, R2, 0x3b800000, 0x17 ;  /* 0x3b80000002027811 */ /* 0x000fc800078eb8ff */
[----:B------:R-:W-:-:S07]  /*5100*/  LOP3.LUT R0, R2, R0, R7, 0xfe, !PT ;  /* 0x0000000002007212 */ /* 0x000fce00078efe07 */
.L_x_975:
[----:B------:R-:W-:Y:S05]  /*5110*/  BSYNC.RECONVERGENT B0 ;  /* 0x0000000000007941 */ /* 0x000fea0003800200 */
.L_x_974:
[----:B------:R-:W-:Y:S01]  /*5120*/  F2FP.BF16.F32.PACK_AB R0, RZ, R0 ;  /* 0x00000000ff00723e */ /* 0x000fe200000010ff */
[----:B------:R-:W-:Y:S06]  /*5130*/  BRA `(.L_x_959) ;  /* 0x0000000400187947 */ /* 0x000fec0003800000 */
.L_x_972:
        /* <DEDUP_REMOVED lines=21> */
.L_x_981:
[----:B------:R-:W-:Y:S05]  /*5290*/  BSYNC.RECONVERGENT B1 ;  /* 0x0000000000017941 */ /* 0x000fea0003800200 */
.L_x_980:
[----:B------:R-:W-:Y:S01]  /*52a0*/  IMAD.SHL.U32 R0, R0, 0x200000, RZ ;  /* 0x0020000000007824 */ /* 0x000fe200078e00ff */
[----:B------:R-:W-:-:S04]  /*52b0*/  LEA R2, R2, 0x37800000, 0x17 ;  /* 0x3780000002027811 */ /* 0x000fc800078eb8ff */
[----:B------:R-:W-:-:S07]  /*52c0*/  LOP3.LUT R0, R2, R0, R7, 0xfe, !PT ;  /* 0x0000000002007212 */ /* 0x000fce00078efe07 */
.L_x_979:
[----:B------:R-:W-:Y:S05]  /*52d0*/  BSYNC.RECONVERGENT B0 ;  /* 0x0000000000007941 */ /* 0x000fea0003800200 */
.L_x_978:
[----:B------:R-:W-:Y:S01]  /*52e0*/  F2FP.BF16.F32.PACK_AB R0, RZ, R0 ;  /* 0x00000000ff00723e */ /* 0x000fe200000010ff */
[----:B------:R-:W-:Y:S06]  /*52f0*/  BRA `(.L_x_959) ;  /* 0x0000000000a87947 */ /* 0x000fec0003800000 */
.L_x_971:
        /* <DEDUP_REMOVED lines=14> */
.L_x_985:
[----:B------:R-:W-:Y:S05]  /*53e0*/  BSYNC.RECONVERGENT B0 ;  /* 0x0000000000007941 */ /* 0x000fea0003800200 */
.L_x_984:
[----:B------:R-:W-:Y:S01]  /*53f0*/  F2FP.BF16.F32.PACK_AB R0, RZ, R0 ;  /* 0x00000000ff00723e */ /* 0x000fe200000010ff */
[----:B------:R-:W-:Y:S06]  /*5400*/  BRA `(.L_x_959) ;  /* 0x0000000000647947 */ /* 0x000fec0003800000 */
.L_x_958:
        /* <DEDUP_REMOVED lines=8> */
[----:B0-----:R-:W-:Y:S01]  /*5490*/  IMAD.U32 R4, RZ, RZ, UR4 ;  /* 0x00000004ff047e24 */ /* 0x001fe2000f8e00ff */
[----:B------:R-:W-:Y:S01]  /*54a0*/  MOV R5, UR5 ;  /* 0x0000000500057c02 */ /* 0x000fe20008000f00 */
[----:B-1----:R-:W-:-:S02]  /*54b0*/  IMAD.U32 R6, RZ, RZ, UR6 ;  /* 0x00000006ff067e24 */ /* 0x002fc4000f8e00ff */
[----:B------:R-:W-:Y:S01]  /*54c0*/  IMAD.U32 R7, RZ, RZ, UR7 ;  /* 0x00000007ff077e24 */ /* 0x000fe2000f8e00ff */
[----:B---3--:R-:W-:Y:S01]  /*54d0*/  MOV R10, UR8 ;  /* 0x00000008000a7c02 */ /* 0x008fe20008000f00 */
[----:B------:R-:W-:-:S07]  /*54e0*/  IMAD.U32 R11, RZ, RZ, UR9 ;  /* 0x00000009ff0b7e24 */ /* 0x000fce000f8e00ff */
[----:B------:R-:W-:-:S07]  /*54f0*/  LEPC R20, `(.L_x_986) ;  /* 0x000000001014794e */ /* 0x000fce0000000000 */
[----:B--2---:R-:W-:Y:S05]  /*5500*/  CALL.ABS.NOINC R2 ;  /* 0x0000000002007343 */ /* 0x004fea0003c00000 */
.L_x_986:
[----:B------:R-:W-:Y:S01]  /*5510*/  PRMT R0, RZ, 0x7610, R0 ;  /* 0x00007610ff007816 */ /* 0x000fe20000000000 */
[----:B------:R-:W-:Y:S06]  /*5520*/  BRA `(.L_x_959) ;  /* 0x00000000001c7947 */ /* 0x000fec0003800000 */
.L_x_983:
[----:B------:R-:W2:Y:S02]  /*5530*/  LDG.E.64 R2, desc[UR36][R2.64] ;  /* 0x0000002402027981 */ /* 0x000ea4000c1e1b00 */
[----:B--2---:R-:W0:Y:S02]  /*5540*/  I2F.U64 R0, R2 ;  /* 0x0000000200007312 */ /* 0x004e240000301000 */
[----:B0-----:R-:W-:Y:S01]  /*5550*/  F2FP.BF16.F32.PACK_AB R0, RZ, R0 ;  /* 0x00000000ff00723e */ /* 0x001fe200000010ff */
[----:B------:R-:W-:Y:S06]  /*5560*/  BRA `(.L_x_959) ;  /* 0x00000000000c7947 */ /* 0x000fec0003800000 */
.L_x_982:
[----:B------:R-:W2:Y:S02]  /*5570*/  LDG.E R2, desc[UR36][R2.64] ;  /* 0x0000002402027981 */ /* 0x000ea4000c1e1900 */
[----:B--2---:R-:W-:-:S04]  /*5580*/  I2FP.F32.U32 R0, R2 ;  /* 0x0000000200007245 */ /* 0x004fc80000201000 */
[----:B------:R-:W-:-:S07]  /*5590*/  F2FP.BF16.F32.PACK_AB R0, RZ, R0 ;  /* 0x00000000ff00723e */ /* 0x000fce00000010ff */
.L_x_959:
[----:B------:R-:W-:Y:S01]  /*55a0*/  USHF.L.U32 UR4, UR43, 0x10, URZ ;  /* 0x000000102b047899 */ /* 0x000fe200080006ff */
[----:B-----5:R-:W-:Y:S01]  /*55b0*/  IMAD.U32 R0, R0, 0x10000, RZ ;  /* 0x0001000000007824 */ /* 0x020fe200078e00ff */
[----:B------:R-:W1:Y:S07]  /*55c0*/  LDCU.64 UR6, c[0x0][0x580] ;  /* 0x0000b000ff0677ac */ /* 0x000e6e0008000a00 */
[----:B0-----:R-:W0:Y:S01]  /*55d0*/  MUFU.RCP R3, UR4 ;  /* 0x0000000400037d08 */ /* 0x001e220008001000 */
[----:B------:R-:W-:-:S04]  /*55e0*/  UPRMT UR4, UR39, 0x9910, URZ ;  /* 0x0000991027047896 */ /* 0x000fc800080000ff */
[----:B------:R-:W-:Y:S01]  /*55f0*/  UISETP.GT.AND UP0, UPT, UR4, 0x9, UPT ;  /* 0x000000090400788c */ /* 0x000fe2000bf04270 */
[----:B-1----:R-:W-:Y:S01]  /*5600*/  IADD3 R2, P0, PT, R16, UR6, RZ ;  /* 0x0000000610027c10 */ /* 0x002fe2000ff1e0ff */
[----:B0-----:R-:W-:-:S03]  /*5610*/  FMUL.FTZ R0, R0, R3 ;  /* 0x0000000300007220 */ /* 0x001fc60000410000 */
[----:B------:R-:W-:Y:S01]  /*5620*/  IADD3.X R3, PT, PT, RZ, UR7, RZ, P0, !PT ;  /* 0x00000007ff037c10 */ /* 0x000fe200087fe4ff */
[----:B------:R0:W1:Y:S03]  /*5630*/  F2F.BF16.F32 R5, R0 ;  /* 0x0000000000057304 */ /* 0x0000660000202000 */
        /* <DEDUP_REMOVED lines=13> */
.L_x_990:
[----:B-1----:R-:W-:-:S06]  /*5710*/  IMAD.U32 R5, R5, 0x10000, RZ ;  /* 0x0001000005057824 */ /* 0x002fcc00078e00ff */
[----:B------:R-:W1:Y:S02]  /*5720*/  F2I.S64.TRUNC R4, R5 ;  /* 0x0000000500047311 */ /* 0x000e64000020d900 */
[----:B-1----:R1:W-:Y:S01]  /*5730*/  STG.E.U8 desc[UR36][R2.64], R4 ;  /* 0x0000000402007986 */ /* 0x0023e2000c101124 */
[----:B------:R-:W-:Y:S05]  /*5740*/  BRA `(.L_x_992) ;  /* 0x0000000c006c7947 */ /* 0x000fea0003800000 */
.L_x_989:
[----:B------:R-:W-:-:S09]  /*5750*/  UISETP.NE.AND UP0, UPT, UR4, 0x2, UPT ;  /* 0x000000020400788c */ /* 0x000fd2000bf05270 */
[----:B------:R-:W-:Y:S05]  /*5760*/  BRA.U !UP0, `(.L_x_993) ;  /* 0x0000000108307547 */ /* 0x000fea000b800000 */
[----:B------:R-:W-:-:S09]  /*5770*/  UISETP.NE.AND UP0, UPT, UR4, 0x3, UPT ;  /* 0x000000030400788c */ /* 0x000fd2000bf05270 */
[----:B------:R-:W-:Y:S05]  /*5780*/  BRA.U !UP0, `(.L_x_994) ;  /* 0x0000000108187547 */ /* 0x000fea000b800000 */
[----:B------:R-:W-:-:S09]  /*5790*/  UISETP.NE.AND UP0, UPT, UR4, 0x4, UPT ;  /* 0x000000040400788c */ /* 0x000fd2000bf05270 */
[----:B------:R-:W-:Y:S05]  /*57a0*/  BRA.U UP0, `(.L_x_991) ;  /* 0x0000000900787547 */ /* 0x000fea000b800000 */
[----:B-1----:R-:W-:-:S06]  /*57b0*/  SHF.L.U32 R5, R5, 0x10, RZ ;  /* 0x0000001005057819 */ /* 0x002fcc00000006ff */
[----:B------:R-:W1:Y:S02]  /*57c0*/  F2I.S64.TRUNC R4, R5 ;  /* 0x0000000500047311 */ /* 0x000e64000020d900 */
[----:B-1----:R1:W-:Y:S01]  /*57d0*/  STG.E.64 desc[UR36][R2.64], R4 ;  /* 0x0000000402007986 */ /* 0x0023e2000c101b24 */
[----:B------:R-:W-:Y:S05]  /*57e0*/  BRA `(.L_x_992) ;  /* 0x0000000c00447947 */ /* 0x000fea0003800000 */
.L_x_994:
[----:B-1----:R-:W-:-:S06]  /*57f0*/  IMAD.U32 R5, R5, 0x10000, RZ ;  /* 0x0001000005057824 */ /* 0x002fcc00078e00ff */
[----:B------:R-:W1:Y:S02]  /*5800*/  F2I.FTZ.TRUNC.NTZ R5, R5 ;  /* 0x0000000500057305 */ /* 0x000e64000021f100 */
[----:B-1----:R1:W-:Y:S01]  /*5810*/  STG.E desc[UR36][R2.64], R5 ;  /* 0x0000000502007986 */ /* 0x0023e2000c101924 */
[----:B------:R-:W-:Y:S05]  /*5820*/  BRA `(.L_x_992) ;  /* 0x0000000c00347947 */ /* 0x000fea0003800000 */
.L_x_993:
[----:B-1----:R-:W-:-:S06]  /*5830*/  IMAD.U32 R5, R5, 0x10000, RZ ;  /* 0x0001000005057824 */ /* 0x002fcc00078e00ff */
[----:B------:R-:W1:Y:S02]  /*5840*/  F2I.FTZ.TRUNC.NTZ R5, R5 ;  /* 0x0000000500057305 */ /* 0x000e64000021f100 */
[----:B-1----:R1:W-:Y:S01]  /*5850*/  STG.E.U16 desc[UR36][R2.64], R5 ;  /* 0x0000000502007986 */ /* 0x0023e2000c101524 */
[----:B------:R-:W-:Y:S05]  /*5860*/  BRA `(.L_x_992) ;  /* 0x0000000c00247947 */ /* 0x000fea0003800000 */
.L_x_988:
        /* <DEDUP_REMOVED lines=9> */
.L_x_996:
[----:B01----:R-:W-:-:S05]  /*5900*/  IMAD.U32 R0, R5, 0x10000, RZ ;  /* 0x0001000005007824 */ /* 0x003fca00078e00ff */
[----:B------:R-:W-:-:S05]  /*5910*/  F2FP.F16.F32.PACK_AB R0, RZ, R0 ;  /* 0x00000000ff00723e */ /* 0x000fca00000000ff */
[----:B------:R0:W-:Y:S01]  /*5920*/  STG.E.U16 desc[UR36][R2.64], R0 ;  /* 0x0000000002007986 */ /* 0x0001e2000c101524 */
[----:B------:R-:W-:Y:S05]  /*5930*/  BRA `(.L_x_992) ;  /* 0x0000000800f07947 */ /* 0x000fea0003800000 */
.L_x_995:
[----:B------:R-:W-:-:S09]  /*5940*/  UISETP.NE.AND UP0, UPT, UR4, 0x7, UPT ;  /* 0x000000070400788c */ /* 0x000fd2000bf05270 */
[----:B------:R-:W-:Y:S05]  /*5950*/  BRA.U !UP0, `(.L_x_997) ;  /* 0x0000000108347547 */ /* 0x000fea000b800000 */
[----:B------:R-:W-:-:S09]  /*5960*/  UISETP.NE.AND UP0, UPT, UR4, 0x8, UPT ;  /* 0x000000080400788c */ /* 0x000fd2000bf05270 */
[----:B------:R-:W-:Y:S05]  /*5970*/  BRA.U !UP0, `(.L_x_998) ;  /* 0x0000000108187547 */ /* 0x000fea000b800000 */
[----:B------:R-:W-:-:S09]  /*5980*/  UISETP.NE.AND UP0, UPT, UR4, 0x9, UPT ;  /* 0x000000090400788c */ /* 0x000fd2000bf05270 */
[----:B------:R-:W-:Y:S05]  /*5990*/  BRA.U UP0, `(.L_x_991) ;  /* 0x0000000500fc7547 */ /* 0x000fea000b800000 */
[----:B-1----:R-:W-:Y:S01]  /*59a0*/  IMAD.U32 R4, R5, 0x10000, RZ ;  /* 0x0001000005047824 */ /* 0x002fe200078e00ff */
[----:B------:R-:W-:-:S05]  /*59b0*/  MOV R5, RZ ;  /* 0x000000ff00057202 */ /* 0x000fca0000000f00 */
[----:B------:R1:W-:Y:S01]  /*59c0*/  STG.E.64 desc[UR36][R2.64], R4 ;  /* 0x0000000402007986 */ /* 0x0003e2000c101b24 */
[----:B------:R-:W-:Y:S05]  /*59d0*/  BRA `(.L_x_992) ;  /* 0x0000000800c87947 */ /* 0x000fea0003800000 */
.L_x_998:
[----:B-1----:R-:W-:-:S05]  /*59e0*/  IMAD.U32 R5, R5, 0x10000, RZ ;  /* 0x0001000005057824 */ /* 0x002fca00078e00ff */
[----:B------:R-:W-:-:S04]  /*59f0*/  F2FP.F16.F32.PACK_AB R5, RZ, R5 ;  /* 0x00000005ff05723e */ /* 0x000fc800000000ff */
[----:B------:R-:W-:-:S05]  /*5a00*/  PRMT R5, R5, 0x5410, RZ ;  /* 0x0000541005057816 */ /* 0x000fca00000000ff */
[----:B------:R1:W-:Y:S01]  /*5a10*/  STG.E desc[UR36][R2.64], R5 ;  /* 0x0000000502007986 */ /* 0x0003e2000c101924 */
[----:B------:R-:W-:Y:S05]  /*5a20*/  BRA `(.L_x_992) ;  /* 0x0000000800b47947 */ /* 0x000fea0003800000 */
.L_x_997:
[----:B-1----:R-:W-:-:S04]  /*5a30*/  IMAD.U32 R4, R5, 0x10000, RZ ;  /* 0x0001000005047824 */ /* 0x002fc800078e00ff */
[----:B------:R-:W-:-:S06]  /*5a40*/  FMUL.FTZ R4, R4, 1 ;  /* 0x3f80000004047820 */ /* 0x000fcc0000410000 */
[----:B------:R-:W1:Y:S02]  /*5a50*/  F2F.F64.F32 R4, R4 ;  /* 0x0000000400047310 */ /* 0x000e640000201800 */
[----:B-1----:R1:W-:Y:S01]  /*5a60*/  STG.E.64 desc[UR36][R2.64], R4 ;  /* 0x0000000402007986 */ /* 0x0023e2000c101b24 */
[----:B------:R-:W-:Y:S05]  /*5a70*/  BRA `(.L_x_992) ;  /* 0x0000000800a07947 */ /* 0x000fea0003800000 */
.L_x_987:
        /* <DEDUP_REMOVED lines=14> */
.L_x_1002:
[----:B-1----:R-:W-:Y:S01]  /*5b60*/  IMAD.U32 R5, R5, 0x10000, RZ ;  /* 0x0001000005057824 */ /* 0x002fe200078e00ff */
[----:B------:R-:W-:Y:S01]  /*5b70*/  BSSY.RECONVERGENT B0, `(.L_x_1003) ;  /* 0x0000013000007945 */ /* 0x000fe20003800200 */
[----:B0-----:R-:W-:-:S03]  /*5b80*/  IMAD.MOV.U32 R0, RZ, RZ, 0x80 ;  /* 0x00000080ff007424 */ /* 0x001fc600078e00ff */
        /* <DEDUP_REMOVED lines=15> */
.L_x_1005:
[----:B------:R-:W-:-:S04]  /*5c80*/  SHF.R.U32.HI R5, RZ, 0x18, R5 ;  /* 0x00000018ff057819 */ /* 0x000fc80000011605 */
[----:B------:R-:W-:-:S07]  /*5c90*/  LOP3.LUT R0, R0, 0x80, R5, 0xf8, !PT ;  /* 0x0000008000007812 */ /* 0x000fce00078ef805 */
.L_x_1004:
[----:B------:R-:W-:Y:S05]  /*5ca0*/  BSYNC.RECONVERGENT B0 ;  /* 0x0000000000007941 */ /* 0x000fea0003800200 */
.L_x_1003:
[----:B------:R0:W-:Y:S01]  /*5cb0*/  STG.E.U8 desc[UR36][R2.64], R0 ;  /* 0x0000000002007986 */ /* 0x0001e2000c101124 */
[----:B------:R-:W-:Y:S05]  /*5cc0*/  BRA `(.L_x_992) ;  /* 0x00000008000c7947 */ /* 0x000fea0003800000 */
.L_x_1001:
        /* <DEDUP_REMOVED lines=18> */
.L_x_1008:
[----:B------:R-:W-:-:S04]  /*5df0*/  SHF.R.U32.HI R5, RZ, 0x18, R5 ;  /* 0x00000018ff057819 */ /* 0x000fc80000011605 */
[----:B------:R-:W-:-:S07]  /*5e00*/  LOP3.LUT R0, R0, 0x80, R5, 0xf8, !PT ;  /* 0x0000008000007812 */ /* 0x000fce00078ef805 */
.L_x_1007:
[----:B------:R-:W-:Y:S05]  /*5e10*/  BSYNC.RECONVERGENT B0 ;  /* 0x0000000000007941 */ /* 0x000fea0003800200 */
.L_x_1006:
[----:B------:R0:W-:Y:S01]  /*5e20*/  STG.E.U8 desc[UR36][R2.64], R0 ;  /* 0x0000000002007986 */ /* 0x0001e2000c101124 */
[----:B------:R-:W-:Y:S05]  /*5e30*/  BRA `(.L_x_992) ;  /* 0x0000000400b07947 */ /* 0x000fea0003800000 */
.L_x_1000:
[----:B------:R-:W-:-:S09]  /*5e40*/  UISETP.NE.AND UP0, UPT, UR4, 0x1c, UPT ;  /* 0x0000001c0400788c */ /* 0x000fd2000bf05270 */
[----:B------:R-:W-:Y:S05]  /*5e50*/  BRA.U !UP0, `(.L_x_1009) ;  /* 0x0000000108607547 */ /* 0x000fea000b800000 */
[----:B------:R-:W-:-:S09]  /*5e60*/  UISETP.NE.AND UP0, UPT, UR4, 0x1d, UPT ;  /* 0x0000001d0400788c */ /* 0x000fd2000bf05270 */
[----:B------:R-:W-:Y:S05]  /*5e70*/  BRA.U !UP0, `(.L_x_1010) ;  /* 0x0000000108487547 */ /* 0x000fea000b800000 */
[----:B------:R-:W-:-:S09]  /*5e80*/  UISETP.NE.AND UP0, UPT, UR4, 0x2c, UPT ;  /* 0x0000002c0400788c */ /* 0x000fd2000bf05270 */
[----:B------:R-:W-:Y:S05]  /*5e90*/  BRA.U UP0, `(.L_x_991) ;  /* 0x0000000100bc7547 */ /* 0x000fea000b800000 */
        /* <DEDUP_REMOVED lines=16> */
.L_x_1010:
[----:B-1----:R-:W-:-:S06]  /*5fa0*/  SHF.L.U32 R5, R5, 0x10, RZ ;  /* 0x0000001005057819 */ /* 0x002fcc00000006ff */
[----:B------:R-:W1:Y:S02]  /*5fb0*/  F2I.U64.TRUNC R4, R5 ;  /* 0x0000000500047311 */ /* 0x000e64000020d800 */
[----:B-1----:R1:W-:Y:S01]  /*5fc0*/  STG.E.64 desc[UR36][R2.64], R4 ;  /* 0x0000000402007986 */ /* 0x0023e2000c101b24 */
[----:B------:R-:W-:Y:S05]  /*5fd0*/  BRA `(.L_x_992) ;  /* 0x0000000400487947 */ /* 0x000fea0003800000 */
.L_x_1009:
[----:B-1----:R-:W-:-:S06]  /*5fe0*/  IMAD.U32 R5, R5, 0x10000, RZ ;  /* 0x0001000005057824 */ /* 0x002fcc00078e00ff */
[----:B------:R-:W1:Y:S02]  /*5ff0*/  F2I.FTZ.U32.TRUNC.NTZ R5, R5 ;  /* 0x0000000500057305 */ /* 0x000e64000021f000 */
[----:B-1----:R1:W-:Y:S01]  /*6000*/  STG.E desc[UR36][R2.64], R5 ;  /* 0x0000000502007986 */ /* 0x0023e2000c101924 */
[----:B------:R-:W-:Y:S05]  /*6010*/  BRA `(.L_x_992) ;  /* 0x0000000400387947 */ /* 0x000fea0003800000 */
.L_x_999:
        /* <DEDUP_REMOVED lines=11> */
.L_x_1012:
[----:B-1----:R-:W-:Y:S02]  /*60d0*/  SHF.L.U32 R5, R5, 0x10, RZ ;  /* 0x0000001005057819 */ /* 0x002fe400000006ff */
[----:B------:R-:W-:-:S03]  /*60e0*/  CS2R R6, SRZ ;  /* 0x0000000000067805 */ /* 0x000fc6000001ff00 */
[----:B------:R-:W-:-:S06]  /*60f0*/  FMUL.FTZ R5, R5, 1 ;  /* 0x3f80000005057820 */ /* 0x000fcc0000410000 */
[----:B------:R-:W1:Y:S02]  /*6100*/  F2F.F64.F32 R4, R5 ;  /* 0x0000000500047310 */ /* 0x000e640000201800 */
[----:B-1----:R1:W-:Y:S01]  /*6110*/  STG.E.128 desc[UR36][R2.64], R4 ;  /* 0x0000000402007986 */ /* 0x0023e2000c101d24 */
[----:B------:R-:W-:Y:S05]  /*6120*/  BRA `(.L_x_992) ;  /* 0x0000000000f47947 */ /* 0x000fea0003800000 */
.L_x_1011:
[----:B------:R-:W-:-:S09]  /*6130*/  UISETP.NE.AND UP0, UPT, UR4, 0xf, UPT ;  /* 0x0000000f0400788c */ /* 0x000fd2000bf05270 */
[----:B------:R-:W-:Y:S05]  /*6140*/  BRA.U !UP0, `(.L_x_1013) ;  /* 0x0000000108e87547 */ /* 0x000fea000b800000 */
[----:B------:R-:W-:-:S09]  /*6150*/  UISETP.NE.AND UP0, UPT, UR4, 0x17, UPT ;  /* 0x000000170400788c */ /* 0x000fd2000bf05270 */
[----:B------:R-:W-:Y:S05]  /*6160*/  BRA.U !UP0, `(.L_x_1014) ;  /* 0x0000000108907547 */ /* 0x000fea000b800000 */
[----:B------:R-:W-:-:S09]  /*6170*/  UISETP.NE.AND UP0, UPT, UR4, 0x18, UPT ;  /* 0x000000180400788c */ /* 0x000fd2000bf05270 */
[----:B------:R-:W-:Y:S05]  /*6180*/  BRA.U !UP0, `(.L_x_1015) ;  /* 0x0000000108447547 */ /* 0x000fea000b800000 */
.L_x_991:
[----:B0-----:R-:W-:Y:S01]  /*6190*/  MOV R0, 0x0 ;  /* 0x0000000000007802 */ /* 0x001fe20000000f00 */
[----:B------:R-:W0:Y:S01]  /*61a0*/  LDCU.64 UR4, c[0x4][0x148] ;  /* 0x01002900ff0477ac */ /* 0x000e220008000a00 */
[----:B------:R-:W-:Y:S02]  /*61b0*/  HFMA2 R13, -RZ, RZ, 0, 0 ;  /* 0x00000000ff0d7431 */ /* 0x000fe400000001ff */
[----:B------:R-:W-:Y:S01]  /*61c0*/  IMAD.MOV.U32 R8, RZ, RZ, 0x65 ;  /* 0x00000065ff087424 */ /* 0x000fe200078e00ff */
[----:B------:R2:W3:Y:S01]  /*61d0*/  LDC.64 R2, c[0x4][R0] ;  /* 0x0100000000027b82 */ /* 0x0004e20000000a00 */
[----:B------:R-:W4:Y:S01]  /*61e0*/  LDCU.64 UR6, c[0x4][0x150] ;  /* 0x01002a00ff0677ac */ /* 0x000f220008000a00 */
[----:B------:R-:W-:Y:S01]  /*61f0*/  IMAD.MOV.U32 R12, RZ, RZ, 0x1 ;  /* 0x00000001ff0c7424 */ /* 0x000fe200078e00ff */
[----:B------:R-:W5:Y:S01]  /*6200*/  LDCU.64 UR8, c[0x4][0x60] ;  /* 0x01000c00ff0877ac */ /* 0x000f620008000a00 */
[----:B0-----:R-:W-:Y:S02]  /*6210*/  IMAD.U32 R4, RZ, RZ, UR4 ;  /* 0x00000004ff047e24 */ /* 0x001fe4000f8e00ff */
[----:B-1----:R-:W-:Y:S01]  /*6220*/  IMAD.U32 R5, RZ, RZ, UR5 ;  /* 0x00000005ff057e24 */ /* 0x002fe2000f8e00ff */
[----:B----4-:R-:W-:Y:S01]  /*6230*/  MOV R6, UR6 ;  /* 0x0000000600067c02 */ /* 0x010fe20008000f00 */
[----:B------:R-:W-:-:S02]  /*6240*/  IMAD.U32 R7, RZ, RZ, UR7 ;  /* 0x00000007ff077e24 */ /* 0x000fc4000f8e00ff */
[----:B-----5:R-:W-:Y:S01]  /*6250*/  IMAD.U32 R10, RZ, RZ, UR8 ;  /* 0x00000008ff0a7e24 */ /* 0x020fe2000f8e00ff */
[----:B--2---:R-:W-:-:S07]  /*6260*/  MOV R11, UR9 ;  /* 0x00000009000b7c02 */ /* 0x004fce0008000f00 */
[----:B------:R-:W-:-:S07]  /*6270*/  LEPC R20, `(.L_x_1016) ;  /* 0x000000001014794e */ /* 0x000fce0000000000 */
[----:B---3--:R-:W-:Y:S05]  /*6280*/  CALL.ABS.NOINC R2 ;  /* 0x0000000002007343 */ /* 0x008fea0003c00000 */
.L_x_1016:
[----:B------:R-:W-:Y:S05]  /*6290*/  BRA `(.L_x_992) ;  /* 0x0000000000987947 */ /* 0x000fea0003800000 */
.L_x_1015:
[----:B-1----:R-:W-:Y:S01]  /*62a0*/  IMAD.U32 R7, R5, 0x10000, RZ ;  /* 0x0001000005077824 */ /* 0x002fe200078e00ff */
[----:B------:R-:W-:Y:S01]  /*62b0*/  BSSY.RECONVERGENT B0, `(.L_x_1017) ;  /* 0x000000c000007945 */ /* 0x000fe20003800200 */
[----:B0-----:R-:W-:-:S03]  /*62c0*/  IMAD.MOV.U32 R0, RZ, RZ, 0x7f ;  /* 0x0000007fff007424 */ /* 0x001fc600078e00ff */
        /* <DEDUP_REMOVED lines=10> */
.L_x_1018:
[----:B------:R-:W-:Y:S05]  /*6370*/  BSYNC.RECONVERGENT B0 ;  /* 0x0000000000007941 */ /* 0x000fea0003800200 */
.L_x_1017:
[----:B------:R-:W-:-:S05]  /*6380*/  LOP3.LUT R5, R0, 0x80, R5, 0xf8, !PT ;  /* 0x0000008000057812 */ /* 0x000fca00078ef805 */
[----:B------:R3:W-:Y:S01]  /*6390*/  STG.E.U8 desc[UR36][R2.64], R5 ;  /* 0x0000000502007986 */ /* 0x0007e2000c101124 */
[----:B------:R-:W-:Y:S05]  /*63a0*/  BRA `(.L_x_992) ;  /* 0x0000000000547947 */ /* 0x000fea0003800000 */
.L_x_1014:
[----:B-1----:R-:W-:Y:S01]  /*63b0*/  SHF.L.U32 R5, R5, 0x10, RZ ;  /* 0x0000001005057819 */ /* 0x002fe200000006ff */
[----:B------:R-:W-:Y:S03]  /*63c0*/  BSSY.RECONVERGENT B0, `(.L_x_1019) ;  /* 0x000000e000007945 */ /* 0x000fe60003800200 */
[----:B------:R-:W-:-:S04]  /*63d0*/  LOP3.LUT R4, R5, 0x7fffffff, RZ, 0xc0, !PT ;  /* 0x7fffffff05047812 */ /* 0x000fc800078ec0ff */
[----:B------:R-:W-:-:S13]  /*63e0*/  ISETP.GT.U32.AND P0, PT, R4, 0x477fffff, PT ;  /* 0x477fffff0400780c */ /* 0x000fda0003f04070 */
[----:B------:R-:W-:Y:S05]  /*63f0*/  @P0 BRA `(.L_x_1020) ;  /* 0x00000000001c0947 */ /* 0x000fea0003800000 */
[----:B------:R-:W-:-:S13]  /*6400*/  ISETP.GE.U32.AND P0, PT, R4, 0x38800000, PT ;  /* 0x388000000400780c */ /* 0x000fda0003f06070 */
[----:B0-----:R-:W-:-:S04]  /*6410*/  @P0 SHF.R.U32.HI R0, RZ, 0x15, R5 ;  /* 0x00000015ff000819 */ /* 0x001fc80000011605 */
[----:B------:R-:W-:-:S04]  /*6420*/  @P0 LOP3.LUT R0, R0, 0x1, RZ, 0xc0, !PT ;  /* 0x0000000100000812 */ /* 0x000fc800078ec0ff */
[----:B------:R-:W-:-:S04]  /*6430*/  @P0 IADD3 R0, PT, PT, R5, 0x80fffff, R0 ;  /* 0x080fffff05000810 */ /* 0x000fc80007ffe000 */
[----:B------:R-:W-:Y:S01]  /*6440*/  @P0 SHF.R.U32.HI R0, RZ, 0x15, R0 ;  /* 0x00000015ff000819 */ /* 0x000fe20000011600 */
[----:B------:R-:W-:Y:S01]  /*6450*/  @!P0 FADD.FTZ R0, R4, 128 ;  /* 0x4300000004008421 */ /* 0x000fe20000010000 */
[----:B------:R-:W-:Y:S06]  /*6460*/  BRA `(.L_x_1021) ;  /* 0x00000000000c7947 */ /* 0x000fec0003800000 */
.L_x_1020:
[----:B0-----:R-:W-:Y:S01]  /*6470*/  IMAD.MOV.U32 R0, RZ, RZ, 0x7f ;  /* 0x0000007fff007424 */ /* 0x001fe200078e00ff */
[----:B------:R-:W-:-:S04]  /*6480*/  ISETP.GT.U32.AND P0, PT, R4, 0x7f800000, PT ;  /* 0x7f8000000400780c */ /* 0x000fc80003f04070 */
[----:B------:R-:W-:-:S09]  /*6490*/  SEL R0, R0, 0x7c, P0 ;  /* 0x0000007c00007807 */ /* 0x000fd20000000000 */
.L_x_1021:
[----:B------:R-:W-:Y:S05]  /*64a0*/  BSYNC.RECONVERGENT B0 ;  /* 0x0000000000007941 */ /* 0x000fea0003800200 */
.L_x_1019:
[----:B------:R-:W-:-:S04]  /*64b0*/  SHF.R.U32.HI R5, RZ, 0x18, R5 ;  /* 0x00000018ff057819 */ /* 0x000fc80000011605 */
[----:B------:R-:W-:-:S05]  /*64c0*/  LOP3.LUT R5, R0, 0x80, R5, 0xf8, !PT ;  /* 0x0000008000057812 */ /* 0x000fca00078ef805 */
[----:B------:R2:W-:Y:S01]  /*64d0*/  STG.E.U8 desc[UR36][R2.64], R5 ;  /* 0x0000000502007986 */ /* 0x0005e2000c101124 */
[----:B------:R-:W-:Y:S05]  /*64e0*/  BRA `(.L_x_992) ;  /* 0x0000000000047947 */ /* 0x000fea0003800000 */
.L_x_1013:
[----:B-1----:R1:W-:Y:S02]  /*64f0*/  STG.E.U16 desc[UR36][R2.64], R5 ;  /* 0x0000000502007986 */ /* 0x0023e4000c101524 */
.L_x_992:
[----:B------:R-:W-:-:S07]  /*6500*/  VIADD R17, R17, 0x80 ;  /* 0x0000008011117836 */ /* 0x000fce0000000000 */
.L_x_952:
[----:B------:R-:W-:Y:S05]  /*6510*/  BSYNC.RECONVERGENT B6 ;  /* 0x0000000000067941 */ /* 0x000fea0003800200 */
.L_x_951:
[----:B------:R-:W5:Y:S01]  /*6520*/  LDCU UR4, c[0x0][0x380] ;  /* 0x00007000ff0477ac */ /* 0x000f620008000800 */
[----:B------:R-:W-:Y:S01]  /*6530*/  BSSY.RECONVERGENT B6, `(.L_x_1022) ;  /* 0x0000320000067945 */ /* 0x000fe20003800200 */
[----:B-----5:R-:W-:-:S13]  /*6540*/  ISETP.GE.AND P0, PT, R17, UR4, PT ;  /* 0x0000000411007c0c */ /* 0x020fda000bf06270 */
[----:B------:R-:W-:Y:S05]  /*6550*/  @P0 BRA `(.L_x_1023) ;  /* 0x0000003000740947 */ /* 0x000fea0003800000 */
[----:B------:R-:W5:Y:S01]  /*6560*/  LDCU UR4, c[0x0][0x388] ;  /* 0x00007100ff0477ac */ /* 0x000f620008000800 */
[----:B0-----:R-:W-:Y:S01]  /*6570*/  MOV R0, RZ ;  /* 0x000000ff00007202 */ /* 0x001fe20000000f00 */
[----:B------:R-:W-:Y:S01]  /*6580*/  IMAD.MOV.U32 R16, RZ, RZ, RZ ;  /* 0x000000ffff107224 */ /* 0x000fe200078e00ff */
[----:B-----5:R-:W-:-:S09]  /*6590*/  UISETP.NE.AND UP0, UPT, UR4, URZ, UPT ;  /* 0x000000ff0400728c */ /* 0x020fd2000bf05270 */
[----:B------:R-:W-:Y:S05]  /*65a0*/  BRA.U !UP0, `(.L_x_1024) ;  /* 0x0000001108a87547 */ /* 0x000fea000b800000 */
[----:B------:R-:W1:Y:S01]  /*65b0*/  LDCU.64 UR4, c[0x0][0x390] ;  /* 0x00007200ff0477ac */ /* 0x000e620008000a00 */
[----:B------:R-:W-:Y:S01]  /*65c0*/  IMAD.MOV.U32 R16, RZ, RZ, RZ ;  /* 0x000000ffff107224 */ /* 0x000fe200078e00ff */
[----:B------:R-:W0:Y:S01]  /*65d0*/  LDCU UR6, c[0x0][0x38c] ;  /* 0x00007180ff0677ac */ /* 0x000e220008000800 */
[----:B------:R-:W5:Y:S01]  /*65e0*/  LDCU.64 UR8, c[0x0][0x4b8] ;  /* 0x00009700ff0877ac */ /* 0x000f620008000a00 */
[----:B------:R-:W-:Y:S01]  /*65f0*/  UISETP.NE.AND UP0, UPT, UR41, URZ, UPT ;  /* 0x000000ff2900728c */ /* 0x000fe2000bf05270 */
[----:B-1234-:R-:W-:-:S05]  /*6600*/  IMAD.HI.U32 R2, R17, UR4, R16 ;  /* 0x0000000411027c27 */ /* 0x01efca000f8e0010 */
[----:B------:R-:W-:-:S04]  /*6610*/  SHF.R.U32.HI R3, RZ, UR5, R2 ;  /* 0x00000005ff037c19 */ /* 0x000fc80008011602 */
[----:B------:R-:W-:-:S05]  /*6620*/  IADD3 R0, PT, PT, -R3, RZ, RZ ;  /* 0x000000ff03007210 */ /* 0x000fca0007ffe1ff */
        /* <DEDUP_REMOVED lines=290> */
.L_x_1024:
        /* <DEDUP_REMOVED lines=18> */
.L_x_1028:
[----:B------:R-:W2:Y:S02]  /*7970*/  LDG.E.U8 R2, desc[UR36][R2.64] ;  /* 0x0000002402027981 */ /* 0x000ea4000c1e1100 */
[----:B--2---:R-:W-:-:S04]  /*7980*/  I2FP.F32.U32 R0, R2 ;  /* 0x0000000200007245 */ /* 0x004fc80000201000 */
[----:B------:R-:W-:Y:S01]  /*7990*/  F2FP.BF16.F32.PACK_AB R0, RZ, R0 ;  /* 0x00000000ff00723e */ /* 0x000fe200000010ff */
[----:B------:R-:W-:Y:S06]  /*79a0*/  BRA `(.L_x_1030) ;  /* 0x0000000c00847947 */ /* 0x000fec0003800000 */
.L_x_1027:
        /* <DEDUP_REMOVED lines=10> */
.L_x_1032:
[----:B------:R-:W2:Y:S02]  /*7a50*/  LDG.E R2, desc[UR36][R2.64] ;  /* 0x0000002402027981 */ /* 0x000ea4000c1e1900 */
[----:B--2---:R-:W-:-:S04]  /*7a60*/  I2FP.F32.S32 R0, R2 ;  /* 0x0000000200007245 */ /* 0x004fc80000201400 */
[----:B------:R-:W-:Y:S01]  /*7a70*/  F2FP.BF16.F32.PACK_AB R0, RZ, R0 ;  /* 0x00000000ff00723e */ /* 0x000fe200000010ff */
[----:B------:R-:W-:Y:S06]  /*7a80*/  BRA `(.L_x_1030) ;  /* 0x0000000c004c7947 */ /* 0x000fec0003800000 */
.L_x_1031:
[----:B------:R-:W2:Y:S02]  /*7a90*/  LDG.E.U16 R2, desc[UR36][R2.64] ;  /* 0x0000002402027981 */ /* 0x000ea4000c1e1500 */
[----:B--2---:R-:W0:Y:S02]  /*7aa0*/  I2F.S16 R0, R2 ;  /* 0x0000000200007306 */ /* 0x004e240000101400 */
[----:B0-----:R-:W-:Y:S01]  /*7ab0*/  F2FP.BF16.F32.PACK_AB R0, RZ, R0 ;  /* 0x00000000ff00723e */ /* 0x001fe200000010ff */
[----:B------:R-:W-:Y:S06]  /*7ac0*/  BRA `(.L_x_1030) ;  /* 0x0000000c003c7947 */ /* 0x000fec0003800000 */
.L_x_1026:
        /* <DEDUP_REMOVED lines=9> */
.L_x_1034:
[----:B------:R-:W2:Y:S02]  /*7b60*/  LDG.E.U16 R0, desc[UR36][R2.64] ;  /* 0x0000002402007981 */ /* 0x000ea4000c1e1500 */
[----:B--2---:R-:W-:-:S05]  /*7b70*/  HADD2.F32 R0, -RZ, R0.H0_H0 ;  /* 0x20000000ff007230 */ /* 0x004fca0000004100 */
[----:B------:R-:W-:Y:S01]  /*7b80*/  F2FP.BF16.F32.PACK_AB R0, RZ, R0 ;  /* 0x00000000ff00723e */ /* 0x000fe200000010ff */
[----:B------:R-:W-:Y:S06]  /*7b90*/  BRA `(.L_x_1030) ;  /* 0x0000000c00087947 */ /* 0x000fec0003800000 */
.L_x_1033:
        /* <DEDUP_REMOVED lines=9> */
.L_x_1036:
[----:B------:R-:W2:Y:S02]  /*7c30*/  LDG.E.U16 R2, desc[UR36][R2.64] ;  /* 0x0000002402027981 */ /* 0x000ea4000c1e1500 */
[----:B--2---:R-:W-:-:S05]  /*7c40*/  HADD2.F32 R0, -RZ, R2.H0_H0 ;  /* 0x20000002ff007230 */ /* 0x004fca0000004100 */
[----:B------:R-:W-:Y:S01]  /*7c50*/  F2FP.BF16.F32.PACK_AB R0, RZ, R0 ;  /* 0x00000000ff00723e */ /* 0x000fe200000010ff */
[----:B------:R-:W-:Y:S06]  /*7c60*/  BRA `(.L_x_1030) ;  /* 0x0000000800d47947 */ /* 0x000fec0003800000 */
.L_x_1035:
        /* <DEDUP_REMOVED lines=8> */
.L_x_1025:
        /* <DEDUP_REMOVED lines=13> */
.L_x_1039:
        /* <DEDUP_REMOVED lines=8> */
.L_x_1038:
        /* <DEDUP_REMOVED lines=14> */
[----:B------:R-:W-:-:S05]  /*7f20*/  VIADD R5, R5, 0xfffffffc ;  /* 0xfffffffc05057836 */ /* 0x000fca0000000000 */
[C---:B------:R-:W-:Y:S02]  /*7f30*/  SHF.L.U32 R6, R4.reuse, R5, RZ ;  /* 0x0000000504067219 */ /* 0x040fe400000006ff */
[----:B------:R-:W-:Y:S01]  /*7f40*/  SHF.L.U32 R7, R5, 0x17, RZ ;  /* 0x0000001705077819 */ /* 0x000fe200000006ff */
        /* <DEDUP_REMOVED lines=10> */
.L_x_1041:
        /* <DEDUP_REMOVED lines=13> */
.L_x_1040:
[----:B------:R0:W5:Y:S01]  /*80c0*/  LDG.E.U16 R0, desc[UR36][R2.64] ;  /* 0x0000002402007981 */ /* 0x000162000c1e1500 */
[----:B------:R-:W-:Y:S05]  /*80d0*/  BRA `(.L_x_1030) ;  /* 0x0000000400b87947 */ /* 0x000fea0003800000 */
.L_x_1037:
        /* <DEDUP_REMOVED lines=12> */
.L_x_1044:
        /* <DEDUP_REMOVED lines=21> */
.L_x_1048:
[----:B------:R-:W-:Y:S05]  /*82f0*/  BSYNC.RECONVERGENT B1 ;  /* 0x0000000000017941 */ /* 0x000fea0003800200 */
.L_x_1047:
[----:B------:R-:W-:Y:S02]  /*8300*/  SHF.L.U32 R0, R0, 0x14, RZ ;  /* 0x0000001400007819 */ /* 0x000fe400000006ff */
[----:B------:R-:W-:-:S04]  /*8310*/  LEA R2, R2, 0x3b800000, 0x17 ;  /* 0x3b80000002027811 */ /* 0x000fc800078eb8ff */
[----:B------:R-:W-:-:S07]  /*8320*/  LOP3.LUT R0, R2, R0, R7, 0xfe, !PT ;  /* 0x0000000002007212 */ /* 0x000fce00078efe07 */
.L_x_1046:
[----:B------:R-:W-:Y:S05]  /*8330*/  BSYNC.RECONVERGENT B0 ;  /* 0x0000000000007941 */ /* 0x000fea0003800200 */
.L_x_1045:
[----:B------:R-:W-:Y:S01]  /*8340*/  F2FP.BF16.F32.PACK_AB R0, RZ, R0 ;  /* 0x00000000ff00723e */ /* 0x000fe200000010ff */
[----:B------:R-:W-:Y:S06]  /*8350*/  BRA `(.L_x_1030) ;  /* 0x0000000400187947 */ /* 0x000fec0003800000 */
.L_x_1043:
        /* <DEDUP_REMOVED lines=21> */
.L_x_1052:
[----:B------:R-:W-:Y:S05]  /*84b0*/  BSYNC.RECONVERGENT B1 ;  /* 0x0000000000017941 */ /* 0x000fea0003800200 */
.L_x_1051:
[----:B------:R-:W-:Y:S01]  /*84c0*/  IMAD.SHL.U32 R0, R0, 0x200000, RZ ;  /* 0x0020000000007824 */ /* 0x000fe200078e00ff */
[----:B------:R-:W-:-:S04]  /*84d0*/  LEA R2, R2, 0x37800000, 0x17 ;  /* 0x3780000002027811 */ /* 0x000fc800078eb8ff */
[----:B------:R-:W-:-:S07]  /*84e0*/  LOP3.LUT R0, R2, R0, R7, 0xfe, !PT ;  /* 0x0000000002007212 */ /* 0x000fce00078efe07 */
.L_x_1050:
[----:B------:R-:W-:Y:S05]  /*84f0*/  BSYNC.RECONVERGENT B0 ;  /* 0x0000000000007941 */ /* 0x000fea0003800200 */
.L_x_1049:
[----:B------:R-:W-:Y:S01]  /*8500*/  F2FP.BF16.F32.PACK_AB R0, RZ, R0 ;  /* 0x00000000ff00723e */ /* 0x000fe200000010ff */
[----:B------:R-:W-:Y:S06]  /*8510*/  BRA `(.L_x_1030) ;  /* 0x0000000000a87947 */ /* 0x000fec0003800000 */
.L_x_1042:
        /* <DEDUP_REMOVED lines=14> */
.L_x_1056:
[----:B------:R-:W-:Y:S05]  /*8600*/  BSYNC.RECONVERGENT B0 ;  /* 0x0000000000007941 */ /* 0x000fea0003800200 */
.L_x_1055:
[----:B------:R-:W-:Y:S01]  /*8610*/  F2FP.BF16.F32.PACK_AB R0, RZ, R0 ;  /* 0x00000000ff00723e */ /* 0x000fe200000010ff */
[----:B------:R-:W-:Y:S06]  /*8620*/  BRA `(.L_x_1030) ;  /* 0x0000000000647947 */ /* 0x000fec0003800000 */
.L_x_1029:
[----:B------:R-:W-:Y:S01]  /*8630*/  MOV R2, 0x0 ;  /* 0x0000000000027802 */ /* 0x000fe20000000f00 */
[----:B------:R-:W0:Y:S01]  /*8640*/  LDCU.64 UR4, c[0x4][0x148] ;  /* 0x01002900ff0477ac */ /* 0x000e220008000a00 */
[----:B------:R-:W-:Y:S02]  /*8650*/  HFMA2 R8, -RZ, RZ, 0, 4.64916229248046875e-06 ;  /* 0x0000004eff087431 */ /* 0x000fe400000001ff */
[----:B------:R-:W-:Y:S01]  /*8660*/  IMAD.MOV.U32 R12, RZ, RZ, 0x1 ;  /* 0x00000001ff0c7424 */ /* 0x000fe200078e00ff */
[----:B------:R-:W1:Y:S01]  /*8670*/  LDCU.64 UR6, c[0x4][0x150] ;  /* 0x01002a00ff0677ac */ /* 0x000e620008000a00 */
[----:B------:R-:W2:Y:S01]  /*8680*/  LDC.64 R2, c[0x4][R2] ;  /* 0x0100000002027b82 */ /* 0x000ea20000000a00 */
[----:B------:R-:W-:Y:S01]  /*8690*/  IMAD.MOV.U32 R13, RZ, RZ, RZ ;  /* 0x000000ffff0d7224 */ /* 0x000fe200078e00ff */
[----:B------:R-:W3:Y:S01]  /*86a0*/  LDCU.64 UR8, c[0x4][0x58] ;  /* 0x01000b00ff0877ac */ /* 0x000ee20008000a00 */
[----:B0-----:R-:W-:Y:S01]  /*86b0*/  MOV R4, UR4 ;  /* 0x0000000400047c02 */ /* 0x001fe20008000f00 */
[----:B------:R-:W-:-:S02]  /*86c0*/  IMAD.U32 R5, RZ, RZ, UR5 ;  /* 0x00000005ff057e24 */ /* 0x000fc4000f8e00ff */
[----:B-1----:R-:W-:Y:S01]  /*86d0*/  IMAD.U32 R6, RZ, RZ, UR6 ;  /* 0x00000006ff067e24 */ /* 0x002fe2000f8e00ff */
[----:B------:R-:W-:Y:S01]  /*86e0*/  MOV R7, UR7 ;  /* 0x0000000700077c02 */ /* 0x000fe20008000f00 */
[----:B---3--:R-:W-:Y:S02]  /*86f0*/  IMAD.U32 R10, RZ, RZ, UR8 ;  /* 0x00000008ff0a7e24 */ /* 0x008fe4000f8e00ff */
[----:B------:R-:W-:-:S07]  /*8700*/  IMAD.U32 R11, RZ, RZ, UR9 ;  /* 0x00000009ff0b7e24 */ /* 0x000fce000f8e00ff */
[----:B------:R-:W-:-:S07]  /*8710*/  LEPC R20, `(.L_x_1057) ;  /* 0x000000001014794e */ /* 0x000fce0000000000 */
[----:B--2---:R-:W-:Y:S05]  /*8720*/  CALL.ABS.NOINC R2 ;  /* 0x0000000002007343 */ /* 0x004fea0003c00000 */
.L_x_1057:
[----:B------:R-:W-:Y:S01]  /*8730*/  PRMT R0, RZ, 0x7610, R0 ;  /* 0x00007610ff007816 */ /* 0x000fe20000000000 */
[----:B------:R-:W-:Y:S06]  /*8740*/  BRA `(.L_x_1030) ;  /* 0x00000000001c7947 */ /* 0x000fec0003800000 */
.L_x_1054:
[----:B------:R-:W2:Y:S02]  /*8750*/  LDG.E.64 R2, desc[UR36][R2.64] ;  /* 0x0000002402027981 */ /* 0x000ea4000c1e1b00 */
[----:B--2---:R-:W0:Y:S02]  /*8760*/  I2F.U64 R0, R2 ;  /* 0x0000000200007312 */ /* 0x004e240000301000 */
[----:B0-----:R-:W-:Y:S01]  /*8770*/  F2FP.BF16.F32.PACK_AB R0, RZ, R0 ;  /* 0x00000000ff00723e */ /* 0x001fe200000010ff */
[----:B------:R-:W-:Y:S06]  /*8780*/  BRA `(.L_x_1030) ;  /* 0x00000000000c7947 */ /* 0x000fec0003800000 */
.L_x_1053:
[----:B------:R-:W2:Y:S02]  /*8790*/  LDG.E R2, desc[UR36][R2.64] ;  /* 0x0000002402027981 */ /* 0x000ea4000c1e1900 */
[----:B--2---:R-:W-:-:S04]  /*87a0*/  I2FP.F32.U32 R0, R2 ;  /* 0x0000000200007245 */ /* 0x004fc80000201000 */
[----:B------:R-:W-:-:S07]  /*87b0*/  F2FP.BF16.F32.PACK_AB R0, RZ, R0 ;  /* 0x00000000ff00723e */ /* 0x000fce00000010ff */
.L_x_1030:
[----:B------:R-:W-:Y:S01]  /*87c0*/  USHF.L.U32 UR4, UR43, 0x10, URZ ;  /* 0x000000102b047899 */ /* 0x000fe200080006ff */
[----:B-----5:R-:W-:Y:S01]  /*87d0*/  SHF.L.U32 R0, R0, 0x10, RZ ;  /* 0x0000001000007819 */ /* 0x020fe200000006ff */
        /* <DEDUP_REMOVED lines=21> */
.L_x_1061:
[----:B-1----:R-:W-:-:S06]  /*8930*/  SHF.L.U32 R5, R5, 0x10, RZ ;  /* 0x0000001005057819 */ /* 0x002fcc00000006ff */
[----:B------:R-:W1:Y:S02]  /*8940*/  F2I.S64.TRUNC R4, R5 ;  /* 0x0000000500047311 */ /* 0x000e64000020d900 */
[----:B-1----:R1:W-:Y:S01]  /*8950*/  STG.E.U8 desc[UR36][R2.64], R4 ;  /* 0x0000000402007986 */ /* 0x0023e2000c101124 */
[----:B------:R-:W-:Y:S05]  /*8960*/  BRA `(.L_x_1063) ;  /* 0x0000000c006c7947 */ /* 0x000fea0003800000 */
.L_x_1060:
        /* <DEDUP_REMOVED lines=10> */
.L_x_1065:
[----:B-1----:R-:W-:-:S06]  /*8a10*/  IMAD.U32 R5, R5, 0x10000, RZ ;  /* 0x0001000005057824 */ /* 0x002fcc00078e00ff */
[----:B------:R-:W1:Y:S02]  /*8a20*/  F2I.FTZ.TRUNC.NTZ R5, R5 ;  /* 0x0000000500057305 */ /* 0x000e64000021f100 */
[----:B-1----:R3:W-:Y:S01]  /*8a30*/  STG.E desc[UR36][R2.64], R5 ;  /* 0x0000000502007986 */ /* 0x0027e2000c101924 */
[----:B------:R-:W-:Y:S05]  /*8a40*/  BRA `(.L_x_1063) ;  /* 0x0000000c00347947 */ /* 0x000fea0003800000 */
.L_x_1064:
[----:B-1----:R-:W-:-:S06]  /*8a50*/  SHF.L.U32 R5, R5, 0x10, RZ ;  /* 0x0000001005057819 */ /* 0x002fcc00000006ff */
[----:B------:R-:W1:Y:S02]  /*8a60*/  F2I.FTZ.TRUNC.NTZ R5, R5 ;  /* 0x0000000500057305 */ /* 0x000e64000021f100 */
[----:B-1----:R1:W-:Y:S01]  /*8a70*/  STG.E.U16 desc[UR36][R2.64], R5 ;  /* 0x0000000502007986 */ /* 0x0023e2000c101524 */
[----:B------:R-:W-:Y:S05]  /*8a80*/  BRA `(.L_x_1063) ;  /* 0x0000000c00247947 */ /* 0x000fea0003800000 */
.L_x_1059:
[----:B------:R-:W-:-:S09]  /*8a90*/  UISETP.GT.AND UP0, UPT, UR4, 0x6, UPT ;  /* 0x000000060400788c */ /* 0x000fd2000bf04270 */
[----:B------:R-:W-:Y:S05]  /*8aa0*/  BRA.U UP0, `(.L_x_1066) ;  /* 0x00000001002c7547 */ /* 0x000fea000b800000 */
[----:B------:R-:W-:-:S09]  /*8ab0*/  UISETP.NE.AND UP0, UPT, UR4, 0x5, UPT ;  /* 0x000000050400788c */ /* 0x000fd2000bf05270 */
[----:B------:R-:W-:Y:S05]  /*8ac0*/  BRA.U !UP0, `(.L_x_1067) ;  /* 0x0000000108147547 */ /* 0x000fea000b800000 */
[----:B------:R-:W-:-:S09]  /*8ad0*/  UISETP.NE.AND UP0, UPT, UR4, 0x6, UPT ;  /* 0x000000060400788c */ /* 0x000fd2000bf05270 */
[----:B------:R-:W-:Y:S05]  /*8ae0*/  BRA.U UP0, `(.L_x_1062) ;  /* 0x0000000900307547 */ /* 0x000fea000b800000 */
[----:B-1----:R-:W-:-:S05]  /*8af0*/  IMAD.U32 R5, R5, 0x10000, RZ ;  /* 0x0001000005057824 */ /* 0x002fca00078e00ff */
[----:B------:R1:W-:Y:S01]  /*8b00*/  STG.E desc[UR36][R2.64], R5 ;  /* 0x0000000502007986 */ /* 0x0003e2000c101924 */
[----:B------:R-:W-:Y:S05]  /*8b10*/  BRA `(.L_x_1063) ;  /* 0x0000000c00007947 */ /* 0x000fea0003800000 */
.L_x_1067:
[----:B01----:R-:W-:-:S05]  /*8b20*/  IMAD.U32 R0, R5, 0x10000, RZ ;  /* 0x0001000005007824 */ /* 0x003fca00078e00ff */
[----:B------:R-:W-:-:S05]  /*8b30*/  F2FP.F16.F32.PACK_AB R0, RZ, R0 ;  /* 0x00000000ff00723e */ /* 0x000fca00000000ff */
[----:B------:R0:W-:Y:S01]  /*8b40*/  STG.E.U16 desc[UR36][R2.64], R0 ;  /* 0x0000000002007986 */ /* 0x0001e2000c101524 */
[----:B------:R-:W-:Y:S05]  /*8b50*/  BRA `(.L_x_1063) ;  /* 0x0000000800f07947 */ /* 0x000fea0003800000 */
.L_x_1066:
[----:B------:R-:W-:-:S09]  /*8b60*/  UISETP.NE.AND UP0, UPT, UR4, 0x7, UPT ;  /* 0x000000070400788c */ /* 0x000fd2000bf05270 */
[----:B------:R-:W-:Y:S05]  /*8b70*/  BRA.U !UP0, `(.L_x_1068) ;  /* 0x0000000108347547 */ /* 0x000fea000b800000 */
[----:B------:R-:W-:-:S09]  /*8b80*/  UISETP.NE.AND UP0, UPT, UR4, 0x8, UPT ;  /* 0x000000080400788c */ /* 0x000fd2000bf05270 */
[----:B------:R-:W-:Y:S05]  /*8b90*/  BRA.U !UP0, `(.L_x_1069) ;  /* 0x0000000108187547 */ /* 0x000fea000b800000 */
[----:B------:R-:W-:-:S09]  /*8ba0*/  UISETP.NE.AND UP0, UPT, UR4, 0x9, UPT ;  /* 0x000000090400788c */ /* 0x000fd2000bf05270 */
[----:B------:R-:W-:Y:S05]  /*8bb0*/  BRA.U UP0, `(.L_x_1062) ;  /* 0x0000000500fc7547 */ /* 0x000fea000b800000 */
[----:B-1----:R-:W-:Y:S01]  /*8bc0*/  SHF.L.U32 R4, R5, 0x10, RZ ;  /* 0x0000001005047819 */ /* 0x002fe200000006ff */
[----:B------:R-:W-:-:S05]  /*8bd0*/  IMAD.MOV.U32 R5, RZ, RZ, RZ ;  /* 0x000000ffff057224 */ /* 0x000fca00078e00ff */
[----:B------:R1:W-:Y:S01]  /*8be0*/  STG.E.64 desc[UR36][R2.64], R4 ;  /* 0x0000000402007986 */ /* 0x0003e2000c101b24 */
[----:B------:R-:W-:Y:S05]  /*8bf0*/  BRA `(.L_x_1063) ;  /* 0x0000000800c87947 */ /* 0x000fea0003800000 */
.L_x_1069:
[----:B-1----:R-:W-:-:S05]  /*8c00*/  IMAD.U32 R5, R5, 0x10000, RZ ;  /* 0x0001000005057824 */ /* 0x002fca00078e00ff */
[----:B------:R-:W-:-:S04]  /*8c10*/  F2FP.F16.F32.PACK_AB R5, RZ, R5 ;  /* 0x00000005ff05723e */ /* 0x000fc800000000ff */
[----:B------:R-:W-:-:S05]  /*8c20*/  PRMT R5, R5, 0x5410, RZ ;  /* 0x0000541005057816 */ /* 0x000fca00000000ff */
[----:B------:R1:W-:Y:S01]  /*8c30*/  STG.E desc[UR36][R2.64], R5 ;  /* 0x0000000502007986 */ /* 0x0003e2000c101924 */
[----:B------:R-:W-:Y:S05]  /*8c40*/  BRA `(.L_x_1063) ;  /* 0x0000000800b47947 */ /* 0x000fea0003800000 */
.L_x_1068:
[----:B-1----:R-:W-:-:S05]  /*8c50*/  SHF.L.U32 R4, R5, 0x10, RZ ;  /* 0x0000001005047819 */ /* 0x002fca00000006ff */
[----:B------:R-:W-:-:S06]  /*8c60*/  FMUL.FTZ R4, R4, 1 ;  /* 0x3f80000004047820 */ /* 0x000fcc0000410000 */
[----:B------:R-:W1:Y:S02]  /*8c70*/  F2F.F64.F32 R4, R4 ;  /* 0x0000000400047310 */ /* 0x000e640000201800 */
[----:B-1----:R1:W-:Y:S01]  /*8c80*/  STG.E.64 desc[UR36][R2.64], R4 ;  /* 0x0000000402007986 */ /* 0x0023e2000c101b24 */
[----:B------:R-:W-:Y:S05]  /*8c90*/  BRA `(.L_x_1063) ;  /* 0x0000000800a07947 */ /* 0x000fea0003800000 */
.L_x_1058:
        /* <DEDUP_REMOVED lines=10> */
[----:B-1----:R-:W-:-:S06]  /*8d40*/  IMAD.U32 R5, R5, 0x10000, RZ ;  /* 0x0001000005057824 */ /* 0x002fcc00078e00ff */
[----:B------:R-:W1:Y:S02]  /*8d50*/  F2I.FTZ.U32.TRUNC.NTZ R5, R5 ;  /* 0x0000000500057305 */ /* 0x000e64000021f000 */
[----:B-1----:R1:W-:Y:S01]  /*8d60*/  STG.E.U16 desc[UR36][R2.64], R5 ;  /* 0x0000000502007986 */ /* 0x0023e2000c101524 */
[----:B------:R-:W-:Y:S05]  /*8d70*/  BRA `(.L_x_1063) ;  /* 0x0000000800687947 */ /* 0x000fea0003800000 */
.L_x_1073:
[----:B-1----:R-:W-:Y:S01]  /*8d80*/  IMAD.U32 R5, R5, 0x10000, RZ ;  /* 0x0001000005057824 */ /* 0x002fe200078e00ff */
[----:B------:R-:W-:Y:S01]  /*8d90*/  BSSY.RECONVERGENT B0, `(.L_x_1074) ;  /* 0x0000013000007945 */ /* 0x000fe20003800200 */
[----:B0-----:R-:W-:-:S03]  /*8da0*/  MOV R0, 0x80 ;  /* 0x0000008000007802 */ /* 0x001fc60000000f00 */
        /* <DEDUP_REMOVED lines=15> */
.L_x_1076:
[----:B------:R-:W-:-:S04]  /*8ea0*/  SHF.R.U32.HI R5, RZ, 0x18, R5 ;  /* 0x00000018ff057819 */ /* 0x000fc80000011605 */
[----:B------:R-:W-:-:S07]  /*8eb0*/  LOP3.LUT R0, R0, 0x80, R5, 0xf8, !PT ;  /* 0x0000008000007812 */ /* 0x000fce00078ef805 */
.L_x_1075:
[----:B------:R-:W-:Y:S05]  /*8ec0*/  BSYNC.RECONVERGENT B0 ;  /* 0x0000000000007941 */ /* 0x000fea0003800200 */
.L_x_1074:
[----:B------:R0:W-:Y:S01]  /*8ed0*/  STG.E.U8 desc[UR36][R2.64], R0 ;  /* 0x0000000002007986 */ /* 0x0001e2000c101124 */
[----:B------:R-:W-:Y:S05]  /*8ee0*/  BRA `(.L_x_1063) ;  /* 0x00000008000c7947 */ /* 0x000fea0003800000 */
.L_x_1072:
[----:B-1----:R-:W-:Y:S01]  /*8ef0*/  IMAD.U32 R5, R5, 0x10000, RZ ;  /* 0x0001000005057824 */ /* 0x002fe200078e00ff */
[----:B------:R-:W-:Y:S01]  /*8f00*/  BSSY.RECONVERGENT B0, `(.L_x_1077) ;  /* 0x0000013000007945 */ /* 0x000fe20003800200 */
[----:B0-----:R-:W-:-:S03]  /*8f10*/  HFMA2 R0, -RZ, RZ, 0, 7.62939453125e-06 ;  /* 0x00000080ff007431 */ /* 0x001fc600000001ff */
        /* <DEDUP_REMOVED lines=15> */
.L_x_1079:
[----:B------:R-:W-:-:S04]  /*9010*/  SHF.R.U32.HI R5, RZ, 0x18, R5 ;  /* 0x00000018ff057819 */ /* 0x000fc80000011605 */
[----:B------:R-:W-:-:S07]  /*9020*/  LOP3.LUT R0, R0, 0x80, R5, 0xf8, !PT ;  /* 0x0000008000007812 */ /* 0x000fce00078ef805 */
.L_x_1078:
[----:B------:R-:W-:Y:S05]  /*9030*/  BSYNC.RECONVERGENT B0 ;  /* 0x0000000000007941 */ /* 0x000fea0003800200 */
.L_x_1077:
[----:B------:R0:W-:Y:S01]  /*9040*/  STG.E.U8 desc[UR36][R2.64], R0 ;  /* 0x0000000002007986 */ /* 0x0001e2000c101124 */
[----:B------:R-:W-:Y:S05]  /*9050*/  BRA `(.L_x_1063) ;  /* 0x0000000400b07947 */ /* 0x000fea0003800000 */
.L_x_1071:
        /* <DEDUP_REMOVED lines=12> */
[----:B------:R-:W-:Y:S01]  /*9120*/  HFMA2 R5, -RZ, RZ, 0, 1.5199184417724609375e-05 ;  /* 0x000000ffff057431 */ /* 0x000fe200000001ff */
        /* <DEDUP_REMOVED lines=9> */
.L_x_1081:
[----:B-1----:R-:W-:-:S06]  /*91c0*/  IMAD.U32 R5, R5, 0x10000, RZ ;  /* 0x0001000005057824 */ /* 0x002fcc00078e00ff */
[----:B------:R-:W1:Y:S02]  /*91d0*/  F2I.U64.TRUNC R4, R5 ;  /* 0x0000000500047311 */ /* 0x000e64000020d800 */
[----:B-1----:R1:W-:Y:S01]  /*91e0*/  STG.E.64 desc[UR36][R2.64], R4 ;  /* 0x0000000402007986 */ /* 0x0023e2000c101b24 */
[----:B------:R-:W-:Y:S05]  /*91f0*/  BRA `(.L_x_1063) ;  /* 0x0000000400487947 */ /* 0x000fea0003800000 */
.L_x_1080:
[----:B-1----:R-:W-:-:S06]  /*9200*/  IMAD.U32 R5, R5, 0x10000, RZ ;  /* 0x0001000005057824 */ /* 0x002fcc00078e00ff */
[----:B------:R-:W1:Y:S02]  /*9210*/  F2I.FTZ.U32.TRUNC.NTZ R5, R5 ;  /* 0x0000000500057305 */ /* 0x000e64000021f000 */
[----:B-1----:R1:W-:Y:S01]  /*9220*/  STG.E desc[UR36][R2.64], R5 ;  /* 0x0000000502007986 */ /* 0x0023e2000c101924 */
[----:B------:R-:W-:Y:S05]  /*9230*/  BRA `(.L_x_1063) ;  /* 0x0000000400387947 */ /* 0x000fea0003800000 */
.L_x_1070:
[----:B------:R-:W-:-:S09]  /*9240*/  UISETP.GT.AND UP0, UPT, UR4, 0xe, UPT ;  /* 0x0000000e0400788c */ /* 0x000fd2000bf04270 */
[----:B------:R-:W-:Y:S05]  /*9250*/  BRA.U UP0, `(.L_x_1082) ;  /* 0x00000001003c7547 */ /* 0x000fea000b800000 */
[----:B------:R-:W-:-:S09]  /*9260*/  UISETP.NE.AND UP0, UPT, UR4, 0xa, UPT ;  /* 0x0000000a0400788c */ /* 0x000fd2000bf05270 */
[----:B------:R-:W-:Y:S05]  /*9270*/  BRA.U !UP0, `(.L_x_1083) ;  /* 0x00000001081c7547 */ /* 0x000fea000b800000 */
[----:B------:R-:W-:-:S09]  /*9280*/  UISETP.NE.AND UP0, UPT, UR4, 0xb, UPT ;  /* 0x0000000b0400788c */ /* 0x000fd2000bf05270 */
[----:B------:R-:W-:Y:S05]  /*9290*/  BRA.U UP0, `(.L_x_1062) ;  /* 0x0000000100447547 */ /* 0x000fea000b800000 */
[----:B-1----:R-:W-:-:S04]  /*92a0*/  SHF.L.U32 R5, R5, 0x10, RZ ;  /* 0x0000001005057819 */ /* 0x002fc800000006ff */
[----:B------:R-:W-:-:S04]  /*92b0*/  FSETP.NEU.FTZ.AND P0, PT, R5, RZ, PT ;  /* 0x000000ff0500720b */ /* 0x000fc80003f1d000 */
[----:B------:R-:W-:-:S05]  /*92c0*/  SEL R5, RZ, 0x1, !P0 ;  /* 0x00000001ff057807 */ /* 0x000fca0004000000 */
[----:B------:R1:W-:Y:S01]  /*92d0*/  STG.E.U8 desc[UR36][R2.64], R5 ;  /* 0x0000000502007986 */ /* 0x0003e2000c101124 */
[----:B------:R-:W-:Y:S05]  /*92e0*/  BRA `(.L_x_1063) ;  /* 0x00000004000c7947 */ /* 0x000fea0003800000 */
.L_x_1083:
[----:B-1----:R-:W-:Y:S01]  /*92f0*/  IMAD.U32 R5, R5, 0x10000, RZ ;  /* 0x0001000005057824 */ /* 0x002fe200078e00ff */
[----:B------:R-:W-:-:S03]  /*9300*/  CS2R R6, SRZ ;  /* 0x0000000000067805 */ /* 0x000fc6000001ff00 */
[----:B------:R-:W-:-:S06]  /*9310*/  FMUL.FTZ R5, R5, 1 ;  /* 0x3f80000005057820 */ /* 0x000fcc0000410000 */
[----:B------:R-:W1:Y:S02]  /*9320*/  F2F.F64.F32 R4, R5 ;  /* 0x0000000500047310 */ /* 0x000e640000201800 */
[----:B-1----:R1:W-:Y:S01]  /*9330*/  STG.E.128 desc[UR36][R2.64], R4 ;  /* 0x0000000402007986 */ /* 0x0023e2000c101d24 */
[----:B------:R-:W-:Y:S05]  /*9340*/  BRA `(.L_x_1063) ;  /* 0x0000000000f47947 */ /* 0x000fea0003800000 */
.L_x_1082:
[----:B------:R-:W-:-:S09]  /*9350*/  UISETP.NE.AND UP0, UPT, UR4, 0xf, UPT ;  /* 0x0000000f0400788c */ /* 0x000fd2000bf05270 */
[----:B------:R-:W-:Y:S05]  /*9360*/  BRA.U !UP0, `(.L_x_1084) ;  /* 0x0000000108e87547 */ /* 0x000fea000b800000 */
[----:B------:R-:W-:-:S09]  /*9370*/  UISETP.NE.AND UP0, UPT, UR4, 0x17, UPT ;  /* 0x000000170400788c */ /* 0x000fd2000bf05270 */
[----:B------:R-:W-:Y:S05]  /*9380*/  BRA.U !UP0, `(.L_x_1085) ;  /* 0x0000000108907547 */ /* 0x000fea000b800000 */
[----:B------:R-:W-:-:S09]  /*9390*/  UISETP.NE.AND UP0, UPT, UR4, 0x18, UPT ;  /* 0x000000180400788c */ /* 0x000fd2000bf05270 */
[----:B------:R-:W-:Y:S05]  /*93a0*/  BRA.U !UP0, `(.L_x_1086) ;  /* 0x0000000108447547 */ /* 0x000fea000b800000 */
.L_x_1062:
        /* <DEDUP_REMOVED lines=8> */
[----:B0-----:R-:W-:Y:S01]  /*9430*/  IMAD.U32 R4, RZ, RZ, UR4 ;  /* 0x00000004ff047e24 */ /* 0x001fe2000f8e00ff */
[----:B-1----:R-:W-:Y:S01]  /*9440*/  MOV R5, UR5 ;  /* 0x0000000500057c02 */ /* 0x002fe20008000f00 */
[----:B----4-:R-:W-:-:S02]  /*9450*/  IMAD.U32 R6, RZ, RZ, UR6 ;  /* 0x00000006ff067e24 */ /* 0x010fc4000f8e00ff */
[----:B------:R-:W-:Y:S01]  /*9460*/  IMAD.U32 R7, RZ, RZ, UR7 ;  /* 0x00000007ff077e24 */ /* 0x000fe2000f8e00ff */
[----:B-----5:R-:W-:Y:S01]  /*9470*/  MOV R10, UR8 ;  /* 0x00000008000a7c02 */ /* 0x020fe20008000f00 */
[----:B--2---:R-:W-:-:S07]  /*9480*/  IMAD.U32 R11, RZ, RZ, UR9 ;  /* 0x00000009ff0b7e24 */ /* 0x004fce000f8e00ff */
[----:B------:R-:W-:-:S07]  /*9490*/  LEPC R20, `(.L_x_1087) ;  /* 0x000000001014794e */ /* 0x000fce0000000000 */
[----:B---3--:R-:W-:Y:S05]  /*94a0*/  CALL.ABS.NOINC R2 ;  /* 0x0000000002007343 */ /* 0x008fea0003c00000 */
.L_x_1087:
[----:B------:R-:W-:Y:S05]  /*94b0*/  BRA `(.L_x_1063) ;  /* 0x0000000000987947 */ /* 0x000fea0003800000 */
.L_x_1086:
[----:B-1----:R-:W-:Y:S01]  /*94c0*/  IMAD.U32 R7, R5, 0x10000, RZ ;  /* 0x0001000005077824 */ /* 0x002fe200078e00ff */
[----:B------:R-:W-:Y:S01]  /*94d0*/  BSSY.RECONVERGENT B0, `(.L_x_1088) ;  /* 0x000000c000007945 */ /* 0x000fe20003800200 */
[----:B0-----:R-:W-:-:S03]  /*94e0*/  MOV R0, 0x7f ;  /* 0x0000007f00007802 */ /* 0x001fc60000000f00 */
        /* <DEDUP_REMOVED lines=10> */
.L_x_1089:
[----:B------:R-:W-:Y:S05]  /*9590*/  BSYNC.RECONVERGENT B0 ;  /* 0x0000000000007941 */ /* 0x000fea0003800200 */
.L_x_1088:
[----:B------:R-:W-:-:S05]  /*95a0*/  LOP3.LUT R5, R0, 0x80, R5, 0xf8, !PT ;  /* 0x0000008000057812 */ /* 0x000fca00078ef805 */
[----:B------:R0:W-:Y:S01]  /*95b0*/  STG.E.U8 desc[UR36][R2.64], R5 ;  /* 0x0000000502007986 */ /* 0x0001e2000c101124 */
[----:B------:R-:W-:Y:S05]  /*95c0*/  BRA `(.L_x_1063) ;  /* 0x0000000000547947 */ /* 0x000fea0003800000 */
.L_x_1085:
[----:B-1----:R-:W-:Y:S01]  /*95d0*/  IMAD.U32 R5, R5, 0x10000, RZ ;  /* 0x0001000005057824 */ /* 0x002fe200078e00ff */
[----:B------:R-:W-:Y:S04]  /*95e0*/  BSSY.RECONVERGENT B0, `(.L_x_1090) ;  /* 0x000000e000007945 */ /* 0x000fe80003800200 */
        /* <DEDUP_REMOVED lines=10> */
.L_x_1091:
[----:B0-----:R-:W-:Y:S01]  /*9690*/  IMAD.MOV.U32 R0, RZ, RZ, 0x7f ;  /* 0x0000007fff007424 */ /* 0x001fe200078e00ff */
[----:B------:R-:W-:-:S04]  /*96a0*/  ISETP.GT.U32.AND P0, PT, R4, 0x7f800000, PT ;  /* 0x7f8000000400780c */ /* 0x000fc80003f04070 */
[----:B------:R-:W-:-:S09]  /*96b0*/  SEL R0, R0, 0x7c, P0 ;  /* 0x0000007c00007807 */ /* 0x000fd20000000000 */
.L_x_1092:
[----:B------:R-:W-:Y:S05]  /*96c0*/  BSYNC.RECONVERGENT B0 ;  /* 0x0000000000007941 */ /* 0x000fea0003800200 */
.L_x_1090:
[----:B------:R-:W-:-:S04]  /*96d0*/  SHF.R.U32.HI R5, RZ, 0x18, R5 ;  /* 0x00000018ff057819 */ /* 0x000fc80000011605 */
[----:B------:R-:W-:-:S05]  /*96e0*/  LOP3.LUT R5, R0, 0x80, R5, 0xf8, !PT ;  /* 0x0000008000057812 */ /* 0x000fca00078ef805 */
[----:B------:R0:W-:Y:S01]  /*96f0*/  STG.E.U8 desc[UR36][R2.64], R5 ;  /* 0x0000000502007986 */ /* 0x0001e2000c101124 */
[----:B------:R-:W-:Y:S05]  /*9700*/  BRA `(.L_x_1063) ;  /* 0x0000000000047947 */ /* 0x000fea0003800000 */
.L_x_1084:
[----:B-1----:R1:W-:Y:S02]  /*9710*/  STG.E.U16 desc[UR36][R2.64], R5 ;  /* 0x0000000502007986 */ /* 0x0023e4000c101524 */
.L_x_1063:
[----:B------:R-:W-:-:S07]  /*9720*/  IADD3 R17, PT, PT, R17, 0x80, RZ ;  /* 0x0000008011117810 */ /* 0x000fce0007ffe0ff */
.L_x_1023:
[----:B------:R-:W-:Y:S05]  /*9730*/  BSYNC.RECONVERGENT B6 ;  /* 0x0000000000067941 */ /* 0x000fea0003800200 */
.L_x_1022:
[----:B------:R-:W5:Y:S02]  /*9740*/  LDCU UR4, c[0x0][0x380] ;  /* 0x00007000ff0477ac */ /* 0x000f640008000800 */
[----:B-----5:R-:W-:-:S13]  /*9750*/  ISETP.GE.AND P0, PT, R17, UR4, PT ;  /* 0x0000000411007c0c */ /* 0x020fda000bf06270 */
[----:B------:R-:W-:Y:S05]  /*9760*/  @P0 EXIT ;  /* 0x000000000000094d */ /* 0x000fea0003800000 */
        /* <DEDUP_REMOVED lines=296> */
[----:B------:R-:W2:Y:S03]  /*a9f0*/  LDCU.64 UR8, c[0x0][0x578] ;  /* 0x0000af00ff0877ac */ /* 0x000ea60008000a00 */
[----:B0-----:R-:W-:-:S05]  /*aa00*/  IMAD.HI.U32 R2, R5, UR4, R4 ;  /* 0x0000000405027c27 */ /* 0x001fca000f8e0004 */
[----:B------:R-:W-:-:S05]  /*aa10*/  SHF.R.U32.HI R2, RZ, UR5, R2 ;  /* 0x00000005ff027c19 */ /* 0x000fca0008011602 */
[----:B------:R-:W-:-:S04]  /*aa20*/  IMAD.MOV R3, RZ, RZ, -R2 ;  /* 0x000000ffff037224 */ /* 0x000fc800078e0a02 */
[----:B-1----:R-:W-:-:S04]  /*aa30*/  IMAD R5, R3, UR6, R5 ;  /* 0x0000000603057c24 */ /* 0x002fc8000f8e0205 */
[C---:B--2---:R-:W-:Y:S02]  /*aa40*/  IMAD R16, R5.reuse, UR8, R16 ;  /* 0x0000000805107c24 */ /* 0x044fe4000f8e0210 */
[----:B------:R-:W-:-:S07]  /*aa50*/  IMAD R0, R5, UR9, R0 ;  /* 0x0000000905007c24 */ /* 0x000fce000f8e0200 */
.L_x_1093:
[----:B------:R-:W0:Y:S01]  /*aa60*/  LDCU.128 UR8, c[0x0][0x580] ;  /* 0x0000b000ff0877ac */ /* 0x000e220008000c00 */
[----:B------:R-:W-:-:S04]  /*aa70*/  UPRMT UR4, UR42, 0x9910, URZ ;  /* 0x000099102a047896 */ /* 0x000fc800080000ff */
[----:B------:R-:W-:Y:S01]  /*aa80*/  UISETP.GT.AND UP0, UPT, UR4, 0x9, UPT ;  /* 0x000000090400788c */ /* 0x000fe2000bf04270 */
[----:B0-----:R-:W-:Y:S02]  /*aa90*/  IADD3 R16, P0, PT, R16, UR8, RZ ;  /* 0x0000000810107c10 */ /* 0x001fe4000ff1e0ff */
[----:B-1234-:R-:W-:-:S03]  /*aaa0*/  IADD3 R2, P1, PT, R0, UR10, RZ ;  /* 0x0000000a00027c10 */ /* 0x01efc6000ff3e0ff */
[----:B------:R-:W-:Y:S01]  /*aab0*/  IMAD.X R17, RZ, RZ, UR9, P0 ;  /* 0x00000009ff117e24 */ /* 0x000fe200080e06ff */
[----:B------:R-:W-:Y:S02]  /*aac0*/  IADD3.X R3, PT, PT, RZ, UR11, RZ, P1, !PT ;  /* 0x0000000bff037c10 */ /* 0x000fe40008ffe4ff */
        /* <DEDUP_REMOVED lines=13> */
.L_x_1097:
[----:B------:R-:W2:Y:S02]  /*aba0*/  LDG.E.U8 R2, desc[UR36][R2.64] ;  /* 0x0000002402027981 */ /* 0x000ea4000c1e1100 */
[----:B--2---:R-:W-:-:S04]  /*abb0*/  I2FP.F32.U32 R0, R2 ;  /* 0x0000000200007245 */ /* 0x004fc80000201000 */
[----:B------:R-:W-:Y:S01]  /*abc0*/  F2FP.BF16.F32.PACK_AB R0, RZ, R0 ;  /* 0x00000000ff00723e */ /* 0x000fe200000010ff */
[----:B------:R-:W-:Y:S06]  /*abd0*/  BRA `(.L_x_1099) ;  /* 0x0000000c00847947 */ /* 0x000fec0003800000 */
.L_x_1096:
        /* <DEDUP_REMOVED lines=10> */
.L_x_1101:
[----:B------:R-:W2:Y:S02]  /*ac80*/  LDG.E R2, desc[UR36][R2.64] ;  /* 0x0000002402027981 */ /* 0x000ea4000c1e1900 */
[----:B--2---:R-:W-:-:S04]  /*ac90*/  I2FP.F32.S32 R0, R2 ;  /* 0x0000000200007245 */ /* 0x004fc80000201400 */
[----:B------:R-:W-:Y:S01]  /*aca0*/  F2FP.BF16.F32.PACK_AB R0, RZ, R0 ;  /* 0x00000000ff00723e */ /* 0x000fe200000010ff */
[----:B------:R-:W-:Y:S06]  /*acb0*/  BRA `(.L_x_1099) ;  /* 0x0000000c004c7947 */ /* 0x000fec0003800000 */
.L_x_1100:
[----:B------:R-:W2:Y:S02]  /*acc0*/  LDG.E.U16 R2, desc[UR36][R2.64] ;  /* 0x0000002402027981 */ /* 0x000ea4000c1e1500 */
[----:B--2---:R-:W0:Y:S02]  /*acd0*/  I2F.S16 R0, R2 ;  /* 0x0000000200007306 */ /* 0x004e240000101400 */
[----:B0-----:R-:W-:Y:S01]  /*ace0*/  F2FP.BF16.F32.PACK_AB R0, RZ, R0 ;  /* 0x00000000ff00723e */ /* 0x001fe200000010ff */
[----:B------:R-:W-:Y:S06]  /*acf0*/  BRA `(.L_x_1099) ;  /* 0x0000000c003c7947 */ /* 0x000fec0003800000 */
.L_x_1095:
        /* <DEDUP_REMOVED lines=9> */
.L_x_1103:
[----:B------:R-:W2:Y:S02]  /*ad90*/  LDG.E.U16 R0, desc[UR36][R2.64] ;  /* 0x0000002402007981 */ /* 0x000ea4000c1e1500 */
[----:B--2---:R-:W-:-:S05]  /*ada0*/  HADD2.F32 R0, -RZ, R0.H0_H0 ;  /* 0x20000000ff007230 */ /* 0x004fca0000004100 */
[----:B------:R-:W-:Y:S01]  /*adb0*/  F2FP.BF16.F32.PACK_AB R0, RZ, R0 ;  /* 0x00000000ff00723e */ /* 0x000fe200000010ff */
[----:B------:R-:W-:Y:S06]  /*adc0*/  BRA `(.L_x_1099) ;  /* 0x0000000c00087947 */ /* 0x000fec0003800000 */
.L_x_1102:
        /* <DEDUP_REMOVED lines=9> */
.L_x_1105:
[----:B------:R-:W2:Y:S02]  /*ae60*/  LDG.E.U16 R2, desc[UR36][R2.64] ;  /* 0x0000002402027981 */ /* 0x000ea4000c1e1500 */
[----:B--2---:R-:W-:-:S05]  /*ae70*/  HADD2.F32 R0, -RZ, R2.H0_H0 ;  /* 0x20000002ff007230 */ /* 0x004fca0000004100 */
[----:B------:R-:W-:Y:S01]  /*ae80*/  F2FP.BF16.F32.PACK_AB R0, RZ, R0 ;  /* 0x00000000ff00723e */ /* 0x000fe200000010ff */
[----:B------:R-:W-:Y:S06]  /*ae90*/  BRA `(.L_x_1099) ;  /* 0x0000000800d47947 */ /* 0x000fec0003800000 */
.L_x_1104:
        /* <DEDUP_REMOVED lines=8> */
.L_x_1094:
        /* <DEDUP_REMOVED lines=13> */
.L_x_1108:
        /* <DEDUP_REMOVED lines=8> */
.L_x_1107:
        /* <DEDUP_REMOVED lines=27> */
.L_x_1110:
        /* <DEDUP_REMOVED lines=13> */
.L_x_1109:
[----:B------:R0:W5:Y:S01]  /*b2f0*/  LDG.E.U16 R0, desc[UR36][R2.64] ;  /* 0x0000002402007981 */ /* 0x000162000c1e1500 */
[----:B------:R-:W-:Y:S05]  /*b300*/  BRA `(.L_x_1099) ;  /* 0x0000000400b87947 */ /* 0x000fea0003800000 */
.L_x_1106:
        /* <DEDUP_REMOVED lines=12> */
.L_x_1113:
        /* <DEDUP_REMOVED lines=21> */
.L_x_1117:
[----:B------:R-:W-:Y:S05]  /*b520*/  BSYNC.RECONVERGENT B1 ;  /* 0x0000000000017941 */ /* 0x000fea0003800200 */
.L_x_1116:
[----:B------:R-:W-:Y:S01]  /*b530*/  IMAD.SHL.U32 R0, R0, 0x100000, RZ ;  /* 0x0010000000007824 */ /* 0x000fe200078e00ff */
[----:B------:R-:W-:-:S04]  /*b540*/  LEA R2, R2, 0x3b800000, 0x17 ;  /* 0x3b80000002027811 */ /* 0x000fc800078eb8ff */
[----:B------:R-:W-:-:S07]  /*b550*/  LOP3.LUT R0, R2, R0, R7, 0xfe, !PT ;  /* 0x0000000002007212 */ /* 0x000fce00078efe07 */
.L_x_1115:
[----:B------:R-:W-:Y:S05]  /*b560*/  BSYNC.RECONVERGENT B0 ;  /* 0x0000000000007941 */ /* 0x000fea0003800200 */
.L_x_1114:
[----:B------:R-:W-:Y:S01]  /*b570*/  F2FP.BF16.F32.PACK_AB R0, RZ, R0 ;  /* 0x00000000ff00723e */ /* 0x000fe200000010ff */
[----:B------:R-:W-:Y:S06]  /*b580*/  BRA `(.L_x_1099) ;  /* 0x0000000400187947 */ /* 0x000fec0003800000 */
.L_x_1112:
        /* <DEDUP_REMOVED lines=21> */
.L_x_1121:
[----:B------:R-:W-:Y:S05]  /*b6e0*/  BSYNC.RECONVERGENT B1 ;  /* 0x0000000000017941 */ /* 0x000fea0003800200 */
.L_x_1120:
[----:B------:R-:W-:Y:S01]  /*b6f0*/  IMAD.SHL.U32 R0, R0, 0x200000, RZ ;  /* 0x0020000000007824 */ /* 0x000fe200078e00ff */
[----:B------:R-:W-:-:S04]  /*b700*/  LEA R2, R2, 0x37800000, 0x17 ;  /* 0x3780000002027811 */ /* 0x000fc800078eb8ff */
[----:B------:R-:W-:-:S07]  /*b710*/  LOP3.LUT R0, R2, R0, R7, 0xfe, !PT ;  /* 0x0000000002007212 */ /* 0x000fce00078efe07 */
.L_x_1119:
[----:B------:R-:W-:Y:S05]  /*b720*/  BSYNC.RECONVERGENT B0 ;  /* 0x0000000000007941 */ /* 0x000fea0003800200 */
.L_x_1118:
[----:B------:R-:W-:Y:S01]  /*b730*/  F2FP.BF16.F32.PACK_AB R0, RZ, R0 ;  /* 0x00000000ff00723e */ /* 0x000fe200000010ff */
[----:B------:R-:W-:Y:S06]  /*b740*/  BRA `(.L_x_1099) ;  /* 0x0000000000a87947 */ /* 0x000fec0003800000 */
.L_x_1111:
        /* <DEDUP_REMOVED lines=14> */
.L_x_1125:
[----:B------:R-:W-:Y:S05]  /*b830*/  BSYNC.RECONVERGENT B0 ;  /* 0x0000000000007941 */ /* 0x000fea0003800200 */
.L_x_1124:
[----:B------:R-:W-:Y:S01]  /*b840*/  F2FP.BF16.F32.PACK_AB R0, RZ, R0 ;  /* 0x00000000ff00723e */ /* 0x000fe200000010ff */
[----:B------:R-:W-:Y:S06]  /*b850*/  BRA `(.L_x_1099) ;  /* 0x0000000000647947 */ /* 0x000fec0003800000 */
.L_x_1098:
[----:B------:R-:W-:Y:S01]  /*b860*/  MOV R0, 0x0 ;  /* 0x0000000000007802 */ /* 0x000fe20000000f00 */
[----:B------:R-:W0:Y:S01]  /*b870*/  LDCU.64 UR4, c[0x4][0x148] ;  /* 0x01002900ff0477ac */ /* 0x000e220008000a00 */
[----:B------:R-:W-:Y:S02]  /*b880*/  HFMA2 R12, -RZ, RZ, 0, 5.9604644775390625e-08 ;  /* 0x00000001ff0c7431 */ /* 0x000fe400000001ff */
[----:B------:R-:W-:Y:S01]  /*b890*/  IMAD.MOV.U32 R8, RZ, RZ, 0x4e ;  /* 0x0000004eff087424 */ /* 0x000fe200078e00ff */
[----:B------:R1:W2:Y:S01]  /*b8a0*/  LDC.64 R2, c[0x4][R0] ;  /* 0x0100000000027b82 */ /* 0x0002a20000000a00 */
[----:B------:R-:W3:Y:S01]  /*b8b0*/  LDCU.64 UR6, c[0x4][0x150] ;  /* 0x01002a00ff0677ac */ /* 0x000ee20008000a00 */
[----:B------:R-:W-:Y:S01]  /*b8c0*/  IMAD.MOV.U32 R13, RZ, RZ, RZ ;  /* 0x000000ffff0d7224 */ /* 0x000fe200078e00ff */
[----:B------:R-:W4:Y:S01]  /*b8d0*/  LDCU.64 UR8, c[0x4][0x58] ;  /* 0x01000b00ff0877ac */ /* 0x000f220008000a00 */
[----:B0-----:R-:W-:Y:S01]  /*b8e0*/  IMAD.U32 R4, RZ, RZ, UR4 ;  /* 0x00000004ff047e24 */ /* 0x001fe2000f8e00ff */
[----:B------:R-:W-:Y:S01]  /*b8f0*/  MOV R5, UR5 ;  /* 0x0000000500057c02 */ /* 0x000fe20008000f00 */
[----:B---3--:R-:W-:-:S02]  /*b900*/  IMAD.U32 R6, RZ, RZ, UR6 ;  /* 0x00000006ff067e24 */ /* 0x008fc4000f8e00ff */
[----:B------:R-:W-:Y:S01]  /*b910*/  IMAD.U32 R7, RZ, RZ, UR7 ;  /* 0x00000007ff077e24 */ /* 0x000fe2000f8e00ff */
[----:B----4-:R-:W-:Y:S01]  /*b920*/  MOV R10, UR8 ;  /* 0x00000008000a7c02 */ /* 0x010fe20008000f00 */
[----:B-1----:R-:W-:-:S07]  /*b930*/  IMAD.U32 R11, RZ, RZ, UR9 ;  /* 0x00000009ff0b7e24 */ /* 0x002fce000f8e00ff */
[----:B------:R-:W-:-:S07]  /*b940*/  LEPC R20, `(.L_x_1126) ;  /* 0x000000001014794e */ /* 0x000fce0000000000 */
[----:B--2---:R-:W-:Y:S05]  /*b950*/  CALL.ABS.NOINC R2 ;  /* 0x0000000002007343 */ /* 0x004fea0003c00000 */
.L_x_1126:
[----:B------:R-:W-:Y:S01]  /*b960*/  PRMT R0, RZ, 0x7610, R0 ;  /* 0x00007610ff007816 */ /* 0x000fe20000000000 */
[----:B------:R-:W-:Y:S06]  /*b970*/  BRA `(.L_x_1099) ;  /* 0x00000000001c7947 */ /* 0x000fec0003800000 */
.L_x_1123:
[----:B------:R-:W2:Y:S02]  /*b980*/  LDG.E.64 R2, desc[UR36][R2.64] ;  /* 0x0000002402027981 */ /* 0x000ea4000c1e1b00 */
[----:B--2---:R-:W0:Y:S02]  /*b990*/  I2F.U64 R0, R2 ;  /* 0x0000000200007312 */ /* 0x004e240000301000 */
[----:B0-----:R-:W-:Y:S01]  /*b9a0*/  F2FP.BF16.F32.PACK_AB R0, RZ, R0 ;  /* 0x00000000ff00723e */ /* 0x001fe200000010ff */
[----:B------:R-:W-:Y:S06]  /*b9b0*/  BRA `(.L_x_1099) ;  /* 0x00000000000c7947 */ /* 0x000fec0003800000 */
.L_x_1122:
[----:B------:R-:W2:Y:S02]  /*b9c0*/  LDG.E R2, desc[UR36][R2.64] ;  /* 0x0000002402027981 */ /* 0x000ea4000c1e1900 */
[----:B--2---:R-:W-:-:S04]  /*b9d0*/  I2FP.F32.U32 R0, R2 ;  /* 0x0000000200007245 */ /* 0x004fc80000201000 */
[----:B------:R-:W-:-:S07]  /*b9e0*/  F2FP.BF16.F32.PACK_AB R0, RZ, R0 ;  /* 0x00000000ff00723e */ /* 0x000fce00000010ff */
.L_x_1099:
[----:B------:R-:W-:Y:S01]  /*b9f0*/  USHF.L.U32 UR4, UR43, 0x10, URZ ;  /* 0x000000102b047899 */ /* 0x000fe200080006ff */
[----:B-----5:R-:W-:-:S08]  /*ba00*/  IMAD.U32 R0, R0, 0x10000, RZ ;  /* 0x0001000000007824 */ /* 0x020fd000078e00ff */
[----:B0-----:R-:W0:Y:S01]  /*ba10*/  MUFU.RCP R3, UR4 ;  /* 0x0000000400037d08 */ /* 0x001e220008001000 */
[----:B------:R-:W-:-:S04]  /*ba20*/  UPRMT UR4, UR39, 0x9910, URZ ;  /* 0x0000991027047896 */ /* 0x000fc800080000ff */
[----:B------:R-:W-:Y:S01]  /*ba30*/  UISETP.GT.AND UP0, UPT, UR4, 0x9, UPT ;  /* 0x000000090400788c */ /* 0x000fe2000bf04270 */
[----:B0-----:R-:W-:-:S04]  /*ba40*/  FMUL.FTZ R0, R0, R3 ;  /* 0x0000000300007220 */ /* 0x001fc80000410000 */
[----:B------:R0:W1:Y:S04]  /*ba50*/  F2F.BF16.F32 R3, R0 ;  /* 0x0000000000037304 */ /* 0x0000680000202000 */
        /* <DEDUP_REMOVED lines=9> */
[----:B01----:R-:W-:-:S04]  /*baf0*/  SHF.L.U32 R0, R3, 0x10, RZ ;  /* 0x0000001003007819 */ /* 0x003fc800000006ff */
[----:B------:R-:W0:Y:S02]  /*bb00*/  F2I.FTZ.TRUNC.NTZ R3, R0 ;  /* 0x0000000000037305 */ /* 0x000e24000021f100 */
[----:B0-----:R-:W-:Y:S01]  /*bb10*/  STG.E.U8 desc[UR36][R16.64], R3 ;  /* 0x0000000310007986 */ /* 0x001fe2000c101124 */
[----:B------:R-:W-:Y:S05]  /*bb20*/  EXIT ;  /* 0x000000000000794d */ /* 0x000fea0003800000 */
.L_x_1130:
[----:B-1----:R-:W-:-:S06]  /*bb30*/  IMAD.U32 R3, R3, 0x10000, RZ ;  /* 0x0001000003037824 */ /* 0x002fcc00078e00ff */
[----:B------:R-:W1:Y:S02]  /*bb40*/  F2I.S64.TRUNC R2, R3 ;  /* 0x0000000300027311 */ /* 0x000e64000020d900 */
[----:B-1----:R-:W-:Y:S01]  /*bb50*/  STG.E.U8 desc[UR36][R16.64], R2 ;  /* 0x0000000210007986 */ /* 0x002fe2000c101124 */
[----:B------:R-:W-:Y:S05]  /*bb60*/  EXIT ;  /* 0x000000000000794d */ /* 0x000fea0003800000 */
.L_x_1129:
        /* <DEDUP_REMOVED lines=8> */
[----:B-1----:R-:W-:Y:S01]  /*bbf0*/  STG.E.64 desc[UR36][R16.64], R2 ;  /* 0x0000000210007986 */ /* 0x002fe2000c101b24 */
[----:B------:R-:W-:Y:S05]  /*bc00*/  EXIT ;  /* 0x000000000000794d */ /* 0x000fea0003800000 */
.L_x_1133:
[----:B-1----:R-:W-:-:S06]  /*bc10*/  SHF.L.U32 R3, R3, 0x10, RZ ;  /* 0x0000001003037819 */ /* 0x002fcc00000006ff */
[----:B------:R-:W1:Y:S02]  /*bc20*/  F2I.FTZ.TRUNC.NTZ R3, R3 ;  /* 0x0000000300037305 */ /* 0x000e64000021f100 */
[----:B-1----:R-:W-:Y:S01]  /*bc30*/  STG.E desc[UR36][R16.64], R3 ;  /* 0x0000000310007986 */ /* 0x002fe2000c101924 */
[----:B------:R-:W-:Y:S05]  /*bc40*/  EXIT ;  /* 0x000000000000794d */ /* 0x000fea0003800000 */
.L_x_1132:
[----:B-1----:R-:W-:-:S06]  /*bc50*/  IMAD.U32 R3, R3, 0x10000, RZ ;  /* 0x0001000003037824 */ /* 0x002fcc00078e00ff */
[----:B------:R-:W1:Y:S02]  /*bc60*/  F2I.FTZ.TRUNC.NTZ R3, R3 ;  /* 0x0000000300037305 */ /* 0x000e64000021f100 */
[----:B-1----:R-:W-:Y:S01]  /*bc70*/  STG.E.U16 desc[UR36][R16.64], R3 ;  /* 0x0000000310007986 */ /* 0x002fe2000c101524 */
[----:B------:R-:W-:Y:S05]  /*bc80*/  EXIT ;  /* 0x000000000000794d */ /* 0x000fea0003800000 */
.L_x_1128:
        /* <DEDUP_REMOVED lines=9> */
.L_x_1135:
[----:B01----:R-:W-:-:S04]  /*bd20*/  SHF.L.U32 R0, R3, 0x10, RZ ;  /* 0x0000001003007819 */ /* 0x003fc800000006ff */
[----:B------:R-:W-:-:S05]  /*bd30*/  F2FP.F16.F32.PACK_AB R0, RZ, R0 ;  /* 0x00000000ff00723e */ /* 0x000fca00000000ff */
[----:B------:R-:W-:Y:S01]  /*bd40*/  STG.E.U16 desc[UR36][R16.64], R0 ;  /* 0x0000000010007986 */ /* 0x000fe2000c101524 */
[----:B------:R-:W-:Y:S05]  /*bd50*/  EXIT ;  /* 0x000000000000794d */ /* 0x000fea0003800000 */
.L_x_1134:
        /* <DEDUP_REMOVED lines=8> */
[----:B------:R-:W-:Y:S01]  /*bde0*/  STG.E.64 desc[UR36][R16.64], R2 ;  /* 0x0000000210007986 */ /* 0x000fe2000c101b24 */
[----:B------:R-:W-:Y:S05]  /*bdf0*/  EXIT ;  /* 0x000000000000794d */ /* 0x000fea0003800000 */
.L_x_1137:
[----:B-1----:R-:W-:-:S04]  /*be00*/  SHF.L.U32 R3, R3, 0x10, RZ ;  /* 0x0000001003037819 */ /* 0x002fc800000006ff */
[----:B------:R-:W-:-:S04]  /*be10*/  F2FP.F16.F32.PACK_AB R3, RZ, R3 ;  /* 0x00000003ff03723e */ /* 0x000fc800000000ff */
[----:B------:R-:W-:-:S05]  /*be20*/  PRMT R3, R3, 0x5410, RZ ;  /* 0x0000541003037816 */ /* 0x000fca00000000ff */
[----:B------:R-:W-:Y:S01]  /*be30*/  STG.E desc[UR36][R16.64], R3 ;  /* 0x0000000310007986 */ /* 0x000fe2000c101924 */
[----:B------:R-:W-:Y:S05]  /*be40*/  EXIT ;  /* 0x000000000000794d */ /* 0x000fea0003800000 */
.L_x_1136:
[----:B-1----:R-:W-:-:S04]  /*be50*/  IMAD.U32 R2, R3, 0x10000, RZ ;  /* 0x0001000003027824 */ /* 0x002fc800078e00ff */
[----:B------:R-:W-:-:S06]  /*be60*/  FMUL.FTZ R2, R2, 1 ;  /* 0x3f80000002027820 */ /* 0x000fcc0000410000 */
[----:B------:R-:W1:Y:S02]  /*be70*/  F2F.F64.F32 R2, R2 ;  /* 0x0000000200027310 */ /* 0x000e640000201800 */
[----:B-1----:R-:W-:Y:S01]  /*be80*/  STG.E.64 desc[UR36][R16.64], R2 ;  /* 0x0000000210007986 */ /* 0x002fe2000c101b24 */
[----:B------:R-:W-:Y:S05]  /*be90*/  EXIT ;  /* 0x000000000000794d */ /* 0x000fea0003800000 */
.L_x_1127:
        /* <DEDUP_REMOVED lines=12> */
[----:B-1----:R-:W-:Y:S01]  /*bf60*/  STG.E.U16 desc[UR36][R16.64], R3 ;  /* 0x0000000310007986 */ /* 0x002fe2000c101524 */
[----:B------:R-:W-:Y:S05]  /*bf70*/  EXIT ;  /* 0x000000000000794d */ /* 0x000fea0003800000 */
.L_x_1141:
[----:B-1----:R-:W-:Y:S01]  /*bf80*/  SHF.L.U32 R3, R3, 0x10, RZ ;  /* 0x0000001003037819 */ /* 0x002fe200000006ff */
[----:B------:R-:W-:Y:S01]  /*bf90*/  BSSY.RECONVERGENT B0, `(.L_x_1142) ;  /* 0x0000013000007945 */ /* 0x000fe20003800200 */
[----:B------:R-:W-:Y:S02]  /*bfa0*/  IMAD.MOV.U32 R8, RZ, RZ, 0x80 ;  /* 0x00000080ff087424 */ /* 0x000fe400078e00ff */
[----:B------:R-:W-:-:S04]  /*bfb0*/  LOP3.LUT R2, R3, 0x7fffffff, RZ, 0xc0, !PT ;  /* 0x7fffffff03027812 */ /* 0x000fc800078ec0ff */
[----:B------:R-:W-:-:S13]  /*bfc0*/  ISETP.GT.U32.AND P0, PT, R2, 0x437fffff, PT ;  /* 0x437fffff0200780c */ /* 0x000fda0003f04070 */
[----:B------:R-:W-:Y:S05]  /*bfd0*/  @P0 BRA `(.L_x_1143) ;  /* 0x0000000000380947 */ /* 0x000fea0003800000 */
[----:B------:R-:W-:-:S13]  /*bfe0*/  ISETP.GE.U32.AND P0, PT, R2, 0x3c000000, PT ;  /* 0x3c0000000200780c */ /* 0x000fda0003f06070 */
[----:B0-----:R-:W-:-:S04]  /*bff0*/  @P0 SHF.R.U32.HI R0, RZ, 0x14, R3 ;  /* 0x00000014ff000819 */ /* 0x001fc80000011603 */
        /* <DEDUP_REMOVED lines=9> */
.L_x_1144:
[----:B------:R-:W-:-:S04]  /*c090*/  SHF.R.U32.HI R3, RZ, 0x18, R3 ;  /* 0x00000018ff037819 */ /* 0x000fc80000011603 */
[----:B------:R-:W-:-:S04]  /*c0a0*/  LOP3.LUT R0, R0, 0x80, R3, 0xf8, !PT ;  /* 0x0000008000007812 */ /* 0x000fc800078ef803 */
[----:B------:R-:W-:-:S07]  /*c0b0*/  PRMT R8, R0, 0x7610, R8 ;  /* 0x0000761000087816 */ /* 0x000fce0000000008 */
.L_x_1143:
[----:B------:R-:W-:Y:S05]  /*c0c0*/  BSYNC.RECONVERGENT B0 ;  /* 0x0000000000007941 */ /* 0x000fea0003800200 */
.L_x_1142:
[----:B------:R-:W-:Y:S01]  /*c0d0*/  STG.E.U8 desc[UR36][R16.64], R8 ;  /* 0x0000000810007986 */ /* 0x000fe2000c101124 */
[----:B------:R-:W-:Y:S05]  /*c0e0*/  EXIT ;  /* 0x000000000000794d */ /* 0x000fea0003800000 */
.L_x_1140:
[----:B-1----:R-:W-:Y:S01]  /*c0f0*/  IMAD.U32 R3, R3, 0x10000, RZ ;  /* 0x0001000003037824 */ /* 0x002fe200078e00ff */
[----:B------:R-:W-:Y:S01]  /*c100*/  BSSY.RECONVERGENT B0, `(.L_x_1145) ;  /* 0x0000013000007945 */ /* 0x000fe20003800200 */
[----:B------:R-:W-:-:S03]  /*c110*/  MOV R8, 0x80 ;  /* 0x0000008000087802 */ /* 0x000fc60000000f00 */
        /* <DEDUP_REMOVED lines=14> */
.L_x_1147:
[----:B------:R-:W-:-:S04]  /*c200*/  SHF.R.U32.HI R3, RZ, 0x18, R3 ;  /* 0x00000018ff037819 */ /* 0x000fc80000011603 */
[----:B------:R-:W-:-:S04]  /*c210*/  LOP3.LUT R0, R0, 0x80, R3, 0xf8, !PT ;  /* 0x0000008000007812 */ /* 0x000fc800078ef803 */
[----:B------:R-:W-:-:S07]  /*c220*/  PRMT R8, R0, 0x7610, R8 ;  /* 0x0000761000087816 */ /* 0x000fce0000000008 */
.L_x_1146:
[----:B------:R-:W-:Y:S05]  /*c230*/  BSYNC.RECONVERGENT B0 ;  /* 0x0000000000007941 */ /* 0x000fea0003800200 */
.L_x_1145:
[----:B------:R-:W-:Y:S01]  /*c240*/  STG.E.U8 desc[UR36][R16.64], R8 ;  /* 0x0000000810007986 */ /* 0x000fe2000c101124 */
[----:B------:R-:W-:Y:S05]  /*c250*/  EXIT ;  /* 0x000000000000794d */ /* 0x000fea0003800000 */
.L_x_1139:
        /* <DEDUP_REMOVED lines=20> */
[----:B------:R-:W-:Y:S01]  /*c3a0*/  STG.E.U8 desc[UR36][R16.64], R3 ;  /* 0x0000000310007986 */ /* 0x000fe2000c101124 */
[----:B------:R-:W-:Y:S05]  /*c3b0*/  EXIT ;  /* 0x000000000000794d */ /* 0x000fea0003800000 */
.L_x_1149:
[----:B-1----:R-:W-:-:S06]  /*c3c0*/  SHF.L.U32 R3, R3, 0x10, RZ ;  /* 0x0000001003037819 */ /* 0x002fcc00000006ff */
[----:B------:R-:W1:Y:S02]  /*c3d0*/  F2I.U64.TRUNC R2, R3 ;  /* 0x0000000300027311 */ /* 0x000e64000020d800 */
[----:B-1----:R-:W-:Y:S01]  /*c3e0*/  STG.E.64 desc[UR36][R16.64], R2 ;  /* 0x0000000210007986 */ /* 0x002fe2000c101b24 */
[----:B------:R-:W-:Y:S05]  /*c3f0*/  EXIT ;  /* 0x000000000000794d */ /* 0x000fea0003800000 */
.L_x_1148:
[----:B-1----:R-:W-:-:S06]  /*c400*/  IMAD.U32 R3, R3, 0x10000, RZ ;  /* 0x0001000003037824 */ /* 0x002fcc00078e00ff */
[----:B------:R-:W1:Y:S02]  /*c410*/  F2I.FTZ.U32.TRUNC.NTZ R3, R3 ;  /* 0x0000000300037305 */ /* 0x000e64000021f000 */
[----:B-1----:R-:W-:Y:S01]  /*c420*/  STG.E desc[UR36][R16.64], R3 ;  /* 0x0000000310007986 */ /* 0x002fe2000c101924 */
[----:B------:R-:W-:Y:S05]  /*c430*/  EXIT ;  /* 0x000000000000794d */ /* 0x000fea0003800000 */
.L_x_1138:
        /* <DEDUP_REMOVED lines=9> */
[----:B------:R-:W-:Y:S01]  /*c4d0*/  STG.E.U8 desc[UR36][R16.64], R3 ;  /* 0x0000000310007986 */ /* 0x000fe2000c101124 */
[----:B------:R-:W-:Y:S05]  /*c4e0*/  EXIT ;  /* 0x000000000000794d */ /* 0x000fea0003800000 */
.L_x_1151:
[----:B-1----:R-:W-:Y:S02]  /*c4f0*/  SHF.L.U32 R3, R3, 0x10, RZ ;  /* 0x0000001003037819 */ /* 0x002fe400000006ff */
[----:B------:R-:W-:-:S03]  /*c500*/  CS2R R6, SRZ ;  /* 0x0000000000067805 */ /* 0x000fc6000001ff00 */
[----:B------:R-:W-:-:S04]  /*c510*/  FMUL.FTZ R3, R3, 1 ;  /* 0x3f80000003037820 */ /* 0x000fc80000410000 */
[----:B------:R-:W1:Y:S02]  /*c520*/  F2F.F64.F32 R4, R3 ;  /* 0x0000000300047310 */ /* 0x000e640000201800 */
[----:B-1----:R-:W-:Y:S01]  /*c530*/  STG.E.128 desc[UR36][R16.64], R4 ;  /* 0x0000000410007986 */ /* 0x002fe2000c101d24 */
[----:B------:R-:W-:Y:S05]  /*c540*/  EXIT ;  /* 0x000000000000794d */ /* 0x000fea0003800000 */
.L_x_1150:
[----:B------:R-:W-:-:S09]  /*c550*/  UISETP.NE.AND UP0, UPT, UR4, 0xf, UPT ;  /* 0x0000000f0400788c */ /* 0x000fd2000bf05270 */
[----:B------:R-:W-:Y:S05]  /*c560*/  BRA.U !UP0, `(.L_x_1152) ;  /* 0x0000000108e87547 */ /* 0x000fea000b800000 */
[----:B------:R-:W-:-:S09]  /*c570*/  UISETP.NE.AND UP0, UPT, UR4, 0x17, UPT ;  /* 0x000000170400788c */ /* 0x000fd2000bf05270 */
[----:B------:R-:W-:Y:S05]  /*c580*/  BRA.U !UP0, `(.L_x_1153) ;  /* 0x0000000108907547 */ /* 0x000fea000b800000 */
[----:B------:R-:W-:-:S09]  /*c590*/  UISETP.NE.AND UP0, UPT, UR4, 0x18, UPT ;  /* 0x000000180400788c */ /* 0x000fd2000bf05270 */
[----:B------:R-:W-:Y:S05]  /*c5a0*/  BRA.U !UP0, `(.L_x_1154) ;  /* 0x0000000108447547 */ /* 0x000fea000b800000 */
.L_x_1131:
[----:B0-----:R-:W-:Y:S01]  /*c5b0*/  MOV R0, 0x0 ;  /* 0x0000000000007802 */ /* 0x001fe20000000f00 */
[----:B------:R-:W0:Y:S01]  /*c5c0*/  LDCU.64 UR4, c[0x4][0x148] ;  /* 0x01002900ff0477ac */ /* 0x000e220008000a00 */
[----:B------:R-:W-:Y:S02]  /*c5d0*/  HFMA2 R13, -RZ, RZ, 0, 0 ;  /* 0x00000000ff0d7431 */ /* 0x000fe400000001ff */
[----:B------:R-:W-:Y:S01]  /*c5e0*/  IMAD.MOV.U32 R8, RZ, RZ, 0x65 ;  /* 0x00000065ff087424 */ /* 0x000fe200078e00ff */
[----:B-1----:R1:W2:Y:S01]  /*c5f0*/  LDC.64 R2, c[0x4][R0] ;  /* 0x0100000000027b82 */ /* 0x0022a20000000a00 */
[----:B------:R-:W3:Y:S01]  /*c600*/  LDCU.64 UR6, c[0x4][0x150] ;  /* 0x01002a00ff0677ac */ /* 0x000ee20008000a00 */
[----:B------:R-:W-:Y:S01]  /*c610*/  IMAD.MOV.U32 R12, RZ, RZ, 0x1 ;  /* 0x00000001ff0c7424 */ /* 0x000fe200078e00ff */
[----:B------:R-:W4:Y:S01]  /*c620*/  LDCU.64 UR8, c[0x4][0x60] ;  /* 0x01000c00ff0877ac */ /* 0x000f220008000a00 */
[----:B0-----:R-:W-:Y:S02]  /*c630*/  IMAD.U32 R4, RZ, RZ, UR4 ;  /* 0x00000004ff047e24 */ /* 0x001fe4000f8e00ff */
[----:B------:R-:W-:Y:S01]  /*c640*/  IMAD.U32 R5, RZ, RZ, UR5 ;  /* 0x00000005ff057e24 */ /* 0x000fe2000f8e00ff */
[----:B---3--:R-:W-:Y:S01]  /*c650*/  MOV R6, UR6 ;  /* 0x0000000600067c02 */ /* 0x008fe20008000f00 */
[----:B------:R-:W-:-:S02]  /*c660*/  IMAD.U32 R7, RZ, RZ, UR7 ;  /* 0x00000007ff077e24 */ /* 0x000fc4000f8e00ff */
[----:B----4-:R-:W-:Y:S01]  /*c670*/  IMAD.U32 R10, RZ, RZ, UR8 ;  /* 0x00000008ff0a7e24 */ /* 0x010fe2000f8e00ff */
[----:B-1----:R-:W-:-:S07]  /*c680*/  MOV R11, UR9 ;  /* 0x00000009000b7c02 */ /* 0x002fce0008000f00 */
[----:B------:R-:W-:-:S07]  /*c690*/  LEPC R20, `(.L_x_1155) ;  /* 0x000000001014794e */ /* 0x000fce0000000000 */
[----:B--2---:R-:W-:Y:S05]  /*c6a0*/  CALL.ABS.NOINC R2 ;  /* 0x0000000002007343 */ /* 0x004fea0003c00000 */
.L_x_1155:
[----:B------:R-:W-:Y:S05]  /*c6b0*/  EXIT ;  /* 0x000000000000794d */ /* 0x000fea0003800000 */
.L_x_1154:
        /* <DEDUP_REMOVED lines=13> */
.L_x_1157:
[----:B------:R-:W-:Y:S05]  /*c790*/  BSYNC.RECONVERGENT B0 ;  /* 0x0000000000007941 */ /* 0x000fea0003800200 */
.L_x_1156:
[----:B------:R-:W-:-:S05]  /*c7a0*/  LOP3.LUT R3, R0, 0x80, R3, 0xf8, !PT ;  /* 0x0000008000037812 */ /* 0x000fca00078ef803 */
[----:B------:R-:W-:Y:S01]  /*c7b0*/  STG.E.U8 desc[UR36][R16.64], R3 ;  /* 0x0000000310007986 */ /* 0x000fe2000c101124 */
[----:B------:R-:W-:Y:S05]  /*c7c0*/  EXIT ;  /* 0x000000000000794d */ /* 0x000fea0003800000 */
.L_x_1153:
        /* <DEDUP_REMOVED lines=12> */
.L_x_1159:
[----:B0-----:R-:W-:Y:S01]  /*c890*/  IMAD.MOV.U32 R0, RZ, RZ, 0x7f ;  /* 0x0000007fff007424 */ /* 0x001fe200078e00ff */
[----:B------:R-:W-:-:S04]  /*c8a0*/  ISETP.GT.U32.AND P0, PT, R2, 0x7f800000, PT ;  /* 0x7f8000000200780c */ /* 0x000fc80003f04070 */
[----:B------:R-:W-:-:S09]  /*c8b0*/  SEL R0, R0, 0x7c, P0 ;  /* 0x0000007c00007807 */ /* 0x000fd20000000000 */
.L_x_1160:
[----:B------:R-:W-:Y:S05]  /*c8c0*/  BSYNC.RECONVERGENT B0 ;  /* 0x0000000000007941 */ /* 0x000fea0003800200 */
.L_x_1158:
[----:B------:R-:W-:-:S04]  /*c8d0*/  SHF.R.U32.HI R3, RZ, 0x18, R3 ;  /* 0x00000018ff037819 */ /* 0x000fc80000011603 */
[----:B------:R-:W-:-:S05]  /*c8e0*/  LOP3.LUT R3, R0, 0x80, R3, 0xf8, !PT ;  /* 0x0000008000037812 */ /* 0x000fca00078ef803 */
[----:B------:R-:W-:Y:S01]  /*c8f0*/  STG.E.U8 desc[UR36][R16.64], R3 ;  /* 0x0000000310007986 */ /* 0x000fe2000c101124 */
[----:B------:R-:W-:Y:S05]  /*c900*/  EXIT ;  /* 0x000000000000794d */ /* 0x000fea0003800000 */
.L_x_1152:
[----:B-1----:R-:W-:Y:S01]  /*c910*/  STG.E.U16 desc[UR36][R16.64], R3 ;  /* 0x0000000310007986 */ /* 0x002fe2000c101524 */
[----:B------:R-:W-:Y:S05]  /*c920*/  EXIT ;  /* 0x000000000000794d */ /* 0x000fea0003800000 */
.L_x_1161:
        /* <DEDUP_REMOVED lines=13> */
.L_x_19416:


//--------------------- .text._ZN2at6native27unrolled_elementwise_kernelINS0_13BUnaryFunctorIN3c108BFloat16ES4_S4_NS0_15binary_internal10DivFunctorIS4_EEEESt5arrayIPcLm2EELi4E23TrivialOffsetCalculatorILi1EjESD_NS0_6memory12LoadWithCastILi1EEENSE_13StoreWithCastILi1EEEEEviT_T0_T2_T3_T4_T5_ --------------------------
	.section	.text._ZN2at6native27unrolled_elementwise_kernelINS0_13BUnaryFunctorIN3c108BFloat16ES4_S4_NS0_15binary_internal10DivFunctorIS4_EEEESt5arrayIPcLm2EELi4E23TrivialOffsetCalculatorILi1EjESD_NS0_6memory12LoadWithCastILi1EEENSE_13StoreWithCastILi1EEEEEviT_T0_T2_T3_T4_T5_,"ax",@progbits
	.align	128
        .global         _ZN2at6native27unrolled_elementwise_kernelINS0_13BUnaryFunctorIN3c108BFloat16ES4_S4_NS0_15binary_internal10DivFunctorIS4_EEEESt5arrayIPcLm2EELi4E23TrivialOffsetCalculatorILi1EjESD_NS0_6memory12LoadWithCastILi1EEENSE_13StoreWithCastILi1EEEEEviT_T0_T2_T3_T4_T5_
        .type           _ZN2at6native27unrolled_elementwise_kernelINS0_13BUnaryFunctorIN3c108BFloat16ES4_S4_NS0_15binary_internal10DivFunctorIS4_EEEESt5arrayIPcLm2EELi4E23TrivialOffsetCalculatorILi1EjESD_NS0_6memory12LoadWithCastILi1EEENSE_13StoreWithCastILi1EEEEEviT_T0_T2_T3_T4_T5_,@function
        .size           _ZN2at6native27unrolled_elementwise_kernelINS0_13BUnaryFunctorIN3c108BFloat16ES4_S4_NS0_15binary_internal10DivFunctorIS4_EEEESt5arrayIPcLm2EELi4E23TrivialOffsetCalculatorILi1EjESD_NS0_6memory12LoadWithCastILi1EEENSE_13StoreWithCastILi1EEEEEviT_T0_T2_T3_T4_T5_,(.L_x_19417 - _ZN2at6native27unrolled_elementwise_kernelINS0_13BUnaryFunctorIN3c108BFloat16ES4_S4_NS0_15binary_internal10DivFunctorIS4_EEEESt5arrayIPcLm2EELi4E23TrivialOffsetCalculatorILi1EjESD_NS0_6memory12LoadWithCastILi1EEENSE_13StoreWithCastILi1EEEEEviT_T0_T2_T3_T4_T5_)
        .other          _ZN2at6native27unrolled_elementwise_kernelINS0_13BUnaryFunctorIN3c108BFloat16ES4_S4_NS0_15binary_internal10DivFunctorIS4_EEEESt5arrayIPcLm2EELi4E23TrivialOffsetCalculatorILi1EjESD_NS0_6memory12LoadWithCastILi1EEENSE_13StoreWithCastILi1EEEEEviT_T0_T2_T3_T4_T5_,@"STO_CUDA_ENTRY STV_DEFAULT"
_ZN2at6native27unrolled_elementwise_kernelINS0_13BUnaryFunctorIN3c108BFloat16ES4_S4_NS0_15binary_internal10DivFunctorIS4_EEEESt5arrayIPcLm2EELi4E23TrivialOffsetCalculatorILi1EjESD_NS0_6memory12LoadWithCastILi1EEENSE_13StoreWithCastILi1EEEEEviT_T0_T2_T3_T4_T5_:
.text._ZN2at6native27unrolled_elementwise_kernelINS0_13BUnaryFunctorIN3c108BFloat16ES4_S4_NS0_15binary_internal10DivFunctorIS4_EEEESt5arrayIPcLm2EELi4E23TrivialOffsetCalculatorILi1EjESD_NS0_6memory12LoadWithCastILi1EEENSE_13StoreWithCastILi1EEEEEviT_T0_T2_T3_T4_T5_:
        /* <DEDUP_REMOVED lines=34> */
.L_x_1167:
[----:B------:R-:W2:Y:S02]  /*0220*/  LDG.E.U8 R4, desc[UR36][R4.64] ;  /* 0x0000002404047981 */ /* 0x000ea4000c1e1100 */
[----:B--2---:R-:W-:-:S04]  /*0230*/  I2FP.F32.U32 R0, R4 ;  /* 0x0000000400007245 */ /* 0x004fc80000201000 */
[----:B------:R-:W-:-:S04]  /*0240*/  F2FP.BF16.F32.PACK_AB R0, RZ, R0 ;  /* 0x00000000ff00723e */ /* 0x000fc800000010ff */
[----:B------:R-:W-:Y:S01]  /*0250*/  PRMT R17, R0, 0x7610, R17 ;  /* 0x0000761000117816 */ /* 0x000fe20000000011 */
[----:B------:R-:W-:Y:S06]  /*0260*/  BRA `(.L_x_1169) ;  /* 0x0000000c00c47947 */ /* 0x000fec0003800000 */
.L_x_1166:
        /* <DEDUP_REMOVED lines=11> */
.L_x_1171:
[----:B------:R-:W2:Y:S02]  /*0320*/  LDG.E R4, desc[UR36][R4.64] ;  /* 0x0000002404047981 */ /* 0x000ea4000c1e1900 */
[----:B--2---:R-:W-:-:S04]  /*0330*/  I2FP.F32.S32 R0, R4 ;  /* 0x0000000400007245 */ /* 0x004fc80000201400 */
[----:B------:R-:W-:-:S04]  /*0340*/  F2FP.BF16.F32.PACK_AB R0, RZ, R0 ;  /* 0x00000000ff00723e */ /* 0x000fc800000010ff */
[----:B------:R-:W-:Y:S01]  /*0350*/  PRMT R17, R0, 0x7610, R17 ;  /* 0x0000761000117816 */ /* 0x000fe20000000011 */
[----:B------:R-:W-:Y:S06]  /*0360*/  BRA `(.L_x_1169) ;  /* 0x0000000c00847947 */ /* 0x000fec0003800000 */
.L_x_1170:
[----:B------:R-:W2:Y:S02]  /*0370*/  LDG.E.U16 R4, desc[UR36][R4.64] ;  /* 0x0000002404047981 */ /* 0x000ea4000c1e1500 */
[----:B--2---:R-:W0:Y:S02]  /*0380*/  I2F.S16 R0, R4 ;  /* 0x0000000400007306 */ /* 0x004e240000101400 */
[----:B0-----:R-:W-:-:S04]  /*0390*/  F2FP.BF16.F32.PACK_AB R0, RZ, R0 ;  /* 0x00000000ff00723e */ /* 0x001fc800000010ff */
[----:B------:R-:W-:Y:S01]  /*03a0*/  PRMT R17, R0, 0x7610, R17 ;  /* 0x0000761000117816 */ /* 0x000fe20000000011 */
[----:B------:R-:W-:Y:S06]  /*03b0*/  BRA `(.L_x_1169) ;  /* 0x0000000c00707947 */ /* 0x000fec0003800000 */
.L_x_1165:
        /* <DEDUP_REMOVED lines=9> */
.L_x_1173:
[----:B------:R-:W2:Y:S02]  /*0450*/  LDG.E.U16 R0, desc[UR36][R4.64] ;  /* 0x0000002404007981 */ /* 0x000ea4000c1e1500 */
[----:B--2---:R-:W-:-:S05]  /*0460*/  HADD2.F32 R0, -RZ, R0.H0_H0 ;  /* 0x20000000ff007230 */ /* 0x004fca0000004100 */
[----:B------:R-:W-:-:S04]  /*0470*/  F2FP.BF16.F32.PACK_AB R0, RZ, R0 ;  /* 0x00000000ff00723e */ /* 0x000fc800000010ff */
[----:B------:R-:W-:Y:S01]  /*0480*/  PRMT R17, R0, 0x7610, R17 ;  /* 0x0000761000117816 */ /* 0x000fe20000000011 */
[----:B------:R-:W-:Y:S06]  /*0490*/  BRA `(.L_x_1169) ;  /* 0x0000000c00387947 */ /* 0x000fec0003800000 */
.L_x_1172:
        /* <DEDUP_REMOVED lines=9> */
.L_x_1175:
[----:B------:R-:W2:Y:S02]  /*0530*/  LDG.E.U16 R4, desc[UR36][R4.64] ;  /* 0x0000002404047981 */ /* 0x000ea4000c1e1500 */
[----:B--2---:R-:W-:-:S05]  /*0540*/  HADD2.F32 R0, -RZ, R4.H0_H0 ;  /* 0x20000004ff007230 */ /* 0x004fca0000004100 */
[----:B------:R-:W-:-:S04]  /*0550*/  F2FP.BF16.F32.PACK_AB R0, RZ, R0 ;  /* 0x00000000ff00723e */ /* 0x000fc800000010ff */
[----:B------:R-:W-:Y:S01]  /*0560*/  PRMT R17, R0, 0x7610, R17 ;  /* 0x0000761000117816 */ /* 0x000fe20000000011 */
[----:B------:R-:W-:Y:S06]  /*0570*/  BRA `(.L_x_1169) ;  /* 0x0000000c00007947 */ /* 0x000fec0003800000 */
.L_x_1174:
        /* <DEDUP_REMOVED lines=9> */
.L_x_1164:
        /* <DEDUP_REMOVED lines=14> */
.L_x_1178:
        /* <DEDUP_REMOVED lines=9> */
.L_x_1177:
        /* <DEDUP_REMOVED lines=27> */
.L_x_1180:
        /* <DEDUP_REMOVED lines=15> */
.L_x_1179:
[----:B------:R0:W5:Y:S01]  /*0a20*/  LDG.E.U16 R17, desc[UR36][R4.64] ;  /* 0x0000002404117981 */ /* 0x000162000c1e1500 */
[----:B------:R-:W-:Y:S05]  /*0a30*/  BRA `(.L_x_1169) ;  /* 0x0000000400d07947 */ /* 0x000fea0003800000 */
.L_x_1176:
        /* <DEDUP_REMOVED lines=13> */
.L_x_1183:
        /* <DEDUP_REMOVED lines=21> */
.L_x_1187:
[----:B------:R-:W-:Y:S05]  /*0c60*/  BSYNC.RECONVERGENT B1 ;  /* 0x0000000000017941 */ /* 0x000fea0003800200 */
.L_x_1186:
[----:B------:R-:W-:Y:S01]  /*0c70*/  IMAD.SHL.U32 R0, R0, 0x100000, RZ ;  /* 0x0010000000007824 */ /* 0x000fe200078e00ff */
[----:B------:R-:W-:-:S04]  /*0c80*/  LEA R3, R3, 0x3b800000, 0x17 ;  /* 0x3b80000003037811 */ /* 0x000fc800078eb8ff */
[----:B------:R-:W-:-:S07]  /*0c90*/  LOP3.LUT R0, R3, R0, R7, 0xfe, !PT ;  /* 0x0000000003007212 */ /* 0x000fce00078efe07 */
.L_x_1185:
[----:B------:R-:W-:Y:S05]  /*0ca0*/  BSYNC.RECONVERGENT B0 ;  /* 0x0000000000007941 */ /* 0x000fea0003800200 */
.L_x_1184:
[----:B------:R-:W-:-:S04]  /*0cb0*/  F2FP.BF16.F32.PACK_AB R0, RZ, R0 ;  /* 0x00000000ff00723e */ /* 0x000fc800000010ff */
[----:B------:R-:W-:Y:S01]  /*0cc0*/  PRMT R17, R0, 0x7610, R17 ;  /* 0x0000761000117816 */ /* 0x000fe20000000011 */
[----:B------:R-:W-:Y:S06]  /*0cd0*/  BRA `(.L_x_1169) ;  /* 0x0000000400287947 */ /* 0x000fec0003800000 */
.L_x_1182:
        /* <DEDUP_REMOVED lines=21> */
.L_x_1191:
[----:B------:R-:W-:Y:S05]  /*0e30*/  BSYNC.RECONVERGENT B1 ;  /* 0x0000000000017941 */ /* 0x000fea0003800200 */
.L_x_1190:
[----:B------:R-:W-:Y:S01]  /*0e40*/  IMAD.SHL.U32 R0, R0, 0x200000, RZ ;  /* 0x0020000000007824 */ /* 0x000fe200078e00ff */
[----:B------:R-:W-:-:S04]  /*0e50*/  LEA R3, R3, 0x37800000, 0x17 ;  /* 0x3780000003037811 */ /* 0x000fc800078eb8ff */
[----:B------:R-:W-:-:S07]  /*0e60*/  LOP3.LUT R0, R3, R0, R7, 0xfe, !PT ;  /* 0x0000000003007212 */ /* 0x000fce00078efe07 */
.L_x_1189:
[----:B------:R-:W-:Y:S05]  /*0e70*/  BSYNC.RECONVERGENT B0 ;  /* 0x0000000000007941 */ /* 0x000fea0003800200 */
.L_x_1188:
[----:B------:R-:W-:-:S04]  /*0e80*/  F2FP.BF16.F32.PACK_AB R0, RZ, R0 ;  /* 0x00000000ff00723e */ /* 0x000fc800000010ff */
[----:B------:R-:W-:Y:S01]  /*0e90*/  PRMT R17, R0, 0x7610, R17 ;  /* 0x0000761000117816 */ /* 0x000fe20000000011 */
[----:B------:R-:W-:Y:S06]  /*0ea0*/  BRA `(.L_x_1169) ;  /* 0x0000000000b47947 */ /* 0x000fec0003800000 */
.L_x_1181:
[----:B------:R-:W-:-:S09]  /*0eb0*/  UISETP.NE.AND UP0, UPT, UR4, 0x1c, UPT ;  /* 0x0000001c0400788c */ /* 0x000fd2000bf05270 */
[----:B------:R-:W-:Y:S05]  /*0ec0*/  BRA.U !UP0, `(.L_x_1192) ;  /* 0x00000001089c7547 */ /* 0x000fea000b800000 */
[----:B------:R-:W-:-:S09]  /*0ed0*/  UISETP.NE.AND UP0, UPT, UR4, 0x1d, UPT ;  /* 0x0000001d0400788c */ /* 0x000fd2000bf05270 */
[----:B------:R-:W-:Y:S05]  /*0ee0*/  BRA.U !UP0, `(.L_x_1193) ;  /* 0x0000000108807547 */ /* 0x000fea000b800000 */
[----:B------:R-:W-:-:S09]  /*0ef0*/  UISETP.NE.AND UP0, UPT, UR4, 0x2c, UPT ;  /* 0x0000002c0400788c */ /* 0x000fd2000bf05270 */
[----:B------:R-:W-:Y:S05]  /*0f00*/  BRA.U !UP0, `(.L_x_1194) ;  /* 0x0000000108487547 */ /* 0x000fea000b800000 */
.L_x_1168:
        /* <DEDUP_REMOVED lines=16> */
.L_x_1195:
[----:B------:R-:W-:Y:S01]  /*1010*/  PRMT R17, RZ, 0x7610, R17 ;  /* 0x00007610ff117816 */ /* 0x000fe20000000011 */
[----:B------:R-:W-:Y:S06]  /*1020*/  BRA `(.L_x_1169) ;  /* 0x0000000000547947 */ /* 0x000fec0003800000 */
.L_x_1194:
        /* <DEDUP_REMOVED lines=8> */
.L_x_1197:
[----:B------:R-:W-:Y:S05]  /*10b0*/  BSYNC.RECONVERGENT B0 ;  /* 0x0000000000007941 */ /* 0x000fea0003800200 */
.L_x_1196:
[----:B------:R-:W-:-:S04]  /*10c0*/  F2FP.BF16.F32.PACK_AB R0, RZ, R0 ;  /* 0x00000000ff00723e */ /* 0x000fc800000010ff */
[----:B------:R-:W-:Y:S01]  /*10d0*/  PRMT R17, R0, 0x7610, R17 ;  /* 0x0000761000117816 */ /* 0x000fe20000000011 */
[----:B------:R-:W-:Y:S06]  /*10e0*/  BRA `(.L_x_1169) ;  /* 0x0000000000247947 */ /* 0x000fec0003800000 */
.L_x_1193:
[----:B------:R-:W2:Y:S02]  /*10f0*/  LDG.E.64 R4, desc[UR36][R4.64] ;  /* 0x0000002404047981 */ /* 0x000ea4000c1e1b00 */
[----:B--2---:R-:W0:Y:S02]  /*1100*/  I2F.U64 R0, R4 ;  /* 0x0000000400007312 */ /* 0x004e240000301000 */
[----:B0-----:R-:W-:-:S04]  /*1110*/  F2FP.BF16.F32.PACK_AB R0, RZ, R0 ;  /* 0x00000000ff00723e */ /* 0x001fc800000010ff */
[----:B------:R-:W-:Y:S01]  /*1120*/  PRMT R17, R0, 0x7610, R17 ;  /* 0x0000761000117816 */ /* 0x000fe20000000011 */
[----:B------:R-:W-:Y:S06]  /*1130*/  BRA `(.L_x_1169) ;  /* 0x0000000000107947 */ /* 0x000fec0003800000 */
.L_x_1192:
[----:B------:R-:W2:Y:S02]  /*1140*/  LDG.E R4, desc[UR36][R4.64] ;  /* 0x0000002404047981 */ /* 0x000ea4000c1e1900 */
[----:B--2---:R-:W-:-:S04]  /*1150*/  I2FP.F32.U32 R0, R4 ;  /* 0x0000000400007245 */ /* 0x004fc80000201000 */
[----:B------:R-:W-:-:S04]  /*1160*/  F2FP.BF16.F32.PACK_AB R0, RZ, R0 ;  /* 0x00000000ff00723e */ /* 0x000fc800000010ff */
[----:B------:R-:W-:-:S07]  /*1170*/  PRMT R17, R0, 0x7610, R17 ;  /* 0x0000761000117816 */ /* 0x000fce0000000011 */
.L_x_1169:
[----:B------:R-:W-:-:S07]  /*1180*/  VIADD R23, R25, 0x80 ;  /* 0x0000008019177836 */ /* 0x000fce0000000000 */
.L_x_1163:
[----:B------:R-:W-:Y:S05]  /*1190*/  BSYNC.RECONVERGENT B6 ;  /* 0x0000000000067941 */ /* 0x000fea0003800200 */
.L_x_1162:
[----:B------:R-:W-:Y:S01]  /*11a0*/  ISETP.GE.AND P0, PT, R23, R16, PT ;  /* 0x000000101700720c */ /* 0x000fe20003f06270 */
[----:B------:R-:W-:Y:S01]  /*11b0*/  BSSY.RECONVERGENT B6, `(.L_x_1198) ;  /* 0x0000110000067945 */ /* 0x000fe20003800200 */
[----:B------:R-:W-:-:S11]  /*11c0*/  PRMT R18, RZ, 0x7610, R18 ;  /* 0x00007610ff127816 */ /* 0x000fd60000000012 */
        /* <DEDUP_REMOVED lines=23> */
.L_x_1203:
[----:B------:R-:W2:Y:S02]  /*1340*/  LDG.E.U8 R4, desc[UR36][R4.64] ;  /* 0x0000002404047981 */ /* 0x000ea4000c1e1100 */
[----:B--2---:R-:W-:-:S04]  /*1350*/  I2FP.F32.U32 R0, R4 ;  /* 0x0000000400007245 */ /* 0x004fc80000201000 */
[----:B------:R-:W-:-:S04]  /*1360*/  F2FP.BF16.F32.PACK_AB R0, RZ, R0 ;  /* 0x00000000ff00723e */ /* 0x000fc800000010ff */
[----:B------:R-:W-:Y:S01]  /*1370*/  PRMT R18, R0, 0x7610, R18 ;  /* 0x0000761000127816 */ /* 0x000fe20000000012 */
[----:B------:R-:W-:Y:S06]  /*1380*/  BRA `(.L_x_1205) ;  /* 0x0000000c00c47947 */ /* 0x000fec0003800000 */
.L_x_1202:
        /* <DEDUP_REMOVED lines=11> */
.L_x_1207:
[----:B------:R-:W2:Y:S02]  /*1440*/  LDG.E R4, desc[UR36][R4.64] ;  /* 0x0000002404047981 */ /* 0x000ea4000c1e1900 */
[----:B--2---:R-:W-:-:S04]  /*1450*/  I2FP.F32.S32 R0, R4 ;  /* 0x0000000400007245 */ /* 0x004fc80000201400 */
[----:B------:R-:W-:-:S04]  /*1460*/  F2FP.BF16.F32.PACK_AB R0, RZ, R0 ;  /* 0x00000000ff00723e */ /* 0x000fc800000010ff */
[----:B------:R-:W-:Y:S01]  /*1470*/  PRMT R18, R0, 0x7610, R18 ;  /* 0x0000761000127816 */ /* 0x000fe20000000012 */
[----:B------:R-:W-:Y:S06]  /*1480*/  BRA `(.L_x_1205) ;  /* 0x0000000c00847947 */ /* 0x000fec0003800000 */
.L_x_1206:
[----:B------:R-:W2:Y:S02]  /*1490*/  LDG.E.U16 R4, desc[UR36][R4.64] ;  /* 0x0000002404047981 */ /* 0x000ea4000c1e1500 */
[----:B--2---:R-:W0:Y:S02]  /*14a0*/  I2F.S16 R0, R4 ;  /* 0x0000000400007306 */ /* 0x004e240000101400 */
[----:B0-----:R-:W-:-:S04]  /*14b0*/  F2FP.BF16.F32.PACK_AB R0, RZ, R0 ;  /* 0x00000000ff00723e */ /* 0x001fc800000010ff */
[----:B------:R-:W-:Y:S01]  /*14c0*/  PRMT R18, R0, 0x7610, R18 ;  /* 0x0000761000127816 */ /* 0x000fe20000000012 */
[----:B------:R-:W-:Y:S06]  /*14d0*/  BRA `(.L_x_1205) ;  /* 0x0000000c00707947 */ /* 0x000fec0003800000 */
.L_x_1201:
        /* <DEDUP_REMOVED lines=9> */
.L_x_1209:
[----:B------:R-:W2:Y:S02]  /*1570*/  LDG.E.U16 R0, desc[UR36][R4.64] ;  /* 0x0000002404007981 */ /* 0x000ea4000c1e1500 */
[----:B--2---:R-:W-:-:S05]  /*1580*/  HADD2.F32 R0, -RZ, R0.H0_H0 ;  /* 0x20000000ff007230 */ /* 0x004fca0000004100 */
[----:B------:R-:W-:-:S04]  /*1590*/  F2FP.BF16.F32.PACK_AB R0, RZ, R0 ;  /* 0x00000000ff00723e */ /* 0x000fc800000010ff */
[----:B------:R-:W-:Y:S01]  /*15a0*/  PRMT R18, R0, 0x7610, R18 ;  /* 0x0000761000127816 */ /* 0x000fe20000000012 */
[----:B------:R-:W-:Y:S06]  /*15b0*/  BRA `(.L_x_1205) ;  /* 0x0000000c00387947 */ /* 0x000fec0003800000 */
.L_x_1208:
        /* <DEDUP_REMOVED lines=9> */
.L_x_1211:
[----:B------:R-:W2:Y:S02]  /*1650*/  LDG.E.U16 R4, desc[UR36][R4.64] ;  /* 0x0000002404047981 */ /* 0x000ea4000c1e1500 */
[----:B--2---:R-:W-:-:S05]  /*1660*/  HADD2.F32 R0, -RZ, R4.H0_H0 ;  /* 0x20000004ff007230 */ /* 0x004fca0000004100 */
[----:B------:R-:W-:-:S04]  /*1670*/  F2FP.BF16.F32.PACK_AB R0, RZ, R0 ;  /* 0x00000000ff00723e */ /* 0x000fc800000010ff */
[----:B------:R-:W-:Y:S01]  /*1680*/  PRMT R18, R0, 0x7610, R18 ;  /* 0x0000761000127816 */ /* 0x000fe20000000012 */
[----:B------:R-:W-:Y:S06]  /*1690*/  BRA `(.L_x_1205) ;  /* 0x0000000c00007947 */ /* 0x000fec0003800000 */
.L_x_1210:
        /* <DEDUP_REMOVED lines=9> */
.L_x_1200:
        /* <DEDUP_REMOVED lines=14> */
.L_x_1214:
        /* <DEDUP_REMOVED lines=9> */
.L_x_1213:
        /* <DEDUP_REMOVED lines=27> */
.L_x_1216:
        /* <DEDUP_REMOVED lines=15> */
.L_x_1215:
[----:B------:R0:W5:Y:S01]  /*1b40*/  LDG.E.U16 R18, desc[UR36][R4.64] ;  /* 0x0000002404127981 */ /* 0x000162000c1e1500 */
[----:B------:R-:W-:Y:S05]  /*1b50*/  BRA `(.L_x_1205) ;  /* 0x0000000400d07947 */ /* 0x000fea0003800000 */
.L_x_1212:
        /* <DEDUP_REMOVED lines=13> */
.L_x_1219:
        /* <DEDUP_REMOVED lines=21> */
.L_x_1223:
[----:B------:R-:W-:Y:S05]  /*1d80*/  BSYNC.RECONVERGENT B1 ;  /* 0x0000000000017941 */ /* 0x000fea0003800200 */
.L_x_1222:
[----:B------:R-:W-:Y:S01]  /*1d90*/  IMAD.SHL.U32 R0, R0, 0x100000, RZ ;  /* 0x0010000000007824 */ /* 0x000fe200078e00ff */
[----:B------:R-:W-:-:S04]  /*1da0*/  LEA R3, R3, 0x3b800000, 0x17 ;  /* 0x3b80000003037811 */ /* 0x000fc800078eb8ff */
[----:B------:R-:W-:-:S07]  /*1db0*/  LOP3.LUT R0, R3, R0, R7, 0xfe, !PT ;  /* 0x0000000003007212 */ /* 0x000fce00078efe07 */
.L_x_1221:
[----:B------:R-:W-:Y:S05]  /*1dc0*/  BSYNC.RECONVERGENT B0 ;  /* 0x0000000000007941 */ /* 0x000fea0003800200 */
.L_x_1220:
[----:B------:R-:W-:-:S04]  /*1dd0*/  F2FP.BF16.F32.PACK_AB R0, RZ, R0 ;  /* 0x00000000ff00723e */ /* 0x000fc800000010ff */
[----:B------:R-:W-:Y:S01]  /*1de0*/  PRMT R18, R0, 0x7610, R18 ;  /* 0x0000761000127816 */ /* 0x000fe20000000012 */
[----:B------:R-:W-:Y:S06]  /*1df0*/  BRA `(.L_x_1205) ;  /* 0x0000000400287947 */ /* 0x000fec0003800000 */
.L_x_1218:
        /* <DEDUP_REMOVED lines=21> */
.L_x_1227:
[----:B------:R-:W-:Y:S05]  /*1f50*/  BSYNC.RECONVERGENT B1 ;  /* 0x0000000000017941 */ /* 0x000fea0003800200 */
.L_x_1226:
[----:B------:R-:W-:Y:S01]  /*1f60*/  IMAD.SHL.U32 R0, R0, 0x200000, RZ ;  /* 0x0020000000007824 */ /* 0x000fe200078e00ff */
[----:B------:R-:W-:-:S04]  /*1f70*/  LEA R3, R3, 0x37800000, 0x17 ;  /* 0x3780000003037811 */ /* 0x000fc800078eb8ff */
[----:B------:R-:W-:-:S07]  /*1f80*/  LOP3.LUT R0, R3, R0, R7, 0xfe, !PT ;  /* 0x0000000003007212 */ /* 0x000fce00078efe07 */
.L_x_1225:
[----:B------:R-:W-:Y:S05]  /*1f90*/  BSYNC.RECONVERGENT B0 ;  /* 0x0000000000007941 */ /* 0x000fea0003800200 */
.L_x_1224:
[----:B------:R-:W-:-:S04]  /*1fa0*/  F2FP.BF16.F32.PACK_AB R0, RZ, R0 ;  /* 0x00000000ff00723e */ /* 0x000fc800000010ff */
[----:B------:R-:W-:Y:S01]  /*1fb0*/  PRMT R18, R0, 0x7610, R18 ;  /* 0x0000761000127816 */ /* 0x000fe20000000012 */
[----:B------:R-:W-:Y:S06]  /*1fc0*/  BRA `(.L_x_1205) ;  /* 0x0000000000b47947 */ /* 0x000fec0003800000 */
.L_x_1217:
        /* <DEDUP_REMOVED lines=14> */
.L_x_1231:
[----:B------:R-:W-:Y:S05]  /*20b0*/  BSYNC.RECONVERGENT B0 ;  /* 0x0000000000007941 */ /* 0x000fea0003800200 */
.L_x_1230:
[----:B------:R-:W-:-:S04]  /*20c0*/  F2FP.BF16.F32.PACK_AB R0, RZ, R0 ;  /* 0x00000000ff00723e */ /* 0x000fc800000010ff */
[----:B------:R-:W-:Y:S01]  /*20d0*/  PRMT R18, R0, 0x7610, R18 ;  /* 0x0000761000127816 */ /* 0x000fe20000000012 */
[----:B------:R-:W-:Y:S06]  /*20e0*/  BRA `(.L_x_1205) ;  /* 0x00000000006c7947 */ /* 0x000fec0003800000 */
.L_x_1204:
        /* <DEDUP_REMOVED lines=16> */
.L_x_1232:
[----:B------:R-:W-:Y:S01]  /*21f0*/  PRMT R18, RZ, 0x7610, R18 ;  /* 0x00007610ff127816 */ /* 0x000fe20000000012 */
[----:B------:R-:W-:Y:S06]  /*2200*/  BRA `(.L_x_1205) ;  /* 0x0000000000247947 */ /* 0x000fec0003800000 */
.L_x_1229:
[----:B------:R-:W2:Y:S02]  /*2210*/  LDG.E.64 R4, desc[UR36][R4.64] ;  /* 0x0000002404047981 */ /* 0x000ea4000c1e1b00 */
[----:B--2---:R-:W0:Y:S02]  /*2220*/  I2F.U64 R0, R4 ;  /* 0x0000000400007312 */ /* 0x004e240000301000 */
[----:B0-----:R-:W-:-:S04]  /*2230*/  F2FP.BF16.F32.PACK_AB R0, RZ, R0 ;  /* 0x00000000ff00723e */ /* 0x001fc800000010ff */
[----:B------:R-:W-:Y:S01]  /*2240*/  PRMT R18, R0, 0x7610, R18 ;  /* 0x0000761000127816 */ /* 0x000fe20000000012 */
[----:B------:R-:W-:Y:S06]  /*2250*/  BRA `(.L_x_1205) ;  /* 0x0000000000107947 */ /* 0x000fec0003800000 */
.L_x_1228:
[----:B------:R-:W2:Y:S02]  /*2260*/  LDG.E R4, desc[UR36][R4.64] ;  /* 0x0000002404047981 */ /* 0x000ea4000c1e1900 */
[----:B--2---:R-:W-:-:S04]  /*2270*/  I2FP.F32.U32 R0, R4 ;  /* 0x0000000400007245 */ /* 0x004fc80000201000 */
[----:B------:R-:W-:-:S04]  /*2280*/  F2FP.BF16.F32.PACK_AB R0, RZ, R0 ;  /* 0x00000000ff00723e */ /* 0x000fc800000010ff */
[----:B------:R-:W-:-:S07]  /*2290*/  PRMT R18, R0, 0x7610, R18 ;  /* 0x0000761000127816 */ /* 0x000fce0000000012 */
.L_x_1205:
[----:B------:R-:W-:-:S07]  /*22a0*/  VIADD R23, R23, 0x80 ;  /* 0x0000008017177836 */ /* 0x000fce0000000000 */
.L_x_1199:
[----:B------:R-:W-:Y:S05]  /*22b0*/  BSYNC.RECONVERGENT B6 ;  /* 0x0000000000067941 */ /* 0x000fea0003800200 */
.L_x_1198:
        /* <DEDUP_REMOVED lines=26> */
.L_x_1238:
[----:B------:R-:W2:Y:S02]  /*2460*/  LDG.E.U8 R4, desc[UR36][R4.64] ;  /* 0x0000002404047981 */ /* 0x000ea4000c1e1100 */
[----:B--2---:R-:W-:-:S04]  /*2470*/  I2FP.F32.U32 R0, R4 ;  /* 0x0000000400007245 */ /* 0x004fc80000201000 */
[----:B------:R-:W-:-:S04]  /*2480*/  F2FP.BF16.F32.PACK_AB R0, RZ, R0 ;  /* 0x00000000ff00723e */ /* 0x000fc800000010ff */
[----:B------:R-:W-:Y:S01]  /*2490*/  PRMT R19, R0, 0x7610, R19 ;  /* 0x0000761000137816 */ /* 0x000fe20000000013 */
[----:B------:R-:W-:Y:S06]  /*24a0*/  BRA `(.L_x_1240) ;  /* 0x0000000c00c47947 */ /* 0x000fec0003800000 */
.L_x_1237:
        /* <DEDUP_REMOVED lines=11> */
.L_x_1242:
[----:B------:R-:W2:Y:S02]  /*2560*/  LDG.E R4, desc[UR36][R4.64] ;  /* 0x0000002404047981 */ /* 0x000ea4000c1e1900 */
[----:B--2---:R-:W-:-:S04]  /*2570*/  I2FP.F32.S32 R0, R4 ;  /* 0x0000000400007245 */ /* 0x004fc80000201400 */
[----:B------:R-:W-:-:S04]  /*2580*/  F2FP.BF16.F32.PACK_AB R0, RZ, R0 ;  /* 0x00000000ff00723e */ /* 0x000fc800000010ff */
[----:B------:R-:W-:Y:S01]  /*2590*/  PRMT R19, R0, 0x7610, R19 ;  /* 0x0000761000137816 */ /* 0x000fe20000000013 */
[----:B------:R-:W-:Y:S06]  /*25a0*/  BRA `(.L_x_1240) ;  /* 0x0000000c00847947 */ /* 0x000fec0003800000 */
.L_x_1241:
[----:B------:R-:W2:Y:S02]  /*25b0*/  LDG.E.U16 R4, desc[UR36][R4.64] ;  /* 0x0000002404047981 */ /* 0x000ea4000c1e1500 */
[----:B--2---:R-:W0:Y:S02]  /*25c0*/  I2F.S16 R0, R4 ;  /* 0x0000000400007306 */ /* 0x004e240000101400 */
[----:B0-----:R-:W-:-:S04]  /*25d0*/  F2FP.BF16.F32.PACK_AB R0, RZ, R0 ;  /* 0x00000000ff00723e */ /* 0x001fc800000010ff */
[----:B------:R-:W-:Y:S01]  /*25e0*/  PRMT R19, R0, 0x7610, R19 ;  /* 0x0000761000137816 */ /* 0x000fe20000000013 */
[----:B------:R-:W-:Y:S06]  /*25f0*/  BRA `(.L_x_1240) ;  /* 0x0000000c00707947 */ /* 0x000fec0003800000 */
.L_x_1236:
        /* <DEDUP_REMOVED lines=9> */
.L_x_1244:
[----:B------:R-:W2:Y:S02]  /*2690*/  LDG.E.U16 R0, desc[UR36][R4.64] ;  /* 0x0000002404007981 */ /* 0x000ea4000c1e1500 */
[----:B--2---:R-:W-:-:S05]  /*26a0*/  HADD2.F32 R0, -RZ, R0.H0_H0 ;  /* 0x20000000ff007230 */ /* 0x004fca0000004100 */
[----:B------:R-:W-:-:S04]  /*26b0*/  F2FP.BF16.F32.PACK_AB R0, RZ, R0 ;  /* 0x00000000ff00723e */ /* 0x000fc800000010ff */
[----:B------:R-:W-:Y:S01]  /*26c0*/  PRMT R19, R0, 0x7610, R19 ;  /* 0x0000761000137816 */ /* 0x000fe20000000013 */
[----:B------:R-:W-:Y:S06]  /*26d0*/  BRA `(.L_x_1240) ;  /* 0x0000000c00387947 */ /* 0x000fec0003800000 */
.L_x_1243:
        /* <DEDUP_REMOVED lines=9> */
.L_x_1246:
[----:B------:R-:W2:Y:S02]  /*2770*/  LDG.E.U16 R4, desc[UR36][R4.64] ;  /* 0x0000002404047981 */ /* 0x000ea4000c1e1500 */
[----:B--2---:R-:W-:-:S05]  /*2780*/  HADD2.F32 R0, -RZ, R4.H0_H0 ;  /* 0x20000004ff007230 */ /* 0x004fca0000004100 */
[----:B------:R-:W-:-:S04]  /*2790*/  F2FP.BF16.F32.PACK_AB R0, RZ, R0 ;  /* 0x00000000ff00723e */ /* 0x000fc800000010ff */
[----:B------:R-:W-:Y:S01]  /*27a0*/  PRMT R19, R0, 0x7610, R19 ;  /* 0x0000761000137816 */ /* 0x000fe20000000013 */
[----:B------:R-:W-:Y:S06]  /*27b0*/  BRA `(.L_x_1240) ;  /* 0x0000000c00007947 */ /* 0x000fec0003800000 */
.L_x_1245:
        /* <DEDUP_REMOVED lines=9> */
.L_x_1235:
        /* <DEDUP_REMOVED lines=14> */
.L_x_1249:
        /* <DEDUP_REMOVED lines=9> */
.L_x_1248:
        /* <DEDUP_REMOVED lines=27> */
.L_x_1251:
        /* <DEDUP_REMOVED lines=15> */
.L_x_1250:
[----:B------:R0:W5:Y:S01]  /*2c60*/  LDG.E.U16 R19, desc[UR36][R4.64] ;  /* 0x0000002404137981 */ /* 0x000162000c1e1500 */
[----:B------:R-:W-:Y:S05]  /*2c70*/  BRA `(.L_x_1240) ;  /* 0x0000000400d07947 */ /* 0x000fea0003800000 */
.L_x_1247:
        /* <DEDUP_REMOVED lines=13> */
.L_x_1254:
        /* <DEDUP_REMOVED lines=21> */
.L_x_1258:
[----:B------:R-:W-:Y:S05]  /*2ea0*/  BSYNC.RECONVERGENT B1 ;  /* 0x0000000000017941 */ /* 0x000fea0003800200 */
.L_x_1257:
[----:B------:R-:W-:Y:S01]  /*2eb0*/  IMAD.SHL.U32 R0, R0, 0x100000, RZ ;  /* 0x0010000000007824 */ /* 0x000fe200078e00ff */
[----:B------:R-:W-:-:S04]  /*2ec0*/  LEA R3, R3, 0x3b800000, 0x17 ;  /* 0x3b80000003037811 */ /* 0x000fc800078eb8ff */
[----:B------:R-:W-:-:S07]  /*2ed0*/  LOP3.LUT R0, R3, R0, R7, 0xfe, !PT ;  /* 0x0000000003007212 */ /* 0x000fce00078efe07 */
.L_x_1256:
[----:B------:R-:W-:Y:S05]  /*2ee0*/  BSYNC.RECONVERGENT B0 ;  /* 0x0000000000007941 */ /* 0x000fea0003800200 */
.L_x_1255:
[----:B------:R-:W-:-:S04]  /*2ef0*/  F2FP.BF16.F32.PACK_AB R0, RZ, R0 ;  /* 0x00000000ff00723e */ /* 0x000fc800000010ff */
[----:B------:R-:W-:Y:S01]  /*2f00*/  PRMT R19, R0, 0x7610, R19 ;  /* 0x0000761000137816 */ /* 0x000fe20000000013 */
[----:B------:R-:W-:Y:S06]  /*2f10*/  BRA `(.L_x_1240) ;  /* 0x0000000400287947 */ /* 0x000fec0003800000 */
.L_x_1253:
        /* <DEDUP_REMOVED lines=21> */
.L_x_1262:
[----:B------:R-:W-:Y:S05]  /*3070*/  BSYNC.RECONVERGENT B1 ;  /* 0x0000000000017941 */ /* 0x000fea0003800200 */
.L_x_1261:
[----:B------:R-:W-:Y:S01]  /*3080*/  IMAD.SHL.U32 R0, R0, 0x200000, RZ ;  /* 0x0020000000007824 */ /* 0x000fe200078e00ff */
[----:B------:R-:W-:-:S04]  /*3090*/  LEA R3, R3, 0x37800000, 0x17 ;  /* 0x3780000003037811 */ /* 0x000fc800078eb8ff */
[----:B------:R-:W-:-:S07]  /*30a0*/  LOP3.LUT R0, R3, R0, R7, 0xfe, !PT ;  /* 0x0000000003007212 */ /* 0x000fce00078efe07 */
.L_x_1260:
[----:B------:R-:W-:Y:S05]  /*30b0*/  BSYNC.RECONVERGENT B0 ;  /* 0x0000000000007941 */ /* 0x000fea0003800200 */
.L_x_1259:
[----:B------:R-:W-:-:S04]  /*30c0*/  F2FP.BF16.F32.PACK_AB R0, RZ, R0 ;  /* 0x00000000ff00723e */ /* 0x000fc800000010ff */
[----:B------:R-:W-:Y:S01]  /*30d0*/  PRMT R19, R0, 0x7610, R19 ;  /* 0x0000761000137816 */ /* 0x000fe20000000013 */
[----:B------:R-:W-:Y:S06]  /*30e0*/  BRA `(.L_x_1240) ;  /* 0x0000000000b47947 */ /* 0x000fec0003800000 */
.L_x_1252:
        /* <DEDUP_REMOVED lines=14> */
.L_x_1266:
[----:B------:R-:W-:Y:S05]  /*31d0*/  BSYNC.RECONVERGENT B0 ;  /* 0x0000000000007941 */ /* 0x000fea0003800200 */
.L_x_1265:
[----:B------:R-:W-:-:S04]  /*31e0*/  F2FP.BF16.F32.PACK_AB R0, RZ, R0 ;  /* 0x00000000ff00723e */ /* 0x000fc800000010ff */
[----:B------:R-:W-:Y:S01]  /*31f0*/  PRMT R19, R0, 0x7610, R19 ;  /* 0x0000761000137816 */ /* 0x000fe20000000013 */
[----:B------:R-:W-:Y:S06]  /*3200*/  BRA `(.L_x_1240) ;  /* 0x00000000006c7947 */ /* 0x000fec0003800000 */
.L_x_1239:
        /* <DEDUP_REMOVED lines=16> */
.L_x_1267:
[----:B------:R-:W-:Y:S01]  /*3310*/  PRMT R19, RZ, 0x7610, R19 ;  /* 0x00007610ff137816 */ /* 0x000fe20000000013 */
[----:B------:R-:W-:Y:S06]  /*3320*/  BRA `(.L_x_1240) ;  /* 0x0000000000247947 */ /* 0x000fec0003800000 */
.L_x_1264:
[----:B------:R-:W2:Y:S02]  /*3330*/  LDG.E.64 R4, desc[UR36][R4.64] ;  /* 0x0000002404047981 */ /* 0x000ea4000c1e1b00 */
[----:B--2---:R-:W0:Y:S02]  /*3340*/  I2F.U64 R0, R4 ;  /* 0x0000000400007312 */ /* 0x004e240000301000 */
[----:B0-----:R-:W-:-:S04]  /*3350*/  F2FP.BF16.F32.PACK_AB R0, RZ, R0 ;  /* 0x00000000ff00723e */ /* 0x001fc800000010ff */
[----:B------:R-:W-:Y:S01]  /*3360*/  PRMT R19, R0, 0x7610, R19 ;  /* 0x0000761000137816 */ /* 0x000fe20000000013 */
[----:B------:R-:W-:Y:S06]  /*3370*/  BRA `(.L_x_1240) ;  /* 0x0000000000107947 */ /* 0x000fec0003800000 */
.L_x_1263:
[----:B------:R-:W2:Y:S02]  /*3380*/  LDG.E R4, desc[UR36][R4.64] ;  /* 0x0000002404047981 */ /* 0x000ea4000c1e1900 */
[----:B--2---:R-:W-:-:S04]  /*3390*/  I2FP.F32.U32 R0, R4 ;  /* 0x0000000400007245 */ /* 0x004fc80000201000 */
[----:B------:R-:W-:-:S04]  /*33a0*/  F2FP.BF16.F32.PACK_AB R0, RZ, R0 ;  /* 0x00000000ff00723e */ /* 0x000fc800000010ff */
[----:B------:R-:W-:-:S07]  /*33b0*/  PRMT R19, R0, 0x7610, R19 ;  /* 0x0000761000137816 */ /* 0x000fce0000000013 */
.L_x_1240:
[----:B------:R-:W-:-:S07]  /*33c0*/  VIADD R23, R23, 0x80 ;  /* 0x0000008017177836 */ /* 0x000fce0000000000 */
.L_x_1234:
[----:B------:R-:W-:Y:S05]  /*33d0*/  BSYNC.RECONVERGENT B6 ;  /* 0x0000000000067941 */ /* 0x000fea0003800200 */
.L_x_1233:
        /* <DEDUP_REMOVED lines=25> */
.L_x_1273:
[----:B------:R-:W2:Y:S02]  /*3570*/  LDG.E.U8 R4, desc[UR36][R4.64] ;  /* 0x0000002404047981 */ /* 0x000ea4000c1e1100 */
[----:B--2---:R-:W-:-:S04]  /*3580*/  I2FP.F32.U32 R0, R4 ;  /* 0x0000000400007245 */ /* 0x004fc80000201000 */
[----:B------:R-:W-:Y:S01]  /*3590*/  F2FP.BF16.F32.PACK_AB R0, RZ, R0 ;  /* 0x00000000ff00723e */ /* 0x000fe200000010ff */
[----:B------:R-:W-:Y:S06]  /*35a0*/  BRA `(.L_x_1269) ;  /* 0x0000000c00887947 */ /* 0x000fec0003800000 */
.L_x_1272:
        /* <DEDUP_REMOVED lines=10> */
.L_x_1276:
[----:B------:R-:W2:Y:S02]  /*3650*/  LDG.E R4, desc[UR36][R4.64] ;  /* 0x0000002404047981 */ /* 0x000ea4000c1e1900 */
[----:B--2---:R-:W-:-:S04]  /*3660*/  I2FP.F32.S32 R0, R4 ;  /* 0x0000000400007245 */ /* 0x004fc80000201400 */
[----:B------:R-:W-:Y:S01]  /*3670*/  F2FP.BF16.F32.PACK_AB R0, RZ, R0 ;  /* 0x00000000ff00723e */ /* 0x000fe200000010ff */
[----:B------:R-:W-:Y:S06]  /*3680*/  BRA `(.L_x_1269) ;  /* 0x0000000c00507947 */ /* 0x000fec0003800000 */
.L_x_1275:
[----:B------:R-:W2:Y:S02]  /*3690*/  LDG.E.U16 R4, desc[UR36][R4.64] ;  /* 0x0000002404047981 */ /* 0x000ea4000c1e1500 */
[----:B--2---:R-:W0:Y:S02]  /*36a0*/  I2F.S16 R0, R4 ;  /* 0x0000000400007306 */ /* 0x004e240000101400 */
[----:B0-----:R-:W-:Y:S01]  /*36b0*/  F2FP.BF16.F32.PACK_AB R0, RZ, R0 ;  /* 0x00000000ff00723e */ /* 0x001fe200000010ff */
[----:B------:R-:W-:Y:S06]  /*36c0*/  BRA `(.L_x_1269) ;  /* 0x0000000c00407947 */ /* 0x000fec0003800000 */
.L_x_1271:
        /* <DEDUP_REMOVED lines=9> */
.L_x_1278:
[----:B------:R-:W2:Y:S02]  /*3760*/  LDG.E.U16 R0, desc[UR36][R4.64] ;  /* 0x0000002404007981 */ /* 0x000ea4000c1e1500 */
[----:B--2---:R-:W-:-:S05]  /*3770*/  HADD2.F32 R0, -RZ, R0.H0_H0 ;  /* 0x20000000ff007230 */ /* 0x004fca0000004100 */
[----:B------:R-:W-:Y:S01]  /*3780*/  F2FP.BF16.F32.PACK_AB R0, RZ, R0 ;  /* 0x00000000ff00723e */ /* 0x000fe200000010ff */
[----:B------:R-:W-:Y:S06]  /*3790*/  BRA `(.L_x_1269) ;  /* 0x0000000c000c7947 */ /* 0x000fec0003800000 */
.L_x_1277:
        /* <DEDUP_REMOVED lines=9> */
.L_x_1280:
[----:B------:R-:W2:Y:S02]  /*3830*/  LDG.E.U16 R4, desc[UR36][R4.64] ;  /* 0x0000002404047981 */ /* 0x000ea4000c1e1500 */
[----:B--2---:R-:W-:-:S05]  /*3840*/  HADD2.F32 R0, -RZ, R4.H0_H0 ;  /* 0x20000004ff007230 */ /* 0x004fca0000004100 */
[----:B------:R-:W-:Y:S01]  /*3850*/  F2FP.BF16.F32.PACK_AB R0, RZ, R0 ;  /* 0x00000000ff00723e */ /* 0x000fe200000010ff */
[----:B------:R-:W-:Y:S06]  /*3860*/  BRA `(.L_x_1269) ;  /* 0x0000000800d87947 */ /* 0x000fec0003800000 */
.L_x_1279:
        /* <DEDUP_REMOVED lines=8> */
.L_x_1270:
        /* <DEDUP_REMOVED lines=13> */
.L_x_1283:
        /* <DEDUP_REMOVED lines=8> */
.L_x_1282:
        /* <DEDUP_REMOVED lines=27> */
.L_x_1285:
        /* <DEDUP_REMOVED lines=14> */
.L_x_1284:
[----:B------:R1:W5:Y:S01]  /*3cd0*/  LDG.E.U16 R0, desc[UR36][R4.64] ;  /* 0x0000002404007981 */ /* 0x000362000c1e1500 */
[----:B------:R-:W-:Y:S05]  /*3ce0*/  BRA `(.L_x_1269) ;  /* 0x0000000400b87947 */ /* 0x000fea0003800000 */
.L_x_1281:
        /* <DEDUP_REMOVED lines=12> */
.L_x_1288:
        /* <DEDUP_REMOVED lines=21> */
.L_x_1292:
[----:B------:R-:W-:Y:S05]  /*3f00*/  BSYNC.RECONVERGENT B1 ;  /* 0x0000000000017941 */ /* 0x000fea0003800200 */
.L_x_1291:
[----:B------:R-:W-:Y:S01]  /*3f10*/  IMAD.SHL.U32 R0, R0, 0x100000, RZ ;  /* 0x0010000000007824 */ /* 0x000fe200078e00ff */
[----:B------:R-:W-:-:S04]  /*3f20*/  LEA R3, R3, 0x3b800000, 0x17 ;  /* 0x3b80000003037811 */ /* 0x000fc800078eb8ff */
[----:B------:R-:W-:-:S07]  /*3f30*/  LOP3.LUT R0, R3, R0, R7, 0xfe, !PT ;  /* 0x0000000003007212 */ /* 0x000fce00078efe07 */
.L_x_1290:
[----:B------:R-:W-:Y:S05]  /*3f40*/  BSYNC.RECONVERGENT B0 ;  /* 0x0000000000007941 */ /* 0x000fea0003800200 */
.L_x_1289:
[----:B------:R-:W-:Y:S01]  /*3f50*/  F2FP.BF16.F32.PACK_AB R0, RZ, R0 ;  /* 0x00000000ff00723e */ /* 0x000fe200000010ff */
[----:B------:R-:W-:Y:S06]  /*3f60*/  BRA `(.L_x_1269) ;  /* 0x0000000400187947 */ /* 0x000fec0003800000 */
.L_x_1287:
        /* <DEDUP_REMOVED lines=21> */
.L_x_1296:
[----:B------:R-:W-:Y:S05]  /*40c0*/  BSYNC.RECONVERGENT B1 ;  /* 0x0000000000017941 */ /* 0x000fea0003800200 */
.L_x_1295:
[----:B------:R-:W-:Y:S01]  /*40d0*/  IMAD.SHL.U32 R0, R0, 0x200000, RZ ;  /* 0x0020000000007824 */ /* 0x000fe200078e00ff */
[----:B------:R-:W-:-:S04]  /*40e0*/  LEA R3, R3, 0x37800000, 0x17 ;  /* 0x3780000003037811 */ /* 0x000fc800078eb8ff */
[----:B------:R-:W-:-:S07]  /*40f0*/  LOP3.LUT R0, R3, R0, R7, 0xfe, !PT ;  /* 0x0000000003007212 */ /* 0x000fce00078efe07 */
.L_x_1294:
[----:B------:R-:W-:Y:S05]  /*4100*/  BSYNC.RECONVERGENT B0 ;  /* 0x0000000000007941 */ /* 0x000fea0003800200 */
.L_x_1293:
[----:B------:R-:W-:Y:S01]  /*4110*/  F2FP.BF16.F32.PACK_AB R0, RZ, R0 ;  /* 0x00000000ff00723e */ /* 0x000fe200000010ff */
[----:B------:R-:W-:Y:S06]  /*4120*/  BRA `(.L_x_1269) ;  /* 0x0000000000a87947 */ /* 0x000fec0003800000 */
.L_x_1286:
        /* <DEDUP_REMOVED lines=14> */
.L_x_1300:
[----:B------:R-:W-:Y:S05]  /*4210*/  BSYNC.RECONVERGENT B0 ;  /* 0x0000000000007941 */ /* 0x000fea0003800200 */
.L_x_1299:
[----:B------:R-:W-:Y:S01]  /*4220*/  F2FP.BF16.F32.PACK_AB R0, RZ, R0 ;  /* 0x00000000ff00723e */ /* 0x000fe200000010ff */
[----:B------:R-:W-:Y:S06]  /*4230*/  BRA `(.L_x_1269) ;  /* 0x0000000000647947 */ /* 0x000fec0003800000 */
.L_x_1274:
        /* <DEDUP_REMOVED lines=16> */
.L_x_1301:
[----:B------:R-:W-:Y:S01]  /*4340*/  PRMT R0, RZ, 0x7610, R0 ;  /* 0x00007610ff007816 */ /* 0x000fe20000000000 */
[----:B------:R-:W-:Y:S06]  /*4350*/  BRA `(.L_x_1269) ;  /* 0x00000000001c7947 */ /* 0x000fec0003800000 */
.L_x_1298:
[----:B------:R-:W2:Y:S02]  /*4360*/  LDG.E.64 R4, desc[UR36][R4.64] ;  /* 0x0000002404047981 */ /* 0x000ea4000c1e1b00 */
[----:B--2---:R-:W0:Y:S02]  /*4370*/  I2F.U64 R0, R4 ;  /* 0x0000000400007312 */ /* 0x004e240000301000 */
[----:B0-----:R-:W-:Y:S01]  /*4380*/  F2FP.BF16.F32.PACK_AB R0, RZ, R0 ;  /* 0x00000000ff00723e */ /* 0x001fe200000010ff */
[----:B------:R-:W-:Y:S06]  /*4390*/  BRA `(.L_x_1269) ;  /* 0x00000000000c7947 */ /* 0x000fec0003800000 */
.L_x_1297:
[----:B------:R-:W2:Y:S02]  /*43a0*/  LDG.E R4, desc[UR36][R4.64] ;  /* 0x0000002404047981 */ /* 0x000ea4000c1e1900 */
[----:B--2---:R-:W-:-:S04]  /*43b0*/  I2FP.F32.U32 R0, R4 ;  /* 0x0000000400007245 */ /* 0x004fc80000201000 */
[----:B------:R-:W-:-:S07]  /*43c0*/  F2FP.BF16.F32.PACK_AB R0, RZ, R0 ;  /* 0x00000000ff00723e */ /* 0x000fce00000010ff */
.L_x_1269:
[----:B------:R-:W-:Y:S05]  /*43d0*/  BSYNC.RECONVERGENT B6 ;  /* 0x0000000000067941 */ /* 0x000fea0003800200 */
.L_x_1268:
[----:B------:R-:W2:Y:S01]  /*43e0*/  LDC.U16 R6, c[0x0][0x386] ;  /* 0x0000e180ff067b82 */ /* 0x000ea20000000400 */
[C---:B------:R-:W-:Y:S01]  /*43f0*/  VIADD R23, R25.reuse, 0x80 ;  /* 0x0000008019177836 */ /* 0x040fe20000000000 */
[CC--:B------:R-:W-:Y:S01]  /*4400*/  ISETP.GE.AND P0, PT, R25.reuse, R16.reuse, PT ;  /* 0x000000101900720c */ /* 0x0c0fe20003f06270 */
[C---:B01----:R-:W-:Y:S01]  /*4410*/  VIADD R5, R25.reuse, 0x100 ;  /* 0x0000010019057836 */ /* 0x043fe20000000000 */
[----:B------:R-:W-:Y:S01]  /*4420*/  BSSY.RECONVERGENT B6, `(.L_x_1302) ;  /* 0x0000127000067945 */ /* 0x000fe20003800200 */
[----:B------:R-:W-:Y:S01]  /*4430*/  VIADD R7, R25, 0x180 ;  /* 0x0000018019077836 */ /* 0x000fe20000000000 */
[-C--:B------:R-:W-:Y:S02]  /*4440*/  ISETP.GE.AND P1, PT, R23, R16.reuse, PT ;  /* 0x000000101700720c */ /* 0x080fe40003f26270 */
[-C--:B------:R-:W-:Y:S02]  /*4450*/  ISETP.GE.AND P2, PT, R5, R16.reuse, PT ;  /* 0x000000100500720c */ /* 0x080fe40003f46270 */
[----:B------:R-:W-:-:S05]  /*4460*/  ISETP.GE.AND P3, PT, R7, R16, PT ;  /* 0x000000100700720c */ /* 0x000fca0003f66270 */
[----:B-----5:R-:W-:-:S04]  /*4470*/  @!P0 IMAD.U32 R4, R17, 0x10000, RZ ;  /* 0x0001000011048824 */ /* 0x020fc800078e00ff */
[----:B------:R-:W-:-:S04]  /*4480*/  @!P1 IMAD.U32 R18, R18, 0x10000, RZ ;  /* 0x0001000012129824 */ /* 0x000fc800078e00ff */
[----:B------:R-:W-:Y:S02]  /*4490*/  @!P3 IMAD.U32 R0, R0, 0x10000, RZ ;  /* 0x000100000000b824 */ /* 0x000fe400078e00ff */
[C---:B--2---:R-:W-:Y:S02]  /*44a0*/  @!P0 IMAD.U32 R5, R6.reuse, 0x10000, RZ ;  /* 0x0001000006058824 */ /* 0x044fe400078e00ff */
[C---:B------:R-:W-:Y:S02]  /*44b0*/  @!P1 IMAD.U32 R7, R6.reuse, 0x10000, RZ ;  /* 0x0001000006079824 */ /* 0x040fe400078e00ff */
[C---:B------:R-:W-:Y:S02]  /*44c0*/  @!P2 IMAD.U32 R8, R6.reuse, 0x10000, RZ ;  /* 0x000100000608a824 */ /* 0x040fe400078e00ff */
[----:B------:R-:W0:Y:S01]  /*44d0*/  @!P0 MUFU.RCP R5, R5 ;  /* 0x0000000500058308 */ /* 0x000e220000001000 */
[----:B------:R-:W-:Y:S02]  /*44e0*/  @!P3 IMAD.U32 R10, R6, 0x10000, RZ ;  /* 0x00010000060ab824 */ /* 0x000fe400078e00ff */
[----:B------:R-:W-:-:S05]  /*44f0*/  @!P2 IMAD.U32 R6, R19, 0x10000, RZ ;  /* 0x000100001306a824 */ /* 0x000fca00078e00ff */
[----:B------:R-:W1:Y:S08]  /*4500*/  @!P1 MUFU.RCP R7, R7 ;  /* 0x0000000700079308 */ /* 0x000e700000001000 */
[----:B------:R-:W2:Y:S01]  /*4510*/  @!P2 MUFU.RCP R9, R8 ;  /* 0x000000080009a308 */ /* 0x000ea20000001000 */
[----:B0-----:R-:W-:-:S07]  /*4520*/  @!P0 FMUL.FTZ R4, R4, R5 ;  /* 0x0000000504048220 */ /* 0x001fce0000410000 */
[----:B------:R-:W0:Y:S01]  /*4530*/  @!P3 MUFU.RCP R11, R10 ;  /* 0x0000000a000bb308 */ /* 0x000e220000001000 */
[----:B-1----:R-:W-:Y:S02]  /*4540*/  @!P1 FMUL.FTZ R5, R18, R7 ;  /* 0x0000000712059220 */ /* 0x002fe40000410000 */
[----:B------:R-:W1:Y:S05]  /*4550*/  LDC.U8 R18, c[0x0][0x3a4] ;  /* 0x0000e900ff127b82 */ /* 0x000e6a0000000000 */
[----:B------:R3:W4:Y:S01]  /*4560*/  @!P0 F2F.BF16.F32 R3, R4 ;  /* 0x0000000400038304 */ /* 0x0007220000202000 */
[----:B--2---:R-:W-:-:S07]  /*4570*/  @!P2 FMUL.FTZ R6, R6, R9 ;  /* 0x000000090606a220 */ /* 0x004fce0000410000 */
[----:B------:R3:W2:Y:S01]  /*4580*/  @!P2 F2F.BF16.F32 R17, R6 ;  /* 0x000000060011a304 */ /* 0x0006a20000202000 */
[----:B0-----:R-:W-:-:S07]  /*4590*/  @!P3 FMUL.FTZ R0, R0, R11 ;  /* 0x0000000b0000b220 */ /* 0x001fce0000410000 */
[----:B------:R3:W0:Y:S08]  /*45a0*/  @!P1 F2F.BF16.F32 R22, R5 ;  /* 0x0000000500169304 */ /* 0x0006300000202000 */
[----:B------:R3:W0:Y:S01]  /*45b0*/  @!P3 F2F.BF16.F32 R19, R0 ;  /* 0x000000000013b304 */ /* 0x0006220000202000 */
[----:B--2-4-:R-:W-:Y:S05]  /*45c0*/  @P0 BRA `(.L_x_1303) ;  /* 0x0000001000300947 */ /* 0x014fea0003800000 */
[----:B------:R-:W2:Y:S01]  /*45d0*/  LDCU UR4, c[0x0][0x3a8] ;  /* 0x00007500ff0477ac */ /* 0x000ea20008000800 */
[----:B------:R-:W4:Y:S01]  /*45e0*/  LDC.64 R8, c[0x0][0x388] ;  /* 0x0000e200ff087b82 */ /* 0x000f220000000a00 */
[----:B---3--:R-:W-:Y:S01]  /*45f0*/  IMAD R0, R2, 0x200, R25 ;  /* 0x0000020002007824 */ /* 0x008fe200078e0219 */
[----:B-1----:R-:W-:-:S03]  /*4600*/  PRMT R4, R18, 0x9910, RZ ;  /* 0x0000991012047816 */ /* 0x002fc600000000ff */
[----:B--2---:R-:W-:Y:S02]  /*4610*/  IMAD R5, R0, UR4, RZ ;  /* 0x0000000400057c24 */ /* 0x004fe4000f8e02ff */
        /* <DEDUP_REMOVED lines=18> */
.L_x_1307:
[----:B------:R-:W-:Y:S02]  /*4740*/  IMAD.U32 R5, R3, 0x10000, RZ ;  /* 0x0001000003057824 */ /* 0x000fe400078e00ff */
[----:B------:R-:W-:-:S04]  /*4750*/  IMAD.MOV.U32 R25, RZ, RZ, R23 ;  /* 0x000000ffff197224 */ /* 0x000fc800078e0017 */
[----:B------:R-:W1:Y:S02]  /*4760*/  F2I.S64.TRUNC R4, R5 ;  /* 0x0000000500047311 */ /* 0x000e64000020d900 */
[----:B-1----:R1:W-:Y:S01]  /*4770*/  STG.E.U8 desc[UR36][R8.64], R4 ;  /* 0x0000000408007986 */ /* 0x0023e2000c101124 */
[----:B------:R-:W-:Y:S05]  /*4780*/  BRA `(.L_x_1303) ;  /* 0x0000000c00c07947 */ /* 0x000fea0003800000 */
.L_x_1306:
        /* <DEDUP_REMOVED lines=11> */
.L_x_1310:
[----:B------:R-:W-:Y:S02]  /*4840*/  IMAD.U32 R3, R3, 0x10000, RZ ;  /* 0x0001000003037824 */ /* 0x000fe400078e00ff */
[----:B------:R-:W-:-:S04]  /*4850*/  IMAD.MOV.U32 R25, RZ, RZ, R23 ;  /* 0x000000ffff197224 */ /* 0x000fc800078e0017 */
[----:B------:R-:W1:Y:S02]  /*4860*/  F2I.FTZ.TRUNC.NTZ R3, R3 ;  /* 0x0000000300037305 */ /* 0x000e64000021f100 */
[----:B-1----:R1:W-:Y:S01]  /*4870*/  STG.E desc[UR36][R8.64], R3 ;  /* 0x0000000308007986 */ /* 0x0023e2000c101924 */
[----:B------:R-:W-:Y:S05]  /*4880*/  BRA `(.L_x_1303) ;  /* 0x0000000c00807947 */ /* 0x000fea0003800000 */
.L_x_1309:
[----:B------:R-:W-:Y:S02]  /*4890*/  IMAD.U32 R3, R3, 0x10000, RZ ;  /* 0x0001000003037824 */ /* 0x000fe400078e00ff */
[----:B------:R-:W-:-:S04]  /*48a0*/  IMAD.MOV.U32 R25, RZ, RZ, R23 ;  /* 0x000000ffff197224 */ /* 0x000fc800078e0017 */
[----:B------:R-:W1:Y:S02]  /*48b0*/  F2I.FTZ.TRUNC.NTZ R3, R3 ;  /* 0x0000000300037305 */ /* 0x000e64000021f100 */
[----:B-1----:R1:W-:Y:S01]  /*48c0*/  STG.E.U16 desc[UR36][R8.64], R3 ;  /* 0x0000000308007986 */ /* 0x0023e2000c101524 */
[----:B------:R-:W-:Y:S05]  /*48d0*/  BRA `(.L_x_1303) ;  /* 0x0000000c006c7947 */ /* 0x000fea0003800000 */
.L_x_1305:
        /* <DEDUP_REMOVED lines=10> */
.L_x_1312:
[----:B------:R-:W-:Y:S02]  /*4980*/  IMAD.U32 R0, R3, 0x10000, RZ ;  /* 0x0001000003007824 */ /* 0x000fe400078e00ff */
[----:B------:R-:W-:-:S03]  /*4990*/  IMAD.MOV.U32 R25, RZ, RZ, R23 ;  /* 0x000000ffff197224 */ /* 0x000fc600078e0017 */
[----:B------:R-:W-:-:S05]  /*49a0*/  F2FP.F16.F32.PACK_AB R0, RZ, R0 ;  /* 0x00000000ff00723e */ /* 0x000fca00000000ff */
[----:B------:R1:W-:Y:S01]  /*49b0*/  STG.E.U16 desc[UR36][R8.64], R0 ;  /* 0x0000000008007986 */ /* 0x0003e2000c101524 */
[----:B------:R-:W-:Y:S05]  /*49c0*/  BRA `(.L_x_1303) ;  /* 0x0000000c00307947 */ /* 0x000fea0003800000 */
.L_x_1311:
        /* <DEDUP_REMOVED lines=11> */
.L_x_1314:
[----:B------:R-:W-:Y:S02]  /*4a80*/  IMAD.U32 R3, R3, 0x10000, RZ ;  /* 0x0001000003037824 */ /* 0x000fe400078e00ff */
[----:B------:R-:W-:-:S03]  /*4a90*/  IMAD.MOV.U32 R25, RZ, RZ, R23 ;  /* 0x000000ffff197224 */ /* 0x000fc600078e0017 */
[----:B------:R-:W-:-:S04]  /*4aa0*/  F2FP.F16.F32.PACK_AB R3, RZ, R3 ;  /* 0x00000003ff03723e */ /* 0x000fc800000000ff */
[----:B------:R-:W-:-:S05]  /*4ab0*/  PRMT R3, R3, 0x5410, RZ ;  /* 0x0000541003037816 */ /* 0x000fca00000000ff */
[----:B------:R1:W-:Y:S01]  /*4ac0*/  STG.E desc[UR36][R8.64], R3 ;  /* 0x0000000308007986 */ /* 0x0003e2000c101924 */
[----:B------:R-:W-:Y:S05]  /*4ad0*/  BRA `(.L_x_1303) ;  /* 0x0000000800ec7947 */ /* 0x000fea0003800000 */
.L_x_1313:
[----:B------:R-:W-:Y:S02]  /*4ae0*/  IMAD.U32 R4, R3, 0x10000, RZ ;  /* 0x0001000003047824 */ /* 0x000fe400078e00ff */
[----:B------:R-:W-:Y:S02]  /*4af0*/  IMAD.MOV.U32 R25, RZ, RZ, R23 ;  /* 0x000000ffff197224 */ /* 0x000fe400078e0017 */
[----:B------:R-:W-:-:S06]  /*4b00*/  FMUL.FTZ R4, R4, 1 ;  /* 0x3f80000004047820 */ /* 0x000fcc0000410000 */
[----:B------:R-:W1:Y:S02]  /*4b10*/  F2F.F64.F32 R4, R4 ;  /* 0x0000000400047310 */ /* 0x000e640000201800 */
[----:B-1----:R1:W-:Y:S01]  /*4b20*/  STG.E.64 desc[UR36][R8.64], R4 ;  /* 0x0000000408007986 */ /* 0x0023e2000c101b24 */
[----:B------:R-:W-:Y:S05]  /*4b30*/  BRA `(.L_x_1303) ;  /* 0x0000000800d47947 */ /* 0x000fea0003800000 */
.L_x_1304:
        /* <DEDUP_REMOVED lines=14> */
.L_x_1317:
[----:B------:R-:W-:Y:S01]  /*4c20*/  IMAD.U32 R3, R3, 0x10000, RZ ;  /* 0x0001000003037824 */ /* 0x000fe200078e00ff */
[----:B------:R-:W-:Y:S01]  /*4c30*/  CS2R R6, SRZ ;  /* 0x0000000000067805 */ /* 0x000fe2000001ff00 */
[----:B------:R-:W-:Y:S02]  /*4c40*/  IMAD.MOV.U32 R25, RZ, RZ, R23 ;  /* 0x000000ffff197224 */ /* 0x000fe400078e0017 */
[----:B------:R-:W-:-:S04]  /*4c50*/  FMUL.FTZ R3, R3, 1 ;  /* 0x3f80000003037820 */ /* 0x000fc80000410000 */
[----:B------:R-:W1:Y:S02]  /*4c60*/  F2F.F64.F32 R4, R3 ;  /* 0x0000000300047310 */ /* 0x000e640000201800 */
[----:B-1----:R1:W-:Y:S01]  /*4c70*/  STG.E.128 desc[UR36][R8.64], R4 ;  /* 0x0000000408007986 */ /* 0x0023e2000c101d24 */
[----:B------:R-:W-:Y:S05]  /*4c80*/  BRA `(.L_x_1303) ;  /* 0x0000000800807947 */ /* 0x000fea0003800000 */
.L_x_1316:
        /* <DEDUP_REMOVED lines=19> */
.L_x_1321:
[----:B------:R-:W-:Y:S05]  /*4dc0*/  BSYNC.RECONVERGENT B0 ;  /* 0x0000000000007941 */ /* 0x000fea0003800200 */
.L_x_1320:
[----:B------:R-:W-:Y:S01]  /*4dd0*/  LOP3.LUT R5, R0, 0x80, R5, 0xf8, !PT ;  /* 0x0000008000057812 */ /* 0x000fe200078ef805 */
[----:B------:R-:W-:-:S04]  /*4de0*/  IMAD.MOV.U32 R25, RZ, RZ, R23 ;  /* 0x000000ffff197224 */ /* 0x000fc800078e0017 */
[----:B------:R1:W-:Y:S01]  /*4df0*/  STG.E.U8 desc[UR36][R8.64], R5 ;  /* 0x0000000508007986 */ /* 0x0003e2000c101124 */
[----:B------:R-:W-:Y:S05]  /*4e00*/  BRA `(.L_x_1303) ;  /* 0x0000000800207947 */ /* 0x000fea0003800000 */
.L_x_1319:
        /* <DEDUP_REMOVED lines=15> */
.L_x_1323:
[----:B------:R-:W-:Y:S05]  /*4f00*/  BSYNC.RECONVERGENT B0 ;  /* 0x0000000000007941 */ /* 0x000fea0003800200 */
.L_x_1322:
[----:B------:R-:W-:Y:S01]  /*4f10*/  LOP3.LUT R5, R0, 0x80, R5, 0xf8, !PT ;  /* 0x0000008000057812 */ /* 0x000fe200078ef805 */
[----:B------:R-:W-:-:S04]  /*4f20*/  IMAD.MOV.U32 R25, RZ, RZ, R23 ;  /* 0x000000ffff197224 */ /* 0x000fc800078e0017 */
[----:B------:R4:W-:Y:S01]  /*4f30*/  STG.E.U8 desc[UR36][R8.64], R5 ;  /* 0x0000000508007986 */ /* 0x0009e2000c101124 */
[----:B------:R-:W-:Y:S05]  /*4f40*/  BRA `(.L_x_1303) ;  /* 0x0000000400d07947 */ /* 0x000fea0003800000 */
.L_x_1318:
[----:B------:R2:W-:Y:S01]  /*4f50*/  STG.E.U16 desc[UR36][R8.64], R3 ;  /* 0x0000000308007986 */ /* 0x0005e2000c101524 */
[----:B------:R-:W-:Y:S01]  /*4f60*/  IMAD.MOV.U32 R25, RZ, RZ, R23 ;  /* 0x000000ffff197224 */ /* 0x000fe200078e0017 */
[----:B------:R-:W-:Y:S06]  /*4f70*/  BRA `(.L_x_1303) ;  /* 0x0000000400c47947 */ /* 0x000fec0003800000 */
.L_x_1315:
        /* <DEDUP_REMOVED lines=13> */
.L_x_1326:
        /* <DEDUP_REMOVED lines=13> */
.L_x_1329:
[----:B------:R-:W-:-:S04]  /*5120*/  SHF.R.U32.HI R0, RZ, 0x14, R3 ;  /* 0x00000014ff007819 */ /* 0x000fc80000011603 */
[----:B------:R-:W-:-:S04]  /*5130*/  LOP3.LUT R0, R0, 0x1, RZ, 0xc0, !PT ;  /* 0x0000000100007812 */ /* 0x000fc800078ec0ff */
[----:B------:R-:W-:-:S04]  /*5140*/  IADD3 R0, PT, PT, R3, 0x487ffff, R0 ;  /* 0x0487ffff03007810 */ /* 0x000fc80007ffe000 */
[----:B------:R-:W-:-:S04]  /*5150*/  SHF.R.U32.HI R0, RZ, 0x14, R0 ;  /* 0x00000014ff007819 */ /* 0x000fc80000011600 */
[----:B------:R-:W-:-:S07]  /*5160*/  LOP3.LUT R0, R0, 0xff, RZ, 0xc0, !PT ;  /* 0x000000ff00007812 */ /* 0x000fce00078ec0ff */
.L_x_1330:
[----:B------:R-:W-:-:S04]  /*5170*/  SHF.R.U32.HI R3, RZ, 0x18, R3 ;  /* 0x00000018ff037819 */ /* 0x000fc80000011603 */
[----:B------:R-:W-:-:S04]  /*5180*/  LOP3.LUT R0, R0, 0x80, R3, 0xf8, !PT ;  /* 0x0000008000007812 */ /* 0x000fc800078ef803 */
[----:B------:R-:W-:-:S07]  /*5190*/  PRMT R4, R0, 0x7610, R4 ;  /* 0x0000761000047816 */ /* 0x000fce0000000004 */
.L_x_1328:
[----:B------:R-:W-:Y:S05]  /*51a0*/  BSYNC.RECONVERGENT B0 ;  /* 0x0000000000007941 */ /* 0x000fea0003800200 */
.L_x_1327:
[----:B------:R1:W-:Y:S01]  /*51b0*/  STG.E.U8 desc[UR36][R8.64], R4 ;  /* 0x0000000408007986 */ /* 0x0003e2000c101124 */
[----:B------:R-:W-:Y:S01]  /*51c0*/  IMAD.MOV.U32 R25, RZ, RZ, R23 ;  /* 0x000000ffff197224 */ /* 0x000fe200078e0017 */
[----:B------:R-:W-:Y:S06]  /*51d0*/  BRA `(.L_x_1303) ;  /* 0x00000004002c7947 */ /* 0x000fec0003800000 */
.L_x_1325:
        /* <DEDUP_REMOVED lines=13> */
.L_x_1333:
[----:B------:R-:W-:-:S04]  /*52b0*/  SHF.R.U32.HI R0, RZ, 0x15, R3 ;  /* 0x00000015ff007819 */ /* 0x000fc80000011603 */
[----:B------:R-:W-:-:S04]  /*52c0*/  LOP3.LUT R0, R0, 0x1, RZ, 0xc0, !PT ;  /* 0x0000000100007812 */ /* 0x000fc800078ec0ff */
[----:B------:R-:W-:-:S04]  /*52d0*/  IADD3 R0, PT, PT, R3, 0x88fffff, R0 ;  /* 0x088fffff03007810 */ /* 0x000fc80007ffe000 */
[----:B------:R-:W-:-:S04]  /*52e0*/  SHF.R.U32.HI R0, RZ, 0x15, R0 ;  /* 0x00000015ff007819 */ /* 0x000fc80000011600 */
[----:B------:R-:W-:-:S07]  /*52f0*/  LOP3.LUT R0, R0, 0xff, RZ, 0xc0, !PT ;  /* 0x000000ff00007812 */ /* 0x000fce00078ec0ff */
.L_x_1334:
[----:B------:R-:W-:-:S04]  /*5300*/  SHF.R.U32.HI R3, RZ, 0x18, R3 ;  /* 0x00000018ff037819 */ /* 0x000fc80000011603 */
[----:B------:R-:W-:-:S04]  /*5310*/  LOP3.LUT R0, R0, 0x80, R3, 0xf8, !PT ;  /* 0x0000008000007812 */ /* 0x000fc800078ef803 */
[----:B------:R-:W-:-:S07]  /*5320*/  PRMT R4, R0, 0x7610, R4 ;  /* 0x0000761000047816 */ /* 0x000fce0000000004 */
.L_x_1332:
[----:B------:R-:W-:Y:S05]  /*5330*/  BSYNC.RECONVERGENT B0 ;  /* 0x0000000000007941 */ /* 0x000fea0003800200 */
.L_x_1331:
[----:B------:R1:W-:Y:S01]  /*5340*/  STG.E.U8 desc[UR36][R8.64], R4 ;  /* 0x0000000408007986 */ /* 0x0003e2000c101124 */
[----:B------:R-:W-:Y:S01]  /*5350*/  IMAD.MOV.U32 R25, RZ, RZ, R23 ;  /* 0x000000ffff197224 */ /* 0x000fe200078e0017 */
[----:B------:R-:W-:Y:S06]  /*5360*/  BRA `(.L_x_1303) ;  /* 0x0000000000c87947 */ /* 0x000fec0003800000 */
.L_x_1324:
[----:B------:R-:W-:-:S13]  /*5370*/  ISETP.NE.AND P0, PT, R0, 0x1c, PT ;  /* 0x0000001c0000780c */ /* 0x000fda0003f05270 */
[----:B------:R-:W-:Y:S05]  /*5380*/  @!P0 BRA `(.L_x_1335) ;  /* 0x0000000000b08947 */ /* 0x000fea0003800000 */
[----:B------:R-:W-:-:S13]  /*5390*/  ISETP.NE.AND P0, PT, R0, 0x1d, PT ;  /* 0x0000001d0000780c */ /* 0x000fda0003f05270 */
[----:B------:R-:W-:Y:S05]  /*53a0*/  @!P0 BRA `(.L_x_1336) ;  /* 0x0000000000948947 */ /* 0x000fea0003800000 */
[----:B------:R-:W-:-:S13]  /*53b0*/  ISETP.NE.AND P0, PT, R0, 0x2c, PT ;  /* 0x0000002c0000780c */ /* 0x000fda0003f05270 */
[----:B------:R-:W-:Y:S05]  /*53c0*/  @!P0 BRA `(.L_x_1337) ;  /* 0x0000000000488947 */ /* 0x000fea0003800000 */
.L_x_1308:
        /* <DEDUP_REMOVED lines=16> */
.L_x_1338:
[----:B------:R-:W-:Y:S01]  /*54d0*/  IMAD.MOV.U32 R25, RZ, RZ, R23 ;  /* 0x000000ffff197224 */ /* 0x000fe200078e0017 */
[----:B------:R-:W-:Y:S06]  /*54e0*/  BRA `(.L_x_1303) ;  /* 0x0000000000687947 */ /* 0x000fec0003800000 */
.L_x_1337:
        /* <DEDUP_REMOVED lines=17> */
.L_x_1336:
[----:B------:R-:W-:Y:S02]  /*5600*/  IMAD.U32 R4, R3, 0x10000, RZ ;  /* 0x0001000003047824 */ /* 0x000fe400078e00ff */
[----:B------:R-:W-:-:S04]  /*5610*/  IMAD.MOV.U32 R25, RZ, RZ, R23 ;  /* 0x000000ffff197224 */ /* 0x000fc800078e0017 */
[----:B------:R-:W1:Y:S02]  /*5620*/  F2I.U64.TRUNC R4, R4 ;  /* 0x0000000400047311 */ /* 0x000e64000020d800 */
[----:B-1----:R1:W-:Y:S01]  /*5630*/  STG.E.64 desc[UR36][R8.64], R4 ;  /* 0x0000000408007986 */ /* 0x0023e2000c101b24 */
[----:B------:R-:W-:Y:S05]  /*5640*/  BRA `(.L_x_1303) ;  /* 0x0000000000107947 */ /* 0x000fea0003800000 */
.L_x_1335:
[----:B------:R-:W-:Y:S02]  /*5650*/  IMAD.U32 R3, R3, 0x10000, RZ ;  /* 0x0001000003037824 */ /* 0x000fe400078e00ff */
[----:B------:R-:W-:-:S04]  /*5660*/  IMAD.MOV.U32 R25, RZ, RZ, R23 ;  /* 0x000000ffff197224 */ /* 0x000fc800078e0017 */
[----:B------:R-:W1:Y:S02]  /*5670*/  F2I.FTZ.U32.TRUNC.NTZ R3, R3 ;  /* 0x0000000300037305 */ /* 0x000e64000021f000 */
[----:B-1----:R1:W-:Y:S02]  /*5680*/  STG.E desc[UR36][R8.64], R3 ;  /* 0x0000000308007986 */ /* 0x0023e4000c101924 */
.L_x_1303:
[----:B------:R-:W-:Y:S05]  /*5690*/  BSYNC.RECONVERGENT B6 ;  /* 0x0000000000067941 */ /* 0x000fea0003800200 */
.L_x_1302:
[----:B------:R-:W-:Y:S01]  /*56a0*/  ISETP.GE.AND P0, PT, R25, R16, PT ;  /* 0x000000101900720c */ /* 0x000fe20003f06270 */
[----:B------:R-:W-:-:S12]  /*56b0*/  BSSY.RECONVERGENT B6, `(.L_x_1339) ;  /* 0x00001f0000067945 */ /* 0x000fd80003800200 */
[----:B------:R-:W-:Y:S05]  /*56c0*/  @P0 BRA `(.L_x_1340) ;  /* 0x0000001c00b80947 */ /* 0x000fea0003800000 */
[----:B------:R-:W5:Y:S01]  /*56d0*/  LDCU UR4, c[0x0][0x3a8] ;  /* 0x00007500ff0477ac */ /* 0x000f620008000800 */
[----:B-12-4-:R-:W1:Y:S01]  /*56e0*/  LDC.64 R8, c[0x0][0x388] ;  /* 0x0000e200ff087b82 */ /* 0x016e620000000a00 */
[----:B---3--:R-:W-:Y:S01]  /*56f0*/  IMAD R0, R2, 0x200, R25 ;  /* 0x0000020002007824 */ /* 0x008fe200078e0219 */
        /* <DEDUP_REMOVED lines=19> */
.L_x_1344:
[----:B0-----:R-:W-:-:S06]  /*5830*/  IMAD.U32 R5, R22, 0x10000, RZ ;  /* 0x0001000016057824 */ /* 0x001fcc00078e00ff */
[----:B------:R-:W0:Y:S02]  /*5840*/  F2I.S64.TRUNC R4, R5 ;  /* 0x0000000500047311 */ /* 0x000e24000020d900 */
[----:B0-----:R0:W-:Y:S01]  /*5850*/  STG.E.U8 desc[UR36][R8.64], R4 ;  /* 0x0000000408007986 */ /* 0x0011e2000c101124 */
[----:B------:R-:W-:Y:S05]  /*5860*/  BRA `(.L_x_1346) ;  /* 0x0000000c006c7947 */ /* 0x000fea0003800000 */
.L_x_1343:
        /* <DEDUP_REMOVED lines=10> */
.L_x_1348:
[----:B0-----:R-:W-:-:S04]  /*5910*/  IMAD.U32 R22, R22, 0x10000, RZ ;  /* 0x0001000016167824 */ /* 0x001fc800078e00ff */
[----:B------:R-:W0:Y:S02]  /*5920*/  F2I.FTZ.TRUNC.NTZ R3, R22 ;  /* 0x0000001600037305 */ /* 0x000e24000021f100 */
[----:B0-----:R0:W-:Y:S01]  /*5930*/  STG.E desc[UR36][R8.64], R3 ;  /* 0x0000000308007986 */ /* 0x0011e2000c101924 */
[----:B------:R-:W-:Y:S05]  /*5940*/  BRA `(.L_x_1346) ;  /* 0x0000000c00347947 */ /* 0x000fea0003800000 */
.L_x_1347:
[----:B0-----:R-:W-:-:S04]  /*5950*/  IMAD.U32 R22, R22, 0x10000, RZ ;  /* 0x0001000016167824 */ /* 0x001fc800078e00ff */
[----:B------:R-:W0:Y:S02]  /*5960*/  F2I.FTZ.TRUNC.NTZ R3, R22 ;  /* 0x0000001600037305 */ /* 0x000e24000021f100 */
[----:B0-----:R0:W-:Y:S01]  /*5970*/  STG.E.U16 desc[UR36][R8.64], R3 ;  /* 0x0000000308007986 */ /* 0x0011e2000c101524 */
[----:B------:R-:W-:Y:S05]  /*5980*/  BRA `(.L_x_1346) ;  /* 0x0000000c00247947 */ /* 0x000fea0003800000 */
.L_x_1342:
        /* <DEDUP_REMOVED lines=9> */
.L_x_1350:
[----:B0-----:R-:W-:-:S05]  /*5a20*/  IMAD.U32 R0, R22, 0x10000, RZ ;  /* 0x0001000016007824 */ /* 0x001fca00078e00ff */
[----:B------:R-:W-:-:S05]  /*5a30*/  F2FP.F16.F32.PACK_AB R0, RZ, R0 ;  /* 0x00000000ff00723e */ /* 0x000fca00000000ff */
[----:B------:R0:W-:Y:S01]  /*5a40*/  STG.E.U16 desc[UR36][R8.64], R0 ;  /* 0x0000000008007986 */ /* 0x0001e2000c101524 */
[----:B------:R-:W-:Y:S05]  /*5a50*/  BRA `(.L_x_1346) ;  /* 0x0000000800f07947 */ /* 0x000fea0003800000 */
.L_x_1349:
        /* <DEDUP_REMOVED lines=10> */
.L_x_1352:
[----:B0-----:R-:W-:-:S05]  /*5b00*/  IMAD.U32 R22, R22, 0x10000, RZ ;  /* 0x0001000016167824 */ /* 0x001fca00078e00ff */
[----:B------:R-:W-:-:S04]  /*5b10*/  F2FP.F16.F32.PACK_AB R3, RZ, R22 ;  /* 0x00000016ff03723e */ /* 0x000fc800000000ff */
[----:B------:R-:W-:-:S05]  /*5b20*/  PRMT R3, R3, 0x5410, RZ ;  /* 0x0000541003037816 */ /* 0x000fca00000000ff */
[----:B------:R0:W-:Y:S01]  /*5b30*/  STG.E desc[UR36][R8.64], R3 ;  /* 0x0000000308007986 */ /* 0x0001e2000c101924 */
[----:B------:R-:W-:Y:S05]  /*5b40*/  BRA `(.L_x_1346) ;  /* 0x0000000800b47947 */ /* 0x000fea0003800000 */
.L_x_1351:
[----:B0-----:R-:W-:-:S04]  /*5b50*/  IMAD.U32 R4, R22, 0x10000, RZ ;  /* 0x0001000016047824 */ /* 0x001fc800078e00ff */
[----:B------:R-:W-:-:S06]  /*5b60*/  FMUL.FTZ R4, R4, 1 ;  /* 0x3f80000004047820 */ /* 0x000fcc0000410000 */
[----:B------:R-:W0:Y:S02]  /*5b70*/  F2F.F64.F32 R4, R4 ;  /* 0x0000000400047310 */ /* 0x000e240000201800 */
[----:B0-----:R0:W-:Y:S01]  /*5b80*/  STG.E.64 desc[UR36][R8.64], R4 ;  /* 0x0000000408007986 */ /* 0x0011e2000c101b24 */
[----:B------:R-:W-:Y:S05]  /*5b90*/  BRA `(.L_x_1346) ;  /* 0x0000000800a07947 */ /* 0x000fea0003800000 */
.L_x_1341:
        /* <DEDUP_REMOVED lines=14> */
.L_x_1356:
        /* <DEDUP_REMOVED lines=17> */
.L_x_1359:
[----:B------:R-:W-:-:S04]  /*5d90*/  SHF.R.U32.HI R3, RZ, 0x18, R5 ;  /* 0x00000018ff037819 */ /* 0x000fc80000011605 */
[----:B------:R-:W-:-:S04]  /*5da0*/  LOP3.LUT R0, R0, 0x80, R3, 0xf8, !PT ;  /* 0x0000008000007812 */ /* 0x000fc800078ef803 */
[----:B------:R-:W-:-:S07]  /*5db0*/  PRMT R4, R0, 0x7610, R4 ;  /* 0x0000761000047816 */ /* 0x000fce0000000004 */
.L_x_1358:
[----:B------:R-:W-:Y:S05]  /*5dc0*/  BSYNC.RECONVERGENT B0 ;  /* 0x0000000000007941 */ /* 0x000fea0003800200 */
.L_x_1357:
[----:B------:R0:W-:Y:S01]  /*5dd0*/  STG.E.U8 desc[UR36][R8.64], R4 ;  /* 0x0000000408007986 */ /* 0x0001e2000c101124 */
[----:B------:R-:W-:Y:S05]  /*5de0*/  BRA `(.L_x_1346) ;  /* 0x00000008000c7947 */ /* 0x000fea0003800000 */
.L_x_1355:
        /* <DEDUP_REMOVED lines=17> */
.L_x_1362:
[----:B------:R-:W-:-:S04]  /*5f00*/  SHF.R.U32.HI R3, RZ, 0x18, R5 ;  /* 0x00000018ff037819 */ /* 0x000fc80000011605 */
[----:B------:R-:W-:-:S04]  /*5f10*/  LOP3.LUT R0, R0, 0x80, R3, 0xf8, !PT ;  /* 0x0000008000007812 */ /* 0x000fc800078ef803 */
[----:B------:R-:W-:-:S07]  /*5f20*/  PRMT R4, R0, 0x7610, R4 ;  /* 0x0000761000047816 */ /* 0x000fce0000000004 */
.L_x_1361:
[----:B------:R-:W-:Y:S05]  /*5f30*/  BSYNC.RECONVERGENT B0 ;  /* 0x0000000000007941 */ /* 0x000fea0003800200 */
.L_x_1360:
[----:B------:R0:W-:Y:S01]  /*5f40*/  STG.E.U8 desc[UR36][R8.64], R4 ;  /* 0x0000000408007986 */ /* 0x0001e2000c101124 */
[----:B------:R-:W-:Y:S05]  /*5f50*/  BRA `(.L_x_1346) ;  /* 0x0000000400b07947 */ /* 0x000fea0003800000 */
.L_x_1354:
        /* <DEDUP_REMOVED lines=22> */
.L_x_1364:
[----:B0-----:R-:W-:-:S06]  /*60c0*/  IMAD.U32 R4, R22, 0x10000, RZ ;  /* 0x0001000016047824 */ /* 0x001fcc00078e00ff */
[----:B------:R-:W0:Y:S02]  /*60d0*/  F2I.U64.TRUNC R4, R4 ;  /* 0x0000000400047311 */ /* 0x000e24000020d800 */
[----:B0-----:R0:W-:Y:S01]  /*60e0*/  STG.E.64 desc[UR36][R8.64], R4 ;  /* 0x0000000408007986 */ /* 0x0011e2000c101b24 */
[----:B------:R-:W-:Y:S05]  /*60f0*/  BRA `(.L_x_1346) ;  /* 0x0000000400487947 */ /* 0x000fea0003800000 */
.L_x_1363:
[----:B0-----:R-:W-:-:S04]  /*6100*/  IMAD.U32 R22, R22, 0x10000, RZ ;  /* 0x0001000016167824 */ /* 0x001fc800078e00ff */
[----:B------:R-:W0:Y:S02]  /*6110*/  F2I.FTZ.U32.TRUNC.NTZ R3, R22 ;  /* 0x0000001600037305 */ /* 0x000e24000021f000 */
[----:B0-----:R0:W-:Y:S01]  /*6120*/  STG.E desc[UR36][R8.64], R3 ;  /* 0x0000000308007986 */ /* 0x0011e2000c101924 */
[----:B------:R-:W-:Y:S05]  /*6130*/  BRA `(.L_x_1346) ;  /* 0x0000000400387947 */ /* 0x000fea0003800000 */
.L_x_1353:
        /* <DEDUP_REMOVED lines=11> */
.L_x_1366:
[----:B0-----:R-:W-:Y:S01]  /*61f0*/  IMAD.U32 R22, R22, 0x10000, RZ ;  /* 0x0001000016167824 */ /* 0x001fe200078e00ff */
[----:B------:R-:W-:-:S03]  /*6200*/  CS2R R6, SRZ ;  /* 0x0000000000067805 */ /* 0x000fc6000001ff00 */
[----:B------:R-:W-:-:S06]  /*6210*/  FMUL.FTZ R4, R22, 1 ;  /* 0x3f80000016047820 */ /* 0x000fcc0000410000 */
[----:B------:R-:W0:Y:S02]  /*6220*/  F2F.F64.F32 R4, R4 ;  /* 0x0000000400047310 */ /* 0x000e240000201800 */
[----:B0-----:R4:W-:Y:S01]  /*6230*/  STG.E.128 desc[UR36][R8.64], R4 ;  /* 0x0000000408007986 */ /* 0x0019e2000c101d24 */
[----:B------:R-:W-:Y:S05]  /*6240*/  BRA `(.L_x_1346) ;  /* 0x0000000000f47947 */ /* 0x000fea0003800000 */
.L_x_1365:
[----:B------:R-:W-:-:S13]  /*6250*/  ISETP.NE.AND P0, PT, R0, 0xf, PT ;  /* 0x0000000f0000780c */ /* 0x000fda0003f05270 */
[----:B------:R-:W-:Y:S05]  /*6260*/  @!P0 BRA `(.L_x_1367) ;  /* 0x0000000000e88947 */ /* 0x000fea0003800000 */
[----:B------:R-:W-:-:S13]  /*6270*/  ISETP.NE.AND P0, PT, R0, 0x17, PT ;  /* 0x000000170000780c */ /* 0x000fda0003f05270 */
[----:B------:R-:W-:Y:S05]  /*6280*/  @!P0 BRA `(.L_x_1368) ;  /* 0x0000000000908947 */ /* 0x000fea0003800000 */
[----:B------:R-:W-:-:S13]  /*6290*/  ISETP.NE.AND P0, PT, R0, 0x18, PT ;  /* 0x000000180000780c */ /* 0x000fda0003f05270 */
[----:B------:R-:W-:Y:S05]  /*62a0*/  @!P0 BRA `(.L_x_1369) ;  /* 0x0000000000448947 */ /* 0x000fea0003800000 */
.L_x_1345:
        /* <DEDUP_REMOVED lines=16> */
.L_x_1370:
[----:B------:R-:W-:Y:S05]  /*63b0*/  BRA `(.L_x_1346) ;  /* 0x0000000000987947 */ /* 0x000fea0003800000 */
.L_x_1369:
        /* <DEDUP_REMOVED lines=13> */
.L_x_1372:
[----:B------:R-:W-:Y:S05]  /*6490*/  BSYNC.RECONVERGENT B0 ;  /* 0x0000000000007941 */ /* 0x000fea0003800200 */
.L_x_1371:
[----:B------:R-:W-:-:S05]  /*64a0*/  LOP3.LUT R3, R0, 0x80, R3, 0xf8, !PT ;  /* 0x0000008000037812 */ /* 0x000fca00078ef803 */
[----:B------:R2:W-:Y:S01]  /*64b0*/  STG.E.U8 desc[UR36][R8.64], R3 ;  /* 0x0000000308007986 */ /* 0x0005e2000c101124 */
[----:B------:R-:W-:Y:S05]  /*64c0*/  BRA `(.L_x_1346) ;  /* 0x0000000000547947 */ /* 0x000fea0003800000 */
.L_x_1368:
        /* <DEDUP_REMOVED lines=12> */
.L_x_1374:
[----:B------:R-:W-:Y:S01]  /*6590*/  IMAD.MOV.U32 R0, RZ, RZ, 0x7f ;  /* 0x0000007fff007424 */ /* 0x000fe200078e00ff */
[----:B------:R-:W-:-:S04]  /*65a0*/  ISETP.GT.U32.AND P0, PT, R4, 0x7f800000, PT ;  /* 0x7f8000000400780c */ /* 0x000fc80003f04070 */
[----:B------:R-:W-:-:S09]  /*65b0*/  SEL R0, R0, 0x7c, P0 ;  /* 0x0000007c00007807 */ /* 0x000fd20000000000 */
.L_x_1375:
[----:B------:R-:W-:Y:S05]  /*65c0*/  BSYNC.RECONVERGENT B0 ;  /* 0x0000000000007941 */ /* 0x000fea0003800200 */
.L_x_1373:
[----:B------:R-:W-:-:S04]  /*65d0*/  SHF.R.U32.HI R3, RZ, 0x18, R3 ;  /* 0x00000018ff037819 */ /* 0x000fc80000011603 */
[----:B------:R-:W-:-:S05]  /*65e0*/  LOP3.LUT R3, R0, 0x80, R3, 0xf8, !PT ;  /* 0x0000008000037812 */ /* 0x000fca00078ef803 */
[----:B------:R1:W-:Y:S01]  /*65f0*/  STG.E.U8 desc[UR36][R8.64], R3 ;  /* 0x0000000308007986 */ /* 0x0003e2000c101124 */
[----:B------:R-:W-:Y:S05]  /*6600*/  BRA `(.L_x_1346) ;  /* 0x0000000000047947 */ /* 0x000fea0003800000 */
.L_x_1367:
[----:B0-----:R0:W-:Y:S02]  /*6610*/  STG.E.U16 desc[UR36][R8.64], R22 ;  /* 0x0000001608007986 */ /* 0x0011e4000c101524 */
.L_x_1346:
[----:B------:R-:W-:-:S05]  /*6620*/  VIADD R25, R25, 0x80 ;  /* 0x0000008019197836 */ /* 0x000fca0000000000 */
[----:B------:R-:W-:-:S13]  /*6630*/  ISETP.GE.AND P0, PT, R25, R16, PT ;  /* 0x000000101900720c */ /* 0x000fda0003f06270 */
[----:B------:R-:W-:Y:S05]  /*6640*/  @P0 BRA `(.L_x_1340) ;  /* 0x0000000c00d80947 */ /* 0x000fea0003800000 */
[----:B------:R-:W5:Y:S01]  /*6650*/  LDCU UR4, c[0x0][0x3a8] ;  /* 0x00007500ff0477ac */ /* 0x000f620008000800 */
[----:B01234-:R-:W0:Y:S01]  /*6660*/  LDC.64 R8, c[0x0][0x388] ;  /* 0x0000e200ff087b82 */ /* 0x01fe220000000a00 */
[----:B------:R-:W-:Y:S01]  /*6670*/  IMAD R0, R2, 0x200, R25 ;  /* 0x0000020002007824 */ /* 0x000fe200078e0219 */
[----:B------:R-:W-:-:S03]  /*6680*/  PRMT R4, R18, 0x9910, RZ ;  /* 0x0000991012047816 */ /* 0x000fc600000000ff */
[----:B-----5:R-:W-:Y:S02]  /*6690*/  IMAD R3, R0, UR4, RZ ;  /* 0x0000000400037c24 */ /* 0x020fe4000f8e02ff */
[----:B------:R-:W-:-:S05]  /*66a0*/  IMAD.MOV.U32 R0, RZ, RZ, R4 ;  /* 0x000000ffff007224 */ /* 0x000fca00078e0004 */
[----:B------:R-:W-:Y:S02]  /*66b0*/  ISETP.GT.AND P1, PT, R0, 0x9, PT ;  /* 0x000000090000780c */ /* 0x000fe40003f24270 */
[----:B0-----:R-:W-:-:S05]  /*66c0*/  IADD3 R8, P0, PT, R3, R8, RZ ;  /* 0x0000000803087210 */ /* 0x001fca0007f1e0ff */
        /* <DEDUP_REMOVED lines=12> */
[----:B0-----:R1:W-:Y:S01]  /*6790*/  STG.E.U8 desc[UR36][R8.64], R17 ;  /* 0x0000001108007986 */ /* 0x0013e2000c101124 */
[----:B------:R-:W-:Y:S05]  /*67a0*/  BRA `(.L_x_1381) ;  /* 0x0000000c007c7947 */ /* 0x000fea0003800000 */
.L_x_1379:
[----:B------:R-:W-:-:S06]  /*67b0*/  IMAD.U32 R5, R17, 0x10000, RZ ;  /* 0x0001000011057824 */ /* 0x000fcc00078e00ff */
[----:B------:R-:W0:Y:S02]  /*67c0*/  F2I.S64.TRUNC R4, R5 ;  /* 0x0000000500047311 */ /* 0x000e24000020d900 */
[----:B0-----:R0:W-:Y:S01]  /*67d0*/  STG.E.U8 desc[UR36][R8.64], R4 ;  /* 0x0000000408007986 */ /* 0x0011e2000c101124 */
[----:B------:R-:W-:Y:S05]  /*67e0*/  BRA `(.L_x_1381) ;  /* 0x0000000c006c7947 */ /* 0x000fea0003800000 */
.L_x_1378:
        /* <DEDUP_REMOVED lines=8> */
[----:B0-----:R4:W-:Y:S01]  /*6870*/  STG.E.64 desc[UR36][R8.64], R4 ;  /* 0x0000000408007986 */ /* 0x0019e2000c101b24 */
[----:B------:R-:W-:Y:S05]  /*6880*/  BRA `(.L_x_1381) ;  /* 0x0000000c00447947 */ /* 0x000fea0003800000 */
.L_x_1383:
[----:B------:R-:W-:-:S06]  /*6890*/  IMAD.U32 R17, R17, 0x10000, RZ ;  /* 0x0001000011117824 */ /* 0x000fcc00078e00ff */
[----:B------:R-:W0:Y:S02]  /*68a0*/  F2I.FTZ.TRUNC.NTZ R17, R17 ;  /* 0x0000001100117305 */ /* 0x000e24000021f100 */
[----:B0-----:R3:W-:Y:S01]  /*68b0*/  STG.E desc[UR36][R8.64], R17 ;  /* 0x0000001108007986 */ /* 0x0017e2000c101924 */
[----:B------:R-:W-:Y:S05]  /*68c0*/  BRA `(.L_x_1381) ;  /* 0x0000000c00347947 */ /* 0x000fea0003800000 */
.L_x_1382:
[----:B------:R-:W-:-:S06]  /*68d0*/  IMAD.U32 R17, R17, 0x10000, RZ ;  /* 0x0001000011117824 */ /* 0x000fcc00078e00ff */
[----:B------:R-:W0:Y:S02]  /*68e0*/  F2I.FTZ.TRUNC.NTZ R17, R17 ;  /* 0x0000001100117305 */ /* 0x000e24000021f100 */
[----:B0-----:R2:W-:Y:S01]  /*68f0*/  STG.E.U16 desc[UR36][R8.64], R17 ;  /* 0x0000001108007986 */ /* 0x0015e2000c101524 */
[----:B------:R-:W-:Y:S05]  /*6900*/  BRA `(.L_x_1381) ;  /* 0x0000000c00247947 */ /* 0x000fea0003800000 */
.L_x_1377:
        /* <DEDUP_REMOVED lines=9> */
.L_x_1385:
[----:B------:R-:W-:-:S05]  /*69a0*/  IMAD.U32 R0, R17, 0x10000, RZ ;  /* 0x0001000011007824 */ /* 0x000fca00078e00ff */
[----:B------:R-:W-:-:S05]  /*69b0*/  F2FP.F16.F32.PACK_AB R0, RZ, R0 ;  /* 0x00000000ff00723e */ /* 0x000fca00000000ff */
[----:B------:R0:W-:Y:S01]  /*69c0*/  STG.E.U16 desc[UR36][R8.64], R0 ;  /* 0x0000000008007986 */ /* 0x0001e2000c101524 */
[----:B------:R-:W-:Y:S05]  /*69d0*/  BRA `(.L_x_1381) ;  /* 0x0000000800f07947 */ /* 0x000fea0003800000 */
.L_x_1384:
        /* <DEDUP_REMOVED lines=10> */
.L_x_1387:
[----:B------:R-:W-:-:S05]  /*6a80*/  IMAD.U32 R17, R17, 0x10000, RZ ;  /* 0x0001000011117824 */ /* 0x000fca00078e00ff */
[----:B------:R-:W-:-:S04]  /*6a90*/  F2FP.F16.F32.PACK_AB R3, RZ, R17 ;  /* 0x00000011ff03723e */ /* 0x000fc800000000ff */
[----:B------:R-:W-:-:S05]  /*6aa0*/  PRMT R3, R3, 0x5410, RZ ;  /* 0x0000541003037816 */ /* 0x000fca00000000ff */
[----:B------:R0:W-:Y:S01]  /*6ab0*/  STG.E desc[UR36][R8.64], R3 ;  /* 0x0000000308007986 */ /* 0x0001e2000c101924 */
[----:B------:R-:W-:Y:S05]  /*6ac0*/  BRA `(.L_x_1381) ;  /* 0x0000000800b47947 */ /* 0x000fea0003800000 */
.L_x_1386:
[----:B------:R-:W-:-:S04]  /*6ad0*/  IMAD.U32 R4, R17, 0x10000, RZ ;  /* 0x0001000011047824 */ /* 0x000fc800078e00ff */
[----:B------:R-:W-:-:S06]  /*6ae0*/  FMUL.FTZ R4, R4, 1 ;  /* 0x3f80000004047820 */ /* 0x000fcc0000410000 */
[----:B------:R-:W0:Y:S02]  /*6af0*/  F2F.F64.F32 R4, R4 ;  /* 0x0000000400047310 */ /* 0x000e240000201800 */
[----:B0-----:R0:W-:Y:S01]  /*6b00*/  STG.E.64 desc[UR36][R8.64], R4 ;  /* 0x0000000408007986 */ /* 0x0011e2000c101b24 */
[----:B------:R-:W-:Y:S05]  /*6b10*/  BRA `(.L_x_1381) ;  /* 0x0000000800a07947 */ /* 0x000fea0003800000 */
.L_x_1376:
        /* <DEDUP_REMOVED lines=12> */
[----:B0-----:R0:W-:Y:S01]  /*6be0*/  STG.E.U16 desc[UR36][R8.64], R3 ;  /* 0x0000000308007986 */ /* 0x0011e2000c101524 */
[----:B------:R-:W-:Y:S05]  /*6bf0*/  BRA `(.L_x_1381) ;  /* 0x0000000800687947 */ /* 0x000fea0003800000 */
.L_x_1391:
        /* <DEDUP_REMOVED lines=17> */
.L_x_1394:
[----:B------:R-:W-:-:S04]  /*6d10*/  SHF.R.U32.HI R3, RZ, 0x18, R17 ;  /* 0x00000018ff037819 */ /* 0x000fc80000011611 */
[----:B------:R-:W-:-:S04]  /*6d20*/  LOP3.LUT R0, R0, 0x80, R3, 0xf8, !PT ;  /* 0x0000008000007812 */ /* 0x000fc800078ef803 */
[----:B------:R-:W-:-:S07]  /*6d30*/  PRMT R4, R0, 0x7610, R4 ;  /* 0x0000761000047816 */ /* 0x000fce0000000004 */
.L_x_1393:
[----:B------:R-:W-:Y:S05]  /*6d40*/  BSYNC.RECONVERGENT B0 ;  /* 0x0000000000007941 */ /* 0x000fea0003800200 */
.L_x_1392:
[----:B------:R0:W-:Y:S01]  /*6d50*/  STG.E.U8 desc[UR36][R8.64], R4 ;  /* 0x0000000408007986 */ /* 0x0001e2000c101124 */
[----:B------:R-:W-:Y:S05]  /*6d60*/  BRA `(.L_x_1381) ;  /* 0x00000008000c7947 */ /* 0x000fea0003800000 */
.L_x_1390:
        /* <DEDUP_REMOVED lines=17> */
.L_x_1397:
[----:B------:R-:W-:-:S04]  /*6e80*/  SHF.R.U32.HI R3, RZ, 0x18, R17 ;  /* 0x00000018ff037819 */ /* 0x000fc80000011611 */
[----:B------:R-:W-:-:S04]  /*6e90*/  LOP3.LUT R0, R0, 0x80, R3, 0xf8, !PT ;  /* 0x0000008000007812 */ /* 0x000fc800078ef803 */
[----:B------:R-:W-:-:S07]  /*6ea0*/  PRMT R4, R0, 0x7610, R4 ;  /* 0x0000761000047816 */ /* 0x000fce0000000004 */
.L_x_1396:
[----:B------:R-:W-:Y:S05]  /*6eb0*/  BSYNC.RECONVERGENT B0 ;  /* 0x0000000000007941 */ /* 0x000fea0003800200 */
.L_x_1395:
[----:B------:R0:W-:Y:S01]  /*6ec0*/  STG.E.U8 desc[UR36][R8.64], R4 ;  /* 0x0000000408007986 */ /* 0x0001e2000c101124 */
[----:B------:R-:W-:Y:S05]  /*6ed0*/  BRA `(.L_x_1381) ;  /* 0x0000000400b07947 */ /* 0x000fea0003800000 */
.L_x_1389:
        /* <DEDUP_REMOVED lines=22> */
.L_x_1399:
[----:B------:R-:W-:-:S06]  /*7040*/  IMAD.U32 R4, R17, 0x10000, RZ ;  /* 0x0001000011047824 */ /* 0x000fcc00078e00ff */
[----:B------:R-:W0:Y:S02]  /*7050*/  F2I.U64.TRUNC R4, R4 ;  /* 0x0000000400047311 */ /* 0x000e24000020d800 */
[----:B0-----:R0:W-:Y:S01]  /*7060*/  STG.E.64 desc[UR36][R8.64], R4 ;  /* 0x0000000408007986 */ /* 0x0011e2000c101b24 */
[----:B------:R-:W-:Y:S05]  /*7070*/  BRA `(.L_x_1381) ;  /* 0x0000000400487947 */ /* 0x000fea0003800000 */
.L_x_1398:
[----:B------:R-:W-:-:S06]  /*7080*/  IMAD.U32 R17, R17, 0x10000, RZ ;  /* 0x0001000011117824 */ /* 0x000fcc00078e00ff */
[----:B------:R-:W0:Y:S02]  /*7090*/  F2I.FTZ.U32.TRUNC.NTZ R17, R17 ;  /* 0x0000001100117305 */ /* 0x000e24000021f000 */
[----:B0-----:R0:W-:Y:S01]  /*70a0*/  STG.E desc[UR36][R8.64], R17 ;  /* 0x0000001108007986 */ /* 0x0011e2000c101924 */
[----:B------:R-:W-:Y:S05]  /*70b0*/  BRA `(.L_x_1381) ;  /* 0x0000000400387947 */ /* 0x000fea0003800000 */
.L_x_1388:
        /* <DEDUP_REMOVED lines=11> */
.L_x_1401:
[----:B------:R-:W-:Y:S01]  /*7170*/  IMAD.U32 R17, R17, 0x10000, RZ ;  /* 0x0001000011117824 */ /* 0x000fe200078e00ff */
[----:B------:R-:W-:-:S03]  /*7180*/  CS2R R6, SRZ ;  /* 0x0000000000067805 */ /* 0x000fc6000001ff00 */
[----:B------:R-:W-:-:S06]  /*7190*/  FMUL.FTZ R4, R17, 1 ;  /* 0x3f80000011047820 */ /* 0x000fcc0000410000 */
[----:B------:R-:W0:Y:S02]  /*71a0*/  F2F.F64.F32 R4, R4 ;  /* 0x0000000400047310 */ /* 0x000e240000201800 */
[----:B0-----:R0:W-:Y:S01]  /*71b0*/  STG.E.128 desc[UR36][R8.64], R4 ;  /* 0x0000000408007986 */ /* 0x0011e2000c101d24 */
[----:B------:R-:W-:Y:S05]  /*71c0*/  BRA `(.L_x_1381) ;  /* 0x0000000000f47947 */ /* 0x000fea0003800000 */
.L_x_1400:
[----:B------:R-:W-:-:S13]  /*71d0*/  ISETP.NE.AND P0, PT, R0, 0xf, PT ;  /* 0x0000000f0000780c */ /* 0x000fda0003f05270 */
[----:B------:R-:W-:Y:S05]  /*71e0*/  @!P0 BRA `(.L_x_1402) ;  /* 0x0000000000e88947 */ /* 0x000fea0003800000 */
[----:B------:R-:W-:-:S13]  /*71f0*/  ISETP.NE.AND P0, PT, R0, 0x17, PT ;  /* 0x000000170000780c */ /* 0x000fda0003f05270 */
[----:B------:R-:W-:Y:S05]  /*7200*/  @!P0 BRA `(.L_x_1403) ;  /* 0x0000000000908947 */ /* 0x000fea0003800000 */
[----:B------:R-:W-:-:S13]  /*7210*/  ISETP.NE.AND P0, PT, R0, 0x18, PT ;  /* 0x000000180000780c */ /* 0x000fda0003f05270 */
[----:B------:R-:W-:Y:S05]  /*7220*/  @!P0 BRA `(.L_x_1404) ;  /* 0x0000000000448947 */ /* 0x000fea0003800000 */
.L_x_1380:
        /* <DEDUP_REMOVED lines=16> */
.L_x_1405:
[----:B------:R-:W-:Y:S05]  /*7330*/  BRA `(.L_x_1381) ;  /* 0x0000000000987947 */ /* 0x000fea0003800000 */
.L_x_1404:
        /* <DEDUP_REMOVED lines=13> */
.L_x_1407:
[----:B------:R-:W-:Y:S05]  /*7410*/  BSYNC.RECONVERGENT B0 ;  /* 0x0000000000007941 */ /* 0x000fea0003800200 */
.L_x_1406:
[----:B------:R-:W-:-:S05]  /*7420*/  LOP3.LUT R3, R0, 0x80, R3, 0xf8, !PT ;  /* 0x0000008000037812 */ /* 0x000fca00078ef803 */
[----:B------:R0:W-:Y:S01]  /*7430*/  STG.E.U8 desc[UR36][R8.64], R3 ;  /* 0x0000000308007986 */ /* 0x0001e2000c101124 */
[----:B------:R-:W-:Y:S05]  /*7440*/  BRA `(.L_x_1381) ;  /* 0x0000000000547947 */ /* 0x000fea0003800000 */
.L_x_1403:
        /* <DEDUP_REMOVED lines=12> */
.L_x_1409:
[----:B------:R-:W-:Y:S01]  /*7510*/  IMAD.MOV.U32 R0, RZ, RZ, 0x7f ;  /* 0x0000007fff007424 */ /* 0x000fe200078e00ff */
[----:B------:R-:W-:-:S04]  /*7520*/  ISETP.GT.U32.AND P0, PT, R4, 0x7f800000, PT ;  /* 0x7f8000000400780c */ /* 0x000fc80003f04070 */
[----:B------:R-:W-:-:S09]  /*7530*/  SEL R0, R0, 0x7c, P0 ;  /* 0x0000007c00007807 */ /* 0x000fd20000000000 */
.L_x_1410:
[----:B------:R-:W-:Y:S05]  /*7540*/  BSYNC.RECONVERGENT B0 ;  /* 0x0000000000007941 */ /* 0x000fea0003800200 */
.L_x_1408:
[----:B------:R-:W-:-:S04]  /*7550*/  SHF.R.U32.HI R3, RZ, 0x18, R3 ;  /* 0x00000018ff037819 */ /* 0x000fc80000011603 */
[----:B------:R-:W-:-:S05]  /*7560*/  LOP3.LUT R3, R0, 0x80, R3, 0xf8, !PT ;  /* 0x0000008000037812 */ /* 0x000fca00078ef803 */
[----:B------:R0:W-:Y:S01]  /*7570*/  STG.E.U8 desc[UR36][R8.64], R3 ;  /* 0x0000000308007986 */ /* 0x0001e2000c101124 */
[----:B------:R-:W-:Y:S05]  /*7580*/  BRA `(.L_x_1381) ;  /* 0x0000000000047947 */ /* 0x000fea0003800000 */
.L_x_1402:
[----:B------:R0:W-:Y:S02]  /*7590*/  STG.E.U16 desc[UR36][R8.64], R17 ;  /* 0x0000001108007986 */ /* 0x0001e4000c101524 */
.L_x_1381:
[----:B------:R-:W-:-:S07]  /*75a0*/  VIADD R25, R25, 0x80 ;  /* 0x0000008019197836 */ /* 0x000fce0000000000 */
.L_x_1340:
[----:B------:R-:W-:Y:S05]  /*75b0*/  BSYNC.RECONVERGENT B6 ;  /* 0x0000000000067941 */ /* 0x000fea0003800200 */
.L_x_1339:
[----:B------:R-:W-:-:S13]  /*75c0*/  ISETP.GE.AND P0, PT, R25, R16, PT ;  /* 0x000000101900720c */ /* 0x000fda0003f06270 */
[----:B------:R-:W-:Y:S05]  /*75d0*/  @P0 EXIT ;  /* 0x000000000000094d */ /* 0x000fea0003800000 */
[----:B01-34-:R-:W0:Y:S01]  /*75e0*/  LDC.64 R4, c[0x0][0x388] ;  /* 0x0000e200ff047b82 */ /* 0x01be220000000a00 */
[----:B------:R-:W2:Y:S01]  /*75f0*/  LDCU UR4, c[0x0][0x3a8] ;  /* 0x00007500ff0477ac */ /* 0x000ea20008000800 */
[----:B------:R-:W-:Y:S01]  /*7600*/  PRMT R0, R18, 0x9910, RZ ;  /* 0x0000991012007816 */ /* 0x000fe200000000ff */
[----:B------:R-:W-:-:S03]  /*7610*/  IMAD R2, R2, 0x200, R25 ;  /* 0x0000020002027824 */ /* 0x000fc600078e0219 */
[----:B------:R-:W-:Y:S01]  /*7620*/  ISETP.GT.AND P1, PT, R0, 0x9, PT ;  /* 0x000000090000780c */ /* 0x000fe20003f24270 */
[----:B--2---:R-:W-:-:S05]  /*7630*/  IMAD R3, R2, UR4, RZ ;  /* 0x0000000402037c24 */ /* 0x004fca000f8e02ff */
        /* <DEDUP_REMOVED lines=15> */
.L_x_1414:
[----:B------:R-:W-:-:S06]  /*7730*/  IMAD.U32 R5, R19, 0x10000, RZ ;  /* 0x0001000013057824 */ /* 0x000fcc00078e00ff */
[----:B------:R-:W0:Y:S02]  /*7740*/  F2I.S64.TRUNC R4, R5 ;  /* 0x0000000500047311 */ /* 0x000e24000020d900 */
[----:B0-----:R-:W-:Y:S01]  /*7750*/  STG.E.U8 desc[UR36][R2.64], R4 ;  /* 0x0000000402007986 */ /* 0x001fe2000c101124 */
[----:B------:R-:W-:Y:S05]  /*7760*/  EXIT ;  /* 0x000000000000794d */ /* 0x000fea0003800000 */
.L_x_1413:
        /* <DEDUP_REMOVED lines=10> */
.L_x_1417:
[----:B------:R-:W-:-:S06]  /*7810*/  IMAD.U32 R19, R19, 0x10000, RZ ;  /* 0x0001000013137824 */ /* 0x000fcc00078e00ff */
[----:B------:R-:W0:Y:S02]  /*7820*/  F2I.FTZ.TRUNC.NTZ R19, R19 ;  /* 0x0000001300137305 */ /* 0x000e24000021f100 */
[----:B0-----:R-:W-:Y:S01]  /*7830*/  STG.E desc[UR36][R2.64], R19 ;  /* 0x0000001302007986 */ /* 0x001fe2000c101924 */
[----:B------:R-:W-:Y:S05]  /*7840*/  EXIT ;  /* 0x000000000000794d */ /* 0x000fea0003800000 */
.L_x_1416:
[----:B------:R-:W-:-:S06]  /*7850*/  IMAD.U32 R19, R19, 0x10000, RZ ;  /* 0x0001000013137824 */ /* 0x000fcc00078e00ff */
[----:B------:R-:W0:Y:S02]  /*7860*/  F2I.FTZ.TRUNC.NTZ R19, R19 ;  /* 0x0000001300137305 */ /* 0x000e24000021f100 */
[----:B0-----:R-:W-:Y:S01]  /*7870*/  STG.E.U16 desc[UR36][R2.64], R19 ;  /* 0x0000001302007986 */ /* 0x001fe2000c101524 */
[----:B------:R-:W-:Y:S05]  /*7880*/  EXIT ;  /* 0x000000000000794d */ /* 0x000fea0003800000 */
.L_x_1412:
        /* <DEDUP_REMOVED lines=9> */
.L_x_1419:
[----:B------:R-:W-:-:S05]  /*7920*/  IMAD.U32 R0, R19, 0x10000, RZ ;  /* 0x0001000013007824 */ /* 0x000fca00078e00ff */
[----:B------:R-:W-:-:S05]  /*7930*/  F2FP.F16.F32.PACK_AB R0, RZ, R0 ;  /* 0x00000000ff00723e */ /* 0x000fca00000000ff */
[----:B------:R-:W-:Y:S01]  /*7940*/  STG.E.U16 desc[UR36][R2.64], R0 ;  /* 0x0000000002007986 */ /* 0x000fe2000c101524 */
[----:B------:R-:W-:Y:S05]  /*7950*/  EXIT ;  /* 0x000000000000794d */ /* 0x000fea0003800000 */
.L_x_1418:
        /* <DEDUP_REMOVED lines=10> */
.L_x_1421:
[----:B------:R-:W-:-:S05]  /*7a00*/  IMAD.U32 R19, R19, 0x10000, RZ ;  /* 0x0001000013137824 */ /* 0x000fca00078e00ff */
[----:B------:R-:W-:-:S04]  /*7a10*/  F2FP.F16.F32.PACK_AB R5, RZ, R19 ;  /* 0x00000013ff05723e */ /* 0x000fc800000000ff */
[----:B------:R-:W-:-:S05]  /*7a20*/  PRMT R5, R5, 0x5410, RZ ;  /* 0x0000541005057816 */ /* 0x000fca00000000ff */
[----:B------:R-:W-:Y:S01]  /*7a30*/  STG.E desc[UR36][R2.64], R5 ;  /* 0x0000000502007986 */ /* 0x000fe2000c101924 */
[----:B------:R-:W-:Y:S05]  /*7a40*/  EXIT ;  /* 0x000000000000794d */ /* 0x000fea0003800000 */
.L_x_1420:
[----:B------:R-:W-:-:S04]  /*7a50*/  IMAD.U32 R4, R19, 0x10000, RZ ;  /* 0x0001000013047824 */ /* 0x000fc800078e00ff */
[----:B------:R-:W-:-:S06]  /*7a60*/  FMUL.FTZ R4, R4, 1 ;  /* 0x3f80000004047820 */ /* 0x000fcc0000410000 */
[----:B------:R-:W0:Y:S02]  /*7a70*/  F2F.F64.F32 R4, R4 ;  /* 0x0000000400047310 */ /* 0x000e240000201800 */
[----:B0-----:R-:W-:Y:S01]  /*7a80*/  STG.E.64 desc[UR36][R2.64], R4 ;  /* 0x0000000402007986 */ /* 0x001fe2000c101b24 */
[----:B------:R-:W-:Y:S05]  /*7a90*/  EXIT ;  /* 0x000000000000794d */ /* 0x000fea0003800000 */
.L_x_1411:
        /* <DEDUP_REMOVED lines=14> */
.L_x_1425:
        /* <DEDUP_REMOVED lines=18> */
.L_x_1428:
[----:B------:R-:W-:-:S04]  /*7ca0*/  SHF.R.U32.HI R5, RZ, 0x18, R5 ;  /* 0x00000018ff057819 */ /* 0x000fc80000011605 */
[----:B------:R-:W-:-:S07]  /*7cb0*/  LOP3.LUT R0, R0, 0x80, R5, 0xf8, !PT ;  /* 0x0000008000007812 */ /* 0x000fce00078ef805 */
.L_x_1427:
[----:B------:R-:W-:Y:S05]  /*7cc0*/  BSYNC.RECONVERGENT B0 ;  /* 0x0000000000007941 */ /* 0x000fea0003800200 */
.L_x_1426:
[----:B------:R-:W-:Y:S01]  /*7cd0*/  STG.E.U8 desc[UR36][R2.64], R0 ;  /* 0x0000000002007986 */ /* 0x000fe2000c101124 */
[----:B------:R-:W-:Y:S05]  /*7ce0*/  EXIT ;  /* 0x000000000000794d */ /* 0x000fea0003800000 */
.L_x_1424:
        /* <DEDUP_REMOVED lines=18> */
.L_x_1431:
[----:B------:R-:W-:-:S04]  /*7e10*/  SHF.R.U32.HI R5, RZ, 0x18, R5 ;  /* 0x00000018ff057819 */ /* 0x000fc80000011605 */
[----:B------:R-:W-:-:S07]  /*7e20*/  LOP3.LUT R0, R0, 0x80, R5, 0xf8, !PT ;  /* 0x0000008000007812 */ /* 0x000fce00078ef805 */
.L_x_1430:
[----:B------:R-:W-:Y:S05]  /*7e30*/  BSYNC.RECONVERGENT B0 ;  /* 0x0000000000007941 */ /* 0x000fea0003800200 */
.L_x_1429:
[----:B------:R-:W-:Y:S01]  /*7e40*/  STG.E.U8 desc[UR36][R2.64], R0 ;  /* 0x0000000002007986 */ /* 0x000fe2000c101124 */
[----:B------:R-:W-:Y:S05]  /*7e50*/  EXIT ;  /* 0x000000000000794d */ /* 0x000fea0003800000 */
.L_x_1423:
        /* <DEDUP_REMOVED lines=22> */
.L_x_1433:
[----:B------:R-:W-:-:S06]  /*7fc0*/  IMAD.U32 R4, R19, 0x10000, RZ ;  /* 0x0001000013047824 */ /* 0x000fcc00078e00ff */
[----:B------:R-:W0:Y:S02]  /*7fd0*/  F2I.U64.TRUNC R4, R4 ;  /* 0x0000000400047311 */ /* 0x000e24000020d800 */
[----:B0-----:R-:W-:Y:S01]  /*7fe0*/  STG.E.64 desc[UR36][R2.64], R4 ;  /* 0x0000000402007986 */ /* 0x001fe2000c101b24 */
[----:B------:R-:W-:Y:S05]  /*7ff0*/  EXIT ;  /* 0x000000000000794d */ /* 0x000fea0003800000 */
.L_x_1432:
[----:B------:R-:W-:-:S06]  /*8000*/  IMAD.U32 R19, R19, 0x10000, RZ ;  /* 0x0001000013137824 */ /* 0x000fcc00078e00ff */
[----:B------:R-:W0:Y:S02]  /*8010*/  F2I.FTZ.U32.TRUNC.NTZ R19, R19 ;  /* 0x0000001300137305 */ /* 0x000e24000021f000 */
[----:B0-----:R-:W-:Y:S01]  /*8020*/  STG.E desc[UR36][R2.64], R19 ;  /* 0x0000001302007986 */ /* 0x001fe2000c101924 */
[----:B------:R-:W-:Y:S05]  /*8030*/  EXIT ;  /* 0x000000000000794d */ /* 0x000fea0003800000 */
.L_x_1422:
        /* <DEDUP_REMOVED lines=11> */
.L_x_1435:
[----:B------:R-:W-:Y:S01]  /*80f0*/  IMAD.U32 R19, R19, 0x10000, RZ ;  /* 0x0001000013137824 */ /* 0x000fe200078e00ff */
[----:B------:R-:W-:-:S03]  /*8100*/  CS2R R6, SRZ ;  /* 0x0000000000067805 */ /* 0x000fc6000001ff00 */
[----:B------:R-:W-:-:S06]  /*8110*/  FMUL.FTZ R4, R19, 1 ;  /* 0x3f80000013047820 */ /* 0x000fcc0000410000 */
[----:B------:R-:W0:Y:S02]  /*8120*/  F2F.F64.F32 R4, R4 ;  /* 0x0000000400047310 */ /* 0x000e240000201800 */
[----:B0-----:R-:W-:Y:S01]  /*8130*/  STG.E.128 desc[UR36][R2.64], R4 ;  /* 0x0000000402007986 */ /* 0x001fe2000c101d24 */
[----:B------:R-:W-:Y:S05]  /*8140*/  EXIT ;  /* 0x000000000000794d */ /* 0x000fea0003800000 */
.L_x_1434:
[----:B------:R-:W-:-:S13]  /*8150*/  ISETP.NE.AND P0, PT, R0, 0xf, PT ;  /* 0x0000000f0000780c */ /* 0x000fda0003f05270 */
[----:B------:R-:W-:Y:S05]  /*8160*/  @!P0 BRA `(.L_x_1436) ;  /* 0x0000000000e88947 */ /* 0x000fea0003800000 */
[----:B------:R-:W-:-:S13]  /*8170*/  ISETP.NE.AND P0, PT, R0, 0x17, PT ;  /* 0x000000170000780c */ /* 0x000fda0003f05270 */
[----:B------:R-:W-:Y:S05]  /*8180*/  @!P0 BRA `(.L_x_1437) ;  /* 0x0000000000908947 */ /* 0x000fea0003800000 */
[----:B------:R-:W-:-:S13]  /*8190*/  ISETP.NE.AND P0, PT, R0, 0x18, PT ;  /* 0x000000180000780c */ /* 0x000fda0003f05270 */
[----:B------:R-:W-:Y:S05]  /*81a0*/  @!P0 BRA `(.L_x_1438) ;  /* 0x0000000000448947 */ /* 0x000fea0003800000 */
.L_x_1415:
        /* <DEDUP_REMOVED lines=16> */
.L_x_1439:
[----:B------:R-:W-:Y:S05]  /*82b0*/  EXIT ;  /* 0x000000000000794d */ /* 0x000fea0003800000 */
.L_x_1438:
        /* <DEDUP_REMOVED lines=13> */
.L_x_1441:
[----:B------:R-:W-:Y:S05]  /*8390*/  BSYNC.RECONVERGENT B0 ;  /* 0x0000000000007941 */ /* 0x000fea0003800200 */
.L_x_1440:
[----:B------:R-:W-:-:S05]  /*83a0*/  LOP3.LUT R5, R0, 0x80, R5, 0xf8, !PT ;  /* 0x0000008000057812 */ /* 0x000fca00078ef805 */
[----:B------:R-:W-:Y:S01]  /*83b0*/  STG.E.U8 desc[UR36][R2.64], R5 ;  /* 0x0000000502007986 */ /* 0x000fe2000c101124 */
[----:B------:R-:W-:Y:S05]  /*83c0*/  EXIT ;  /* 0x000000000000794d */ /* 0x000fea0003800000 */
.L_x_1437:
        /* <DEDUP_REMOVED lines=12> */
.L_x_1443:
[----:B------:R-:W-:Y:S01]  /*8490*/  IMAD.MOV.U32 R0, RZ, RZ, 0x7f ;  /* 0x0000007fff007424 */ /* 0x000fe200078e00ff */
[----:B------:R-:W-:-:S04]  /*84a0*/  ISETP.GT.U32.AND P0, PT, R4, 0x7f800000, PT ;  /* 0x7f8000000400780c */ /* 0x000fc80003f04070 */
[----:B------:R-:W-:-:S09]  /*84b0*/  SEL R0, R0, 0x7c, P0 ;  /* 0x0000007c00007807 */ /* 0x000fd20000000000 */
.L_x_1444:
[----:B------:R-:W-:Y:S05]  /*84c0*/  BSYNC.RECONVERGENT B0 ;  /* 0x0000000000007941 */ /* 0x000fea0003800200 */
.L_x_1442:
[----:B------:R-:W-:-:S04]  /*84d0*/  SHF.R.U32.HI R5, RZ, 0x18, R5 ;  /* 0x00000018ff057819 */ /* 0x000fc80000011605 */
[----:B------:R-:W-:-:S05]  /*84e0*/  LOP3.LUT R5, R0, 0x80, R5, 0xf8, !PT ;  /* 0x0000008000057812 */ /* 0x000fca00078ef805 */
[----:B------:R-:W-:Y:S01]  /*84f0*/  STG.E.U8 desc[UR36][R2.64], R5 ;  /* 0x0000000502007986 */ /* 0x000fe2000c101124 */
[----:B------:R-:W-:Y:S05]  /*8500*/  EXIT ;  /* 0x000000000000794d */ /* 0x000fea0003800000 */
.L_x_1436:
[----:B------:R-:W-:Y:S01]  /*8510*/  STG.E.U16 desc[UR36][R2.64], R19 ;  /* 0x0000001302007986 */ /* 0x000fe2000c101524 */
[----:B------:R-:W-:Y:S05]  /*8520*/  EXIT ;  /* 0x000000000000794d */ /* 0x000fea0003800000 */
.L_x_1445:
        /* <DEDUP_REMOVED lines=13> */
.L_x_19417:


//--------------------- .text._ZN2at6native18elementwise_kernelILi128ELi4EZNS0_22gpu_kernel_impl_nocastINS0_13BUnaryFunctorIN3c108BFloat16ES5_S5_NS0_15binary_internal10DivFunctorIS5_EEEEEEvRNS_18TensorIteratorBaseERKT_EUliE_EEviT1_ --------------------------
	.section	.text._ZN2at6native18elementwise_kernelILi128ELi4EZNS0_22gpu_kernel_impl_nocastINS0_13BUnaryFunctorIN3c108BFloat16ES5_S5_NS0_15binary_internal10DivFunctorIS5_EEEEEEvRNS_18TensorIteratorBaseERKT_EUliE_EEviT1_,"ax",@progbits
	.align	128
        .global         _ZN2at6native18elementwise_kernelILi128ELi4EZNS0_22gpu_kernel_impl_nocastINS0_13BUnaryFunctorIN3c108BFloat16ES5_S5_NS0_15binary_internal10DivFunctorIS5_EEEEEEvRNS_18TensorIteratorBaseERKT_EUliE_EEviT1_
        .type           _ZN2at6native18elementwise_kernelILi128ELi4EZNS0_22gpu_kernel_impl_nocastINS0_13BUnaryFunctorIN3c108BFloat16ES5_S5_NS0_15binary_internal10DivFunctorIS5_EEEEEEvRNS_18TensorIteratorBaseERKT_EUliE_EEviT1_,@function
        .size           _ZN2at6native18elementwise_kernelILi128ELi4EZNS0_22gpu_kernel_impl_nocastINS0_13BUnaryFunctorIN3c108BFloat16ES5_S5_NS0_15binary_internal10DivFunctorIS5_EEEEEEvRNS_18TensorIteratorBaseERKT_EUliE_EEviT1_,(.L_x_19418 - _ZN2at6native18elementwise_kernelILi128ELi4EZNS0_22gpu_kernel_impl_nocastINS0_13BUnaryFunctorIN3c108BFloat16ES5_S5_NS0_15binary_internal10DivFunctorIS5_EEEEEEvRNS_18TensorIteratorBaseERKT_EUliE_EEviT1_)
        .other          _ZN2at6native18elementwise_kernelILi128ELi4EZNS0_22gpu_kernel_impl_nocastINS0_13BUnaryFunctorIN3c108BFloat16ES5_S5_NS0_15binary_internal10DivFunctorIS5_EEEEEEvRNS_18TensorIteratorBaseERKT_EUliE_EEviT1_,@"STO_CUDA_ENTRY STV_DEFAULT"
_ZN2at6native18elementwise_kernelILi128ELi4EZNS0_22gpu_kernel_impl_nocastINS0_13BUnaryFunctorIN3c108BFloat16ES5_S5_NS0_15binary_internal10DivFunctorIS5_EEEEEEvRNS_18TensorIteratorBaseERKT_EUliE_EEviT1_:
.text._ZN2at6native18elementwise_kernelILi128ELi4EZNS0_22gpu_kernel_impl_nocastINS0_13BUnaryFunctorIN3c108BFloat16ES5_S5_NS0_15binary_internal10DivFunctorIS5_EEEEEEvRNS_18TensorIteratorBaseERKT_EUliE_EEviT1_:
[----:B------:R-:W-:Y:S08]  /*0000*/  LDC R1, c[0x0][0x37c] ;  /* 0x0000df00ff017b82 */ /* 0x000ff00000000800 */
[----:B------:R-:W0:Y:S01]  /*0010*/  LDC R2, c[0x0][0x388] ;  /* 0x0000e200ff027b82 */ /* 0x000e220000000800 */
[----:B------:R-:W1:Y:S01]  /*0020*/  S2R R3, SR_TID.X ;  /* 0x0000000000037919 */ /* 0x000e620000002100 */
[----:B------:R-:W2:Y:S01]  /*0030*/  LDCU.64 UR6, c[0x0][0x358] ;  /* 0x00006b00ff0677ac */ /* 0x000ea20008000a00 */
[----:B------:R-:W3:Y:S05]  /*0040*/  LDCU.U16 UR5, c[0x0][0x592] ;  /* 0x0000b240ff0577ac */ /* 0x000eea0008000400 */
[----:B------:R-:W4:Y:S01]  /*0050*/  S2UR UR4, SR_CTAID.X ;  /* 0x00000000000479c3 */ /* 0x000f220000002500 */
[----:B0-----:R-:W-:Y:S01]  /*0060*/  ISETP.NE.AND P0, PT, R2, RZ, PT ;  /* 0x000000ff0200720c */ /* 0x001fe20003f05270 */
[----:B----4-:R-:W-:-:S06]  /*0070*/  USHF.L.U32 UR4, UR4, 0x9, URZ ;  /* 0x0000000904047899 */ /* 0x010fcc00080006ff */
[----:B-1----:R-:W-:-:S06]  /*0080*/  LOP3.LUT R3, R3, UR4, RZ, 0xfc, !PT ;  /* 0x0000000403037c12 */ /* 0x002fcc000f8efcff */
[----:B--23--:R-:W-:Y:S05]  /*0090*/  @P0 BRA `(.L_x_1446) ;  /* 0x0000000000e00947 */ /* 0x00cfea0003800000 */
[----:B------:R-:W0:Y:S01]  /*00a0*/  LDCU UR8, c[0x0][0x380] ;  /* 0x00007000ff0877ac */ /* 0x000e220008000800 */
[----:B------:R-:W-:Y:S04]  /*00b0*/  BSSY.RECONVERGENT B0, `(.L_x_1447) ;  /* 0x0000029000007945 */ /* 0x000fe80003800200 */
[----:B------:R-:W-:Y:S01]  /*00c0*/  BSSY.RELIABLE B1, `(.L_x_1448) ;  /* 0x000001d000017945 */ /* 0x000fe20003800100 */
[----:B0-----:R-:W-:-:S13]  /*00d0*/  ISETP.GE.AND P0, PT, R3, UR8, PT ;  /* 0x0000000803007c0c */ /* 0x001fda000bf06270 */
[----:B------:R-:W-:Y:S05]  /*00e0*/  @P0 BRA `(.L_x_1449) ;  /* 0x00000000005c0947 */ /* 0x000fea0003800000 */
[----:B------:R-:W0:Y:S02]  /*00f0*/  LDC.64 R4, c[0x0][0x588] ;  /* 0x00016200ff047b82 */ /* 0x000e240000000a00 */
[----:B0-----:R-:W2:Y:S01]  /*0100*/  LDG.E.U16 R4, desc[UR6][R4.64] ;  /* 0x0000000604047981 */ /* 0x001ea2000c1e1500 */
[----:B------:R-:W-:-:S05]  /*0110*/  USHF.L.U32 UR4, UR5, 0x10, URZ ;  /* 0x0000001005047899 */ /* 0x000fca00080006ff */
[----:B------:R-:W0:Y:S01]  /*0120*/  LDC.64 R6, c[0x0][0x580] ;  /* 0x00016000ff067b82 */ /* 0x000e220000000a00 */
[----:B------:R-:W-:-:S04]  /*0130*/  IADD3 R3, PT, PT, R3, 0x80, RZ ;  /* 0x0000008003037810 */ /* 0x000fc80007ffe0ff */
[----:B------:R-:W-:Y:S01]  /*0140*/  ISETP.GE.AND P0, PT, R3, UR8, PT ;  /* 0x0000000803007c0c */ /* 0x000fe2000bf06270 */
[----:B------:R-:W1:-:S12]  /*0150*/  MUFU.RCP R9, UR4 ;  /* 0x0000000400097d08 */ /* 0x000e580008001000 */
[----:B------:R-:W-:Y:S05]  /*0160*/  @P0 BREAK.RELIABLE B1 ;  /* 0x0000000000010942 */ /* 0x000fea0003800100 */
[----:B--2---:R-:W-:-:S05]  /*0170*/  SHF.L.U32 R0, R4, 0x10, RZ ;  /* 0x0000001004007819 */ /* 0x004fca00000006ff */
[----:B-1----:R-:W-:-:S05]  /*0180*/  FMUL.FTZ R0, R0, R9 ;  /* 0x0000000900007220 */ /* 0x002fca0000410000 */
[----:B------:R-:W-:-:S05]  /*0190*/  F2FP.BF16.F32.PACK_AB R0, RZ, R0 ;  /* 0x00000000ff00723e */ /* 0x000fca00000010ff */
[----:B0-----:R0:W-:Y:S01]  /*01a0*/  STG.E.U16 desc[UR6][R6.64], R0 ;  /* 0x0000000006007986 */ /* 0x0011e2000c101506 */
[----:B------:R-:W-:Y:S05]  /*01b0*/  @P0 BRA `(.L_x_1450) ;  /* 0x0000000000600947 */ /* 0x000fea0003800000 */
[----:B------:R-:W1:Y:S02]  /*01c0*/  LDC.64 R4, c[0x0][0x588] ;  /* 0x00016200ff047b82 */ /* 0x000e640000000a00 */
[----:B-1----:R-:W2:Y:S01]  /*01d0*/  LDG.E.U16 R4, desc[UR6][R4.64] ;  /* 0x0000000604047981 */ /* 0x002ea2000c1e1500 */
[----:B------:R-:W-:-:S05]  /*01e0*/  USHF.L.U32 UR4, UR5, 0x10, URZ ;  /* 0x0000001005047899 */ /* 0x000fca00080006ff */
[----:B0-----:R-:W0:Y:S01]  /*01f0*/  LDC.64 R6, c[0x0][0x580] ;  /* 0x00016000ff067b82 */ /* 0x001e220000000a00 */
[----:B------:R-:W-:-:S03]  /*0200*/  IADD3 R3, PT, PT, R3, 0x80, RZ ;  /* 0x0000008003037810 */ /* 0x000fc60007ffe0ff */
[----:B------:R-:W1:Y:S01]  /*0210*/  MUFU.RCP R9, UR4 ;  /* 0x0000000400097d08 */ /* 0x000e620008001000 */
[----:B--2---:R-:W-:-:S05]  /*0220*/  SHF.L.U32 R0, R4, 0x10, RZ ;  /* 0x0000001004007819 */ /* 0x004fca00000006ff */
[----:B-1----:R-:W-:-:S05]  /*0230*/  FMUL.FTZ R0, R0, R9 ;  /* 0x0000000900007220 */ /* 0x002fca0000410000 */
[----:B------:R-:W-:-:S05]  /*0240*/  F2FP.BF16.F32.PACK_AB R0, RZ, R0 ;  /* 0x00000000ff00723e */ /* 0x000fca00000010ff */
[----:B0-----:R0:W-:Y:S02]  /*0250*/  STG.E.U16 desc[UR6][R6.64], R0 ;  /* 0x0000000006007986 */ /* 0x0011e4000c101506 */
.L_x_1449:
[----:B------:R-:W-:-:S13]  /*0260*/  ISETP.GE.AND P0, PT, R3, UR8, PT ;  /* 0x0000000803007c0c */ /* 0x000fda000bf06270 */
[----:B------:R-:W-:Y:S05]  /*0270*/  @P0 BREAK.RELIABLE B1 ;  /* 0x0000000000010942 */ /* 0x000fea0003800100 */
[----:B------:R-:W-:Y:S05]  /*0280*/  @P0 BRA `(.L_x_1450) ;  /* 0x00000000002c0947 */ /* 0x000fea0003800000 */
[----:B------:R-:W-:Y:S05]  /*0290*/  BSYNC.RELIABLE B1 ;  /* 0x0000000000017941 */ /* 0x000fea0003800100 */
.L_x_1448:
        /* <DEDUP_REMOVED lines=10> */
.L_x_1450:
[----:B------:R-:W-:Y:S05]  /*0340*/  BSYNC.RECONVERGENT B0 ;  /* 0x0000000000007941 */ /* 0x000fea0003800200 */
.L_x_1447:
[----:B------:R-:W-:Y:S05]  /*0350*/  WARPSYNC.ALL ;  /* 0x0000000000007948 */ /* 0x000fea0003800000 */
[----:B------:R-:W-:-:S13]  /*0360*/  ISETP.GE.AND P0, PT, R3, UR8, PT ;  /* 0x0000000803007c0c */ /* 0x000fda000bf06270 */
[----:B------:R-:W-:Y:S05]  /*0370*/  @P0 EXIT ;  /* 0x000000000000094d */ /* 0x000fea0003800000 */
[----:B------:R-:W2:Y:S02]  /*0380*/  LDC.64 R2, c[0x0][0x588] ;  /* 0x00016200ff027b82 */ /* 0x000ea40000000a00 */
[----:B--2---:R-:W2:Y:S01]  /*0390*/  LDG.E.U16 R2, desc[UR6][R2.64] ;  /* 0x0000000602027981 */ /* 0x004ea2000c1e1500 */
[----:B------:R-:W-:-:S05]  /*03a0*/  USHF.L.U32 UR4, UR5, 0x10, URZ ;  /* 0x0000001005047899 */ /* 0x000fca00080006ff */
[----:B------:R-:W3:Y:S04]  /*03b0*/  LDC.64 R4, c[0x0][0x580] ;  /* 0x00016000ff047b82 */ /* 0x000ee80000000a00 */
[----:B01----:R-:W0:Y:S01]  /*03c0*/  MUFU.RCP R7, UR4 ;  /* 0x0000000400077d08 */ /* 0x003e220008001000 */
[----:B--2---:R-:W-:-:S05]  /*03d0*/  SHF.L.U32 R0, R2, 0x10, RZ ;  /* 0x0000001002007819 */ /* 0x004fca00000006ff */
[----:B0-----:R-:W-:-:S05]  /*03e0*/  FMUL.FTZ R0, R0, R7 ;  /* 0x0000000700007220 */ /* 0x001fca0000410000 */
[----:B------:R-:W-:-:S05]  /*03f0*/  F2FP.BF16.F32.PACK_AB R0, RZ, R0 ;  /* 0x00000000ff00723e */ /* 0x000fca00000010ff */
[----:B---3--:R-:W-:Y:S01]  /*0400*/  STG.E.U16 desc[UR6][R4.64], R0 ;  /* 0x0000000004007986 */ /* 0x008fe2000c101506 */
[----:B------:R-:W-:Y:S05]  /*0410*/  EXIT ;  /* 0x000000000000794d */ /* 0x000fea0003800000 */
.L_x_1446:
        /* <DEDUP_REMOVED lines=9> */
[----:B------:R-:W-:Y:S01]  /*04b0*/  MOV R5, R3 ;  /* 0x0000000300057202 */ /* 0x000fe20000000f00 */
[----:B------:R-:W-:Y:S01]  /*04c0*/  IMAD.MOV.U32 R4, RZ, RZ, RZ ;  /* 0x000000ffff047224 */ /* 0x000fe200078e00ff */
[----:B------:R-:W-:Y:S01]  /*04d0*/  ISETP.NE.AND P0, PT, R2, RZ, PT ;  /* 0x000000ff0200720c */ /* 0x000fe20003f05270 */
[----:B------:R-:W1:Y:S01]  /*04e0*/  LDCU UR10, c[0x0][0x38c] ;  /* 0x00007180ff0a77ac */ /* 0x000e620008000800 */
[----:B------:R-:W2:Y:S01]  /*04f0*/  LDCU.64 UR12, c[0x0][0x4b8] ;  /* 0x00009700ff0c77ac */ /* 0x000ea20008000a00 */
[----:B0-----:R-:W-:-:S05]  /*0500*/  IMAD.HI.U32 R6, R3, UR8, R4 ;  /* 0x0000000803067c27 */ /* 0x001fca000f8e0004 */
[----:B------:R-:W-:-:S04]  /*0510*/  SHF.R.U32.HI R7, RZ, UR9, R6 ;  /* 0x00000009ff077c19 */ /* 0x000fc80008011606 */
[----:B------:R-:W-:-:S05]  /*0520*/  IADD3 R4, PT, PT, -R7, RZ, RZ ;  /* 0x000000ff07047210 */ /* 0x000fca0007ffe1ff */
[----:B-1----:R-:W-:-:S04]  /*0530*/  IMAD R4, R4, UR10, R3 ;  /* 0x0000000a04047c24 */ /* 0x002fc8000f8e0203 */
[C---:B--2---:R-:W-:Y:S02]  /*0540*/  IMAD R5, R4.reuse, UR12, RZ ;  /* 0x0000000c04057c24 */ /* 0x044fe4000f8e02ff */
[----:B------:R-:W-:Y:S01]  /*0550*/  IMAD R4, R4, UR13, RZ ;  /* 0x0000000d04047c24 */ /* 0x000fe2000f8e02ff */
[----:B------:R-:W-:Y:S06]  /*0560*/  @!P0 BRA `(.L_x_1454) ;  /* 0x0000001000748947 */ /* 0x000fec0003800000 */
[----:B------:R-:W0:Y:S01]  /*0570*/  LDCU.64 UR10, c[0x0][0x398] ;  /* 0x00007300ff0a77ac */ /* 0x000e220008000a00 */
[----:B------:R-:W-:Y:S01]  /*0580*/  HFMA2 R6, -RZ, RZ, 0, 0 ;  /* 0x00000000ff067431 */ /* 0x000fe200000001ff */
[----:B------:R-:W-:Y:S01]  /*0590*/  ISETP.NE.AND P0, PT, R0, 0x2, PT ;  /* 0x000000020000780c */ /* 0x000fe20003f05270 */
[----:B------:R-:W1:Y:S01]  /*05a0*/  LDCU UR8, c[0x0][0x3a0] ;  /* 0x00007400ff0877ac */ /* 0x000e620008000800 */
[----:B------:R-:W2:Y:S02]  /*05b0*/  LDCU.64 UR12, c[0x0][0x4c0] ;  /* 0x00009800ff0c77ac */ /* 0x000ea40008000a00 */
[----:B0-----:R-:W-:-:S05]  /*05c0*/  IMAD.HI.U32 R8, R7, UR11, R6 ;  /* 0x0000000b07087c27 */ /* 0x001fca000f8e0006 */
[----:B-1----:R-:W-:-:S04]  /*05d0*/  SHF.R.U32.HI R9, RZ, UR8, R8 ;  /* 0x00000008ff097c19 */ /* 0x002fc80008011608 */
[----:B------:R-:W-:-:S05]  /*05e0*/  IADD3 R6, PT, PT, -R9, RZ, RZ ;  /* 0x000000ff09067210 */ /* 0x000fca0007ffe1ff */
[----:B------:R-:W-:-:S04]  /*05f0*/  IMAD R6, R6, UR10, R7 ;  /* 0x0000000a06067c24 */ /* 0x000fc8000f8e0207 */
[C---:B--2---:R-:W-:Y:S02]  /*0600*/  IMAD R5, R6.reuse, UR12, R5 ;  /* 0x0000000c06057c24 */ /* 0x044fe4000f8e0205 */
[----:B------:R-:W-:Y:S01]  /*0610*/  IMAD R4, R6, UR13, R4 ;  /* 0x0000000d06047c24 */ /* 0x000fe2000f8e0204 */
[----:B------:R-:W-:Y:S06]  /*0620*/  @!P0 BRA `(.L_x_1454) ;  /* 0x0000001000448947 */ /* 0x000fec0003800000 */
[----:B------:R-:W0:Y:S01]  /*0630*/  LDCU.64 UR8, c[0x0][0x3a8] ;  /* 0x00007500ff0877ac */ /* 0x000e220008000a00 */
[----:B------:R-:W-:Y:S02]  /*0640*/  MOV R8, RZ ;  /* 0x000000ff00087202 */ /* 0x000fe40000000f00 */
[----:B------:R-:W-:Y:S01]  /*0650*/  ISETP.NE.AND P0, PT, R0, 0x3, PT ;  /* 0x000000030000780c */ /* 0x000fe20003f05270 */
[----:B------:R-:W1:Y:S01]  /*0660*/  LDCU UR10, c[0x0][0x3a4] ;  /* 0x00007480ff0a77ac */ /* 0x000e620008000800 */
[----:B------:R-:W2:Y:S01]  /*0670*/  LDCU.64 UR12, c[0x0][0x4c8] ;  /* 0x00009900ff0c77ac */ /* 0x000ea20008000a00 */
[----:B0-----:R-:W-:-:S05]  /*0680*/  IMAD.HI.U32 R6, R9, UR8, R8 ;  /* 0x0000000809067c27 */ /* 0x001fca000f8e0008 */
[----:B------:R-:W-:-:S04]  /*0690*/  SHF.R.U32.HI R7, RZ, UR9, R6 ;  /* 0x00000009ff077c19 */ /* 0x000fc80008011606 */
[----:B------:R-:W-:-:S05]  /*06a0*/  IADD3 R8, PT, PT, -R7, RZ, RZ ;  /* 0x000000ff07087210 */ /* 0x000fca0007ffe1ff */
[----:B-1----:R-:W-:-:S04]  /*06b0*/  IMAD R8, R8, UR10, R9 ;  /* 0x0000000a08087c24 */ /* 0x002fc8000f8e0209 */
        /* <DEDUP_REMOVED lines=16> */
[----:B------:R-:W-:Y:S01]  /*07c0*/  HFMA2 R8, -RZ, RZ, 0, 0 ;  /* 0x00000000ff087431 */ /* 0x000fe200000001ff */
[----:B------:R-:W-:Y:S01]  /*07d0*/  ISETP.NE.AND P0, PT, R0, 0x5, PT ;  /* 0x000000050000780c */ /* 0x000fe20003f05270 */
[----:B------:R-:W1:Y:S01]  /*07e0*/  LDCU UR10, c[0x0][0x3bc] ;  /* 0x00007780ff0a77ac */ /* 0x000e620008000800 */
[----:B------:R-:W2:Y:S02]  /*07f0*/  LDCU.64 UR12, c[0x0][0x4d8] ;  /* 0x00009b00ff0c77ac */ /* 0x000ea40008000a00 */
[----:B0-----:R-:W-:-:S05]  /*0800*/  IMAD.HI.U32 R6, R9, UR8, R8 ;  /* 0x0000000809067c27 */ /* 0x001fca000f8e0008 */
[----:B------:R-:W-:-:S05]  /*0810*/  SHF.R.U32.HI R7, RZ, UR9, R6 ;  /* 0x00000009ff077c19 */ /* 0x000fca0008011606 */
[----:B------:R-:W-:-:S04]  /*0820*/  IMAD.MOV R8, RZ, RZ, -R7 ;  /* 0x000000ffff087224 */ /* 0x000fc800078e0a07 */
        /* <DEDUP_REMOVED lines=58> */
[----:B-1----:R-:W-:-:S05]  /*0bd0*/  SHF.R.U32.HI R9, RZ, UR8, R8 ;  /* 0x00000008ff097c19 */ /* 0x002fca0008011608 */
[----:B------:R-:W-:-:S04]  /*0be0*/  IMAD.MOV R6, RZ, RZ, -R9 ;  /* 0x000000ffff067224 */ /* 0x000fc800078e0a09 */
        /* <DEDUP_REMOVED lines=160> */
[----:B------:R-:W-:Y:S01]  /*15f0*/  ISETP.NE.AND P0, PT, R0, 0x18, PT ;  /* 0x000000180000780c */ /* 0x000fe20003f05270 */
[----:B------:R-:W0:Y:S01]  /*1600*/  LDCU.64 UR10, c[0x0][0x4a0] ;  /* 0x00009400ff0a77ac */ /* 0x000e220008000a00 */
[----:B------:R-:W-:Y:S01]  /*1610*/  MOV R6, RZ ;  /* 0x000000ff00067202 */ /* 0x000fe20000000f00 */
[----:B------:R-:W1:Y:S10]  /*1620*/  LDCU UR8, c[0x0][0x4a8] ;  /* 0x00009500ff0877ac */ /* 0x000e740008000800 */
[----:B------:R-:W2:Y:S01]  /*1630*/  @P0 LDC.64 R14, c[0x0][0x4b0] ;  /* 0x00012c00ff0e0b82 */ /* 0x000ea20000000a00 */
[----:B0-----:R-:W-:-:S07]  /*1640*/  IMAD.HI.U32 R10, R7, UR11, R6 ;  /* 0x0000000b070a7c27 */ /* 0x001fce000f8e0006 */
[----:B------:R-:W0:Y:S01]  /*1650*/  @P0 LDC R17, c[0x0][0x4ac] ;  /* 0x00012b00ff110b82 */ /* 0x000e220000000800 */
[----:B-1----:R-:W-:Y:S01]  /*1660*/  SHF.R.U32.HI R11, RZ, UR8, R10 ;  /* 0x00000008ff0b7c19 */ /* 0x002fe2000801160a */
[----:B------:R-:W1:Y:S01]  /*1670*/  LDCU.64 UR8, c[0x0][0x570] ;  /* 0x0000ae00ff0877ac */ /* 0x000e620008000a00 */
[----:B------:R-:W-:Y:S02]  /*1680*/  @P0 MOV R10, RZ ;  /* 0x000000ff000a0202 */ /* 0x000fe40000000f00 */
[----:B------:R-:W-:-:S03]  /*1690*/  IADD3 R13, PT, PT, -R11, RZ, RZ ;  /* 0x000000ff0b0d7210 */ /* 0x000fc60007ffe1ff */
[----:B------:R-:W3:Y:S01]  /*16a0*/  @P0 LDC.64 R8, c[0x0][0x578] ;  /* 0x00015e00ff080b82 */ /* 0x000ee20000000a00 */
[----:B--2---:R-:W-:-:S05]  /*16b0*/  @P0 IMAD.HI.U32 R6, R11, R14, R10 ;  /* 0x0000000e0b060227 */ /* 0x004fca00078e000a */
[----:B------:R-:W-:Y:S01]  /*16c0*/  @P0 SHF.R.U32.HI R10, RZ, R15, R6 ;  /* 0x0000000fff0a0219 */ /* 0x000fe20000011606 */
[----:B------:R-:W-:-:S04]  /*16d0*/  IMAD R6, R13, UR10, R7 ;  /* 0x0000000a0d067c24 */ /* 0x000fc8000f8e0207 */
[----:B------:R-:W-:Y:S02]  /*16e0*/  @P0 IMAD.MOV R10, RZ, RZ, -R10 ;  /* 0x000000ffff0a0224 */ /* 0x000fe400078e0a0a */
[----:B-1----:R-:W-:Y:S02]  /*16f0*/  IMAD R5, R6, UR8, R5 ;  /* 0x0000000806057c24 */ /* 0x002fe4000f8e0205 */
[----:B0-----:R-:W-:Y:S02]  /*1700*/  @P0 IMAD R10, R10, R17, R11 ;  /* 0x000000110a0a0224 */ /* 0x001fe400078e020b */
[----:B------:R-:W-:Y:S02]  /*1710*/  IMAD R4, R6, UR9, R4 ;  /* 0x0000000906047c24 */ /* 0x000fe4000f8e0204 */
[C---:B---3--:R-:W-:Y:S02]  /*1720*/  @P0 IMAD R5, R10.reuse, R8, R5 ;  /* 0x000000080a050224 */ /* 0x048fe400078e0205 */
[----:B------:R-:W-:-:S07]  /*1730*/  @P0 IMAD R4, R10, R9, R4 ;  /* 0x000000090a040224 */ /* 0x000fce00078e0204 */
.L_x_1454:
[----:B------:R-:W0:Y:S02]  /*1740*/  LDCU.128 UR8, c[0x0][0x580] ;  /* 0x0000b000ff0877ac */ /* 0x000e240008000c00 */
[----:B0-----:R-:W-:-:S04]  /*1750*/  IADD3 R6, P0, PT, R4, UR10, RZ ;  /* 0x0000000a04067c10 */ /* 0x001fc8000ff1e0ff */
[----:B------:R-:W-:-:S05]  /*1760*/  IADD3.X R7, PT, PT, RZ, UR11, RZ, P0, !PT ;  /* 0x0000000bff077c10 */ /* 0x000fca00087fe4ff */
[----:B------:R-:W2:Y:S01]  /*1770*/  LDG.E.U16 R6, desc[UR6][R6.64] ;  /* 0x0000000606067981 */ /* 0x000ea2000c1e1500 */
[----:B------:R-:W-:Y:S01]  /*1780*/  USHF.L.U32 UR10, UR5, 0x10, URZ ;  /* 0x00000010050a7899 */ /* 0x000fe200080006ff */
[----:B------:R-:W-:-:S08]  /*1790*/  IADD3 R3, PT, PT, R3, 0x80, RZ ;  /* 0x0000008003037810 */ /* 0x000fd00007ffe0ff */
[----:B------:R-:W0:Y:S01]  /*17a0*/  MUFU.RCP R9, UR10 ;  /* 0x0000000a00097d08 */ /* 0x000e220008001000 */
[----:B--2---:R-:W-:-:S05]  /*17b0*/  SHF.L.U32 R4, R6, 0x10, RZ ;  /* 0x0000001006047819 */ /* 0x004fca00000006ff */
[----:B0-----:R-:W-:Y:S01]  /*17c0*/  FMUL.FTZ R8, R4, R9 ;  /* 0x0000000904087220 */ /* 0x001fe20000410000 */
[----:B------:R-:W-:-:S04]  /*17d0*/  IADD3 R4, P0, PT, R5, UR8, RZ ;  /* 0x0000000805047c10 */ /* 0x000fc8000ff1e0ff */
[----:B------:R-:W-:Y:S02]  /*17e0*/  F2FP.BF16.F32.PACK_AB R8, RZ, R8 ;  /* 0x00000008ff08723e */ /* 0x000fe400000010ff */
[----:B------:R-:W-:Y:S02]  /*17f0*/  IADD3.X R5, PT, PT, RZ, UR9, RZ, P0, !PT ;  /* 0x00000009ff057c10 */ /* 0x000fe400087fe4ff */
[----:B------:R-:W-:-:S03]  /*1800*/  ISETP.GE.AND P0, PT, R3, UR4, PT ;  /* 0x0000000403007c0c */ /* 0x000fc6000bf06270 */
[----:B------:R0:W-:Y:S10]  /*1810*/  STG.E.U16 desc[UR6][R4.64], R8 ;  /* 0x0000000804007986 */ /* 0x0001f4000c101506 */
[----:B------:R-:W-:Y:S05]  /*1820*/  @P0 BREAK.RELIABLE B1 ;  /* 0x0000000000010942 */ /* 0x000fea0003800100 */
[----:B------:R-:W-:Y:S05]  /*1830*/  @P0 BRA `(.L_x_1455) ;  /* 0x0000002400c80947 */ /* 0x000fea0003800000 */
[----:B------:R-:W1:Y:S01]  /*1840*/  LDCU.64 UR8, c[0x0][0x390] ;  /* 0x00007200ff0877ac */ /* 0x000e620008000a00 */
[----:B0-----:R-:W-:Y:S02]  /*1850*/  MOV R4, RZ ;  /* 0x000000ff00047202 */ /* 0x001fe40000000f00 */
[----:B------:R-:W-:Y:S01]  /*1860*/  MOV R5, R3 ;  /* 0x0000000300057202 */ /* 0x000fe20000000f00 */
[----:B------:R-:W0:Y:S01]  /*1870*/  LDCU UR10, c[0x0][0x38c] ;  /* 0x00007180ff0a77ac */ /* 0x000e220008000800 */
[----:B------:R-:W-:Y:S01]  /*1880*/  ISETP.NE.AND P0, PT, R2, RZ, PT ;  /* 0x000000ff0200720c */ /* 0x000fe20003f05270 */
[----:B------:R-:W2:Y:S01]  /*1890*/  LDCU.64 UR12, c[0x0][0x4b8] ;  /* 0x00009700ff0c77ac */ /* 0x000ea20008000a00 */
[----:B-1----:R-:W-:-:S05]  /*18a0*/  IMAD.HI.U32 R6, R3, UR8, R4 ;  /* 0x0000000803067c27 */ /* 0x002fca000f8e0004 */
[----:B------:R-:W-:-:S04]  /*18b0*/  SHF.R.U32.HI R7, RZ, UR9, R6 ;  /* 0x00000009ff077c19 */ /* 0x000fc80008011606 */
[----:B------:R-:W-:-:S05]  /*18c0*/  IADD3 R4, PT, PT, -R7, RZ, RZ ;  /* 0x000000ff07047210 */ /* 0x000fca0007ffe1ff */
[----:B0-----:R-:W-:-:S04]  /*18d0*/  IMAD R4, R4, UR10, R3 ;  /* 0x0000000a04047c24 */ /* 0x001fc8000f8e0203 */
        /* <DEDUP_REMOVED lines=16> */
[----:B------:R-:W-:Y:S01]  /*19e0*/  IMAD.MOV.U32 R8, RZ, RZ, RZ ;  /* 0x000000ffff087224 */ /* 0x000fe200078e00ff */
        /* <DEDUP_REMOVED lines=264> */
[----:B------:R-:W-:-:S03]  /*2a70*/  IMAD R6, R13, UR10, R7 ;  /* 0x0000000a0d067c24 */ /* 0x000fc6000f8e0207 */
[----:B------:R-:W-:Y:S01]  /*2a80*/  @P0 IADD3 R10, PT, PT, -R10, RZ, RZ ;  /* 0x000000ff0a0a0210 */ /* 0x000fe20007ffe1ff */
[C---:B-1----:R-:W-:Y:S02]  /*2a90*/  IMAD R5, R6.reuse, UR8, R5 ;  /* 0x0000000806057c24 */ /* 0x042fe4000f8e0205 */
[----:B------:R-:W-:Y:S02]  /*2aa0*/  IMAD R4, R6, UR9, R4 ;  /* 0x0000000906047c24 */ /* 0x000fe4000f8e0204 */
[----:B0-----:R-:W-:-:S04]  /*2ab0*/  @P0 IMAD R10, R17, R10, R11 ;  /* 0x0000000a110a0224 */ /* 0x001fc800078e020b */
[C---:B---3--:R-:W-:Y:S02]  /*2ac0*/  @P0 IMAD R5, R10.reuse, R8, R5 ;  /* 0x000000080a050224 */ /* 0x048fe400078e0205 */
[----:B------:R-:W-:-:S07]  /*2ad0*/  @P0 IMAD R4, R10, R9, R4 ;  /* 0x000000090a040224 */ /* 0x000fce00078e0204 */
.L_x_1456:
        /* <DEDUP_REMOVED lines=11> */
[----:B------:R-:W-:-:S05]  /*2b90*/  IADD3.X R5, PT, PT, RZ, UR9, RZ, P0, !PT ;  /* 0x00000009ff057c10 */ /* 0x000fca00087fe4ff */
[----:B------:R0:W-:Y:S02]  /*2ba0*/  STG.E.U16 desc[UR6][R4.64], R8 ;  /* 0x0000000804007986 */ /* 0x0001e4000c101506 */
.L_x_1453:
[----:B------:R-:W-:-:S13]  /*2bb0*/  ISETP.GE.AND P0, PT, R3, UR4, PT ;  /* 0x0000000403007c0c */ /* 0x000fda000bf06270 */
[----:B------:R-:W-:Y:S05]  /*2bc0*/  @P0 BREAK.RELIABLE B1 ;  /* 0x0000000000010942 */ /* 0x000fea0003800100 */
[----:B------:R-:W-:Y:S05]  /*2bd0*/  @P0 BRA `(.L_x_1455) ;  /* 0x0000001000e00947 */ /* 0x000fea0003800000 */
[----:B------:R-:W-:Y:S05]  /*2be0*/  BSYNC.RELIABLE B1 ;  /* 0x0000000000017941 */ /* 0x000fea0003800100 */
.L_x_1452:
[----:B------:R-:W1:Y:S01]  /*2bf0*/  LDCU.64 UR8, c[0x0][0x390] ;  /* 0x00007200ff0877ac */ /* 0x000e620008000a00 */
[----:B0-----:R-:W-:Y:S01]  /*2c00*/  MOV R5, R3 ;  /* 0x0000000300057202 */ /* 0x001fe20000000f00 */
[----:B------:R-:W-:Y:S01]  /*2c10*/  IMAD.MOV.U32 R4, RZ, RZ, RZ ;  /* 0x000000ffff047224 */ /* 0x000fe200078e00ff */
[----:B------:R-:W-:Y:S01]  /*2c20*/  ISETP.NE.AND P0, PT, R2, RZ, PT ;  /* 0x000000ff0200720c */ /* 0x000fe20003f05270 */
[----:B------:R-:W0:Y:S01]  /*2c30*/  LDCU UR10, c[0x0][0x38c] ;  /* 0x00007180ff0a77ac */ /* 0x000e220008000800 */
        /* <DEDUP_REMOVED lines=274> */
[----:B------:R-:W-:Y:S01]  /*3d60*/  HFMA2 R6, -RZ, RZ, 0, 0 ;  /* 0x00000000ff067431 */ /* 0x000fe200000001ff */
        /* <DEDUP_REMOVED lines=18> */
.L_x_1457:
[----:B------:R-:W0:Y:S02]  /*3e90*/  LDCU.128 UR8, c[0x0][0x580] ;  /* 0x0000b000ff0877ac */ /* 0x000e240008000c00 */
[----:B0-----:R-:W-:-:S04]  /*3ea0*/  IADD3 R6, P0, PT, R4, UR10, RZ ;  /* 0x0000000a04067c10 */ /* 0x001fc8000ff1e0ff */
[----:B------:R-:W-:-:S05]  /*3eb0*/  IADD3.X R7, PT, PT, RZ, UR11, RZ, P0, !PT ;  /* 0x0000000bff077c10 */ /* 0x000fca00087fe4ff */
[----:B------:R-:W2:Y:S01]  /*3ec0*/  LDG.E.U16 R6, desc[UR6][R6.64] ;  /* 0x0000000606067981 */ /* 0x000ea2000c1e1500 */
[----:B------:R-:W-:Y:S01]  /*3ed0*/  USHF.L.U32 UR10, UR5, 0x10, URZ ;  /* 0x00000010050a7899 */ /* 0x000fe200080006ff */
[----:B------:R-:W-:-:S08]  /*3ee0*/  VIADD R3, R3, 0x80 ;  /* 0x0000008003037836 */ /* 0x000fd00000000000 */
[----:B------:R-:W0:Y:S01]  /*3ef0*/  MUFU.RCP R9, UR10 ;  /* 0x0000000a00097d08 */ /* 0x000e220008001000 */
[----:B--2---:R-:W-:-:S05]  /*3f00*/  SHF.L.U32 R4, R6, 0x10, RZ ;  /* 0x0000001006047819 */ /* 0x004fca00000006ff */
[----:B0-----:R-:W-:Y:S01]  /*3f10*/  FMUL.FTZ R8, R4, R9 ;  /* 0x0000000904087220 */ /* 0x001fe20000410000 */
[----:B------:R-:W-:-:S04]  /*3f20*/  IADD3 R4, P0, PT, R5, UR8, RZ ;  /* 0x0000000805047c10 */ /* 0x000fc8000ff1e0ff */
[----:B------:R-:W-:Y:S02]  /*3f30*/  F2FP.BF16.F32.PACK_AB R8, RZ, R8 ;  /* 0x00000008ff08723e */ /* 0x000fe400000010ff */
[----:B------:R-:W-:-:S05]  /*3f40*/  IADD3.X R5, PT, PT, RZ, UR9, RZ, P0, !PT ;  /* 0x00000009ff057c10 */ /* 0x000fca00087fe4ff */
[----:B------:R1:W-:Y:S02]  /*3f50*/  STG.E.U16 desc[UR6][R4.64], R8 ;  /* 0x0000000804007986 */ /* 0x0003e4000c101506 */
.L_x_1455:
[----:B------:R-:W-:Y:S05]  /*3f60*/  BSYNC.RECONVERGENT B0 ;  /* 0x0000000000007941 */ /* 0x000fea0003800200 */
.L_x_1451:
        /* <DEDUP_REMOVED lines=9> */
[----:B--2---:R-:W-:-:S05]  /*4000*/  IMAD.HI.U32 R4, R3, UR8, R4 ;  /* 0x0000000803047c27 */ /* 0x004fca000f8e0004 */
[----:B------:R-:W-:-:S04]  /*4010*/  SHF.R.U32.HI R5, RZ, UR9, R4 ;  /* 0x00000009ff057c19 */ /* 0x000fc80008011604 */
[----:B------:R-:W-:-:S05]  /*4020*/  IADD3 R6, PT, PT, -R5, RZ, RZ ;  /* 0x000000ff05067210 */ /* 0x000fca0007ffe1ff */
[----:B0-----:R-:W-:-:S04]  /*4030*/  IMAD R2, R6, UR4, R3 ;  /* 0x0000000406027c24 */ /* 0x001fc8000f8e0203 */
[C---:B-1----:R-:W-:Y:S02]  /*4040*/  IMAD R3, R2.reuse, UR10, RZ ;  /* 0x0000000a02037c24 */ /* 0x042fe4000f8e02ff */
[----:B------:R-:W-:Y:S01]  /*4050*/  IMAD R2, R2, UR11, RZ ;  /* 0x0000000b02027c24 */ /* 0x000fe2000f8e02ff */
        /* <DEDUP_REMOVED lines=268> */
[----:B------:R-:W1:Y:S01]  /*5120*/  LDCU UR4, c[0x0][0x4a8] ;  /* 0x00009500ff0477ac */ /* 0x000e620008000800 */
[----:B------:R-:W2:Y:S09]  /*5130*/  LDCU.64 UR10, c[0x0][0x570] ;  /* 0x0000ae00ff0a77ac */ /* 0x000eb20008000a00 */
[----:B------:R-:W3:Y:S01]  /*5140*/  @P0 LDC.64 R8, c[0x0][0x4b0] ;  /* 0x00012c00ff080b82 */ /* 0x000ee20000000a00 */
[----:B0-----:R-:W-:-:S07]  /*5150*/  IMAD.HI.U32 R6, R5, UR9, R4 ;  /* 0x0000000905067c27 */ /* 0x001fce000f8e0004 */
[----:B------:R-:W0:Y:S01]  /*5160*/  @P0 LDC R11, c[0x0][0x4ac] ;  /* 0x00012b00ff0b0b82 */ /* 0x000e220000000800 */
[----:B-1----:R-:W-:Y:S02]  /*5170*/  SHF.R.U32.HI R7, RZ, UR4, R6 ;  /* 0x00000004ff077c19 */ /* 0x002fe40008011606 */
[----:B------:R-:W-:Y:S02]  /*5180*/  @P0 MOV R6, RZ ;  /* 0x000000ff00060202 */ /* 0x000fe40000000f00 */
[----:B------:R-:W-:-:S03]  /*5190*/  IADD3 R4, PT, PT, -R7, RZ, RZ ;  /* 0x000000ff07047210 */ /* 0x000fc60007ffe1ff */
[----:B------:R-:W1:Y:S02]  /*51a0*/  @P0 LDC.64 R12, c[0x0][0x578] ;  /* 0x00015e00ff0c0b82 */ /* 0x000e640000000a00 */
[----:B------:R-:W-:Y:S02]  /*51b0*/  IMAD R4, R4, UR8, R5 ;  /* 0x0000000804047c24 */ /* 0x000fe4000f8e0205 */
[----:B---3--:R-:W-:-:S04]  /*51c0*/  @P0 IMAD.HI.U32 R0, R7, R8, R6 ;  /* 0x0000000807000227 */ /* 0x008fc800078e0006 */
[C---:B--2---:R-:W-:Y:S01]  /*51d0*/  IMAD R3, R4.reuse, UR10, R3 ;  /* 0x0000000a04037c24 */ /* 0x044fe2000f8e0203 */
[----:B------:R-:W-:Y:S01]  /*51e0*/  @P0 SHF.R.U32.HI R0, RZ, R9, R0 ;  /* 0x00000009ff000219 */ /* 0x000fe20000011600 */
[----:B------:R-:W-:-:S03]  /*51f0*/  IMAD R2, R4, UR11, R2 ;  /* 0x0000000b04027c24 */ /* 0x000fc6000f8e0202 */
[----:B------:R-:W-:-:S05]  /*5200*/  @P0 IADD3 R6, PT, PT, -R0, RZ, RZ ;  /* 0x000000ff00060210 */ /* 0x000fca0007ffe1ff */
[----:B0-----:R-:W-:-:S04]  /*5210*/  @P0 IMAD R6, R11, R6, R7 ;  /* 0x000000060b060224 */ /* 0x001fc800078e0207 */
[C---:B-1----:R-:W-:Y:S02]  /*5220*/  @P0 IMAD R3, R6.reuse, R12, R3 ;  /* 0x0000000c06030224 */ /* 0x042fe400078e0203 */
[----:B------:R-:W-:-:S07]  /*5230*/  @P0 IMAD R2, R6, R13, R2 ;  /* 0x0000000d06020224 */ /* 0x000fce00078e0202 */
.L_x_1458:
[----:B------:R-:W0:Y:S02]  /*5240*/  LDCU.128 UR8, c[0x0][0x580] ;  /* 0x0000b000ff0877ac */ /* 0x000e240008000c00 */
[----:B0-----:R-:W-:-:S04]  /*5250*/  IADD3 R4, P0, PT, R2, UR10, RZ ;  /* 0x0000000a02047c10 */ /* 0x001fc8000ff1e0ff */
[----:B------:R-:W-:-:S05]  /*5260*/  IADD3.X R5, PT, PT, RZ, UR11, RZ, P0, !PT ;  /* 0x0000000bff057c10 */ /* 0x000fca00087fe4ff */
[----:B------:R-:W2:Y:S01]  /*5270*/  LDG.E.U16 R4, desc[UR6][R4.64] ;  /* 0x0000000604047981 */ /* 0x000ea2000c1e1500 */
[----:B------:R-:W-:Y:S01]  /*5280*/  USHF.L.U32 UR4, UR5, 0x10, URZ ;  /* 0x0000001005047899 */ /* 0x000fe200080006ff */
[----:B------:R-:W-:-:S04]  /*5290*/  IADD3 R2, P0, PT, R3, UR8, RZ ;  /* 0x0000000803027c10 */ /* 0x000fc8000ff1e0ff */
[----:B------:R-:W-:-:S04]  /*52a0*/  IADD3.X R3, PT, PT, RZ, UR9, RZ, P0, !PT ;  /* 0x00000009ff037c10 */ /* 0x000fc800087fe4ff */
[----:B------:R-:W0:Y:S01]  /*52b0*/  MUFU.RCP R7, UR4 ;  /* 0x0000000400077d08 */ /* 0x000e220008001000 */
[----:B--2---:R-:W-:-:S05]  /*52c0*/  SHF.L.U32 R0, R4, 0x10, RZ ;  /* 0x0000001004007819 */ /* 0x004fca00000006ff */
[----:B0-----:R-:W-:-:S05]  /*52d0*/  FMUL.FTZ R0, R0, R7 ;  /* 0x0000000700007220 */ /* 0x001fca0000410000 */
[----:B------:R-:W-:-:S05]  /*52e0*/  F2FP.BF16.F32.PACK_AB R0, RZ, R0 ;  /* 0x00000000ff00723e */ /* 0x000fca00000010ff */
[----:B------:R-:W-:Y:S01]  /*52f0*/  STG.E.U16 desc[UR6][R2.64], R0 ;  /* 0x0000000002007986 */ /* 0x000fe2000c101506 */
[----:B------:R-:W-:Y:S05]  /*5300*/  EXIT ;  /* 0x000000000000794d */ /* 0x000fea0003800000 */
.L_x_1459:
        /* <DEDUP_REMOVED lines=15> */
.L_x_19418:


//--------------------- .text._ZN2at6native27unrolled_elementwise_kernelINS0_13BUnaryFunctorIN3c108BFloat16ES4_S4_NS0_15binary_internal10DivFunctorIS4_EEEESt5arrayIPcLm2EELi4E23TrivialOffsetCalculatorILi1EjESD_NS0_6memory15LoadWithoutCastENSE_16StoreWithoutCastEEEviT_T0_T2_T3_T4_T5_ --------------------------
	.section	.text._ZN2at6native27unrolled_elementwise_kernelINS0_13BUnaryFunctorIN3c108BFloat16ES4_S4_NS0_15binary_internal10DivFunctorIS4_EEEESt5arrayIPcLm2EELi4E23TrivialOffsetCalculatorILi1EjESD_NS0_6memory15LoadWithoutCastENSE_16StoreWithoutCastEEEviT_T0_T2_T3_T4_T5_,"ax",@progbits
	.align	128
        .global         _ZN2at6native27unrolled_elementwise_kernelINS0_13BUnaryFunctorIN3c108BFloat16ES4_S4_NS0_15binary_internal10DivFunctorIS4_EEEESt5arrayIPcLm2EELi4E23TrivialOffsetCalculatorILi1EjESD_NS0_6memory15LoadWithoutCastENSE_16StoreWithoutCastEEEviT_T0_T2_T3_T4_T5_
        .type           _ZN2at6native27unrolled_elementwise_kernelINS0_13BUnaryFunctorIN3c108BFloat16ES4_S4_NS0_15binary_internal10DivFunctorIS4_EEEESt5arrayIPcLm2EELi4E23TrivialOffsetCalculatorILi1EjESD_NS0_6memory15LoadWithoutCastENSE_16StoreWithoutCastEEEviT_T0_T2_T3_T4_T5_,@function
        .size           _ZN2at6native27unrolled_elementwise_kernelINS0_13BUnaryFunctorIN3c108BFloat16ES4_S4_NS0_15binary_internal10DivFunctorIS4_EEEESt5arrayIPcLm2EELi4E23TrivialOffsetCalculatorILi1EjESD_NS0_6memory15LoadWithoutCastENSE_16StoreWithoutCastEEEviT_T0_T2_T3_T4_T5_,(.L_x_19419 - _ZN2at6native27unrolled_elementwise_kernelINS0_13BUnaryFunctorIN3c108BFloat16ES4_S4_NS0_15binary_internal10DivFunctorIS4_EEEESt5arrayIPcLm2EELi4E23TrivialOffsetCalculatorILi1EjESD_NS0_6memory15LoadWithoutCastENSE_16StoreWithoutCastEEEviT_T0_T2_T3_T4_T5_)
        .other          _ZN2at6native27unrolled_elementwise_kernelINS0_13BUnaryFunctorIN3c108BFloat16ES4_S4_NS0_15binary_internal10DivFunctorIS4_EEEESt5arrayIPcLm2EELi4E23TrivialOffsetCalculatorILi1EjESD_NS0_6memory15LoadWithoutCastENSE_16StoreWithoutCastEEEviT_T0_T2_T3_T4_T5_,@"STO_CUDA_ENTRY STV_DEFAULT"
_ZN2at6native27unrolled_elementwise_kernelINS0_13BUnaryFunctorIN3c108BFloat16ES4_S4_NS0_15binary_internal10DivFunctorIS4_EEEESt5arrayIPcLm2EELi4E23TrivialOffsetCalculatorILi1EjESD_NS0_6memory15LoadWithoutCastENSE_16StoreWithoutCastEEEviT_T0_T2_T3_T4_T5_:
.text._ZN2at6native27unrolled_elementwise_kernelINS0_13BUnaryFunctorIN3c108BFloat16ES4_S4_NS0_15binary_internal10DivFunctorIS4_EEEESt5arrayIPcLm2EELi4E23TrivialOffsetCalculatorILi1EjESD_NS0_6memory15LoadWithoutCastENSE_16StoreWithoutCastEEEviT_T0_T2_T3_T4_T5_:
[----:B------:R-:W-:Y:S01]  /*0000*/  LDC R1, c[0x0][0x37c] ;  /* 0x0000df00ff017b82 */ /* 0x000fe20000000800 */
[----:B------:R-:W0:Y:S07]  /*0010*/  S2R R0, SR_CTAID.X ;  /* 0x0000000000007919 */ /* 0x000e2e0000002500 */
[----:B------:R-:W0:Y:S01]  /*0020*/  LDC R3, c[0x0][0x380] ;  /* 0x0000e000ff037b82 */ /* 0x000e220000000800 */
[----:B------:R-:W1:Y:S01]  /*0030*/  LDCU.64 UR4, c[0x0][0x358] ;  /* 0x00006b00ff0477ac */ /* 0x000e620008000a00 */
[----:B------:R-:W2:Y:S01]  /*0040*/  S2R R19, SR_TID.X ;  /* 0x0000000000137919 */ /* 0x000ea20000002100 */
[----:B0-----:R-:W-:-:S02]  /*0050*/  IMAD R2, R0, -0x200, R3 ;  /* 0xfffffe0000027824 */ /* 0x001fc400078e0203 */
[----:B--2---:R-:W-:-:S03]  /*0060*/  IMAD.MOV.U32 R3, RZ, RZ, R19 ;  /* 0x000000ffff037224 */ /* 0x004fc600078e0013 */
[----:B------:R-:W-:-:S13]  /*0070*/  ISETP.GE.AND P0, PT, R19, R2, PT ;  /* 0x000000021300720c */ /* 0x000fda0003f06270 */
[----:B------:R-:W-:Y:S01]  /*0080*/  @!P0 VIADD R19, R3, 0x80 ;  /* 0x0000008003138836 */ /* 0x000fe20000000000 */
[----:B------:R-:W0:Y:S01]  /*0090*/  @!P0 LDC.64 R14, c[0x0][0x390] ;  /* 0x0000e400ff0e8b82 */ /* 0x000e220000000a00 */
[----:B------:R-:W-:-:S03]  /*00a0*/  @!P0 IMAD R7, R0, 0x200, R3 ;  /* 0x0000020000078824 */ /* 0x000fc600078e0203 */
[----:B------:R-:W-:-:S13]  /*00b0*/  ISETP.GE.AND P1, PT, R19, R2, PT ;  /* 0x000000021300720c */ /* 0x000fda0003f26270 */
[----:B------:R-:W-:Y:S01]  /*00c0*/  @!P1 LEA R17, R0, R19, 0x9 ;  /* 0x0000001300119211 */ /* 0x000fe200078e48ff */
[----:B------:R-:W-:Y:S01]  /*00d0*/  @!P1 VIADD R19, R19, 0x80 ;  /* 0x0000008013139836 */ /* 0x000fe20000000000 */
[----:B------:R-:W2:Y:S04]  /*00e0*/  @!P1 LDC.64 R10, c[0x0][0x390] ;  /* 0x0000e400ff0a9b82 */ /* 0x000ea80000000a00 */
[----:B------:R-:W-:Y:S01]  /*00f0*/  ISETP.GE.AND P2, PT, R19, R2, PT ;  /* 0x000000021300720c */ /* 0x000fe20003f46270 */
[----:B0-----:R-:W-:Y:S01]  /*0100*/  @!P0 IMAD.WIDE.U32 R14, R7, 0x2, R14 ;  /* 0x00000002070e8825 */ /* 0x001fe200078e000e */
[----:B------:R-:W-:-:S06]  /*0110*/  PRMT R7, RZ, 0x7610, R7 ;  /* 0x00007610ff077816 */ /* 0x000fcc0000000007 */
[----:B-1----:R-:W3:Y:S05]  /*0120*/  @!P0 LDG.E.U16 R7, desc[UR4][R14.64] ;  /* 0x000000040e078981 */ /* 0x002eea000c1e1500 */
[----:B------:R-:W0:Y:S01]  /*0130*/  @!P2 LDC.64 R8, c[0x0][0x390] ;  /* 0x0000e400ff08ab82 */ /* 0x000e220000000a00 */
[----:B------:R-:W-:Y:S02]  /*0140*/  @!P2 LEA R13, R0, R19, 0x9 ;  /* 0x00000013000da211 */ /* 0x000fe400078e48ff */
[----:B------:R-:W-:Y:S01]  /*0150*/  PRMT R12, RZ, 0x7610, R12 ;  /* 0x00007610ff0c7816 */ /* 0x000fe2000000000c */
[----:B--2---:R-:W-:-:S04]  /*0160*/  @!P1 IMAD.WIDE.U32 R16, R17, 0x2, R10 ;  /* 0x0000000211109825 */ /* 0x004fc800078e000a */
[----:B0-----:R-:W-:Y:S01]  /*0170*/  @!P2 IMAD.WIDE.U32 R8, R13, 0x2, R8 ;  /* 0x000000020d08a825 */ /* 0x001fe200078e0008 */
[----:B------:R-:W-:-:S04]  /*0180*/  PRMT R13, RZ, 0x7610, R13 ;  /* 0x00007610ff0d7816 */ /* 0x000fc8000000000d */
[----:B------:R-:W2:Y:S04]  /*0190*/  @!P2 LDG.E.U16 R12, desc[UR4][R8.64] ;  /* 0x00000004080ca981 */ /* 0x000ea8000c1e1500 */
[----:B------:R0:W4:Y:S01]  /*01a0*/  @!P1 LDG.E.U16 R13, desc[UR4][R16.64] ;  /* 0x00000004100d9981 */ /* 0x000122000c1e1500 */
[----:B------:R-:W-:-:S05]  /*01b0*/  @!P2 VIADD R19, R19, 0x80 ;  /* 0x000000801313a836 */ /* 0x000fca0000000000 */
[----:B------:R-:W-:-:S13]  /*01c0*/  ISETP.GE.AND P0, PT, R19, R2, PT ;  /* 0x000000021300720c */ /* 0x000fda0003f06270 */
[----:B------:R-:W1:Y:S01]  /*01d0*/  @!P0 LDC.64 R10, c[0x0][0x390] ;  /* 0x0000e400ff0a8b82 */ /* 0x000e620000000a00 */
[----:B------:R-:W-:Y:S01]  /*01e0*/  @!P0 IMAD R19, R0, 0x200, R19 ;  /* 0x0000020000138824 */ /* 0x000fe200078e0213 */
[C---:B------:R-:W-:Y:S01]  /*01f0*/  ISETP.GE.AND P1, PT, R3.reuse, R2, PT ;  /* 0x000000020300720c */ /* 0x040fe20003f26270 */
[----:B0-----:R-:W-:-:S12]  /*0200*/  VIADD R17, R3, 0x80 ;  /* 0x0000008003117836 */ /* 0x001fd80000000000 */
[----:B------:R-:W0:Y:S01]  /*0210*/  @!P1 LDC.64 R8, c[0x0][0x388] ;  /* 0x0000e200ff089b82 */ /* 0x000e220000000a00 */
[----:B-1----:R-:W-:-:S07]  /*0220*/  @!P0 IMAD.WIDE.U32 R14, R19, 0x2, R10 ;  /* 0x00000002130e8825 */ /* 0x002fce00078e000a */
[----:B------:R-:W1:Y:S01]  /*0230*/  LDC.U16 R11, c[0x0][0x386] ;  /* 0x0000e180ff0b7b82 */ /* 0x000e620000000400 */
[----:B------:R-:W-:Y:S02]  /*0240*/  PRMT R10, RZ, 0x7610, R10 ;  /* 0x00007610ff0a7816 */ /* 0x000fe4000000000a */
[----:B------:R-:W-:Y:S02]  /*0250*/  IADD3 R19, PT, PT, R3, 0x100, RZ ;  /* 0x0000010003137810 */ /* 0x000fe40007ffe0ff */
[-C--:B------:R-:W-:Y:S02]  /*0260*/  ISETP.GE.AND P2, PT, R17, R2.reuse, PT ;  /* 0x000000021100720c */ /* 0x080fe40003f46270 */
[----:B------:R-:W-:Y:S01]  /*0270*/  ISETP.GE.AND P3, PT, R19, R2, PT ;  /* 0x000000021300720c */ /* 0x000fe20003f66270 */
[----:B------:R0:W5:Y:S01]  /*0280*/  @!P0 LDG.E.U16 R10, desc[UR4][R14.64] ;  /* 0x000000040e0a8981 */ /* 0x000162000c1e1500 */
[----:B-1----:R-:W-:-:S06]  /*0290*/  @!P1 IMAD.U32 R16, R11, 0x10000, RZ ;  /* 0x000100000b109824 */ /* 0x002fcc00078e00ff */
[----:B------:R-:W1:Y:S01]  /*02a0*/  @!P1 MUFU.RCP R16, R16 ;  /* 0x0000001000109308 */ /* 0x000e620000001000 */
[----:B0-----:R-:W-:Y:S02]  /*02b0*/  VIADD R15, R3, 0x180 ;  /* 0x00000180030f7836 */ /* 0x001fe40000000000 */
[----:B------:R-:W-:-:S03]  /*02c0*/  @!P2 IMAD.U32 R14, R11, 0x10000, RZ ;  /* 0x000100000b0ea824 */ /* 0x000fc600078e00ff */
[----:B------:R-:W-:Y:S02]  /*02d0*/  ISETP.GE.AND P0, PT, R15, R2, PT ;  /* 0x000000020f00720c */ /* 0x000fe40003f06270 */
[----:B------:R-:W-:Y:S02]  /*02e0*/  @!P1 LEA R15, R0, R3, 0x9 ;  /* 0x00000003000f9211 */ /* 0x000fe400078e48ff */
[----:B------:R-:W-:-:S03]  /*02f0*/  @!P3 SHF.L.U32 R18, R11, 0x10, RZ ;  /* 0x000000100b12b819 */ /* 0x000fc600000006ff */
[----:B------:R-:W-:Y:S01]  /*0300*/  @!P1 IMAD.WIDE.U32 R8, R15, 0x2, R8 ;  /* 0x000000020f089825 */ /* 0x000fe200078e0008 */
[----:B------:R-:W0:Y:S03]  /*0310*/  @!P3 MUFU.RCP R19, R18 ;  /* 0x000000120013b308 */ /* 0x000e260000001000 */
[----:B------:R-:W-:-:S05]  /*0320*/  @!P1 IMAD.MOV.U32 R3, RZ, RZ, R17 ;  /* 0x000000ffff039224 */ /* 0x000fca00078e0011 */
[----:B------:R-:W0:Y:S01]  /*0330*/  @!P2 MUFU.RCP R14, R14 ;  /* 0x0000000e000ea308 */ /* 0x000e220000001000 */
[----:B------:R-:W-:Y:S01]  /*0340*/  ISETP.GE.AND P4, PT, R3, R2, PT ;  /* 0x000000020300720c */ /* 0x000fe20003f86270 */
[----:B------:R-:W-:Y:S01]  /*0350*/  BSSY.RECONVERGENT B0, `(.L_x_1460) ;  /* 0x0000016000007945 */ /* 0x000fe20003800200 */
[----:B---3--:R-:W-:-:S05]  /*0360*/  @!P1 SHF.L.U32 R7, R7, 0x10, RZ ;  /* 0x0000001007079819 */ /* 0x008fca00000006ff */
[----:B-1----:R-:W-:-:S05]  /*0370*/  @!P1 FMUL.FTZ R7, R7, R16 ;  /* 0x0000001007079220 */ /* 0x002fca0000410000 */
[----:B------:R-:W-:-:S05]  /*0380*/  @!P1 F2FP.BF16.F32.PACK_AB R6, RZ, R7 ;  /* 0x00000007ff06923e */ /* 0x000fca00000010ff */
[----:B------:R1:W-:Y:S01]  /*0390*/  @!P1 STG.E.U16 desc[UR4][R8.64], R6 ;  /* 0x0000000608009986 */ /* 0x0003e2000c101504 */
[----:B--2---:R-:W-:Y:S01]  /*03a0*/  @!P3 IMAD.U32 R12, R12, 0x10000, RZ ;  /* 0x000100000c0cb824 */ /* 0x004fe200078e00ff */
[----:B----4-:R-:W-:-:S03]  /*03b0*/  @!P2 SHF.L.U32 R13, R13, 0x10, RZ ;  /* 0x000000100d0da819 */ /* 0x010fc600000006ff */
[----:B0-----:R-:W-:Y:S02]  /*03c0*/  @!P3 FMUL.FTZ R12, R12, R19 ;  /* 0x000000130c0cb220 */ /* 0x001fe40000410000 */
[----:B------:R-:W-:-:S03]  /*03d0*/  @!P2 FMUL.FTZ R13, R13, R14 ;  /* 0x0000000e0d0da220 */ /* 0x000fc60000410000 */
[----:B------:R-:W-:Y:S02]  /*03e0*/  @!P3 F2FP.BF16.F32.PACK_AB R5, RZ, R12 ;  /* 0x0000000cff05b23e */ /* 0x000fe400000010ff */
        /* <DEDUP_REMOVED lines=12> */
.L_x_1461:
[----:B------:R-:W-:Y:S05]  /*04b0*/  BSYNC.RECONVERGENT B0 ;  /* 0x0000000000007941 */ /* 0x000fea0003800200 */
.L_x_1460:
[----:B------:R-:W-:Y:S02]  /*04c0*/  @!P0 SHF.L.U32 R11, R11, 0x10, RZ ;  /* 0x000000100b0b8819 */ /* 0x000fe400000006ff */
[----:B------:R-:W-:-:S04]  /*04d0*/  ISETP.GE.AND P1, PT, R3, R2, PT ;  /* 0x000000020300720c */ /* 0x000fc80003f26270 */
[----:B------:R-:W1:Y:S09]  /*04e0*/  @!P0 MUFU.RCP R11, R11 ;  /* 0x0000000b000b8308 */ /* 0x000e720000001000 */
[----:B------:R-:W-:Y:S05]  /*04f0*/  @P1 EXIT ;  /* 0x000000000000194d */ /* 0x000fea0003800000 */
[----:B0-----:R-:W0:Y:S01]  /*0500*/  LDC.64 R4, c[0x0][0x388] ;  /* 0x0000e200ff047b82 */ /* 0x001e220000000a00 */
[----:B-----5:R-:W-:Y:S01]  /*0510*/  @!P0 IMAD.U32 R10, R10, 0x10000, RZ ;  /* 0x000100000a0a8824 */ /* 0x020fe200078e00ff */
[----:B------:R-:W-:-:S03]  /*0520*/  LEA R3, R0, R3, 0x9 ;  /* 0x0000000300037211 */ /* 0x000fc600078e48ff */
[----:B-1----:R-:W-:-:S05]  /*0530*/  @!P0 FMUL.FTZ R10, R10, R11 ;  /* 0x0000000b0a0a8220 */ /* 0x002fca0000410000 */
[----:B------:R-:W-:-:S04]  /*0540*/  @!P0 F2FP.BF16.F32.PACK_AB R2, RZ, R10 ;  /* 0x0000000aff02823e */ /* 0x000fc800000010ff */
[----:B------:R-:W-:Y:S01]  /*0550*/  PRMT R0, R2, 0x7610, R0 ;  /* 0x0000761002007816 */ /* 0x000fe20000000000 */
[----:B0-----:R-:W-:-:S05]  /*0560*/  IMAD.WIDE.U32 R2, R3, 0x2, R4 ;  /* 0x0000000203027825 */ /* 0x001fca00078e0004 */
[----:B------:R-:W-:Y:S01]  /*0570*/  STG.E.U16 desc[UR4][R2.64], R0 ;  /* 0x0000000002007986 */ /* 0x000fe2000c101504 */
[----:B------:R-:W-:Y:S05]  /*0580*/  EXIT ;  /* 0x000000000000794d */ /* 0x000fea0003800000 */
.L_x_1462:
        /* <DEDUP_REMOVED lines=15> */
.L_x_19419:


//--------------------- .text._ZN2at6native29vectorized_elementwise_kernelILi2ENS0_13BUnaryFunctorIN3c108BFloat16ES4_S4_NS0_15binary_internal10DivFunctorIS4_EEEESt5arrayIPcLm2EEEEviT0_T1_ --------------------------
	.section	.text._ZN2at6native29vectorized_elementwise_kernelILi2ENS0_13BUnaryFunctorIN3c108BFloat16ES4_S4_NS0_15binary_internal10DivFunctorIS4_EEEESt5arrayIPcLm2EEEEviT0_T1_,"ax",@progbits
	.align	128
        .global         _ZN2at6native29vectorized_elementwise_kernelILi2ENS0_13BUnaryFunctorIN3c108BFloat16ES4_S4_NS0_15binary_internal10DivFunctorIS4_EEEESt5arrayIPcLm2EEEEviT0_T1_
        .type           _ZN2at6native29vectorized_elementwise_kernelILi2ENS0_13BUnaryFunctorIN3c108BFloat16ES4_S4_NS0_15binary_internal10DivFunctorIS4_EEEESt5arrayIPcLm2EEEEviT0_T1_,@function
        .size           _ZN2at6native29vectorized_elementwise_kernelILi2ENS0_13BUnaryFunctorIN3c108BFloat16ES4_S4_NS0_15binary_internal10DivFunctorIS4_EEEESt5arrayIPcLm2EEEEviT0_T1_,(.L_x_19420 - _ZN2at6native29vectorized_elementwise_kernelILi2ENS0_13BUnaryFunctorIN3c108BFloat16ES4_S4_NS0_15binary_internal10DivFunctorIS4_EEEESt5arrayIPcLm2EEEEviT0_T1_)
        .other          _ZN2at6native29vectorized_elementwise_kernelILi2ENS0_13BUnaryFunctorIN3c108BFloat16ES4_S4_NS0_15binary_internal10DivFunctorIS4_EEEESt5arrayIPcLm2EEEEviT0_T1_,@"STO_CUDA_ENTRY STV_DEFAULT"
_ZN2at6native29vectorized_elementwise_kernelILi2ENS0_13BUnaryFunctorIN3c108BFloat16ES4_S4_NS0_15binary_internal10DivFunctorIS4_EEEESt5arrayIPcLm2EEEEviT0_T1_:
.text._ZN2at6native29vectorized_elementwise_kernelILi2ENS0_13BUnaryFunctorIN3c108BFloat16ES4_S4_NS0_15binary_internal10DivFunctorIS4_EEEESt5arrayIPcLm2EEEEviT0_T1_:
[----:B------:R-:W-:Y:S01]  /*0000*/  LDC R1, c[0x0][0x37c] ;  /* 0x0000df00ff017b82 */ /* 0x000fe20000000800 */
[----:B------:R-:W0:Y:S01]  /*0010*/  S2R R2, SR_CTAID.X ;  /* 0x0000000000027919 */ /* 0x000e220000002500 */
[----:B------:R-:W1:Y:S06]  /*0020*/  LDCU UR6, c[0x0][0x380] ;  /* 0x00007000ff0677ac */ /* 0x000e6c0008000800 */
[----:B------:R-:W2:Y:S01]  /*0030*/  LDC.U16 R6, c[0x0][0x386] ;  /* 0x0000e180ff067b82 */ /* 0x000ea20000000400 */
[----:B------:R-:W3:Y:S01]  /*0040*/  LDCU.64 UR4, c[0x0][0x358] ;  /* 0x00006b00ff0477ac */ /* 0x000ee20008000a00 */
[----:B0-----:R-:W-:-:S05]  /*0050*/  IMAD.SHL.U32 R2, R2, 0x400, RZ ;  /* 0x0000040002027824 */ /* 0x001fca00078e00ff */
[----:B-1----:R-:W-:-:S04]  /*0060*/  IADD3 R3, PT, PT, -R2, UR6, RZ ;  /* 0x0000000602037c10 */ /* 0x002fc8000fffe1ff */
[----:B------:R-:W-:-:S13]  /*0070*/  ISETP.GT.U32.AND P0, PT, R3, 0x3ff, PT ;  /* 0x000003ff0300780c */ /* 0x000fda0003f04070 */
[----:B---3--:R-:W-:Y:S05]  /*0080*/  @P0 BRA `(.L_x_1463) ;  /* 0x0000000800ac0947 */ /* 0x008fea0003800000 */
[----:B------:R-:W0:Y:S01]  /*0090*/  S2R R26, SR_TID.X ;  /* 0x00000000001a7919 */ /* 0x000e220000002100 */
[----:B------:R-:W-:Y:S02]  /*00a0*/  PRMT R24, RZ, 0x7610, R24 ;  /* 0x00007610ff187816 */ /* 0x000fe40000000018 */
[----:B0-----:R-:W-:Y:S01]  /*00b0*/  ISETP.GE.U32.AND P5, PT, R26, R3, PT ;  /* 0x000000031a00720c */ /* 0x001fe20003fa6070 */
[----:B------:R-:W-:-:S12]  /*00c0*/  IMAD.MOV.U32 R5, RZ, RZ, R26 ;  /* 0x000000ffff057224 */ /* 0x000fd800078e001a */
[----:B------:R-:W-:Y:S01]  /*00d0*/  @!P5 IADD3 R26, PT, PT, R5, 0x80, RZ ;  /* 0x00000080051ad810 */ /* 0x000fe20007ffe0ff */
[----:B------:R-:W0:Y:S03]  /*00e0*/  @!P5 LDC.64 R10, c[0x0][0x390] ;  /* 0x0000e400ff0adb82 */ /* 0x000e260000000a00 */
[----:B------:R-:W-:-:S13]  /*00f0*/  ISETP.GE.U32.AND P6, PT, R26, R3, PT ;  /* 0x000000031a00720c */ /* 0x000fda0003fc6070 */
[----:B------:R-:W-:Y:S01]  /*0100*/  @!P6 IMAD.IADD R19, R2, 0x1, R26 ;  /* 0x000000010213e824 */ /* 0x000fe200078e021a */
[----:B------:R-:W1:Y:S01]  /*0110*/  @!P6 LDC.64 R16, c[0x0][0x390] ;  /* 0x0000e400ff10eb82 */ /* 0x000e620000000a00 */
[----:B------:R-:W-:-:S05]  /*0120*/  @!P6 VIADD R26, R26, 0x80 ;  /* 0x000000801a1ae836 */ /* 0x000fca0000000000 */
[----:B------:R-:W-:-:S13]  /*0130*/  ISETP.GE.U32.AND P4, PT, R26, R3, PT ;  /* 0x000000031a00720c */ /* 0x000fda0003f86070 */
[----:B------:R-:W-:Y:S01]  /*0140*/  @!P4 IADD3 R13, PT, PT, R2, R26, RZ ;  /* 0x0000001a020dc210 */ /* 0x000fe20007ffe0ff */
[----:B------:R-:W-:Y:S01]  /*0150*/  @!P4 VIADD R26, R26, 0x80 ;  /* 0x000000801a1ac836 */ /* 0x000fe20000000000 */
[----:B------:R-:W3:Y:S01]  /*0160*/  @!P4 LDC.64 R14, c[0x0][0x390] ;  /* 0x0000e400ff0ecb82 */ /* 0x000ee20000000a00 */
[----:B-1----:R-:W-:-:S03]  /*0170*/  @!P6 IMAD.WIDE.U32 R16, R19, 0x2, R16 ;  /* 0x000000021310e825 */ /* 0x002fc600078e0010 */
[----:B------:R-:W-:Y:S01]  /*0180*/  ISETP.GE.U32.AND P3, PT, R26, R3, PT ;  /* 0x000000031a00720c */ /* 0x000fe20003f66070 */
[----:B------:R-:W-:Y:S01]  /*0190*/  @!P5 IMAD.IADD R19, R2, 0x1, R5 ;  /* 0x000000010213d824 */ /* 0x000fe200078e0205 */
[----:B------:R-:W-:Y:S01]  /*01a0*/  PRMT R0, RZ, 0x7610, R0 ;  /* 0x00007610ff007816 */ /* 0x000fe20000000000 */
[----:B------:R-:W4:Y:S02]  /*01b0*/  @!P6 LDG.E.U16 R24, desc[UR4][R16.64] ;  /* 0x000000041018e981 */ /* 0x000f24000c1e1500 */
[----:B0-----:R-:W-:-:S05]  /*01c0*/  @!P5 IMAD.WIDE.U32 R10, R19, 0x2, R10 ;  /* 0x00000002130ad825 */ /* 0x001fca00078e000a */
[----:B------:R0:W5:Y:S03]  /*01d0*/  @!P5 LDG.E.U16 R0, desc[UR4][R10.64] ;  /* 0x000000040a00d981 */ /* 0x000166000c1e1500 */
[----:B------:R-:W-:Y:S01]  /*01e0*/  @!P3 IMAD.IADD R29, R2, 0x1, R26 ;  /* 0x00000001021db824 */ /* 0x000fe200078e021a */
[----:B------:R-:W-:Y:S01]  /*01f0*/  @!P3 IADD3 R26, PT, PT, R26, 0x80, RZ ;  /* 0x000000801a1ab810 */ /* 0x000fe20007ffe0ff */
[----:B------:R-:W1:Y:S03]  /*0200*/  @!P3 LDC.64 R18, c[0x0][0x390] ;  /* 0x0000e400ff12bb82 */ /* 0x000e660000000a00 */
[----:B------:R-:W-:-:S13]  /*0210*/  ISETP.GE.U32.AND P2, PT, R26, R3, PT ;  /* 0x000000031a00720c */ /* 0x000fda0003f46070 */
[----:B------:R-:W-:Y:S01]  /*0220*/  @!P2 IMAD.IADD R27, R2, 0x1, R26 ;  /* 0x00000001021ba824 */ /* 0x000fe200078e021a */
[----:B------:R-:W-:Y:S01]  /*0230*/  PRMT R28, RZ, 0x7610, R28 ;  /* 0x00007610ff1c7816 */ /* 0x000fe2000000001c */
[----:B------:R-:W-:Y:S01]  /*0240*/  @!P2 VIADD R26, R26, 0x80 ;  /* 0x000000801a1aa836 */ /* 0x000fe20000000000 */
[----:B0-----:R-:W0:Y:S04]  /*0250*/  @!P2 LDC.64 R10, c[0x0][0x390] ;  /* 0x0000e400ff0aab82 */ /* 0x001e280000000a00 */
[----:B------:R-:W-:-:S13]  /*0260*/  ISETP.GE.U32.AND P1, PT, R26, R3, PT ;  /* 0x000000031a00720c */ /* 0x000fda0003f26070 */
[----:B------:R-:W-:Y:S01]  /*0270*/  @!P1 IADD3 R25, PT, PT, R2, R26, RZ ;  /* 0x0000001a02199210 */ /* 0x000fe20007ffe0ff */
[----:B------:R-:W-:-:S05]  /*0280*/  @!P1 VIADD R26, R26, 0x80 ;  /* 0x000000801a1a9836 */ /* 0x000fca0000000000 */
[-C--:B------:R-:W-:Y:S01]  /*0290*/  ISETP.GE.U32.AND P0, PT, R26, R3.reuse, PT ;  /* 0x000000031a00720c */ /* 0x080fe20003f06070 */
[----:B---3--:R-:W-:Y:S02]  /*02a0*/  @!P4 IMAD.WIDE.U32 R14, R13, 0x2, R14 ;  /* 0x000000020d0ec825 */ /* 0x008fe400078e000e */
[----:B------:R-:W3:Y:S03]  /*02b0*/  @!P1 LDC.64 R12, c[0x0][0x390] ;  /* 0x0000e400ff0c9b82 */ /* 0x000ee60000000a00 */
[----:B------:R2:W5:Y:S07]  /*02c0*/  @!P4 LDG.E.U16 R28, desc[UR4][R14.64] ;  /* 0x000000040e1cc981 */ /* 0x00056e000c1e1500 */
[----:B------:R-:W-:Y:S01]  /*02d0*/  @!P0 IADD3 R23, PT, PT, R2, R26, RZ ;  /* 0x0000001a02178210 */ /* 0x000fe20007ffe0ff */
[----:B------:R-:W-:Y:S01]  /*02e0*/  @!P0 VIADD R26, R26, 0x80 ;  /* 0x000000801a1a8836 */ /* 0x000fe20000000000 */
[----:B--2---:R-:W2:Y:S04]  /*02f0*/  @!P0 LDC.64 R14, c[0x0][0x390] ;  /* 0x0000e400ff0e8b82 */ /* 0x004ea80000000a00 */
[----:B------:R-:W-:Y:S01]  /*0300*/  ISETP.GE.U32.AND P5, PT, R26, R3, PT ;  /* 0x000000031a00720c */ /* 0x000fe20003fa6070 */
[----:B-1----:R-:W-:-:S12]  /*0310*/  @!P3 IMAD.WIDE.U32 R18, R29, 0x2, R18 ;  /* 0x000000021d12b825 */ /* 0x002fd800078e0012 */
[----:B------:R-:W1:Y:S01]  /*0320*/  @!P5 LDC.64 R16, c[0x0][0x390] ;  /* 0x0000e400ff10db82 */ /* 0x000e620000000a00 */
[----:B------:R-:W-:Y:S01]  /*0330*/  PRMT R29, RZ, 0x7610, R29 ;  /* 0x00007610ff1d7816 */ /* 0x000fe2000000001d */
[----:B0-----:R-:W-:-:S05]  /*0340*/  @!P2 IMAD.WIDE.U32 R10, R27, 0x2, R10 ;  /* 0x000000021b0aa825 */ /* 0x001fca00078e000a */
[----:B------:R0:W5:Y:S01]  /*0350*/  @!P3 LDG.E.U16 R29, desc[UR4][R18.64] ;  /* 0x00000004121db981 */ /* 0x000162000c1e1500 */
[----:B---3--:R-:W-:Y:S01]  /*0360*/  @!P1 IMAD.WIDE.U32 R12, R25, 0x2, R12 ;  /* 0x00000002190c9825 */ /* 0x008fe200078e000c */
[----:B------:R-:W-:-:S06]  /*0370*/  PRMT R25, RZ, 0x7610, R25 ;  /* 0x00007610ff197816 */ /* 0x000fcc0000000019 */
[----:B------:R3:W5:Y:S01]  /*0380*/  @!P2 LDG.E.U16 R25, desc[UR4][R10.64] ;  /* 0x000000040a19a981 */ /* 0x000762000c1e1500 */
[----:B0-----:R-:W-:Y:S02]  /*0390*/  @!P5 IMAD.IADD R19, R2, 0x1, R26 ;  /* 0x000000010213d824 */ /* 0x001fe400078e021a */
[--C-:B--2---:R-:W-:Y:S01]  /*03a0*/  @!P0 IMAD.WIDE.U32 R26, R23, 0x2, R14.reuse ;  /* 0x00000002171a8825 */ /* 0x104fe200078e000e */
[----:B------:R-:W-:Y:S02]  /*03b0*/  PRMT R15, RZ, 0x7610, R15 ;  /* 0x00007610ff0f7816 */ /* 0x000fe4000000000f */
[----:B------:R-:W-:Y:S02]  /*03c0*/  PRMT R23, RZ, 0x7610, R23 ;  /* 0x00007610ff177816 */ /* 0x000fe40000000017 */
[----:B------:R-:W-:Y:S01]  /*03d0*/  PRMT R14, RZ, 0x7610, R14 ;  /* 0x00007610ff0e7816 */ /* 0x000fe2000000000e */
[----:B-1----:R-:W-:Y:S01]  /*03e0*/  @!P5 IMAD.WIDE.U32 R16, R19, 0x2, R16 ;  /* 0x000000021310d825 */ /* 0x002fe200078e0010 */
[----:B------:R-:W2:Y:S04]  /*03f0*/  @!P1 LDG.E.U16 R15, desc[UR4][R12.64] ;  /* 0x000000040c0f9981 */ /* 0x000ea8000c1e1500 */
[----:B------:R0:W2:Y:S04]  /*0400*/  @!P5 LDG.E.U16 R23, desc[UR4][R16.64] ;  /* 0x000000041017d981 */ /* 0x0000a8000c1e1500 */
[----:B------:R1:W2:Y:S01]  /*0410*/  @!P0 LDG.E.U16 R14, desc[UR4][R26.64] ;  /* 0x000000041a0e8981 */ /* 0x0002a2000c1e1500 */
[----:B------:R-:W-:-:S04]  /*0420*/  IADD3 R18, PT, PT, R5, 0x80, RZ ;  /* 0x0000008005127810 */ /* 0x000fc80007ffe0ff */
[-C--:B------:R-:W-:Y:S02]  /*0430*/  ISETP.GE.U32.AND P5, PT, R18, R3.reuse, PT ;  /* 0x000000031200720c */ /* 0x080fe40003fa6070 */
[----:B------:R-:W-:-:S11]  /*0440*/  ISETP.GE.U32.AND P0, PT, R5, R3, PT ;  /* 0x000000030500720c */ /* 0x000fd60003f06070 */
[----:B---3--:R-:W-:-:S06]  /*0450*/  @!P5 IMAD.U32 R10, R6, 0x10000, RZ ;  /* 0x00010000060ad824 */ /* 0x008fcc00078e00ff */
[----:B------:R-:W3:Y:S01]  /*0460*/  @!P5 MUFU.RCP R10, R10 ;  /* 0x0000000a000ad308 */ /* 0x000ee20000001000 */
[C---:B------:R-:W-:Y:S02]  /*0470*/  VIADD R19, R5.reuse, 0x100 ;  /* 0x0000010005137836 */ /* 0x040fe40000000000 */
[----:B0-----:R-:W-:Y:S02]  /*0480*/  VIADD R16, R5, 0x280 ;  /* 0x0000028005107836 */ /* 0x001fe40000000000 */
[----:B------:R-:W-:Y:S01]  /*0490*/  @!P0 IMAD.U32 R11, R6, 0x10000, RZ ;  /* 0x00010000060b8824 */ /* 0x000fe200078e00ff */
[-C--:B------:R-:W-:Y:S02]  /*04a0*/  ISETP.GE.U32.AND P1, PT, R19, R3.reuse, PT ;  /* 0x000000031300720c */ /* 0x080fe40003f26070 */
[C---:B------:R-:W-:Y:S01]  /*04b0*/  IADD3 R19, PT, PT, R5.reuse, 0x180, RZ ;  /* 0x0000018005137810 */ /* 0x040fe20007ffe0ff */
[----:B------:R-:W0:Y:S01]  /*04c0*/  @!P0 MUFU.RCP R17, R11 ;  /* 0x0000000b00118308 */ /* 0x000e220000001000 */
[-C--:B------:R-:W-:Y:S01]  /*04d0*/  ISETP.GE.U32.AND P4, PT, R16, R3.reuse, PT ;  /* 0x000000031000720c */ /* 0x080fe20003f86070 */
[----:B------:R-:W-:Y:S01]  /*04e0*/  VIADD R12, R5, 0x200 ;  /* 0x00000200050c7836 */ /* 0x000fe20000000000 */
[----:B------:R-:W-:-:S04]  /*04f0*/  ISETP.GE.U32.AND P2, PT, R19, R3, PT ;  /* 0x000000031300720c */ /* 0x000fc80003f46070 */
[----:B------:R-:W-:-:S03]  /*0500*/  ISETP.GE.U32.AND P3, PT, R12, R3, PT ;  /* 0x000000030c00720c */ /* 0x000fc60003f66070 */
[----:B------:R-:W-:-:S06]  /*0510*/  @!P1 SHF.L.U32 R19, R6, 0x10, RZ ;  /* 0x0000001006139819 */ /* 0x000fcc00000006ff */
[----:B-1----:R-:W-:Y:S01]  /*0520*/  @!P2 SHF.L.U32 R26, R6, 0x10, RZ ;  /* 0x00000010061aa819 */ /* 0x002fe200000006ff */
[----:B------:R1:W0:Y:S02]  /*0530*/  @!P1 MUFU.RCP R12, R19 ;  /* 0x00000013000c9308 */ /* 0x0002240000001000 */
[----:B-1----:R-:W-:Y:S01]  /*0540*/  @!P0 IADD3 R19, PT, PT, R2, R5, RZ ;  /* 0x0000000502138210 */ /* 0x002fe20007ffe0ff */
[----:B------:R-:W-:Y:S04]  /*0550*/  BSSY.RECONVERGENT B0, `(.L_x_1464) ;  /* 0x0000056000007945 */ /* 0x000fe80003800200 */
[----:B------:R-:W-:Y:S01]  /*0560*/  BSSY.RELIABLE B1, `(.L_x_1465) ;  /* 0x000004e000017945 */ /* 0x000fe20003800100 */
[----:B----4-:R-:W-:Y:S02]  /*0570*/  @!P5 IMAD.U32 R13, R24, 0x10000, RZ ;  /* 0x00010000180dd824 */ /* 0x010fe400078e00ff */
[----:B------:R-:W-:-:S02]  /*0580*/  VIADD R24, R5, 0x300 ;  /* 0x0000030005187836 */ /* 0x000fc40000000000 */
[----:B---3--:R-:W-:Y:S02]  /*0590*/  @!P5 FMUL.FTZ R16, R13, R10 ;  /* 0x0000000a0d10d220 */ /* 0x008fe40000410000 */
[----:B------:R-:W1:Y:S01]  /*05a0*/  @!P0 LDC.64 R10, c[0x0][0x388] ;  /* 0x0000e200ff0a8b82 */ /* 0x000e620000000a00 */
[-C--:B------:R-:W-:Y:S02]  /*05b0*/  ISETP.GE.U32.AND P6, PT, R24, R3.reuse, PT ;  /* 0x000000031800720c */ /* 0x080fe40003fc6070 */
[----:B------:R-:W-:Y:S02]  /*05c0*/  IADD3 R24, PT, PT, R5, 0x380, RZ ;  /* 0x0000038005187810 */ /* 0x000fe40007ffe0ff */
[----:B------:R-:W-:Y:S02]  /*05d0*/  @!P5 F2FP.BF16.F32.PACK_AB R4, RZ, R16 ;  /* 0x00000010ff04d23e */ /* 0x000fe400000010ff */
[----:B------:R-:W-:Y:S02]  /*05e0*/  ISETP.GE.U32.AND P5, PT, R24, R3, PT ;  /* 0x000000031800720c */ /* 0x000fe40003fa6070 */
[----:B-----5:R-:W-:Y:S01]  /*05f0*/  @!P0 SHF.L.U32 R24, R0, 0x10, RZ ;  /* 0x0000001000188819 */ /* 0x020fe200000006ff */
[----:B------:R3:W4:Y:S04]  /*0600*/  @!P2 MUFU.RCP R13, R26 ;  /* 0x0000001a000da308 */ /* 0x0007280000001000 */
[----:B0-----:R-:W-:Y:S01]  /*0610*/  @!P0 FMUL.FTZ R24, R24, R17 ;  /* 0x0000001118188220 */ /* 0x001fe20000410000 */
[----:B------:R-:W-:-:S02]  /*0620*/  @!P3 IMAD.U32 R16, R6, 0x10000, RZ ;  /* 0x000100000610b824 */ /* 0x000fc400078e00ff */
[C---:B------:R-:W-:Y:S02]  /*0630*/  @!P6 IMAD.U32 R17, R6.reuse, 0x10000, RZ ;  /* 0x000100000611e824 */ /* 0x040fe400078e00ff */
[----:B------:R-:W-:Y:S01]  /*0640*/  @!P0 F2FP.BF16.F32.PACK_AB R22, RZ, R24 ;  /* 0x00000018ff16823e */ /* 0x000fe200000010ff */
[C---:B---3--:R-:W-:Y:S02]  /*0650*/  @!P4 IMAD.U32 R26, R6.reuse, 0x10000, RZ ;  /* 0x00010000061ac824 */ /* 0x048fe400078e00ff */
[----:B------:R-:W-:Y:S01]  /*0660*/  @!P5 IMAD.U32 R24, R6, 0x10000, RZ ;  /* 0x000100000618d824 */ /* 0x000fe200078e00ff */
[----:B------:R-:W0:Y:S01]  /*0670*/  @!P3 MUFU.RCP R16, R16 ;  /* 0x000000100010b308 */ /* 0x000e220000001000 */
[----:B-1----:R-:W-:-:S04]  /*0680*/  @!P0 IMAD.WIDE.U32 R10, R19, 0x2, R10 ;  /* 0x00000002130a8825 */ /* 0x002fc800078e000a */
[----:B------:R-:W-:-:S03]  /*0690*/  @!P0 IMAD.MOV.U32 R5, RZ, RZ, R18 ;  /* 0x000000ffff058224 */ /* 0x000fc600078e0012 */
[----:B------:R-:W1:Y:S01]  /*06a0*/  @!P4 MUFU.RCP R0, R26 ;  /* 0x0000001a0000c308 */ /* 0x000e620000001000 */
[----:B------:R3:W-:Y:S07]  /*06b0*/  @!P0 STG.E.U16 desc[UR4][R10.64], R22 ;  /* 0x000000160a008986 */ /* 0x0007ee000c101504 */
[----:B------:R-:W-:Y:S01]  /*06c0*/  @!P6 MUFU.RCP R17, R17 ;  /* 0x000000110011e308 */ /* 0x000fe20000001000 */
[----:B------:R-:W-:-:S07]  /*06d0*/  ISETP.GE.U32.AND P0, PT, R5, R3, PT ;  /* 0x000000030500720c */ /* 0x000fce0003f06070 */
[----:B------:R-:W5:Y:S01]  /*06e0*/  @!P5 MUFU.RCP R19, R24 ;  /* 0x000000180013d308 */ /* 0x000f620000001000 */
[----:B------:R-:W-:-:S05]  /*06f0*/  @!P1 SHF.L.U32 R27, R28, 0x10, RZ ;  /* 0x000000101c1b9819 */ /* 0x000fca00000006ff */
[----:B------:R-:W-:-:S05]  /*0700*/  @!P1 FMUL.FTZ R12, R27, R12 ;  /* 0x0000000c1b0c9220 */ /* 0x000fca0000410000 */
[----:B------:R-:W-:Y:S02]  /*0710*/  @!P1 F2FP.BF16.F32.PACK_AB R6, RZ, R12 ;  /* 0x0000000cff06923e */ /* 0x000fe400000010ff */
[----:B------:R-:W-:-:S05]  /*0720*/  @!P2 SHF.L.U32 R18, R29, 0x10, RZ ;  /* 0x000000101d12a819 */ /* 0x000fca00000006ff */
[----:B----4-:R-:W-:Y:S01]  /*0730*/  @!P2 FMUL.FTZ R13, R18, R13 ;  /* 0x0000000d120da220 */ /* 0x010fe20000410000 */
[----:B------:R-:W-:-:S04]  /*0740*/  @!P3 IMAD.U32 R25, R25, 0x10000, RZ ;  /* 0x000100001919b824 */ /* 0x000fc800078e00ff */
[----:B0-----:R-:W-:Y:S01]  /*0750*/  @!P3 FMUL.FTZ R16, R25, R16 ;  /* 0x000000101910b220 */ /* 0x001fe20000410000 */
[----:B--2---:R-:W-:Y:S02]  /*0760*/  @!P4 SHF.L.U32 R15, R15, 0x10, RZ ;  /* 0x000000100f0fc819 */ /* 0x004fe400000006ff */
[----:B------:R-:W-:Y:S01]  /*0770*/  @!P5 SHF.L.U32 R18, R23, 0x10, RZ ;  /* 0x000000101712d819 */ /* 0x000fe200000006ff */
[----:B------:R-:W-:Y:S02]  /*0780*/  @!P6 IMAD.U32 R14, R14, 0x10000, RZ ;  /* 0x000100000e0ee824 */ /* 0x000fe400078e00ff */
[----:B-1----:R-:W-:Y:S02]  /*0790*/  @!P4 FMUL.FTZ R0, R15, R0 ;  /* 0x000000000f00c220 */ /* 0x002fe40000410000 */
[----:B-----5:R-:W-:Y:S01]  /*07a0*/  @!P5 FMUL.FTZ R18, R18, R19 ;  /* 0x000000131212d220 */ /* 0x020fe20000410000 */
[----:B------:R-:W-:Y:S01]  /*07b0*/  @!P6 FMUL.FTZ R14, R14, R17 ;  /* 0x000000110e0ee220 */ /* 0x000fe20000410000 */
[----:B------:R-:W-:-:S02]  /*07c0*/  @!P2 F2FP.BF16.F32.PACK_AB R7, RZ, R13 ;  /* 0x0000000dff07a23e */ /* 0x000fc400000010ff */
[----:B------:R-:W-:Y:S02]  /*07d0*/  @!P3 F2FP.BF16.F32.PACK_AB R8, RZ, R16 ;  /* 0x00000010ff08b23e */ /* 0x000fe400000010ff */
[----:B------:R-:W-:Y:S02]  /*07e0*/  @!P4 F2FP.BF16.F32.PACK_AB R9, RZ, R0 ;  /* 0x00000000ff09c23e */ /* 0x000fe400000010ff */
[----:B------:R-:W-:Y:S02]  /*07f0*/  @!P6 F2FP.BF16.F32.PACK_AB R20, RZ, R14 ;  /* 0x0000000eff14e23e */ /* 0x000fe400000010ff */
[----:B------:R-:W-:Y:S01]  /*0800*/  @!P5 F2FP.BF16.F32.PACK_AB R21, RZ, R18 ;  /* 0x00000012ff15d23e */ /* 0x000fe200000010ff */
[----:B---3--:R-:W-:Y:S06]  /*0810*/  @P0 BRA `(.L_x_1466) ;  /* 0x0000000000300947 */ /* 0x008fec0003800000 */
[----:B------:R-:W0:Y:S01]  /*0820*/  LDC.64 R10, c[0x0][0x388] ;  /* 0x0000e200ff0a7b82 */ /* 0x000e220000000a00 */
[----:B------:R-:W-:Y:S01]  /*0830*/  IMAD.IADD R13, R2, 0x1, R5 ;  /* 0x00000001020d7824 */ /* 0x000fe200078e0205 */
[----:B------:R-:W-:-:S04]  /*0840*/  IADD3 R5, PT, PT, R5, 0x80, RZ ;  /* 0x0000008005057810 */ /* 0x000fc80007ffe0ff */
[----:B------:R-:W-:Y:S01]  /*0850*/  ISETP.GE.U32.AND P0, PT, R5, R3, PT ;  /* 0x000000030500720c */ /* 0x000fe20003f06070 */
[----:B0-----:R-:W-:-:S05]  /*0860*/  IMAD.WIDE.U32 R10, R13, 0x2, R10 ;  /* 0x000000020d0a7825 */ /* 0x001fca00078e000a */
[----:B------:R0:W-:Y:S07]  /*0870*/  STG.E.U16 desc[UR4][R10.64], R4 ;  /* 0x000000040a007986 */ /* 0x0001ee000c101504 */
[----:B------:R-:W-:Y:S05]  /*0880*/  @P0 BRA `(.L_x_1467) ;  /* 0x0000000000300947 */ /* 0x000fea0003800000 */
[----:B0-----:R-:W0:Y:S01]  /*0890*/  LDC.64 R10, c[0x0][0x388] ;  /* 0x0000e200ff0a7b82 */ /* 0x001e220000000a00 */
[----:B------:R-:W-:Y:S01]  /*08a0*/  IMAD.IADD R13, R2, 0x1, R5 ;  /* 0x00000001020d7824 */ /* 0x000fe200078e0205 */
[----:B------:R-:W-:-:S03]  /*08b0*/  IADD3 R5, PT, PT, R5, 0x80, RZ ;  /* 0x0000008005057810 */ /* 0x000fc60007ffe0ff */
[----:B0-----:R-:W-:-:S05]  /*08c0*/  IMAD.WIDE.U32 R10, R13, 0x2, R10 ;  /* 0x000000020d0a7825 */ /* 0x001fca00078e000a */
[----:B------:R0:W-:Y:S02]  /*08d0*/  STG.E.U16 desc[UR4][R10.64], R6 ;  /* 0x000000060a007986 */ /* 0x0001e4000c101504 */
.L_x_1466:
[----:B------:R-:W-:-:S13]  /*08e0*/  ISETP.GE.U32.AND P0, PT, R5, R3, PT ;  /* 0x000000030500720c */ /* 0x000fda0003f06070 */
[----:B------:R-:W-:Y:S05]  /*08f0*/  @P0 BRA `(.L_x_1468) ;  /* 0x0000000000300947 */ /* 0x000fea0003800000 */
[----:B0-----:R-:W0:Y:S01]  /*0900*/  LDC.64 R10, c[0x0][0x388] ;  /* 0x0000e200ff0a7b82 */ /* 0x001e220000000a00 */
[----:B------:R-:W-:Y:S01]  /*0910*/  IMAD.IADD R13, R2, 0x1, R5 ;  /* 0x00000001020d7824 */ /* 0x000fe200078e0205 */
[----:B------:R-:W-:-:S03]  /*0920*/  IADD3 R5, PT, PT, R5, 0x80, RZ ;  /* 0x0000008005057810 */ /* 0x000fc60007ffe0ff */
[----:B0-----:R-:W-:-:S05]  /*0930*/  IMAD.WIDE.U32 R10, R13, 0x2, R10 ;  /* 0x000000020d0a7825 */ /* 0x001fca00078e000a */
[----:B------:R1:W-:Y:S02]  /*0940*/  STG.E.U16 desc[UR4][R10.64], R7 ;  /* 0x000000070a007986 */ /* 0x0003e4000c101504 */
.L_x_1467:
[----:B------:R-:W-:-:S13]  /*0950*/  ISETP.GE.U32.AND P0, PT, R5, R3, PT ;  /* 0x000000030500720c */ /* 0x000fda0003f06070 */
[----:B------:R-:W-:Y:S05]  /*0960*/  @P0 BRA `(.L_x_1469) ;  /* 0x0000000000340947 */ /* 0x000fea0003800000 */
[----:B-1----:R-:W1:Y:S01]  /*0970*/  LDC.64 R6, c[0x0][0x388] ;  /* 0x0000e200ff067b82 */ /* 0x002e620000000a00 */
[----:B0-----:R-:W-:Y:S01]  /*0980*/  IMAD.IADD R11, R2, 0x1, R5 ;  /* 0x00000001020b7824 */ /* 0x001fe200078e0205 */
[----:B------:R-:W-:-:S03]  /*0990*/  IADD3 R5, PT, PT, R5, 0x80, RZ ;  /* 0x0000008005057810 */ /* 0x000fc60007ffe0ff */
[----:B-1----:R-:W-:-:S05]  /*09a0*/  IMAD.WIDE.U32 R6, R11, 0x2, R6 ;  /* 0x000000020b067825 */ /* 0x002fca00078e0006 */
[----:B------:R1:W-:Y:S02]  /*09b0*/  STG.E.U16 desc[UR4][R6.64], R8 ;  /* 0x0000000806007986 */ /* 0x0003e4000c101504 */
.L_x_1468:
[----:B------:R-:W-:-:S13]  /*09c0*/  ISETP.GE.U32.AND P0, PT, R5, R3, PT ;  /* 0x000000030500720c */ /* 0x000fda0003f06070 */
[----:B------:R-:W-:Y:S05]  /*09d0*/  @P0 BREAK.RELIABLE B1 ;  /* 0x0000000000010942 */ /* 0x000fea0003800100 */
[----:B------:R-:W-:Y:S05]  /*09e0*/  @P0 BRA `(.L_x_1470) ;  /* 0x0000000000300947 */ /* 0x000fea0003800000 */
[----:B01----:R-:W0:Y:S01]  /*09f0*/  LDC.64 R6, c[0x0][0x388] ;  /* 0x0000e200ff067b82 */ /* 0x003e220000000a00 */
[----:B------:R-:W-:Y:S01]  /*0a00*/  IMAD.IADD R11, R2, 0x1, R5 ;  /* 0x00000001020b7824 */ /* 0x000fe200078e0205 */
[----:B------:R-:W-:-:S03]  /*0a10*/  IADD3 R5, PT, PT, R5, 0x80, RZ ;  /* 0x0000008005057810 */ /* 0x000fc60007ffe0ff */
[----:B0-----:R-:W-:-:S05]  /*0a20*/  IMAD.WIDE.U32 R6, R11, 0x2, R6 ;  /* 0x000000020b067825 */ /* 0x001fca00078e0006 */
[----:B------:R2:W-:Y:S02]  /*0a30*/  STG.E.U16 desc[UR4][R6.64], R9 ;  /* 0x0000000906007986 */ /* 0x0005e4000c101504 */
.L_x_1469:
[----:B------:R-:W-:Y:S05]  /*0a40*/  BSYNC.RELIABLE B1 ;  /* 0x0000000000017941 */ /* 0x000fea0003800100 */
.L_x_1465:
[----:B------:R-:W-:-:S13]  /*0a50*/  ISETP.GE.U32.AND P0, PT, R5, R3, PT ;  /* 0x000000030500720c */ /* 0x000fda0003f06070 */
[----:B-12---:R-:W1:Y:S01]  /*0a60*/  @!P0 LDC.64 R6, c[0x0][0x388] ;  /* 0x0000e200ff068b82 */ /* 0x006e620000000a00 */
[----:B------:R-:W-:Y:S01]  /*0a70*/  @!P0 IMAD.IADD R9, R2, 0x1, R5 ;  /* 0x0000000102098824 */ /* 0x000fe200078e0205 */
[----:B------:R-:W-:-:S03]  /*0a80*/  @!P0 IADD3 R5, PT, PT, R5, 0x80, RZ ;  /* 0x0000008005058810 */ /* 0x000fc60007ffe0ff */
[----:B-1----:R-:W-:-:S05]  /*0a90*/  @!P0 IMAD.WIDE.U32 R6, R9, 0x2, R6 ;  /* 0x0000000209068825 */ /* 0x002fca00078e0006 */
[----:B------:R2:W-:Y:S02]  /*0aa0*/  @!P0 STG.E.U16 desc[UR4][R6.64], R20 ;  /* 0x0000001406008986 */ /* 0x0005e4000c101504 */
.L_x_1470:
[----:B------:R-:W-:Y:S05]  /*0ab0*/  BSYNC.RECONVERGENT B0 ;  /* 0x0000000000007941 */ /* 0x000fea0003800200 */
.L_x_1464:
[----:B------:R-:W-:Y:S05]  /*0ac0*/  WARPSYNC.ALL ;  /* 0x0000000000007948 */ /* 0x000fea0003800000 */
[----:B------:R-:W-:-:S13]  /*0ad0*/  ISETP.GE.U32.AND P0, PT, R5, R3, PT ;  /* 0x000000030500720c */ /* 0x000fda0003f06070 */
[----:B------:R-:W-:Y:S05]  /*0ae0*/  @P0 EXIT ;  /* 0x000000000000094d */ /* 0x000fea0003800000 */
[----:B012---:R-:W0:Y:S01]  /*0af0*/  LDC.64 R6, c[0x0][0x388] ;  /* 0x0000e200ff067b82 */ /* 0x007e220000000a00 */
[----:B------:R-:W-:-:S04]  /*0b00*/  IMAD.IADD R3, R2, 0x1, R5 ;  /* 0x0000000102037824 */ /* 0x000fc800078e0205 */
[----:B0-----:R-:W-:-:S05]  /*0b10*/  IMAD.WIDE.U32 R2, R3, 0x2, R6 ;  /* 0x0000000203027825 */ /* 0x001fca00078e0006 */
[----:B------:R-:W-:Y:S01]  /*0b20*/  STG.E.U16 desc[UR4][R2.64], R21 ;  /* 0x0000001502007986 */ /* 0x000fe2000c101504 */
[----:B------:R-:W-:Y:S05]  /*0b30*/  EXIT ;  /* 0x000000000000794d */ /* 0x000fea0003800000 */
.L_x_1463:
[----:B------:R-:W0:Y:S01]  /*0b40*/  S2R R5, SR_TID.X ;  /* 0x0000000000057919 */ /* 0x000e220000002100 */
[----:B------:R-:W1:Y:S08]  /*0b50*/  LDC.64 R8, c[0x0][0x390] ;  /* 0x0000e400ff087b82 */ /* 0x000e700000000a00 */
[----:B------:R-:W3:Y:S01]  /*0b60*/  LDC.64 R10, c[0x0][0x388] ;  /* 0x0000e200ff0a7b82 */ /* 0x000ee20000000a00 */
[----:B-1----:R-:W-:-:S04]  /*0b70*/  IMAD.WIDE.U32 R8, R2, 0x2, R8 ;  /* 0x0000000202087825 */ /* 0x002fc800078e0008 */
[----:B0-----:R-:W-:-:S05]  /*0b80*/  IMAD.WIDE.U32 R8, R5, 0x4, R8 ;  /* 0x0000000405087825 */ /* 0x001fca00078e0008 */
[----:B------:R-:W4:Y:S04]  /*0b90*/  LDG.E R4, desc[UR4][R8.64] ;  /* 0x0000000408047981 */ /* 0x000f28000c1e1900 */
[----:B------:R-:W5:Y:S04]  /*0ba0*/  LDG.E R7, desc[UR4][R8.64+0x200] ;  /* 0x0002000408077981 */ /* 0x000f68000c1e1900 */
[----:B------:R-:W5:Y:S04]  /*0bb0*/  LDG.E R12, desc[UR4][R8.64+0x400] ;  /* 0x00040004080c7981 */ /* 0x000f68000c1e1900 */
[----:B------:R0:W5:Y:S01]  /*0bc0*/  LDG.E R13, desc[UR4][R8.64+0x600] ;  /* 0x00060004080d7981 */ /* 0x000162000c1e1900 */
[----:B--2---:R-:W-:Y:S01]  /*0bd0*/  SHF.L.U32 R0, R6, 0x10, RZ ;  /* 0x0000001006007819 */ /* 0x004fe200000006ff */
[----:B---3--:R-:W-:-:S05]  /*0be0*/  IMAD.WIDE.U32 R2, R2, 0x2, R10 ;  /* 0x0000000202027825 */ /* 0x008fca00078e000a */
[----:B------:R-:W1:Y:S01]  /*0bf0*/  MUFU.RCP R0, R0 ;  /* 0x0000000000007308 */ /* 0x000e620000001000 */
[----:B------:R-:W-:Y:S01]  /*0c00*/  IMAD.WIDE.U32 R2, R5, 0x4, R2 ;  /* 0x0000000405027825 */ /* 0x000fe200078e0002 */
[----:B----4-:R-:W-:-:S03]  /*0c10*/  PRMT R6, R4, 0x7632, R6 ;  /* 0x0000763204067816 */ /* 0x010fc60000000006 */
[----:B------:R-:W-:Y:S01]  /*0c20*/  IMAD.U32 R11, R4, 0x10000, RZ ;  /* 0x00010000040b7824 */ /* 0x000fe200078e00ff */
[C---:B-----5:R-:W-:Y:S01]  /*0c30*/  PRMT R4, R7.reuse, 0x7632, R4 ;  /* 0x0000763207047816 */ /* 0x060fe20000000004 */
[----:B0-----:R-:W-:Y:S01]  /*0c40*/  IMAD.U32 R9, R6, 0x10000, RZ ;  /* 0x0001000006097824 */ /* 0x001fe200078e00ff */
[----:B------:R-:W-:Y:S01]  /*0c50*/  SHF.L.U32 R15, R7, 0x10, RZ ;  /* 0x00000010070f7819 */ /* 0x000fe200000006ff */
[-C--:B-1----:R-:W-:Y:S01]  /*0c60*/  FMUL.FTZ R11, R11, R0.reuse ;  /* 0x000000000b0b7220 */ /* 0x082fe20000410000 */
[C---:B------:R-:W-:Y:S01]  /*0c70*/  PRMT R7, R12.reuse, 0x7632, R7 ;  /* 0x000076320c077816 */ /* 0x040fe20000000007 */
[----:B------:R-:W-:Y:S02]  /*0c80*/  IMAD.U32 R17, R12, 0x10000, RZ ;  /* 0x000100000c117824 */ /* 0x000fe400078e00ff */
[-C--:B------:R-:W-:Y:S01]  /*0c90*/  FMUL.FTZ R15, R15, R0.reuse ;  /* 0x000000000f0f7220 */ /* 0x080fe20000410000 */
[----:B------:R-:W-:Y:S01]  /*0ca0*/  PRMT R8, R13, 0x7632, R8 ;  /* 0x000076320d087816 */ /* 0x000fe20000000008 */
[----:B------:R-:W-:Y:S01]  /*0cb0*/  IMAD.U32 R7, R7, 0x10000, RZ ;  /* 0x0001000007077824 */ /* 0x000fe200078e00ff */
[----:B------:R-:W-:Y:S01]  /*0cc0*/  SHF.L.U32 R19, R13, 0x10, RZ ;  /* 0x000000100d137819 */ /* 0x000fe200000006ff */
[-C--:B------:R-:W-:Y:S01]  /*0cd0*/  FMUL.FTZ R17, R17, R0.reuse ;  /* 0x0000000011117220 */ /* 0x080fe20000410000 */
[----:B------:R-:W-:Y:S01]  /*0ce0*/  SHF.L.U32 R13, R4, 0x10, RZ ;  /* 0x00000010040d7819 */ /* 0x000fe200000006ff */
[-C--:B------:R-:W-:Y:S01]  /*0cf0*/  FMUL.FTZ R4, R9, R0.reuse ;  /* 0x0000000009047220 */ /* 0x080fe20000410000 */
[----:B------:R-:W-:Y:S01]  /*0d00*/  SHF.L.U32 R21, R8, 0x10, RZ ;  /* 0x0000001008157819 */ /* 0x000fe200000006ff */
[-C--:B------:R-:W-:Y:S01]  /*0d10*/  FMUL.FTZ R19, R19, R0.reuse ;  /* 0x0000000013137220 */ /* 0x080fe20000410000 */
[-C--:B------:R-:W-:Y:S01]  /*0d20*/  FMUL.FTZ R8, R7, R0.reuse ;  /* 0x0000000007087220 */ /* 0x080fe20000410000 */
[-C--:B------:R-:W-:Y:S01]  /*0d30*/  FMUL.FTZ R6, R13, R0.reuse ;  /* 0x000000000d067220 */ /* 0x080fe20000410000 */
[----:B------:R-:W-:Y:S01]  /*0d40*/  F2FP.BF16.F32.PACK_AB R11, R4, R11 ;  /* 0x0000000b040b723e */ /* 0x000fe200000010ff */
[----:B------:R-:W-:-:S02]  /*0d50*/  FMUL.FTZ R0, R21, R0 ;  /* 0x0000000015007220 */ /* 0x000fc40000410000 */
[----:B------:R-:W-:Y:S02]  /*0d60*/  F2FP.BF16.F32.PACK_AB R17, R8, R17 ;  /* 0x000000110811723e */ /* 0x000fe400000010ff */
[----:B------:R-:W-:Y:S01]  /*0d70*/  F2FP.BF16.F32.PACK_AB R15, R6, R15 ;  /* 0x0000000f060f723e */ /* 0x000fe200000010ff */
[----:B------:R-:W-:Y:S01]  /*0d80*/  STG.E desc[UR4][R2.64], R11 ;  /* 0x0000000b02007986 */ /* 0x000fe2000c101904 */
[----:B------:R-:W-:-:S03]  /*0d90*/  F2FP.BF16.F32.PACK_AB R19, R0, R19 ;  /* 0x000000130013723e */ /* 0x000fc600000010ff */
[----:B------:R-:W-:Y:S04]  /*0da0*/  STG.E desc[UR4][R2.64+0x200], R15 ;  /* 0x0002000f02007986 */ /* 0x000fe8000c101904 */
[----:B------:R-:W-:Y:S04]  /*0db0*/  STG.E desc[UR4][R2.64+0x400], R17 ;  /* 0x0004001102007986 */ /* 0x000fe8000c101904 */
[----:B------:R-:W-:Y:S01]  /*0dc0*/  STG.E desc[UR4][R2.64+0x600], R19 ;  /* 0x0006001302007986 */ /* 0x000fe2000c101904 */
[----:B------:R-:W-:Y:S05]  /*0dd0*/  EXIT ;  /* 0x000000000000794d */ /* 0x000fea0003800000 */
.L_x_1471:
        /* <DEDUP_REMOVED lines=10> */
.L_x_19420:


//--------------------- .text._ZN2at6native29vectorized_elementwise_kernelILi4ENS0_13BUnaryFunctorIN3c108BFloat16ES4_S4_NS0_15binary_internal10DivFunctorIS4_EEEESt5arrayIPcLm2EEEEviT0_T1_ --------------------------
	.section	.text._ZN2at6native29vectorized_elementwise_kernelILi4ENS0_13BUnaryFunctorIN3c108BFloat16ES4_S4_NS0_15binary_internal10DivFunctorIS4_EEEESt5arrayIPcLm2EEEEviT0_T1_,"ax",@progbits
	.align	128
        .global         _ZN2at6native29vectorized_elementwise_kernelILi4ENS0_13BUnaryFunctorIN3c108BFloat16ES4_S4_NS0_15binary_internal10DivFunctorIS4_EEEESt5arrayIPcLm2EEEEviT0_T1_
        .type           _ZN2at6native29vectorized_elementwise_kernelILi4ENS0_13BUnaryFunctorIN3c108BFloat16ES4_S4_NS0_15binary_internal10DivFunctorIS4_EEEESt5arrayIPcLm2EEEEviT0_T1_,@function
        .size           _ZN2at6native29vectorized_elementwise_kernelILi4ENS0_13BUnaryFunctorIN3c108BFloat16ES4_S4_NS0_15binary_internal10DivFunctorIS4_EEEESt5arrayIPcLm2EEEEviT0_T1_,(.L_x_19421 - _ZN2at6native29vectorized_elementwise_kernelILi4ENS0_13BUnaryFunctorIN3c108BFloat16ES4_S4_NS0_15binary_internal10DivFunctorIS4_EEEESt5arrayIPcLm2EEEEviT0_T1_)
        .other          _ZN2at6native29vectorized_elementwise_kernelILi4ENS0_13BUnaryFunctorIN3c108BFloat16ES4_S4_NS0_15binary_internal10DivFunctorIS4_EEEESt5arrayIPcLm2EEEEviT0_T1_,@"STO_CUDA_ENTRY STV_DEFAULT"
_ZN2at6native29vectorized_elementwise_kernelILi4ENS0_13BUnaryFunctorIN3c108BFloat16ES4_S4_NS0_15binary_internal10DivFunctorIS4_EEEESt5arrayIPcLm2EEEEviT0_T1_:
.text._ZN2at6native29vectorized_elementwise_kernelILi4ENS0_13BUnaryFunctorIN3c108BFloat16ES4_S4_NS0_15binary_internal10DivFunctorIS4_EEEESt5arrayIPcLm2EEEEviT0_T1_:
        /* <DEDUP_REMOVED lines=142> */
.L_x_1475:
[----:B------:R-:W-:-:S13]  /*08e0*/  ISETP.GE.U32.AND P0, PT, R5, R3, PT ;  /* 0x000000030500720c */ /* 0x000fda0003f06070 */
[----:B------:R-:W-:Y:S05]  /*08f0*/  @P0 BRA `(.L_x_1477) ;  /* 0x0000000000300947 */ /* 0x000fea0003800000 */
[----:B0-----:R-:W0:Y:S01]  /*0900*/  LDC.64 R10, c[0x0][0x388] ;  /* 0x0000e200ff0a7b82 */ /* 0x001e220000000a00 */
[----:B------:R-:W-:Y:S01]  /*0910*/  IMAD.IADD R13, R2, 0x1, R5 ;  /* 0x00000001020d7824 */ /* 0x000fe200078e0205 */
[----:B------:R-:W-:-:S03]  /*0920*/  IADD3 R5, PT, PT, R5, 0x80, RZ ;  /* 0x0000008005057810 */ /* 0x000fc60007ffe0ff */
[----:B0-----:R-:W-:-:S05]  /*0930*/  IMAD.WIDE.U32 R10, R13, 0x2, R10 ;  /* 0x000000020d0a7825 */ /* 0x001fca00078e000a */
[----:B------:R1:W-:Y:S02]  /*0940*/  STG.E.U16 desc[UR4][R10.64], R7 ;  /* 0x000000070a007986 */ /* 0x0003e4000c101504 */
.L_x_1476:
[----:B------:R-:W-:-:S13]  /*0950*/  ISETP.GE.U32.AND P0, PT, R5, R3, PT ;  /* 0x000000030500720c */ /* 0x000fda0003f06070 */
[----:B------:R-:W-:Y:S05]  /*0960*/  @P0 BRA `(.L_x_1478) ;  /* 0x0000000000340947 */ /* 0x000fea0003800000 */
[----:B-1----:R-:W1:Y:S01]  /*0970*/  LDC.64 R6, c[0x0][0x388] ;  /* 0x0000e200ff067b82 */ /* 0x002e620000000a00 */
[----:B0-----:R-:W-:Y:S01]  /*0980*/  IMAD.IADD R11, R2, 0x1, R5 ;  /* 0x00000001020b7824 */ /* 0x001fe200078e0205 */
[----:B------:R-:W-:-:S03]  /*0990*/  IADD3 R5, PT, PT, R5, 0x80, RZ ;  /* 0x0000008005057810 */ /* 0x000fc60007ffe0ff */
[----:B-1----:R-:W-:-:S05]  /*09a0*/  IMAD.WIDE.U32 R6, R11, 0x2, R6 ;  /* 0x000000020b067825 */ /* 0x002fca00078e0006 */
[----:B------:R1:W-:Y:S02]  /*09b0*/  STG.E.U16 desc[UR4][R6.64], R8 ;  /* 0x0000000806007986 */ /* 0x0003e4000c101504 */
.L_x_1477:
        /* <DEDUP_REMOVED lines=8> */
.L_x_1478:
[----:B------:R-:W-:Y:S05]  /*0a40*/  BSYNC.RELIABLE B1 ;  /* 0x0000000000017941 */ /* 0x000fea0003800100 */
.L_x_1474:
[----:B------:R-:W-:-:S13]  /*0a50*/  ISETP.GE.U32.AND P0, PT, R5, R3, PT ;  /* 0x000000030500720c */ /* 0x000fda0003f06070 */
[----:B-12---:R-:W1:Y:S01]  /*0a60*/  @!P0 LDC.64 R6, c[0x0][0x388] ;  /* 0x0000e200ff068b82 */ /* 0x006e620000000a00 */
[----:B------:R-:W-:Y:S01]  /*0a70*/  @!P0 IMAD.IADD R9, R2, 0x1, R5 ;  /* 0x0000000102098824 */ /* 0x000fe200078e0205 */
[----:B------:R-:W-:-:S03]  /*0a80*/  @!P0 IADD3 R5, PT, PT, R5, 0x80, RZ ;  /* 0x0000008005058810 */ /* 0x000fc60007ffe0ff */
[----:B-1----:R-:W-:-:S05]  /*0a90*/  @!P0 IMAD.WIDE.U32 R6, R9, 0x2, R6 ;  /* 0x0000000209068825 */ /* 0x002fca00078e0006 */
[----:B------:R2:W-:Y:S02]  /*0aa0*/  @!P0 STG.E.U16 desc[UR4][R6.64], R20 ;  /* 0x0000001406008986 */ /* 0x0005e4000c101504 */
.L_x_1479:
[----:B------:R-:W-:Y:S05]  /*0ab0*/  BSYNC.RECONVERGENT B0 ;  /* 0x0000000000007941 */ /* 0x000fea0003800200 */
.L_x_1473:
        /* <DEDUP_REMOVED lines=8> */
.L_x_1472:
[----:B------:R-:W0:Y:S01]  /*0b40*/  S2R R5, SR_TID.X ;  /* 0x0000000000057919 */ /* 0x000e220000002100 */
[----:B------:R-:W1:Y:S08]  /*0b50*/  LDC.64 R8, c[0x0][0x390] ;  /* 0x0000e400ff087b82 */ /* 0x000e700000000a00 */
[----:B------:R-:W3:Y:S01]  /*0b60*/  LDC.64 R12, c[0x0][0x388] ;  /* 0x0000e200ff0c7b82 */ /* 0x000ee20000000a00 */
[----:B-1----:R-:W-:-:S04]  /*0b70*/  IMAD.WIDE.U32 R8, R2, 0x2, R8 ;  /* 0x0000000202087825 */ /* 0x002fc800078e0008 */
[----:B0-----:R-:W-:-:S05]  /*0b80*/  IMAD.WIDE.U32 R10, R5, 0x8, R8 ;  /* 0x00000008050a7825 */ /* 0x001fca00078e0008 */
[----:B------:R-:W4:Y:S04]  /*0b90*/  LDG.E.64 R14, desc[UR4][R10.64] ;  /* 0x000000040a0e7981 */ /* 0x000f28000c1e1b00 */
[----:B------:R-:W5:Y:S01]  /*0ba0*/  LDG.E.64 R8, desc[UR4][R10.64+0x400] ;  /* 0x000400040a087981 */ /* 0x000f62000c1e1b00 */
[----:B--2---:R-:W-:Y:S01]  /*0bb0*/  SHF.L.U32 R0, R6, 0x10, RZ ;  /* 0x0000001006007819 */ /* 0x004fe200000006ff */
[----:B---3--:R-:W-:-:S05]  /*0bc0*/  IMAD.WIDE.U32 R2, R2, 0x2, R12 ;  /* 0x0000000202027825 */ /* 0x008fca00078e000c */
[----:B------:R-:W0:Y:S01]  /*0bd0*/  MUFU.RCP R0, R0 ;  /* 0x0000000000007308 */ /* 0x000e220000001000 */
[----:B------:R-:W-:Y:S01]  /*0be0*/  IMAD.WIDE.U32 R2, R5, 0x8, R2 ;  /* 0x0000000805027825 */ /* 0x000fe200078e0002 */
[----:B----4-:R-:W-:-:S03]  /*0bf0*/  PRMT R4, R14, 0x7632, R4 ;  /* 0x000076320e047816 */ /* 0x010fc60000000004 */
[----:B------:R-:W-:Y:S01]  /*0c00*/  IMAD.U32 R13, R14, 0x10000, RZ ;  /* 0x000100000e0d7824 */ /* 0x000fe200078e00ff */
[----:B------:R-:W-:Y:S02]  /*0c10*/  PRMT R6, R15, 0x7632, R6 ;  /* 0x000076320f067816 */ /* 0x000fe40000000006 */
[C---:B-----5:R-:W-:Y:S01]  /*0c20*/  PRMT R7, R8.reuse, 0x7632, R7 ;  /* 0x0000763208077816 */ /* 0x060fe20000000007 */
[----:B------:R-:W-:Y:S01]  /*0c30*/  IMAD.U32 R17, R8, 0x10000, RZ ;  /* 0x0001000008117824 */ /* 0x000fe200078e00ff */
[----:B------:R-:W-:Y:S01]  /*0c40*/  PRMT R8, R9, 0x7632, R8 ;  /* 0x0000763209087816 */ /* 0x000fe20000000008 */
[-C--:B0-----:R-:W-:Y:S01]  /*0c50*/  FMUL.FTZ R13, R13, R0.reuse ;  /* 0x000000000d0d7220 */ /* 0x081fe20000410000 */
[----:B------:R-:W-:Y:S01]  /*0c60*/  SHF.L.U32 R15, R15, 0x10, RZ ;  /* 0x000000100f0f7819 */ /* 0x000fe200000006ff */
[----:B------:R-:W-:Y:S01]  /*0c70*/  IMAD.U32 R7, R7, 0x10000, RZ ;  /* 0x0001000007077824 */ /* 0x000fe200078e00ff */
[----:B------:R-:W-:Y:S01]  /*0c80*/  SHF.L.U32 R19, R9, 0x10, RZ ;  /* 0x0000001009137819 */ /* 0x000fe200000006ff */
[----:B------:R-:W-:Y:S01]  /*0c90*/  IMAD.U32 R9, R4, 0x10000, RZ ;  /* 0x0001000004097824 */ /* 0x000fe200078e00ff */
[----:B------:R-:W-:Y:S01]  /*0ca0*/  SHF.L.U32 R11, R6, 0x10, RZ ;  /* 0x00000010060b7819 */ /* 0x000fe200000006ff */
[-C--:B------:R-:W-:Y:S01]  /*0cb0*/  FMUL.FTZ R15, R15, R0.reuse ;  /* 0x000000000f0f7220 */ /* 0x080fe20000410000 */
[----:B------:R-:W-:Y:S01]  /*0cc0*/  SHF.L.U32 R21, R8, 0x10, RZ ;  /* 0x0000001008157819 */ /* 0x000fe200000006ff */
[-C--:B------:R-:W-:Y:S01]  /*0cd0*/  FMUL.FTZ R17, R17, R0.reuse ;  /* 0x0000000011117220 */ /* 0x080fe20000410000 */
[-C--:B------:R-:W-:Y:S01]  /*0ce0*/  FMUL.FTZ R19, R19, R0.reuse ;  /* 0x0000000013137220 */ /* 0x080fe20000410000 */
[-C--:B------:R-:W-:Y:S01]  /*0cf0*/  FMUL.FTZ R4, R9, R0.reuse ;  /* 0x0000000009047220 */ /* 0x080fe20000410000 */
[-C--:B------:R-:W-:Y:S01]  /*0d00*/  FMUL.FTZ R6, R11, R0.reuse ;  /* 0x000000000b067220 */ /* 0x080fe20000410000 */
[-C--:B------:R-:W-:Y:S01]  /*0d10*/  FMUL.FTZ R8, R7, R0.reuse ;  /* 0x0000000007087220 */ /* 0x080fe20000410000 */
[----:B------:R-:W-:-:S02]  /*0d20*/  FMUL.FTZ R0, R21, R0 ;  /* 0x0000000015007220 */ /* 0x000fc40000410000 */
[----:B------:R-:W-:Y:S02]  /*0d30*/  F2FP.BF16.F32.PACK_AB R4, R4, R13 ;  /* 0x0000000d0404723e */ /* 0x000fe400000010ff */
[----:B------:R-:W-:Y:S02]  /*0d40*/  F2FP.BF16.F32.PACK_AB R5, R6, R15 ;  /* 0x0000000f0605723e */ /* 0x000fe400000010ff */
[----:B------:R-:W-:Y:S02]  /*0d50*/  F2FP.BF16.F32.PACK_AB R8, R8, R17 ;  /* 0x000000110808723e */ /* 0x000fe400000010ff */
[----:B------:R-:W-:Y:S01]  /*0d60*/  F2FP.BF16.F32.PACK_AB R9, R0, R19 ;  /* 0x000000130009723e */ /* 0x000fe200000010ff */
[----:B------:R-:W-:Y:S04]  /*0d70*/  STG.E.64 desc[UR4][R2.64], R4 ;  /* 0x0000000402007986 */ /* 0x000fe8000c101b04 */
[----:B------:R-:W-:Y:S01]  /*0d80*/  STG.E.64 desc[UR4][R2.64+0x400], R8 ;  /* 0x0004000802007986 */ /* 0x000fe2000c101b04 */
[----:B------:R-:W-:Y:S05]  /*0d90*/  EXIT ;  /* 0x000000000000794d */ /* 0x000fea0003800000 */
.L_x_1480:
        /* <DEDUP_REMOVED lines=14> */
.L_x_19421:


//--------------------- .text._ZN2at6native29vectorized_elementwise_kernelILi8ENS0_13BUnaryFunctorIN3c108BFloat16ES4_S4_NS0_15binary_internal10DivFunctorIS4_EEEESt5arrayIPcLm2EEEEviT0_T1_ --------------------------
	.section	.text._ZN2at6native29vectorized_elementwise_kernelILi8ENS0_13BUnaryFunctorIN3c108BFloat16ES4_S4_NS0_15binary_internal10DivFunctorIS4_EEEESt5arrayIPcLm2EEEEviT0_T1_,"ax",@progbits
	.align	128
        .global         _ZN2at6native29vectorized_elementwise_kernelILi8ENS0_13BUnaryFunctorIN3c108BFloat16ES4_S4_NS0_15binary_internal10DivFunctorIS4_EEEESt5arrayIPcLm2EEEEviT0_T1_
        .type           _ZN2at6native29vectorized_elementwise_kernelILi8ENS0_13BUnaryFunctorIN3c108BFloat16ES4_S4_NS0_15binary_internal10DivFunctorIS4_EEEESt5arrayIPcLm2EEEEviT0_T1_,@function
        .size           _ZN2at6native29vectorized_elementwise_kernelILi8ENS0_13BUnaryFunctorIN3c108BFloat16ES4_S4_NS0_15binary_internal10DivFunctorIS4_EEEESt5arrayIPcLm2EEEEviT0_T1_,(.L_x_19422 - _ZN2at6native29vectorized_elementwise_kernelILi8ENS0_13BUnaryFunctorIN3c108BFloat16ES4_S4_NS0_15binary_internal10DivFunctorIS4_EEEESt5arrayIPcLm2EEEEviT0_T1_)
        .other          _ZN2at6native29vectorized_elementwise_kernelILi8ENS0_13BUnaryFunctorIN3c108BFloat16ES4_S4_NS0_15binary_internal10DivFunctorIS4_EEEESt5arrayIPcLm2EEEEviT0_T1_,@"STO_CUDA_ENTRY STV_DEFAULT"
_ZN2at6native29vectorized_elementwise_kernelILi8ENS0_13BUnaryFunctorIN3c108BFloat16ES4_S4_NS0_15binary_internal10DivFunctorIS4_EEEESt5arrayIPcLm2EEEEviT0_T1_:
.text._ZN2at6native29vectorized_elementwise_kernelILi8ENS0_13BUnaryFunctorIN3c108BFloat16ES4_S4_NS0_15binary_internal10DivFunctorIS4_EEEESt5arrayIPcLm2EEEEviT0_T1_:
        /* <DEDUP_REMOVED lines=142> */
.L_x_1484:
[----:B------:R-:W-:-:S13]  /*08e0*/  ISETP.GE.U32.AND P0, PT, R5, R3, PT ;  /* 0x000000030500720c */ /* 0x000fda0003f06070 */
[----:B------:R-:W-:Y:S05]  /*08f0*/  @P0 BRA `(.L_x_1486) ;  /* 0x0000000000300947 */ /* 0x000fea0003800000 */
[----:B0-----:R-:W0:Y:S01]  /*0900*/  LDC.64 R10, c[0x0][0x388] ;  /* 0x0000e200ff0a7b82 */ /* 0x001e220000000a00 */
[----:B------:R-:W-:Y:S01]  /*0910*/  IMAD.IADD R13, R2, 0x1, R5 ;  /* 0x00000001020d7824 */ /* 0x000fe200078e0205 */
[----:B------:R-:W-:-:S03]  /*0920*/  IADD3 R5, PT, PT, R5, 0x80, RZ ;  /* 0x0000008005057810 */ /* 0x000fc60007ffe0ff */
[----:B0-----:R-:W-:-:S05]  /*0930*/  IMAD.WIDE.U32 R10, R13, 0x2, R10 ;  /* 0x000000020d0a7825 */ /* 0x001fca00078e000a */
[----:B------:R1:W-:Y:S02]  /*0940*/  STG.E.U16 desc[UR4][R10.64], R7 ;  /* 0x000000070a007986 */ /* 0x0003e4000c101504 */
.L_x_1485:
[----:B------:R-:W-:-:S13]  /*0950*/  ISETP.GE.U32.AND P0, PT, R5, R3, PT ;  /* 0x000000030500720c */ /* 0x000fda0003f06070 */
[----:B------:R-:W-:Y:S05]  /*0960*/  @P0 BRA `(.L_x_1487) ;  /* 0x0000000000340947 */ /* 0x000fea0003800000 */
[----:B-1----:R-:W1:Y:S01]  /*0970*/  LDC.64 R6, c[0x0][0x388] ;  /* 0x0000e200ff067b82 */ /* 0x002e620000000a00 */
[----:B0-----:R-:W-:Y:S01]  /*0980*/  IMAD.IADD R11, R2, 0x1, R5 ;  /* 0x00000001020b7824 */ /* 0x001fe200078e0205 */
[----:B------:R-:W-:-:S03]  /*0990*/  IADD3 R5, PT, PT, R5, 0x80, RZ ;  /* 0x0000008005057810 */ /* 0x000fc60007ffe0ff */
[----:B-1----:R-:W-:-:S05]  /*09a0*/  IMAD.WIDE.U32 R6, R11, 0x2, R6 ;  /* 0x000000020b067825 */ /* 0x002fca00078e0006 */
[----:B------:R1:W-:Y:S02]  /*09b0*/  STG.E.U16 desc[UR4][R6.64], R8 ;  /* 0x0000000806007986 */ /* 0x0003e4000c101504 */
.L_x_1486:
        /* <DEDUP_REMOVED lines=8> */
.L_x_1487:
[----:B------:R-:W-:Y:S05]  /*0a40*/  BSYNC.RELIABLE B1 ;  /* 0x0000000000017941 */ /* 0x000fea0003800100 */
.L_x_1483:
[----:B------:R-:W-:-:S13]  /*0a50*/  ISETP.GE.U32.AND P0, PT, R5, R3, PT ;  /* 0x000000030500720c */ /* 0x000fda0003f06070 */
[----:B-12---:R-:W1:Y:S01]  /*0a60*/  @!P0 LDC.64 R6, c[0x0][0x388] ;  /* 0x0000e200ff068b82 */ /* 0x006e620000000a00 */
[----:B------:R-:W-:Y:S01]  /*0a70*/  @!P0 IMAD.IADD R9, R2, 0x1, R5 ;  /* 0x0000000102098824 */ /* 0x000fe200078e0205 */
[----:B------:R-:W-:-:S03]  /*0a80*/  @!P0 IADD3 R5, PT, PT, R5, 0x80, RZ ;  /* 0x0000008005058810 */ /* 0x000fc60007ffe0ff */
[----:B-1----:R-:W-:-:S05]  /*0a90*/  @!P0 IMAD.WIDE.U32 R6, R9, 0x2, R6 ;  /* 0x0000000209068825 */ /* 0x002fca00078e0006 */
[----:B------:R2:W-:Y:S02]  /*0aa0*/  @!P0 STG.E.U16 desc[UR4][R6.64], R20 ;  /* 0x0000001406008986 */ /* 0x0005e4000c101504 */
.L_x_1488:
[----:B------:R-:W-:Y:S05]  /*0ab0*/  BSYNC.RECONVERGENT B0 ;  /* 0x0000000000007941 */ /* 0x000fea0003800200 */
.L_x_1482:
        /* <DEDUP_REMOVED lines=8> */
.L_x_1481:
[----:B------:R-:W0:Y:S01]  /*0b40*/  S2R R5, SR_TID.X ;  /* 0x0000000000057919 */ /* 0x000e220000002100 */
[----:B------:R-:W1:Y:S08]  /*0b50*/  LDC.64 R8, c[0x0][0x390] ;  /* 0x0000e400ff087b82 */ /* 0x000e700000000a00 */
[----:B------:R-:W3:Y:S01]  /*0b60*/  LDC.64 R12, c[0x0][0x388] ;  /* 0x0000e200ff0c7b82 */ /* 0x000ee20000000a00 */
[----:B-1----:R-:W-:-:S04]  /*0b70*/  IMAD.WIDE.U32 R8, R2, 0x2, R8 ;  /* 0x0000000202087825 */ /* 0x002fc800078e0008 */
[----:B0-----:R-:W-:-:S06]  /*0b80*/  IMAD.WIDE.U32 R8, R5, 0x10, R8 ;  /* 0x0000001005087825 */ /* 0x001fcc00078e0008 */
[----:B------:R-:W4:Y:S01]  /*0b90*/  LDG.E.128 R8, desc[UR4][R8.64] ;  /* 0x0000000408087981 */ /* 0x000f22000c1e1d00 */
[----:B--2---:R-:W-:Y:S01]  /*0ba0*/  SHF.L.U32 R0, R6, 0x10, RZ ;  /* 0x0000001006007819 */ /* 0x004fe200000006ff */
[----:B---3--:R-:W-:-:S05]  /*0bb0*/  IMAD.WIDE.U32 R2, R2, 0x2, R12 ;  /* 0x0000000202027825 */ /* 0x008fca00078e000c */
[----:B------:R-:W0:Y:S01]  /*0bc0*/  MUFU.RCP R0, R0 ;  /* 0x0000000000007308 */ /* 0x000e220000001000 */
[----:B------:R-:W-:Y:S01]  /*0bd0*/  IMAD.WIDE.U32 R2, R5, 0x10, R2 ;  /* 0x0000001005027825 */ /* 0x000fe200078e0002 */
[----:B----4-:R-:W-:-:S03]  /*0be0*/  PRMT R6, R10, 0x7632, R6 ;  /* 0x000076320a067816 */ /* 0x010fc60000000006 */
[----:B------:R-:W-:Y:S01]  /*0bf0*/  IMAD.U32 R19, R10, 0x10000, RZ ;  /* 0x000100000a137824 */ /* 0x000fe200078e00ff */
[----:B------:R-:W-:Y:S01]  /*0c00*/  PRMT R7, R9, 0x7632, R7 ;  /* 0x0000763209077816 */ /* 0x000fe20000000007 */
[C---:B------:R-:W-:Y:S01]  /*0c10*/  IMAD.U32 R15, R8.reuse, 0x10000, RZ ;  /* 0x00010000080f7824 */ /* 0x040fe200078e00ff */
[----:B------:R-:W-:Y:S01]  /*0c20*/  PRMT R10, R8, 0x7632, R10 ;  /* 0x00007632080a7816 */ /* 0x000fe2000000000a */
[-C--:B0-----:R-:W-:Y:S01]  /*0c30*/  FMUL.FTZ R19, R19, R0.reuse ;  /* 0x0000000013137220 */ /* 0x081fe20000410000 */
[----:B------:R-:W-:Y:S01]  /*0c40*/  PRMT R4, R11, 0x7632, R4 ;  /* 0x000076320b047816 */ /* 0x000fe20000000004 */
[-C--:B------:R-:W-:Y:S01]  /*0c50*/  FMUL.FTZ R15, R15, R0.reuse ;  /* 0x000000000f0f7220 */ /* 0x080fe20000410000 */
[----:B------:R-:W-:Y:S02]  /*0c60*/  SHF.L.U32 R17, R9, 0x10, RZ ;  /* 0x0000001009117819 */ /* 0x000fe400000006ff */
[----:B------:R-:W-:Y:S01]  /*0c70*/  SHF.L.U32 R21, R11, 0x10, RZ ;  /* 0x000000100b157819 */ /* 0x000fe200000006ff */
[----:B------:R-:W-:Y:S01]  /*0c80*/  IMAD.U32 R11, R6, 0x10000, RZ ;  /* 0x00010000060b7824 */ /* 0x000fe200078e00ff */
[----:B------:R-:W-:Y:S01]  /*0c90*/  SHF.L.U32 R9, R7, 0x10, RZ ;  /* 0x0000001007097819 */ /* 0x000fe200000006ff */
[----:B------:R-:W-:Y:S01]  /*0ca0*/  IMAD.U32 R7, R10, 0x10000, RZ ;  /* 0x000100000a077824 */ /* 0x000fe200078e00ff */
        /* <DEDUP_REMOVED lines=10> */
[----:B------:R-:W-:-:S05]  /*0d50*/  F2FP.BF16.F32.PACK_AB R7, R0, R21 ;  /* 0x000000150007723e */ /* 0x000fca00000010ff */
[----:B------:R-:W-:Y:S01]  /*0d60*/  STG.E.128 desc[UR4][R2.64], R4 ;  /* 0x0000000402007986 */ /* 0x000fe2000c101d04 */
[----:B------:R-:W-:Y:S05]  /*0d70*/  EXIT ;  /* 0x000000000000794d */ /* 0x000fea0003800000 */
.L_x_1489:
        /* <DEDUP_REMOVED lines=16> */
.L_x_19422:


//--------------------- .text._ZN2at6native18elementwise_kernelILi128ELi4EZNS0_15gpu_kernel_implINS0_13AUnaryFunctorIN3c108BFloat16ES5_S5_NS0_15binary_internal10DivFunctorIS5_EEEEEEvRNS_18TensorIteratorBaseERKT_EUliE_EEviT1_ --------------------------
	.section	.text._ZN2at6native18elementwise_kernelILi128ELi4EZNS0_15gpu_kernel_implINS0_13AUnaryFunctorIN3c108BFloat16ES5_S5_NS0_15binary_internal10DivFunctorIS5_EEEEEEvRNS_18TensorIteratorBaseERKT_EUliE_EEviT1_,"ax",@progbits
	.align	128
        .global         _ZN2at6native18elementwise_kernelILi128ELi4EZNS0_15gpu_kernel_implINS0_13AUnaryFunctorIN3c108BFloat16ES5_S5_NS0_15binary_internal10DivFunctorIS5_EEEEEEvRNS_18TensorIteratorBaseERKT_EUliE_EEviT1_
        .type           _ZN2at6native18elementwise_kernelILi128ELi4EZNS0_15gpu_kernel_implINS0_13AUnaryFunctorIN3c108BFloat16ES5_S5_NS0_15binary_internal10DivFunctorIS5_EEEEEEvRNS_18TensorIteratorBaseERKT_EUliE_EEviT1_,@function
        .size           _ZN2at6native18elementwise_kernelILi128ELi4EZNS0_15gpu_kernel_implINS0_13AUnaryFunctorIN3c108BFloat16ES5_S5_NS0_15binary_internal10DivFunctorIS5_EEEEEEvRNS_18TensorIteratorBaseERKT_EUliE_EEviT1_,(.L_x_19423 - _ZN2at6native18elementwise_kernelILi128ELi4EZNS0_15gpu_kernel_implINS0_13AUnaryFunctorIN3c108BFloat16ES5_S5_NS0_15binary_internal10DivFunctorIS5_EEEEEEvRNS_18TensorIteratorBaseERKT_EUliE_EEviT1_)
        .other          _ZN2at6native18elementwise_kernelILi128ELi4EZNS0_15gpu_kernel_implINS0_13AUnaryFunctorIN3c108BFloat16ES5_S5_NS0_15binary_internal10DivFunctorIS5_EEEEEEvRNS_18TensorIteratorBaseERKT_EUliE_EEviT1_,@"STO_CUDA_ENTRY STV_DEFAULT"
_ZN2at6native18elementwise_kernelILi128ELi4EZNS0_15gpu_kernel_implINS0_13AUnaryFunctorIN3c108BFloat16ES5_S5_NS0_15binary_internal10DivFunctorIS5_EEEEEEvRNS_18TensorIteratorBaseERKT_EUliE_EEviT1_:
.text._ZN2at6native18elementwise_kernelILi128ELi4EZNS0_15gpu_kernel_implINS0_13AUnaryFunctorIN3c108BFloat16ES5_S5_NS0_15binary_internal10DivFunctorIS5_EEEEEEvRNS_18TensorIteratorBaseERKT_EUliE_EEviT1_:
        /* <DEDUP_REMOVED lines=320> */
.L_x_1492:
        /* <DEDUP_REMOVED lines=18> */
.L_x_1496:
[----:B------:R-:W2:Y:S02]  /*1520*/  LDG.E.U8 R2, desc[UR36][R2.64] ;  /* 0x0000002402027981 */ /* 0x000ea4000c1e1100 */
[----:B--2---:R-:W-:-:S04]  /*1530*/  I2FP.F32.U32 R0, R2 ;  /* 0x0000000200007245 */ /* 0x004fc80000201000 */
[----:B------:R-:W-:Y:S01]  /*1540*/  F2FP.BF16.F32.PACK_AB R0, RZ, R0 ;  /* 0x00000000ff00723e */ /* 0x000fe200000010ff */
[----:B------:R-:W-:Y:S06]  /*1550*/  BRA `(.L_x_1498) ;  /* 0x0000000c00847947 */ /* 0x000fec0003800000 */
.L_x_1495:
        /* <DEDUP_REMOVED lines=10> */
.L_x_1500:
[----:B------:R-:W2:Y:S02]  /*1600*/  LDG.E R2, desc[UR36][R2.64] ;  /* 0x0000002402027981 */ /* 0x000ea4000c1e1900 */
[----:B--2---:R-:W-:-:S04]  /*1610*/  I2FP.F32.S32 R0, R2 ;  /* 0x0000000200007245 */ /* 0x004fc80000201400 */
[----:B------:R-:W-:Y:S01]  /*1620*/  F2FP.BF16.F32.PACK_AB R0, RZ, R0 ;  /* 0x00000000ff00723e */ /* 0x000fe200000010ff */
[----:B------:R-:W-:Y:S06]  /*1630*/  BRA `(.L_x_1498) ;  /* 0x0000000c004c7947 */ /* 0x000fec0003800000 */
.L_x_1499:
[----:B------:R-:W2:Y:S02]  /*1640*/  LDG.E.U16 R2, desc[UR36][R2.64] ;  /* 0x0000002402027981 */ /* 0x000ea4000c1e1500 */
[----:B--2---:R-:W0:Y:S02]  /*1650*/  I2F.S16 R0, R2 ;  /* 0x0000000200007306 */ /* 0x004e240000101400 */
[----:B0-----:R-:W-:Y:S01]  /*1660*/  F2FP.BF16.F32.PACK_AB R0, RZ, R0 ;  /* 0x00000000ff00723e */ /* 0x001fe200000010ff */
[----:B------:R-:W-:Y:S06]  /*1670*/  BRA `(.L_x_1498) ;  /* 0x0000000c003c7947 */ /* 0x000fec0003800000 */
.L_x_1494:
        /* <DEDUP_REMOVED lines=9> */
.L_x_1502:
[----:B------:R-:W2:Y:S02]  /*1710*/  LDG.E.U16 R0, desc[UR36][R2.64] ;  /* 0x0000002402007981 */ /* 0x000ea4000c1e1500 */
[----:B--2---:R-:W-:-:S05]  /*1720*/  HADD2.F32 R0, -RZ, R0.H0_H0 ;  /* 0x20000000ff007230 */ /* 0x004fca0000004100 */
[----:B------:R-:W-:Y:S01]  /*1730*/  F2FP.BF16.F32.PACK_AB R0, RZ, R0 ;  /* 0x00000000ff00723e */ /* 0x000fe200000010ff */
[----:B------:R-:W-:Y:S06]  /*1740*/  BRA `(.L_x_1498) ;  /* 0x0000000c00087947 */ /* 0x000fec0003800000 */
.L_x_1501:
        /* <DEDUP_REMOVED lines=9> */
.L_x_1504:
[----:B------:R-:W2:Y:S02]  /*17e0*/  LDG.E.U16 R2, desc[UR36][R2.64] ;  /* 0x0000002402027981 */ /* 0x000ea4000c1e1500 */
[----:B--2---:R-:W-:-:S05]  /*17f0*/  HADD2.F32 R0, -RZ, R2.H0_H0 ;  /* 0x20000002ff007230 */ /* 0x004fca0000004100 */
[----:B------:R-:W-:Y:S01]  /*1800*/  F2FP.BF16.F32.PACK_AB R0, RZ, R0 ;  /* 0x00000000ff00723e */ /* 0x000fe200000010ff */
[----:B------:R-:W-:Y:S06]  /*1810*/  BRA `(.L_x_1498) ;  /* 0x0000000800d47947 */ /* 0x000fec0003800000 */
.L_x_1503:
        /* <DEDUP_REMOVED lines=8> */
.L_x_1493:
        /* <DEDUP_REMOVED lines=13> */
.L_x_1507:
        /* <DEDUP_REMOVED lines=8> */
.L_x_1506:
        /* <DEDUP_REMOVED lines=27> */
.L_x_1509:
        /* <DEDUP_REMOVED lines=13> */
.L_x_1508:
[----:B------:R0:W5:Y:S01]  /*1c70*/  LDG.E.U16 R0, desc[UR36][R2.64] ;  /* 0x0000002402007981 */ /* 0x000162000c1e1500 */
[----:B------:R-:W-:Y:S05]  /*1c80*/  BRA `(.L_x_1498) ;  /* 0x0000000400b87947 */ /* 0x000fea0003800000 */
.L_x_1505:
        /* <DEDUP_REMOVED lines=12> */
.L_x_1512:
        /* <DEDUP_REMOVED lines=21> */
.L_x_1516:
[----:B------:R-:W-:Y:S05]  /*1ea0*/  BSYNC.RECONVERGENT B1 ;  /* 0x0000000000017941 */ /* 0x000fea0003800200 */
.L_x_1515:
[----:B------:R-:W-:Y:S01]  /*1eb0*/  IMAD.SHL.U32 R0, R0, 0x100000, RZ ;  /* 0x0010000000007824 */ /* 0x000fe200078e00ff */
[----:B------:R-:W-:-:S04]  /*1ec0*/  LEA R2, R2, 0x3b800000, 0x17 ;  /* 0x3b80000002027811 */ /* 0x000fc800078eb8ff */
[----:B------:R-:W-:-:S07]  /*1ed0*/  LOP3.LUT R0, R2, R0, R7, 0xfe, !PT ;  /* 0x0000000002007212 */ /* 0x000fce00078efe07 */
.L_x_1514:
[----:B------:R-:W-:Y:S05]  /*1ee0*/  BSYNC.RECONVERGENT B0 ;  /* 0x0000000000007941 */ /* 0x000fea0003800200 */
.L_x_1513:
[----:B------:R-:W-:Y:S01]  /*1ef0*/  F2FP.BF16.F32.PACK_AB R0, RZ, R0 ;  /* 0x00000000ff00723e */ /* 0x000fe200000010ff */
[----:B------:R-:W-:Y:S06]  /*1f00*/  BRA `(.L_x_1498) ;  /* 0x0000000400187947 */ /* 0x000fec0003800000 */
.L_x_1511:
        /* <DEDUP_REMOVED lines=21> */
.L_x_1520:
[----:B------:R-:W-:Y:S05]  /*2060*/  BSYNC.RECONVERGENT B1 ;  /* 0x0000000000017941 */ /* 0x000fea0003800200 */
.L_x_1519:
[----:B------:R-:W-:Y:S02]  /*2070*/  SHF.L.U32 R0, R0, 0x15, RZ ;  /* 0x0000001500007819 */ /* 0x000fe400000006ff */
[----:B------:R-:W-:-:S04]  /*2080*/  LEA R2, R2, 0x37800000, 0x17 ;  /* 0x3780000002027811 */ /* 0x000fc800078eb8ff */
[----:B------:R-:W-:-:S07]  /*2090*/  LOP3.LUT R0, R2, R0, R7, 0xfe, !PT ;  /* 0x0000000002007212 */ /* 0x000fce00078efe07 */
.L_x_1518:
[----:B------:R-:W-:Y:S05]  /*20a0*/  BSYNC.RECONVERGENT B0 ;  /* 0x0000000000007941 */ /* 0x000fea0003800200 */
.L_x_1517:
[----:B------:R-:W-:Y:S01]  /*20b0*/  F2FP.BF16.F32.PACK_AB R0, RZ, R0 ;  /* 0x00000000ff00723e */ /* 0x000fe200000010ff */
[----:B------:R-:W-:Y:S06]  /*20c0*/  BRA `(.L_x_1498) ;  /* 0x0000000000a87947 */ /* 0x000fec0003800000 */
.L_x_1510:
[----:B------:R-:W-:-:S09]  /*20d0*/  UISETP.NE.AND UP0, UPT, UR4, 0x1c, UPT ;  /* 0x0000001c0400788c */ /* 0x000fd2000bf05270 */
[----:B------:R-:W-:Y:S05]  /*20e0*/  BRA.U !UP0, `(.L_x_1521) ;  /* 0x0000000108947547 */ /* 0x000fea000b800000 */
[----:B------:R-:W-:-:S09]  /*20f0*/  UISETP.NE.AND UP0, UPT, UR4, 0x1d, UPT ;  /* 0x0000001d0400788c */ /* 0x000fd2000bf05270 */
[----:B------:R-:W-:Y:S05]  /*2100*/  BRA.U !UP0, `(.L_x_1522) ;  /* 0x00000001087c7547 */ /* 0x000fea000b800000 */
[----:B------:R-:W-:-:S09]  /*2110*/  UISETP.NE.AND UP0, UPT, UR4, 0x2c, UPT ;  /* 0x0000002c0400788c */ /* 0x000fd2000bf05270 */
[----:B------:R-:W-:Y:S05]  /*2120*/  BRA.U !UP0, `(.L_x_1523) ;  /* 0x0000000108487547 */ /* 0x000fea000b800000 */
.L_x_1497:
        /* <DEDUP_REMOVED lines=16> */
.L_x_1524:
[----:B------:R-:W-:Y:S01]  /*2230*/  PRMT R0, RZ, 0x7610, R0 ;  /* 0x00007610ff007816 */ /* 0x000fe20000000000 */
[----:B------:R-:W-:Y:S06]  /*2240*/  BRA `(.L_x_1498) ;  /* 0x0000000000487947 */ /* 0x000fec0003800000 */
.L_x_1523:
        /* <DEDUP_REMOVED lines=8> */
.L_x_1526:
[----:B------:R-:W-:Y:S05]  /*22d0*/  BSYNC.RECONVERGENT B0 ;  /* 0x0000000000007941 */ /* 0x000fea0003800200 */
.L_x_1525:
[----:B------:R-:W-:Y:S01]  /*22e0*/  F2FP.BF16.F32.PACK_AB R0, RZ, R0 ;  /* 0x00000000ff00723e */ /* 0x000fe200000010ff */
[----:B------:R-:W-:Y:S06]  /*22f0*/  BRA `(.L_x_1498) ;  /* 0x00000000001c7947 */ /* 0x000fec0003800000 */
.L_x_1522:
[----:B------:R-:W2:Y:S02]  /*2300*/  LDG.E.64 R2, desc[UR36][R2.64] ;  /* 0x0000002402027981 */ /* 0x000ea4000c1e1b00 */
[----:B--2---:R-:W0:Y:S02]  /*2310*/  I2F.U64 R0, R2 ;  /* 0x0000000200007312 */ /* 0x004e240000301000 */
[----:B0-----:R-:W-:Y:S01]  /*2320*/  F2FP.BF16.F32.PACK_AB R0, RZ, R0 ;  /* 0x00000000ff00723e */ /* 0x001fe200000010ff */
[----:B------:R-:W-:Y:S06]  /*2330*/  BRA `(.L_x_1498) ;  /* 0x00000000000c7947 */ /* 0x000fec0003800000 */
.L_x_1521:
[----:B------:R-:W2:Y:S02]  /*2340*/  LDG.E R2, desc[UR36][R2.64] ;  /* 0x0000002402027981 */ /* 0x000ea4000c1e1900 */
[----:B--2---:R-:W-:-:S04]  /*2350*/  I2FP.F32.U32 R0, R2 ;  /* 0x0000000200007245 */ /* 0x004fc80000201000 */
[----:B------:R-:W-:-:S07]  /*2360*/  F2FP.BF16.F32.PACK_AB R0, RZ, R0 ;  /* 0x00000000ff00723e */ /* 0x000fce00000010ff */
.L_x_1498:
[----:B-----5:R-:W-:Y:S01]  /*2370*/  IMAD.U32 R0, R0, 0x10000, RZ ;  /* 0x0001000000007824 */ /* 0x020fe200078e00ff */
[----:B------:R-:W0:Y:S01]  /*2380*/  LDCU.64 UR6, c[0x0][0x580] ;  /* 0x0000b000ff0677ac */ /* 0x000e220008000a00 */
[----:B------:R-:W-:-:S04]  /*2390*/  USHF.L.U32 UR5, UR43, 0x10, URZ ;  /* 0x000000102b057899 */ /* 0x000fc800080006ff */
[----:B------:R-:W1:Y:S01]  /*23a0*/  MUFU.RCP R0, R0 ;  /* 0x0000000000007308 */ /* 0x000e620000001000 */
[----:B------:R-:W-:-:S04]  /*23b0*/  UPRMT UR4, UR39, 0x9910, URZ ;  /* 0x0000991027047896 */ /* 0x000fc800080000ff */
[----:B------:R-:W-:Y:S01]  /*23c0*/  UISETP.GT.AND UP0, UPT, UR4, 0x9, UPT ;  /* 0x000000090400788c */ /* 0x000fe2000bf04270 */
[----:B0-----:R-:W-:Y:S01]  /*23d0*/  IADD3 R2, P0, PT, R16, UR6, RZ ;  /* 0x0000000610027c10 */ /* 0x001fe2000ff1e0ff */
[----:B-1----:R-:W-:-:S04]  /*23e0*/  FMUL.FTZ R4, R0, UR5 ;  /* 0x0000000500047c20 */ /* 0x002fc80008410000 */
        /* <DEDUP_REMOVED lines=12> */
[----:B------:R-:W1:Y:S02]  /*24b0*/  F2I.FTZ.TRUNC.NTZ R5, R0 ;  /* 0x0000000000057305 */ /* 0x000e64000021f100 */
[----:B-1----:R4:W-:Y:S01]  /*24c0*/  STG.E.U8 desc[UR36][R2.64], R5 ;  /* 0x0000000502007986 */ /* 0x0029e2000c101124 */
[----:B------:R-:W-:Y:S05]  /*24d0*/  BRA `(.L_x_1532) ;  /* 0x0000000c00807947 */ /* 0x000fea0003800000 */
.L_x_1530:
[----:B-1----:R-:W-:-:S06]  /*24e0*/  SHF.L.U32 R5, R5, 0x10, RZ ;  /* 0x0000001005057819 */ /* 0x002fcc00000006ff */
[----:B0-----:R-:W0:Y:S02]  /*24f0*/  F2I.S64.TRUNC R4, R5 ;  /* 0x0000000500047311 */ /* 0x001e24000020d900 */
[----:B0-----:R3:W-:Y:S01]  /*2500*/  STG.E.U8 desc[UR36][R2.64], R4 ;  /* 0x0000000402007986 */ /* 0x0017e2000c101124 */
[----:B------:R-:W-:Y:S05]  /*2510*/  BRA `(.L_x_1532) ;  /* 0x0000000c00707947 */ /* 0x000fea0003800000 */
.L_x_1529:
[----:B------:R-:W-:-:S09]  /*2520*/  UISETP.NE.AND UP0, UPT, UR4, 0x2, UPT ;  /* 0x000000020400788c */ /* 0x000fd2000bf05270 */
[----:B------:R-:W-:Y:S05]  /*2530*/  BRA.U !UP0, `(.L_x_1533) ;  /* 0x0000000108307547 */ /* 0x000fea000b800000 */
[----:B------:R-:W-:-:S09]  /*2540*/  UISETP.NE.AND UP0, UPT, UR4, 0x3, UPT ;  /* 0x000000030400788c */ /* 0x000fd2000bf05270 */
[----:B------:R-:W-:Y:S05]  /*2550*/  BRA.U !UP0, `(.L_x_1534) ;  /* 0x0000000108187547 */ /* 0x000fea000b800000 */
[----:B------:R-:W-:-:S09]  /*2560*/  UISETP.NE.AND UP0, UPT, UR4, 0x4, UPT ;  /* 0x000000040400788c */ /* 0x000fd2000bf05270 */
[----:B------:R-:W-:Y:S05]  /*2570*/  BRA.U UP0, `(.L_x_1531) ;  /* 0x0000000900b87547 */ /* 0x000fea000b800000 */
[----:B-1----:R-:W-:-:S06]  /*2580*/  IMAD.U32 R5, R5, 0x10000, RZ ;  /* 0x0001000005057824 */ /* 0x002fcc00078e00ff */
[----:B0-----:R-:W0:Y:S02]  /*2590*/  F2I.S64.TRUNC R4, R5 ;  /* 0x0000000500047311 */ /* 0x001e24000020d900 */
[----:B0-----:R0:W-:Y:S01]  /*25a0*/  STG.E.64 desc[UR36][R2.64], R4 ;  /* 0x0000000402007986 */ /* 0x0011e2000c101b24 */
[----:B------:R-:W-:Y:S05]  /*25b0*/  BRA `(.L_x_1532) ;  /* 0x0000000c00487947 */ /* 0x000fea0003800000 */
.L_x_1534:
[----:B-1----:R-:W-:-:S06]  /*25c0*/  IMAD.U32 R5, R5, 0x10000, RZ ;  /* 0x0001000005057824 */ /* 0x002fcc00078e00ff */
[----:B------:R-:W1:Y:S02]  /*25d0*/  F2I.FTZ.TRUNC.NTZ R5, R5 ;  /* 0x0000000500057305 */ /* 0x000e64000021f100 */
[----:B-1----:R1:W-:Y:S01]  /*25e0*/  STG.E desc[UR36][R2.64], R5 ;  /* 0x0000000502007986 */ /* 0x0023e2000c101924 */
[----:B------:R-:W-:Y:S05]  /*25f0*/  BRA `(.L_x_1532) ;  /* 0x0000000c00387947 */ /* 0x000fea0003800000 */
.L_x_1533:
[----:B-1----:R-:W-:-:S06]  /*2600*/  IMAD.U32 R5, R5, 0x10000, RZ ;  /* 0x0001000005057824 */ /* 0x002fcc00078e00ff */
[----:B------:R-:W1:Y:S02]  /*2610*/  F2I.FTZ.TRUNC.NTZ R5, R5 ;  /* 0x0000000500057305 */ /* 0x000e64000021f100 */
[----:B-1----:R2:W-:Y:S01]  /*2620*/  STG.E.U16 desc[UR36][R2.64], R5 ;  /* 0x0000000502007986 */ /* 0x0025e2000c101524 */
[----:B------:R-:W-:Y:S05]  /*2630*/  BRA `(.L_x_1532) ;  /* 0x0000000c00287947 */ /* 0x000fea0003800000 */
.L_x_1528:
        /* <DEDUP_REMOVED lines=9> */
.L_x_1536:
[----:B-1----:R-:W-:-:S05]  /*26d0*/  IMAD.U32 R0, R5, 0x10000, RZ ;  /* 0x0001000005007824 */ /* 0x002fca00078e00ff */
[----:B------:R-:W-:-:S05]  /*26e0*/  F2FP.F16.F32.PACK_AB R0, RZ, R0 ;  /* 0x00000000ff00723e */ /* 0x000fca00000000ff */
[----:B------:R1:W-:Y:S01]  /*26f0*/  STG.E.U16 desc[UR36][R2.64], R0 ;  /* 0x0000000002007986 */ /* 0x0003e2000c101524 */
[----:B------:R-:W-:Y:S05]  /*2700*/  BRA `(.L_x_1532) ;  /* 0x0000000800f47947 */ /* 0x000fea0003800000 */
.L_x_1535:
        /* <DEDUP_REMOVED lines=8> */
[----:B------:R0:W-:Y:S01]  /*2790*/  STG.E.64 desc[UR36][R2.64], R4 ;  /* 0x0000000402007986 */ /* 0x0001e2000c101b24 */
[----:B------:R-:W-:Y:S05]  /*27a0*/  BRA `(.L_x_1532) ;  /* 0x0000000800cc7947 */ /* 0x000fea0003800000 */
.L_x_1538:
[----:B-1----:R-:W-:-:S04]  /*27b0*/  SHF.L.U32 R5, R5, 0x10, RZ ;  /* 0x0000001005057819 */ /* 0x002fc800000006ff */
[----:B------:R-:W-:-:S04]  /*27c0*/  F2FP.F16.F32.PACK_AB R5, RZ, R5 ;  /* 0x00000005ff05723e */ /* 0x000fc800000000ff */
[----:B------:R-:W-:-:S05]  /*27d0*/  PRMT R5, R5, 0x5410, RZ ;  /* 0x0000541005057816 */ /* 0x000fca00000000ff */
[----:B------:R1:W-:Y:S01]  /*27e0*/  STG.E desc[UR36][R2.64], R5 ;  /* 0x0000000502007986 */ /* 0x0003e2000c101924 */
[----:B------:R-:W-:Y:S05]  /*27f0*/  BRA `(.L_x_1532) ;  /* 0x0000000800b87947 */ /* 0x000fea0003800000 */
.L_x_1537:
[----:B01----:R-:W-:-:S04]  /*2800*/  IMAD.U32 R4, R5, 0x10000, RZ ;  /* 0x0001000005047824 */ /* 0x003fc800078e00ff */
[----:B------:R-:W-:-:S06]  /*2810*/  FMUL.FTZ R4, R4, 1 ;  /* 0x3f80000004047820 */ /* 0x000fcc0000410000 */
[----:B------:R-:W0:Y:S02]  /*2820*/  F2F.F64.F32 R4, R4 ;  /* 0x0000000400047310 */ /* 0x000e240000201800 */
[----:B0-----:R0:W-:Y:S01]  /*2830*/  STG.E.64 desc[UR36][R2.64], R4 ;  /* 0x0000000402007986 */ /* 0x0011e2000c101b24 */
[----:B------:R-:W-:Y:S05]  /*2840*/  BRA `(.L_x_1532) ;  /* 0x0000000800a47947 */ /* 0x000fea0003800000 */
.L_x_1527:
        /* <DEDUP_REMOVED lines=13> */
.L_x_1541:
[----:B-1----:R-:W-:Y:S01]  /*2920*/  IMAD.U32 R5, R5, 0x10000, RZ ;  /* 0x0001000005057824 */ /* 0x002fe200078e00ff */
[----:B------:R-:W-:-:S03]  /*2930*/  CS2R R6, SRZ ;  /* 0x0000000000067805 */ /* 0x000fc6000001ff00 */
[----:B------:R-:W-:-:S06]  /*2940*/  FMUL.FTZ R5, R5, 1 ;  /* 0x3f80000005057820 */ /* 0x000fcc0000410000 */
[----:B0-----:R-:W0:Y:S02]  /*2950*/  F2F.F64.F32 R4, R5 ;  /* 0x0000000500047310 */ /* 0x001e240000201800 */
[----:B0-----:R0:W-:Y:S01]  /*2960*/  STG.E.128 desc[UR36][R2.64], R4 ;  /* 0x0000000402007986 */ /* 0x0011e2000c101d24 */
[----:B------:R-:W-:Y:S05]  /*2970*/  BRA `(.L_x_1532) ;  /* 0x0000000800587947 */ /* 0x000fea0003800000 */
.L_x_1540:
        /* <DEDUP_REMOVED lines=8> */
[----:B------:R-:W-:Y:S02]  /*2a00*/  IMAD.MOV.U32 R0, RZ, RZ, 0x7f ;  /* 0x0000007fff007424 */ /* 0x000fe400078e00ff */
[----:B------:R-:W-:Y:S02]  /*2a10*/  LOP3.LUT R6, R7, 0x7fffffff, RZ, 0xc0, !PT ;  /* 0x7fffffff07067812 */ /* 0x000fe400078ec0ff */
[----:B------:R-:W-:Y:S02]  /*2a20*/  SHF.R.U32.HI R5, RZ, 0x18, R7 ;  /* 0x00000018ff057819 */ /* 0x000fe40000011607 */
[----:B------:R-:W-:-:S13]  /*2a30*/  ISETP.GT.U32.AND P0, PT, R6, 0x43efffff, PT ;  /* 0x43efffff0600780c */ /* 0x000fda0003f04070 */
[----:B------:R-:W-:Y:S05]  /*2a40*/  @P0 BRA `(.L_x_1545) ;  /* 0x0000000000180947 */ /* 0x000fea0003800000 */
[----:B------:R-:W-:-:S13]  /*2a50*/  ISETP.GT.U32.AND P0, PT, R6, 0x3c7fffff, PT ;  /* 0x3c7fffff0600780c */ /* 0x000fda0003f04070 */
[----:B------:R-:W-:-:S04]  /*2a60*/  @P0 SHF.R.U32.HI R0, RZ, 0x14, R7 ;  /* 0x00000014ff000819 */ /* 0x000fc80000011607 */
[----:B0-----:R-:W-:Y:S01]  /*2a70*/  @P0 LOP3.LUT R4, R0, 0x1, RZ, 0xc0, !PT ;  /* 0x0000000100040812 */ /* 0x001fe200078ec0ff */
[----:B------:R-:W-:-:S03]  /*2a80*/  @!P0 FADD.FTZ R0, R6, 16384 ;  /* 0x4680000006008421 */ /* 0x000fc60000010000 */
[----:B------:R-:W-:-:S04]  /*2a90*/  @P0 IADD3 R4, PT, PT, R7, 0x407ffff, R4 ;  /* 0x0407ffff07040810 */ /* 0x000fc80007ffe004 */
[----:B------:R-:W-:-:S07]  /*2aa0*/  @P0 SHF.R.U32.HI R0, RZ, 0x14, R4 ;  /* 0x00000014ff000819 */ /* 0x000fce0000011604 */
.L_x_1545:
[----:B------:R-:W-:Y:S05]  /*2ab0*/  BSYNC.RECONVERGENT B0 ;  /* 0x0000000000007941 */ /* 0x000fea0003800200 */
.L_x_1544:
[----:B------:R-:W-:-:S05]  /*2ac0*/  LOP3.LUT R5, R0, 0x80, R5, 0xf8, !PT ;  /* 0x0000008000057812 */ /* 0x000fca00078ef805 */
[----:B------:R1:W-:Y:S01]  /*2ad0*/  STG.E.U8 desc[UR36][R2.64], R5 ;  /* 0x0000000502007986 */ /* 0x0003e2000c101124 */
[----:B------:R-:W-:Y:S05]  /*2ae0*/  BRA `(.L_x_1532) ;  /* 0x0000000400fc7947 */ /* 0x000fea0003800000 */
.L_x_1543:
[----:B-1----:R-:W-:Y:S01]  /*2af0*/  IMAD.U32 R7, R5, 0x10000, RZ ;  /* 0x0001000005077824 */ /* 0x002fe200078e00ff */
        /* <DEDUP_REMOVED lines=10> */
[----:B0-----:R-:W-:Y:S01]  /*2ba0*/  @P0 LOP3.LUT R4, R0, 0x1, RZ, 0xc0, !PT ;  /* 0x0000000100040812 */ /* 0x001fe200078ec0ff */
[----:B------:R-:W-:-:S03]  /*2bb0*/  @!P0 FADD.FTZ R0, R6, 128 ;  /* 0x4300000006008421 */ /* 0x000fc60000010000 */
[----:B------:R-:W-:-:S04]  /*2bc0*/  @P0 IADD3 R4, PT, PT, R7, 0x80fffff, R4 ;  /* 0x080fffff07040810 */ /* 0x000fc80007ffe004 */
[----:B------:R-:W-:-:S07]  /*2bd0*/  @P0 SHF.R.U32.HI R0, RZ, 0x15, R4 ;  /* 0x00000015ff000819 */ /* 0x000fce0000011604 */
.L_x_1547:
[----:B------:R-:W-:Y:S05]  /*2be0*/  BSYNC.RECONVERGENT B0 ;  /* 0x0000000000007941 */ /* 0x000fea0003800200 */
.L_x_1546:
[----:B------:R-:W-:-:S05]  /*2bf0*/  LOP3.LUT R5, R0, 0x80, R5, 0xf8, !PT ;  /* 0x0000008000057812 */ /* 0x000fca00078ef805 */
[----:B------:R1:W-:Y:S01]  /*2c00*/  STG.E.U8 desc[UR36][R2.64], R5 ;  /* 0x0000000502007986 */ /* 0x0003e2000c101124 */
[----:B------:R-:W-:Y:S05]  /*2c10*/  BRA `(.L_x_1532) ;  /* 0x0000000400b07947 */ /* 0x000fea0003800000 */
.L_x_1542:
[----:B-1----:R1:W-:Y:S01]  /*2c20*/  STG.E.U16 desc[UR36][R2.64], R5 ;  /* 0x0000000502007986 */ /* 0x0023e2000c101524 */
[----:B------:R-:W-:Y:S05]  /*2c30*/  BRA `(.L_x_1532) ;  /* 0x0000000400a87947 */ /* 0x000fea0003800000 */
.L_x_1539:
        /* <DEDUP_REMOVED lines=12> */
.L_x_1550:
[----:B-1----:R-:W-:Y:S01]  /*2d00*/  IMAD.U32 R5, R5, 0x10000, RZ ;  /* 0x0001000005057824 */ /* 0x002fe200078e00ff */
[----:B------:R-:W-:Y:S01]  /*2d10*/  BSSY.RECONVERGENT B0, `(.L_x_1551) ;  /* 0x0000014000007945 */ /* 0x000fe20003800200 */
[----:B------:R-:W-:-:S03]  /*2d20*/  IMAD.MOV.U32 R0, RZ, RZ, 0x80 ;  /* 0x00000080ff007424 */ /* 0x000fc600078e00ff */
[----:B0-----:R-:W-:-:S04]  /*2d30*/  LOP3.LUT R4, R5, 0x7fffffff, RZ, 0xc0, !PT ;  /* 0x7fffffff05047812 */ /* 0x001fc800078ec0ff */
        /* <DEDUP_REMOVED lines=9> */
.L_x_1553:
[----:B------:R-:W-:-:S04]  /*2dd0*/  SHF.R.U32.HI R0, RZ, 0x14, R5 ;  /* 0x00000014ff007819 */ /* 0x000fc80000011605 */
[----:B------:R-:W-:-:S04]  /*2de0*/  LOP3.LUT R0, R0, 0x1, RZ, 0xc0, !PT ;  /* 0x0000000100007812 */ /* 0x000fc800078ec0ff */
[----:B------:R-:W-:-:S04]  /*2df0*/  IADD3 R0, PT, PT, R5, 0x487ffff, R0 ;  /* 0x0487ffff05007810 */ /* 0x000fc80007ffe000 */
[----:B------:R-:W-:-:S04]  /*2e00*/  SHF.R.U32.HI R0, RZ, 0x14, R0 ;  /* 0x00000014ff007819 */ /* 0x000fc80000011600 */
[----:B------:R-:W-:-:S07]  /*2e10*/  LOP3.LUT R4, R0, 0xff, RZ, 0xc0, !PT ;  /* 0x000000ff00047812 */ /* 0x000fce00078ec0ff */
.L_x_1554:
[----:B------:R-:W-:-:S04]  /*2e20*/  SHF.R.U32.HI R5, RZ, 0x18, R5 ;  /* 0x00000018ff057819 */ /* 0x000fc80000011605 */
[----:B------:R-:W-:-:S04]  /*2e30*/  LOP3.LUT R4, R4, 0x80, R5, 0xf8, !PT ;  /* 0x0000008004047812 */ /* 0x000fc800078ef805 */
[----:B------:R-:W-:-:S07]  /*2e40*/  PRMT R0, R4, 0x7610, R0 ;  /* 0x0000761004007816 */ /* 0x000fce0000000000 */
.L_x_1552:
[----:B------:R-:W-:Y:S05]  /*2e50*/  BSYNC.RECONVERGENT B0 ;  /* 0x0000000000007941 */ /* 0x000fea0003800200 */
.L_x_1551:
[----:B------:R0:W-:Y:S01]  /*2e60*/  STG.E.U8 desc[UR36][R2.64], R0 ;  /* 0x0000000002007986 */ /* 0x0001e2000c101124 */
[----:B------:R-:W-:Y:S05]  /*2e70*/  BRA `(.L_x_1532) ;  /* 0x0000000400187947 */ /* 0x000fea0003800000 */
.L_x_1549:
[----:B-1----:R-:W-:Y:S01]  /*2e80*/  IMAD.U32 R5, R5, 0x10000, RZ ;  /* 0x0001000005057824 */ /* 0x002fe200078e00ff */
[----:B------:R-:W-:Y:S01]  /*2e90*/  BSSY.RECONVERGENT B0, `(.L_x_1555) ;  /* 0x0000014000007945 */ /* 0x000fe20003800200 */
[----:B------:R-:W-:-:S03]  /*2ea0*/  MOV R0, 0x80 ;  /* 0x0000008000007802 */ /* 0x000fc60000000f00 */
        /* <DEDUP_REMOVED lines=10> */
.L_x_1557:
[----:B------:R-:W-:-:S04]  /*2f50*/  SHF.R.U32.HI R0, RZ, 0x15, R5 ;  /* 0x00000015ff007819 */ /* 0x000fc80000011605 */
[----:B------:R-:W-:-:S04]  /*2f60*/  LOP3.LUT R0, R0, 0x1, RZ, 0xc0, !PT ;  /* 0x0000000100007812 */ /* 0x000fc800078ec0ff */
[----:B------:R-:W-:-:S04]  /*2f70*/  IADD3 R0, PT, PT, R5, 0x88fffff, R0 ;  /* 0x088fffff05007810 */ /* 0x000fc80007ffe000 */
[----:B------:R-:W-:-:S04]  /*2f80*/  SHF.R.U32.HI R0, RZ, 0x15, R0 ;  /* 0x00000015ff007819 */ /* 0x000fc80000011600 */
[----:B------:R-:W-:-:S07]  /*2f90*/  LOP3.LUT R4, R0, 0xff, RZ, 0xc0, !PT ;  /* 0x000000ff00047812 */ /* 0x000fce00078ec0ff */
.L_x_1558:
[----:B------:R-:W-:-:S04]  /*2fa0*/  SHF.R.U32.HI R5, RZ, 0x18, R5 ;  /* 0x00000018ff057819 */ /* 0x000fc80000011605 */
[----:B------:R-:W-:-:S04]  /*2fb0*/  LOP3.LUT R4, R4, 0x80, R5, 0xf8, !PT ;  /* 0x0000008004047812 */ /* 0x000fc800078ef805 */
[----:B------:R-:W-:-:S07]  /*2fc0*/  PRMT R0, R4, 0x7610, R0 ;  /* 0x0000761004007816 */ /* 0x000fce0000000000 */
.L_x_1556:
[----:B------:R-:W-:Y:S05]  /*2fd0*/  BSYNC.RECONVERGENT B0 ;  /* 0x0000000000007941 */ /* 0x000fea0003800200 */
.L_x_1555:
[----:B------:R0:W-:Y:S01]  /*2fe0*/  STG.E.U8 desc[UR36][R2.64], R0 ;  /* 0x0000000002007986 */ /* 0x0001e2000c101124 */
[----:B------:R-:W-:Y:S05]  /*2ff0*/  BRA `(.L_x_1532) ;  /* 0x0000000000b87947 */ /* 0x000fea0003800000 */
.L_x_1548:
[----:B------:R-:W-:-:S09]  /*3000*/  UISETP.NE.AND UP0, UPT, UR4, 0x1c, UPT ;  /* 0x0000001c0400788c */ /* 0x000fd2000bf05270 */
[----:B------:R-:W-:Y:S05]  /*3010*/  BRA.U !UP0, `(.L_x_1559) ;  /* 0x0000000108a47547 */ /* 0x000fea000b800000 */
[----:B------:R-:W-:-:S09]  /*3020*/  UISETP.NE.AND UP0, UPT, UR4, 0x1d, UPT ;  /* 0x0000001d0400788c */ /* 0x000fd2000bf05270 */
[----:B------:R-:W-:Y:S05]  /*3030*/  BRA.U !UP0, `(.L_x_1560) ;  /* 0x00000001088c7547 */ /* 0x000fea000b800000 */
[----:B------:R-:W-:-:S09]  /*3040*/  UISETP.NE.AND UP0, UPT, UR4, 0x2c, UPT ;  /* 0x0000002c0400788c */ /* 0x000fd2000bf05270 */
[----:B------:R-:W-:Y:S05]  /*3050*/  BRA.U !UP0, `(.L_x_1561) ;  /* 0x0000000108447547 */ /* 0x000fea000b800000 */
.L_x_1531:
[----:B------:R-:W-:Y:S01]  /*3060*/  MOV R0, 0x0 ;  /* 0x0000000000007802 */ /* 0x000fe20000000f00 */
        /* <DEDUP_REMOVED lines=15> */
.L_x_1562:
[----:B------:R-:W-:Y:S05]  /*3160*/  BRA `(.L_x_1532) ;  /* 0x00000000005c7947 */ /* 0x000fea0003800000 */
.L_x_1561:
[----:B-1----:R-:W-:-:S05]  /*3170*/  IMAD.U32 R5, R5, 0x10000, RZ ;  /* 0x0001000005057824 */ /* 0x002fca00078e00ff */
[----:B------:R-:W-:-:S04]  /*3180*/  SHF.R.U32.HI R6, RZ, 0x17, R5 ;  /* 0x00000017ff067819 */ /* 0x000fc80000011605 */
[----:B0-----:R-:W-:-:S04]  /*3190*/  LOP3.LUT R4, R6, 0xff, RZ, 0xc0, !PT ;  /* 0x000000ff06047812 */ /* 0x001fc800078ec0ff */
[----:B------:R-:W-:-:S13]  /*31a0*/  ISETP.NE.AND P1, PT, R4, 0xff, PT ;  /* 0x000000ff0400780c */ /* 0x000fda0003f25270 */
[--C-:B------:R-:W-:Y:S02]  /*31b0*/  @P1 SHF.R.U32.HI R0, RZ, 0x16, R5.reuse ;  /* 0x00000016ff001819 */ /* 0x100fe40000011605 */
        /* <DEDUP_REMOVED lines=11> */
.L_x_1560:
[----:B-1----:R-:W-:-:S06]  /*3270*/  IMAD.U32 R5, R5, 0x10000, RZ ;  /* 0x0001000005057824 */ /* 0x002fcc00078e00ff */
[----:B0-----:R-:W0:Y:S02]  /*3280*/  F2I.U64.TRUNC R4, R5 ;  /* 0x0000000500047311 */ /* 0x001e24000020d800 */
[----:B0-----:R0:W-:Y:S01]  /*3290*/  STG.E.64 desc[UR36][R2.64], R4 ;  /* 0x0000000402007986 */ /* 0x0011e2000c101b24 */
[----:B------:R-:W-:Y:S05]  /*32a0*/  BRA `(.L_x_1532) ;  /* 0x00000000000c7947 */ /* 0x000fea0003800000 */
.L_x_1559:
[----:B-1----:R-:W-:-:S06]  /*32b0*/  SHF.L.U32 R5, R5, 0x10, RZ ;  /* 0x0000001005057819 */ /* 0x002fcc00000006ff */
[----:B------:R-:W1:Y:S02]  /*32c0*/  F2I.FTZ.U32.TRUNC.NTZ R5, R5 ;  /* 0x0000000500057305 */ /* 0x000e64000021f000 */
[----:B-1----:R1:W-:Y:S02]  /*32d0*/  STG.E desc[UR36][R2.64], R5 ;  /* 0x0000000502007986 */ /* 0x0023e4000c101924 */
.L_x_1532:
[----:B------:R-:W-:-:S07]  /*32e0*/  VIADD R17, R17, 0x80 ;  /* 0x0000008011117836 */ /* 0x000fce0000000000 */
.L_x_1491:
[----:B------:R-:W-:Y:S05]  /*32f0*/  BSYNC.RECONVERGENT B6 ;  /* 0x0000000000067941 */ /* 0x000fea0003800200 */
.L_x_1490:
[----:B------:R-:W5:Y:S01]  /*3300*/  LDCU UR4, c[0x0][0x380] ;  /* 0x00007000ff0477ac */ /* 0x000f620008000800 */
[----:B------:R-:W-:Y:S01]  /*3310*/  BSSY.RECONVERGENT B6, `(.L_x_1563) ;  /* 0x0000320000067945 */ /* 0x000fe20003800200 */
[----:B-----5:R-:W-:-:S13]  /*3320*/  ISETP.GE.AND P0, PT, R17, UR4, PT ;  /* 0x0000000411007c0c */ /* 0x020fda000bf06270 */
[----:B------:R-:W-:Y:S05]  /*3330*/  @P0 BRA `(.L_x_1564) ;  /* 0x0000003000740947 */ /* 0x000fea0003800000 */
[----:B------:R-:W5:Y:S01]  /*3340*/  LDCU UR4, c[0x0][0x388] ;  /* 0x00007100ff0477ac */ /* 0x000f620008000800 */
[----:B01----:R-:W-:Y:S02]  /*3350*/  IMAD.MOV.U32 R0, RZ, RZ, RZ ;  /* 0x000000ffff007224 */ /* 0x003fe400078e00ff */
[----:B------:R-:W-:Y:S01]  /*3360*/  IMAD.MOV.U32 R16, RZ, RZ, RZ ;  /* 0x000000ffff107224 */ /* 0x000fe200078e00ff */
[----:B-----5:R-:W-:-:S09]  /*3370*/  UISETP.NE.AND UP0, UPT, UR4, URZ, UPT ;  /* 0x000000ff0400728c */ /* 0x020fd2000bf05270 */
[----:B------:R-:W-:Y:S05]  /*3380*/  BRA.U !UP0, `(.L_x_1565) ;  /* 0x0000001108a87547 */ /* 0x000fea000b800000 */
[----:B------:R-:W2:Y:S01]  /*3390*/  LDCU.64 UR4, c[0x0][0x390] ;  /* 0x00007200ff0477ac */ /* 0x000ea20008000a00 */
[----:B------:R-:W-:Y:S01]  /*33a0*/  HFMA2 R16, -RZ, RZ, 0, 0 ;  /* 0x00000000ff107431 */ /* 0x000fe200000001ff */
[----:B------:R-:W0:Y:S01]  /*33b0*/  LDCU UR6, c[0x0][0x38c] ;  /* 0x00007180ff0677ac */ /* 0x000e220008000800 */
[----:B------:R-:W1:Y:S01]  /*33c0*/  LDCU.64 UR8, c[0x0][0x4b8] ;  /* 0x00009700ff0877ac */ /* 0x000e620008000a00 */
[----:B------:R-:W-:Y:S02]  /*33d0*/  UISETP.NE.AND UP0, UPT, UR41, URZ, UPT ;  /* 0x000000ff2900728c */ /* 0x000fe4000bf05270 */
[----:B--234-:R-:W-:-:S05]  /*33e0*/  IMAD.HI.U32 R2, R17, UR4, R16 ;  /* 0x0000000411027c27 */ /* 0x01cfca000f8e0010 */
[----:B------:R-:W-:-:S05]  /*33f0*/  SHF.R.U32.HI R3, RZ, UR5, R2 ;  /* 0x00000005ff037c19 */ /* 0x000fca0008011602 */
[----:B------:R-:W-:-:S04]  /*3400*/  IMAD.MOV R0, RZ, RZ, -R3 ;  /* 0x000000ffff007224 */ /* 0x000fc800078e0a03 */
[----:B0-----:R-:W-:-:S04]  /*3410*/  IMAD R0, R0, UR6, R17 ;  /* 0x0000000600007c24 */ /* 0x001fc8000f8e0211 */
[C---:B-1----:R-:W-:Y:S02]  /*3420*/  IMAD R16, R0.reuse, UR8, RZ ;  /* 0x0000000800107c24 */ /* 0x042fe4000f8e02ff */
        /* <DEDUP_REMOVED lines=288> */
.L_x_1565:
[----:B------:R-:W2:Y:S01]  /*4630*/  LDCU.64 UR6, c[0x0][0x588] ;  /* 0x0000b100ff0677ac */ /* 0x000ea20008000a00 */
[----:B------:R-:W-:-:S04]  /*4640*/  UPRMT UR4, UR42, 0x9910, URZ ;  /* 0x000099102a047896 */ /* 0x000fc800080000ff */
[----:B------:R-:W-:Y:S01]  /*4650*/  UISETP.GT.AND UP0, UPT, UR4, 0x9, UPT ;  /* 0x000000090400788c */ /* 0x000fe2000bf04270 */
[----:B--234-:R-:W-:-:S04]  /*4660*/  IADD3 R2, P0, PT, R0, UR6, RZ ;  /* 0x0000000600027c10 */ /* 0x01cfc8000ff1e0ff */
        /* <DEDUP_REMOVED lines=14> */
.L_x_1569:
[----:B------:R-:W2:Y:S02]  /*4750*/  LDG.E.U8 R2, desc[UR36][R2.64] ;  /* 0x0000002402027981 */ /* 0x000ea4000c1e1100 */
[----:B--2---:R-:W-:-:S04]  /*4760*/  I2FP.F32.U32 R0, R2 ;  /* 0x0000000200007245 */ /* 0x004fc80000201000 */
[----:B------:R-:W-:Y:S01]  /*4770*/  F2FP.BF16.F32.PACK_AB R0, RZ, R0 ;  /* 0x00000000ff00723e */ /* 0x000fe200000010ff */
[----:B------:R-:W-:Y:S06]  /*4780*/  BRA `(.L_x_1571) ;  /* 0x0000000c00847947 */ /* 0x000fec0003800000 */
.L_x_1568:
        /* <DEDUP_REMOVED lines=10> */
.L_x_1573:
[----:B------:R-:W2:Y:S02]  /*4830*/  LDG.E R2, desc[UR36][R2.64] ;  /* 0x0000002402027981 */ /* 0x000ea4000c1e1900 */
[----:B--2---:R-:W-:-:S04]  /*4840*/  I2FP.F32.S32 R0, R2 ;  /* 0x0000000200007245 */ /* 0x004fc80000201400 */
[----:B------:R-:W-:Y:S01]  /*4850*/  F2FP.BF16.F32.PACK_AB R0, RZ, R0 ;  /* 0x00000000ff00723e */ /* 0x000fe200000010ff */
[----:B------:R-:W-:Y:S06]  /*4860*/  BRA `(.L_x_1571) ;  /* 0x0000000c004c7947 */ /* 0x000fec0003800000 */
.L_x_1572:
[----:B------:R-:W2:Y:S02]  /*4870*/  LDG.E.U16 R2, desc[UR36][R2.64] ;  /* 0x0000002402027981 */ /* 0x000ea4000c1e1500 */
[----:B--2---:R-:W0:Y:S02]  /*4880*/  I2F.S16 R0, R2 ;  /* 0x0000000200007306 */ /* 0x004e240000101400 */
[----:B0-----:R-:W-:Y:S01]  /*4890*/  F2FP.BF16.F32.PACK_AB R0, RZ, R0 ;  /* 0x00000000ff00723e */ /* 0x001fe200000010ff */
[----:B------:R-:W-:Y:S06]  /*48a0*/  BRA `(.L_x_1571) ;  /* 0x0000000c003c7947 */ /* 0x000fec0003800000 */
.L_x_1567:
        /* <DEDUP_REMOVED lines=9> */
.L_x_1575:
[----:B------:R-:W2:Y:S02]  /*4940*/  LDG.E.U16 R0, desc[UR36][R2.64] ;  /* 0x0000002402007981 */ /* 0x000ea4000c1e1500 */
[----:B--2---:R-:W-:-:S05]  /*4950*/  HADD2.F32 R0, -RZ, R0.H0_H0 ;  /* 0x20000000ff007230 */ /* 0x004fca0000004100 */
[----:B------:R-:W-:Y:S01]  /*4960*/  F2FP.BF16.F32.PACK_AB R0, RZ, R0 ;  /* 0x00000000ff00723e */ /* 0x000fe200000010ff */
[----:B------:R-:W-:Y:S06]  /*4970*/  BRA `(.L_x_1571) ;  /* 0x0000000c00087947 */ /* 0x000fec0003800000 */
.L_x_1574:
        /* <DEDUP_REMOVED lines=9> */
.L_x_1577:
[----:B------:R-:W2:Y:S02]  /*4a10*/  LDG.E.U16 R2, desc[UR36][R2.64] ;  /* 0x0000002402027981 */ /* 0x000ea4000c1e1500 */
[----:B--2---:R-:W-:-:S05]  /*4a20*/  HADD2.F32 R0, -RZ, R2.H0_H0 ;  /* 0x20000002ff007230 */ /* 0x004fca0000004100 */
[----:B------:R-:W-:Y:S01]  /*4a30*/  F2FP.BF16.F32.PACK_AB R0, RZ, R0 ;  /* 0x00000000ff00723e */ /* 0x000fe200000010ff */
[----:B------:R-:W-:Y:S06]  /*4a40*/  BRA `(.L_x_1571) ;  /* 0x0000000800d47947 */ /* 0x000fec0003800000 */
.L_x_1576:
        /* <DEDUP_REMOVED lines=8> */
.L_x_1566:
        /* <DEDUP_REMOVED lines=13> */
.L_x_1580:
        /* <DEDUP_REMOVED lines=8> */
.L_x_1579:
        /* <DEDUP_REMOVED lines=27> */
.L_x_1582:
        /* <DEDUP_REMOVED lines=13> */
.L_x_1581:
[----:B------:R0:W5:Y:S01]  /*4ea0*/  LDG.E.U16 R0, desc[UR36][R2.64] ;  /* 0x0000002402007981 */ /* 0x000162000c1e1500 */
[----:B------:R-:W-:Y:S05]  /*4eb0*/  BRA `(.L_x_1571) ;  /* 0x0000000400b87947 */ /* 0x000fea0003800000 */
.L_x_1578:
        /* <DEDUP_REMOVED lines=12> */
.L_x_1585:
        /* <DEDUP_REMOVED lines=21> */
.L_x_1589:
[----:B------:R-:W-:Y:S05]  /*50d0*/  BSYNC.RECONVERGENT B1 ;  /* 0x0000000000017941 */ /* 0x000fea0003800200 */
.L_x_1588:
[----:B------:R-:W-:Y:S01]  /*50e0*/  IMAD.SHL.U32 R0, R0, 0x100000, RZ ;  /* 0x0010000000007824 */ /* 0x000fe200078e00ff */
[----:B------:R-:W-:-:S04]  /*50f0*/  LEA R2, R2, 0x3b800000, 0x17 ;  /* 0x3b80000002027811 */ /* 0x000fc800078eb8ff */
[----:B------:R-:W-:-:S07]  /*5100*/  LOP3.LUT R0, R2, R0, R7, 0xfe, !PT ;  /* 0x0000000002007212 */ /* 0x000fce00078efe07 */
.L_x_1587:
[----:B------:R-:W-:Y:S05]  /*5110*/  BSYNC.RECONVERGENT B0 ;  /* 0x0000000000007941 */ /* 0x000fea0003800200 */
.L_x_1586:
[----:B------:R-:W-:Y:S01]  /*5120*/  F2FP.BF16.F32.PACK_AB R0, RZ, R0 ;  /* 0x00000000ff00723e */ /* 0x000fe200000010ff */
[----:B------:R-:W-:Y:S06]  /*5130*/  BRA `(.L_x_1571) ;  /* 0x0000000400187947 */ /* 0x000fec0003800000 */
.L_x_1584:
        /* <DEDUP_REMOVED lines=21> */
.L_x_1593:
[----:B------:R-:W-:Y:S05]  /*5290*/  BSYNC.RECONVERGENT B1 ;  /* 0x0000000000017941 */ /* 0x000fea0003800200 */
.L_x_1592:
[----:B------:R-:W-:Y:S01]  /*52a0*/  IMAD.SHL.U32 R0, R0, 0x200000, RZ ;  /* 0x0020000000007824 */ /* 0x000fe200078e00ff */
[----:B------:R-:W-:-:S04]  /*52b0*/  LEA R2, R2, 0x37800000, 0x17 ;  /* 0x3780000002027811 */ /* 0x000fc800078eb8ff */
[----:B------:R-:W-:-:S07]  /*52c0*/  LOP3.LUT R0, R2, R0, R7, 0xfe, !PT ;  /* 0x0000000002007212 */ /* 0x000fce00078efe07 */
.L_x_1591:
[----:B------:R-:W-:Y:S05]  /*52d0*/  BSYNC.RECONVERGENT B0 ;  /* 0x0000000000007941 */ /* 0x000fea0003800200 */
.L_x_1590:
[----:B------:R-:W-:Y:S01]  /*52e0*/  F2FP.BF16.F32.PACK_AB R0, RZ, R0 ;  /* 0x00000000ff00723e */ /* 0x000fe200000010ff */
[----:B------:R-:W-:Y:S06]  /*52f0*/  BRA `(.L_x_1571) ;  /* 0x0000000000a87947 */ /* 0x000fec0003800000 */
.L_x_1583:
        /* <DEDUP_REMOVED lines=14> */
.L_x_1597:
[----:B------:R-:W-:Y:S05]  /*53e0*/  BSYNC.RECONVERGENT B0 ;  /* 0x0000000000007941 */ /* 0x000fea0003800200 */
.L_x_1596:
[----:B------:R-:W-:Y:S01]  /*53f0*/  F2FP.BF16.F32.PACK_AB R0, RZ, R0 ;  /* 0x00000000ff00723e */ /* 0x000fe200000010ff */
[----:B------:R-:W-:Y:S06]  /*5400*/  BRA `(.L_x_1571) ;  /* 0x0000000000647947 */ /* 0x000fec0003800000 */
.L_x_1570:
        /* <DEDUP_REMOVED lines=16> */
.L_x_1598:
[----:B------:R-:W-:Y:S01]  /*5510*/  PRMT R0, RZ, 0x7610, R0 ;  /* 0x00007610ff007816 */ /* 0x000fe20000000000 */
[----:B------:R-:W-:Y:S06]  /*5520*/  BRA `(.L_x_1571) ;  /* 0x00000000001c7947 */ /* 0x000fec0003800000 */
.L_x_1595:
[----:B------:R-:W2:Y:S02]  /*5530*/  LDG.E.64 R2, desc[UR36][R2.64] ;  /* 0x0000002402027981 */ /* 0x000ea4000c1e1b00 */
[----:B--2---:R-:W0:Y:S02]  /*5540*/  I2F.U64 R0, R2 ;  /* 0x0000000200007312 */ /* 0x004e240000301000 */
[----:B0-----:R-:W-:Y:S01]  /*5550*/  F2FP.BF16.F32.PACK_AB R0, RZ, R0 ;  /* 0x00000000ff00723e */ /* 0x001fe200000010ff */
[----:B------:R-:W-:Y:S06]  /*5560*/  BRA `(.L_x_1571) ;  /* 0x00000000000c7947 */ /* 0x000fec0003800000 */
.L_x_1594:
[----:B------:R-:W2:Y:S02]  /*5570*/  LDG.E R2, desc[UR36][R2.64] ;  /* 0x0000002402027981 */ /* 0x000ea4000c1e1900 */
[----:B--2---:R-:W-:-:S04]  /*5580*/  I2FP.F32.U32 R0, R2 ;  /* 0x0000000200007245 */ /* 0x004fc80000201000 */
[----:B------:R-:W-:-:S07]  /*5590*/  F2FP.BF16.F32.PACK_AB R0, RZ, R0 ;  /* 0x00000000ff00723e */ /* 0x000fce00000010ff */
.L_x_1571:
[----:B-----5:R-:W-:Y:S01]  /*55a0*/  IMAD.U32 R0, R0, 0x10000, RZ ;  /* 0x0001000000007824 */ /* 0x020fe200078e00ff */
[----:B------:R-:W0:Y:S01]  /*55b0*/  LDCU.64 UR6, c[0x0][0x580] ;  /* 0x0000b000ff0677ac */ /* 0x000e220008000a00 */
[----:B------:R-:W-:-:S04]  /*55c0*/  USHF.L.U32 UR5, UR43, 0x10, URZ ;  /* 0x000000102b057899 */ /* 0x000fc800080006ff */
[----:B------:R-:W1:Y:S01]  /*55d0*/  MUFU.RCP R0, R0 ;  /* 0x0000000000007308 */ /* 0x000e620000001000 */
[----:B------:R-:W-:-:S04]  /*55e0*/  UPRMT UR4, UR39, 0x9910, URZ ;  /* 0x0000991027047896 */ /* 0x000fc800080000ff */
[----:B------:R-:W-:Y:S01]  /*55f0*/  UISETP.GT.AND UP0, UPT, UR4, 0x9, UPT ;  /* 0x000000090400788c */ /* 0x000fe2000bf04270 */
[----:B0-----:R-:W-:Y:S01]  /*5600*/  IADD3 R2, P0, PT, R16, UR6, RZ ;  /* 0x0000000610027c10 */ /* 0x001fe2000ff1e0ff */
[----:B-1----:R-:W-:-:S03]  /*5610*/  FMUL.FTZ R4, R0, UR5 ;  /* 0x0000000500047c20 */ /* 0x002fc60008410000 */
        /* <DEDUP_REMOVED lines=15> */
.L_x_1602:
[----:B-1----:R-:W-:-:S06]  /*5710*/  IMAD.U32 R5, R5, 0x10000, RZ ;  /* 0x0001000005057824 */ /* 0x002fcc00078e00ff */
[----:B0-----:R-:W0:Y:S02]  /*5720*/  F2I.S64.TRUNC R4, R5 ;  /* 0x0000000500047311 */ /* 0x001e24000020d900 */
[----:B0-----:R0:W-:Y:S01]  /*5730*/  STG.E.U8 desc[UR36][R2.64], R4 ;  /* 0x0000000402007986 */ /* 0x0011e2000c101124 */
[----:B------:R-:W-:Y:S05]  /*5740*/  BRA `(.L_x_1604) ;  /* 0x0000000c006c7947 */ /* 0x000fea0003800000 */
.L_x_1601:
[----:B------:R-:W-:-:S09]  /*5750*/  UISETP.NE.AND UP0, UPT, UR4, 0x2, UPT ;  /* 0x000000020400788c */ /* 0x000fd2000bf05270 */
[----:B------:R-:W-:Y:S05]  /*5760*/  BRA.U !UP0, `(.L_x_1605) ;  /* 0x0000000108307547 */ /* 0x000fea000b800000 */
[----:B------:R-:W-:-:S09]  /*5770*/  UISETP.NE.AND UP0, UPT, UR4, 0x3, UPT ;  /* 0x000000030400788c */ /* 0x000fd2000bf05270 */
[----:B------:R-:W-:Y:S05]  /*5780*/  BRA.U !UP0, `(.L_x_1606) ;  /* 0x0000000108187547 */ /* 0x000fea000b800000 */
[----:B------:R-:W-:-:S09]  /*5790*/  UISETP.NE.AND UP0, UPT, UR4, 0x4, UPT ;  /* 0x000000040400788c */ /* 0x000fd2000bf05270 */
[----:B------:R-:W-:Y:S05]  /*57a0*/  BRA.U UP0, `(.L_x_1603) ;  /* 0x0000000900787547 */ /* 0x000fea000b800000 */
[----:B-1----:R-:W-:-:S06]  /*57b0*/  SHF.L.U32 R5, R5, 0x10, RZ ;  /* 0x0000001005057819 */ /* 0x002fcc00000006ff */
[----:B0-----:R-:W0:Y:S02]  /*57c0*/  F2I.S64.TRUNC R4, R5 ;  /* 0x0000000500047311 */ /* 0x001e24000020d900 */
[----:B0-----:R0:W-:Y:S01]  /*57d0*/  STG.E.64 desc[UR36][R2.64], R4 ;  /* 0x0000000402007986 */ /* 0x0011e2000c101b24 */
[----:B------:R-:W-:Y:S05]  /*57e0*/  BRA `(.L_x_1604) ;  /* 0x0000000c00447947 */ /* 0x000fea0003800000 */
.L_x_1606:
[----:B-1----:R-:W-:-:S06]  /*57f0*/  IMAD.U32 R5, R5, 0x10000, RZ ;  /* 0x0001000005057824 */ /* 0x002fcc00078e00ff */
[----:B------:R-:W1:Y:S02]  /*5800*/  F2I.FTZ.TRUNC.NTZ R5, R5 ;  /* 0x0000000500057305 */ /* 0x000e64000021f100 */
[----:B-1----:R1:W-:Y:S01]  /*5810*/  STG.E desc[UR36][R2.64], R5 ;  /* 0x0000000502007986 */ /* 0x0023e2000c101924 */
[----:B------:R-:W-:Y:S05]  /*5820*/  BRA `(.L_x_1604) ;  /* 0x0000000c00347947 */ /* 0x000fea0003800000 */
.L_x_1605:
[----:B-1----:R-:W-:-:S06]  /*5830*/  IMAD.U32 R5, R5, 0x10000, RZ ;  /* 0x0001000005057824 */ /* 0x002fcc00078e00ff */
[----:B------:R-:W1:Y:S02]  /*5840*/  F2I.FTZ.TRUNC.NTZ R5, R5 ;  /* 0x0000000500057305 */ /* 0x000e64000021f100 */
[----:B-1----:R1:W-:Y:S01]  /*5850*/  STG.E.U16 desc[UR36][R2.64], R5 ;  /* 0x0000000502007986 */ /* 0x0023e2000c101524 */
[----:B------:R-:W-:Y:S05]  /*5860*/  BRA `(.L_x_1604) ;  /* 0x0000000c00247947 */ /* 0x000fea0003800000 */
.L_x_1600:
        /* <DEDUP_REMOVED lines=9> */
.L_x_1608:
[----:B-1----:R-:W-:-:S05]  /*5900*/  IMAD.U32 R0, R5, 0x10000, RZ ;  /* 0x0001000005007824 */ /* 0x002fca00078e00ff */
[----:B------:R-:W-:-:S05]  /*5910*/  F2FP.F16.F32.PACK_AB R0, RZ, R0 ;  /* 0x00000000ff00723e */ /* 0x000fca00000000ff */
[----:B------:R1:W-:Y:S01]  /*5920*/  STG.E.U16 desc[UR36][R2.64], R0 ;  /* 0x0000000002007986 */ /* 0x0003e2000c101524 */
[----:B------:R-:W-:Y:S05]  /*5930*/  BRA `(.L_x_1604) ;  /* 0x0000000800f07947 */ /* 0x000fea0003800000 */
.L_x_1607:
[----:B------:R-:W-:-:S09]  /*5940*/  UISETP.NE.AND UP0, UPT, UR4, 0x7, UPT ;  /* 0x000000070400788c */ /* 0x000fd2000bf05270 */
[----:B------:R-:W-:Y:S05]  /*5950*/  BRA.U !UP0, `(.L_x_1609) ;  /* 0x0000000108347547 */ /* 0x000fea000b800000 */
[----:B------:R-:W-:-:S09]  /*5960*/  UISETP.NE.AND UP0, UPT, UR4, 0x8, UPT ;  /* 0x000000080400788c */ /* 0x000fd2000bf05270 */
[----:B------:R-:W-:Y:S05]  /*5970*/  BRA.U !UP0, `(.L_x_1610) ;  /* 0x0000000108187547 */ /* 0x000fea000b800000 */
[----:B------:R-:W-:-:S09]  /*5980*/  UISETP.NE.AND UP0, UPT, UR4, 0x9, UPT ;  /* 0x000000090400788c */ /* 0x000fd2000bf05270 */
[----:B------:R-:W-:Y:S05]  /*5990*/  BRA.U UP0, `(.L_x_1603) ;  /* 0x0000000500fc7547 */ /* 0x000fea000b800000 */
[----:B01----:R-:W-:Y:S01]  /*59a0*/  IMAD.U32 R4, R5, 0x10000, RZ ;  /* 0x0001000005047824 */ /* 0x003fe200078e00ff */
[----:B------:R-:W-:-:S05]  /*59b0*/  MOV R5, RZ ;  /* 0x000000ff00057202 */ /* 0x000fca0000000f00 */
[----:B------:R0:W-:Y:S01]  /*59c0*/  STG.E.64 desc[UR36][R2.64], R4 ;  /* 0x0000000402007986 */ /* 0x0001e2000c101b24 */
[----:B------:R-:W-:Y:S05]  /*59d0*/  BRA `(.L_x_1604) ;  /* 0x0000000800c87947 */ /* 0x000fea0003800000 */
.L_x_1610:
[----:B-1----:R-:W-:-:S05]  /*59e0*/  IMAD.U32 R5, R5, 0x10000, RZ ;  /* 0x0001000005057824 */ /* 0x002fca00078e00ff */
[----:B------:R-:W-:-:S04]  /*59f0*/  F2FP.F16.F32.PACK_AB R5, RZ, R5 ;  /* 0x00000005ff05723e */ /* 0x000fc800000000ff */
[----:B------:R-:W-:-:S05]  /*5a00*/  PRMT R5, R5, 0x5410, RZ ;  /* 0x0000541005057816 */ /* 0x000fca00000000ff */
[----:B------:R1:W-:Y:S01]  /*5a10*/  STG.E desc[UR36][R2.64], R5 ;  /* 0x0000000502007986 */ /* 0x0003e2000c101924 */
[----:B------:R-:W-:Y:S05]  /*5a20*/  BRA `(.L_x_1604) ;  /* 0x0000000800b47947 */ /* 0x000fea0003800000 */
.L_x_1609:
[----:B01----:R-:W-:-:S04]  /*5a30*/  IMAD.U32 R4, R5, 0x10000, RZ ;  /* 0x0001000005047824 */ /* 0x003fc800078e00ff */
[----:B------:R-:W-:-:S06]  /*5a40*/  FMUL.FTZ R4, R4, 1 ;  /* 0x3f80000004047820 */ /* 0x000fcc0000410000 */
[----:B------:R-:W0:Y:S02]  /*5a50*/  F2F.F64.F32 R4, R4 ;  /* 0x0000000400047310 */ /* 0x000e240000201800 */
[----:B0-----:R0:W-:Y:S01]  /*5a60*/  STG.E.64 desc[UR36][R2.64], R4 ;  /* 0x0000000402007986 */ /* 0x0011e2000c101b24 */
[----:B------:R-:W-:Y:S05]  /*5a70*/  BRA `(.L_x_1604) ;  /* 0x0000000800a07947 */ /* 0x000fea0003800000 */
.L_x_1599:
        /* <DEDUP_REMOVED lines=14> */
.L_x_1614:
[----:B-1----:R-:W-:Y:S01]  /*5b60*/  IMAD.U32 R5, R5, 0x10000, RZ ;  /* 0x0001000005057824 */ /* 0x002fe200078e00ff */
[----:B------:R-:W-:Y:S01]  /*5b70*/  BSSY.RECONVERGENT B0, `(.L_x_1615) ;  /* 0x0000013000007945 */ /* 0x000fe20003800200 */
[----:B------:R-:W-:-:S03]  /*5b80*/  IMAD.MOV.U32 R0, RZ, RZ, 0x80 ;  /* 0x00000080ff007424 */ /* 0x000fc600078e00ff */
[----:B0-----:R-:W-:-:S04]  /*5b90*/  LOP3.LUT R4, R5, 0x7fffffff, RZ, 0xc0, !PT ;  /* 0x7fffffff05047812 */ /* 0x001fc800078ec0ff */
        /* <DEDUP_REMOVED lines=14> */
.L_x_1617:
[----:B------:R-:W-:-:S04]  /*5c80*/  SHF.R.U32.HI R5, RZ, 0x18, R5 ;  /* 0x00000018ff057819 */ /* 0x000fc80000011605 */
[----:B------:R-:W-:-:S07]  /*5c90*/  LOP3.LUT R0, R0, 0x80, R5, 0xf8, !PT ;  /* 0x0000008000007812 */ /* 0x000fce00078ef805 */
.L_x_1616:
[----:B------:R-:W-:Y:S05]  /*5ca0*/  BSYNC.RECONVERGENT B0 ;  /* 0x0000000000007941 */ /* 0x000fea0003800200 */
.L_x_1615:
[----:B------:R0:W-:Y:S01]  /*5cb0*/  STG.E.U8 desc[UR36][R2.64], R0 ;  /* 0x0000000002007986 */ /* 0x0001e2000c101124 */
[----:B------:R-:W-:Y:S05]  /*5cc0*/  BRA `(.L_x_1604) ;  /* 0x00000008000c7947 */ /* 0x000fea0003800000 */
.L_x_1613:
        /* <DEDUP_REMOVED lines=18> */
.L_x_1620:
[----:B------:R-:W-:-:S04]  /*5df0*/  SHF.R.U32.HI R5, RZ, 0x18, R5 ;  /* 0x00000018ff057819 */ /* 0x000fc80000011605 */
[----:B------:R-:W-:-:S07]  /*5e00*/  LOP3.LUT R0, R0, 0x80, R5, 0xf8, !PT ;  /* 0x0000008000007812 */ /* 0x000fce00078ef805 */
.L_x_1619:
[----:B------:R-:W-:Y:S05]  /*5e10*/  BSYNC.RECONVERGENT B0 ;  /* 0x0000000000007941 */ /* 0x000fea0003800200 */
.L_x_1618:
[----:B------:R0:W-:Y:S01]  /*5e20*/  STG.E.U8 desc[UR36][R2.64], R0 ;  /* 0x0000000002007986 */ /* 0x0001e2000c101124 */
[----:B------:R-:W-:Y:S05]  /*5e30*/  BRA `(.L_x_1604) ;  /* 0x0000000400b07947 */ /* 0x000fea0003800000 */
.L_x_1612:
        /* <DEDUP_REMOVED lines=22> */
.L_x_1622:
[----:B-1----:R-:W-:-:S06]  /*5fa0*/  SHF.L.U32 R5, R5, 0x10, RZ ;  /* 0x0000001005057819 */ /* 0x002fcc00000006ff */
[----:B0-----:R-:W0:Y:S02]  /*5fb0*/  F2I.U64.TRUNC R4, R5 ;  /* 0x0000000500047311 */ /* 0x001e24000020d800 */
[----:B0-----:R0:W-:Y:S01]  /*5fc0*/  STG.E.64 desc[UR36][R2.64], R4 ;  /* 0x0000000402007986 */ /* 0x0011e2000c101b24 */
[----:B------:R-:W-:Y:S05]  /*5fd0*/  BRA `(.L_x_1604) ;  /* 0x0000000400487947 */ /* 0x000fea0003800000 */
.L_x_1621:
[----:B-1----:R-:W-:-:S06]  /*5fe0*/  IMAD.U32 R5, R5, 0x10000, RZ ;  /* 0x0001000005057824 */ /* 0x002fcc00078e00ff */
[----:B------:R-:W1:Y:S02]  /*5ff0*/  F2I.FTZ.U32.TRUNC.NTZ R5, R5 ;  /* 0x0000000500057305 */ /* 0x000e64000021f000 */
[----:B-1----:R1:W-:Y:S01]  /*6000*/  STG.E desc[UR36][R2.64], R5 ;  /* 0x0000000502007986 */ /* 0x0023e2000c101924 */
[----:B------:R-:W-:Y:S05]  /*6010*/  BRA `(.L_x_1604) ;  /* 0x0000000400387947 */ /* 0x000fea0003800000 */
.L_x_1611:
        /* <DEDUP_REMOVED lines=11> */
.L_x_1624:
[----:B-1----:R-:W-:Y:S02]  /*60d0*/  SHF.L.U32 R5, R5, 0x10, RZ ;  /* 0x0000001005057819 */ /* 0x002fe400000006ff */
[----:B------:R-:W-:-:S03]  /*60e0*/  CS2R R6, SRZ ;  /* 0x0000000000067805 */ /* 0x000fc6000001ff00 */
[----:B------:R-:W-:-:S06]  /*60f0*/  FMUL.FTZ R5, R5, 1 ;  /* 0x3f80000005057820 */ /* 0x000fcc0000410000 */
[----:B0-----:R-:W0:Y:S02]  /*6100*/  F2F.F64.F32 R4, R5 ;  /* 0x0000000500047310 */ /* 0x001e240000201800 */
[----:B0-----:R0:W-:Y:S01]  /*6110*/  STG.E.128 desc[UR36][R2.64], R4 ;  /* 0x0000000402007986 */ /* 0x0011e2000c101d24 */
[----:B------:R-:W-:Y:S05]  /*6120*/  BRA `(.L_x_1604) ;  /* 0x0000000000f47947 */ /* 0x000fea0003800000 */
.L_x_1623:
[----:B------:R-:W-:-:S09]  /*6130*/  UISETP.NE.AND UP0, UPT, UR4, 0xf, UPT ;  /* 0x0000000f0400788c */ /* 0x000fd2000bf05270 */
[----:B------:R-:W-:Y:S05]  /*6140*/  BRA.U !UP0, `(.L_x_1625) ;  /* 0x0000000108e87547 */ /* 0x000fea000b800000 */
[----:B------:R-:W-:-:S09]  /*6150*/  UISETP.NE.AND UP0, UPT, UR4, 0x17, UPT ;  /* 0x000000170400788c */ /* 0x000fd2000bf05270 */
[----:B------:R-:W-:Y:S05]  /*6160*/  BRA.U !UP0, `(.L_x_1626) ;  /* 0x0000000108907547 */ /* 0x000fea000b800000 */
[----:B------:R-:W-:-:S09]  /*6170*/  UISETP.NE.AND UP0, UPT, UR4, 0x18, UPT ;  /* 0x000000180400788c */ /* 0x000fd2000bf05270 */
[----:B------:R-:W-:Y:S05]  /*6180*/  BRA.U !UP0, `(.L_x_1627) ;  /* 0x0000000108447547 */ /* 0x000fea000b800000 */
.L_x_1603:
[----:B------:R-:W-:Y:S01]  /*6190*/  MOV R0, 0x0 ;  /* 0x0000000000007802 */ /* 0x000fe20000000f00 */
        /* <DEDUP_REMOVED lines=15> */
.L_x_1628:
[----:B------:R-:W-:Y:S05]  /*6290*/  BRA `(.L_x_1604) ;  /* 0x0000000000987947 */ /* 0x000fea0003800000 */
.L_x_1627:
[----:B-1----:R-:W-:Y:S01]  /*62a0*/  IMAD.U32 R7, R5, 0x10000, RZ ;  /* 0x0001000005077824 */ /* 0x002fe200078e00ff */
[----:B------:R-:W-:Y:S01]  /*62b0*/  BSSY.RECONVERGENT B0, `(.L_x_1629) ;  /* 0x000000c000007945 */ /* 0x000fe20003800200 */
[----:B------:R-:W-:-:S03]  /*62c0*/  IMAD.MOV.U32 R0, RZ, RZ, 0x7f ;  /* 0x0000007fff007424 */ /* 0x000fc600078e00ff */
        /* <DEDUP_REMOVED lines=10> */
.L_x_1630:
[----:B------:R-:W-:Y:S05]  /*6370*/  BSYNC.RECONVERGENT B0 ;  /* 0x0000000000007941 */ /* 0x000fea0003800200 */
.L_x_1629:
[----:B------:R-:W-:-:S05]  /*6380*/  LOP3.LUT R5, R0, 0x80, R5, 0xf8, !PT ;  /* 0x0000008000057812 */ /* 0x000fca00078ef805 */
[----:B------:R3:W-:Y:S01]  /*6390*/  STG.E.U8 desc[UR36][R2.64], R5 ;  /* 0x0000000502007986 */ /* 0x0007e2000c101124 */
[----:B------:R-:W-:Y:S05]  /*63a0*/  BRA `(.L_x_1604) ;  /* 0x0000000000547947 */ /* 0x000fea0003800000 */
.L_x_1626:
[----:B-1----:R-:W-:Y:S01]  /*63b0*/  SHF.L.U32 R5, R5, 0x10, RZ ;  /* 0x0000001005057819 */ /* 0x002fe200000006ff */
[----:B------:R-:W-:Y:S03]  /*63c0*/  BSSY.RECONVERGENT B0, `(.L_x_1631) ;  /* 0x000000e000007945 */ /* 0x000fe60003800200 */
[----:B0-----:R-:W-:-:S04]  /*63d0*/  LOP3.LUT R4, R5, 0x7fffffff, RZ, 0xc0, !PT ;  /* 0x7fffffff05047812 */ /* 0x001fc800078ec0ff */
        /* <DEDUP_REMOVED lines=9> */
.L_x_1632:
[----:B------:R-:W-:Y:S01]  /*6470*/  IMAD.MOV.U32 R0, RZ, RZ, 0x7f ;  /* 0x0000007fff007424 */ /* 0x000fe200078e00ff */
[----:B------:R-:W-:-:S04]  /*6480*/  ISETP.GT.U32.AND P0, PT, R4, 0x7f800000, PT ;  /* 0x7f8000000400780c */ /* 0x000fc80003f04070 */
[----:B------:R-:W-:-:S09]  /*6490*/  SEL R0, R0, 0x7c, P0 ;  /* 0x0000007c00007807 */ /* 0x000fd20000000000 */
.L_x_1633:
[----:B------:R-:W-:Y:S05]  /*64a0*/  BSYNC.RECONVERGENT B0 ;  /* 0x0000000000007941 */ /* 0x000fea0003800200 */
.L_x_1631:
[----:B------:R-:W-:-:S04]  /*64b0*/  SHF.R.U32.HI R5, RZ, 0x18, R5 ;  /* 0x00000018ff057819 */ /* 0x000fc80000011605 */
[----:B------:R-:W-:-:S05]  /*64c0*/  LOP3.LUT R5, R0, 0x80, R5, 0xf8, !PT ;  /* 0x0000008000057812 */ /* 0x000fca00078ef805 */
[----:B------:R2:W-:Y:S01]  /*64d0*/  STG.E.U8 desc[UR36][R2.64], R5 ;  /* 0x0000000502007986 */ /* 0x0005e2000c101124 */
[----:B------:R-:W-:Y:S05]  /*64e0*/  BRA `(.L_x_1604) ;  /* 0x0000000000047947 */ /* 0x000fea0003800000 */
.L_x_1625:
[----:B-1----:R1:W-:Y:S02]  /*64f0*/  STG.E.U16 desc[UR36][R2.64], R5 ;  /* 0x0000000502007986 */ /* 0x0023e4000c101524 */
.L_x_1604:
[----:B------:R-:W-:-:S07]  /*6500*/  VIADD R17, R17, 0x80 ;  /* 0x0000008011117836 */ /* 0x000fce0000000000 */
.L_x_1564:
[----:B------:R-:W-:Y:S05]  /*6510*/  BSYNC.RECONVERGENT B6 ;  /* 0x0000000000067941 */ /* 0x000fea0003800200 */
.L_x_1563:
[----:B------:R-:W5:Y:S01]  /*6520*/  LDCU UR4, c[0x0][0x380] ;  /* 0x00007000ff0477ac */ /* 0x000f620008000800 */
[----:B------:R-:W-:Y:S01]  /*6530*/  BSSY.RECONVERGENT B6, `(.L_x_1634) ;  /* 0x0000320000067945 */ /* 0x000fe20003800200 */
[----:B-----5:R-:W-:-:S13]  /*6540*/  ISETP.GE.AND P0, PT, R17, UR4, PT ;  /* 0x0000000411007c0c */ /* 0x020fda000bf06270 */
[----:B------:R-:W-:Y:S05]  /*6550*/  @P0 BRA `(.L_x_1635) ;  /* 0x0000003000740947 */ /* 0x000fea0003800000 */
[----:B------:R-:W5:Y:S01]  /*6560*/  LDCU UR4, c[0x0][0x388] ;  /* 0x00007100ff0477ac */ /* 0x000f620008000800 */
[----:B01----:R-:W-:Y:S01]  /*6570*/  MOV R0, RZ ;  /* 0x000000ff00007202 */ /* 0x003fe20000000f00 */
[----:B------:R-:W-:Y:S01]  /*6580*/  IMAD.MOV.U32 R16, RZ, RZ, RZ ;  /* 0x000000ffff107224 */ /* 0x000fe200078e00ff */
[----:B-----5:R-:W-:-:S09]  /*6590*/  UISETP.NE.AND UP0, UPT, UR4, URZ, UPT ;  /* 0x000000ff0400728c */ /* 0x020fd2000bf05270 */
[----:B------:R-:W-:Y:S05]  /*65a0*/  BRA.U !UP0, `(.L_x_1636) ;  /* 0x0000001108a87547 */ /* 0x000fea000b800000 */
[----:B------:R-:W2:Y:S01]  /*65b0*/  LDCU.64 UR4, c[0x0][0x390] ;  /* 0x00007200ff0477ac */ /* 0x000ea20008000a00 */
[----:B------:R-:W-:Y:S01]  /*65c0*/  IMAD.MOV.U32 R16, RZ, RZ, RZ ;  /* 0x000000ffff107224 */ /* 0x000fe200078e00ff */
[----:B------:R-:W0:Y:S01]  /*65d0*/  LDCU UR6, c[0x0][0x38c] ;  /* 0x00007180ff0677ac */ /* 0x000e220008000800 */
[----:B------:R-:W1:Y:S01]  /*65e0*/  LDCU.64 UR8, c[0x0][0x4b8] ;  /* 0x00009700ff0877ac */ /* 0x000e620008000a00 */
[----:B------:R-:W-:Y:S01]  /*65f0*/  UISETP.NE.AND UP0, UPT, UR41, URZ, UPT ;  /* 0x000000ff2900728c */ /* 0x000fe2000bf05270 */
[----:B--234-:R-:W-:-:S05]  /*6600*/  IMAD.HI.U32 R2, R17, UR4, R16 ;  /* 0x0000000411027c27 */ /* 0x01cfca000f8e0010 */
[----:B------:R-:W-:-:S04]  /*6610*/  SHF.R.U32.HI R3, RZ, UR5, R2 ;  /* 0x00000005ff037c19 */ /* 0x000fc80008011602 */
[----:B------:R-:W-:-:S05]  /*6620*/  IADD3 R0, PT, PT, -R3, RZ, RZ ;  /* 0x000000ff03007210 */ /* 0x000fca0007ffe1ff */
        /* <DEDUP_REMOVED lines=290> */
.L_x_1636:
[----:B------:R-:W2:Y:S01]  /*7850*/  LDCU.64 UR6, c[0x0][0x588] ;  /* 0x0000b100ff0677ac */ /* 0x000ea20008000a00 */
[----:B------:R-:W-:-:S04]  /*7860*/  UPRMT UR4, UR42, 0x9910, URZ ;  /* 0x000099102a047896 */ /* 0x000fc800080000ff */
[----:B------:R-:W-:Y:S01]  /*7870*/  UISETP.GT.AND UP0, UPT, UR4, 0x9, UPT ;  /* 0x000000090400788c */ /* 0x000fe2000bf04270 */
[----:B--234-:R-:W-:-:S05]  /*7880*/  IADD3 R2, P0, PT, R0, UR6, RZ ;  /* 0x0000000600027c10 */ /* 0x01cfca000ff1e0ff */
        /* <DEDUP_REMOVED lines=14> */
.L_x_1640:
[----:B------:R-:W2:Y:S02]  /*7970*/  LDG.E.U8 R2, desc[UR36][R2.64] ;  /* 0x0000002402027981 */ /* 0x000ea4000c1e1100 */
[----:B--2---:R-:W-:-:S04]  /*7980*/  I2FP.F32.U32 R0, R2 ;  /* 0x0000000200007245 */ /* 0x004fc80000201000 */
[----:B------:R-:W-:Y:S01]  /*7990*/  F2FP.BF16.F32.PACK_AB R0, RZ, R0 ;  /* 0x00000000ff00723e */ /* 0x000fe200000010ff */
[----:B------:R-:W-:Y:S06]  /*79a0*/  BRA `(.L_x_1642) ;  /* 0x0000000c00847947 */ /* 0x000fec0003800000 */
.L_x_1639:
        /* <DEDUP_REMOVED lines=10> */
.L_x_1644:
[----:B------:R-:W2:Y:S02]  /*7a50*/  LDG.E R2, desc[UR36][R2.64] ;  /* 0x0000002402027981 */ /* 0x000ea4000c1e1900 */
[----:B--2---:R-:W-:-:S04]  /*7a60*/  I2FP.F32.S32 R0, R2 ;  /* 0x0000000200007245 */ /* 0x004fc80000201400 */
[----:B------:R-:W-:Y:S01]  /*7a70*/  F2FP.BF16.F32.PACK_AB R0, RZ, R0 ;  /* 0x00000000ff00723e */ /* 0x000fe200000010ff */
[----:B------:R-:W-:Y:S06]  /*7a80*/  BRA `(.L_x_1642) ;  /* 0x0000000c004c7947 */ /* 0x000fec0003800000 */
.L_x_1643:
[----:B------:R-:W2:Y:S02]  /*7a90*/  LDG.E.U16 R2, desc[UR36][R2.64] ;  /* 0x0000002402027981 */ /* 0x000ea4000c1e1500 */
[----:B--2---:R-:W0:Y:S02]  /*7aa0*/  I2F.S16 R0, R2 ;  /* 0x0000000200007306 */ /* 0x004e240000101400 */
[----:B0-----:R-:W-:Y:S01]  /*7ab0*/  F2FP.BF16.F32.PACK_AB R0, RZ, R0 ;  /* 0x00000000ff00723e */ /* 0x001fe200000010ff */
[----:B------:R-:W-:Y:S06]  /*7ac0*/  BRA `(.L_x_1642) ;  /* 0x0000000c003c7947 */ /* 0x000fec0003800000 */
.L_x_1638:
        /* <DEDUP_REMOVED lines=9> */
.L_x_1646:
[----:B------:R-:W2:Y:S02]  /*7b60*/  LDG.E.U16 R0, desc[UR36][R2.64] ;  /* 0x0000002402007981 */ /* 0x000ea4000c1e1500 */
[----:B--2---:R-:W-:-:S05]  /*7b70*/  HADD2.F32 R0, -RZ, R0.H0_H0 ;  /* 0x20000000ff007230 */ /* 0x004fca0000004100 */
[----:B------:R-:W-:Y:S01]  /*7b80*/  F2FP.BF16.F32.PACK_AB R0, RZ, R0 ;  /* 0x00000000ff00723e */ /* 0x000fe200000010ff */
[----:B------:R-:W-:Y:S06]  /*7b90*/  BRA `(.L_x_1642) ;  /* 0x0000000c00087947 */ /* 0x000fec0003800000 */
.L_x_1645:
        /* <DEDUP_REMOVED lines=9> */
.L_x_1648:
[----:B------:R-:W2:Y:S02]  /*7c30*/  LDG.E.U16 R2, desc[UR36][R2.64] ;  /* 0x0000002402027981 */ /* 0x000ea4000c1e1500 */
[----:B--2---:R-:W-:-:S05]  /*7c40*/  HADD2.F32 R0, -RZ, R2.H0_H0 ;  /* 0x20000002ff007230 */ /* 0x004fca0000004100 */
[----:B------:R-:W-:Y:S01]  /*7c50*/  F2FP.BF16.F32.PACK_AB R0, RZ, R0 ;  /* 0x00000000ff00723e */ /* 0x000fe200000010ff */
[----:B------:R-:W-:Y:S06]  /*7c60*/  BRA `(.L_x_1642) ;  /* 0x0000000800d47947 */ /* 0x000fec0003800000 */
.L_x_1647:
        /* <DEDUP_REMOVED lines=8> */
.L_x_1637:
        /* <DEDUP_REMOVED lines=13> */
.L_x_1651:
        /* <DEDUP_REMOVED lines=8> */
.L_x_1650:
        /* <DEDUP_REMOVED lines=27> */
.L_x_1653:
        /* <DEDUP_REMOVED lines=13> */
.L_x_1652:
[----:B------:R0:W5:Y:S01]  /*80c0*/  LDG.E.U16 R0, desc[UR36][R2.64] ;  /* 0x0000002402007981 */ /* 0x000162000c1e1500 */
[----:B------:R-:W-:Y:S05]  /*80d0*/  BRA `(.L_x_1642) ;  /* 0x0000000400b87947 */ /* 0x000fea0003800000 */
.L_x_1649:
        /* <DEDUP_REMOVED lines=12> */
.L_x_1656:
        /* <DEDUP_REMOVED lines=21> */
.L_x_1660:
[----:B------:R-:W-:Y:S05]  /*82f0*/  BSYNC.RECONVERGENT B1 ;  /* 0x0000000000017941 */ /* 0x000fea0003800200 */
.L_x_1659:
[----:B------:R-:W-:Y:S02]  /*8300*/  SHF.L.U32 R0, R0, 0x14, RZ ;  /* 0x0000001400007819 */ /* 0x000fe400000006ff */
[----:B------:R-:W-:-:S04]  /*8310*/  LEA R2, R2, 0x3b800000, 0x17 ;  /* 0x3b80000002027811 */ /* 0x000fc800078eb8ff */
[----:B------:R-:W-:-:S07]  /*8320*/  LOP3.LUT R0, R2, R0, R7, 0xfe, !PT ;  /* 0x0000000002007212 */ /* 0x000fce00078efe07 */
.L_x_1658:
[----:B------:R-:W-:Y:S05]  /*8330*/  BSYNC.RECONVERGENT B0 ;  /* 0x0000000000007941 */ /* 0x000fea0003800200 */
.L_x_1657:
[----:B------:R-:W-:Y:S01]  /*8340*/  F2FP.BF16.F32.PACK_AB R0, RZ, R0 ;  /* 0x00000000ff00723e */ /* 0x000fe200000010ff */
[----:B------:R-:W-:Y:S06]  /*8350*/  BRA `(.L_x_1642) ;  /* 0x0000000400187947 */ /* 0x000fec0003800000 */
.L_x_1655:
        /* <DEDUP_REMOVED lines=21> */
.L_x_1664:
[----:B------:R-:W-:Y:S05]  /*84b0*/  BSYNC.RECONVERGENT B1 ;  /* 0x0000000000017941 */ /* 0x000fea0003800200 */
.L_x_1663:
[----:B------:R-:W-:Y:S01]  /*84c0*/  IMAD.SHL.U32 R0, R0, 0x200000, RZ ;  /* 0x0020000000007824 */ /* 0x000fe200078e00ff */
[----:B------:R-:W-:-:S04]  /*84d0*/  LEA R2, R2, 0x37800000, 0x17 ;  /* 0x3780000002027811 */ /* 0x000fc800078eb8ff */
[----:B------:R-:W-:-:S07]  /*84e0*/  LOP3.LUT R0, R2, R0, R7, 0xfe, !PT ;  /* 0x0000000002007212 */ /* 0x000fce00078efe07 */
.L_x_1662:
[----:B------:R-:W-:Y:S05]  /*84f0*/  BSYNC.RECONVERGENT B0 ;  /* 0x0000000000007941 */ /* 0x000fea0003800200 */
.L_x_1661:
[----:B------:R-:W-:Y:S01]  /*8500*/  F2FP.BF16.F32.PACK_AB R0, RZ, R0 ;  /* 0x00000000ff00723e */ /* 0x000fe200000010ff */
[----:B------:R-:W-:Y:S06]  /*8510*/  BRA `(.L_x_1642) ;  /* 0x0000000000a87947 */ /* 0x000fec0003800000 */
.L_x_1654:
        /* <DEDUP_REMOVED lines=14> */
.L_x_1668:
[----:B------:R-:W-:Y:S05]  /*8600*/  BSYNC.RECONVERGENT B0 ;  /* 0x0000000000007941 */ /* 0x000fea0003800200 */
.L_x_1667:
[----:B------:R-:W-:Y:S01]  /*8610*/  F2FP.BF16.F32.PACK_AB R0, RZ, R0 ;  /* 0x00000000ff00723e */ /* 0x000fe200000010ff */
[----:B------:R-:W-:Y:S06]  /*8620*/  BRA `(.L_x_1642) ;  /* 0x0000000000647947 */ /* 0x000fec0003800000 */
.L_x_1641:
        /* <DEDUP_REMOVED lines=16> */
.L_x_1669:
[----:B------:R-:W-:Y:S01]  /*8730*/  PRMT R0, RZ, 0x7610, R0 ;  /* 0x00007610ff007816 */ /* 0x000fe20000000000 */
[----:B------:R-:W-:Y:S06]  /*8740*/  BRA `(.L_x_1642) ;  /* 0x00000000001c7947 */ /* 0x000fec0003800000 */
.L_x_1666:
[----:B------:R-:W2:Y:S02]  /*8750*/  LDG.E.64 R2, desc[UR36][R2.64] ;  /* 0x0000002402027981 */ /* 0x000ea4000c1e1b00 */
[----:B--2---:R-:W0:Y:S02]  /*8760*/  I2F.U64 R0, R2 ;  /* 0x0000000200007312 */ /* 0x004e240000301000 */
[----:B0-----:R-:W-:Y:S01]  /*8770*/  F2FP.BF16.F32.PACK_AB R0, RZ, R0 ;  /* 0x00000000ff00723e */ /* 0x001fe200000010ff */
[----:B------:R-:W-:Y:S06]  /*8780*/  BRA `(.L_x_1642) ;  /* 0x00000000000c7947 */ /* 0x000fec0003800000 */
.L_x_1665:
[----:B------:R-:W2:Y:S02]  /*8790*/  LDG.E R2, desc[UR36][R2.64] ;  /* 0x0000002402027981 */ /* 0x000ea4000c1e1900 */
[----:B--2---:R-:W-:-:S04]  /*87a0*/  I2FP.F32.U32 R0, R2 ;  /* 0x0000000200007245 */ /* 0x004fc80000201000 */
[----:B------:R-:W-:-:S07]  /*87b0*/  F2FP.BF16.F32.PACK_AB R0, RZ, R0 ;  /* 0x00000000ff00723e */ /* 0x000fce00000010ff */
.L_x_1642:
[----:B-----5:R-:W-:Y:S01]  /*87c0*/  SHF.L.U32 R0, R0, 0x10, RZ ;  /* 0x0000001000007819 */ /* 0x020fe200000006ff */
        /* <DEDUP_REMOVED lines=22> */
.L_x_1673:
[----:B-1----:R-:W-:-:S06]  /*8930*/  SHF.L.U32 R5, R5, 0x10, RZ ;  /* 0x0000001005057819 */ /* 0x002fcc00000006ff */
[----:B0-----:R-:W0:Y:S02]  /*8940*/  F2I.S64.TRUNC R4, R5 ;  /* 0x0000000500047311 */ /* 0x001e24000020d900 */
[----:B0-----:R0:W-:Y:S01]  /*8950*/  STG.E.U8 desc[UR36][R2.64], R4 ;  /* 0x0000000402007986 */ /* 0x0011e2000c101124 */
[----:B------:R-:W-:Y:S05]  /*8960*/  BRA `(.L_x_1675) ;  /* 0x0000000c006c7947 */ /* 0x000fea0003800000 */
.L_x_1672:
        /* <DEDUP_REMOVED lines=10> */
.L_x_1677:
[----:B-1----:R-:W-:-:S06]  /*8a10*/  IMAD.U32 R5, R5, 0x10000, RZ ;  /* 0x0001000005057824 */ /* 0x002fcc00078e00ff */
[----:B------:R-:W1:Y:S02]  /*8a20*/  F2I.FTZ.TRUNC.NTZ R5, R5 ;  /* 0x0000000500057305 */ /* 0x000e64000021f100 */
[----:B-1----:R3:W-:Y:S01]  /*8a30*/  STG.E desc[UR36][R2.64], R5 ;  /* 0x0000000502007986 */ /* 0x0027e2000c101924 */
[----:B------:R-:W-:Y:S05]  /*8a40*/  BRA `(.L_x_1675) ;  /* 0x0000000c00347947 */ /* 0x000fea0003800000 */
.L_x_1676:
[----:B-1----:R-:W-:-:S06]  /*8a50*/  SHF.L.U32 R5, R5, 0x10, RZ ;  /* 0x0000001005057819 */ /* 0x002fcc00000006ff */
[----:B------:R-:W1:Y:S02]  /*8a60*/  F2I.FTZ.TRUNC.NTZ R5, R5 ;  /* 0x0000000500057305 */ /* 0x000e64000021f100 */
[----:B-1----:R1:W-:Y:S01]  /*8a70*/  STG.E.U16 desc[UR36][R2.64], R5 ;  /* 0x0000000502007986 */ /* 0x0023e2000c101524 */
[----:B------:R-:W-:Y:S05]  /*8a80*/  BRA `(.L_x_1675) ;  /* 0x0000000c00247947 */ /* 0x000fea0003800000 */
.L_x_1671:
        /* <DEDUP_REMOVED lines=9> */
.L_x_1679:
[----:B-1----:R-:W-:-:S05]  /*8b20*/  IMAD.U32 R0, R5, 0x10000, RZ ;  /* 0x0001000005007824 */ /* 0x002fca00078e00ff */
[----:B------:R-:W-:-:S05]  /*8b30*/  F2FP.F16.F32.PACK_AB R0, RZ, R0 ;  /* 0x00000000ff00723e */ /* 0x000fca00000000ff */
[----:B------:R1:W-:Y:S01]  /*8b40*/  STG.E.U16 desc[UR36][R2.64], R0 ;  /* 0x0000000002007986 */ /* 0x0003e2000c101524 */
[----:B------:R-:W-:Y:S05]  /*8b50*/  BRA `(.L_x_1675) ;  /* 0x0000000800f07947 */ /* 0x000fea0003800000 */
.L_x_1678:
[----:B------:R-:W-:-:S09]  /*8b60*/  UISETP.NE.AND UP0, UPT, UR4, 0x7, UPT ;  /* 0x000000070400788c */ /* 0x000fd2000bf05270 */
[----:B------:R-:W-:Y:S05]  /*8b70*/  BRA.U !UP0, `(.L_x_1680) ;  /* 0x0000000108347547 */ /* 0x000fea000b800000 */
[----:B------:R-:W-:-:S09]  /*8b80*/  UISETP.NE.AND UP0, UPT, UR4, 0x8, UPT ;  /* 0x000000080400788c */ /* 0x000fd2000bf05270 */
[----:B------:R-:W-:Y:S05]  /*8b90*/  BRA.U !UP0, `(.L_x_1681) ;  /* 0x0000000108187547 */ /* 0x000fea000b800000 */
[----:B------:R-:W-:-:S09]  /*8ba0*/  UISETP.NE.AND UP0, UPT, UR4, 0x9, UPT ;  /* 0x000000090400788c */ /* 0x000fd2000bf05270 */
[----:B------:R-:W-:Y:S05]  /*8bb0*/  BRA.U UP0, `(.L_x_1674) ;  /* 0x0000000500fc7547 */ /* 0x000fea000b800000 */
[----:B01----:R-:W-:Y:S01]  /*8bc0*/  SHF.L.U32 R4, R5, 0x10, RZ ;  /* 0x0000001005047819 */ /* 0x003fe200000006ff */
[----:B------:R-:W-:-:S05]  /*8bd0*/  IMAD.MOV.U32 R5, RZ, RZ, RZ ;  /* 0x000000ffff057224 */ /* 0x000fca00078e00ff */
[----:B------:R0:W-:Y:S01]  /*8be0*/  STG.E.64 desc[UR36][R2.64], R4 ;  /* 0x0000000402007986 */ /* 0x0001e2000c101b24 */
[----:B------:R-:W-:Y:S05]  /*8bf0*/  BRA `(.L_x_1675) ;  /* 0x0000000800c87947 */ /* 0x000fea0003800000 */
.L_x_1681:
[----:B-1----:R-:W-:-:S05]  /*8c00*/  IMAD.U32 R5, R5, 0x10000, RZ ;  /* 0x0001000005057824 */ /* 0x002fca00078e00ff */
[----:B------:R-:W-:-:S04]  /*8c10*/  F2FP.F16.F32.PACK_AB R5, RZ, R5 ;  /* 0x00000005ff05723e */ /* 0x000fc800000000ff */
[----:B------:R-:W-:-:S05]  /*8c20*/  PRMT R5, R5, 0x5410, RZ ;  /* 0x0000541005057816 */ /* 0x000fca00000000ff */
[----:B------:R1:W-:Y:S01]  /*8c30*/  STG.E desc[UR36][R2.64], R5 ;  /* 0x0000000502007986 */ /* 0x0003e2000c101924 */
[----:B------:R-:W-:Y:S05]  /*8c40*/  BRA `(.L_x_1675) ;  /* 0x0000000800b47947 */ /* 0x000fea0003800000 */
.L_x_1680:
[----:B01----:R-:W-:-:S05]  /*8c50*/  SHF.L.U32 R4, R5, 0x10, RZ ;  /* 0x0000001005047819 */ /* 0x003fca00000006ff */
[----:B------:R-:W-:-:S06]  /*8c60*/  FMUL.FTZ R4, R4, 1 ;  /* 0x3f80000004047820 */ /* 0x000fcc0000410000 */
[----:B------:R-:W0:Y:S02]  /*8c70*/  F2F.F64.F32 R4, R4 ;  /* 0x0000000400047310 */ /* 0x000e240000201800 */
[----:B0-----:R0:W-:Y:S01]  /*8c80*/  STG.E.64 desc[UR36][R2.64], R4 ;  /* 0x0000000402007986 */ /* 0x0011e2000c101b24 */
[----:B------:R-:W-:Y:S05]  /*8c90*/  BRA `(.L_x_1675) ;  /* 0x0000000800a07947 */ /* 0x000fea0003800000 */
.L_x_1670:
        /* <DEDUP_REMOVED lines=14> */
.L_x_1685:
[----:B-1----:R-:W-:Y:S01]  /*8d80*/  IMAD.U32 R5, R5, 0x10000, RZ ;  /* 0x0001000005057824 */ /* 0x002fe200078e00ff */
[----:B------:R-:W-:Y:S01]  /*8d90*/  BSSY.RECONVERGENT B0, `(.L_x_1686) ;  /* 0x0000013000007945 */ /* 0x000fe20003800200 */
[----:B------:R-:W-:-:S03]  /*8da0*/  MOV R0, 0x80 ;  /* 0x0000008000007802 */ /* 0x000fc60000000f00 */
        /* <DEDUP_REMOVED lines=15> */
.L_x_1688:
[----:B------:R-:W-:-:S04]  /*8ea0*/  SHF.R.U32.HI R5, RZ, 0x18, R5 ;  /* 0x00000018ff057819 */ /* 0x000fc80000011605 */
[----:B------:R-:W-:-:S07]  /*8eb0*/  LOP3.LUT R0, R0, 0x80, R5, 0xf8, !PT ;  /* 0x0000008000007812 */ /* 0x000fce00078ef805 */
.L_x_1687:
[----:B------:R-:W-:Y:S05]  /*8ec0*/  BSYNC.RECONVERGENT B0 ;  /* 0x0000000000007941 */ /* 0x000fea0003800200 */
.L_x_1686:
[----:B------:R0:W-:Y:S01]  /*8ed0*/  STG.E.U8 desc[UR36][R2.64], R0 ;  /* 0x0000000002007986 */ /* 0x0001e2000c101124 */
[----:B------:R-:W-:Y:S05]  /*8ee0*/  BRA `(.L_x_1675) ;  /* 0x00000008000c7947 */ /* 0x000fea0003800000 */
.L_x_1684:
[----:B-1----:R-:W-:Y:S01]  /*8ef0*/  IMAD.U32 R5, R5, 0x10000, RZ ;  /* 0x0001000005057824 */ /* 0x002fe200078e00ff */
[----:B------:R-:W-:Y:S01]  /*8f00*/  BSSY.RECONVERGENT B0, `(.L_x_1689) ;  /* 0x0000013000007945 */ /* 0x000fe20003800200 */
[----:B------:R-:W-:-:S03]  /*8f10*/  HFMA2 R0, -RZ, RZ, 0, 7.62939453125e-06 ;  /* 0x00000080ff007431 */ /* 0x000fc600000001ff */
        /* <DEDUP_REMOVED lines=15> */
.L_x_1691:
[----:B------:R-:W-:-:S04]  /*9010*/  SHF.R.U32.HI R5, RZ, 0x18, R5 ;  /* 0x00000018ff057819 */ /* 0x000fc80000011605 */
[----:B------:R-:W-:-:S07]  /*9020*/  LOP3.LUT R0, R0, 0x80, R5, 0xf8, !PT ;  /* 0x0000008000007812 */ /* 0x000fce00078ef805 */
.L_x_1690:
[----:B------:R-:W-:Y:S05]  /*9030*/  BSYNC.RECONVERGENT B0 ;  /* 0x0000000000007941 */ /* 0x000fea0003800200 */
.L_x_1689:
[----:B------:R0:W-:Y:S01]  /*9040*/  STG.E.U8 desc[UR36][R2.64], R0 ;  /* 0x0000000002007986 */ /* 0x0001e2000c101124 */
[----:B------:R-:W-:Y:S05]  /*9050*/  BRA `(.L_x_1675) ;  /* 0x0000000400b07947 */ /* 0x000fea0003800000 */
.L_x_1683:
        /* <DEDUP_REMOVED lines=22> */
.L_x_1693:
[----:B-1----:R-:W-:-:S06]  /*91c0*/  IMAD.U32 R5, R5, 0x10000, RZ ;  /* 0x0001000005057824 */ /* 0x002fcc00078e00ff */
[----:B0-----:R-:W0:Y:S02]  /*91d0*/  F2I.U64.TRUNC R4, R5 ;  /* 0x0000000500047311 */ /* 0x001e24000020d800 */
[----:B0-----:R0:W-:Y:S01]  /*91e0*/  STG.E.64 desc[UR36][R2.64], R4 ;  /* 0x0000000402007986 */ /* 0x0011e2000c101b24 */
[----:B------:R-:W-:Y:S05]  /*91f0*/  BRA `(.L_x_1675) ;  /* 0x0000000400487947 */ /* 0x000fea0003800000 */
.L_x_1692:
[----:B-1----:R-:W-:-:S06]  /*9200*/  IMAD.U32 R5, R5, 0x10000, RZ ;  /* 0x0001000005057824 */ /* 0x002fcc00078e00ff */
[----:B------:R-:W1:Y:S02]  /*9210*/  F2I.FTZ.U32.TRUNC.NTZ R5, R5 ;  /* 0x0000000500057305 */ /* 0x000e64000021f000 */
[----:B-1----:R1:W-:Y:S01]  /*9220*/  STG.E desc[UR36][R2.64], R5 ;  /* 0x0000000502007986 */ /* 0x0023e2000c101924 */
[----:B------:R-:W-:Y:S05]  /*9230*/  BRA `(.L_x_1675) ;  /* 0x0000000400387947 */ /* 0x000fea0003800000 */
.L_x_1682:
        /* <DEDUP_REMOVED lines=11> */
.L_x_1695:
[----:B-1----:R-:W-:Y:S01]  /*92f0*/  IMAD.U32 R5, R5, 0x10000, RZ ;  /* 0x0001000005057824 */ /* 0x002fe200078e00ff */
[----:B------:R-:W-:-:S03]  /*9300*/  CS2R R6, SRZ ;  /* 0x0000000000067805 */ /* 0x000fc6000001ff00 */
[----:B------:R-:W-:-:S06]  /*9310*/  FMUL.FTZ R5, R5, 1 ;  /* 0x3f80000005057820 */ /* 0x000fcc0000410000 */
[----:B0-----:R-:W0:Y:S02]  /*9320*/  F2F.F64.F32 R4, R5 ;  /* 0x0000000500047310 */ /* 0x001e240000201800 */
[----:B0-----:R0:W-:Y:S01]  /*9330*/  STG.E.128 desc[UR36][R2.64], R4 ;  /* 0x0000000402007986 */ /* 0x0011e2000c101d24 */
[----:B------:R-:W-:Y:S05]  /*9340*/  BRA `(.L_x_1675) ;  /* 0x0000000000f47947 */ /* 0x000fea0003800000 */
.L_x_1694:
[----:B------:R-:W-:-:S09]  /*9350*/  UISETP.NE.AND UP0, UPT, UR4, 0xf, UPT ;  /* 0x0000000f0400788c */ /* 0x000fd2000bf05270 */
[----:B------:R-:W-:Y:S05]  /*9360*/  BRA.U !UP0, `(.L_x_1696) ;  /* 0x0000000108e87547 */ /* 0x000fea000b800000 */
[----:B------:R-:W-:-:S09]  /*9370*/  UISETP.NE.AND UP0, UPT, UR4, 0x17, UPT ;  /* 0x000000170400788c */ /* 0x000fd2000bf05270 */
[----:B------:R-:W-:Y:S05]  /*9380*/  BRA.U !UP0, `(.L_x_1697) ;  /* 0x0000000108907547 */ /* 0x000fea000b800000 */
[----:B------:R-:W-:-:S09]  /*9390*/  UISETP.NE.AND UP0, UPT, UR4, 0x18, UPT ;  /* 0x000000180400788c */ /* 0x000fd2000bf05270 */
[----:B------:R-:W-:Y:S05]  /*93a0*/  BRA.U !UP0, `(.L_x_1698) ;  /* 0x0000000108447547 */ /* 0x000fea000b800000 */
.L_x_1674:
        /* <DEDUP_REMOVED lines=16> */
.L_x_1699:
[----:B------:R-:W-:Y:S05]  /*94b0*/  BRA `(.L_x_1675) ;  /* 0x0000000000987947 */ /* 0x000fea0003800000 */
.L_x_1698:
[----:B-1----:R-:W-:Y:S01]  /*94c0*/  IMAD.U32 R7, R5, 0x10000, RZ ;  /* 0x0001000005077824 */ /* 0x002fe200078e00ff */
[----:B------:R-:W-:Y:S01]  /*94d0*/  BSSY.RECONVERGENT B0, `(.L_x_1700) ;  /* 0x000000c000007945 */ /* 0x000fe20003800200 */
[----:B------:R-:W-:-:S03]  /*94e0*/  MOV R0, 0x7f ;  /* 0x0000007f00007802 */ /* 0x000fc60000000f00 */
        /* <DEDUP_REMOVED lines=10> */
.L_x_1701:
[----:B------:R-:W-:Y:S05]  /*9590*/  BSYNC.RECONVERGENT B0 ;  /* 0x0000000000007941 */ /* 0x000fea0003800200 */
.L_x_1700:
[----:B------:R-:W-:-:S05]  /*95a0*/  LOP3.LUT R5, R0, 0x80, R5, 0xf8, !PT ;  /* 0x0000008000057812 */ /* 0x000fca00078ef805 */
[----:B------:R0:W-:Y:S01]  /*95b0*/  STG.E.U8 desc[UR36][R2.64], R5 ;  /* 0x0000000502007986 */ /* 0x0001e2000c101124 */
[----:B------:R-:W-:Y:S05]  /*95c0*/  BRA `(.L_x_1675) ;  /* 0x0000000000547947 */ /* 0x000fea0003800000 */
.L_x_1697:
[----:B-1----:R-:W-:Y:S01]  /*95d0*/  IMAD.U32 R5, R5, 0x10000, RZ ;  /* 0x0001000005057824 */ /* 0x002fe200078e00ff */
[----:B------:R-:W-:Y:S04]  /*95e0*/  BSSY.RECONVERGENT B0, `(.L_x_1702) ;  /* 0x000000e000007945 */ /* 0x000fe80003800200 */
        /* <DEDUP_REMOVED lines=10> */
.L_x_1703:
[----:B------:R-:W-:Y:S01]  /*9690*/  IMAD.MOV.U32 R0, RZ, RZ, 0x7f ;  /* 0x0000007fff007424 */ /* 0x000fe200078e00ff */
[----:B------:R-:W-:-:S04]  /*96a0*/  ISETP.GT.U32.AND P0, PT, R4, 0x7f800000, PT ;  /* 0x7f8000000400780c */ /* 0x000fc80003f04070 */
[----:B------:R-:W-:-:S09]  /*96b0*/  SEL R0, R0, 0x7c, P0 ;  /* 0x0000007c00007807 */ /* 0x000fd20000000000 */
.L_x_1704:
[----:B------:R-:W-:Y:S05]  /*96c0*/  BSYNC.RECONVERGENT B0 ;  /* 0x0000000000007941 */ /* 0x000fea0003800200 */
.L_x_1702:
[----:B------:R-:W-:-:S04]  /*96d0*/  SHF.R.U32.HI R5, RZ, 0x18, R5 ;  /* 0x00000018ff057819 */ /* 0x000fc80000011605 */
[----:B------:R-:W-:-:S05]  /*96e0*/  LOP3.LUT R5, R0, 0x80, R5, 0xf8, !PT ;  /* 0x0000008000057812 */ /* 0x000fca00078ef805 */
[----:B------:R0:W-:Y:S01]  /*96f0*/  STG.E.U8 desc[UR36][R2.64], R5 ;  /* 0x0000000502007986 */ /* 0x0001e2000c101124 */
[----:B------:R-:W-:Y:S05]  /*9700*/  BRA `(.L_x_1675) ;  /* 0x0000000000047947 */ /* 0x000fea0003800000 */
.L_x_1696:
[----:B-1----:R1:W-:Y:S02]  /*9710*/  STG.E.U16 desc[UR36][R2.64], R5 ;  /* 0x0000000502007986 */ /* 0x0023e4000c101524 */
.L_x_1675:
[----:B------:R-:W-:-:S07]  /*9720*/  IADD3 R17, PT, PT, R17, 0x80, RZ ;  /* 0x0000008011117810 */ /* 0x000fce0007ffe0ff */
.L_x_1635:
[----:B------:R-:W-:Y:S05]  /*9730*/  BSYNC.RECONVERGENT B6 ;  /* 0x0000000000067941 */ /* 0x000fea0003800200 */
.L_x_1634:
[----:B------:R-:W5:Y:S02]  /*9740*/  LDCU UR4, c[0x0][0x380] ;  /* 0x00007000ff0477ac */ /* 0x000f640008000800 */
[----:B-----5:R-:W-:-:S13]  /*9750*/  ISETP.GE.AND P0, PT, R17, UR4, PT ;  /* 0x0000000411007c0c */ /* 0x020fda000bf06270 */
[----:B------:R-:W-:Y:S05]  /*9760*/  @P0 EXIT ;  /* 0x000000000000094d */ /* 0x000fea0003800000 */
        /* <DEDUP_REMOVED lines=303> */
.L_x_1705:
[----:B------:R-:W0:Y:S01]  /*aa60*/  LDCU.128 UR8, c[0x0][0x580] ;  /* 0x0000b000ff0877ac */ /* 0x000e220008000c00 */
[----:B------:R-:W-:-:S04]  /*aa70*/  UPRMT UR4, UR42, 0x9910, URZ ;  /* 0x000099102a047896 */ /* 0x000fc800080000ff */
[----:B------:R-:W-:Y:S01]  /*aa80*/  UISETP.GT.AND UP0, UPT, UR4, 0x9, UPT ;  /* 0x000000090400788c */ /* 0x000fe2000bf04270 */
[----:B0-----:R-:W-:Y:S02]  /*aa90*/  IADD3 R16, P0, PT, R16, UR8, RZ ;  /* 0x0000000810107c10 */ /* 0x001fe4000ff1e0ff */
[----:B--234-:R-:W-:-:S03]  /*aaa0*/  IADD3 R2, P1, PT, R0, UR10, RZ ;  /* 0x0000000a00027c10 */ /* 0x01cfc6000ff3e0ff */
        /* <DEDUP_REMOVED lines=15> */
.L_x_1709:
[----:B------:R-:W2:Y:S02]  /*aba0*/  LDG.E.U8 R2, desc[UR36][R2.64] ;  /* 0x0000002402027981 */ /* 0x000ea4000c1e1100 */
[----:B--2---:R-:W-:-:S04]  /*abb0*/  I2FP.F32.U32 R0, R2 ;  /* 0x0000000200007245 */ /* 0x004fc80000201000 */
[----:B------:R-:W-:Y:S01]  /*abc0*/  F2FP.BF16.F32.PACK_AB R0, RZ, R0 ;  /* 0x00000000ff00723e */ /* 0x000fe200000010ff */
[----:B------:R-:W-:Y:S06]  /*abd0*/  BRA `(.L_x_1711) ;  /* 0x0000000c00847947 */ /* 0x000fec0003800000 */
.L_x_1708:
        /* <DEDUP_REMOVED lines=10> */
.L_x_1713:
[----:B------:R-:W2:Y:S02]  /*ac80*/  LDG.E R2, desc[UR36][R2.64] ;  /* 0x0000002402027981 */ /* 0x000ea4000c1e1900 */
[----:B--2---:R-:W-:-:S04]  /*ac90*/  I2FP.F32.S32 R0, R2 ;  /* 0x0000000200007245 */ /* 0x004fc80000201400 */
[----:B------:R-:W-:Y:S01]  /*aca0*/  F2FP.BF16.F32.PACK_AB R0, RZ, R0 ;  /* 0x00000000ff00723e */ /* 0x000fe200000010ff */
[----:B------:R-:W-:Y:S06]  /*acb0*/  BRA `(.L_x_1711) ;  /* 0x0000000c004c7947 */ /* 0x000fec0003800000 */
.L_x_1712:
[----:B------:R-:W2:Y:S02]  /*acc0*/  LDG.E.U16 R2, desc[UR36][R2.64] ;  /* 0x0000002402027981 */ /* 0x000ea4000c1e1500 */
[----:B--2---:R-:W0:Y:S02]  /*acd0*/  I2F.S16 R0, R2 ;  /* 0x0000000200007306 */ /* 0x004e240000101400 */
[----:B0-----:R-:W-:Y:S01]  /*ace0*/  F2FP.BF16.F32.PACK_AB R0, RZ, R0 ;  /* 0x00000000ff00723e */ /* 0x001fe200000010ff */
[----:B------:R-:W-:Y:S06]  /*acf0*/  BRA `(.L_x_1711) ;  /* 0x0000000c003c7947 */ /* 0x000fec0003800000 */
.L_x_1707:
        /* <DEDUP_REMOVED lines=9> */
.L_x_1715:
[----:B------:R-:W2:Y:S02]  /*ad90*/  LDG.E.U16 R0, desc[UR36][R2.64] ;  /* 0x0000002402007981 */ /* 0x000ea4000c1e1500 */
[----:B--2---:R-:W-:-:S05]  /*ada0*/  HADD2.F32 R0, -RZ, R0.H0_H0 ;  /* 0x20000000ff007230 */ /* 0x004fca0000004100 */
[----:B------:R-:W-:Y:S01]  /*adb0*/  F2FP.BF16.F32.PACK_AB R0, RZ, R0 ;  /* 0x00000000ff00723e */ /* 0x000fe200000010ff */
[----:B------:R-:W-:Y:S06]  /*adc0*/  BRA `(.L_x_1711) ;  /* 0x0000000c00087947 */ /* 0x000fec0003800000 */
.L_x_1714:
        /* <DEDUP_REMOVED lines=9> */
.L_x_1717:
[----:B------:R-:W2:Y:S02]  /*ae60*/  LDG.E.U16 R2, desc[UR36][R2.64] ;  /* 0x0000002402027981 */ /* 0x000ea4000c1e1500 */
[----:B--2---:R-:W-:-:S05]  /*ae70*/  HADD2.F32 R0, -RZ, R2.H0_H0 ;  /* 0x20000002ff007230 */ /* 0x004fca0000004100 */
[----:B------:R-:W-:Y:S01]  /*ae80*/  F2FP.BF16.F32.PACK_AB R0, RZ, R0 ;  /* 0x00000000ff00723e */ /* 0x000fe200000010ff */
[----:B------:R-:W-:Y:S06]  /*ae90*/  BRA `(.L_x_1711) ;  /* 0x0000000800d47947 */ /* 0x000fec0003800000 */
.L_x_1716:
        /* <DEDUP_REMOVED lines=8> */
.L_x_1706:
        /* <DEDUP_REMOVED lines=13> */
.L_x_1720:
        /* <DEDUP_REMOVED lines=8> */
.L_x_1719:
        /* <DEDUP_REMOVED lines=27> */
.L_x_1722:
        /* <DEDUP_REMOVED lines=13> */
.L_x_1721:
[----:B------:R0:W5:Y:S01]  /*b2f0*/  LDG.E.U16 R0, desc[UR36][R2.64] ;  /* 0x0000002402007981 */ /* 0x000162000c1e1500 */
[----:B------:R-:W-:Y:S05]  /*b300*/  BRA `(.L_x_1711) ;  /* 0x0000000400b87947 */ /* 0x000fea0003800000 */
.L_x_1718:
        /* <DEDUP_REMOVED lines=12> */
.L_x_1725:
        /* <DEDUP_REMOVED lines=21> */
.L_x_1729:
[----:B------:R-:W-:Y:S05]  /*b520*/  BSYNC.RECONVERGENT B1 ;  /* 0x0000000000017941 */ /* 0x000fea0003800200 */
.L_x_1728:
[----:B------:R-:W-:Y:S01]  /*b530*/  IMAD.SHL.U32 R0, R0, 0x100000, RZ ;  /* 0x0010000000007824 */ /* 0x000fe200078e00ff */
[----:B------:R-:W-:-:S04]  /*b540*/  LEA R2, R2, 0x3b800000, 0x17 ;  /* 0x3b80000002027811 */ /* 0x000fc800078eb8ff */
[----:B------:R-:W-:-:S07]  /*b550*/  LOP3.LUT R0, R2, R0, R7, 0xfe, !PT ;  /* 0x0000000002007212 */ /* 0x000fce00078efe07 */
.L_x_1727:
[----:B------:R-:W-:Y:S05]  /*b560*/  BSYNC.RECONVERGENT B0 ;  /* 0x0000000000007941 */ /* 0x000fea0003800200 */
.L_x_1726:
[----:B------:R-:W-:Y:S01]  /*b570*/  F2FP.BF16.F32.PACK_AB R0, RZ, R0 ;  /* 0x00000000ff00723e */ /* 0x000fe200000010ff */
[----:B------:R-:W-:Y:S06]  /*b580*/  BRA `(.L_x_1711) ;  /* 0x0000000400187947 */ /* 0x000fec0003800000 */
.L_x_1724:
        /* <DEDUP_REMOVED lines=21> */
.L_x_1733:
[----:B------:R-:W-:Y:S05]  /*b6e0*/  BSYNC.RECONVERGENT B1 ;  /* 0x0000000000017941 */ /* 0x000fea0003800200 */
.L_x_1732:
[----:B------:R-:W-:Y:S01]  /*b6f0*/  IMAD.SHL.U32 R0, R0, 0x200000, RZ ;  /* 0x0020000000007824 */ /* 0x000fe200078e00ff */
[----:B------:R-:W-:-:S04]  /*b700*/  LEA R2, R2, 0x37800000, 0x17 ;  /* 0x3780000002027811 */ /* 0x000fc800078eb8ff */
[----:B------:R-:W-:-:S07]  /*b710*/  LOP3.LUT R0, R2, R0, R7, 0xfe, !PT ;  /* 0x0000000002007212 */ /* 0x000fce00078efe07 */
.L_x_1731:
[----:B------:R-:W-:Y:S05]  /*b720*/  BSYNC.RECONVERGENT B0 ;  /* 0x0000000000007941 */ /* 0x000fea0003800200 */
.L_x_1730:
[----:B------:R-:W-:Y:S01]  /*b730*/  F2FP.BF16.F32.PACK_AB R0, RZ, R0 ;  /* 0x00000000ff00723e */ /* 0x000fe200000010ff */
[----:B------:R-:W-:Y:S06]  /*b740*/  BRA `(.L_x_1711) ;  /* 0x0000000000a87947 */ /* 0x000fec0003800000 */
.L_x_1723:
        /* <DEDUP_REMOVED lines=14> */
.L_x_1737:
[----:B------:R-:W-:Y:S05]  /*b830*/  BSYNC.RECONVERGENT B0 ;  /* 0x0000000000007941 */ /* 0x000fea0003800200 */
.L_x_1736:
[----:B------:R-:W-:Y:S01]  /*b840*/  F2FP.BF16.F32.PACK_AB R0, RZ, R0 ;  /* 0x00000000ff00723e */ /* 0x000fe200000010ff */
[----:B------:R-:W-:Y:S06]  /*b850*/  BRA `(.L_x_1711) ;  /* 0x0000000000647947 */ /* 0x000fec0003800000 */
.L_x_1710:
        /* <DEDUP_REMOVED lines=16> */
.L_x_1738:
[----:B------:R-:W-:Y:S01]  /*b960*/  PRMT R0, RZ, 0x7610, R0 ;  /* 0x00007610ff007816 */ /* 0x000fe20000000000 */
[----:B------:R-:W-:Y:S06]  /*b970*/  BRA `(.L_x_1711) ;  /* 0x00000000001c7947 */ /* 0x000fec0003800000 */
.L_x_1735:
[----:B------:R-:W2:Y:S02]  /*b980*/  LDG.E.64 R2, desc[UR36][R2.64] ;  /* 0x0000002402027981 */ /* 0x000ea4000c1e1b00 */
[----:B--2---:R-:W0:Y:S02]  /*b990*/  I2F.U64 R0, R2 ;  /* 0x0000000200007312 */ /* 0x004e240000301000 */
[----:B0-----:R-:W-:Y:S01]  /*b9a0*/  F2FP.BF16.F32.PACK_AB R0, RZ, R0 ;  /* 0x00000000ff00723e */ /* 0x001fe200000010ff */
[----:B------:R-:W-:Y:S06]  /*b9b0*/  BRA `(.L_x_1711) ;  /* 0x00000000000c7947 */ /* 0x000fec0003800000 */
.L_x_1734:
[----:B------:R-:W2:Y:S02]  /*b9c0*/  LDG.E R2, desc[UR36][R2.64] ;  /* 0x0000002402027981 */ /* 0x000ea4000c1e1900 */
[----:B--2---:R-:W-:-:S04]  /*b9d0*/  I2FP.F32.U32 R0, R2 ;  /* 0x0000000200007245 */ /* 0x004fc80000201000 */
[----:B------:R-:W-:-:S07]  /*b9e0*/  F2FP.BF16.F32.PACK_AB R0, RZ, R0 ;  /* 0x00000000ff00723e */ /* 0x000fce00000010ff */
.L_x_1711:
[----:B-----5:R-:W-:Y:S01]  /*b9f0*/  IMAD.U32 R0, R0, 0x10000, RZ ;  /* 0x0001000000007824 */ /* 0x020fe200078e00ff */
[----:B------:R-:W-:Y:S02]  /*ba00*/  USHF.L.U32 UR5, UR43, 0x10, URZ ;  /* 0x000000102b057899 */ /* 0x000fe400080006ff */
[----:B------:R-:W-:-:S03]  /*ba10*/  UPRMT UR4, UR39, 0x9910, URZ ;  /* 0x0000991027047896 */ /* 0x000fc600080000ff */
[----:B------:R-:W0:Y:S01]  /*ba20*/  MUFU.RCP R0, R0 ;  /* 0x0000000000007308 */ /* 0x000e220000001000 */
[----:B------:R-:W-:Y:S01]  /*ba30*/  UISETP.GT.AND UP0, UPT, UR4, 0x9, UPT ;  /* 0x000000090400788c */ /* 0x000fe2000bf04270 */
[----:B0-----:R-:W-:-:S06]  /*ba40*/  FMUL.FTZ R2, R0, UR5 ;  /* 0x0000000500027c20 */ /* 0x001fcc0008410000 */
        /* <DEDUP_REMOVED lines=10> */
[----:B-1----:R-:W-:-:S04]  /*baf0*/  SHF.L.U32 R0, R3, 0x10, RZ ;  /* 0x0000001003007819 */ /* 0x002fc800000006ff */
[----:B------:R-:W1:Y:S02]  /*bb00*/  F2I.FTZ.TRUNC.NTZ R3, R0 ;  /* 0x0000000000037305 */ /* 0x000e64000021f100 */
[----:B-1----:R-:W-:Y:S01]  /*bb10*/  STG.E.U8 desc[UR36][R16.64], R3 ;  /* 0x0000000310007986 */ /* 0x002fe2000c101124 */
[----:B------:R-:W-:Y:S05]  /*bb20*/  EXIT ;  /* 0x000000000000794d */ /* 0x000fea0003800000 */
.L_x_1742:
[----:B-1----:R-:W-:-:S06]  /*bb30*/  IMAD.U32 R3, R3, 0x10000, RZ ;  /* 0x0001000003037824 */ /* 0x002fcc00078e00ff */
[----:B0-----:R-:W0:Y:S02]  /*bb40*/  F2I.S64.TRUNC R2, R3 ;  /* 0x0000000300027311 */ /* 0x001e24000020d900 */
[----:B0-----:R-:W-:Y:S01]  /*bb50*/  STG.E.U8 desc[UR36][R16.64], R2 ;  /* 0x0000000210007986 */ /* 0x001fe2000c101124 */
[----:B------:R-:W-:Y:S05]  /*bb60*/  EXIT ;  /* 0x000000000000794d */ /* 0x000fea0003800000 */
.L_x_1741:
        /* <DEDUP_REMOVED lines=8> */
[----:B0-----:R-:W-:Y:S01]  /*bbf0*/  STG.E.64 desc[UR36][R16.64], R2 ;  /* 0x0000000210007986 */ /* 0x001fe2000c101b24 */
[----:B------:R-:W-:Y:S05]  /*bc00*/  EXIT ;  /* 0x000000000000794d */ /* 0x000fea0003800000 */
.L_x_1745:
[----:B-1----:R-:W-:-:S06]  /*bc10*/  SHF.L.U32 R3, R3, 0x10, RZ ;  /* 0x0000001003037819 */ /* 0x002fcc00000006ff */
[----:B------:R-:W1:Y:S02]  /*bc20*/  F2I.FTZ.TRUNC.NTZ R3, R3 ;  /* 0x0000000300037305 */ /* 0x000e64000021f100 */
[----:B-1----:R-:W-:Y:S01]  /*bc30*/  STG.E desc[UR36][R16.64], R3 ;  /* 0x0000000310007986 */ /* 0x002fe2000c101924 */
[----:B------:R-:W-:Y:S05]  /*bc40*/  EXIT ;  /* 0x000000000000794d */ /* 0x000fea0003800000 */
.L_x_1744:
[----:B-1----:R-:W-:-:S06]  /*bc50*/  IMAD.U32 R3, R3, 0x10000, RZ ;  /* 0x0001000003037824 */ /* 0x002fcc00078e00ff */
[----:B------:R-:W1:Y:S02]  /*bc60*/  F2I.FTZ.TRUNC.NTZ R3, R3 ;  /* 0x0000000300037305 */ /* 0x000e64000021f100 */
[----:B-1----:R-:W-:Y:S01]  /*bc70*/  STG.E.U16 desc[UR36][R16.64], R3 ;  /* 0x0000000310007986 */ /* 0x002fe2000c101524 */
[----:B------:R-:W-:Y:S05]  /*bc80*/  EXIT ;  /* 0x000000000000794d */ /* 0x000fea0003800000 */
.L_x_1740:
        /* <DEDUP_REMOVED lines=9> */
.L_x_1747:
[----:B-1----:R-:W-:-:S04]  /*bd20*/  SHF.L.U32 R0, R3, 0x10, RZ ;  /* 0x0000001003007819 */ /* 0x002fc800000006ff */
[----:B------:R-:W-:-:S05]  /*bd30*/  F2FP.F16.F32.PACK_AB R0, RZ, R0 ;  /* 0x00000000ff00723e */ /* 0x000fca00000000ff */
[----:B------:R-:W-:Y:S01]  /*bd40*/  STG.E.U16 desc[UR36][R16.64], R0 ;  /* 0x0000000010007986 */ /* 0x000fe2000c101524 */
[----:B------:R-:W-:Y:S05]  /*bd50*/  EXIT ;  /* 0x000000000000794d */ /* 0x000fea0003800000 */
.L_x_1746:
        /* <DEDUP_REMOVED lines=10> */
.L_x_1749:
[----:B-1----:R-:W-:-:S04]  /*be00*/  SHF.L.U32 R3, R3, 0x10, RZ ;  /* 0x0000001003037819 */ /* 0x002fc800000006ff */
[----:B------:R-:W-:-:S04]  /*be10*/  F2FP.F16.F32.PACK_AB R3, RZ, R3 ;  /* 0x00000003ff03723e */ /* 0x000fc800000000ff */
[----:B------:R-:W-:-:S05]  /*be20*/  PRMT R3, R3, 0x5410, RZ ;  /* 0x0000541003037816 */ /* 0x000fca00000000ff */
[----:B------:R-:W-:Y:S01]  /*be30*/  STG.E desc[UR36][R16.64], R3 ;  /* 0x0000000310007986 */ /* 0x000fe2000c101924 */
[----:B------:R-:W-:Y:S05]  /*be40*/  EXIT ;  /* 0x000000000000794d */ /* 0x000fea0003800000 */
.L_x_1748:
[----:B01----:R-:W-:-:S04]  /*be50*/  IMAD.U32 R2, R3, 0x10000, RZ ;  /* 0x0001000003027824 */ /* 0x003fc800078e00ff */
[----:B------:R-:W-:-:S06]  /*be60*/  FMUL.FTZ R2, R2, 1 ;  /* 0x3f80000002027820 */ /* 0x000fcc0000410000 */
[----:B------:R-:W0:Y:S02]  /*be70*/  F2F.F64.F32 R2, R2 ;  /* 0x0000000200027310 */ /* 0x000e240000201800 */
[----:B0-----:R-:W-:Y:S01]  /*be80*/  STG.E.64 desc[UR36][R16.64], R2 ;  /* 0x0000000210007986 */ /* 0x001fe2000c101b24 */
[----:B------:R-:W-:Y:S05]  /*be90*/  EXIT ;  /* 0x000000000000794d */ /* 0x000fea0003800000 */
.L_x_1739:
        /* <DEDUP_REMOVED lines=14> */
.L_x_1753:
[----:B-1----:R-:W-:Y:S01]  /*bf80*/  SHF.L.U32 R3, R3, 0x10, RZ ;  /* 0x0000001003037819 */ /* 0x002fe200000006ff */
[----:B------:R-:W-:Y:S01]  /*bf90*/  BSSY.RECONVERGENT B0, `(.L_x_1754) ;  /* 0x0000013000007945 */ /* 0x000fe20003800200 */
[----:B------:R-:W-:Y:S02]  /*bfa0*/  IMAD.MOV.U32 R8, RZ, RZ, 0x80 ;  /* 0x00000080ff087424 */ /* 0x000fe400078e00ff */
        /* <DEDUP_REMOVED lines=14> */
.L_x_1756:
[----:B------:R-:W-:-:S04]  /*c090*/  SHF.R.U32.HI R3, RZ, 0x18, R3 ;  /* 0x00000018ff037819 */ /* 0x000fc80000011603 */
[----:B------:R-:W-:-:S04]  /*c0a0*/  LOP3.LUT R0, R0, 0x80, R3, 0xf8, !PT ;  /* 0x0000008000007812 */ /* 0x000fc800078ef803 */
[----:B------:R-:W-:-:S07]  /*c0b0*/  PRMT R8, R0, 0x7610, R8 ;  /* 0x0000761000087816 */ /* 0x000fce0000000008 */
.L_x_1755:
[----:B------:R-:W-:Y:S05]  /*c0c0*/  BSYNC.RECONVERGENT B0 ;  /* 0x0000000000007941 */ /* 0x000fea0003800200 */
.L_x_1754:
[----:B------:R-:W-:Y:S01]  /*c0d0*/  STG.E.U8 desc[UR36][R16.64], R8 ;  /* 0x0000000810007986 */ /* 0x000fe2000c101124 */
[----:B------:R-:W-:Y:S05]  /*c0e0*/  EXIT ;  /* 0x000000000000794d */ /* 0x000fea0003800000 */
.L_x_1752:
        /* <DEDUP_REMOVED lines=17> */
.L_x_1759:
[----:B------:R-:W-:-:S04]  /*c200*/  SHF.R.U32.HI R3, RZ, 0x18, R3 ;  /* 0x00000018ff037819 */ /* 0x000fc80000011603 */
[----:B------:R-:W-:-:S04]  /*c210*/  LOP3.LUT R0, R0, 0x80, R3, 0xf8, !PT ;  /* 0x0000008000007812 */ /* 0x000fc800078ef803 */
[----:B------:R-:W-:-:S07]  /*c220*/  PRMT R8, R0, 0x7610, R8 ;  /* 0x0000761000087816 */ /* 0x000fce0000000008 */
.L_x_1758:
[----:B------:R-:W-:Y:S05]  /*c230*/  BSYNC.RECONVERGENT B0 ;  /* 0x0000000000007941 */ /* 0x000fea0003800200 */
.L_x_1757:
[----:B------:R-:W-:Y:S01]  /*c240*/  STG.E.U8 desc[UR36][R16.64], R8 ;  /* 0x0000000810007986 */ /* 0x000fe2000c101124 */
[----:B------:R-:W-:Y:S05]  /*c250*/  EXIT ;  /* 0x000000000000794d */ /* 0x000fea0003800000 */
.L_x_1751:
        /* <DEDUP_REMOVED lines=22> */
.L_x_1761:
[----:B-1----:R-:W-:-:S06]  /*c3c0*/  SHF.L.U32 R3, R3, 0x10, RZ ;  /* 0x0000001003037819 */ /* 0x002fcc00000006ff */
[----:B0-----:R-:W0:Y:S02]  /*c3d0*/  F2I.U64.TRUNC R2, R3 ;  /* 0x0000000300027311 */ /* 0x001e24000020d800 */
[----:B0-----:R-:W-:Y:S01]  /*c3e0*/  STG.E.64 desc[UR36][R16.64], R2 ;  /* 0x0000000210007986 */ /* 0x001fe2000c101b24 */
[----:B------:R-:W-:Y:S05]  /*c3f0*/  EXIT ;  /* 0x000000000000794d */ /* 0x000fea0003800000 */
.L_x_1760:
[----:B-1----:R-:W-:-:S06]  /*c400*/  IMAD.U32 R3, R3, 0x10000, RZ ;  /* 0x0001000003037824 */ /* 0x002fcc00078e00ff */
[----:B------:R-:W1:Y:S02]  /*c410*/  F2I.FTZ.U32.TRUNC.NTZ R3, R3 ;  /* 0x0000000300037305 */ /* 0x000e64000021f000 */
[----:B-1----:R-:W-:Y:S01]  /*c420*/  STG.E desc[UR36][R16.64], R3 ;  /* 0x0000000310007986 */ /* 0x002fe2000c101924 */
[----:B------:R-:W-:Y:S05]  /*c430*/  EXIT ;  /* 0x000000000000794d */ /* 0x000fea0003800000 */
.L_x_1750:
        /* <DEDUP_REMOVED lines=11> */
.L_x_1763:
[----:B-1----:R-:W-:Y:S02]  /*c4f0*/  SHF.L.U32 R3, R3, 0x10, RZ ;  /* 0x0000001003037819 */ /* 0x002fe400000006ff */
[----:B------:R-:W-:-:S03]  /*c500*/  CS2R R6, SRZ ;  /* 0x0000000000067805 */ /* 0x000fc6000001ff00 */
[----:B------:R-:W-:-:S04]  /*c510*/  FMUL.FTZ R3, R3, 1 ;  /* 0x3f80000003037820 */ /* 0x000fc80000410000 */
[----:B------:R-:W1:Y:S02]  /*c520*/  F2F.F64.F32 R4, R3 ;  /* 0x0000000300047310 */ /* 0x000e640000201800 */
[----:B-1----:R-:W-:Y:S01]  /*c530*/  STG.E.128 desc[UR36][R16.64], R4 ;  /* 0x0000000410007986 */ /* 0x002fe2000c101d24 */
[----:B------:R-:W-:Y:S05]  /*c540*/  EXIT ;  /* 0x000000000000794d */ /* 0x000fea0003800000 */
.L_x_1762:
[----:B------:R-:W-:-:S09]  /*c550*/  UISETP.NE.AND UP0, UPT, UR4, 0xf, UPT ;  /* 0x0000000f0400788c */ /* 0x000fd2000bf05270 */
[----:B------:R-:W-:Y:S05]  /*c560*/  BRA.U !UP0, `(.L_x_1764) ;  /* 0x0000000108e87547 */ /* 0x000fea000b800000 */
[----:B------:R-:W-:-:S09]  /*c570*/  UISETP.NE.AND UP0, UPT, UR4, 0x17, UPT ;  /* 0x000000170400788c */ /* 0x000fd2000bf05270 */
[----:B------:R-:W-:Y:S05]  /*c580*/  BRA.U !UP0, `(.L_x_1765) ;  /* 0x0000000108907547 */ /* 0x000fea000b800000 */
[----:B------:R-:W-:-:S09]  /*c590*/  UISETP.NE.AND UP0, UPT, UR4, 0x18, UPT ;  /* 0x000000180400788c */ /* 0x000fd2000bf05270 */
[----:B------:R-:W-:Y:S05]  /*c5a0*/  BRA.U !UP0, `(.L_x_1766) ;  /* 0x0000000108447547 */ /* 0x000fea000b800000 */
.L_x_1743:
[----:B------:R-:W-:Y:S01]  /*c5b0*/  MOV R0, 0x0 ;  /* 0x0000000000007802 */ /* 0x000fe20000000f00 */
[----:B------:R-:W2:Y:S01]  /*c5c0*/  LDCU.64 UR4, c[0x4][0x148] ;  /* 0x01002900ff0477ac */ /* 0x000ea20008000a00 */
[----:B------:R-:W-:Y:S02]  /*c5d0*/  HFMA2 R13, -RZ, RZ, 0, 0 ;  /* 0x00000000ff0d7431 */ /* 0x000fe400000001ff */
[----:B------:R-:W-:Y:S01]  /*c5e0*/  IMAD.MOV.U32 R8, RZ, RZ, 0x65 ;  /* 0x00000065ff087424 */ /* 0x000fe200078e00ff */
[----:B01----:R0:W1:Y:S01]  /*c5f0*/  LDC.64 R2, c[0x4][R0] ;  /* 0x0100000000027b82 */ /* 0x0030620000000a00 */
[----:B------:R-:W3:Y:S01]  /*c600*/  LDCU.64 UR6, c[0x4][0x150] ;  /* 0x01002a00ff0677ac */ /* 0x000ee20008000a00 */
[----:B------:R-:W-:Y:S01]  /*c610*/  IMAD.MOV.U32 R12, RZ, RZ, 0x1 ;  /* 0x00000001ff0c7424 */ /* 0x000fe200078e00ff */
[----:B------:R-:W4:Y:S01]  /*c620*/  LDCU.64 UR8, c[0x4][0x60] ;  /* 0x01000c00ff0877ac */ /* 0x000f220008000a00 */
[----:B--2---:R-:W-:Y:S02]  /*c630*/  IMAD.U32 R4, RZ, RZ, UR4 ;  /* 0x00000004ff047e24 */ /* 0x004fe4000f8e00ff */
[----:B------:R-:W-:Y:S01]  /*c640*/  IMAD.U32 R5, RZ, RZ, UR5 ;  /* 0x00000005ff057e24 */ /* 0x000fe2000f8e00ff */
[----:B---3--:R-:W-:Y:S01]  /*c650*/  MOV R6, UR6 ;  /* 0x0000000600067c02 */ /* 0x008fe20008000f00 */
[----:B------:R-:W-:-:S02]  /*c660*/  IMAD.U32 R7, RZ, RZ, UR7 ;  /* 0x00000007ff077e24 */ /* 0x000fc4000f8e00ff */
[----:B----4-:R-:W-:Y:S01]  /*c670*/  IMAD.U32 R10, RZ, RZ, UR8 ;  /* 0x00000008ff0a7e24 */ /* 0x010fe2000f8e00ff */
[----:B0-----:R-:W-:-:S07]  /*c680*/  MOV R11, UR9 ;  /* 0x00000009000b7c02 */ /* 0x001fce0008000f00 */
[----:B------:R-:W-:-:S07]  /*c690*/  LEPC R20, `(.L_x_1767) ;  /* 0x000000001014794e */ /* 0x000fce0000000000 */
[----:B-1----:R-:W-:Y:S05]  /*c6a0*/  CALL.ABS.NOINC R2 ;  /* 0x0000000002007343 */ /* 0x002fea0003c00000 */
.L_x_1767:
[----:B------:R-:W-:Y:S05]  /*c6b0*/  EXIT ;  /* 0x000000000000794d */ /* 0x000fea0003800000 */
.L_x_1766:
        /* <DEDUP_REMOVED lines=13> */
.L_x_1769:
[----:B------:R-:W-:Y:S05]  /*c790*/  BSYNC.RECONVERGENT B0 ;  /* 0x0000000000007941 */ /* 0x000fea0003800200 */
.L_x_1768:
[----:B------:R-:W-:-:S05]  /*c7a0*/  LOP3.LUT R3, R0, 0x80, R3, 0xf8, !PT ;  /* 0x0000008000037812 */ /* 0x000fca00078ef803 */
[----:B------:R-:W-:Y:S01]  /*c7b0*/  STG.E.U8 desc[UR36][R16.64], R3 ;  /* 0x0000000310007986 */ /* 0x000fe2000c101124 */
[----:B------:R-:W-:Y:S05]  /*c7c0*/  EXIT ;  /* 0x000000000000794d */ /* 0x000fea0003800000 */
.L_x_1765:
        /* <DEDUP_REMOVED lines=12> */
.L_x_1771:
[----:B------:R-:W-:Y:S01]  /*c890*/  IMAD.MOV.U32 R0, RZ, RZ, 0x7f ;  /* 0x0000007fff007424 */ /* 0x000fe200078e00ff */
[----:B------:R-:W-:-:S04]  /*c8a0*/  ISETP.GT.U32.AND P0, PT, R2, 0x7f800000, PT ;  /* 0x7f8000000200780c */ /* 0x000fc80003f04070 */
[----:B------:R-:W-:-:S09]  /*c8b0*/  SEL R0, R0, 0x7c, P0 ;  /* 0x0000007c00007807 */ /* 0x000fd20000000000 */
.L_x_1772:
[----:B------:R-:W-:Y:S05]  /*c8c0*/  BSYNC.RECONVERGENT B0 ;  /* 0x0000000000007941 */ /* 0x000fea0003800200 */
.L_x_1770:
[----:B------:R-:W-:-:S04]  /*c8d0*/  SHF.R.U32.HI R3, RZ, 0x18, R3 ;  /* 0x00000018ff037819 */ /* 0x000fc80000011603 */
[----:B------:R-:W-:-:S05]  /*c8e0*/  LOP3.LUT R3, R0, 0x80, R3, 0xf8, !PT ;  /* 0x0000008000037812 */ /* 0x000fca00078ef803 */
[----:B------:R-:W-:Y:S01]  /*c8f0*/  STG.E.U8 desc[UR36][R16.64], R3 ;  /* 0x0000000310007986 */ /* 0x000fe2000c101124 */
[----:B------:R-:W-:Y:S05]  /*c900*/  EXIT ;  /* 0x000000000000794d */ /* 0x000fea0003800000 */
.L_x_1764:
[----:B-1----:R-:W-:Y:S01]  /*c910*/  STG.E.U16 desc[UR36][R16.64], R3 ;  /* 0x0000000310007986 */ /* 0x002fe2000c101524 */
[----:B------:R-:W-:Y:S05]  /*c920*/  EXIT ;  /* 0x000000000000794d */ /* 0x000fea0003800000 */
.L_x_1773:
        /* <DEDUP_REMOVED lines=13> */
.L_x_19423:


//--------------------- .text._ZN2at6native27unrolled_elementwise_kernelINS0_13AUnaryFunctorIN3c108BFloat16ES4_S4_NS0_15binary_internal10DivFunctorIS4_EEEESt5arrayIPcLm2EELi4E23TrivialOffsetCalculatorILi1EjESD_NS0_6memory12LoadWithCastILi1EEENSE_13StoreWithCastILi1EEEEEviT_T0_T2_T3_T4_T5_ --------------------------
	.section	.text._ZN2at6native27unrolled_elementwise_kernelINS0_13AUnaryFunctorIN3c108BFloat16ES4_S4_NS0_15binary_internal10DivFunctorIS4_EEEESt5arrayIPcLm2EELi4E23TrivialOffsetCalculatorILi1EjESD_NS0_6memory12LoadWithCastILi1EEENSE_13StoreWithCastILi1EEEEEviT_T0_T2_T3_T4_T5_,"ax",@progbits
	.align	128
        .global         _ZN2at6native27unrolled_elementwise_kernelINS0_13AUnaryFunctorIN3c108BFloat16ES4_S4_NS0_15binary_internal10DivFunctorIS4_EEEESt5arrayIPcLm2EELi4E23TrivialOffsetCalculatorILi1EjESD_NS0_6memory12LoadWithCastILi1EEENSE_13StoreWithCastILi1EEEEEviT_T0_T2_T3_T4_T5_
        .type           _ZN2at6native27unrolled_elementwise_kernelINS0_13AUnaryFunctorIN3c108BFloat16ES4_S4_NS0_15binary_internal10DivFunctorIS4_EEEESt5arrayIPcLm2EELi4E23TrivialOffsetCalculatorILi1EjESD_NS0_6memory12LoadWithCastILi1EEENSE_13StoreWithCastILi1EEEEEviT_T0_T2_T3_T4_T5_,@function
        .size           _ZN2at6native27unrolled_elementwise_kernelINS0_13AUnaryFunctorIN3c108BFloat16ES4_S4_NS0_15binary_internal10DivFunctorIS4_EEEESt5arrayIPcLm2EELi4E23TrivialOffsetCalculatorILi1EjESD_NS0_6memory12LoadWithCastILi1EEENSE_13StoreWithCastILi1EEEEEviT_T0_T2_T3_T4_T5_,(.L_x_19424 - _ZN2at6native27unrolled_elementwise_kernelINS0_13AUnaryFunctorIN3c108BFloat16ES4_S4_NS0_15binary_internal10DivFunctorIS4_EEEESt5arrayIPcLm2EELi4E23TrivialOffsetCalculatorILi1EjESD_NS0_6memory12LoadWithCastILi1EEENSE_13StoreWithCastILi1EEEEEviT_T0_T2_T3_T4_T5_)
        .other          _ZN2at6native27unrolled_elementwise_kernelINS0_13AUnaryFunctorIN3c108BFloat16ES4_S4_NS0_15binary_internal10DivFunctorIS4_EEEESt5arrayIPcLm2EELi4E23TrivialOffsetCalculatorILi1EjESD_NS0_6memory12LoadWithCastILi1EEENSE_13StoreWithCastILi1EEEEEviT_T0_T2_T3_T4_T5_,@"STO_CUDA_ENTRY STV_DEFAULT"
_ZN2at6native27unrolled_elementwise_kernelINS0_13AUnaryFunctorIN3c108BFloat16ES4_S4_NS0_15binary_internal10DivFunctorIS4_EEEESt5arrayIPcLm2EELi4E23TrivialOffsetCalculatorILi1EjESD_NS0_6memory12LoadWithCastILi1EEENSE_13StoreWithCastILi1EEEEEviT_T0_T2_T3_T4_T5_:
.text._ZN2at6native27unrolled_elementwise_kernelINS0_13AUnaryFunctorIN3c108BFloat16ES4_S4_NS0_15binary_internal10DivFunctorIS4_EEEESt5arrayIPcLm2EELi4E23TrivialOffsetCalculatorILi1EjESD_NS0_6memory12LoadWithCastILi1EEENSE_13StoreWithCastILi1EEEEEviT_T0_T2_T3_T4_T5_:
        /* <DEDUP_REMOVED lines=34> */
.L_x_1779:
[----:B------:R-:W2:Y:S02]  /*0220*/  LDG.E.U8 R4, desc[UR36][R4.64] ;  /* 0x0000002404047981 */ /* 0x000ea4000c1e1100 */
[----:B--2---:R-:W-:-:S04]  /*0230*/  I2FP.F32.U32 R0, R4 ;  /* 0x0000000400007245 */ /* 0x004fc80000201000 */
[----:B------:R-:W-:-:S04]  /*0240*/  F2FP.BF16.F32.PACK_AB R0, RZ, R0 ;  /* 0x00000000ff00723e */ /* 0x000fc800000010ff */
[----:B------:R-:W-:Y:S01]  /*0250*/  PRMT R17, R0, 0x7610, R17 ;  /* 0x0000761000117816 */ /* 0x000fe20000000011 */
[----:B------:R-:W-:Y:S06]  /*0260*/  BRA `(.L_x_1781) ;  /* 0x0000000c00c47947 */ /* 0x000fec0003800000 */
.L_x_1778:
        /* <DEDUP_REMOVED lines=11> */
.L_x_1783:
[----:B------:R-:W2:Y:S02]  /*0320*/  LDG.E R4, desc[UR36][R4.64] ;  /* 0x0000002404047981 */ /* 0x000ea4000c1e1900 */
[----:B--2---:R-:W-:-:S04]  /*0330*/  I2FP.F32.S32 R0, R4 ;  /* 0x0000000400007245 */ /* 0x004fc80000201400 */
[----:B------:R-:W-:-:S04]  /*0340*/  F2FP.BF16.F32.PACK_AB R0, RZ, R0 ;  /* 0x00000000ff00723e */ /* 0x000fc800000010ff */
[----:B------:R-:W-:Y:S01]  /*0350*/  PRMT R17, R0, 0x7610, R17 ;  /* 0x0000761000117816 */ /* 0x000fe20000000011 */
[----:B------:R-:W-:Y:S06]  /*0360*/  BRA `(.L_x_1781) ;  /* 0x0000000c00847947 */ /* 0x000fec0003800000 */
.L_x_1782:
[----:B------:R-:W2:Y:S02]  /*0370*/  LDG.E.U16 R4, desc[UR36][R4.64] ;  /* 0x0000002404047981 */ /* 0x000ea4000c1e1500 */
[----:B--2---:R-:W0:Y:S02]  /*0380*/  I2F.S16 R0, R4 ;  /* 0x0000000400007306 */ /* 0x004e240000101400 */
[----:B0-----:R-:W-:-:S04]  /*0390*/  F2FP.BF16.F32.PACK_AB R0, RZ, R0 ;  /* 0x00000000ff00723e */ /* 0x001fc800000010ff */
[----:B------:R-:W-:Y:S01]  /*03a0*/  PRMT R17, R0, 0x7610, R17 ;  /* 0x0000761000117816 */ /* 0x000fe20000000011 */
[----:B------:R-:W-:Y:S06]  /*03b0*/  BRA `(.L_x_1781) ;  /* 0x0000000c00707947 */ /* 0x000fec0003800000 */
.L_x_1777:
        /* <DEDUP_REMOVED lines=9> */
.L_x_1785:
[----:B------:R-:W2:Y:S02]  /*0450*/  LDG.E.U16 R0, desc[UR36][R4.64] ;  /* 0x0000002404007981 */ /* 0x000ea4000c1e1500 */
[----:B--2---:R-:W-:-:S05]  /*0460*/  HADD2.F32 R0, -RZ, R0.H0_H0 ;  /* 0x20000000ff007230 */ /* 0x004fca0000004100 */
[----:B------:R-:W-:-:S04]  /*0470*/  F2FP.BF16.F32.PACK_AB R0, RZ, R0 ;  /* 0x00000000ff00723e */ /* 0x000fc800000010ff */
[----:B------:R-:W-:Y:S01]  /*0480*/  PRMT R17, R0, 0x7610, R17 ;  /* 0x0000761000117816 */ /* 0x000fe20000000011 */
[----:B------:R-:W-:Y:S06]  /*0490*/  BRA `(.L_x_1781) ;  /* 0x0000000c00387947 */ /* 0x000fec0003800000 */
.L_x_1784:
        /* <DEDUP_REMOVED lines=9> */
.L_x_1787:
[----:B------:R-:W2:Y:S02]  /*0530*/  LDG.E.U16 R4, desc[UR36][R4.64] ;  /* 0x0000002404047981 */ /* 0x000ea4000c1e1500 */
[----:B--2---:R-:W-:-:S05]  /*0540*/  HADD2.F32 R0, -RZ, R4.H0_H0 ;  /* 0x20000004ff007230 */ /* 0x004fca0000004100 */
[----:B------:R-:W-:-:S04]  /*0550*/  F2FP.BF16.F32.PACK_AB R0, RZ, R0 ;  /* 0x00000000ff00723e */ /* 0x000fc800000010ff */
[----:B------:R-:W-:Y:S01]  /*0560*/  PRMT R17, R0, 0x7610, R17 ;  /* 0x0000761000117816 */ /* 0x000fe20000000011 */
[----:B------:R-:W-:Y:S06]  /*0570*/  BRA `(.L_x_1781) ;  /* 0x0000000c00007947 */ /* 0x000fec0003800000 */
.L_x_1786:
        /* <DEDUP_REMOVED lines=9> */
.L_x_1776:
        /* <DEDUP_REMOVED lines=14> */
.L_x_1790:
        /* <DEDUP_REMOVED lines=9> */
.L_x_1789:
        /* <DEDUP_REMOVED lines=27> */
.L_x_1792:
        /* <DEDUP_REMOVED lines=15> */
.L_x_1791:
[----:B------:R0:W5:Y:S01]  /*0a20*/  LDG.E.U16 R17, desc[UR36][R4.64] ;  /* 0x0000002404117981 */ /* 0x000162000c1e1500 */
[----:B------:R-:W-:Y:S05]  /*0a30*/  BRA `(.L_x_1781) ;  /* 0x0000000400d07947 */ /* 0x000fea0003800000 */
.L_x_1788:
        /* <DEDUP_REMOVED lines=13> */
.L_x_1795:
        /* <DEDUP_REMOVED lines=21> */
.L_x_1799:
[----:B------:R-:W-:Y:S05]  /*0c60*/  BSYNC.RECONVERGENT B1 ;  /* 0x0000000000017941 */ /* 0x000fea0003800200 */
.L_x_1798:
[----:B------:R-:W-:Y:S01]  /*0c70*/  IMAD.SHL.U32 R0, R0, 0x100000, RZ ;  /* 0x0010000000007824 */ /* 0x000fe200078e00ff */
[----:B------:R-:W-:-:S04]  /*0c80*/  LEA R3, R3, 0x3b800000, 0x17 ;  /* 0x3b80000003037811 */ /* 0x000fc800078eb8ff */
[----:B------:R-:W-:-:S07]  /*0c90*/  LOP3.LUT R0, R3, R0, R7, 0xfe, !PT ;  /* 0x0000000003007212 */ /* 0x000fce00078efe07 */
.L_x_1797:
[----:B------:R-:W-:Y:S05]  /*0ca0*/  BSYNC.RECONVERGENT B0 ;  /* 0x0000000000007941 */ /* 0x000fea0003800200 */
.L_x_1796:
[----:B------:R-:W-:-:S04]  /*0cb0*/  F2FP.BF16.F32.PACK_AB R0, RZ, R0 ;  /* 0x00000000ff00723e */ /* 0x000fc800000010ff */
[----:B------:R-:W-:Y:S01]  /*0cc0*/  PRMT R17, R0, 0x7610, R17 ;  /* 0x0000761000117816 */ /* 0x000fe20000000011 */
[----:B------:R-:W-:Y:S06]  /*0cd0*/  BRA `(.L_x_1781) ;  /* 0x0000000400287947 */ /* 0x000fec0003800000 */
.L_x_1794:
        /* <DEDUP_REMOVED lines=21> */
.L_x_1803:
[----:B------:R-:W-:Y:S05]  /*0e30*/  BSYNC.RECONVERGENT B1 ;  /* 0x0000000000017941 */ /* 0x000fea0003800200 */
.L_x_1802:
[----:B------:R-:W-:Y:S01]  /*0e40*/  IMAD.SHL.U32 R0, R0, 0x200000, RZ ;  /* 0x0020000000007824 */ /* 0x000fe200078e00ff */
[----:B------:R-:W-:-:S04]  /*0e50*/  LEA R3, R3, 0x37800000, 0x17 ;  /* 0x3780000003037811 */ /* 0x000fc800078eb8ff */
[----:B------:R-:W-:-:S07]  /*0e60*/  LOP3.LUT R0, R3, R0, R7, 0xfe, !PT ;  /* 0x0000000003007212 */ /* 0x000fce00078efe07 */
.L_x_1801:
[----:B------:R-:W-:Y:S05]  /*0e70*/  BSYNC.RECONVERGENT B0 ;  /* 0x0000000000007941 */ /* 0x000fea0003800200 */
.L_x_1800:
[----:B------:R-:W-:-:S04]  /*0e80*/  F2FP.BF16.F32.PACK_AB R0, RZ, R0 ;  /* 0x00000000ff00723e */ /* 0x000fc800000010ff */
[----:B------:R-:W-:Y:S01]  /*0e90*/  PRMT R17, R0, 0x7610, R17 ;  /* 0x0000761000117816 */ /* 0x000fe20000000011 */
[----:B------:R-:W-:Y:S06]  /*0ea0*/  BRA `(.L_x_1781) ;  /* 0x0000000000b47947 */ /* 0x000fec0003800000 */
.L_x_1793:
[----:B------:R-:W-:-:S09]  /*0eb0*/  UISETP.NE.AND UP0, UPT, UR4, 0x1c, UPT ;  /* 0x0000001c0400788c */ /* 0x000fd2000bf05270 */
[----:B------:R-:W-:Y:S05]  /*0ec0*/  BRA.U !UP0, `(.L_x_1804) ;  /* 0x00000001089c7547 */ /* 0x000fea000b800000 */
[----:B------:R-:W-:-:S09]  /*0ed0*/  UISETP.NE.AND UP0, UPT, UR4, 0x1d, UPT ;  /* 0x0000001d0400788c */ /* 0x000fd2000bf05270 */
[----:B------:R-:W-:Y:S05]  /*0ee0*/  BRA.U !UP0, `(.L_x_1805) ;  /* 0x0000000108807547 */ /* 0x000fea000b800000 */
[----:B------:R-:W-:-:S09]  /*0ef0*/  UISETP.NE.AND UP0, UPT, UR4, 0x2c, UPT ;  /* 0x0000002c0400788c */ /* 0x000fd2000bf05270 */
[----:B------:R-:W-:Y:S05]  /*0f00*/  BRA.U !UP0, `(.L_x_1806) ;  /* 0x0000000108487547 */ /* 0x000fea000b800000 */
.L_x_1780:
        /* <DEDUP_REMOVED lines=16> */
.L_x_1807:
[----:B------:R-:W-:Y:S01]  /*1010*/  PRMT R17, RZ, 0x7610, R17 ;  /* 0x00007610ff117816 */ /* 0x000fe20000000011 */
[----:B------:R-:W-:Y:S06]  /*1020*/  BRA `(.L_x_1781) ;  /* 0x0000000000547947 */ /* 0x000fec0003800000 */
.L_x_1806:
        /* <DEDUP_REMOVED lines=8> */
.L_x_1809:
[----:B------:R-:W-:Y:S05]  /*10b0*/  BSYNC.RECONVERGENT B0 ;  /* 0x0000000000007941 */ /* 0x000fea0003800200 */
.L_x_1808:
[----:B------:R-:W-:-:S04]  /*10c0*/  F2FP.BF16.F32.PACK_AB R0, RZ, R0 ;  /* 0x00000000ff00723e */ /* 0x000fc800000010ff */
[----:B------:R-:W-:Y:S01]  /*10d0*/  PRMT R17, R0, 0x7610, R17 ;  /* 0x0000761000117816 */ /* 0x000fe20000000011 */
[----:B------:R-:W-:Y:S06]  /*10e0*/  BRA `(.L_x_1781) ;  /* 0x0000000000247947 */ /* 0x000fec0003800000 */
.L_x_1805:
[----:B------:R-:W2:Y:S02]  /*10f0*/  LDG.E.64 R4, desc[UR36][R4.64] ;  /* 0x0000002404047981 */ /* 0x000ea4000c1e1b00 */
[----:B--2---:R-:W0:Y:S02]  /*1100*/  I2F.U64 R0, R4 ;  /* 0x0000000400007312 */ /* 0x004e240000301000 */
[----:B0-----:R-:W-:-:S04]  /*1110*/  F2FP.BF16.F32.PACK_AB R0, RZ, R0 ;  /* 0x00000000ff00723e */ /* 0x001fc800000010ff */
[----:B------:R-:W-:Y:S01]  /*1120*/  PRMT R17, R0, 0x7610, R17 ;  /* 0x0000761000117816 */ /* 0x000fe20000000011 */
[----:B------:R-:W-:Y:S06]  /*1130*/  BRA `(.L_x_1781) ;  /* 0x0000000000107947 */ /* 0x000fec0003800000 */
.L_x_1804:
[----:B------:R-:W2:Y:S02]  /*1140*/  LDG.E R4, desc[UR36][R4.64] ;  /* 0x0000002404047981 */ /* 0x000ea4000c1e1900 */
[----:B--2---:R-:W-:-:S04]  /*1150*/  I2FP.F32.U32 R0, R4 ;  /* 0x0000000400007245 */ /* 0x004fc80000201000 */
[----:B------:R-:W-:-:S04]  /*1160*/  F2FP.BF16.F32.PACK_AB R0, RZ, R0 ;  /* 0x00000000ff00723e */ /* 0x000fc800000010ff */
[----:B------:R-:W-:-:S07]  /*1170*/  PRMT R17, R0, 0x7610, R17 ;  /* 0x0000761000117816 */ /* 0x000fce0000000011 */
.L_x_1781:
[----:B------:R-:W-:-:S07]  /*1180*/  VIADD R23, R25, 0x80 ;  /* 0x0000008019177836 */ /* 0x000fce0000000000 */
.L_x_1775:
[----:B------:R-:W-:Y:S05]  /*1190*/  BSYNC.RECONVERGENT B6 ;  /* 0x0000000000067941 */ /* 0x000fea0003800200 */
.L_x_1774:
        /* <DEDUP_REMOVED lines=26> */
.L_x_1815:
[----:B------:R-:W2:Y:S02]  /*1340*/  LDG.E.U8 R4, desc[UR36][R4.64] ;  /* 0x0000002404047981 */ /* 0x000ea4000c1e1100 */
[----:B--2---:R-:W-:-:S04]  /*1350*/  I2FP.F32.U32 R0, R4 ;  /* 0x0000000400007245 */ /* 0x004fc80000201000 */
[----:B------:R-:W-:-:S04]  /*1360*/  F2FP.BF16.F32.PACK_AB R0, RZ, R0 ;  /* 0x00000000ff00723e */ /* 0x000fc800000010ff */
[----:B------:R-:W-:Y:S01]  /*1370*/  PRMT R18, R0, 0x7610, R18 ;  /* 0x0000761000127816 */ /* 0x000fe20000000012 */
[----:B------:R-:W-:Y:S06]  /*1380*/  BRA `(.L_x_1817) ;  /* 0x0000000c00c47947 */ /* 0x000fec0003800000 */
.L_x_1814:
        /* <DEDUP_REMOVED lines=11> */
.L_x_1819:
[----:B------:R-:W2:Y:S02]  /*1440*/  LDG.E R4, desc[UR36][R4.64] ;  /* 0x0000002404047981 */ /* 0x000ea4000c1e1900 */
[----:B--2---:R-:W-:-:S04]  /*1450*/  I2FP.F32.S32 R0, R4 ;  /* 0x0000000400007245 */ /* 0x004fc80000201400 */
[----:B------:R-:W-:-:S04]  /*1460*/  F2FP.BF16.F32.PACK_AB R0, RZ, R0 ;  /* 0x00000000ff00723e */ /* 0x000fc800000010ff */
[----:B------:R-:W-:Y:S01]  /*1470*/  PRMT R18, R0, 0x7610, R18 ;  /* 0x0000761000127816 */ /* 0x000fe20000000012 */
[----:B------:R-:W-:Y:S06]  /*1480*/  BRA `(.L_x_1817) ;  /* 0x0000000c00847947 */ /* 0x000fec0003800000 */
.L_x_1818:
[----:B------:R-:W2:Y:S02]  /*1490*/  LDG.E.U16 R4, desc[UR36][R4.64] ;  /* 0x0000002404047981 */ /* 0x000ea4000c1e1500 */
[----:B--2---:R-:W0:Y:S02]  /*14a0*/  I2F.S16 R0, R4 ;  /* 0x0000000400007306 */ /* 0x004e240000101400 */
[----:B0-----:R-:W-:-:S04]  /*14b0*/  F2FP.BF16.F32.PACK_AB R0, RZ, R0 ;  /* 0x00000000ff00723e */ /* 0x001fc800000010ff */
[----:B------:R-:W-:Y:S01]  /*14c0*/  PRMT R18, R0, 0x7610, R18 ;  /* 0x0000761000127816 */ /* 0x000fe20000000012 */
[----:B------:R-:W-:Y:S06]  /*14d0*/  BRA `(.L_x_1817) ;  /* 0x0000000c00707947 */ /* 0x000fec0003800000 */
.L_x_1813:
        /* <DEDUP_REMOVED lines=9> */
.L_x_1821:
[----:B------:R-:W2:Y:S02]  /*1570*/  LDG.E.U16 R0, desc[UR36][R4.64] ;  /* 0x0000002404007981 */ /* 0x000ea4000c1e1500 */
[----:B--2---:R-:W-:-:S05]  /*1580*/  HADD2.F32 R0, -RZ, R0.H0_H0 ;  /* 0x20000000ff007230 */ /* 0x004fca0000004100 */
[----:B------:R-:W-:-:S04]  /*1590*/  F2FP.BF16.F32.PACK_AB R0, RZ, R0 ;  /* 0x00000000ff00723e */ /* 0x000fc800000010ff */
[----:B------:R-:W-:Y:S01]  /*15a0*/  PRMT R18, R0, 0x7610, R18 ;  /* 0x0000761000127816 */ /* 0x000fe20000000012 */
[----:B------:R-:W-:Y:S06]  /*15b0*/  BRA `(.L_x_1817) ;  /* 0x0000000c00387947 */ /* 0x000fec0003800000 */
.L_x_1820:
        /* <DEDUP_REMOVED lines=9> */
.L_x_1823:
[----:B------:R-:W2:Y:S02]  /*1650*/  LDG.E.U16 R4, desc[UR36][R4.64] ;  /* 0x0000002404047981 */ /* 0x000ea4000c1e1500 */
[----:B--2---:R-:W-:-:S05]  /*1660*/  HADD2.F32 R0, -RZ, R4.H0_H0 ;  /* 0x20000004ff007230 */ /* 0x004fca0000004100 */
[----:B------:R-:W-:-:S04]  /*1670*/  F2FP.BF16.F32.PACK_AB R0, RZ, R0 ;  /* 0x00000000ff00723e */ /* 0x000fc800000010ff */
[----:B------:R-:W-:Y:S01]  /*1680*/  PRMT R18, R0, 0x7610, R18 ;  /* 0x0000761000127816 */ /* 0x000fe20000000012 */
[----:B------:R-:W-:Y:S06]  /*1690*/  BRA `(.L_x_1817) ;  /* 0x0000000c00007947 */ /* 0x000fec0003800000 */
.L_x_1822:
        /* <DEDUP_REMOVED lines=9> */
.L_x_1812:
        /* <DEDUP_REMOVED lines=14> */
.L_x_1826:
        /* <DEDUP_REMOVED lines=9> */
.L_x_1825:
        /* <DEDUP_REMOVED lines=27> */
.L_x_1828:
        /* <DEDUP_REMOVED lines=15> */
.L_x_1827:
[----:B------:R0:W5:Y:S01]  /*1b40*/  LDG.E.U16 R18, desc[UR36][R4.64] ;  /* 0x0000002404127981 */ /* 0x000162000c1e1500 */
[----:B------:R-:W-:Y:S05]  /*1b50*/  BRA `(.L_x_1817) ;  /* 0x0000000400d07947 */ /* 0x000fea0003800000 */
.L_x_1824:
        /* <DEDUP_REMOVED lines=13> */
.L_x_1831:
        /* <DEDUP_REMOVED lines=21> */
.L_x_1835:
[----:B------:R-:W-:Y:S05]  /*1d80*/  BSYNC.RECONVERGENT B1 ;  /* 0x0000000000017941 */ /* 0x000fea0003800200 */
.L_x_1834:
[----:B------:R-:W-:Y:S01]  /*1d90*/  IMAD.SHL.U32 R0, R0, 0x100000, RZ ;  /* 0x0010000000007824 */ /* 0x000fe200078e00ff */
[----:B------:R-:W-:-:S04]  /*1da0*/  LEA R3, R3, 0x3b800000, 0x17 ;  /* 0x3b80000003037811 */ /* 0x000fc800078eb8ff */
[----:B------:R-:W-:-:S07]  /*1db0*/  LOP3.LUT R0, R3, R0, R7, 0xfe, !PT ;  /* 0x0000000003007212 */ /* 0x000fce00078efe07 */
.L_x_1833:
[----:B------:R-:W-:Y:S05]  /*1dc0*/  BSYNC.RECONVERGENT B0 ;  /* 0x0000000000007941 */ /* 0x000fea0003800200 */
.L_x_1832:
[----:B------:R-:W-:-:S04]  /*1dd0*/  F2FP.BF16.F32.PACK_AB R0, RZ, R0 ;  /* 0x00000000ff00723e */ /* 0x000fc800000010ff */
[----:B------:R-:W-:Y:S01]  /*1de0*/  PRMT R18, R0, 0x7610, R18 ;  /* 0x0000761000127816 */ /* 0x000fe20000000012 */
[----:B------:R-:W-:Y:S06]  /*1df0*/  BRA `(.L_x_1817) ;  /* 0x0000000400287947 */ /* 0x000fec0003800000 */
.L_x_1830:
        /* <DEDUP_REMOVED lines=21> */
.L_x_1839:
[----:B------:R-:W-:Y:S05]  /*1f50*/  BSYNC.RECONVERGENT B1 ;  /* 0x0000000000017941 */ /* 0x000fea0003800200 */
.L_x_1838:
[----:B------:R-:W-:Y:S01]  /*1f60*/  IMAD.SHL.U32 R0, R0, 0x200000, RZ ;  /* 0x0020000000007824 */ /* 0x000fe200078e00ff */
[----:B------:R-:W-:-:S04]  /*1f70*/  LEA R3, R3, 0x37800000, 0x17 ;  /* 0x3780000003037811 */ /* 0x000fc800078eb8ff */
[----:B------:R-:W-:-:S07]  /*1f80*/  LOP3.LUT R0, R3, R0, R7, 0xfe, !PT ;  /* 0x0000000003007212 */ /* 0x000fce00078efe07 */
.L_x_1837:
[----:B------:R-:W-:Y:S05]  /*1f90*/  BSYNC.RECONVERGENT B0 ;  /* 0x0000000000007941 */ /* 0x000fea0003800200 */
.L_x_1836:
[----:B------:R-:W-:-:S04]  /*1fa0*/  F2FP.BF16.F32.PACK_AB R0, RZ, R0 ;  /* 0x00000000ff00723e */ /* 0x000fc800000010ff */
[----:B------:R-:W-:Y:S01]  /*1fb0*/  PRMT R18, R0, 0x7610, R18 ;  /* 0x0000761000127816 */ /* 0x000fe20000000012 */
[----:B------:R-:W-:Y:S06]  /*1fc0*/  BRA `(.L_x_1817) ;  /* 0x0000000000b47947 */ /* 0x000fec0003800000 */
.L_x_1829:
        /* <DEDUP_REMOVED lines=14> */
.L_x_1843:
[----:B------:R-:W-:Y:S05]  /*20b0*/  BSYNC.RECONVERGENT B0 ;  /* 0x0000000000007941 */ /* 0x000fea0003800200 */
.L_x_1842:
[----:B------:R-:W-:-:S04]  /*20c0*/  F2FP.BF16.F32.PACK_AB R0, RZ, R0 ;  /* 0x00000000ff00723e */ /* 0x000fc800000010ff */
[----:B------:R-:W-:Y:S01]  /*20d0*/  PRMT R18, R0, 0x7610, R18 ;  /* 0x0000761000127816 */ /* 0x000fe20000000012 */
[----:B------:R-:W-:Y:S06]  /*20e0*/  BRA `(.L_x_1817) ;  /* 0x00000000006c7947 */ /* 0x000fec0003800000 */
.L_x_1816:
        /* <DEDUP_REMOVED lines=16> */
.L_x_1844:
[----:B------:R-:W-:Y:S01]  /*21f0*/  PRMT R18, RZ, 0x7610, R18 ;  /* 0x00007610ff127816 */ /* 0x000fe20000000012 */
[----:B------:R-:W-:Y:S06]  /*2200*/  BRA `(.L_x_1817) ;  /* 0x0000000000247947 */ /* 0x000fec0003800000 */
.L_x_1841:
[----:B------:R-:W2:Y:S02]  /*2210*/  LDG.E.64 R4, desc[UR36][R4.64] ;  /* 0x0000002404047981 */ /* 0x000ea4000c1e1b00 */
[----:B--2---:R-:W0:Y:S02]  /*2220*/  I2F.U64 R0, R4 ;  /* 0x0000000400007312 */ /* 0x004e240000301000 */
[----:B0-----:R-:W-:-:S04]  /*2230*/  F2FP.BF16.F32.PACK_AB R0, RZ, R0 ;  /* 0x00000000ff00723e */ /* 0x001fc800000010ff */
[----:B------:R-:W-:Y:S01]  /*2240*/  PRMT R18, R0, 0x7610, R18 ;  /* 0x0000761000127816 */ /* 0x000fe20000000012 */
[----:B------:R-:W-:Y:S06]  /*2250*/  BRA `(.L_x_1817) ;  /* 0x0000000000107947 */ /* 0x000fec0003800000 */
.L_x_1840:
[----:B------:R-:W2:Y:S02]  /*2260*/  LDG.E R4, desc[UR36][R4.64] ;  /* 0x0000002404047981 */ /* 0x000ea4000c1e1900 */
[----:B--2---:R-:W-:-:S04]  /*2270*/  I2FP.F32.U32 R0, R4 ;  /* 0x0000000400007245 */ /* 0x004fc80000201000 */
[----:B------:R-:W-:-:S04]  /*2280*/  F2FP.BF16.F32.PACK_AB R0, RZ, R0 ;  /* 0x00000000ff00723e */ /* 0x000fc800000010ff */
[----:B------:R-:W-:-:S07]  /*2290*/  PRMT R18, R0, 0x7610, R18 ;  /* 0x0000761000127816 */ /* 0x000fce0000000012 */
.L_x_1817:
[----:B------:R-:W-:-:S07]  /*22a0*/  VIADD R23, R23, 0x80 ;  /* 0x0000008017177836 */ /* 0x000fce0000000000 */
.L_x_1811:
[----:B------:R-:W-:Y:S05]  /*22b0*/  BSYNC.RECONVERGENT B6 ;  /* 0x0000000000067941 */ /* 0x000fea0003800200 */
.L_x_1810:
        /* <DEDUP_REMOVED lines=26> */
.L_x_1850:
[----:B------:R-:W2:Y:S02]  /*2460*/  LDG.E.U8 R4, desc[UR36][R4.64] ;  /* 0x0000002404047981 */ /* 0x000ea4000c1e1100 */
[----:B--2---:R-:W-:-:S04]  /*2470*/  I2FP.F32.U32 R0, R4 ;  /* 0x0000000400007245 */ /* 0x004fc80000201000 */
[----:B------:R-:W-:-:S04]  /*2480*/  F2FP.BF16.F32.PACK_AB R0, RZ, R0 ;  /* 0x00000000ff00723e */ /* 0x000fc800000010ff */
[----:B------:R-:W-:Y:S01]  /*2490*/  PRMT R19, R0, 0x7610, R19 ;  /* 0x0000761000137816 */ /* 0x000fe20000000013 */
[----:B------:R-:W-:Y:S06]  /*24a0*/  BRA `(.L_x_1852) ;  /* 0x0000000c00c47947 */ /* 0x000fec0003800000 */
.L_x_1849:
        /* <DEDUP_REMOVED lines=11> */
.L_x_1854:
[----:B------:R-:W2:Y:S02]  /*2560*/  LDG.E R4, desc[UR36][R4.64] ;  /* 0x0000002404047981 */ /* 0x000ea4000c1e1900 */
[----:B--2---:R-:W-:-:S04]  /*2570*/  I2FP.F32.S32 R0, R4 ;  /* 0x0000000400007245 */ /* 0x004fc80000201400 */
[----:B------:R-:W-:-:S04]  /*2580*/  F2FP.BF16.F32.PACK_AB R0, RZ, R0 ;  /* 0x00000000ff00723e */ /* 0x000fc800000010ff */
[----:B------:R-:W-:Y:S01]  /*2590*/  PRMT R19, R0, 0x7610, R19 ;  /* 0x0000761000137816 */ /* 0x000fe20000000013 */
[----:B------:R-:W-:Y:S06]  /*25a0*/  BRA `(.L_x_1852) ;  /* 0x0000000c00847947 */ /* 0x000fec0003800000 */
.L_x_1853:
[----:B------:R-:W2:Y:S02]  /*25b0*/  LDG.E.U16 R4, desc[UR36][R4.64] ;  /* 0x0000002404047981 */ /* 0x000ea4000c1e1500 */
[----:B--2---:R-:W0:Y:S02]  /*25c0*/  I2F.S16 R0, R4 ;  /* 0x0000000400007306 */ /* 0x004e240000101400 */
[----:B0-----:R-:W-:-:S04]  /*25d0*/  F2FP.BF16.F32.PACK_AB R0, RZ, R0 ;  /* 0x00000000ff00723e */ /* 0x001fc800000010ff */
[----:B------:R-:W-:Y:S01]  /*25e0*/  PRMT R19, R0, 0x7610, R19 ;  /* 0x0000761000137816 */ /* 0x000fe20000000013 */
[----:B------:R-:W-:Y:S06]  /*25f0*/  BRA `(.L_x_1852) ;  /* 0x0000000c00707947 */ /* 0x000fec0003800000 */
.L_x_1848:
        /* <DEDUP_REMOVED lines=9> */
.L_x_1856:
[----:B------:R-:W2:Y:S02]  /*2690*/  LDG.E.U16 R0, desc[UR36][R4.64] ;  /* 0x0000002404007981 */ /* 0x000ea4000c1e1500 */
[----:B--2---:R-:W-:-:S05]  /*26a0*/  HADD2.F32 R0, -RZ, R0.H0_H0 ;  /* 0x20000000ff007230 */ /* 0x004fca0000004100 */
[----:B------:R-:W-:-:S04]  /*26b0*/  F2FP.BF16.F32.PACK_AB R0, RZ, R0 ;  /* 0x00000000ff00723e */ /* 0x000fc800000010ff */
[----:B------:R-:W-:Y:S01]  /*26c0*/  PRMT R19, R0, 0x7610, R19 ;  /* 0x0000761000137816 */ /* 0x000fe20000000013 */
[----:B------:R-:W-:Y:S06]  /*26d0*/  BRA `(.L_x_1852) ;  /* 0x0000000c00387947 */ /* 0x000fec0003800000 */
.L_x_1855:
        /* <DEDUP_REMOVED lines=9> */
.L_x_1858:
[----:B------:R-:W2:Y:S02]  /*2770*/  LDG.E.U16 R4, desc[UR36][R4.64] ;  /* 0x0000002404047981 */ /* 0x000ea4000c1e1500 */
[----:B--2---:R-:W-:-:S05]  /*2780*/  HADD2.F32 R0, -RZ, R4.H0_H0 ;  /* 0x20000004ff007230 */ /* 0x004fca0000004100 */
[----:B------:R-:W-:-:S04]  /*2790*/  F2FP.BF16.F32.PACK_AB R0, RZ, R0 ;  /* 0x00000000ff00723e */ /* 0x000fc800000010ff */
[----:B------:R-:W-:Y:S01]  /*27a0*/  PRMT R19, R0, 0x7610, R19 ;  /* 0x0000761000137816 */ /* 0x000fe20000000013 */
[----:B------:R-:W-:Y:S06]  /*27b0*/  BRA `(.L_x_1852) ;  /* 0x0000000c00007947 */ /* 0x000fec0003800000 */
.L_x_1857:
        /* <DEDUP_REMOVED lines=9> */
.L_x_1847:
        /* <DEDUP_REMOVED lines=14> */
.L_x_1861:
        /* <DEDUP_REMOVED lines=9> */
.L_x_1860:
        /* <DEDUP_REMOVED lines=27> */
.L_x_1863:
        /* <DEDUP_REMOVED lines=15> */
.L_x_1862:
[----:B------:R0:W5:Y:S01]  /*2c60*/  LDG.E.U16 R19, desc[UR36][R4.64] ;  /* 0x0000002404137981 */ /* 0x000162000c1e1500 */
[----:B------:R-:W-:Y:S05]  /*2c70*/  BRA `(.L_x_1852) ;  /* 0x0000000400d07947 */ /* 0x000fea0003800000 */
.L_x_1859:
        /* <DEDUP_REMOVED lines=13> */
.L_x_1866:
        /* <DEDUP_REMOVED lines=21> */
.L_x_1870:
[----:B------:R-:W-:Y:S05]  /*2ea0*/  BSYNC.RECONVERGENT B1 ;  /* 0x0000000000017941 */ /* 0x000fea0003800200 */
.L_x_1869:
[----:B------:R-:W-:Y:S01]  /*2eb0*/  IMAD.SHL.U32 R0, R0, 0x100000, RZ ;  /* 0x0010000000007824 */ /* 0x000fe200078e00ff */
[----:B------:R-:W-:-:S04]  /*2ec0*/  LEA R3, R3, 0x3b800000, 0x17 ;  /* 0x3b80000003037811 */ /* 0x000fc800078eb8ff */
[----:B------:R-:W-:-:S07]  /*2ed0*/  LOP3.LUT R0, R3, R0, R7, 0xfe, !PT ;  /* 0x0000000003007212 */ /* 0x000fce00078efe07 */
.L_x_1868:
[----:B------:R-:W-:Y:S05]  /*2ee0*/  BSYNC.RECONVERGENT B0 ;  /* 0x0000000000007941 */ /* 0x000fea0003800200 */
.L_x_1867:
[----:B------:R-:W-:-:S04]  /*2ef0*/  F2FP.BF16.F32.PACK_AB R0, RZ, R0 ;  /* 0x00000000ff00723e */ /* 0x000fc800000010ff */
[----:B------:R-:W-:Y:S01]  /*2f00*/  PRMT R19, R0, 0x7610, R19 ;  /* 0x0000761000137816 */ /* 0x000fe20000000013 */
[----:B------:R-:W-:Y:S06]  /*2f10*/  BRA `(.L_x_1852) ;  /* 0x0000000400287947 */ /* 0x000fec0003800000 */
.L_x_1865:
        /* <DEDUP_REMOVED lines=21> */
.L_x_1874:
[----:B------:R-:W-:Y:S05]  /*3070*/  BSYNC.RECONVERGENT B1 ;  /* 0x0000000000017941 */ /* 0x000fea0003800200 */
.L_x_1873:
[----:B------:R-:W-:Y:S01]  /*3080*/  IMAD.SHL.U32 R0, R0, 0x200000, RZ ;  /* 0x0020000000007824 */ /* 0x000fe200078e00ff */
[----:B------:R-:W-:-:S04]  /*3090*/  LEA R3, R3, 0x37800000, 0x17 ;  /* 0x3780000003037811 */ /* 0x000fc800078eb8ff */
[----:B------:R-:W-:-:S07]  /*30a0*/  LOP3.LUT R0, R3, R0, R7, 0xfe, !PT ;  /* 0x0000000003007212 */ /* 0x000fce00078efe07 */
.L_x_1872:
[----:B------:R-:W-:Y:S05]  /*30b0*/  BSYNC.RECONVERGENT B0 ;  /* 0x0000000000007941 */ /* 0x000fea0003800200 */
.L_x_1871:
[----:B------:R-:W-:-:S04]  /*30c0*/  F2FP.BF16.F32.PACK_AB R0, RZ, R0 ;  /* 0x00000000ff00723e */ /* 0x000fc800000010ff */
[----:B------:R-:W-:Y:S01]  /*30d0*/  PRMT R19, R0, 0x7610, R19 ;  /* 0x0000761000137816 */ /* 0x000fe20000000013 */
[----:B------:R-:W-:Y:S06]  /*30e0*/  BRA `(.L_x_1852) ;  /* 0x0000000000b47947 */ /* 0x000fec0003800000 */
.L_x_1864:
        /* <DEDUP_REMOVED lines=14> */
.L_x_1878:
[----:B------:R-:W-:Y:S05]  /*31d0*/  BSYNC.RECONVERGENT B0 ;  /* 0x0000000000007941 */ /* 0x000fea0003800200 */
.L_x_1877:
[----:B------:R-:W-:-:S04]  /*31e0*/  F2FP.BF16.F32.PACK_AB R0, RZ, R0 ;  /* 0x00000000ff00723e */ /* 0x000fc800000010ff */
[----:B------:R-:W-:Y:S01]  /*31f0*/  PRMT R19, R0, 0x7610, R19 ;  /* 0x0000761000137816 */ /* 0x000fe20000000013 */
[----:B------:R-:W-:Y:S06]  /*3200*/  BRA `(.L_x_1852) ;  /* 0x00000000006c7947 */ /* 0x000fec0003800000 */
.L_x_1851:
        /* <DEDUP_REMOVED lines=16> */
.L_x_1879:
[----:B------:R-:W-:Y:S01]  /*3310*/  PRMT R19, RZ, 0x7610, R19 ;  /* 0x00007610ff137816 */ /* 0x000fe20000000013 */
[----:B------:R-:W-:Y:S06]  /*3320*/  BRA `(.L_x_1852) ;  /* 0x0000000000247947 */ /* 0x000fec0003800000 */
.L_x_1876:
[----:B------:R-:W2:Y:S02]  /*3330*/  LDG.E.64 R4, desc[UR36][R4.64] ;  /* 0x0000002404047981 */ /* 0x000ea4000c1e1b00 */
[----:B--2---:R-:W0:Y:S02]  /*3340*/  I2F.U64 R0, R4 ;  /* 0x0000000400007312 */ /* 0x004e240000301000 */
[----:B0-----:R-:W-:-:S04]  /*3350*/  F2FP.BF16.F32.PACK_AB R0, RZ, R0 ;  /* 0x00000000ff00723e */ /* 0x001fc800000010ff */
[----:B------:R-:W-:Y:S01]  /*3360*/  PRMT R19, R0, 0x7610, R19 ;  /* 0x0000761000137816 */ /* 0x000fe20000000013 */
[----:B------:R-:W-:Y:S06]  /*3370*/  BRA `(.L_x_1852) ;  /* 0x0000000000107947 */ /* 0x000fec0003800000 */
.L_x_1875:
[----:B------:R-:W2:Y:S02]  /*3380*/  LDG.E R4, desc[UR36][R4.64] ;  /* 0x0000002404047981 */ /* 0x000ea4000c1e1900 */
[----:B--2---:R-:W-:-:S04]  /*3390*/  I2FP.F32.U32 R0, R4 ;  /* 0x0000000400007245 */ /* 0x004fc80000201000 */
[----:B------:R-:W-:-:S04]  /*33a0*/  F2FP.BF16.F32.PACK_AB R0, RZ, R0 ;  /* 0x00000000ff00723e */ /* 0x000fc800000010ff */
[----:B------:R-:W-:-:S07]  /*33b0*/  PRMT R19, R0, 0x7610, R19 ;  /* 0x0000761000137816 */ /* 0x000fce0000000013 */
.L_x_1852:
[----:B------:R-:W-:-:S07]  /*33c0*/  VIADD R23, R23, 0x80 ;  /* 0x0000008017177836 */ /* 0x000fce0000000000 */
.L_x_1846:
[----:B------:R-:W-:Y:S05]  /*33d0*/  BSYNC.RECONVERGENT B6 ;  /* 0x0000000000067941 */ /* 0x000fea0003800200 */
.L_x_1845:
        /* <DEDUP_REMOVED lines=26> */
.L_x_1885:
[----:B------:R-:W2:Y:S02]  /*3580*/  LDG.E.U8 R4, desc[UR36][R4.64] ;  /* 0x0000002404047981 */ /* 0x000ea4000c1e1100 */
[----:B--2---:R-:W-:-:S04]  /*3590*/  I2FP.F32.U32 R0, R4 ;  /* 0x0000000400007245 */ /* 0x004fc80000201000 */
[----:B------:R-:W-:-:S04]  /*35a0*/  F2FP.BF16.F32.PACK_AB R0, RZ, R0 ;  /* 0x00000000ff00723e */ /* 0x000fc800000010ff */
[----:B------:R-:W-:Y:S01]  /*35b0*/  PRMT R3, R0, 0x7610, R3 ;  /* 0x0000761000037816 */ /* 0x000fe20000000003 */
[----:B------:R-:W-:Y:S06]  /*35c0*/  BRA `(.L_x_1881) ;  /* 0x0000000c00c07947 */ /* 0x000fec0003800000 */
.L_x_1884:
        /* <DEDUP_REMOVED lines=11> */
.L_x_1888:
[----:B------:R-:W2:Y:S02]  /*3680*/  LDG.E R4, desc[UR36][R4.64] ;  /* 0x0000002404047981 */ /* 0x000ea4000c1e1900 */
[----:B--2---:R-:W-:-:S04]  /*3690*/  I2FP.F32.S32 R0, R4 ;  /* 0x0000000400007245 */ /* 0x004fc80000201400 */
[----:B------:R-:W-:-:S04]  /*36a0*/  F2FP.BF16.F32.PACK_AB R0, RZ, R0 ;  /* 0x00000000ff00723e */ /* 0x000fc800000010ff */
[----:B------:R-:W-:Y:S01]  /*36b0*/  PRMT R3, R0, 0x7610, R3 ;  /* 0x0000761000037816 */ /* 0x000fe20000000003 */
[----:B------:R-:W-:Y:S06]  /*36c0*/  BRA `(.L_x_1881) ;  /* 0x0000000c00807947 */ /* 0x000fec0003800000 */
.L_x_1887:
[----:B------:R-:W2:Y:S02]  /*36d0*/  LDG.E.U16 R4, desc[UR36][R4.64] ;  /* 0x0000002404047981 */ /* 0x000ea4000c1e1500 */
[----:B--2---:R-:W0:Y:S02]  /*36e0*/  I2F.S16 R0, R4 ;  /* 0x0000000400007306 */ /* 0x004e240000101400 */
[----:B0-----:R-:W-:-:S04]  /*36f0*/  F2FP.BF16.F32.PACK_AB R0, RZ, R0 ;  /* 0x00000000ff00723e */ /* 0x001fc800000010ff */
[----:B------:R-:W-:Y:S01]  /*3700*/  PRMT R3, R0, 0x7610, R3 ;  /* 0x0000761000037816 */ /* 0x000fe20000000003 */
[----:B------:R-:W-:Y:S06]  /*3710*/  BRA `(.L_x_1881) ;  /* 0x0000000c006c7947 */ /* 0x000fec0003800000 */
.L_x_1883:
        /* <DEDUP_REMOVED lines=9> */
.L_x_1890:
[----:B------:R-:W2:Y:S02]  /*37b0*/  LDG.E.U16 R0, desc[UR36][R4.64] ;  /* 0x0000002404007981 */ /* 0x000ea4000c1e1500 */
[----:B--2---:R-:W-:-:S05]  /*37c0*/  HADD2.F32 R0, -RZ, R0.H0_H0 ;  /* 0x20000000ff007230 */ /* 0x004fca0000004100 */
[----:B------:R-:W-:-:S04]  /*37d0*/  F2FP.BF16.F32.PACK_AB R0, RZ, R0 ;  /* 0x00000000ff00723e */ /* 0x000fc800000010ff */
[----:B------:R-:W-:Y:S01]  /*37e0*/  PRMT R3, R0, 0x7610, R3 ;  /* 0x0000761000037816 */ /* 0x000fe20000000003 */
[----:B------:R-:W-:Y:S06]  /*37f0*/  BRA `(.L_x_1881) ;  /* 0x0000000c00347947 */ /* 0x000fec0003800000 */
.L_x_1889:
        /* <DEDUP_REMOVED lines=9> */
.L_x_1892:
[----:B------:R-:W2:Y:S02]  /*3890*/  LDG.E.U16 R4, desc[UR36][R4.64] ;  /* 0x0000002404047981 */ /* 0x000ea4000c1e1500 */
[----:B--2---:R-:W-:-:S05]  /*38a0*/  HADD2.F32 R0, -RZ, R4.H0_H0 ;  /* 0x20000004ff007230 */ /* 0x004fca0000004100 */
[----:B------:R-:W-:-:S04]  /*38b0*/  F2FP.BF16.F32.PACK_AB R0, RZ, R0 ;  /* 0x00000000ff00723e */ /* 0x000fc800000010ff */
[----:B------:R-:W-:Y:S01]  /*38c0*/  PRMT R3, R0, 0x7610, R3 ;  /* 0x0000761000037816 */ /* 0x000fe20000000003 */
[----:B------:R-:W-:Y:S06]  /*38d0*/  BRA `(.L_x_1881) ;  /* 0x0000000800fc7947 */ /* 0x000fec0003800000 */
.L_x_1891:
        /* <DEDUP_REMOVED lines=9> */
.L_x_1882:
        /* <DEDUP_REMOVED lines=14> */
.L_x_1895:
        /* <DEDUP_REMOVED lines=9> */
.L_x_1894:
        /* <DEDUP_REMOVED lines=24> */
[----:B------:R-:W-:Y:S01]  /*3c60*/  F2FP.BF16.F32.PACK_AB R3, RZ, R3 ;  /* 0x00000003ff03723e */ /* 0x000fe200000010ff */
[----:B------:R-:W-:Y:S06]  /*3c70*/  BRA `(.L_x_1881) ;  /* 0x0000000800147947 */ /* 0x000fec0003800000 */
.L_x_1897:
        /* <DEDUP_REMOVED lines=15> */
.L_x_1896:
[----:B------:R1:W5:Y:S01]  /*3d70*/  LDG.E.U16 R3, desc[UR36][R4.64] ;  /* 0x0000002404037981 */ /* 0x000362000c1e1500 */
[----:B------:R-:W-:Y:S05]  /*3d80*/  BRA `(.L_x_1881) ;  /* 0x0000000400d07947 */ /* 0x000fea0003800000 */
.L_x_1893:
        /* <DEDUP_REMOVED lines=13> */
.L_x_1900:
        /* <DEDUP_REMOVED lines=21> */
.L_x_1904:
[----:B------:R-:W-:Y:S05]  /*3fb0*/  BSYNC.RECONVERGENT B1 ;  /* 0x0000000000017941 */ /* 0x000fea0003800200 */
.L_x_1903:
[----:B------:R-:W-:Y:S01]  /*3fc0*/  IMAD.SHL.U32 R0, R0, 0x100000, RZ ;  /* 0x0010000000007824 */ /* 0x000fe200078e00ff */
[----:B------:R-:W-:-:S04]  /*3fd0*/  LEA R3, R3, 0x3b800000, 0x17 ;  /* 0x3b80000003037811 */ /* 0x000fc800078eb8ff */
[----:B------:R-:W-:-:S07]  /*3fe0*/  LOP3.LUT R0, R3, R0, R7, 0xfe, !PT ;  /* 0x0000000003007212 */ /* 0x000fce00078efe07 */
.L_x_1902:
[----:B------:R-:W-:Y:S05]  /*3ff0*/  BSYNC.RECONVERGENT B0 ;  /* 0x0000000000007941 */ /* 0x000fea0003800200 */
.L_x_1901:
[----:B------:R-:W-:-:S04]  /*4000*/  F2FP.BF16.F32.PACK_AB R0, RZ, R0 ;  /* 0x00000000ff00723e */ /* 0x000fc800000010ff */
[----:B------:R-:W-:Y:S01]  /*4010*/  PRMT R3, R0, 0x7610, R3 ;  /* 0x0000761000037816 */ /* 0x000fe20000000003 */
[----:B------:R-:W-:Y:S06]  /*4020*/  BRA `(.L_x_1881) ;  /* 0x0000000400287947 */ /* 0x000fec0003800000 */
.L_x_1899:
        /* <DEDUP_REMOVED lines=21> */
.L_x_1908:
[----:B------:R-:W-:Y:S05]  /*4180*/  BSYNC.RECONVERGENT B1 ;  /* 0x0000000000017941 */ /* 0x000fea0003800200 */
.L_x_1907:
[----:B------:R-:W-:Y:S01]  /*4190*/  IMAD.SHL.U32 R0, R0, 0x200000, RZ ;  /* 0x0020000000007824 */ /* 0x000fe200078e00ff */
[----:B------:R-:W-:-:S04]  /*41a0*/  LEA R3, R3, 0x37800000, 0x17 ;  /* 0x3780000003037811 */ /* 0x000fc800078eb8ff */
[----:B------:R-:W-:-:S07]  /*41b0*/  LOP3.LUT R0, R3, R0, R7, 0xfe, !PT ;  /* 0x0000000003007212 */ /* 0x000fce00078efe07 */
.L_x_1906:
[----:B------:R-:W-:Y:S05]  /*41c0*/  BSYNC.RECONVERGENT B0 ;  /* 0x0000000000007941 */ /* 0x000fea0003800200 */
.L_x_1905:
[----:B------:R-:W-:-:S04]  /*41d0*/  F2FP.BF16.F32.PACK_AB R0, RZ, R0 ;  /* 0x00000000ff00723e */ /* 0x000fc800000010ff */
[----:B------:R-:W-:Y:S01]  /*41e0*/  PRMT R3, R0, 0x7610, R3 ;  /* 0x0000761000037816 */ /* 0x000fe20000000003 */
[----:B------:R-:W-:Y:S06]  /*41f0*/  BRA `(.L_x_1881) ;  /* 0x0000000000b47947 */ /* 0x000fec0003800000 */
.L_x_1898:
        /* <DEDUP_REMOVED lines=14> */
.L_x_1912:
[----:B------:R-:W-:Y:S05]  /*42e0*/  BSYNC.RECONVERGENT B0 ;  /* 0x0000000000007941 */ /* 0x000fea0003800200 */
.L_x_1911:
[----:B------:R-:W-:-:S04]  /*42f0*/  F2FP.BF16.F32.PACK_AB R0, RZ, R0 ;  /* 0x00000000ff00723e */ /* 0x000fc800000010ff */
[----:B------:R-:W-:Y:S01]  /*4300*/  PRMT R3, R0, 0x7610, R3 ;  /* 0x0000761000037816 */ /* 0x000fe20000000003 */
[----:B------:R-:W-:Y:S06]  /*4310*/  BRA `(.L_x_1881) ;  /* 0x00000000006c7947 */ /* 0x000fec0003800000 */
.L_x_1886:
        /* <DEDUP_REMOVED lines=16> */
.L_x_1913:
[----:B------:R-:W-:Y:S01]  /*4420*/  PRMT R3, RZ, 0x7610, R3 ;  /* 0x00007610ff037816 */ /* 0x000fe20000000003 */
[----:B------:R-:W-:Y:S06]  /*4430*/  BRA `(.L_x_1881) ;  /* 0x0000000000247947 */ /* 0x000fec0003800000 */
.L_x_1910:
[----:B------:R-:W2:Y:S02]  /*4440*/  LDG.E.64 R4, desc[UR36][R4.64] ;  /* 0x0000002404047981 */ /* 0x000ea4000c1e1b00 */
[----:B--2---:R-:W0:Y:S02]  /*4450*/  I2F.U64 R0, R4 ;  /* 0x0000000400007312 */ /* 0x004e240000301000 */
[----:B0-----:R-:W-:-:S04]  /*4460*/  F2FP.BF16.F32.PACK_AB R0, RZ, R0 ;  /* 0x00000000ff00723e */ /* 0x001fc800000010ff */
[----:B------:R-:W-:Y:S01]  /*4470*/  PRMT R3, R0, 0x7610, R3 ;  /* 0x0000761000037816 */ /* 0x000fe20000000003 */
[----:B------:R-:W-:Y:S06]  /*4480*/  BRA `(.L_x_1881) ;  /* 0x0000000000107947 */ /* 0x000fec0003800000 */
.L_x_1909:
[----:B------:R-:W2:Y:S02]  /*4490*/  LDG.E R4, desc[UR36][R4.64] ;  /* 0x0000002404047981 */ /* 0x000ea4000c1e1900 */
[----:B--2---:R-:W-:-:S04]  /*44a0*/  I2FP.F32.U32 R0, R4 ;  /* 0x0000000400007245 */ /* 0x004fc80000201000 */
[----:B------:R-:W-:-:S04]  /*44b0*/  F2FP.BF16.F32.PACK_AB R0, RZ, R0 ;  /* 0x00000000ff00723e */ /* 0x000fc800000010ff */
[----:B------:R-:W-:-:S07]  /*44c0*/  PRMT R3, R0, 0x7610, R3 ;  /* 0x0000761000037816 */ /* 0x000fce0000000003 */
.L_x_1881:
[----:B------:R-:W-:Y:S05]  /*44d0*/  BSYNC.RECONVERGENT B6 ;  /* 0x0000000000067941 */ /* 0x000fea0003800200 */
.L_x_1880:
[CC--:B------:R-:W-:Y:S01]  /*44e0*/  ISETP.GE.AND P0, PT, R25.reuse, R16.reuse, PT ;  /* 0x000000101900720c */ /* 0x0c0fe20003f06270 */
[C---:B------:R-:W-:Y:S01]  /*44f0*/  VIADD R23, R25.reuse, 0x80 ;  /* 0x0000008019177836 */ /* 0x040fe20000000000 */
[----:B------:R-:W2:Y:S01]  /*4500*/  LDC.U16 R0, c[0x0][0x386] ;  /* 0x0000e180ff007b82 */ /* 0x000ea20000000400 */
[C---:B01----:R-:W-:Y:S01]  /*4510*/  VIADD R5, R25.reuse, 0x100 ;  /* 0x0000010019057836 */ /* 0x043fe20000000000 */
[----:B------:R-:W-:Y:S01]  /*4520*/  BSSY.RECONVERGENT B6, `(.L_x_1914) ;  /* 0x0000127000067945 */ /* 0x000fe20003800200 */
[----:B------:R-:W-:Y:S01]  /*4530*/  VIADD R7, R25, 0x180 ;  /* 0x0000018019077836 */ /* 0x000fe20000000000 */
[-C--:B------:R-:W-:Y:S02]  /*4540*/  ISETP.GE.AND P1, PT, R23, R16.reuse, PT ;  /* 0x000000101700720c */ /* 0x080fe40003f26270 */
[-C--:B------:R-:W-:Y:S02]  /*4550*/  ISETP.GE.AND P2, PT, R5, R16.reuse, PT ;  /* 0x000000100500720c */ /* 0x080fe40003f46270 */
[----:B------:R-:W-:-:S03]  /*4560*/  ISETP.GE.AND P3, PT, R7, R16, PT ;  /* 0x000000100700720c */ /* 0x000fc60003f66270 */
[----:B-----5:R-:W-:-:S06]  /*4570*/  @!P0 IMAD.U32 R5, R17, 0x10000, RZ ;  /* 0x0001000011058824 */ /* 0x020fcc00078e00ff */
[----:B------:R-:W-:Y:S01]  /*4580*/  @!P1 IMAD.U32 R18, R18, 0x10000, RZ ;  /* 0x0001000012129824 */ /* 0x000fe200078e00ff */
[----:B------:R-:W0:Y:S01]  /*4590*/  @!P0 MUFU.RCP R5, R5 ;  /* 0x0000000500058308 */ /* 0x000e220000001000 */
[----:B------:R-:W-:Y:S02]  /*45a0*/  @!P2 IMAD.U32 R6, R19, 0x10000, RZ ;  /* 0x000100001306a824 */ /* 0x000fe400078e00ff */
[----:B------:R-:W-:Y:S02]  /*45b0*/  @!P3 IMAD.U32 R8, R3, 0x10000, RZ ;  /* 0x000100000308b824 */ /* 0x000fe400078e00ff */
[----:B--2---:R-:W-:-:S03]  /*45c0*/  @!P0 IMAD.U32 R4, R0, 0x10000, RZ ;  /* 0x0001000000048824 */ /* 0x004fc600078e00ff */
[----:B------:R-:W1:Y:S01]  /*45d0*/  @!P1 MUFU.RCP R18, R18 ;  /* 0x0000001200129308 */ /* 0x000e620000001000 */
[C---:B------:R-:W-:Y:S02]  /*45e0*/  @!P2 IMAD.U32 R7, R0.reuse, 0x10000, RZ ;  /* 0x000100000007a824 */ /* 0x040fe400078e00ff */
[----:B------:R-:W-:-:S05]  /*45f0*/  @!P3 IMAD.U32 R9, R0, 0x10000, RZ ;  /* 0x000100000009b824 */ /* 0x000fca00078e00ff */
[----:B------:R-:W2:Y:S01]  /*4600*/  @!P2 MUFU.RCP R6, R6 ;  /* 0x000000060006a308 */ /* 0x000ea20000001000 */
[----:B0-----:R-:W-:Y:S01]  /*4610*/  @!P0 FMUL.FTZ R4, R4, R5 ;  /* 0x0000000504048220 */ /* 0x001fe20000410000 */
[----:B------:R-:W-:-:S06]  /*4620*/  @!P1 IMAD.U32 R5, R0, 0x10000, RZ ;  /* 0x0001000000059824 */ /* 0x000fcc00078e00ff */
        /* <DEDUP_REMOVED lines=33> */
.L_x_1919:
[----:B------:R-:W-:Y:S02]  /*4840*/  IMAD.U32 R5, R3, 0x10000, RZ ;  /* 0x0001000003057824 */ /* 0x000fe400078e00ff */
[----:B------:R-:W-:-:S04]  /*4850*/  IMAD.MOV.U32 R25, RZ, RZ, R23 ;  /* 0x000000ffff197224 */ /* 0x000fc800078e0017 */
[----:B------:R-:W1:Y:S02]  /*4860*/  F2I.S64.TRUNC R4, R5 ;  /* 0x0000000500047311 */ /* 0x000e64000020d900 */
[----:B-1----:R1:W-:Y:S01]  /*4870*/  STG.E.U8 desc[UR36][R8.64], R4 ;  /* 0x0000000408007986 */ /* 0x0023e2000c101124 */
[----:B------:R-:W-:Y:S05]  /*4880*/  BRA `(.L_x_1915) ;  /* 0x0000000c00c07947 */ /* 0x000fea0003800000 */
.L_x_1918:
        /* <DEDUP_REMOVED lines=11> */
.L_x_1922:
[----:B------:R-:W-:Y:S02]  /*4940*/  IMAD.U32 R3, R3, 0x10000, RZ ;  /* 0x0001000003037824 */ /* 0x000fe400078e00ff */
[----:B------:R-:W-:-:S04]  /*4950*/  IMAD.MOV.U32 R25, RZ, RZ, R23 ;  /* 0x000000ffff197224 */ /* 0x000fc800078e0017 */
[----:B------:R-:W1:Y:S02]  /*4960*/  F2I.FTZ.TRUNC.NTZ R3, R3 ;  /* 0x0000000300037305 */ /* 0x000e64000021f100 */
[----:B-1----:R1:W-:Y:S01]  /*4970*/  STG.E desc[UR36][R8.64], R3 ;  /* 0x0000000308007986 */ /* 0x0023e2000c101924 */
[----:B------:R-:W-:Y:S05]  /*4980*/  BRA `(.L_x_1915) ;  /* 0x0000000c00807947 */ /* 0x000fea0003800000 */
.L_x_1921:
[----:B------:R-:W-:Y:S02]  /*4990*/  IMAD.U32 R3, R3, 0x10000, RZ ;  /* 0x0001000003037824 */ /* 0x000fe400078e00ff */
[----:B------:R-:W-:-:S04]  /*49a0*/  IMAD.MOV.U32 R25, RZ, RZ, R23 ;  /* 0x000000ffff197224 */ /* 0x000fc800078e0017 */
[----:B------:R-:W1:Y:S02]  /*49b0*/  F2I.FTZ.TRUNC.NTZ R3, R3 ;  /* 0x0000000300037305 */ /* 0x000e64000021f100 */
[----:B-1----:R1:W-:Y:S01]  /*49c0*/  STG.E.U16 desc[UR36][R8.64], R3 ;  /* 0x0000000308007986 */ /* 0x0023e2000c101524 */
[----:B------:R-:W-:Y:S05]  /*49d0*/  BRA `(.L_x_1915) ;  /* 0x0000000c006c7947 */ /* 0x000fea0003800000 */
.L_x_1917:
        /* <DEDUP_REMOVED lines=10> */
.L_x_1924:
[----:B------:R-:W-:Y:S02]  /*4a80*/  IMAD.U32 R0, R3, 0x10000, RZ ;  /* 0x0001000003007824 */ /* 0x000fe400078e00ff */
[----:B------:R-:W-:-:S03]  /*4a90*/  IMAD.MOV.U32 R25, RZ, RZ, R23 ;  /* 0x000000ffff197224 */ /* 0x000fc600078e0017 */
[----:B------:R-:W-:-:S05]  /*4aa0*/  F2FP.F16.F32.PACK_AB R0, RZ, R0 ;  /* 0x00000000ff00723e */ /* 0x000fca00000000ff */
[----:B------:R1:W-:Y:S01]  /*4ab0*/  STG.E.U16 desc[UR36][R8.64], R0 ;  /* 0x0000000008007986 */ /* 0x0003e2000c101524 */
[----:B------:R-:W-:Y:S05]  /*4ac0*/  BRA `(.L_x_1915) ;  /* 0x0000000c00307947 */ /* 0x000fea0003800000 */
.L_x_1923:
        /* <DEDUP_REMOVED lines=11> */
.L_x_1926:
[----:B------:R-:W-:Y:S02]  /*4b80*/  IMAD.U32 R3, R3, 0x10000, RZ ;  /* 0x0001000003037824 */ /* 0x000fe400078e00ff */
[----:B------:R-:W-:-:S03]  /*4b90*/  IMAD.MOV.U32 R25, RZ, RZ, R23 ;  /* 0x000000ffff197224 */ /* 0x000fc600078e0017 */
[----:B------:R-:W-:-:S04]  /*4ba0*/  F2FP.F16.F32.PACK_AB R3, RZ, R3 ;  /* 0x00000003ff03723e */ /* 0x000fc800000000ff */
[----:B------:R-:W-:-:S05]  /*4bb0*/  PRMT R3, R3, 0x5410, RZ ;  /* 0x0000541003037816 */ /* 0x000fca00000000ff */
[----:B------:R1:W-:Y:S01]  /*4bc0*/  STG.E desc[UR36][R8.64], R3 ;  /* 0x0000000308007986 */ /* 0x0003e2000c101924 */
[----:B------:R-:W-:Y:S05]  /*4bd0*/  BRA `(.L_x_1915) ;  /* 0x0000000800ec7947 */ /* 0x000fea0003800000 */
.L_x_1925:
[----:B------:R-:W-:Y:S02]  /*4be0*/  IMAD.U32 R4, R3, 0x10000, RZ ;  /* 0x0001000003047824 */ /* 0x000fe400078e00ff */
[----:B------:R-:W-:Y:S02]  /*4bf0*/  IMAD.MOV.U32 R25, RZ, RZ, R23 ;  /* 0x000000ffff197224 */ /* 0x000fe400078e0017 */
[----:B------:R-:W-:-:S06]  /*4c00*/  FMUL.FTZ R4, R4, 1 ;  /* 0x3f80000004047820 */ /* 0x000fcc0000410000 */
[----:B------:R-:W1:Y:S02]  /*4c10*/  F2F.F64.F32 R4, R4 ;  /* 0x0000000400047310 */ /* 0x000e640000201800 */
[----:B-1----:R1:W-:Y:S01]  /*4c20*/  STG.E.64 desc[UR36][R8.64], R4 ;  /* 0x0000000408007986 */ /* 0x0023e2000c101b24 */
[----:B------:R-:W-:Y:S05]  /*4c30*/  BRA `(.L_x_1915) ;  /* 0x0000000800d47947 */ /* 0x000fea0003800000 */
.L_x_1916:
        /* <DEDUP_REMOVED lines=14> */
.L_x_1929:
[----:B------:R-:W-:Y:S01]  /*4d20*/  IMAD.U32 R3, R3, 0x10000, RZ ;  /* 0x0001000003037824 */ /* 0x000fe200078e00ff */
[----:B------:R-:W-:Y:S01]  /*4d30*/  CS2R R6, SRZ ;  /* 0x0000000000067805 */ /* 0x000fe2000001ff00 */
[----:B------:R-:W-:Y:S02]  /*4d40*/  IMAD.MOV.U32 R25, RZ, RZ, R23 ;  /* 0x000000ffff197224 */ /* 0x000fe400078e0017 */
[----:B------:R-:W-:-:S04]  /*4d50*/  FMUL.FTZ R3, R3, 1 ;  /* 0x3f80000003037820 */ /* 0x000fc80000410000 */
[----:B------:R-:W1:Y:S02]  /*4d60*/  F2F.F64.F32 R4, R3 ;  /* 0x0000000300047310 */ /* 0x000e640000201800 */
[----:B-1----:R1:W-:Y:S01]  /*4d70*/  STG.E.128 desc[UR36][R8.64], R4 ;  /* 0x0000000408007986 */ /* 0x0023e2000c101d24 */
[----:B------:R-:W-:Y:S05]  /*4d80*/  BRA `(.L_x_1915) ;  /* 0x0000000800807947 */ /* 0x000fea0003800000 */
.L_x_1928:
        /* <DEDUP_REMOVED lines=19> */
.L_x_1933:
[----:B------:R-:W-:Y:S05]  /*4ec0*/  BSYNC.RECONVERGENT B0 ;  /* 0x0000000000007941 */ /* 0x000fea0003800200 */
.L_x_1932:
[----:B------:R-:W-:Y:S01]  /*4ed0*/  LOP3.LUT R5, R0, 0x80, R5, 0xf8, !PT ;  /* 0x0000008000057812 */ /* 0x000fe200078ef805 */
[----:B------:R-:W-:-:S04]  /*4ee0*/  IMAD.MOV.U32 R25, RZ, RZ, R23 ;  /* 0x000000ffff197224 */ /* 0x000fc800078e0017 */
[----:B------:R1:W-:Y:S01]  /*4ef0*/  STG.E.U8 desc[UR36][R8.64], R5 ;  /* 0x0000000508007986 */ /* 0x0003e2000c101124 */
[----:B------:R-:W-:Y:S05]  /*4f00*/  BRA `(.L_x_1915) ;  /* 0x0000000800207947 */ /* 0x000fea0003800000 */
.L_x_1931:
        /* <DEDUP_REMOVED lines=15> */
.L_x_1935:
[----:B------:R-:W-:Y:S05]  /*5000*/  BSYNC.RECONVERGENT B0 ;  /* 0x0000000000007941 */ /* 0x000fea0003800200 */
.L_x_1934:
[----:B------:R-:W-:Y:S01]  /*5010*/  LOP3.LUT R5, R0, 0x80, R5, 0xf8, !PT ;  /* 0x0000008000057812 */ /* 0x000fe200078ef805 */
[----:B------:R-:W-:-:S04]  /*5020*/  IMAD.MOV.U32 R25, RZ, RZ, R23 ;  /* 0x000000ffff197224 */ /* 0x000fc800078e0017 */
[----:B------:R4:W-:Y:S01]  /*5030*/  STG.E.U8 desc[UR36][R8.64], R5 ;  /* 0x0000000508007986 */ /* 0x0009e2000c101124 */
[----:B------:R-:W-:Y:S05]  /*5040*/  BRA `(.L_x_1915) ;  /* 0x0000000400d07947 */ /* 0x000fea0003800000 */
.L_x_1930:
[----:B------:R2:W-:Y:S01]  /*5050*/  STG.E.U16 desc[UR36][R8.64], R3 ;  /* 0x0000000308007986 */ /* 0x0005e2000c101524 */
[----:B------:R-:W-:Y:S01]  /*5060*/  IMAD.MOV.U32 R25, RZ, RZ, R23 ;  /* 0x000000ffff197224 */ /* 0x000fe200078e0017 */
[----:B------:R-:W-:Y:S06]  /*5070*/  BRA `(.L_x_1915) ;  /* 0x0000000400c47947 */ /* 0x000fec0003800000 */
.L_x_1927:
        /* <DEDUP_REMOVED lines=13> */
.L_x_1938:
        /* <DEDUP_REMOVED lines=13> */
.L_x_1941:
[----:B------:R-:W-:-:S04]  /*5220*/  SHF.R.U32.HI R0, RZ, 0x14, R3 ;  /* 0x00000014ff007819 */ /* 0x000fc80000011603 */
[----:B------:R-:W-:-:S04]  /*5230*/  LOP3.LUT R0, R0, 0x1, RZ, 0xc0, !PT ;  /* 0x0000000100007812 */ /* 0x000fc800078ec0ff */
[----:B------:R-:W-:-:S04]  /*5240*/  IADD3 R0, PT, PT, R3, 0x487ffff, R0 ;  /* 0x0487ffff03007810 */ /* 0x000fc80007ffe000 */
[----:B------:R-:W-:-:S04]  /*5250*/  SHF.R.U32.HI R0, RZ, 0x14, R0 ;  /* 0x00000014ff007819 */ /* 0x000fc80000011600 */
[----:B------:R-:W-:-:S07]  /*5260*/  LOP3.LUT R0, R0, 0xff, RZ, 0xc0, !PT ;  /* 0x000000ff00007812 */ /* 0x000fce00078ec0ff */
.L_x_1942:
[----:B------:R-:W-:-:S04]  /*5270*/  SHF.R.U32.HI R3, RZ, 0x18, R3 ;  /* 0x00000018ff037819 */ /* 0x000fc80000011603 */
[----:B------:R-:W-:-:S04]  /*5280*/  LOP3.LUT R0, R0, 0x80, R3, 0xf8, !PT ;  /* 0x0000008000007812 */ /* 0x000fc800078ef803 */
[----:B------:R-:W-:-:S07]  /*5290*/  PRMT R4, R0, 0x7610, R4 ;  /* 0x0000761000047816 */ /* 0x000fce0000000004 */
.L_x_1940:
[----:B------:R-:W-:Y:S05]  /*52a0*/  BSYNC.RECONVERGENT B0 ;  /* 0x0000000000007941 */ /* 0x000fea0003800200 */
.L_x_1939:
[----:B------:R1:W-:Y:S01]  /*52b0*/  STG.E.U8 desc[UR36][R8.64], R4 ;  /* 0x0000000408007986 */ /* 0x0003e2000c101124 */
[----:B------:R-:W-:Y:S01]  /*52c0*/  IMAD.MOV.U32 R25, RZ, RZ, R23 ;  /* 0x000000ffff197224 */ /* 0x000fe200078e0017 */
[----:B------:R-:W-:Y:S06]  /*52d0*/  BRA `(.L_x_1915) ;  /* 0x00000004002c7947 */ /* 0x000fec0003800000 */
.L_x_1937:
        /* <DEDUP_REMOVED lines=13> */
.L_x_1945:
[----:B------:R-:W-:-:S04]  /*53b0*/  SHF.R.U32.HI R0, RZ, 0x15, R3 ;  /* 0x00000015ff007819 */ /* 0x000fc80000011603 */
[----:B------:R-:W-:-:S04]  /*53c0*/  LOP3.LUT R0, R0, 0x1, RZ, 0xc0, !PT ;  /* 0x0000000100007812 */ /* 0x000fc800078ec0ff */
[----:B------:R-:W-:-:S04]  /*53d0*/  IADD3 R0, PT, PT, R3, 0x88fffff, R0 ;  /* 0x088fffff03007810 */ /* 0x000fc80007ffe000 */
[----:B------:R-:W-:-:S04]  /*53e0*/  SHF.R.U32.HI R0, RZ, 0x15, R0 ;  /* 0x00000015ff007819 */ /* 0x000fc80000011600 */
[----:B------:R-:W-:-:S07]  /*53f0*/  LOP3.LUT R0, R0, 0xff, RZ, 0xc0, !PT ;  /* 0x000000ff00007812 */ /* 0x000fce00078ec0ff */
.L_x_1946:
[----:B------:R-:W-:-:S04]  /*5400*/  SHF.R.U32.HI R3, RZ, 0x18, R3 ;  /* 0x00000018ff037819 */ /* 0x000fc80000011603 */
[----:B------:R-:W-:-:S04]  /*5410*/  LOP3.LUT R0, R0, 0x80, R3, 0xf8, !PT ;  /* 0x0000008000007812 */ /* 0x000fc800078ef803 */
[----:B------:R-:W-:-:S07]  /*5420*/  PRMT R4, R0, 0x7610, R4 ;  /* 0x0000761000047816 */ /* 0x000fce0000000004 */
.L_x_1944:
[----:B------:R-:W-:Y:S05]  /*5430*/  BSYNC.RECONVERGENT B0 ;  /* 0x0000000000007941 */ /* 0x000fea0003800200 */
.L_x_1943:
[----:B------:R1:W-:Y:S01]  /*5440*/  STG.E.U8 desc[UR36][R8.64], R4 ;  /* 0x0000000408007986 */ /* 0x0003e2000c101124 */
[----:B------:R-:W-:Y:S01]  /*5450*/  IMAD.MOV.U32 R25, RZ, RZ, R23 ;  /* 0x000000ffff197224 */ /* 0x000fe200078e0017 */
[----:B------:R-:W-:Y:S06]  /*5460*/  BRA `(.L_x_1915) ;  /* 0x0000000000c87947 */ /* 0x000fec0003800000 */
.L_x_1936:
[----:B------:R-:W-:-:S13]  /*5470*/  ISETP.NE.AND P0, PT, R0, 0x1c, PT ;  /* 0x0000001c0000780c */ /* 0x000fda0003f05270 */
[----:B------:R-:W-:Y:S05]  /*5480*/  @!P0 BRA `(.L_x_1947) ;  /* 0x0000000000b08947 */ /* 0x000fea0003800000 */
[----:B------:R-:W-:-:S13]  /*5490*/  ISETP.NE.AND P0, PT, R0, 0x1d, PT ;  /* 0x0000001d0000780c */ /* 0x000fda0003f05270 */
[----:B------:R-:W-:Y:S05]  /*54a0*/  @!P0 BRA `(.L_x_1948) ;  /* 0x0000000000948947 */ /* 0x000fea0003800000 */
[----:B------:R-:W-:-:S13]  /*54b0*/  ISETP.NE.AND P0, PT, R0, 0x2c, PT ;  /* 0x0000002c0000780c */ /* 0x000fda0003f05270 */
[----:B------:R-:W-:Y:S05]  /*54c0*/  @!P0 BRA `(.L_x_1949) ;  /* 0x0000000000488947 */ /* 0x000fea0003800000 */
.L_x_1920:
        /* <DEDUP_REMOVED lines=16> */
.L_x_1950:
[----:B------:R-:W-:Y:S01]  /*55d0*/  IMAD.MOV.U32 R25, RZ, RZ, R23 ;  /* 0x000000ffff197224 */ /* 0x000fe200078e0017 */
[----:B------:R-:W-:Y:S06]  /*55e0*/  BRA `(.L_x_1915) ;  /* 0x0000000000687947 */ /* 0x000fec0003800000 */
.L_x_1949:
        /* <DEDUP_REMOVED lines=17> */
.L_x_1948:
[----:B------:R-:W-:Y:S02]  /*5700*/  IMAD.U32 R4, R3, 0x10000, RZ ;  /* 0x0001000003047824 */ /* 0x000fe400078e00ff */
[----:B------:R-:W-:-:S04]  /*5710*/  IMAD.MOV.U32 R25, RZ, RZ, R23 ;  /* 0x000000ffff197224 */ /* 0x000fc800078e0017 */
[----:B------:R-:W1:Y:S02]  /*5720*/  F2I.U64.TRUNC R4, R4 ;  /* 0x0000000400047311 */ /* 0x000e64000020d800 */
[----:B-1----:R1:W-:Y:S01]  /*5730*/  STG.E.64 desc[UR36][R8.64], R4 ;  /* 0x0000000408007986 */ /* 0x0023e2000c101b24 */
[----:B------:R-:W-:Y:S05]  /*5740*/  BRA `(.L_x_1915) ;  /* 0x0000000000107947 */ /* 0x000fea0003800000 */
.L_x_1947:
[----:B------:R-:W-:Y:S02]  /*5750*/  IMAD.U32 R3, R3, 0x10000, RZ ;  /* 0x0001000003037824 */ /* 0x000fe400078e00ff */
[----:B------:R-:W-:-:S04]  /*5760*/  IMAD.MOV.U32 R25, RZ, RZ, R23 ;  /* 0x000000ffff197224 */ /* 0x000fc800078e0017 */
[----:B------:R-:W1:Y:S02]  /*5770*/  F2I.FTZ.U32.TRUNC.NTZ R3, R3 ;  /* 0x0000000300037305 */ /* 0x000e64000021f000 */
[----:B-1----:R1:W-:Y:S02]  /*5780*/  STG.E desc[UR36][R8.64], R3 ;  /* 0x0000000308007986 */ /* 0x0023e4000c101924 */
.L_x_1915:
[----:B------:R-:W-:Y:S05]  /*5790*/  BSYNC.RECONVERGENT B6 ;  /* 0x0000000000067941 */ /* 0x000fea0003800200 */
.L_x_1914:
        /* <DEDUP_REMOVED lines=25> */
.L_x_1956:
[----:B0-----:R-:W-:-:S06]  /*5930*/  IMAD.U32 R5, R22, 0x10000, RZ ;  /* 0x0001000016057824 */ /* 0x001fcc00078e00ff */
[----:B------:R-:W0:Y:S02]  /*5940*/  F2I.S64.TRUNC R4, R5 ;  /* 0x0000000500047311 */ /* 0x000e24000020d900 */
[----:B0-----:R0:W-:Y:S01]  /*5950*/  STG.E.U8 desc[UR36][R8.64], R4 ;  /* 0x0000000408007986 */ /* 0x0011e2000c101124 */
[----:B------:R-:W-:Y:S05]  /*5960*/  BRA `(.L_x_1958) ;  /* 0x0000000c006c7947 */ /* 0x000fea0003800000 */
.L_x_1955:
        /* <DEDUP_REMOVED lines=10> */
.L_x_1960:
[----:B0-----:R-:W-:-:S04]  /*5a10*/  IMAD.U32 R22, R22, 0x10000, RZ ;  /* 0x0001000016167824 */ /* 0x001fc800078e00ff */
[----:B------:R-:W0:Y:S02]  /*5a20*/  F2I.FTZ.TRUNC.NTZ R3, R22 ;  /* 0x0000001600037305 */ /* 0x000e24000021f100 */
[----:B0-----:R0:W-:Y:S01]  /*5a30*/  STG.E desc[UR36][R8.64], R3 ;  /* 0x0000000308007986 */ /* 0x0011e2000c101924 */
[----:B------:R-:W-:Y:S05]  /*5a40*/  BRA `(.L_x_1958) ;  /* 0x0000000c00347947 */ /* 0x000fea0003800000 */
.L_x_1959:
[----:B0-----:R-:W-:-:S04]  /*5a50*/  IMAD.U32 R22, R22, 0x10000, RZ ;  /* 0x0001000016167824 */ /* 0x001fc800078e00ff */
[----:B------:R-:W0:Y:S02]  /*5a60*/  F2I.FTZ.TRUNC.NTZ R3, R22 ;  /* 0x0000001600037305 */ /* 0x000e24000021f100 */
[----:B0-----:R0:W-:Y:S01]  /*5a70*/  STG.E.U16 desc[UR36][R8.64], R3 ;  /* 0x0000000308007986 */ /* 0x0011e2000c101524 */
[----:B------:R-:W-:Y:S05]  /*5a80*/  BRA `(.L_x_1958) ;  /* 0x0000000c00247947 */ /* 0x000fea0003800000 */
.L_x_1954:
        /* <DEDUP_REMOVED lines=9> */
.L_x_1962:
[----:B0-----:R-:W-:-:S05]  /*5b20*/  IMAD.U32 R0, R22, 0x10000, RZ ;  /* 0x0001000016007824 */ /* 0x001fca00078e00ff */
[----:B------:R-:W-:-:S05]  /*5b30*/  F2FP.F16.F32.PACK_AB R0, RZ, R0 ;  /* 0x00000000ff00723e */ /* 0x000fca00000000ff */
[----:B------:R0:W-:Y:S01]  /*5b40*/  STG.E.U16 desc[UR36][R8.64], R0 ;  /* 0x0000000008007986 */ /* 0x0001e2000c101524 */
[----:B------:R-:W-:Y:S05]  /*5b50*/  BRA `(.L_x_1958) ;  /* 0x0000000800f07947 */ /* 0x000fea0003800000 */
.L_x_1961:
        /* <DEDUP_REMOVED lines=10> */
.L_x_1964:
[----:B0-----:R-:W-:-:S05]  /*5c00*/  IMAD.U32 R22, R22, 0x10000, RZ ;  /* 0x0001000016167824 */ /* 0x001fca00078e00ff */
[----:B------:R-:W-:-:S04]  /*5c10*/  F2FP.F16.F32.PACK_AB R3, RZ, R22 ;  /* 0x00000016ff03723e */ /* 0x000fc800000000ff */
[----:B------:R-:W-:-:S05]  /*5c20*/  PRMT R3, R3, 0x5410, RZ ;  /* 0x0000541003037816 */ /* 0x000fca00000000ff */
[----:B------:R0:W-:Y:S01]  /*5c30*/  STG.E desc[UR36][R8.64], R3 ;  /* 0x0000000308007986 */ /* 0x0001e2000c101924 */
[----:B------:R-:W-:Y:S05]  /*5c40*/  BRA `(.L_x_1958) ;  /* 0x0000000800b47947 */ /* 0x000fea0003800000 */
.L_x_1963:
[----:B0-----:R-:W-:-:S04]  /*5c50*/  IMAD.U32 R4, R22, 0x10000, RZ ;  /* 0x0001000016047824 */ /* 0x001fc800078e00ff */
[----:B------:R-:W-:-:S06]  /*5c60*/  FMUL.FTZ R4, R4, 1 ;  /* 0x3f80000004047820 */ /* 0x000fcc0000410000 */
[----:B------:R-:W0:Y:S02]  /*5c70*/  F2F.F64.F32 R4, R4 ;  /* 0x0000000400047310 */ /* 0x000e240000201800 */
[----:B0-----:R0:W-:Y:S01]  /*5c80*/  STG.E.64 desc[UR36][R8.64], R4 ;  /* 0x0000000408007986 */ /* 0x0011e2000c101b24 */
[----:B------:R-:W-:Y:S05]  /*5c90*/  BRA `(.L_x_1958) ;  /* 0x0000000800a07947 */ /* 0x000fea0003800000 */
.L_x_1953:
        /* <DEDUP_REMOVED lines=14> */
.L_x_1968:
        /* <DEDUP_REMOVED lines=17> */
.L_x_1971:
[----:B------:R-:W-:-:S04]  /*5e90*/  SHF.R.U32.HI R3, RZ, 0x18, R5 ;  /* 0x00000018ff037819 */ /* 0x000fc80000011605 */
[----:B------:R-:W-:-:S04]  /*5ea0*/  LOP3.LUT R0, R0, 0x80, R3, 0xf8, !PT ;  /* 0x0000008000007812 */ /* 0x000fc800078ef803 */
[----:B------:R-:W-:-:S07]  /*5eb0*/  PRMT R4, R0, 0x7610, R4 ;  /* 0x0000761000047816 */ /* 0x000fce0000000004 */
.L_x_1970:
[----:B------:R-:W-:Y:S05]  /*5ec0*/  BSYNC.RECONVERGENT B0 ;  /* 0x0000000000007941 */ /* 0x000fea0003800200 */
.L_x_1969:
[----:B------:R0:W-:Y:S01]  /*5ed0*/  STG.E.U8 desc[UR36][R8.64], R4 ;  /* 0x0000000408007986 */ /* 0x0001e2000c101124 */
[----:B------:R-:W-:Y:S05]  /*5ee0*/  BRA `(.L_x_1958) ;  /* 0x00000008000c7947 */ /* 0x000fea0003800000 */
.L_x_1967:
        /* <DEDUP_REMOVED lines=17> */
.L_x_1974:
[----:B------:R-:W-:-:S04]  /*6000*/  SHF.R.U32.HI R3, RZ, 0x18, R5 ;  /* 0x00000018ff037819 */ /* 0x000fc80000011605 */
[----:B------:R-:W-:-:S04]  /*6010*/  LOP3.LUT R0, R0, 0x80, R3, 0xf8, !PT ;  /* 0x0000008000007812 */ /* 0x000fc800078ef803 */
[----:B------:R-:W-:-:S07]  /*6020*/  PRMT R4, R0, 0x7610, R4 ;  /* 0x0000761000047816 */ /* 0x000fce0000000004 */
.L_x_1973:
[----:B------:R-:W-:Y:S05]  /*6030*/  BSYNC.RECONVERGENT B0 ;  /* 0x0000000000007941 */ /* 0x000fea0003800200 */
.L_x_1972:
[----:B------:R0:W-:Y:S01]  /*6040*/  STG.E.U8 desc[UR36][R8.64], R4 ;  /* 0x0000000408007986 */ /* 0x0001e2000c101124 */
[----:B------:R-:W-:Y:S05]  /*6050*/  BRA `(.L_x_1958) ;  /* 0x0000000400b07947 */ /* 0x000fea0003800000 */
.L_x_1966:
        /* <DEDUP_REMOVED lines=22> */
.L_x_1976:
[----:B0-----:R-:W-:-:S06]  /*61c0*/  IMAD.U32 R4, R22, 0x10000, RZ ;  /* 0x0001000016047824 */ /* 0x001fcc00078e00ff */
[----:B------:R-:W0:Y:S02]  /*61d0*/  F2I.U64.TRUNC R4, R4 ;  /* 0x0000000400047311 */ /* 0x000e24000020d800 */
[----:B0-----:R0:W-:Y:S01]  /*61e0*/  STG.E.64 desc[UR36][R8.64], R4 ;  /* 0x0000000408007986 */ /* 0x0011e2000c101b24 */
[----:B------:R-:W-:Y:S05]  /*61f0*/  BRA `(.L_x_1958) ;  /* 0x0000000400487947 */ /* 0x000fea0003800000 */
.L_x_1975:
[----:B0-----:R-:W-:-:S04]  /*6200*/  IMAD.U32 R22, R22, 0x10000, RZ ;  /* 0x0001000016167824 */ /* 0x001fc800078e00ff */
[----:B------:R-:W0:Y:S02]  /*6210*/  F2I.FTZ.U32.TRUNC.NTZ R3, R22 ;  /* 0x0000001600037305 */ /* 0x000e24000021f000 */
[----:B0-----:R0:W-:Y:S01]  /*6220*/  STG.E desc[UR36][R8.64], R3 ;  /* 0x0000000308007986 */ /* 0x0011e2000c101924 */
[----:B------:R-:W-:Y:S05]  /*6230*/  BRA `(.L_x_1958) ;  /* 0x0000000400387947 */ /* 0x000fea0003800000 */
.L_x_1965:
        /* <DEDUP_REMOVED lines=11> */
.L_x_1978:
[----:B0-----:R-:W-:Y:S01]  /*62f0*/  IMAD.U32 R22, R22, 0x10000, RZ ;  /* 0x0001000016167824 */ /* 0x001fe200078e00ff */
[----:B------:R-:W-:-:S03]  /*6300*/  CS2R R6, SRZ ;  /* 0x0000000000067805 */ /* 0x000fc6000001ff00 */
[----:B------:R-:W-:-:S06]  /*6310*/  FMUL.FTZ R4, R22, 1 ;  /* 0x3f80000016047820 */ /* 0x000fcc0000410000 */
[----:B------:R-:W0:Y:S02]  /*6320*/  F2F.F64.F32 R4, R4 ;  /* 0x0000000400047310 */ /* 0x000e240000201800 */
[----:B0-----:R4:W-:Y:S01]  /*6330*/  STG.E.128 desc[UR36][R8.64], R4 ;  /* 0x0000000408007986 */ /* 0x0019e2000c101d24 */
[----:B------:R-:W-:Y:S05]  /*6340*/  BRA `(.L_x_1958) ;  /* 0x0000000000f47947 */ /* 0x000fea0003800000 */
.L_x_1977:
[----:B------:R-:W-:-:S13]  /*6350*/  ISETP.NE.AND P0, PT, R0, 0xf, PT ;  /* 0x0000000f0000780c */ /* 0x000fda0003f05270 */
[----:B------:R-:W-:Y:S05]  /*6360*/  @!P0 BRA `(.L_x_1979) ;  /* 0x0000000000e88947 */ /* 0x000fea0003800000 */
[----:B------:R-:W-:-:S13]  /*6370*/  ISETP.NE.AND P0, PT, R0, 0x17, PT ;  /* 0x000000170000780c */ /* 0x000fda0003f05270 */
[----:B------:R-:W-:Y:S05]  /*6380*/  @!P0 BRA `(.L_x_1980) ;  /* 0x0000000000908947 */ /* 0x000fea0003800000 */
[----:B------:R-:W-:-:S13]  /*6390*/  ISETP.NE.AND P0, PT, R0, 0x18, PT ;  /* 0x000000180000780c */ /* 0x000fda0003f05270 */
[----:B------:R-:W-:Y:S05]  /*63a0*/  @!P0 BRA `(.L_x_1981) ;  /* 0x0000000000448947 */ /* 0x000fea0003800000 */
.L_x_1957:
        /* <DEDUP_REMOVED lines=16> */
.L_x_1982:
[----:B------:R-:W-:Y:S05]  /*64b0*/  BRA `(.L_x_1958) ;  /* 0x0000000000987947 */ /* 0x000fea0003800000 */
.L_x_1981:
        /* <DEDUP_REMOVED lines=13> */
.L_x_1984:
[----:B------:R-:W-:Y:S05]  /*6590*/  BSYNC.RECONVERGENT B0 ;  /* 0x0000000000007941 */ /* 0x000fea0003800200 */
.L_x_1983:
[----:B------:R-:W-:-:S05]  /*65a0*/  LOP3.LUT R3, R0, 0x80, R3, 0xf8, !PT ;  /* 0x0000008000037812 */ /* 0x000fca00078ef803 */
[----:B------:R2:W-:Y:S01]  /*65b0*/  STG.E.U8 desc[UR36][R8.64], R3 ;  /* 0x0000000308007986 */ /* 0x0005e2000c101124 */
[----:B------:R-:W-:Y:S05]  /*65c0*/  BRA `(.L_x_1958) ;  /* 0x0000000000547947 */ /* 0x000fea0003800000 */
.L_x_1980:
        /* <DEDUP_REMOVED lines=12> */
.L_x_1986:
[----:B------:R-:W-:Y:S01]  /*6690*/  IMAD.MOV.U32 R0, RZ, RZ, 0x7f ;  /* 0x0000007fff007424 */ /* 0x000fe200078e00ff */
[----:B------:R-:W-:-:S04]  /*66a0*/  ISETP.GT.U32.AND P0, PT, R4, 0x7f800000, PT ;  /* 0x7f8000000400780c */ /* 0x000fc80003f04070 */
[----:B------:R-:W-:-:S09]  /*66b0*/  SEL R0, R0, 0x7c, P0 ;  /* 0x0000007c00007807 */ /* 0x000fd20000000000 */
.L_x_1987:
[----:B------:R-:W-:Y:S05]  /*66c0*/  BSYNC.RECONVERGENT B0 ;  /* 0x0000000000007941 */ /* 0x000fea0003800200 */
.L_x_1985:
[----:B------:R-:W-:-:S04]  /*66d0*/  SHF.R.U32.HI R3, RZ, 0x18, R3 ;  /* 0x00000018ff037819 */ /* 0x000fc80000011603 */
[----:B------:R-:W-:-:S05]  /*66e0*/  LOP3.LUT R3, R0, 0x80, R3, 0xf8, !PT ;  /* 0x0000008000037812 */ /* 0x000fca00078ef803 */
[----:B------:R1:W-:Y:S01]  /*66f0*/  STG.E.U8 desc[UR36][R8.64], R3 ;  /* 0x0000000308007986 */ /* 0x0003e2000c101124 */
[----:B------:R-:W-:Y:S05]  /*6700*/  BRA `(.L_x_1958) ;  /* 0x0000000000047947 */ /* 0x000fea0003800000 */
.L_x_1979:
[----:B0-----:R0:W-:Y:S02]  /*6710*/  STG.E.U16 desc[UR36][R8.64], R22 ;  /* 0x0000001608007986 */ /* 0x0011e4000c101524 */
.L_x_1958:
        /* <DEDUP_REMOVED lines=25> */
.L_x_1991:
[----:B------:R-:W-:-:S06]  /*68b0*/  IMAD.U32 R5, R17, 0x10000, RZ ;  /* 0x0001000011057824 */ /* 0x000fcc00078e00ff */
[----:B------:R-:W0:Y:S02]  /*68c0*/  F2I.S64.TRUNC R4, R5 ;  /* 0x0000000500047311 */ /* 0x000e24000020d900 */
[----:B0-----:R0:W-:Y:S01]  /*68d0*/  STG.E.U8 desc[UR36][R8.64], R4 ;  /* 0x0000000408007986 */ /* 0x0011e2000c101124 */
[----:B------:R-:W-:Y:S05]  /*68e0*/  BRA `(.L_x_1993) ;  /* 0x0000000c006c7947 */ /* 0x000fea0003800000 */
.L_x_1990:
        /* <DEDUP_REMOVED lines=10> */
.L_x_1995:
[----:B------:R-:W-:-:S06]  /*6990*/  IMAD.U32 R17, R17, 0x10000, RZ ;  /* 0x0001000011117824 */ /* 0x000fcc00078e00ff */
[----:B------:R-:W0:Y:S02]  /*69a0*/  F2I.FTZ.TRUNC.NTZ R17, R17 ;  /* 0x0000001100117305 */ /* 0x000e24000021f100 */
[----:B0-----:R3:W-:Y:S01]  /*69b0*/  STG.E desc[UR36][R8.64], R17 ;  /* 0x0000001108007986 */ /* 0x0017e2000c101924 */
[----:B------:R-:W-:Y:S05]  /*69c0*/  BRA `(.L_x_1993) ;  /* 0x0000000c00347947 */ /* 0x000fea0003800000 */
.L_x_1994:
[----:B------:R-:W-:-:S06]  /*69d0*/  IMAD.U32 R17, R17, 0x10000, RZ ;  /* 0x0001000011117824 */ /* 0x000fcc00078e00ff */
[----:B------:R-:W0:Y:S02]  /*69e0*/  F2I.FTZ.TRUNC.NTZ R17, R17 ;  /* 0x0000001100117305 */ /* 0x000e24000021f100 */
[----:B0-----:R2:W-:Y:S01]  /*69f0*/  STG.E.U16 desc[UR36][R8.64], R17 ;  /* 0x0000001108007986 */ /* 0x0015e2000c101524 */
[----:B------:R-:W-:Y:S05]  /*6a00*/  BRA `(.L_x_1993) ;  /* 0x0000000c00247947 */ /* 0x000fea0003800000 */
.L_x_1989:
        /* <DEDUP_REMOVED lines=9> */
.L_x_1997:
[----:B------:R-:W-:-:S05]  /*6aa0*/  IMAD.U32 R0, R17, 0x10000, RZ ;  /* 0x0001000011007824 */ /* 0x000fca00078e00ff */
[----:B------:R-:W-:-:S05]  /*6ab0*/  F2FP.F16.F32.PACK_AB R0, RZ, R0 ;  /* 0x00000000ff00723e */ /* 0x000fca00000000ff */
[----:B------:R0:W-:Y:S01]  /*6ac0*/  STG.E.U16 desc[UR36][R8.64], R0 ;  /* 0x0000000008007986 */ /* 0x0001e2000c101524 */
[----:B------:R-:W-:Y:S05]  /*6ad0*/  BRA `(.L_x_1993) ;  /* 0x0000000800f07947 */ /* 0x000fea0003800000 */
.L_x_1996:
        /* <DEDUP_REMOVED lines=10> */
.L_x_1999:
[----:B------:R-:W-:-:S05]  /*6b80*/  IMAD.U32 R17, R17, 0x10000, RZ ;  /* 0x0001000011117824 */ /* 0x000fca00078e00ff */
[----:B------:R-:W-:-:S04]  /*6b90*/  F2FP.F16.F32.PACK_AB R3, RZ, R17 ;  /* 0x00000011ff03723e */ /* 0x000fc800000000ff */
[----:B------:R-:W-:-:S05]  /*6ba0*/  PRMT R3, R3, 0x5410, RZ ;  /* 0x0000541003037816 */ /* 0x000fca00000000ff */
[----:B------:R0:W-:Y:S01]  /*6bb0*/  STG.E desc[UR36][R8.64], R3 ;  /* 0x0000000308007986 */ /* 0x0001e2000c101924 */
[----:B------:R-:W-:Y:S05]  /*6bc0*/  BRA `(.L_x_1993) ;  /* 0x0000000800b47947 */ /* 0x000fea0003800000 */
.L_x_1998:
[----:B------:R-:W-:-:S04]  /*6bd0*/  IMAD.U32 R4, R17, 0x10000, RZ ;  /* 0x0001000011047824 */ /* 0x000fc800078e00ff */
[----:B------:R-:W-:-:S06]  /*6be0*/  FMUL.FTZ R4, R4, 1 ;  /* 0x3f80000004047820 */ /* 0x000fcc0000410000 */
[----:B------:R-:W0:Y:S02]  /*6bf0*/  F2F.F64.F32 R4, R4 ;  /* 0x0000000400047310 */ /* 0x000e240000201800 */
[----:B0-----:R0:W-:Y:S01]  /*6c00*/  STG.E.64 desc[UR36][R8.64], R4 ;  /* 0x0000000408007986 */ /* 0x0011e2000c101b24 */
[----:B------:R-:W-:Y:S05]  /*6c10*/  BRA `(.L_x_1993) ;  /* 0x0000000800a07947 */ /* 0x000fea0003800000 */
.L_x_1988:
        /* <DEDUP_REMOVED lines=14> */
.L_x_2003:
        /* <DEDUP_REMOVED lines=17> */
.L_x_2006:
[----:B------:R-:W-:-:S04]  /*6e10*/  SHF.R.U32.HI R3, RZ, 0x18, R17 ;  /* 0x00000018ff037819 */ /* 0x000fc80000011611 */
[----:B------:R-:W-:-:S04]  /*6e20*/  LOP3.LUT R0, R0, 0x80, R3, 0xf8, !PT ;  /* 0x0000008000007812 */ /* 0x000fc800078ef803 */
[----:B------:R-:W-:-:S07]  /*6e30*/  PRMT R4, R0, 0x7610, R4 ;  /* 0x0000761000047816 */ /* 0x000fce0000000004 */
.L_x_2005:
[----:B------:R-:W-:Y:S05]  /*6e40*/  BSYNC.RECONVERGENT B0 ;  /* 0x0000000000007941 */ /* 0x000fea0003800200 */
.L_x_2004:
[----:B------:R0:W-:Y:S01]  /*6e50*/  STG.E.U8 desc[UR36][R8.64], R4 ;  /* 0x0000000408007986 */ /* 0x0001e2000c101124 */
[----:B------:R-:W-:Y:S05]  /*6e60*/  BRA `(.L_x_1993) ;  /* 0x00000008000c7947 */ /* 0x000fea0003800000 */
.L_x_2002:
        /* <DEDUP_REMOVED lines=17> */
.L_x_2009:
[----:B------:R-:W-:-:S04]  /*6f80*/  SHF.R.U32.HI R3, RZ, 0x18, R17 ;  /* 0x00000018ff037819 */ /* 0x000fc80000011611 */
[----:B------:R-:W-:-:S04]  /*6f90*/  LOP3.LUT R0, R0, 0x80, R3, 0xf8, !PT ;  /* 0x0000008000007812 */ /* 0x000fc800078ef803 */
[----:B------:R-:W-:-:S07]  /*6fa0*/  PRMT R4, R0, 0x7610, R4 ;  /* 0x0000761000047816 */ /* 0x000fce0000000004 */
.L_x_2008:
[----:B------:R-:W-:Y:S05]  /*6fb0*/  BSYNC.RECONVERGENT B0 ;  /* 0x0000000000007941 */ /* 0x000fea0003800200 */
.L_x_2007:
[----:B------:R0:W-:Y:S01]  /*6fc0*/  STG.E.U8 desc[UR36][R8.64], R4 ;  /* 0x0000000408007986 */ /* 0x0001e2000c101124 */
[----:B------:R-:W-:Y:S05]  /*6fd0*/  BRA `(.L_x_1993) ;  /* 0x0000000400b07947 */ /* 0x000fea0003800000 */
.L_x_2001:
        /* <DEDUP_REMOVED lines=22> */
.L_x_2011:
[----:B------:R-:W-:-:S06]  /*7140*/  IMAD.U32 R4, R17, 0x10000, RZ ;  /* 0x0001000011047824 */ /* 0x000fcc00078e00ff */
[----:B------:R-:W0:Y:S02]  /*7150*/  F2I.U64.TRUNC R4, R4 ;  /* 0x0000000400047311 */ /* 0x000e24000020d800 */
[----:B0-----:R0:W-:Y:S01]  /*7160*/  STG.E.64 desc[UR36][R8.64], R4 ;  /* 0x0000000408007986 */ /* 0x0011e2000c101b24 */
[----:B------:R-:W-:Y:S05]  /*7170*/  BRA `(.L_x_1993) ;  /* 0x0000000400487947 */ /* 0x000fea0003800000 */
.L_x_2010:
[----:B------:R-:W-:-:S06]  /*7180*/  IMAD.U32 R17, R17, 0x10000, RZ ;  /* 0x0001000011117824 */ /* 0x000fcc00078e00ff */
[----:B------:R-:W0:Y:S02]  /*7190*/  F2I.FTZ.U32.TRUNC.NTZ R17, R17 ;  /* 0x0000001100117305 */ /* 0x000e24000021f000 */
[----:B0-----:R0:W-:Y:S01]  /*71a0*/  STG.E desc[UR36][R8.64], R17 ;  /* 0x0000001108007986 */ /* 0x0011e2000c101924 */
[----:B------:R-:W-:Y:S05]  /*71b0*/  BRA `(.L_x_1993) ;  /* 0x0000000400387947 */ /* 0x000fea0003800000 */
.L_x_2000:
        /* <DEDUP_REMOVED lines=11> */
.L_x_2013:
[----:B------:R-:W-:Y:S01]  /*7270*/  IMAD.U32 R17, R17, 0x10000, RZ ;  /* 0x0001000011117824 */ /* 0x000fe200078e00ff */
[----:B------:R-:W-:-:S03]  /*7280*/  CS2R R6, SRZ ;  /* 0x0000000000067805 */ /* 0x000fc6000001ff00 */
[----:B------:R-:W-:-:S06]  /*7290*/  FMUL.FTZ R4, R17, 1 ;  /* 0x3f80000011047820 */ /* 0x000fcc0000410000 */
[----:B------:R-:W0:Y:S02]  /*72a0*/  F2F.F64.F32 R4, R4 ;  /* 0x0000000400047310 */ /* 0x000e240000201800 */
[----:B0-----:R0:W-:Y:S01]  /*72b0*/  STG.E.128 desc[UR36][R8.64], R4 ;  /* 0x0000000408007986 */ /* 0x0011e2000c101d24 */
[----:B------:R-:W-:Y:S05]  /*72c0*/  BRA `(.L_x_1993) ;  /* 0x0000000000f47947 */ /* 0x000fea0003800000 */
.L_x_2012:
[----:B------:R-:W-:-:S13]  /*72d0*/  ISETP.NE.AND P0, PT, R0, 0xf, PT ;  /* 0x0000000f0000780c */ /* 0x000fda0003f05270 */
[----:B------:R-:W-:Y:S05]  /*72e0*/  @!P0 BRA `(.L_x_2014) ;  /* 0x0000000000e88947 */ /* 0x000fea0003800000 */
[----:B------:R-:W-:-:S13]  /*72f0*/  ISETP.NE.AND P0, PT, R0, 0x17, PT ;  /* 0x000000170000780c */ /* 0x000fda0003f05270 */
[----:B------:R-:W-:Y:S05]  /*7300*/  @!P0 BRA `(.L_x_2015) ;  /* 0x0000000000908947 */ /* 0x000fea0003800000 */
[----:B------:R-:W-:-:S13]  /*7310*/  ISETP.NE.AND P0, PT, R0, 0x18, PT ;  /* 0x000000180000780c */ /* 0x000fda0003f05270 */
[----:B------:R-:W-:Y:S05]  /*7320*/  @!P0 BRA `(.L_x_2016) ;  /* 0x0000000000448947 */ /* 0x000fea0003800000 */
.L_x_1992:
        /* <DEDUP_REMOVED lines=16> */
.L_x_2017:
[----:B------:R-:W-:Y:S05]  /*7430*/  BRA `(.L_x_1993) ;  /* 0x0000000000987947 */ /* 0x000fea0003800000 */
.L_x_2016:
        /* <DEDUP_REMOVED lines=13> */
.L_x_2019:
[----:B------:R-:W-:Y:S05]  /*7510*/  BSYNC.RECONVERGENT B0 ;  /* 0x0000000000007941 */ /* 0x000fea0003800200 */
.L_x_2018:
[----:B------:R-:W-:-:S05]  /*7520*/  LOP3.LUT R3, R0, 0x80, R3, 0xf8, !PT ;  /* 0x0000008000037812 */ /* 0x000fca00078ef803 */
[----:B------:R0:W-:Y:S01]  /*7530*/  STG.E.U8 desc[UR36][R8.64], R3 ;  /* 0x0000000308007986 */ /* 0x0001e2000c101124 */
[----:B------:R-:W-:Y:S05]  /*7540*/  BRA `(.L_x_1993) ;  /* 0x0000000000547947 */ /* 0x000fea0003800000 */
.L_x_2015:
        /* <DEDUP_REMOVED lines=12> */
.L_x_2021:
[----:B------:R-:W-:Y:S01]  /*7610*/  IMAD.MOV.U32 R0, RZ, RZ, 0x7f ;  /* 0x0000007fff007424 */ /* 0x000fe200078e00ff */
[----:B------:R-:W-:-:S04]  /*7620*/  ISETP.GT.U32.AND P0, PT, R4, 0x7f800000, PT ;  /* 0x7f8000000400780c */ /* 0x000fc80003f04070 */
[----:B------:R-:W-:-:S09]  /*7630*/  SEL R0, R0, 0x7c, P0 ;  /* 0x0000007c00007807 */ /* 0x000fd20000000000 */
.L_x_2022:
[----:B------:R-:W-:Y:S05]  /*7640*/  BSYNC.RECONVERGENT B0 ;  /* 0x0000000000007941 */ /* 0x000fea0003800200 */
.L_x_2020:
[----:B------:R-:W-:-:S04]  /*7650*/  SHF.R.U32.HI R3, RZ, 0x18, R3 ;  /* 0x00000018ff037819 */ /* 0x000fc80000011603 */
[----:B------:R-:W-:-:S05]  /*7660*/  LOP3.LUT R3, R0, 0x80, R3, 0xf8, !PT ;  /* 0x0000008000037812 */ /* 0x000fca00078ef803 */
[----:B------:R0:W-:Y:S01]  /*7670*/  STG.E.U8 desc[UR36][R8.64], R3 ;  /* 0x0000000308007986 */ /* 0x0001e2000c101124 */
[----:B------:R-:W-:Y:S05]  /*7680*/  BRA `(.L_x_1993) ;  /* 0x0000000000047947 */ /* 0x000fea0003800000 */
.L_x_2014:
[----:B------:R0:W-:Y:S02]  /*7690*/  STG.E.U16 desc[UR36][R8.64], R17 ;  /* 0x0000001108007986 */ /* 0x0001e4000c101524 */
.L_x_1993:
[----:B------:R-:W-:-:S07]  /*76a0*/  VIADD R25, R25, 0x80 ;  /* 0x0000008019197836 */ /* 0x000fce0000000000 */
.L_x_1952:
[----:B------:R-:W-:Y:S05]  /*76b0*/  BSYNC.RECONVERGENT B6 ;  /* 0x0000000000067941 */ /* 0x000fea0003800200 */
.L_x_1951:
        /* <DEDUP_REMOVED lines=23> */
.L_x_2026:
[----:B------:R-:W-:-:S06]  /*7830*/  IMAD.U32 R5, R19, 0x10000, RZ ;  /* 0x0001000013057824 */ /* 0x000fcc00078e00ff */
[----:B------:R-:W0:Y:S02]  /*7840*/  F2I.S64.TRUNC R4, R5 ;  /* 0x0000000500047311 */ /* 0x000e24000020d900 */
[----:B0-----:R-:W-:Y:S01]  /*7850*/  STG.E.U8 desc[UR36][R2.64], R4 ;  /* 0x0000000402007986 */ /* 0x001fe2000c101124 */
[----:B------:R-:W-:Y:S05]  /*7860*/  EXIT ;  /* 0x000000000000794d */ /* 0x000fea0003800000 */
.L_x_2025:
        /* <DEDUP_REMOVED lines=10> */
.L_x_2029:
[----:B------:R-:W-:-:S06]  /*7910*/  IMAD.U32 R19, R19, 0x10000, RZ ;  /* 0x0001000013137824 */ /* 0x000fcc00078e00ff */
[----:B------:R-:W0:Y:S02]  /*7920*/  F2I.FTZ.TRUNC.NTZ R19, R19 ;  /* 0x0000001300137305 */ /* 0x000e24000021f100 */
[----:B0-----:R-:W-:Y:S01]  /*7930*/  STG.E desc[UR36][R2.64], R19 ;  /* 0x0000001302007986 */ /* 0x001fe2000c101924 */
[----:B------:R-:W-:Y:S05]  /*7940*/  EXIT ;  /* 0x000000000000794d */ /* 0x000fea0003800000 */
.L_x_2028:
[----:B------:R-:W-:-:S06]  /*7950*/  IMAD.U32 R19, R19, 0x10000, RZ ;  /* 0x0001000013137824 */ /* 0x000fcc00078e00ff */
[----:B------:R-:W0:Y:S02]  /*7960*/  F2I.FTZ.TRUNC.NTZ R19, R19 ;  /* 0x0000001300137305 */ /* 0x000e24000021f100 */
[----:B0-----:R-:W-:Y:S01]  /*7970*/  STG.E.U16 desc[UR36][R2.64], R19 ;  /* 0x0000001302007986 */ /* 0x001fe2000c101524 */
[----:B------:R-:W-:Y:S05]  /*7980*/  EXIT ;  /* 0x000000000000794d */ /* 0x000fea0003800000 */
.L_x_2024:
        /* <DEDUP_REMOVED lines=9> */
.L_x_2031:
[----:B------:R-:W-:-:S05]  /*7a20*/  IMAD.U32 R0, R19, 0x10000, RZ ;  /* 0x0001000013007824 */ /* 0x000fca00078e00ff */
[----:B------:R-:W-:-:S05]  /*7a30*/  F2FP.F16.F32.PACK_AB R0, RZ, R0 ;  /* 0x00000000ff00723e */ /* 0x000fca00000000ff */
[----:B------:R-:W-:Y:S01]  /*7a40*/  STG.E.U16 desc[UR36][R2.64], R0 ;  /* 0x0000000002007986 */ /* 0x000fe2000c101524 */
[----:B------:R-:W-:Y:S05]  /*7a50*/  EXIT ;  /* 0x000000000000794d */ /* 0x000fea0003800000 */
.L_x_2030:
        /* <DEDUP_REMOVED lines=10> */
.L_x_2033:
[----:B------:R-:W-:-:S05]  /*7b00*/  IMAD.U32 R19, R19, 0x10000, RZ ;  /* 0x0001000013137824 */ /* 0x000fca00078e00ff */
[----:B------:R-:W-:-:S04]  /*7b10*/  F2FP.F16.F32.PACK_AB R5, RZ, R19 ;  /* 0x00000013ff05723e */ /* 0x000fc800000000ff */
[----:B------:R-:W-:-:S05]  /*7b20*/  PRMT R5, R5, 0x5410, RZ ;  /* 0x0000541005057816 */ /* 0x000fca00000000ff */
[----:B------:R-:W-:Y:S01]  /*7b30*/  STG.E desc[UR36][R2.64], R5 ;  /* 0x0000000502007986 */ /* 0x000fe2000c101924 */
[----:B------:R-:W-:Y:S05]  /*7b40*/  EXIT ;  /* 0x000000000000794d */ /* 0x000fea0003800000 */
.L_x_2032:
[----:B------:R-:W-:-:S04]  /*7b50*/  IMAD.U32 R4, R19, 0x10000, RZ ;  /* 0x0001000013047824 */ /* 0x000fc800078e00ff */
[----:B------:R-:W-:-:S06]  /*7b60*/  FMUL.FTZ R4, R4, 1 ;  /* 0x3f80000004047820 */ /* 0x000fcc0000410000 */
[----:B------:R-:W0:Y:S02]  /*7b70*/  F2F.F64.F32 R4, R4 ;  /* 0x0000000400047310 */ /* 0x000e240000201800 */
[----:B0-----:R-:W-:Y:S01]  /*7b80*/  STG.E.64 desc[UR36][R2.64], R4 ;  /* 0x0000000402007986 */ /* 0x001fe2000c101b24 */
[----:B------:R-:W-:Y:S05]  /*7b90*/  EXIT ;  /* 0x000000000000794d */ /* 0x000fea0003800000 */
.L_x_2023:
        /* <DEDUP_REMOVED lines=14> */
.L_x_2037:
        /* <DEDUP_REMOVED lines=18> */
.L_x_2040:
[----:B------:R-:W-:-:S04]  /*7da0*/  SHF.R.U32.HI R5, RZ, 0x18, R5 ;  /* 0x00000018ff057819 */ /* 0x000fc80000011605 */
[----:B------:R-:W-:-:S07]  /*7db0*/  LOP3.LUT R0, R0, 0x80, R5, 0xf8, !PT ;  /* 0x0000008000007812 */ /* 0x000fce00078ef805 */
.L_x_2039:
[----:B------:R-:W-:Y:S05]  /*7dc0*/  BSYNC.RECONVERGENT B0 ;  /* 0x0000000000007941 */ /* 0x000fea0003800200 */
.L_x_2038:
[----:B------:R-:W-:Y:S01]  /*7dd0*/  STG.E.U8 desc[UR36][R2.64], R0 ;  /* 0x0000000002007986 */ /* 0x000fe2000c101124 */
[----:B------:R-:W-:Y:S05]  /*7de0*/  EXIT ;  /* 0x000000000000794d */ /* 0x000fea0003800000 */
.L_x_2036:
        /* <DEDUP_REMOVED lines=18> */
.L_x_2043:
[----:B------:R-:W-:-:S04]  /*7f10*/  SHF.R.U32.HI R5, RZ, 0x18, R5 ;  /* 0x00000018ff057819 */ /* 0x000fc80000011605 */
[----:B------:R-:W-:-:S07]  /*7f20*/  LOP3.LUT R0, R0, 0x80, R5, 0xf8, !PT ;  /* 0x0000008000007812 */ /* 0x000fce00078ef805 */
.L_x_2042:
[----:B------:R-:W-:Y:S05]  /*7f30*/  BSYNC.RECONVERGENT B0 ;  /* 0x0000000000007941 */ /* 0x000fea0003800200 */
.L_x_2041:
[----:B------:R-:W-:Y:S01]  /*7f40*/  STG.E.U8 desc[UR36][R2.64], R0 ;  /* 0x0000000002007986 */ /* 0x000fe2000c101124 */
[----:B------:R-:W-:Y:S05]  /*7f50*/  EXIT ;  /* 0x000000000000794d */ /* 0x000fea0003800000 */
.L_x_2035:
        /* <DEDUP_REMOVED lines=22> */
.L_x_2045:
[----:B------:R-:W-:-:S06]  /*80c0*/  IMAD.U32 R4, R19, 0x10000, RZ ;  /* 0x0001000013047824 */ /* 0x000fcc00078e00ff */
[----:B------:R-:W0:Y:S02]  /*80d0*/  F2I.U64.TRUNC R4, R4 ;  /* 0x0000000400047311 */ /* 0x000e24000020d800 */
[----:B0-----:R-:W-:Y:S01]  /*80e0*/  STG.E.64 desc[UR36][R2.64], R4 ;  /* 0x0000000402007986 */ /* 0x001fe2000c101b24 */
[----:B------:R-:W-:Y:S05]  /*80f0*/  EXIT ;  /* 0x000000000000794d */ /* 0x000fea0003800000 */
.L_x_2044:
[----:B------:R-:W-:-:S06]  /*8100*/  IMAD.U32 R19, R19, 0x10000, RZ ;  /* 0x0001000013137824 */ /* 0x000fcc00078e00ff */
[----:B------:R-:W0:Y:S02]  /*8110*/  F2I.FTZ.U32.TRUNC.NTZ R19, R19 ;  /* 0x0000001300137305 */ /* 0x000e24000021f000 */
[----:B0-----:R-:W-:Y:S01]  /*8120*/  STG.E desc[UR36][R2.64], R19 ;  /* 0x0000001302007986 */ /* 0x001fe2000c101924 */
[----:B------:R-:W-:Y:S05]  /*8130*/  EXIT ;  /* 0x000000000000794d */ /* 0x000fea0003800000 */
.L_x_2034:
        /* <DEDUP_REMOVED lines=11> */
.L_x_2047:
[----:B------:R-:W-:Y:S01]  /*81f0*/  IMAD.U32 R19, R19, 0x10000, RZ ;  /* 0x0001000013137824 */ /* 0x000fe200078e00ff */
[----:B------:R-:W-:-:S03]  /*8200*/  CS2R R6, SRZ ;  /* 0x0000000000067805 */ /* 0x000fc6000001ff00 */
[----:B------:R-:W-:-:S06]  /*8210*/  FMUL.FTZ R4, R19, 1 ;  /* 0x3f80000013047820 */ /* 0x000fcc0000410000 */
[----:B------:R-:W0:Y:S02]  /*8220*/  F2F.F64.F32 R4, R4 ;  /* 0x0000000400047310 */ /* 0x000e240000201800 */
[----:B0-----:R-:W-:Y:S01]  /*8230*/  STG.E.128 desc[UR36][R2.64], R4 ;  /* 0x0000000402007986 */ /* 0x001fe2000c101d24 */
[----:B------:R-:W-:Y:S05]  /*8240*/  EXIT ;  /* 0x000000000000794d */ /* 0x000fea0003800000 */
.L_x_2046:
[----:B------:R-:W-:-:S13]  /*8250*/  ISETP.NE.AND P0, PT, R0, 0xf, PT ;  /* 0x0000000f0000780c */ /* 0x000fda0003f05270 */
[----:B------:R-:W-:Y:S05]  /*8260*/  @!P0 BRA `(.L_x_2048) ;  /* 0x0000000000e88947 */ /* 0x000fea0003800000 */
[----:B------:R-:W-:-:S13]  /*8270*/  ISETP.NE.AND P0, PT, R0, 0x17, PT ;  /* 0x000000170000780c */ /* 0x000fda0003f05270 */
[----:B------:R-:W-:Y:S05]  /*8280*/  @!P0 BRA `(.L_x_2049) ;  /* 0x0000000000908947 */ /* 0x000fea0003800000 */
[----:B------:R-:W-:-:S13]  /*8290*/  ISETP.NE.AND P0, PT, R0, 0x18, PT ;  /* 0x000000180000780c */ /* 0x000fda0003f05270 */
[----:B------:R-:W-:Y:S05]  /*82a0*/  @!P0 BRA `(.L_x_2050) ;  /* 0x0000000000448947 */ /* 0x000fea0003800000 */
.L_x_2027:
        /* <DEDUP_REMOVED lines=16> */
.L_x_2051:
[----:B------:R-:W-:Y:S05]  /*83b0*/  EXIT ;  /* 0x000000000000794d */ /* 0x000fea0003800000 */
.L_x_2050:
        /* <DEDUP_REMOVED lines=13> */
.L_x_2053:
[----:B------:R-:W-:Y:S05]  /*8490*/  BSYNC.RECONVERGENT B0 ;  /* 0x0000000000007941 */ /* 0x000fea0003800200 */
.L_x_2052:
[----:B------:R-:W-:-:S05]  /*84a0*/  LOP3.LUT R5, R0, 0x80, R5, 0xf8, !PT ;  /* 0x0000008000057812 */ /* 0x000fca00078ef805 */
[----:B------:R-:W-:Y:S01]  /*84b0*/  STG.E.U8 desc[UR36][R2.64], R5 ;  /* 0x0000000502007986 */ /* 0x000fe2000c101124 */
[----:B------:R-:W-:Y:S05]  /*84c0*/  EXIT ;  /* 0x000000000000794d */ /* 0x000fea0003800000 */
.L_x_2049:
        /* <DEDUP_REMOVED lines=12> */
.L_x_2055:
[----:B------:R-:W-:Y:S01]  /*8590*/  IMAD.MOV.U32 R0, RZ, RZ, 0x7f ;  /* 0x0000007fff007424 */ /* 0x000fe200078e00ff */
[----:B------:R-:W-:-:S04]  /*85a0*/  ISETP.GT.U32.AND P0, PT, R4, 0x7f800000, PT ;  /* 0x7f8000000400780c */ /* 0x000fc80003f04070 */
[----:B------:R-:W-:-:S09]  /*85b0*/  SEL R0, R0, 0x7c, P0 ;  /* 0x0000007c00007807 */ /* 0x000fd20000000000 */
.L_x_2056:
[----:B------:R-:W-:Y:S05]  /*85c0*/  BSYNC.RECONVERGENT B0 ;  /* 0x0000000000007941 */ /* 0x000fea0003800200 */
.L_x_2054:
[----:B------:R-:W-:-:S04]  /*85d0*/  SHF.R.U32.HI R5, RZ, 0x18, R5 ;  /* 0x00000018ff057819 */ /* 0x000fc80000011605 */
[----:B------:R-:W-:-:S05]  /*85e0*/  LOP3.LUT R5, R0, 0x80, R5, 0xf8, !PT ;  /* 0x0000008000057812 */ /* 0x000fca00078ef805 */
[----:B------:R-:W-:Y:S01]  /*85f0*/  STG.E.U8 desc[UR36][R2.64], R5 ;  /* 0x0000000502007986 */ /* 0x000fe2000c101124 */
[----:B------:R-:W-:Y:S05]  /*8600*/  EXIT ;  /* 0x000000000000794d */ /* 0x000fea0003800000 */
.L_x_2048:
[----:B------:R-:W-:Y:S01]  /*8610*/  STG.E.U16 desc[UR36][R2.64], R19 ;  /* 0x0000001302007986 */ /* 0x000fe2000c101524 */
[----:B------:R-:W-:Y:S05]  /*8620*/  EXIT ;  /* 0x000000000000794d */ /* 0x000fea0003800000 */
.L_x_2057:
        /* <DEDUP_REMOVED lines=13> */
.L_x_19424:


//--------------------- .text._ZN2at6native18elementwise_kernelILi128ELi4EZNS0_22gpu_kernel_impl_nocastINS0_13AUnaryFunctorIN3c108BFloat16ES5_S5_NS0_15binary_internal10DivFunctorIS5_EEEEEEvRNS_18TensorIteratorBaseERKT_EUliE_EEviT1_ --------------------------
	.section	.text._ZN2at6native18elementwise_kernelILi128ELi4EZNS0_22gpu_kernel_impl_nocastINS0_13AUnaryFunctorIN3c108BFloat16ES5_S5_NS0_15binary_internal10DivFunctorIS5_EEEEEEvRNS_18TensorIteratorBaseERKT_EUliE_EEviT1_,"ax",@progbits
	.align	128
        .global         _ZN2at6native18elementwise_kernelILi128ELi4EZNS0_22gpu_kernel_impl_nocastINS0_13AUnaryFunctorIN3c108BFloat16ES5_S5_NS0_15binary_internal10DivFunctorIS5_EEEEEEvRNS_18TensorIteratorBaseERKT_EUliE_EEviT1_
        .type           _ZN2at6native18elementwise_kernelILi128ELi4EZNS0_22gpu_kernel_impl_nocastINS0_13AUnaryFunctorIN3c108BFloat16ES5_S5_NS0_15binary_internal10DivFunctorIS5_EEEEEEvRNS_18TensorIteratorBaseERKT_EUliE_EEviT1_,@function
        .size           _ZN2at6native18elementwise_kernelILi128ELi4EZNS0_22gpu_kernel_impl_nocastINS0_13AUnaryFunctorIN3c108BFloat16ES5_S5_NS0_15binary_internal10DivFunctorIS5_EEEEEEvRNS_18TensorIteratorBaseERKT_EUliE_EEviT1_,(.L_x_19425 - _ZN2at6native18elementwise_kernelILi128ELi4EZNS0_22gpu_kernel_impl_nocastINS0_13AUnaryFunctorIN3c108BFloat16ES5_S5_NS0_15binary_internal10DivFunctorIS5_EEEEEEvRNS_18TensorIteratorBaseERKT_EUliE_EEviT1_)
        .other          _ZN2at6native18elementwise_kernelILi128ELi4EZNS0_22gpu_kernel_impl_nocastINS0_13AUnaryFunctorIN3c108BFloat16ES5_S5_NS0_15binary_internal10DivFunctorIS5_EEEEEEvRNS_18TensorIteratorBaseERKT_EUliE_EEviT1_,@"STO_CUDA_ENTRY STV_DEFAULT"
_ZN2at6native18elementwise_kernelILi128ELi4EZNS0_22gpu_kernel_impl_nocastINS0_13AUnaryFunctorIN3c108BFloat16ES5_S5_NS0_15binary_internal10DivFunctorIS5_EEEEEEvRNS_18TensorIteratorBaseERKT_EUliE_EEviT1_:
.text._ZN2at6native18elementwise_kernelILi128ELi4EZNS0_22gpu_kernel_impl_nocastINS0_13AUnaryFunctorIN3c108BFloat16ES5_S5_NS0_15binary_internal10DivFunctorIS5_EEEEEEvRNS_18TensorIteratorBaseERKT_EUliE_EEviT1_:
        /* <DEDUP_REMOVED lines=16> */
[----:B0-----:R-:W2:Y:S06]  /*0100*/  LDG.E.U16 R4, desc[UR6][R4.64] ;  /* 0x0000000604047981 */ /* 0x001eac000c1e1500 */
[----:B------:R-:W0:Y:S01]  /*0110*/  LDC.64 R6, c[0x0][0x580] ;  /* 0x00016000ff067b82 */ /* 0x000e220000000a00 */
[----:B------:R-:W-:Y:S01]  /*0120*/  USHF.L.U32 UR4, UR5, 0x10, URZ ;  /* 0x0000001005047899 */ /* 0x000fe200080006ff */
[----:B------:R-:W-:-:S04]  /*0130*/  IADD3 R3, PT, PT, R3, 0x80, RZ ;  /* 0x0000008003037810 */ /* 0x000fc80007ffe0ff */
[----:B------:R-:W-:Y:S02]  /*0140*/  ISETP.GE.AND P0, PT, R3, UR8, PT ;  /* 0x0000000803007c0c */ /* 0x000fe4000bf06270 */
[----:B--2---:R-:W-:-:S06]  /*0150*/  SHF.L.U32 R0, R4, 0x10, RZ ;  /* 0x0000001004007819 */ /* 0x004fcc00000006ff */
[----:B------:R-:W1:Y:S02]  /*0160*/  MUFU.RCP R0, R0 ;  /* 0x0000000000007308 */ /* 0x000e640000001000 */
[----:B-1----:R-:W-:-:S03]  /*0170*/  FMUL.FTZ R2, R0, UR4 ;  /* 0x0000000400027c20 */ /* 0x002fc60008410000 */
[----:B------:R-:W-:Y:S05]  /*0180*/  @P0 BREAK.RELIABLE B1 ;  /* 0x0000000000010942 */ /* 0x000fea0003800100 */
[----:B------:R-:W-:-:S05]  /*0190*/  F2FP.BF16.F32.PACK_AB R2, RZ, R2 ;  /* 0x00000002ff02723e */ /* 0x000fca00000010ff */
[----:B0-----:R0:W-:Y:S01]  /*01a0*/  STG.E.U16 desc[UR6][R6.64], R2 ;  /* 0x0000000206007986 */ /* 0x0011e2000c101506 */
[----:B------:R-:W-:Y:S05]  /*01b0*/  @P0 BRA `(.L_x_2062) ;  /* 0x0000000000600947 */ /* 0x000fea0003800000 */
[----:B------:R-:W1:Y:S02]  /*01c0*/  LDC.64 R4, c[0x0][0x588] ;  /* 0x00016200ff047b82 */ /* 0x000e640000000a00 */
[----:B-1----:R-:W2:Y:S06]  /*01d0*/  LDG.E.U16 R4, desc[UR6][R4.64] ;  /* 0x0000000604047981 */ /* 0x002eac000c1e1500 */
[----:B0-----:R-:W0:Y:S01]  /*01e0*/  LDC.64 R6, c[0x0][0x580] ;  /* 0x00016000ff067b82 */ /* 0x001e220000000a00 */
[----:B------:R-:W-:Y:S01]  /*01f0*/  USHF.L.U32 UR4, UR5, 0x10, URZ ;  /* 0x0000001005047899 */ /* 0x000fe200080006ff */
[----:B------:R-:W-:-:S02]  /*0200*/  IADD3 R3, PT, PT, R3, 0x80, RZ ;  /* 0x0000008003037810 */ /* 0x000fc40007ffe0ff */
[----:B--2---:R-:W-:-:S06]  /*0210*/  SHF.L.U32 R0, R4, 0x10, RZ ;  /* 0x0000001004007819 */ /* 0x004fcc00000006ff */
[----:B------:R-:W1:Y:S02]  /*0220*/  MUFU.RCP R0, R0 ;  /* 0x0000000000007308 */ /* 0x000e640000001000 */
[----:B-1----:R-:W-:-:S05]  /*0230*/  FMUL.FTZ R2, R0, UR4 ;  /* 0x0000000400027c20 */ /* 0x002fca0008410000 */
[----:B------:R-:W-:-:S05]  /*0240*/  F2FP.BF16.F32.PACK_AB R2, RZ, R2 ;  /* 0x00000002ff02723e */ /* 0x000fca00000010ff */
[----:B0-----:R0:W-:Y:S02]  /*0250*/  STG.E.U16 desc[UR6][R6.64], R2 ;  /* 0x0000000206007986 */ /* 0x0011e4000c101506 */
.L_x_2061:
[----:B------:R-:W-:-:S13]  /*0260*/  ISETP.GE.AND P0, PT, R3, UR8, PT ;  /* 0x0000000803007c0c */ /* 0x000fda000bf06270 */
[----:B------:R-:W-:Y:S05]  /*0270*/  @P0 BREAK.RELIABLE B1 ;  /* 0x0000000000010942 */ /* 0x000fea0003800100 */
[----:B------:R-:W-:Y:S05]  /*0280*/  @P0 BRA `(.L_x_2062) ;  /* 0x00000000002c0947 */ /* 0x000fea0003800000 */
[----:B------:R-:W-:Y:S05]  /*0290*/  BSYNC.RELIABLE B1 ;  /* 0x0000000000017941 */ /* 0x000fea0003800100 */
.L_x_2060:
        /* <DEDUP_REMOVED lines=10> */
.L_x_2062:
[----:B------:R-:W-:Y:S05]  /*0340*/  BSYNC.RECONVERGENT B0 ;  /* 0x0000000000007941 */ /* 0x000fea0003800200 */
.L_x_2059:
[----:B------:R-:W-:Y:S05]  /*0350*/  WARPSYNC.ALL ;  /* 0x0000000000007948 */ /* 0x000fea0003800000 */
[----:B------:R-:W-:-:S13]  /*0360*/  ISETP.GE.AND P0, PT, R3, UR8, PT ;  /* 0x0000000803007c0c */ /* 0x000fda000bf06270 */
[----:B------:R-:W-:Y:S05]  /*0370*/  @P0 EXIT ;  /* 0x000000000000094d */ /* 0x000fea0003800000 */
[----:B01----:R-:W0:Y:S02]  /*0380*/  LDC.64 R2, c[0x0][0x588] ;  /* 0x00016200ff027b82 */ /* 0x003e240000000a00 */
[----:B0-----:R-:W2:Y:S06]  /*0390*/  LDG.E.U16 R2, desc[UR6][R2.64] ;  /* 0x0000000602027981 */ /* 0x001eac000c1e1500 */
[----:B------:R-:W0:Y:S01]  /*03a0*/  LDC.64 R4, c[0x0][0x580] ;  /* 0x00016000ff047b82 */ /* 0x000e220000000a00 */
[----:B------:R-:W-:Y:S01]  /*03b0*/  USHF.L.U32 UR4, UR5, 0x10, URZ ;  /* 0x0000001005047899 */ /* 0x000fe200080006ff */
[----:B--2---:R-:W-:-:S06]  /*03c0*/  SHF.L.U32 R0, R2, 0x10, RZ ;  /* 0x0000001002007819 */ /* 0x004fcc00000006ff */
[----:B------:R-:W1:Y:S02]  /*03d0*/  MUFU.RCP R0, R0 ;  /* 0x0000000000007308 */ /* 0x000e640000001000 */
[----:B-1----:R-:W-:-:S05]  /*03e0*/  FMUL.FTZ R6, R0, UR4 ;  /* 0x0000000400067c20 */ /* 0x002fca0008410000 */
[----:B------:R-:W-:-:S05]  /*03f0*/  F2FP.BF16.F32.PACK_AB R6, RZ, R6 ;  /* 0x00000006ff06723e */ /* 0x000fca00000010ff */
[----:B0-----:R-:W-:Y:S01]  /*0400*/  STG.E.U16 desc[UR6][R4.64], R6 ;  /* 0x0000000604007986 */ /* 0x001fe2000c101506 */
[----:B------:R-:W-:Y:S05]  /*0410*/  EXIT ;  /* 0x000000000000794d */ /* 0x000fea0003800000 */
.L_x_2058:
        /* <DEDUP_REMOVED lines=306> */
.L_x_2066:
[----:B------:R-:W0:Y:S02]  /*1740*/  LDCU.128 UR8, c[0x0][0x580] ;  /* 0x0000b000ff0877ac */ /* 0x000e240008000c00 */
[----:B0-----:R-:W-:-:S04]  /*1750*/  IADD3 R6, P0, PT, R4, UR10, RZ ;  /* 0x0000000a04067c10 */ /* 0x001fc8000ff1e0ff */
[----:B------:R-:W-:-:S05]  /*1760*/  IADD3.X R7, PT, PT, RZ, UR11, RZ, P0, !PT ;  /* 0x0000000bff077c10 */ /* 0x000fca00087fe4ff */
[----:B------:R-:W2:Y:S01]  /*1770*/  LDG.E.U16 R6, desc[UR6][R6.64] ;  /* 0x0000000606067981 */ /* 0x000ea2000c1e1500 */
[----:B------:R-:W-:Y:S01]  /*1780*/  USHF.L.U32 UR10, UR5, 0x10, URZ ;  /* 0x00000010050a7899 */ /* 0x000fe200080006ff */
[----:B------:R-:W-:Y:S02]  /*1790*/  IADD3 R4, P0, PT, R5, UR8, RZ ;  /* 0x0000000805047c10 */ /* 0x000fe4000ff1e0ff */
[----:B------:R-:W-:Y:S02]  /*17a0*/  IADD3 R3, PT, PT, R3, 0x80, RZ ;  /* 0x0000008003037810 */ /* 0x000fe40007ffe0ff */
[----:B------:R-:W-:Y:S02]  /*17b0*/  IADD3.X R5, PT, PT, RZ, UR9, RZ, P0, !PT ;  /* 0x00000009ff057c10 */ /* 0x000fe400087fe4ff */
[----:B------:R-:W-:Y:S02]  /*17c0*/  ISETP.GE.AND P0, PT, R3, UR4, PT ;  /* 0x0000000403007c0c */ /* 0x000fe4000bf06270 */
[----:B--2---:R-:W-:-:S06]  /*17d0*/  SHF.L.U32 R8, R6, 0x10, RZ ;  /* 0x0000001006087819 */ /* 0x004fcc00000006ff */
[----:B------:R-:W0:Y:S02]  /*17e0*/  MUFU.RCP R8, R8 ;  /* 0x0000000800087308 */ /* 0x000e240000001000 */
[----:B0-----:R-:W-:-:S03]  /*17f0*/  FMUL.FTZ R9, R8, UR10 ;  /* 0x0000000a08097c20 */ /* 0x001fc60008410000 */
[----:B------:R-:W-:Y:S05]  /*1800*/  @P0 BREAK.RELIABLE B1 ;  /* 0x0000000000010942 */ /* 0x000fea0003800100 */
[----:B------:R-:W-:-:S05]  /*1810*/  F2FP.BF16.F32.PACK_AB R9, RZ, R9 ;  /* 0x00000009ff09723e */ /* 0x000fca00000010ff */
[----:B------:R0:W-:Y:S01]  /*1820*/  STG.E.U16 desc[UR6][R4.64], R9 ;  /* 0x0000000904007986 */ /* 0x0001e2000c101506 */
        /* <DEDUP_REMOVED lines=299> */
.L_x_2068:
        /* <DEDUP_REMOVED lines=8> */
[----:B--2---:R-:W-:-:S06]  /*2b60*/  SHF.L.U32 R8, R6, 0x10, RZ ;  /* 0x0000001006087819 */ /* 0x004fcc00000006ff */
[----:B------:R-:W0:Y:S02]  /*2b70*/  MUFU.RCP R8, R8 ;  /* 0x0000000800087308 */ /* 0x000e240000001000 */
[----:B0-----:R-:W-:-:S05]  /*2b80*/  FMUL.FTZ R9, R8, UR10 ;  /* 0x0000000a08097c20 */ /* 0x001fca0008410000 */
[----:B------:R-:W-:-:S05]  /*2b90*/  F2FP.BF16.F32.PACK_AB R9, RZ, R9 ;  /* 0x00000009ff09723e */ /* 0x000fca00000010ff */
[----:B------:R0:W-:Y:S02]  /*2ba0*/  STG.E.U16 desc[UR6][R4.64], R9 ;  /* 0x0000000904007986 */ /* 0x0001e4000c101506 */
.L_x_2065:
[----:B------:R-:W-:-:S13]  /*2bb0*/  ISETP.GE.AND P0, PT, R3, UR4, PT ;  /* 0x0000000403007c0c */ /* 0x000fda000bf06270 */
[----:B------:R-:W-:Y:S05]  /*2bc0*/  @P0 BREAK.RELIABLE B1 ;  /* 0x0000000000010942 */ /* 0x000fea0003800100 */
[----:B------:R-:W-:Y:S05]  /*2bd0*/  @P0 BRA `(.L_x_2067) ;  /* 0x0000001000e00947 */ /* 0x000fea0003800000 */
[----:B------:R-:W-:Y:S05]  /*2be0*/  BSYNC.RELIABLE B1 ;  /* 0x0000000000017941 */ /* 0x000fea0003800100 */
.L_x_2064:
        /* <DEDUP_REMOVED lines=298> */
.L_x_2069:
[----:B------:R-:W0:Y:S02]  /*3e90*/  LDCU.128 UR8, c[0x0][0x580] ;  /* 0x0000b000ff0877ac */ /* 0x000e240008000c00 */
[----:B0-----:R-:W-:-:S04]  /*3ea0*/  IADD3 R6, P0, PT, R4, UR10, RZ ;  /* 0x0000000a04067c10 */ /* 0x001fc8000ff1e0ff */
[----:B------:R-:W-:-:S05]  /*3eb0*/  IADD3.X R7, PT, PT, RZ, UR11, RZ, P0, !PT ;  /* 0x0000000bff077c10 */ /* 0x000fca00087fe4ff */
[----:B------:R-:W2:Y:S01]  /*3ec0*/  LDG.E.U16 R6, desc[UR6][R6.64] ;  /* 0x0000000606067981 */ /* 0x000ea2000c1e1500 */
[----:B------:R-:W-:Y:S01]  /*3ed0*/  USHF.L.U32 UR10, UR5, 0x10, URZ ;  /* 0x00000010050a7899 */ /* 0x000fe200080006ff */
[----:B------:R-:W-:Y:S01]  /*3ee0*/  IADD3 R4, P0, PT, R5, UR8, RZ ;  /* 0x0000000805047c10 */ /* 0x000fe2000ff1e0ff */
[----:B------:R-:W-:-:S03]  /*3ef0*/  VIADD R3, R3, 0x80 ;  /* 0x0000008003037836 */ /* 0x000fc60000000000 */
[----:B------:R-:W-:Y:S02]  /*3f00*/  IADD3.X R5, PT, PT, RZ, UR9, RZ, P0, !PT ;  /* 0x00000009ff057c10 */ /* 0x000fe400087fe4ff */
[----:B--2---:R-:W-:-:S06]  /*3f10*/  SHF.L.U32 R8, R6, 0x10, RZ ;  /* 0x0000001006087819 */ /* 0x004fcc00000006ff */
[----:B------:R-:W0:Y:S02]  /*3f20*/  MUFU.RCP R8, R8 ;  /* 0x0000000800087308 */ /* 0x000e240000001000 */
[----:B0-----:R-:W-:-:S05]  /*3f30*/  FMUL.FTZ R9, R8, UR10 ;  /* 0x0000000a08097c20 */ /* 0x001fca0008410000 */
[----:B------:R-:W-:-:S05]  /*3f40*/  F2FP.BF16.F32.PACK_AB R9, RZ, R9 ;  /* 0x00000009ff09723e */ /* 0x000fca00000010ff */
[----:B------:R1:W-:Y:S02]  /*3f50*/  STG.E.U16 desc[UR6][R4.64], R9 ;  /* 0x0000000904007986 */ /* 0x0003e4000c101506 */
.L_x_2067:
[----:B------:R-:W-:Y:S05]  /*3f60*/  BSYNC.RECONVERGENT B0 ;  /* 0x0000000000007941 */ /* 0x000fea0003800200 */
.L_x_2063:
        /* <DEDUP_REMOVED lines=301> */
.L_x_2070:
[----:B------:R-:W0:Y:S02]  /*5240*/  LDCU.128 UR8, c[0x0][0x580] ;  /* 0x0000b000ff0877ac */ /* 0x000e240008000c00 */
[----:B0-----:R-:W-:-:S04]  /*5250*/  IADD3 R4, P0, PT, R2, UR10, RZ ;  /* 0x0000000a02047c10 */ /* 0x001fc8000ff1e0ff */
[----:B------:R-:W-:-:S05]  /*5260*/  IADD3.X R5, PT, PT, RZ, UR11, RZ, P0, !PT ;  /* 0x0000000bff057c10 */ /* 0x000fca00087fe4ff */
[----:B------:R-:W2:Y:S01]  /*5270*/  LDG.E.U16 R4, desc[UR6][R4.64] ;  /* 0x0000000604047981 */ /* 0x000ea2000c1e1500 */
[----:B------:R-:W-:Y:S01]  /*5280*/  USHF.L.U32 UR4, UR5, 0x10, URZ ;  /* 0x0000001005047899 */ /* 0x000fe200080006ff */
[----:B------:R-:W-:-:S04]  /*5290*/  IADD3 R2, P0, PT, R3, UR8, RZ ;  /* 0x0000000803027c10 */ /* 0x000fc8000ff1e0ff */
[----:B------:R-:W-:Y:S02]  /*52a0*/  IADD3.X R3, PT, PT, RZ, UR9, RZ, P0, !PT ;  /* 0x00000009ff037c10 */ /* 0x000fe400087fe4ff */
[----:B--2---:R-:W-:-:S06]  /*52b0*/  SHF.L.U32 R0, R4, 0x10, RZ ;  /* 0x0000001004007819 */ /* 0x004fcc00000006ff */
[----:B------:R-:W0:Y:S02]  /*52c0*/  MUFU.RCP R0, R0 ;  /* 0x0000000000007308 */ /* 0x000e240000001000 */
[----:B0-----:R-:W-:-:S05]  /*52d0*/  FMUL.FTZ R6, R0, UR4 ;  /* 0x0000000400067c20 */ /* 0x001fca0008410000 */
[----:B------:R-:W-:-:S05]  /*52e0*/  F2FP.BF16.F32.PACK_AB R6, RZ, R6 ;  /* 0x00000006ff06723e */ /* 0x000fca00000010ff */
[----:B------:R-:W-:Y:S01]  /*52f0*/  STG.E.U16 desc[UR6][R2.64], R6 ;  /* 0x0000000602007986 */ /* 0x000fe2000c101506 */
[----:B------:R-:W-:Y:S05]  /*5300*/  EXIT ;  /* 0x000000000000794d */ /* 0x000fea0003800000 */
.L_x_2071:
        /* <DEDUP_REMOVED lines=15> */
.L_x_19425:


//--------------------- .text._ZN2at6native27unrolled_elementwise_kernelINS0_13AUnaryFunctorIN3c108BFloat16ES4_S4_NS0_15binary_internal10DivFunctorIS4_EEEESt5arrayIPcLm2EELi4E23TrivialOffsetCalculatorILi1EjESD_NS0_6memory15LoadWithoutCastENSE_16StoreWithoutCastEEEviT_T0_T2_T3_T4_T5_ --------------------------
	.section	.text._ZN2at6native27unrolled_elementwise_kernelINS0_13AUnaryFunctorIN3c108BFloat16ES4_S4_NS0_15binary_internal10DivFunctorIS4_EEEESt5arrayIPcLm2EELi4E23TrivialOffsetCalculatorILi1EjESD_NS0_6memory15LoadWithoutCastENSE_16StoreWithoutCastEEEviT_T0_T2_T3_T4_T5_,"ax",@progbits
	.align	128
        .global         _ZN2at6native27unrolled_elementwise_kernelINS0_13AUnaryFunctorIN3c108BFloat16ES4_S4_NS0_15binary_internal10DivFunctorIS4_EEEESt5arrayIPcLm2EELi4E23TrivialOffsetCalculatorILi1EjESD_NS0_6memory15LoadWithoutCastENSE_16StoreWithoutCastEEEviT_T0_T2_T3_T4_T5_
        .type           _ZN2at6native27unrolled_elementwise_kernelINS0_13AUnaryFunctorIN3c108BFloat16ES4_S4_NS0_15binary_internal10DivFunctorIS4_EEEESt5arrayIPcLm2EELi4E23TrivialOffsetCalculatorILi1EjESD_NS0_6memory15LoadWithoutCastENSE_16StoreWithoutCastEEEviT_T0_T2_T3_T4_T5_,@function
        .size           _ZN2at6native27unrolled_elementwise_kernelINS0_13AUnaryFunctorIN3c108BFloat16ES4_S4_NS0_15binary_internal10DivFunctorIS4_EEEESt5arrayIPcLm2EELi4E23TrivialOffsetCalculatorILi1EjESD_NS0_6memory15LoadWithoutCastENSE_16StoreWithoutCastEEEviT_T0_T2_T3_T4_T5_,(.L_x_19426 - _ZN2at6native27unrolled_elementwise_kernelINS0_13AUnaryFunctorIN3c108BFloat16ES4_S4_NS0_15binary_internal10DivFunctorIS4_EEEESt5arrayIPcLm2EELi4E23TrivialOffsetCalculatorILi1EjESD_NS0_6memory15LoadWithoutCastENSE_16StoreWithoutCastEEEviT_T0_T2_T3_T4_T5_)
        .other          _ZN2at6native27unrolled_elementwise_kernelINS0_13AUnaryFunctorIN3c108BFloat16ES4_S4_NS0_15binary_internal10DivFunctorIS4_EEEESt5arrayIPcLm2EELi4E23TrivialOffsetCalculatorILi1EjESD_NS0_6memory15LoadWithoutCastENSE_16StoreWithoutCastEEEviT_T0_T2_T3_T4_T5_,@"STO_CUDA_ENTRY STV_DEFAULT"
_ZN2at6native27unrolled_elementwise_kernelINS0_13AUnaryFunctorIN3c108BFloat16ES4_S4_NS0_15binary_internal10DivFunctorIS4_EEEESt5arrayIPcLm2EELi4E23TrivialOffsetCalculatorILi1EjESD_NS0_6memory15LoadWithoutCastENSE_16StoreWithoutCastEEEviT_T0_T2_T3_T4_T5_:
.text._ZN2at6native27unrolled_elementwise_kernelINS0_13AUnaryFunctorIN3c108BFloat16ES4_S4_NS0_15binary_internal10DivFunctorIS4_EEEESt5arrayIPcLm2EELi4E23TrivialOffsetCalculatorILi1EjESD_NS0_6memory15LoadWithoutCastENSE_16StoreWithoutCastEEEviT_T0_T2_T3_T4_T5_:
[----:B------:R-:W-:Y:S01]  /*0000*/  LDC R1, c[0x0][0x37c] ;  /* 0x0000df00ff017b82 */ /* 0x000fe20000000800 */
[----:B------:R-:W0:Y:S07]  /*0010*/  S2R R0, SR_CTAID.X ;  /* 0x0000000000007919 */ /* 0x000e2e0000002500 */
[----:B------:R-:W0:Y:S01]  /*0020*/  LDC R3, c[0x0][0x380] ;  /* 0x0000e000ff037b82 */ /* 0x000e220000000800 */
[----:B------:R-:W1:Y:S01]  /*0030*/  LDCU.64 UR4, c[0x0][0x358] ;  /* 0x00006b00ff0477ac */ /* 0x000e620008000a00 */
[----:B------:R-:W-:Y:S01]  /*0040*/  PRMT R10, RZ, 0x7610, R10 ;  /* 0x00007610ff0a7816 */ /* 0x000fe2000000000a */
        /* <DEDUP_REMOVED lines=12> */
[----:B0-----:R-:W-:-:S05]  /*0110*/  @!P0 IMAD.WIDE.U32 R14, R11, 0x2, R14 ;  /* 0x000000020b0e8825 */ /* 0x001fca00078e000e */
[----:B-1----:R0:W3:Y:S07]  /*0120*/  @!P0 LDG.E.U16 R10, desc[UR4][R14.64] ;  /* 0x000000040e0a8981 */ /* 0x0020ee000c1e1500 */
[----:B------:R-:W1:Y:S01]  /*0130*/  @!P2 LDC.64 R8, c[0x0][0x390] ;  /* 0x0000e400ff08ab82 */ /* 0x000e620000000a00 */
[----:B------:R-:W-:Y:S02]  /*0140*/  @!P2 LEA R19, R0, R7, 0x9 ;  /* 0x000000070013a211 */ /* 0x000fe400078e48ff */
[----:B------:R-:W-:Y:S01]  /*0150*/  PRMT R12, RZ, 0x7610, R12 ;  /* 0x00007610ff0c7816 */ /* 0x000fe2000000000c */
[----:B--2---:R-:W-:Y:S01]  /*0160*/  @!P1 IMAD.WIDE.U32 R16, R13, 0x2, R16 ;  /* 0x000000020d109825 */ /* 0x004fe200078e0010 */
[----:B------:R-:W-:-:S04]  /*0170*/  PRMT R13, RZ, 0x7610, R13 ;  /* 0x00007610ff0d7816 */ /* 0x000fc8000000000d */
[----:B------:R2:W4:Y:S01]  /*0180*/  @!P1 LDG.E.U16 R12, desc[UR4][R16.64] ;  /* 0x00000004100c9981 */ /* 0x000522000c1e1500 */
[----:B-1----:R-:W-:-:S05]  /*0190*/  @!P2 IMAD.WIDE.U32 R18, R19, 0x2, R8 ;  /* 0x000000021312a825 */ /* 0x002fca00078e0008 */
[----:B------:R-:W4:Y:S01]  /*01a0*/  @!P2 LDG.E.U16 R13, desc[UR4][R18.64] ;  /* 0x00000004120da981 */ /* 0x000f22000c1e1500 */
[----:B------:R-:W-:-:S05]  /*01b0*/  @!P2 VIADD R7, R7, 0x80 ;  /* 0x000000800707a836 */ /* 0x000fca0000000000 */
[----:B------:R-:W-:-:S13]  /*01c0*/  ISETP.GE.AND P0, PT, R7, R2, PT ;  /* 0x000000020700720c */ /* 0x000fda0003f06270 */
[----:B------:R-:W1:Y:S01]  /*01d0*/  @!P0 LDC.64 R8, c[0x0][0x390] ;  /* 0x0000e400ff088b82 */ /* 0x000e620000000a00 */
[C---:B------:R-:W-:Y:S01]  /*01e0*/  ISETP.GE.AND P1, PT, R3.reuse, R2, PT ;  /* 0x000000020300720c */ /* 0x040fe20003f26270 */
[----:B0-----:R-:W-:Y:S01]  /*01f0*/  @!P0 IMAD R15, R0, 0x200, R7 ;  /* 0x00000200000f8824 */ /* 0x001fe200078e0207 */
[----:B--2---:R-:W-:-:S03]  /*0200*/  IADD3 R17, PT, PT, R3, 0x80, RZ ;  /* 0x0000008003117810 */ /* 0x004fc60007ffe0ff */
[----:B-1----:R-:W-:Y:S02]  /*0210*/  @!P0 IMAD.WIDE.U32 R14, R15, 0x2, R8 ;  /* 0x000000020f0e8825 */ /* 0x002fe400078e0008 */
[----:B------:R-:W0:Y:S02]  /*0220*/  LDC.U16 R8, c[0x0][0x386] ;  /* 0x0000e180ff087b82 */ /* 0x000e240000000400 */
[----:B------:R-:W-:Y:S01]  /*0230*/  VIADD R9, R3, 0x100 ;  /* 0x0000010003097836 */ /* 0x000fe20000000000 */
[----:B------:R-:W-:Y:S02]  /*0240*/  PRMT R7, RZ, 0x7610, R7 ;  /* 0x00007610ff077816 */ /* 0x000fe40000000007 */
[-C--:B------:R-:W-:Y:S02]  /*0250*/  ISETP.GE.AND P2, PT, R17, R2.reuse, PT ;  /* 0x000000021100720c */ /* 0x080fe40003f46270 */
[----:B------:R-:W-:Y:S02]  /*0260*/  ISETP.GE.AND P3, PT, R9, R2, PT ;  /* 0x000000020900720c */ /* 0x000fe40003f66270 */
[----:B------:R1:W5:Y:S02]  /*0270*/  @!P0 LDG.E.U16 R7, desc[UR4][R14.64] ;  /* 0x000000040e078981 */ /* 0x000364000c1e1500 */
[----:B-1----:R-:W-:Y:S01]  /*0280*/  VIADD R15, R3, 0x180 ;  /* 0x00000180030f7836 */ /* 0x002fe20000000000 */
[----:B0-----:R-:W-:-:S04]  /*0290*/  @!P1 SHF.L.U32 R9, R8, 0x10, RZ ;  /* 0x0000001008099819 */ /* 0x001fc800000006ff */
[----:B------:R-:W-:Y:S02]  /*02a0*/  ISETP.GE.AND P0, PT, R15, R2, PT ;  /* 0x000000020f00720c */ /* 0x000fe40003f06270 */
[----:B------:R-:W-:Y:S01]  /*02b0*/  @!P1 LEA R15, R0, R3, 0x9 ;  /* 0x00000003000f9211 */ /* 0x000fe200078e48ff */
[----:B------:R-:W-:-:S05]  /*02c0*/  @!P1 IMAD.MOV.U32 R3, RZ, RZ, R17 ;  /* 0x000000ffff039224 */ /* 0x000fca00078e0011 */
[----:B------:R-:W-:Y:S01]  /*02d0*/  ISETP.GE.AND P4, PT, R3, R2, PT ;  /* 0x000000020300720c */ /* 0x000fe20003f86270 */
[----:B------:R-:W-:Y:S01]  /*02e0*/  @!P3 IMAD.U32 R14, R8, 0x10000, RZ ;  /* 0x00010000080eb824 */ /* 0x000fe200078e00ff */
[----:B------:R-:W-:Y:S01]  /*02f0*/  BSSY.RECONVERGENT B0, `(.L_x_2072) ;  /* 0x000001d000007945 */ /* 0x000fe20003800200 */
[----:B---3--:R-:W-:Y:S02]  /*0300*/  @!P1 IMAD.U32 R16, R10, 0x10000, RZ ;  /* 0x000100000a109824 */ /* 0x008fe400078e00ff */
[----:B------:R-:W0:Y:S04]  /*0310*/  @!P1 LDC.64 R10, c[0x0][0x388] ;  /* 0x0000e200ff0a9b82 */ /* 0x000e280000000a00 */
[----:B------:R-:W1:Y:S02]  /*0320*/  @!P1 MUFU.RCP R16, R16 ;  /* 0x0000001000109308 */ /* 0x000e640000001000 */
[----:B-1----:R-:W-:Y:S01]  /*0330*/  @!P1 FMUL.FTZ R9, R9, R16 ;  /* 0x0000001009099220 */ /* 0x002fe20000410000 */
[----:B----4-:R-:W-:-:S04]  /*0340*/  @!P2 SHF.L.U32 R12, R12, 0x10, RZ ;  /* 0x000000100c0ca819 */ /* 0x010fc800000006ff */
[----:B------:R-:W-:Y:S01]  /*0350*/  @!P1 F2FP.BF16.F32.PACK_AB R6, RZ, R9 ;  /* 0x00000009ff06923e */ /* 0x000fe200000010ff */
[----:B0-----:R-:W-:Y:S01]  /*0360*/  @!P1 IMAD.WIDE.U32 R10, R15, 0x2, R10 ;  /* 0x000000020f0a9825 */ /* 0x001fe200078e000a */
[----:B------:R-:W0:Y:S02]  /*0370*/  @!P2 MUFU.RCP R12, R12 ;  /* 0x0000000c000ca308 */ /* 0x000e240000001000 */
[----:B------:R-:W-:Y:S01]  /*0380*/  PRMT R15, R6, 0x7610, R15 ;  /* 0x00007610060f7816 */ /* 0x000fe2000000000f */
[----:B------:R-:W-:-:S04]  /*0390*/  @!P3 IMAD.U32 R13, R13, 0x10000, RZ ;  /* 0x000100000d0db824 */ /* 0x000fc800078e00ff */
[----:B------:R1:W-:Y:S02]  /*03a0*/  @!P1 STG.E.U16 desc[UR4][R10.64], R15 ;  /* 0x0000000f0a009986 */ /* 0x0003e4000c101504 */
[----:B------:R-:W2:Y:S01]  /*03b0*/  @!P3 MUFU.RCP R13, R13 ;  /* 0x0000000d000db308 */ /* 0x000ea20000001000 */
[----:B------:R-:W-:-:S05]  /*03c0*/  @!P2 SHF.L.U32 R9, R8, 0x10, RZ ;  /* 0x000000100809a819 */ /* 0x000fca00000006ff */
[----:B0-----:R-:W-:-:S05]  /*03d0*/  @!P2 FMUL.FTZ R6, R9, R12 ;  /* 0x0000000c0906a220 */ /* 0x001fca0000410000 */
[----:B------:R-:W-:Y:S01]  /*03e0*/  @!P2 F2FP.BF16.F32.PACK_AB R4, RZ, R6 ;  /* 0x00000006ff04a23e */ /* 0x000fe200000010ff */
[----:B--2---:R-:W-:-:S05]  /*03f0*/  @!P3 FMUL.FTZ R9, R14, R13 ;  /* 0x0000000d0e09b220 */ /* 0x004fca0000410000 */
        /* <DEDUP_REMOVED lines=12> */
.L_x_2073:
[----:B------:R-:W-:Y:S05]  /*04c0*/  BSYNC.RECONVERGENT B0 ;  /* 0x0000000000007941 */ /* 0x000fea0003800200 */
.L_x_2072:
[----:B-----5:R-:W-:Y:S02]  /*04d0*/  @!P0 SHF.L.U32 R7, R7, 0x10, RZ ;  /* 0x0000001007078819 */ /* 0x020fe400000006ff */
[----:B------:R-:W-:Y:S02]  /*04e0*/  ISETP.GE.AND P1, PT, R3, R2, PT ;  /* 0x000000020300720c */ /* 0x000fe40003f26270 */
[----:B------:R1:W2:Y:S11]  /*04f0*/  @!P0 MUFU.RCP R2, R7 ;  /* 0x0000000700028308 */ /* 0x0002b60000001000 */
[----:B-1----:R-:W-:Y:S05]  /*0500*/  @P1 EXIT ;  /* 0x000000000000194d */ /* 0x002fea0003800000 */
[----:B0-----:R-:W0:Y:S01]  /*0510*/  LDC.64 R4, c[0x0][0x388] ;  /* 0x0000e200ff047b82 */ /* 0x001e220000000a00 */
[----:B------:R-:W-:Y:S01]  /*0520*/  @!P0 IMAD.U32 R7, R8, 0x10000, RZ ;  /* 0x0001000008078824 */ /* 0x000fe200078e00ff */
[----:B------:R-:W-:-:S03]  /*0530*/  LEA R3, R0, R3, 0x9 ;  /* 0x0000000300037211 */ /* 0x000fc600078e48ff */
[----:B--2---:R-:W-:-:S05]  /*0540*/  @!P0 FMUL.FTZ R2, R7, R2 ;  /* 0x0000000207028220 */ /* 0x004fca0000410000 */
[----:B------:R-:W-:Y:S01]  /*0550*/  @!P0 F2FP.BF16.F32.PACK_AB R6, RZ, R2 ;  /* 0x00000002ff06823e */ /* 0x000fe200000010ff */
[----:B0-----:R-:W-:-:S05]  /*0560*/  IMAD.WIDE.U32 R2, R3, 0x2, R4 ;  /* 0x0000000203027825 */ /* 0x001fca00078e0004 */
[----:B------:R-:W-:Y:S01]  /*0570*/  STG.E.U16 desc[UR4][R2.64], R6 ;  /* 0x0000000602007986 */ /* 0x000fe2000c101504 */
[----:B------:R-:W-:Y:S05]  /*0580*/  EXIT ;  /* 0x000000000000794d */ /* 0x000fea0003800000 */
.L_x_2074:
        /* <DEDUP_REMOVED lines=15> */
.L_x_19426:


//--------------------- .text._ZN2at6native29vectorized_elementwise_kernelILi2ENS0_13AUnaryFunctorIN3c108BFloat16ES4_S4_NS0_15binary_internal10DivFunctorIS4_EEEESt5arrayIPcLm2EEEEviT0_T1_ --------------------------
	.section	.text._ZN2at6native29vectorized_elementwise_kernelILi2ENS0_13AUnaryFunctorIN3c108BFloat16ES4_S4_NS0_15binary_internal10DivFunctorIS4_EEEESt5arrayIPcLm2EEEEviT0_T1_,"ax",@progbits
	.align	128
        .global         _ZN2at6native29vectorized_elementwise_kernelILi2ENS0_13AUnaryFunctorIN3c108BFloat16ES4_S4_NS0_15binary_internal10DivFunctorIS4_EEEESt5arrayIPcLm2EEEEviT0_T1_
        .type           _ZN2at6native29vectorized_elementwise_kernelILi2ENS0_13AUnaryFunctorIN3c108BFloat16ES4_S4_NS0_15binary_internal10DivFunctorIS4_EEEESt5arrayIPcLm2EEEEviT0_T1_,@function
        .size           _ZN2at6native29vectorized_elementwise_kernelILi2ENS0_13AUnaryFunctorIN3c108BFloat16ES4_S4_NS0_15binary_internal10DivFunctorIS4_EEEESt5arrayIPcLm2EEEEviT0_T1_,(.L_x_19427 - _ZN2at6native29vectorized_elementwise_kernelILi2ENS0_13AUnaryFunctorIN3c108BFloat16ES4_S4_NS0_15binary_internal10DivFunctorIS4_EEEESt5arrayIPcLm2EEEEviT0_T1_)
        .other          _ZN2at6native29vectorized_elementwise_kernelILi2ENS0_13AUnaryFunctorIN3c108BFloat16ES4_S4_NS0_15binary_internal10DivFunctorIS4_EEEESt5arrayIPcLm2EEEEviT0_T1_,@"STO_CUDA_ENTRY STV_DEFAULT"
_ZN2at6native29vectorized_elementwise_kernelILi2ENS0_13AUnaryFunctorIN3c108BFloat16ES4_S4_NS0_15binary_internal10DivFunctorIS4_EEEESt5arrayIPcLm2EEEEviT0_T1_:
.text._ZN2at6native29vectorized_elementwise_kernelILi2ENS0_13AUnaryFunctorIN3c108BFloat16ES4_S4_NS0_15binary_internal10DivFunctorIS4_EEEESt5arrayIPcLm2EEEEviT0_T1_:
        /* <DEDUP_REMOVED lines=14> */
[----:B------:R-:W0:Y:S01]  /*00e0*/  @!P5 LDC.64 R16, c[0x0][0x390] ;  /* 0x0000e400ff10db82 */ /* 0x000e220000000a00 */
[----:B------:R-:W-:Y:S02]  /*00f0*/  @!P5 IMAD.IADD R25, R0, 0x1, R3 ;  /* 0x000000010019d824 */ /* 0x000fe400078e0203 */
[----:B------:R-:W-:-:S13]  /*0100*/  ISETP.GE.U32.AND P6, PT, R21, R2, PT ;  /* 0x000000021500720c */ /* 0x000fda0003fc6070 */
[----:B------:R-:W-:Y:S01]  /*0110*/  @!P6 IMAD.IADD R23, R0, 0x1, R21 ;  /* 0x000000010017e824 */ /* 0x000fe200078e0215 */
[----:B------:R-:W1:Y:S01]  /*0120*/  @!P6 LDC.64 R18, c[0x0][0x390] ;  /* 0x0000e400ff12eb82 */ /* 0x000e620000000a00 */
[----:B------:R-:W-:-:S05]  /*0130*/  @!P6 VIADD R21, R21, 0x80 ;  /* 0x000000801515e836 */ /* 0x000fca0000000000 */
[----:B------:R-:W-:Y:S01]  /*0140*/  ISETP.GE.U32.AND P4, PT, R21, R2, PT ;  /* 0x000000021500720c */ /* 0x000fe20003f86070 */
[----:B0-----:R-:W-:-:S05]  /*0150*/  @!P5 IMAD.WIDE.U32 R16, R25, 0x2, R16 ;  /* 0x000000021910d825 */ /* 0x001fca00078e0010 */
[----:B------:R-:W3:Y:S07]  /*0160*/  @!P5 LDG.E.U16 R20, desc[UR4][R16.64] ;  /* 0x000000041014d981 */ /* 0x000eee000c1e1500 */
[----:B------:R-:W-:Y:S01]  /*0170*/  @!P4 IADD3 R11, PT, PT, R0, R21, RZ ;  /* 0x00000015000bc210 */ /* 0x000fe20007ffe0ff */
[----:B------:R-:W-:Y:S01]  /*0180*/  @!P4 VIADD R21, R21, 0x80 ;  /* 0x000000801515c836 */ /* 0x000fe20000000000 */
[----:B------:R-:W0:Y:S01]  /*0190*/  @!P4 LDC.64 R12, c[0x0][0x390] ;  /* 0x0000e400ff0ccb82 */ /* 0x000e220000000a00 */
[----:B-1----:R-:W-:-:S03]  /*01a0*/  @!P6 IMAD.WIDE.U32 R18, R23, 0x2, R18 ;  /* 0x000000021712e825 */ /* 0x002fc600078e0012 */
[----:B------:R-:W-:Y:S02]  /*01b0*/  ISETP.GE.U32.AND P3, PT, R21, R2, PT ;  /* 0x000000021500720c */ /* 0x000fe40003f66070 */
[----:B------:R-:W-:-:S06]  /*01c0*/  PRMT R23, RZ, 0x7610, R23 ;  /* 0x00007610ff177816 */ /* 0x000fcc0000000017 */
[----:B------:R1:W4:Y:S05]  /*01d0*/  @!P6 LDG.E.U16 R23, desc[UR4][R18.64] ;  /* 0x000000041217e981 */ /* 0x00032a000c1e1500 */
[----:B------:R-:W-:Y:S01]  /*01e0*/  @!P3 IMAD.IADD R15, R0, 0x1, R21 ;  /* 0x00000001000fb824 */ /* 0x000fe200078e0215 */
[----:B------:R-:W-:Y:S01]  /*01f0*/  @!P3 IADD3 R21, PT, PT, R21, 0x80, RZ ;  /* 0x000000801515b810 */ /* 0x000fe20007ffe0ff */
[----:B------:R-:W5:Y:S03]  /*0200*/  @!P3 LDC.64 R28, c[0x0][0x390] ;  /* 0x0000e400ff1cbb82 */ /* 0x000f660000000a00 */
[----:B------:R-:W-:-:S13]  /*0210*/  ISETP.GE.U32.AND P2, PT, R21, R2, PT ;  /* 0x000000021500720c */ /* 0x000fda0003f46070 */
[----:B------:R-:W-:Y:S01]  /*0220*/  @!P2 IMAD.IADD R26, R0, 0x1, R21 ;  /* 0x00000001001aa824 */ /* 0x000fe200078e0215 */
[----:B-1----:R-:W1:Y:S01]  /*0230*/  @!P2 LDC.64 R18, c[0x0][0x390] ;  /* 0x0000e400ff12ab82 */ /* 0x002e620000000a00 */
[----:B------:R-:W-:-:S05]  /*0240*/  @!P2 VIADD R21, R21, 0x80 ;  /* 0x000000801515a836 */ /* 0x000fca0000000000 */
[----:B------:R-:W-:-:S13]  /*0250*/  ISETP.GE.U32.AND P1, PT, R21, R2, PT ;  /* 0x000000021500720c */ /* 0x000fda0003f26070 */
[----:B------:R-:W-:Y:S01]  /*0260*/  @!P1 IADD3 R27, PT, PT, R0, R21, RZ ;  /* 0x00000015001b9210 */ /* 0x000fe20007ffe0ff */
[----:B------:R-:W-:Y:S01]  /*0270*/  @!P1 VIADD R21, R21, 0x80 ;  /* 0x0000008015159836 */ /* 0x000fe20000000000 */
[----:B------:R-:W2:Y:S04]  /*0280*/  @!P1 LDC.64 R16, c[0x0][0x390] ;  /* 0x0000e400ff109b82 */ /* 0x000ea80000000a00 */
[----:B------:R-:W-:Y:S01]  /*0290*/  ISETP.GE.U32.AND P0, PT, R21, R2, PT ;  /* 0x000000021500720c */ /* 0x000fe20003f06070 */
[----:B0-----:R-:W-:-:S12]  /*02a0*/  @!P4 IMAD.WIDE.U32 R12, R11, 0x2, R12 ;  /* 0x000000020b0cc825 */ /* 0x001fd800078e000c */
[----:B------:R-:W-:Y:S01]  /*02b0*/  @!P0 IADD3 R25, PT, PT, R0, R21, RZ ;  /* 0x0000001500198210 */ /* 0x000fe20007ffe0ff */
[----:B------:R-:W-:-:S05]  /*02c0*/  @!P0 VIADD R21, R21, 0x80 ;  /* 0x0000008015158836 */ /* 0x000fca0000000000 */
[----:B------:R-:W-:Y:S02]  /*02d0*/  ISETP.GE.U32.AND P5, PT, R21, R2, PT ;  /* 0x000000021500720c */ /* 0x000fe40003fa6070 */
[----:B------:R-:W-:Y:S01]  /*02e0*/  PRMT R11, RZ, 0x7610, R11 ;  /* 0x00007610ff0b7816 */ /* 0x000fe2000000000b */
[----:B-----5:R-:W-:-:S05]  /*02f0*/  @!P3 IMAD.WIDE.U32 R28, R15, 0x2, R28 ;  /* 0x000000020f1cb825 */ /* 0x020fca00078e001c */
[----:B------:R0:W5:Y:S05]  /*0300*/  @!P4 LDG.E.U16 R11, desc[UR4][R12.64] ;  /* 0x000000040c0bc981 */ /* 0x00016a000c1e1500 */
[----:B------:R-:W2:Y:S08]  /*0310*/  @!P5 LDC.64 R14, c[0x0][0x390] ;  /* 0x0000e400ff0edb82 */ /* 0x000eb00000000a00 */
[----:B0-----:R-:W0:Y:S01]  /*0320*/  @!P0 LDC.64 R12, c[0x0][0x390] ;  /* 0x0000e400ff0c8b82 */ /* 0x001e220000000a00 */
[----:B------:R-:W-:Y:S01]  /*0330*/  PRMT R24, RZ, 0x7610, R24 ;  /* 0x00007610ff187816 */ /* 0x000fe20000000018 */
[----:B------:R-:W-:-:S02]  /*0340*/  @!P5 IMAD.IADD R21, R0, 0x1, R21 ;  /* 0x000000010015d824 */ /* 0x000fc400078e0215 */
[----:B-1----:R-:W-:Y:S01]  /*0350*/  @!P2 IMAD.WIDE.U32 R18, R26, 0x2, R18 ;  /* 0x000000021a12a825 */ /* 0x002fe200078e0012 */
[----:B------:R-:W-:Y:S02]  /*0360*/  PRMT R26, RZ, 0x7610, R26 ;  /* 0x00007610ff1a7816 */ /* 0x000fe4000000001a */
[----:B------:R-:W5:Y:S01]  /*0370*/  @!P3 LDG.E.U16 R24, desc[UR4][R28.64] ;  /* 0x000000041c18b981 */ /* 0x000f62000c1e1500 */
[----:B--2---:R-:W-:Y:S01]  /*0380*/  @!P1 IMAD.WIDE.U32 R16, R27, 0x2, R16 ;  /* 0x000000021b109825 */ /* 0x004fe200078e0010 */
[----:B------:R-:W-:Y:S02]  /*0390*/  PRMT R27, RZ, 0x7610, R27 ;  /* 0x00007610ff1b7816 */ /* 0x000fe4000000001b */
[----:B------:R1:W2:Y:S04]  /*03a0*/  @!P2 LDG.E.U16 R26, desc[UR4][R18.64] ;  /* 0x00000004121aa981 */ /* 0x0002a8000c1e1500 */
[----:B------:R1:W2:Y:S01]  /*03b0*/  @!P1 LDG.E.U16 R27, desc[UR4][R16.64] ;  /* 0x00000004101b9981 */ /* 0x0002a2000c1e1500 */
[----:B------:R-:W-:Y:S01]  /*03c0*/  @!P5 IMAD.WIDE.U32 R14, R21, 0x2, R14 ;  /* 0x00000002150ed825 */ /* 0x000fe200078e000e */
[----:B------:R-:W-:-:S06]  /*03d0*/  PRMT R21, RZ, 0x7610, R21 ;  /* 0x00007610ff157816 */ /* 0x000fcc0000000015 */
[----:B------:R-:W2:Y:S01]  /*03e0*/  @!P5 LDG.E.U16 R21, desc[UR4][R14.64] ;  /* 0x000000040e15d981 */ /* 0x000ea2000c1e1500 */
[----:B0-----:R-:W-:Y:S01]  /*03f0*/  @!P0 IMAD.WIDE.U32 R12, R25, 0x2, R12 ;  /* 0x00000002190c8825 */ /* 0x001fe200078e000c */
[----:B------:R-:W-:-:S06]  /*0400*/  PRMT R25, RZ, 0x7610, R25 ;  /* 0x00007610ff197816 */ /* 0x000fcc0000000019 */
[----:B------:R0:W2:Y:S01]  /*0410*/  @!P0 LDG.E.U16 R25, desc[UR4][R12.64] ;  /* 0x000000040c198981 */ /* 0x0000a2000c1e1500 */
[----:B-1----:R-:W-:-:S04]  /*0420*/  IADD3 R19, PT, PT, R3, 0x80, RZ ;  /* 0x0000008003137810 */ /* 0x002fc80007ffe0ff */
[-C--:B------:R-:W-:Y:S02]  /*0430*/  ISETP.GE.U32.AND P5, PT, R19, R2.reuse, PT ;  /* 0x000000021300720c */ /* 0x080fe40003fa6070 */
[C---:B------:R-:W-:Y:S01]  /*0440*/  ISETP.GE.U32.AND P0, PT, R3.reuse, R2, PT ;  /* 0x000000020300720c */ /* 0x040fe20003f06070 */
[C---:B------:R-:W-:Y:S01]  /*0450*/  VIADD R17, R3.reuse, 0x100 ;  /* 0x0000010003117836 */ /* 0x040fe20000000000 */
[----:B0-----:R-:W-:-:S04]  /*0460*/  IADD3 R13, PT, PT, R3, 0x180, RZ ;  /* 0x00000180030d7810 */ /* 0x001fc80007ffe0ff */
[-C--:B------:R-:W-:Y:S01]  /*0470*/  ISETP.GE.U32.AND P2, PT, R13, R2.reuse, PT ;  /* 0x000000020d00720c */ /* 0x080fe20003f46070 */
[----:B------:R-:W-:Y:S01]  /*0480*/  VIADD R13, R3, 0x200 ;  /* 0x00000200030d7836 */ /* 0x000fe20000000000 */
[----:B------:R-:W-:-:S03]  /*0490*/  ISETP.GE.U32.AND P1, PT, R17, R2, PT ;  /* 0x000000021100720c */ /* 0x000fc60003f26070 */
[----:B------:R-:W-:Y:S01]  /*04a0*/  @!P5 IMAD.U32 R17, R5, 0x10000, RZ ;  /* 0x000100000511d824 */ /* 0x000fe200078e00ff */
[----:B------:R-:W-:Y:S01]  /*04b0*/  ISETP.GE.U32.AND P3, PT, R13, R2, PT ;  /* 0x000000020d00720c */ /* 0x000fe20003f66070 */
[----:B------:R-:W-:-:S05]  /*04c0*/  VIADD R13, R3, 0x280 ;  /* 0x00000280030d7836 */ /* 0x000fca0000000000 */
[----:B------:R-:W-:Y:S02]  /*04d0*/  ISETP.GE.U32.AND P4, PT, R13, R2, PT ;  /* 0x000000020d00720c */ /* 0x000fe40003f86070 */
[----:B------:R-:W0:Y:S01]  /*04e0*/  @!P0 LDC.64 R12, c[0x0][0x388] ;  /* 0x0000e200ff0c8b82 */ /* 0x000e220000000a00 */
[----:B------:R-:W-:Y:S01]  /*04f0*/  @!P0 IMAD.U32 R18, R5, 0x10000, RZ ;  /* 0x0001000005128824 */ /* 0x000fe200078e00ff */
[----:B------:R-:W-:Y:S04]  /*0500*/  BSSY.RECONVERGENT B0, `(.L_x_2076) ;  /* 0x000005c000007945 */ /* 0x000fe80003800200 */
[----:B------:R-:W-:Y:S01]  /*0510*/  BSSY.RELIABLE B1, `(.L_x_2077) ;  /* 0x0000054000017945 */ /* 0x000fe20003800100 */
[----:B---3--:R-:W-:Y:S02]  /*0520*/  @!P0 IMAD.U32 R20, R20, 0x10000, RZ ;  /* 0x0001000014148824 */ /* 0x008fe400078e00ff */
[----:B----4-:R-:W-:-:S06]  /*0530*/  @!P5 IMAD.U32 R16, R23, 0x10000, RZ ;  /* 0x000100001710d824 */ /* 0x010fcc00078e00ff */
[----:B------:R-:W1:Y:S08]  /*0540*/  @!P5 MUFU.RCP R16, R16 ;  /* 0x000000100010d308 */ /* 0x000e700000001000 */
[----:B------:R-:W3:Y:S01]  /*0550*/  @!P0 MUFU.RCP R15, R20 ;  /* 0x00000014000f8308 */ /* 0x000ee20000001000 */
[----:B-1----:R-:W-:Y:S01]  /*0560*/  @!P5 FMUL.FTZ R16, R17, R16 ;  /* 0x000000101110d220 */ /* 0x002fe20000410000 */
[----:B------:R-:W-:-:S05]  /*0570*/  VIADD R17, R3, 0x300 ;  /* 0x0000030003117836 */ /* 0x000fca0000000000 */
[----:B------:R-:W-:Y:S02]  /*0580*/  ISETP.GE.U32.AND P6, PT, R17, R2, PT ;  /* 0x000000021100720c */ /* 0x000fe40003fc6070 */
[----:B------:R-:W-:Y:S02]  /*0590*/  IADD3 R17, PT, PT, R3, 0x380, RZ ;  /* 0x0000038003117810 */ /* 0x000fe40007ffe0ff */
[----:B------:R-:W-:Y:S02]  /*05a0*/  @!P5 F2FP.BF16.F32.PACK_AB R4, RZ, R16 ;  /* 0x00000010ff04d23e */ /* 0x000fe400000010ff */
[----:B------:R-:W-:Y:S01]  /*05b0*/  ISETP.GE.U32.AND P5, PT, R17, R2, PT ;  /* 0x000000021100720c */ /* 0x000fe20003fa6070 */
[----:B---3--:R-:W-:Y:S01]  /*05c0*/  @!P0 FMUL.FTZ R18, R18, R15 ;  /* 0x0000000f12128220 */ /* 0x008fe20000410000 */
[----:B------:R-:W-:-:S04]  /*05d0*/  @!P0 IMAD.IADD R23, R0, 0x1, R3 ;  /* 0x0000000100178824 */ /* 0x000fc800078e0203 */
[----:B------:R-:W-:Y:S01]  /*05e0*/  @!P0 F2FP.BF16.F32.PACK_AB R22, RZ, R18 ;  /* 0x00000012ff16823e */ /* 0x000fe200000010ff */
[----:B0-----:R-:W-:-:S03]  /*05f0*/  @!P0 IMAD.WIDE.U32 R12, R23, 0x2, R12 ;  /* 0x00000002170c8825 */ /* 0x001fc600078e000c */
[----:B------:R-:W-:Y:S01]  /*0600*/  PRMT R23, R22, 0x7610, R23 ;  /* 0x0000761016177816 */ /* 0x000fe20000000017 */
[----:B------:R-:W-:Y:S01]  /*0610*/  @!P0 IMAD.MOV.U32 R3, RZ, RZ, R19 ;  /* 0x000000ffff038224 */ /* 0x000fe200078e0013 */
[C---:B------:R-:W-:Y:S02]  /*0620*/  @!P1 SHF.L.U32 R20, R5.reuse, 0x10, RZ ;  /* 0x0000001005149819 */ /* 0x040fe400000006ff */
[----:B------:R-:W-:Y:S01]  /*0630*/  @!P2 SHF.L.U32 R19, R5, 0x10, RZ ;  /* 0x000000100513a819 */ /* 0x000fe200000006ff */
[----:B------:R0:W-:Y:S01]  /*0640*/  @!P0 STG.E.U16 desc[UR4][R12.64], R23 ;  /* 0x000000170c008986 */ /* 0x0001e2000c101504 */
[----:B------:R-:W-:Y:S02]  /*0650*/  ISETP.GE.U32.AND P0, PT, R3, R2, PT ;  /* 0x000000020300720c */ /* 0x000fe40003f06070 */
[----:B-----5:R-:W-:-:S06]  /*0660*/  @!P1 SHF.L.U32 R11, R11, 0x10, RZ ;  /* 0x000000100b0b9819 */ /* 0x020fcc00000006ff */
[----:B------:R-:W1:Y:S01]  /*0670*/  @!P1 MUFU.RCP R11, R11 ;  /* 0x0000000b000b9308 */ /* 0x000e620000001000 */
[----:B------:R-:W-:Y:S01]  /*0680*/  @!P2 SHF.L.U32 R14, R24, 0x10, RZ ;  /* 0x00000010180ea819 */ /* 0x000fe200000006ff */
[----:B--2---:R-:W-:-:S06]  /*0690*/  @!P3 IMAD.U32 R16, R26, 0x10000, RZ ;  /* 0x000100001a10b824 */ /* 0x004fcc00078e00ff */
[----:B------:R-:W2:Y:S01]  /*06a0*/  @!P2 MUFU.RCP R14, R14 ;  /* 0x0000000e000ea308 */ /* 0x000ea20000001000 */
[----:B------:R-:W-:Y:S02]  /*06b0*/  @!P4 IMAD.U32 R17, R27, 0x10000, RZ ;  /* 0x000100001b11c824 */ /* 0x000fe400078e00ff */
[----:B------:R-:W-:-:S05]  /*06c0*/  @!P5 IMAD.U32 R18, R21, 0x10000, RZ ;  /* 0x000100001512d824 */ /* 0x000fca00078e00ff */
[----:B------:R-:W3:Y:S01]  /*06d0*/  @!P3 MUFU.RCP R16, R16 ;  /* 0x000000100010b308 */ /* 0x000ee20000001000 */
[----:B------:R-:W-:-:S07]  /*06e0*/  @!P6 SHF.L.U32 R15, R25, 0x10, RZ ;  /* 0x00000010190fe819 */ /* 0x000fce00000006ff */
[----:B------:R-:W4:Y:S08]  /*06f0*/  @!P4 MUFU.RCP R17, R17 ;  /* 0x000000110011c308 */ /* 0x000f300000001000 */
[----:B------:R-:W5:Y:S08]  /*0700*/  @!P6 MUFU.RCP R15, R15 ;  /* 0x0000000f000fe308 */ /* 0x000f700000001000 */
[----:B------:R-:W0:Y:S01]  /*0710*/  @!P5 MUFU.RCP R18, R18 ;  /* 0x000000120012d308 */ /* 0x000e220000001000 */
[----:B-1----:R-:W-:Y:S01]  /*0720*/  @!P1 FMUL.FTZ R11, R20, R11 ;  /* 0x0000000b140b9220 */ /* 0x002fe20000410000 */
[----:B--2---:R-:W-:Y:S01]  /*0730*/  @!P2 FMUL.FTZ R14, R19, R14 ;  /* 0x0000000e130ea220 */ /* 0x004fe20000410000 */
[C---:B------:R-:W-:Y:S01]  /*0740*/  @!P4 SHF.L.U32 R20, R5.reuse, 0x10, RZ ;  /* 0x000000100514c819 */ /* 0x040fe200000006ff */
[C---:B------:R-:W-:Y:S01]  /*0750*/  @!P3 IMAD.U32 R21, R5.reuse, 0x10000, RZ ;  /* 0x000100000515b824 */ /* 0x040fe200078e00ff */
[C---:B------:R-:W-:Y:S01]  /*0760*/  @!P5 SHF.L.U32 R19, R5.reuse, 0x10, RZ ;  /* 0x000000100513d819 */ /* 0x040fe200000006ff */
[----:B------:R-:W-:-:S02]  /*0770*/  @!P6 IMAD.U32 R22, R5, 0x10000, RZ ;  /* 0x000100000516e824 */ /* 0x000fc400078e00ff */
[----:B---3--:R-:W-:Y:S01]  /*0780*/  @!P3 FMUL.FTZ R16, R21, R16 ;  /* 0x000000101510b220 */ /* 0x008fe20000410000 */
[----:B----4-:R-:W-:Y:S01]  /*0790*/  @!P4 FMUL.FTZ R17, R20, R17 ;  /* 0x000000111411c220 */ /* 0x010fe20000410000 */
[----:B-----5:R-:W-:Y:S01]  /*07a0*/  @!P6 FMUL.FTZ R15, R22, R15 ;  /* 0x0000000f160fe220 */ /* 0x020fe20000410000 */
[----:B------:R-:W-:Y:S01]  /*07b0*/  @!P1 F2FP.BF16.F32.PACK_AB R5, RZ, R11 ;  /* 0x0000000bff05923e */ /* 0x000fe200000010ff */
[----:B0-----:R-:W-:Y:S01]  /*07c0*/  @!P5 FMUL.FTZ R18, R19, R18 ;  /* 0x000000121312d220 */ /* 0x001fe20000410000 */
[----:B------:R-:W-:Y:S02]  /*07d0*/  @!P2 F2FP.BF16.F32.PACK_AB R6, RZ, R14 ;  /* 0x0000000eff06a23e */ /* 0x000fe400000010ff */
[----:B------:R-:W-:Y:S02]  /*07e0*/  @!P3 F2FP.BF16.F32.PACK_AB R7, RZ, R16 ;  /* 0x00000010ff07b23e */ /* 0x000fe400000010ff */
[----:B------:R-:W-:Y:S02]  /*07f0*/  @!P4 F2FP.BF16.F32.PACK_AB R8, RZ, R17 ;  /* 0x00000011ff08c23e */ /* 0x000fe400000010ff */
[----:B------:R-:W-:-:S02]  /*0800*/  @!P6 F2FP.BF16.F32.PACK_AB R9, RZ, R15 ;  /* 0x0000000fff09e23e */ /* 0x000fc400000010ff */
[----:B------:R-:W-:Y:S01]  /*0810*/  @!P5 F2FP.BF16.F32.PACK_AB R10, RZ, R18 ;  /* 0x00000012ff0ad23e */ /* 0x000fe200000010ff */
[----:B------:R-:W-:Y:S06]  /*0820*/  @P0 BRA `(.L_x_2078) ;  /* 0x0000000000300947 */ /* 0x000fec0003800000 */
        /* <DEDUP_REMOVED lines=12> */
.L_x_2078:
[----:B------:R-:W-:-:S13]  /*08f0*/  ISETP.GE.U32.AND P0, PT, R3, R2, PT ;  /* 0x000000020300720c */ /* 0x000fda0003f06070 */
[----:B------:R-:W-:Y:S05]  /*0900*/  @P0 BRA `(.L_x_2080) ;  /* 0x0000000000300947 */ /* 0x000fea0003800000 */
[----:B0-----:R-:W0:Y:S01]  /*0910*/  LDC.64 R4, c[0x0][0x388] ;  /* 0x0000e200ff047b82 */ /* 0x001e220000000a00 */
[----:B------:R-:W-:Y:S01]  /*0920*/  IMAD.IADD R11, R0, 0x1, R3 ;  /* 0x00000001000b7824 */ /* 0x000fe200078e0203 */
[----:B------:R-:W-:-:S03]  /*0930*/  IADD3 R3, PT, PT, R3, 0x80, RZ ;  /* 0x0000008003037810 */ /* 0x000fc60007ffe0ff */
[----:B0-----:R-:W-:-:S05]  /*0940*/  IMAD.WIDE.U32 R4, R11, 0x2, R4 ;  /* 0x000000020b047825 */ /* 0x001fca00078e0004 */
[----:B------:R1:W-:Y:S02]  /*0950*/  STG.E.U16 desc[UR4][R4.64], R6 ;  /* 0x0000000604007986 */ /* 0x0003e4000c101504 */
.L_x_2079:
[----:B------:R-:W-:-:S13]  /*0960*/  ISETP.GE.U32.AND P0, PT, R3, R2, PT ;  /* 0x000000020300720c */ /* 0x000fda0003f06070 */
[----:B------:R-:W-:Y:S05]  /*0970*/  @P0 BRA `(.L_x_2081) ;  /* 0x0000000000340947 */ /* 0x000fea0003800000 */
[----:B01----:R-:W0:Y:S01]  /*0980*/  LDC.64 R4, c[0x0][0x388] ;  /* 0x0000e200ff047b82 */ /* 0x003e220000000a00 */
[----:B------:R-:W-:Y:S01]  /*0990*/  IMAD.IADD R11, R0, 0x1, R3 ;  /* 0x00000001000b7824 */ /* 0x000fe200078e0203 */
[----:B------:R-:W-:-:S03]  /*09a0*/  IADD3 R3, PT, PT, R3, 0x80, RZ ;  /* 0x0000008003037810 */ /* 0x000fc60007ffe0ff */
[----:B0-----:R-:W-:-:S05]  /*09b0*/  IMAD.WIDE.U32 R4, R11, 0x2, R4 ;  /* 0x000000020b047825 */ /* 0x001fca00078e0004 */
[----:B------:R1:W-:Y:S02]  /*09c0*/  STG.E.U16 desc[UR4][R4.64], R7 ;  /* 0x0000000704007986 */ /* 0x0003e4000c101504 */
.L_x_2080:
        /* <DEDUP_REMOVED lines=8> */
.L_x_2081:
[----:B------:R-:W-:Y:S05]  /*0a50*/  BSYNC.RELIABLE B1 ;  /* 0x0000000000017941 */ /* 0x000fea0003800100 */
.L_x_2077:
[----:B------:R-:W-:-:S13]  /*0a60*/  ISETP.GE.U32.AND P0, PT, R3, R2, PT ;  /* 0x000000020300720c */ /* 0x000fda0003f06070 */
[----:B012---:R-:W0:Y:S01]  /*0a70*/  @!P0 LDC.64 R4, c[0x0][0x388] ;  /* 0x0000e200ff048b82 */ /* 0x007e220000000a00 */
[----:B------:R-:W-:Y:S01]  /*0a80*/  @!P0 IMAD.IADD R7, R0, 0x1, R3 ;  /* 0x0000000100078824 */ /* 0x000fe200078e0203 */
[----:B------:R-:W-:-:S03]  /*0a90*/  @!P0 IADD3 R3, PT, PT, R3, 0x80, RZ ;  /* 0x0000008003038810 */ /* 0x000fc60007ffe0ff */
[----:B0-----:R-:W-:-:S05]  /*0aa0*/  @!P0 IMAD.WIDE.U32 R4, R7, 0x2, R4 ;  /* 0x0000000207048825 */ /* 0x001fca00078e0004 */
[----:B------:R2:W-:Y:S02]  /*0ab0*/  @!P0 STG.E.U16 desc[UR4][R4.64], R9 ;  /* 0x0000000904008986 */ /* 0x0005e4000c101504 */
.L_x_2082:
[----:B------:R-:W-:Y:S05]  /*0ac0*/  BSYNC.RECONVERGENT B0 ;  /* 0x0000000000007941 */ /* 0x000fea0003800200 */
.L_x_2076:
        /* <DEDUP_REMOVED lines=8> */
.L_x_2075:
[----:B------:R-:W0:Y:S01]  /*0b50*/  S2R R2, SR_TID.X ;  /* 0x0000000000027919 */ /* 0x000e220000002100 */
[----:B------:R-:W1:Y:S02]  /*0b60*/  LDC.64 R6, c[0x0][0x390] ;  /* 0x0000e400ff067b82 */ /* 0x000e640000000a00 */
[----:B-1----:R-:W-:-:S04]  /*0b70*/  IMAD.WIDE.U32 R6, R0, 0x2, R6 ;  /* 0x0000000200067825 */ /* 0x002fc800078e0006 */
[----:B0-----:R-:W-:-:S05]  /*0b80*/  IMAD.WIDE.U32 R6, R2, 0x4, R6 ;  /* 0x0000000402067825 */ /* 0x001fca00078e0006 */
[----:B------:R-:W3:Y:S04]  /*0b90*/  LDG.E R10, desc[UR4][R6.64+0x200] ;  /* 0x00020004060a7981 */ /* 0x000ee8000c1e1900 */
[----:B------:R-:W4:Y:S04]  /*0ba0*/  LDG.E R9, desc[UR4][R6.64] ;  /* 0x0000000406097981 */ /* 0x000f28000c1e1900 */
[----:B------:R-:W5:Y:S04]  /*0bb0*/  LDG.E R11, desc[UR4][R6.64+0x400] ;  /* 0x00040004060b7981 */ /* 0x000f68000c1e1900 */
[----:B------:R0:W2:Y:S02]  /*0bc0*/  LDG.E R12, desc[UR4][R6.64+0x600] ;  /* 0x00060004060c7981 */ /* 0x0000a4000c1e1900 */
[----:B0-----:R-:W0:Y:S02]  /*0bd0*/  LDC.64 R6, c[0x0][0x388] ;  /* 0x0000e200ff067b82 */ /* 0x001e240000000a00 */
[----:B0-----:R-:W-:-:S04]  /*0be0*/  IMAD.WIDE.U32 R6, R0, 0x2, R6 ;  /* 0x0000000200067825 */ /* 0x001fc800078e0006 */
[----:B------:R-:W-:-:S04]  /*0bf0*/  IMAD.WIDE.U32 R6, R2, 0x4, R6 ;  /* 0x0000000402067825 */ /* 0x000fc800078e0006 */
[----:B---3--:R-:W-:Y:S01]  /*0c00*/  IMAD.U32 R8, R10, 0x10000, RZ ;  /* 0x000100000a087824 */ /* 0x008fe200078e00ff */
[----:B----4-:R-:W-:Y:S02]  /*0c10*/  PRMT R10, R9, 0x7632, R10 ;  /* 0x00007632090a7816 */ /* 0x010fe4000000000a */
[C---:B-----5:R-:W-:Y:S02]  /*0c20*/  SHF.L.U32 R4, R11.reuse, 0x10, RZ ;  /* 0x000000100b047819 */ /* 0x060fe400000006ff */
[----:B------:R-:W-:Y:S01]  /*0c30*/  PRMT R11, R11, 0x7632, R11 ;  /* 0x000076320b0b7816 */ /* 0x000fe2000000000b */
[C---:B--2---:R-:W-:Y:S01]  /*0c40*/  IMAD.U32 R14, R12.reuse, 0x10000, RZ ;  /* 0x000100000c0e7824 */ /* 0x044fe200078e00ff */
[----:B------:R-:W-:Y:S02]  /*0c50*/  PRMT R12, R12, 0x7632, R12 ;  /* 0x000076320c0c7816 */ /* 0x000fe4000000000c */
[C---:B------:R-:W-:Y:S02]  /*0c60*/  SHF.L.U32 R13, R10.reuse, 0x10, RZ ;  /* 0x000000100a0d7819 */ /* 0x040fe400000006ff */
[----:B------:R-:W-:Y:S01]  /*0c70*/  PRMT R10, R10, 0x7632, R10 ;  /* 0x000076320a0a7816 */ /* 0x000fe2000000000a */
[----:B------:R-:W-:Y:S01]  /*0c80*/  IMAD.U32 R12, R12, 0x10000, RZ ;  /* 0x000100000c0c7824 */ /* 0x000fe200078e00ff */
[----:B------:R-:W-:-:S02]  /*0c90*/  SHF.L.U32 R11, R11, 0x10, RZ ;  /* 0x000000100b0b7819 */ /* 0x000fc400000006ff */
[----:B------:R-:W-:Y:S01]  /*0ca0*/  SHF.L.U32 R3, R9, 0x10, RZ ;  /* 0x0000001009037819 */ /* 0x000fe200000006ff */
[----:B------:R-:W-:Y:S01]  /*0cb0*/  IMAD.U32 R10, R10, 0x10000, RZ ;  /* 0x000100000a0a7824 */ /* 0x000fe200078e00ff */
[----:B------:R0:W1:Y:S08]  /*0cc0*/  MUFU.RCP R9, R14 ;  /* 0x0000000e00097308 */ /* 0x0000700000001000 */
[----:B------:R-:W2:Y:S08]  /*0cd0*/  MUFU.RCP R11, R11 ;  /* 0x0000000b000b7308 */ /* 0x000eb00000001000 */
[----:B------:R-:W3:Y:S08]  /*0ce0*/  MUFU.RCP R3, R3 ;  /* 0x0000000300037308 */ /* 0x000ef00000001000 */
[----:B------:R-:W4:Y:S08]  /*0cf0*/  MUFU.RCP R8, R8 ;  /* 0x0000000800087308 */ /* 0x000f300000001000 */
[----:B------:R-:W5:Y:S08]  /*0d00*/  MUFU.RCP R4, R4 ;  /* 0x0000000400047308 */ /* 0x000f700000001000 */
[----:B------:R-:W5:Y:S08]  /*0d10*/  MUFU.RCP R13, R13 ;  /* 0x0000000d000d7308 */ /* 0x000f700000001000 */
[----:B------:R1:W5:Y:S08]  /*0d20*/  MUFU.RCP R15, R10 ;  /* 0x0000000a000f7308 */ /* 0x0003700000001000 */
[----:B------:R-:W5:Y:S01]  /*0d30*/  MUFU.RCP R12, R12 ;  /* 0x0000000c000c7308 */ /* 0x000f620000001000 */
[----:B0-----:R-:W-:-:S05]  /*0d40*/  SHF.L.U32 R14, R5, 0x10, RZ ;  /* 0x00000010050e7819 */ /* 0x001fca00000006ff */
[C---:B-1----:R-:W-:Y:S01]  /*0d50*/  FMUL.FTZ R10, R14.reuse, R9 ;  /* 0x000000090e0a7220 */ /* 0x042fe20000410000 */
[C---:B--2---:R-:W-:Y:S01]  /*0d60*/  FMUL.FTZ R9, R14.reuse, R11 ;  /* 0x0000000b0e097220 */ /* 0x044fe20000410000 */
[C---:B---3--:R-:W-:Y:S01]  /*0d70*/  FMUL.FTZ R3, R14.reuse, R3 ;  /* 0x000000030e037220 */ /* 0x048fe20000410000 */
[C---:B----4-:R-:W-:Y:S01]  /*0d80*/  FMUL.FTZ R8, R14.reuse, R8 ;  /* 0x000000080e087220 */ /* 0x050fe20000410000 */
[C---:B-----5:R-:W-:Y:S01]  /*0d90*/  FMUL.FTZ R4, R14.reuse, R4 ;  /* 0x000000040e047220 */ /* 0x060fe20000410000 */
[C---:B------:R-:W-:Y:S01]  /*0da0*/  FMUL.FTZ R0, R14.reuse, R13 ;  /* 0x0000000d0e007220 */ /* 0x040fe20000410000 */
[C---:B------:R-:W-:Y:S01]  /*0db0*/  FMUL.FTZ R5, R14.reuse, R15 ;  /* 0x0000000f0e057220 */ /* 0x040fe20000410000 */
[----:B------:R-:W-:-:S03]  /*0dc0*/  FMUL.FTZ R11, R14, R12 ;  /* 0x0000000c0e0b7220 */ /* 0x000fc60000410000 */
[----:B------:R-:W-:Y:S02]  /*0dd0*/  F2FP.BF16.F32.PACK_AB R3, R0, R3 ;  /* 0x000000030003723e */ /* 0x000fe400000010ff */
        /* <DEDUP_REMOVED lines=8> */
.L_x_2083:
        /* <DEDUP_REMOVED lines=10> */
.L_x_19427:


//--------------------- .text._ZN2at6native29vectorized_elementwise_kernelILi4ENS0_13AUnaryFunctorIN3c108BFloat16ES4_S4_NS0_15binary_internal10DivFunctorIS4_EEEESt5arrayIPcLm2EEEEviT0_T1_ --------------------------
	.section	.text._ZN2at6native29vectorized_elementwise_kernelILi4ENS0_13AUnaryFunctorIN3c108BFloat16ES4_S4_NS0_15binary_internal10DivFunctorIS4_EEEESt5arrayIPcLm2EEEEviT0_T1_,"ax",@progbits
	.align	128
        .global         _ZN2at6native29vectorized_elementwise_kernelILi4ENS0_13AUnaryFunctorIN3c108BFloat16ES4_S4_NS0_15binary_internal10DivFunctorIS4_EEEESt5arrayIPcLm2EEEEviT0_T1_
        .type           _ZN2at6native29vectorized_elementwise_kernelILi4ENS0_13AUnaryFunctorIN3c108BFloat16ES4_S4_NS0_15binary_internal10DivFunctorIS4_EEEESt5arrayIPcLm2EEEEviT0_T1_,@function
        .size           _ZN2at6native29vectorized_elementwise_kernelILi4ENS0_13AUnaryFunctorIN3c108BFloat16ES4_S4_NS0_15binary_internal10DivFunctorIS4_EEEESt5arrayIPcLm2EEEEviT0_T1_,(.L_x_19428 - _ZN2at6native29vectorized_elementwise_kernelILi4ENS0_13AUnaryFunctorIN3c108BFloat16ES4_S4_NS0_15binary_internal10DivFunctorIS4_EEEESt5arrayIPcLm2EEEEviT0_T1_)
        .other          _ZN2at6native29vectorized_elementwise_kernelILi4ENS0_13AUnaryFunctorIN3c108BFloat16ES4_S4_NS0_15binary_internal10DivFunctorIS4_EEEESt5arrayIPcLm2EEEEviT0_T1_,@"STO_CUDA_ENTRY STV_DEFAULT"
_ZN2at6native29vectorized_elementwise_kernelILi4ENS0_13AUnaryFunctorIN3c108BFloat16ES4_S4_NS0_15binary_internal10DivFunctorIS4_EEEESt5arrayIPcLm2EEEEviT0_T1_:
.text._ZN2at6native29vectorized_elementwise_kernelILi4ENS0_13AUnaryFunctorIN3c108BFloat16ES4_S4_NS0_15binary_internal10DivFunctorIS4_EEEESt5arrayIPcLm2EEEEviT0_T1_:
        /* <DEDUP_REMOVED lines=143> */
.L_x_2087:
[----:B------:R-:W-:-:S13]  /*08f0*/  ISETP.GE.U32.AND P0, PT, R3, R2, PT ;  /* 0x000000020300720c */ /* 0x000fda0003f06070 */
[----:B------:R-:W-:Y:S05]  /*0900*/  @P0 BRA `(.L_x_2089) ;  /* 0x0000000000300947 */ /* 0x000fea0003800000 */
[----:B0-----:R-:W0:Y:S01]  /*0910*/  LDC.64 R4, c[0x0][0x388] ;  /* 0x0000e200ff047b82 */ /* 0x001e220000000a00 */
[----:B------:R-:W-:Y:S01]  /*0920*/  IMAD.IADD R11, R0, 0x1, R3 ;  /* 0x00000001000b7824 */ /* 0x000fe200078e0203 */
[----:B------:R-:W-:-:S03]  /*0930*/  IADD3 R3, PT, PT, R3, 0x80, RZ ;  /* 0x0000008003037810 */ /* 0x000fc60007ffe0ff */
[----:B0-----:R-:W-:-:S05]  /*0940*/  IMAD.WIDE.U32 R4, R11, 0x2, R4 ;  /* 0x000000020b047825 */ /* 0x001fca00078e0004 */
[----:B------:R1:W-:Y:S02]  /*0950*/  STG.E.U16 desc[UR4][R4.64], R6 ;  /* 0x0000000604007986 */ /* 0x0003e4000c101504 */
.L_x_2088:
[----:B------:R-:W-:-:S13]  /*0960*/  ISETP.GE.U32.AND P0, PT, R3, R2, PT ;  /* 0x000000020300720c */ /* 0x000fda0003f06070 */
[----:B------:R-:W-:Y:S05]  /*0970*/  @P0 BRA `(.L_x_2090) ;  /* 0x0000000000340947 */ /* 0x000fea0003800000 */
[----:B01----:R-:W0:Y:S01]  /*0980*/  LDC.64 R4, c[0x0][0x388] ;  /* 0x0000e200ff047b82 */ /* 0x003e220000000a00 */
[----:B------:R-:W-:Y:S01]  /*0990*/  IMAD.IADD R11, R0, 0x1, R3 ;  /* 0x00000001000b7824 */ /* 0x000fe200078e0203 */
[----:B------:R-:W-:-:S03]  /*09a0*/  IADD3 R3, PT, PT, R3, 0x80, RZ ;  /* 0x0000008003037810 */ /* 0x000fc60007ffe0ff */
[----:B0-----:R-:W-:-:S05]  /*09b0*/  IMAD.WIDE.U32 R4, R11, 0x2, R4 ;  /* 0x000000020b047825 */ /* 0x001fca00078e0004 */
[----:B------:R1:W-:Y:S02]  /*09c0*/  STG.E.U16 desc[UR4][R4.64], R7 ;  /* 0x0000000704007986 */ /* 0x0003e4000c101504 */
.L_x_2089:
        /* <DEDUP_REMOVED lines=8> */
.L_x_2090:
[----:B------:R-:W-:Y:S05]  /*0a50*/  BSYNC.RELIABLE B1 ;  /* 0x0000000000017941 */ /* 0x000fea0003800100 */
.L_x_2086:
[----:B------:R-:W-:-:S13]  /*0a60*/  ISETP.GE.U32.AND P0, PT, R3, R2, PT ;  /* 0x000000020300720c */ /* 0x000fda0003f06070 */
[----:B012---:R-:W0:Y:S01]  /*0a70*/  @!P0 LDC.64 R4, c[0x0][0x388] ;  /* 0x0000e200ff048b82 */ /* 0x007e220000000a00 */
[----:B------:R-:W-:Y:S01]  /*0a80*/  @!P0 IMAD.IADD R7, R0, 0x1, R3 ;  /* 0x0000000100078824 */ /* 0x000fe200078e0203 */
[----:B------:R-:W-:-:S03]  /*0a90*/  @!P0 IADD3 R3, PT, PT, R3, 0x80, RZ ;  /* 0x0000008003038810 */ /* 0x000fc60007ffe0ff */
[----:B0-----:R-:W-:-:S05]  /*0aa0*/  @!P0 IMAD.WIDE.U32 R4, R7, 0x2, R4 ;  /* 0x0000000207048825 */ /* 0x001fca00078e0004 */
[----:B------:R2:W-:Y:S02]  /*0ab0*/  @!P0 STG.E.U16 desc[UR4][R4.64], R9 ;  /* 0x0000000904008986 */ /* 0x0005e4000c101504 */
.L_x_2091:
[----:B------:R-:W-:Y:S05]  /*0ac0*/  BSYNC.RECONVERGENT B0 ;  /* 0x0000000000007941 */ /* 0x000fea0003800200 */
.L_x_2085:
        /* <DEDUP_REMOVED lines=8> */
.L_x_2084:
[----:B------:R-:W0:Y:S01]  /*0b50*/  S2R R2, SR_TID.X ;  /* 0x0000000000027919 */ /* 0x000e220000002100 */
[----:B------:R-:W1:Y:S02]  /*0b60*/  LDC.64 R6, c[0x0][0x390] ;  /* 0x0000e400ff067b82 */ /* 0x000e640000000a00 */
[----:B-1----:R-:W-:-:S04]  /*0b70*/  IMAD.WIDE.U32 R6, R0, 0x2, R6 ;  /* 0x0000000200067825 */ /* 0x002fc800078e0006 */
[----:B0-----:R-:W-:-:S05]  /*0b80*/  IMAD.WIDE.U32 R12, R2, 0x8, R6 ;  /* 0x00000008020c7825 */ /* 0x001fca00078e0006 */
[----:B------:R-:W3:Y:S04]  /*0b90*/  LDG.E.64 R8, desc[UR4][R12.64] ;  /* 0x000000040c087981 */ /* 0x000ee8000c1e1b00 */
[----:B------:R-:W4:Y:S01]  /*0ba0*/  LDG.E.64 R6, desc[UR4][R12.64+0x400] ;  /* 0x000400040c067981 */ /* 0x000f22000c1e1b00 */
[----:B--2---:R-:W-:Y:S02]  /*0bb0*/  SHF.L.U32 R15, R5, 0x10, RZ ;  /* 0x00000010050f7819 */ /* 0x004fe400000006ff */
[C---:B---3--:R-:W-:Y:S01]  /*0bc0*/  SHF.L.U32 R3, R8.reuse, 0x10, RZ ;  /* 0x0000001008037819 */ /* 0x048fe200000006ff */
[----:B------:R-:W-:Y:S01]  /*0bd0*/  IMAD.U32 R10, R9, 0x10000, RZ ;  /* 0x00010000090a7824 */ /* 0x000fe200078e00ff */
[----:B------:R-:W-:Y:S02]  /*0be0*/  PRMT R8, R8, 0x7632, R8 ;  /* 0x0000763208087816 */ /* 0x000fe40000000008 */
[----:B----4-:R-:W-:Y:S01]  /*0bf0*/  SHF.L.U32 R4, R6, 0x10, RZ ;  /* 0x0000001006047819 */ /* 0x010fe200000006ff */
[----:B------:R-:W-:Y:S01]  /*0c00*/  IMAD.U32 R11, R7, 0x10000, RZ ;  /* 0x00010000070b7824 */ /* 0x000fe200078e00ff */
[----:B------:R-:W-:Y:S01]  /*0c10*/  PRMT R6, R9, 0x7632, R6 ;  /* 0x0000763209067816 */ /* 0x000fe20000000006 */
[----:B------:R-:W0:Y:S01]  /*0c20*/  MUFU.RCP R3, R3 ;  /* 0x0000000300037308 */ /* 0x000e220000001000 */
[----:B------:R-:W-:-:S02]  /*0c30*/  SHF.L.U32 R14, R8, 0x10, RZ ;  /* 0x00000010080e7819 */ /* 0x000fc400000006ff */
[----:B------:R-:W1:Y:S01]  /*0c40*/  LDC.64 R8, c[0x0][0x388] ;  /* 0x0000e200ff087b82 */ /* 0x000e620000000a00 */
[C---:B------:R-:W-:Y:S01]  /*0c50*/  IMAD.U32 R12, R6.reuse, 0x10000, RZ ;  /* 0x00010000060c7824 */ /* 0x040fe200078e00ff */
[----:B------:R-:W-:Y:S02]  /*0c60*/  PRMT R6, R6, 0x7632, R6 ;  /* 0x0000763206067816 */ /* 0x000fe40000000006 */
[----:B------:R-:W-:Y:S01]  /*0c70*/  PRMT R7, R7, 0x7632, R7 ;  /* 0x0000763207077816 */ /* 0x000fe20000000007 */
[----:B------:R-:W2:Y:S01]  /*0c80*/  MUFU.RCP R14, R14 ;  /* 0x0000000e000e7308 */ /* 0x000ea20000001000 */
[----:B------:R-:W-:-:S03]  /*0c90*/  SHF.L.U32 R6, R6, 0x10, RZ ;  /* 0x0000001006067819 */ /* 0x000fc600000006ff */
[----:B------:R-:W-:-:S04]  /*0ca0*/  IMAD.U32 R13, R7, 0x10000, RZ ;  /* 0x00010000070d7824 */ /* 0x000fc800078e00ff */
[----:B------:R-:W3:Y:S01]  /*0cb0*/  MUFU.RCP R10, R10 ;  /* 0x0000000a000a7308 */ /* 0x000ee20000001000 */
[----:B0-----:R-:W-:-:S07]  /*0cc0*/  FMUL.FTZ R3, R15, R3 ;  /* 0x000000030f037220 */ /* 0x001fce0000410000 */
[----:B------:R-:W0:Y:S01]  /*0cd0*/  MUFU.RCP R12, R12 ;  /* 0x0000000c000c7308 */ /* 0x000e220000001000 */
[----:B-1----:R-:W-:-:S04]  /*0ce0*/  IMAD.WIDE.U32 R8, R0, 0x2, R8 ;  /* 0x0000000200087825 */ /* 0x002fc800078e0008 */
[----:B--2---:R-:W-:-:S03]  /*0cf0*/  FMUL.FTZ R0, R15, R14 ;  /* 0x0000000e0f007220 */ /* 0x004fc60000410000 */
[----:B------:R-:W1:Y:S01]  /*0d00*/  MUFU.RCP R6, R6 ;  /* 0x0000000600067308 */ /* 0x000e620000001000 */
[----:B---3--:R-:W-:Y:S01]  /*0d10*/  FMUL.FTZ R10, R15, R10 ;  /* 0x0000000a0f0a7220 */ /* 0x008fe20000410000 */
[----:B------:R-:W-:Y:S01]  /*0d20*/  IMAD.WIDE.U32 R8, R2, 0x8, R8 ;  /* 0x0000000802087825 */ /* 0x000fe200078e0008 */
[----:B------:R-:W-:-:S05]  /*0d30*/  F2FP.BF16.F32.PACK_AB R2, R0, R3 ;  /* 0x000000030002723e */ /* 0x000fca00000010ff */
[----:B------:R-:W2:Y:S01]  /*0d40*/  MUFU.RCP R4, R4 ;  /* 0x0000000400047308 */ /* 0x000ea20000001000 */
[----:B0-----:R-:W-:-:S05]  /*0d50*/  FMUL.FTZ R5, R15, R12 ;  /* 0x0000000c0f057220 */ /* 0x001fca0000410000 */
[----:B------:R-:W-:Y:S02]  /*0d60*/  F2FP.BF16.F32.PACK_AB R3, R5, R10 ;  /* 0x0000000a0503723e */ /* 0x000fe400000010ff */
[----:B------:R-:W0:Y:S01]  /*0d70*/  MUFU.RCP R11, R11 ;  /* 0x0000000b000b7308 */ /* 0x000e220000001000 */
[C---:B-1----:R-:W-:Y:S02]  /*0d80*/  FMUL.FTZ R7, R15.reuse, R6 ;  /* 0x000000060f077220 */ /* 0x042fe40000410000 */
[----:B------:R-:W-:Y:S05]  /*0d90*/  STG.E.64 desc[UR4][R8.64], R2 ;  /* 0x0000000208007986 */ /* 0x000fea000c101b04 */
[----:B------:R-:W1:Y:S01]  /*0da0*/  MUFU.RCP R13, R13 ;  /* 0x0000000d000d7308 */ /* 0x000e620000001000 */
[----:B--2---:R-:W-:-:S05]  /*0db0*/  FMUL.FTZ R4, R15, R4 ;  /* 0x000000040f047220 */ /* 0x004fca0000410000 */
[----:B------:R-:W-:Y:S01]  /*0dc0*/  F2FP.BF16.F32.PACK_AB R4, R7, R4 ;  /* 0x000000040704723e */ /* 0x000fe200000010ff */
[C---:B0-----:R-:W-:Y:S01]  /*0dd0*/  FMUL.FTZ R11, R15.reuse, R11 ;  /* 0x0000000b0f0b7220 */ /* 0x041fe20000410000 */
[----:B-1----:R-:W-:-:S05]  /*0de0*/  FMUL.FTZ R6, R15, R13 ;  /* 0x0000000d0f067220 */ /* 0x002fca0000410000 */
[----:B------:R-:W-:-:S05]  /*0df0*/  F2FP.BF16.F32.PACK_AB R5, R6, R11 ;  /* 0x0000000b0605723e */ /* 0x000fca00000010ff */
[----:B------:R-:W-:Y:S01]  /*0e00*/  STG.E.64 desc[UR4][R8.64+0x400], R4 ;  /* 0x0004000408007986 */ /* 0x000fe2000c101b04 */
[----:B------:R-:W-:Y:S05]  /*0e10*/  EXIT ;  /* 0x000000000000794d */ /* 0x000fea0003800000 */
.L_x_2092:
        /* <DEDUP_REMOVED lines=14> */
.L_x_19428:


//--------------------- .text._ZN2at6native29vectorized_elementwise_kernelILi8ENS0_13AUnaryFunctorIN3c108BFloat16ES4_S4_NS0_15binary_internal10DivFunctorIS4_EEEESt5arrayIPcLm2EEEEviT0_T1_ --------------------------
	.section	.text._ZN2at6native29vectorized_elementwise_kernelILi8ENS0_13AUnaryFunctorIN3c108BFloat16ES4_S4_NS0_15binary_internal10DivFunctorIS4_EEEESt5arrayIPcLm2EEEEviT0_T1_,"ax",@progbits
	.align	128
        .global         _ZN2at6native29vectorized_elementwise_kernelILi8ENS0_13AUnaryFunctorIN3c108BFloat16ES4_S4_NS0_15binary_internal10DivFunctorIS4_EEEESt5arrayIPcLm2EEEEviT0_T1_
        .type           _ZN2at6native29vectorized_elementwise_kernelILi8ENS0_13AUnaryFunctorIN3c108BFloat16ES4_S4_NS0_15binary_internal10DivFunctorIS4_EEEESt5arrayIPcLm2EEEEviT0_T1_,@function
        .size           _ZN2at6native29vectorized_elementwise_kernelILi8ENS0_13AUnaryFunctorIN3c108BFloat16ES4_S4_NS0_15binary_internal10DivFunctorIS4_EEEESt5arrayIPcLm2EEEEviT0_T1_,(.L_x_19429 - _ZN2at6native29vectorized_elementwise_kernelILi8ENS0_13AUnaryFunctorIN3c108BFloat16ES4_S4_NS0_15binary_internal10DivFunctorIS4_EEEESt5arrayIPcLm2EEEEviT0_T1_)
        .other          _ZN2at6native29vectorized_elementwise_kernelILi8ENS0_13AUnaryFunctorIN3c108BFloat16ES4_S4_NS0_15binary_internal10DivFunctorIS4_EEEESt5arrayIPcLm2EEEEviT0_T1_,@"STO_CUDA_ENTRY STV_DEFAULT"
_ZN2at6native29vectorized_elementwise_kernelILi8ENS0_13AUnaryFunctorIN3c108BFloat16ES4_S4_NS0_15binary_internal10DivFunctorIS4_EEEESt5arrayIPcLm2EEEEviT0_T1_:
.text._ZN2at6native29vectorized_elementwise_kernelILi8ENS0_13AUnaryFunctorIN3c108BFloat16ES4_S4_NS0_15binary_internal10DivFunctorIS4_EEEESt5arrayIPcLm2EEEEviT0_T1_:
        /* <DEDUP_REMOVED lines=143> */
.L_x_2096:
[----:B------:R-:W-:-:S13]  /*08f0*/  ISETP.GE.U32.AND P0, PT, R3, R2, PT ;  /* 0x000000020300720c */ /* 0x000fda0003f06070 */
[----:B------:R-:W-:Y:S05]  /*0900*/  @P0 BRA `(.L_x_2098) ;  /* 0x0000000000300947 */ /* 0x000fea0003800000 */
[----:B0-----:R-:W0:Y:S01]  /*0910*/  LDC.64 R4, c[0x0][0x388] ;  /* 0x0000e200ff047b82 */ /* 0x001e220000000a00 */
[----:B------:R-:W-:Y:S01]  /*0920*/  IMAD.IADD R11, R0, 0x1, R3 ;  /* 0x00000001000b7824 */ /* 0x000fe200078e0203 */
[----:B------:R-:W-:-:S03]  /*0930*/  IADD3 R3, PT, PT, R3, 0x80, RZ ;  /* 0x0000008003037810 */ /* 0x000fc60007ffe0ff */
[----:B0-----:R-:W-:-:S05]  /*0940*/  IMAD.WIDE.U32 R4, R11, 0x2, R4 ;  /* 0x000000020b047825 */ /* 0x001fca00078e0004 */
[----:B------:R1:W-:Y:S02]  /*0950*/  STG.E.U16 desc[UR4][R4.64], R6 ;  /* 0x0000000604007986 */ /* 0x0003e4000c101504 */
.L_x_2097:
[----:B------:R-:W-:-:S13]  /*0960*/  ISETP.GE.U32.AND P0, PT, R3, R2, PT ;  /* 0x000000020300720c */ /* 0x000fda0003f06070 */
[----:B------:R-:W-:Y:S05]  /*0970*/  @P0 BRA `(.L_x_2099) ;  /* 0x0000000000340947 */ /* 0x000fea0003800000 */
[----:B01----:R-:W0:Y:S01]  /*0980*/  LDC.64 R4, c[0x0][0x388] ;  /* 0x0000e200ff047b82 */ /* 0x003e220000000a00 */
[----:B------:R-:W-:Y:S01]  /*0990*/  IMAD.IADD R11, R0, 0x1, R3 ;  /* 0x00000001000b7824 */ /* 0x000fe200078e0203 */
[----:B------:R-:W-:-:S03]  /*09a0*/  IADD3 R3, PT, PT, R3, 0x80, RZ ;  /* 0x0000008003037810 */ /* 0x000fc60007ffe0ff */
[----:B0-----:R-:W-:-:S05]  /*09b0*/  IMAD.WIDE.U32 R4, R11, 0x2, R4 ;  /* 0x000000020b047825 */ /* 0x001fca00078e0004 */
[----:B------:R1:W-:Y:S02]  /*09c0*/  STG.E.U16 desc[UR4][R4.64], R7 ;  /* 0x0000000704007986 */ /* 0x0003e4000c101504 */
.L_x_2098:
        /* <DEDUP_REMOVED lines=8> */
.L_x_2099:
[----:B------:R-:W-:Y:S05]  /*0a50*/  BSYNC.RELIABLE B1 ;  /* 0x0000000000017941 */ /* 0x000fea0003800100 */
.L_x_2095:
[----:B------:R-:W-:-:S13]  /*0a60*/  ISETP.GE.U32.AND P0, PT, R3, R2, PT ;  /* 0x000000020300720c */ /* 0x000fda0003f06070 */
[----:B012---:R-:W0:Y:S01]  /*0a70*/  @!P0 LDC.64 R4, c[0x0][0x388] ;  /* 0x0000e200ff048b82 */ /* 0x007e220000000a00 */
[----:B------:R-:W-:Y:S01]  /*0a80*/  @!P0 IMAD.IADD R7, R0, 0x1, R3 ;  /* 0x0000000100078824 */ /* 0x000fe200078e0203 */
[----:B------:R-:W-:-:S03]  /*0a90*/  @!P0 IADD3 R3, PT, PT, R3, 0x80, RZ ;  /* 0x0000008003038810 */ /* 0x000fc60007ffe0ff */
[----:B0-----:R-:W-:-:S05]  /*0aa0*/  @!P0 IMAD.WIDE.U32 R4, R7, 0x2, R4 ;  /* 0x0000000207048825 */ /* 0x001fca00078e0004 */
[----:B------:R2:W-:Y:S02]  /*0ab0*/  @!P0 STG.E.U16 desc[UR4][R4.64], R9 ;  /* 0x0000000904008986 */ /* 0x0005e4000c101504 */
.L_x_2100:
[----:B------:R-:W-:Y:S05]  /*0ac0*/  BSYNC.RECONVERGENT B0 ;  /* 0x0000000000007941 */ /* 0x000fea0003800200 */
.L_x_2094:
        /* <DEDUP_REMOVED lines=8> */
.L_x_2093:
[----:B------:R-:W0:Y:S01]  /*0b50*/  S2R R2, SR_TID.X ;  /* 0x0000000000027919 */ /* 0x000e220000002100 */
[----:B------:R-:W1:Y:S02]  /*0b60*/  LDC.64 R6, c[0x0][0x390] ;  /* 0x0000e400ff067b82 */ /* 0x000e640000000a00 */
[----:B-1----:R-:W-:-:S04]  /*0b70*/  IMAD.WIDE.U32 R6, R0, 0x2, R6 ;  /* 0x0000000200067825 */ /* 0x002fc800078e0006 */
[----:B0-----:R-:W-:-:S05]  /*0b80*/  IMAD.WIDE.U32 R6, R2, 0x10, R6 ;  /* 0x0000001002067825 */ /* 0x001fca00078e0006 */
[----:B------:R0:W3:Y:S01]  /*0b90*/  LDG.E.128 R8, desc[UR4][R6.64] ;  /* 0x0000000406087981 */ /* 0x0000e2000c1e1d00 */
[----:B--2---:R-:W-:Y:S01]  /*0ba0*/  SHF.L.U32 R15, R5, 0x10, RZ ;  /* 0x00000010050f7819 */ /* 0x004fe200000006ff */
[----:B0-----:R-:W0:Y:S02]  /*0bb0*/  LDC.64 R6, c[0x0][0x388] ;  /* 0x0000e200ff067b82 */ /* 0x001e240000000a00 */
[----:B0-----:R-:W-:Y:S01]  /*0bc0*/  IMAD.WIDE.U32 R6, R0, 0x2, R6 ;  /* 0x0000000200067825 */ /* 0x001fe200078e0006 */
[----:B---3--:R-:W-:-:S03]  /*0bd0*/  SHF.L.U32 R4, R8, 0x10, RZ ;  /* 0x0000001008047819 */ /* 0x008fc600000006ff */
[----:B------:R-:W-:Y:S01]  /*0be0*/  IMAD.U32 R12, R9, 0x10000, RZ ;  /* 0x00010000090c7824 */ /* 0x000fe200078e00ff */
[----:B------:R-:W-:Y:S01]  /*0bf0*/  PRMT R8, R10, 0x7632, R8 ;  /* 0x000076320a087816 */ /* 0x000fe20000000008 */
[----:B------:R-:W-:Y:S01]  /*0c00*/  IMAD.U32 R14, R11, 0x10000, RZ ;  /* 0x000100000b0e7824 */ /* 0x000fe200078e00ff */
[----:B------:R-:W-:Y:S02]  /*0c10*/  PRMT R9, R9, 0x7632, R9 ;  /* 0x0000763209097816 */ /* 0x000fe40000000009 */
[C---:B------:R-:W-:Y:S01]  /*0c20*/  SHF.L.U32 R13, R8.reuse, 0x10, RZ ;  /* 0x00000010080d7819 */ /* 0x040fe200000006ff */
[----:B------:R-:W0:Y:S01]  /*0c30*/  MUFU.RCP R12, R12 ;  /* 0x0000000c000c7308 */ /* 0x000e220000001000 */
[----:B------:R-:W-:Y:S01]  /*0c40*/  PRMT R11, R11, 0x7632, R11 ;  /* 0x000076320b0b7816 */ /* 0x000fe2000000000b */
[----:B------:R-:W-:Y:S01]  /*0c50*/  IMAD.U32 R9, R9, 0x10000, RZ ;  /* 0x0001000009097824 */ /* 0x000fe200078e00ff */
[----:B------:R-:W-:Y:S02]  /*0c60*/  PRMT R8, R8, 0x7632, R8 ;  /* 0x0000763208087816 */ /* 0x000fe40000000008 */
[----:B------:R-:W-:-:S02]  /*0c70*/  SHF.L.U32 R3, R10, 0x10, RZ ;  /* 0x000000100a037819 */ /* 0x000fc400000006ff */
[----:B------:R-:W-:Y:S01]  /*0c80*/  SHF.L.U32 R8, R8, 0x10, RZ ;  /* 0x0000001008087819 */ /* 0x000fe200000006ff */
[----:B------:R1:W2:Y:S08]  /*0c90*/  MUFU.RCP R10, R14 ;  /* 0x0000000e000a7308 */ /* 0x0002b00000001000 */
[----:B------:R-:W3:Y:S01]  /*0ca0*/  MUFU.RCP R13, R13 ;  /* 0x0000000d000d7308 */ /* 0x000ee20000001000 */
[----:B-1----:R-:W-:-:S02]  /*0cb0*/  IMAD.U32 R14, R11, 0x10000, RZ ;  /* 0x000100000b0e7824 */ /* 0x002fc400078e00ff */
[----:B0-----:R-:W-:-:S05]  /*0cc0*/  FMUL.FTZ R5, R15, R12 ;  /* 0x0000000c0f057220 */ /* 0x001fca0000410000 */
[----:B------:R-:W0:Y:S01]  /*0cd0*/  MUFU.RCP R9, R9 ;  /* 0x0000000900097308 */ /* 0x000e220000001000 */
[----:B--2---:R-:W-:-:S07]  /*0ce0*/  FMUL.FTZ R12, R15, R10 ;  /* 0x0000000a0f0c7220 */ /* 0x004fce0000410000 */
[----:B------:R-:W1:Y:S01]  /*0cf0*/  MUFU.RCP R3, R3 ;  /* 0x0000000300037308 */ /* 0x000e620000001000 */
[----:B---3--:R-:W-:-:S07]  /*0d00*/  FMUL.FTZ R10, R15, R13 ;  /* 0x0000000d0f0a7220 */ /* 0x008fce0000410000 */
[----:B------:R-:W2:Y:S01]  /*0d10*/  MUFU.RCP R4, R4 ;  /* 0x0000000400047308 */ /* 0x000ea20000001000 */
[----:B0-----:R-:W-:-:S05]  /*0d20*/  FMUL.FTZ R0, R15, R9 ;  /* 0x000000090f007220 */ /* 0x001fca0000410000 */
[----:B------:R-:W-:Y:S02]  /*0d30*/  F2FP.BF16.F32.PACK_AB R5, R0, R5 ;  /* 0x000000050005723e */ /* 0x000fe400000010ff */
[----:B------:R-:W0:Y:S01]  /*0d40*/  MUFU.RCP R8, R8 ;  /* 0x0000000800087308 */ /* 0x000e220000001000 */
[----:B-1----:R-:W-:Y:S01]  /*0d50*/  FMUL.FTZ R11, R15, R3 ;  /* 0x000000030f0b7220 */ /* 0x002fe20000410000 */
[----:B------:R-:W-:-:S04]  /*0d60*/  IMAD.WIDE.U32 R2, R2, 0x10, R6 ;  /* 0x0000001002027825 */ /* 0x000fc800078e0006 */
[----:B------:R-:W-:Y:S02]  /*0d70*/  F2FP.BF16.F32.PACK_AB R6, R10, R11 ;  /* 0x0000000b0a06723e */ /* 0x000fe400000010ff */
[----:B------:R-:W1:Y:S01]  /*0d80*/  MUFU.RCP R14, R14 ;  /* 0x0000000e000e7308 */ /* 0x000e620000001000 */
[C---:B--2---:R-:W-:Y:S01]  /*0d90*/  FMUL.FTZ R4, R15.reuse, R4 ;  /* 0x000000040f047220 */ /* 0x044fe20000410000 */
[----:B0-----:R-:W-:-:S05]  /*0da0*/  FMUL.FTZ R9, R15, R8 ;  /* 0x000000080f097220 */ /* 0x001fca0000410000 */
[----:B------:R-:W-:Y:S01]  /*0db0*/  F2FP.BF16.F32.PACK_AB R4, R9, R4 ;  /* 0x000000040904723e */ /* 0x000fe200000010ff */
[----:B-1----:R-:W-:-:S05]  /*0dc0*/  FMUL.FTZ R13, R15, R14 ;  /* 0x0000000e0f0d7220 */ /* 0x002fca0000410000 */
[----:B------:R-:W-:-:S05]  /*0dd0*/  F2FP.BF16.F32.PACK_AB R7, R13, R12 ;  /* 0x0000000c0d07723e */ /* 0x000fca00000010ff */
[----:B------:R-:W-:Y:S01]  /*0de0*/  STG.E.128 desc[UR4][R2.64], R4 ;  /* 0x0000000402007986 */ /* 0x000fe2000c101d04 */
[----:B------:R-:W-:Y:S05]  /*0df0*/  EXIT ;  /* 0x000000000000794d */ /* 0x000fea0003800000 */
.L_x_2101:
        /* <DEDUP_REMOVED lines=16> */
.L_x_19429:


//--------------------- .text._ZN2at6native18elementwise_kernelILi128ELi4EZNS0_15gpu_kernel_implINS0_13BinaryFunctorIN3c104HalfES5_S5_NS0_15binary_internal10DivFunctorIS5_EEEEEEvRNS_18TensorIteratorBaseERKT_EUliE_EEviT1_ --------------------------
	.section	.text._ZN2at6native18elementwise_kernelILi128ELi4EZNS0_15gpu_kernel_implINS0_13BinaryFunctorIN3c104HalfES5_S5_NS0_15binary_internal10DivFunctorIS5_EEEEEEvRNS_18TensorIteratorBaseERKT_EUliE_EEviT1_,"ax",@progbits
	.align	128
        .global         _ZN2at6native18elementwise_kernelILi128ELi4EZNS0_15gpu_kernel_implINS0_13BinaryFunctorIN3c104HalfES5_S5_NS0_15binary_internal10DivFunctorIS5_EEEEEEvRNS_18TensorIteratorBaseERKT_EUliE_EEviT1_
        .type           _ZN2at6native18elementwise_kernelILi128ELi4EZNS0_15gpu_kernel_implINS0_13BinaryFunctorIN3c104HalfES5_S5_NS0_15binary_internal10DivFunctorIS5_EEEEEEvRNS_18TensorIteratorBaseERKT_EUliE_EEviT1_,@function
        .size           _ZN2at6native18elementwise_kernelILi128ELi4EZNS0_15gpu_kernel_implINS0_13BinaryFunctorIN3c104HalfES5_S5_NS0_15binary_internal10DivFunctorIS5_EEEEEEvRNS_18TensorIteratorBaseERKT_EUliE_EEviT1_,(.L_x_19430 - _ZN2at6native18elementwise_kernelILi128ELi4EZNS0_15gpu_kernel_implINS0_13BinaryFunctorIN3c104HalfES5_S5_NS0_15binary_internal10DivFunctorIS5_EEEEEEvRNS_18TensorIteratorBaseERKT_EUliE_EEviT1_)
        .other          _ZN2at6native18elementwise_kernelILi128ELi4EZNS0_15gpu_kernel_implINS0_13BinaryFunctorIN3c104HalfES5_S5_NS0_15binary_internal10DivFunctorIS5_EEEEEEvRNS_18TensorIteratorBaseERKT_EUliE_EEviT1_,@"STO_CUDA_ENTRY STV_DEFAULT"
_ZN2at6native18elementwise_kernelILi128ELi4EZNS0_15gpu_kernel_implINS0_13BinaryFunctorIN3c104HalfES5_S5_NS0_15binary_internal10DivFunctorIS5_EEEEEEvRNS_18TensorIteratorBaseERKT_EUliE_EEviT1_:
.text._ZN2at6native18elementwise_kernelILi128ELi4EZNS0_15gpu_kernel_implINS0_13BinaryFunctorIN3c104HalfES5_S5_NS0_15binary_internal10DivFunctorIS5_EEEEEEvRNS_18TensorIteratorBaseERKT_EUliE_EEviT1_:
        /* <DEDUP_REMOVED lines=371> */
.L_x_2104:
        /* <DEDUP_REMOVED lines=16> */
[----:B0-----:R-:W-:-:S04]  /*1830*/  F2FP.F16.F32.PACK_AB R0, RZ, R0 ;  /* 0x00000000ff00723e */ /* 0x001fc800000000ff */
[----:B------:R-:W-:Y:S01]  /*1840*/  PRMT R19, R0, 0x7610, R19 ;  /* 0x0000761000137816 */ /* 0x000fe20000000013 */
[----:B------:R-:W-:Y:S06]  /*1850*/  BRA `(.L_x_2110) ;  /* 0x0000000c00c87947 */ /* 0x000fec0003800000 */
.L_x_2108:
[----:B------:R-:W2:Y:S02]  /*1860*/  LDG.E.U8 R2, desc[UR36][R2.64] ;  /* 0x0000002402027981 */ /* 0x000ea4000c1e1100 */
[----:B--2---:R-:W-:-:S04]  /*1870*/  I2FP.F32.U32 R0, R2 ;  /* 0x0000000200007245 */ /* 0x004fc80000201000 */
[----:B------:R-:W-:-:S04]  /*1880*/  F2FP.F16.F32.PACK_AB R0, RZ, R0 ;  /* 0x00000000ff00723e */ /* 0x000fc800000000ff */
[----:B------:R-:W-:Y:S01]  /*1890*/  PRMT R19, R0, 0x7610, R19 ;  /* 0x0000761000137816 */ /* 0x000fe20000000013 */
[----:B------:R-:W-:Y:S06]  /*18a0*/  BRA `(.L_x_2110) ;  /* 0x0000000c00b47947 */ /* 0x000fec0003800000 */
.L_x_2107:
        /* <DEDUP_REMOVED lines=8> */
[----:B0-----:R-:W-:-:S04]  /*1930*/  F2FP.F16.F32.PACK_AB R0, RZ, R0 ;  /* 0x00000000ff00723e */ /* 0x001fc800000000ff */
[----:B------:R-:W-:Y:S01]  /*1940*/  PRMT R19, R0, 0x7610, R19 ;  /* 0x0000761000137816 */ /* 0x000fe20000000013 */
[----:B------:R-:W-:Y:S06]  /*1950*/  BRA `(.L_x_2110) ;  /* 0x0000000c00887947 */ /* 0x000fec0003800000 */
.L_x_2112:
[----:B------:R-:W2:Y:S02]  /*1960*/  LDG.E R2, desc[UR36][R2.64] ;  /* 0x0000002402027981 */ /* 0x000ea4000c1e1900 */
[----:B--2---:R-:W-:-:S04]  /*1970*/  I2FP.F32.S32 R0, R2 ;  /* 0x0000000200007245 */ /* 0x004fc80000201400 */
[----:B------:R-:W-:-:S04]  /*1980*/  F2FP.F16.F32.PACK_AB R0, RZ, R0 ;  /* 0x00000000ff00723e */ /* 0x000fc800000000ff */
[----:B------:R-:W-:Y:S01]  /*1990*/  PRMT R19, R0, 0x7610, R19 ;  /* 0x0000761000137816 */ /* 0x000fe20000000013 */
[----:B------:R-:W-:Y:S06]  /*19a0*/  BRA `(.L_x_2110) ;  /* 0x0000000c00747947 */ /* 0x000fec0003800000 */
.L_x_2111:
[----:B------:R-:W2:Y:S02]  /*19b0*/  LDG.E.U16 R2, desc[UR36][R2.64] ;  /* 0x0000002402027981 */ /* 0x000ea4000c1e1500 */
[----:B--2---:R-:W0:Y:S02]  /*19c0*/  I2F.S16 R0, R2 ;  /* 0x0000000200007306 */ /* 0x004e240000101400 */
[----:B0-----:R-:W-:-:S04]  /*19d0*/  F2FP.F16.F32.PACK_AB R0, RZ, R0 ;  /* 0x00000000ff00723e */ /* 0x001fc800000000ff */
[----:B------:R-:W-:Y:S01]  /*19e0*/  PRMT R19, R0, 0x7610, R19 ;  /* 0x0000761000137816 */ /* 0x000fe20000000013 */
[----:B------:R-:W-:Y:S06]  /*19f0*/  BRA `(.L_x_2110) ;  /* 0x0000000c00607947 */ /* 0x000fec0003800000 */
.L_x_2106:
[----:B------:R-:W-:-:S09]  /*1a00*/  UISETP.GT.AND UP0, UPT, UR4, 0x6, UPT ;  /* 0x000000060400788c */ /* 0x000fd2000bf04270 */
[----:B------:R-:W-:Y:S05]  /*1a10*/  BRA.U UP0, `(.L_x_2113) ;  /* 0x0000000100247547 */ /* 0x000fea000b800000 */
[----:B------:R-:W-:-:S09]  /*1a20*/  UISETP.NE.AND UP0, UPT, UR4, 0x5, UPT ;  /* 0x000000050400788c */ /* 0x000fd2000bf05270 */
[----:B------:R-:W-:Y:S05]  /*1a30*/  BRA.U !UP0, `(.L_x_2114) ;  /* 0x0000000108147547 */ /* 0x000fea000b800000 */
[----:B------:R-:W-:-:S09]  /*1a40*/  UISETP.NE.AND UP0, UPT, UR4, 0x6, UPT ;  /* 0x000000060400788c */ /* 0x000fd2000bf05270 */
[----:B------:R-:W-:Y:S05]  /*1a50*/  BRA.U UP0, `(.L_x_2109) ;  /* 0x0000000900ac7547 */ /* 0x000fea000b800000 */
[----:B------:R-:W2:Y:S02]  /*1a60*/  LDG.E R2, desc[UR36][R2.64] ;  /* 0x0000002402027981 */ /* 0x000ea4000c1e1900 */
[----:B--2---:R-:W-:Y:S01]  /*1a70*/  F2FP.F16.F32.PACK_AB R19, RZ, R2 ;  /* 0x00000002ff13723e */ /* 0x004fe200000000ff */
[----:B------:R-:W-:Y:S06]  /*1a80*/  BRA `(.L_x_2110) ;  /* 0x0000000c003c7947 */ /* 0x000fec0003800000 */
.L_x_2114:
[----:B------:R0:W5:Y:S01]  /*1a90*/  LDG.E.U16 R19, desc[UR36][R2.64] ;  /* 0x0000002402137981 */ /* 0x000162000c1e1500 */
[----:B------:R-:W-:Y:S05]  /*1aa0*/  BRA `(.L_x_2110) ;  /* 0x0000000c00347947 */ /* 0x000fea0003800000 */
.L_x_2113:
[----:B------:R-:W-:-:S09]  /*1ab0*/  UISETP.NE.AND UP0, UPT, UR4, 0x7, UPT ;  /* 0x000000070400788c */ /* 0x000fd2000bf05270 */
[----:B------:R-:W-:Y:S05]  /*1ac0*/  BRA.U !UP0, `(.L_x_2115) ;  /* 0x0000000108247547 */ /* 0x000fea000b800000 */
[----:B------:R-:W-:-:S09]  /*1ad0*/  UISETP.NE.AND UP0, UPT, UR4, 0x8, UPT ;  /* 0x000000080400788c */ /* 0x000fd2000bf05270 */
[----:B------:R-:W-:Y:S05]  /*1ae0*/  BRA.U !UP0, `(.L_x_2116) ;  /* 0x0000000108147547 */ /* 0x000fea000b800000 */
[----:B------:R-:W-:-:S09]  /*1af0*/  UISETP.NE.AND UP0, UPT, UR4, 0x9, UPT ;  /* 0x000000090400788c */ /* 0x000fd2000bf05270 */
[----:B------:R-:W-:Y:S05]  /*1b00*/  BRA.U UP0, `(.L_x_2109) ;  /* 0x0000000900807547 */ /* 0x000fea000b800000 */
[----:B------:R-:W2:Y:S02]  /*1b10*/  LDG.E R2, desc[UR36][R2.64] ;  /* 0x0000002402027981 */ /* 0x000ea4000c1e1900 */
[----:B--2---:R-:W-:Y:S01]  /*1b20*/  F2FP.F16.F32.PACK_AB R19, RZ, R2 ;  /* 0x00000002ff13723e */ /* 0x004fe200000000ff */
[----:B------:R-:W-:Y:S06]  /*1b30*/  BRA `(.L_x_2110) ;  /* 0x0000000c00107947 */ /* 0x000fec0003800000 */
.L_x_2116:
[----:B------:R1:W5:Y:S01]  /*1b40*/  LDG.E.U16 R19, desc[UR36][R2.64] ;  /* 0x0000002402137981 */ /* 0x000362000c1e1500 */
[----:B------:R-:W-:Y:S05]  /*1b50*/  BRA `(.L_x_2110) ;  /* 0x0000000c00087947 */ /* 0x000fea0003800000 */
.L_x_2115:
[----:B------:R-:W2:Y:S01]  /*1b60*/  LDG.E.64 R2, desc[UR36][R2.64] ;  /* 0x0000002402027981 */ /* 0x000ea2000c1e1b00 */
[----:B------:R-:W-:Y:S01]  /*1b70*/  UMOV UR4, 0xf0000000 ;  /* 0xf000000000047882 */ /* 0x000fe20000000000 */
[----:B------:R-:W-:Y:S01]  /*1b80*/  UMOV UR5, 0x380fffff ;  /* 0x380fffff00057882 */ /* 0x000fe20000000000 */
[----:B--2---:R-:W0:Y:S01]  /*1b90*/  F2F.F32.F64 R0, R2 ;  /* 0x0000000200007310 */ /* 0x004e220000301000 */
[----:B------:R-:W-:-:S14]  /*1ba0*/  DSETP.GEU.AND P0, PT, |R2|, UR4, PT ;  /* 0x0000000402007e2a */ /* 0x000fdc000bf0e200 */
[----:B0-----:R-:W-:-:S05]  /*1bb0*/  @!P0 FMUL R0, R0, 1.175494350822287508e-38 ;  /* 0x0080000000008820 */ /* 0x001fca0000400000 */
[----:B------:R-:W-:-:S04]  /*1bc0*/  F2FP.F16.F32.PACK_AB R0, RZ, R0 ;  /* 0x00000000ff00723e */ /* 0x000fc800000000ff */
[----:B------:R-:W-:Y:S01]  /*1bd0*/  PRMT R19, R0, 0x7610, R19 ;  /* 0x0000761000137816 */ /* 0x000fe20000000013 */
[----:B------:R-:W-:Y:S06]  /*1be0*/  BRA `(.L_x_2110) ;  /* 0x0000000800e47947 */ /* 0x000fec0003800000 */
.L_x_2105:
        /* <DEDUP_REMOVED lines=11> */
[----:B------:R-:W-:-:S04]  /*1ca0*/  F2FP.F16.F32.PACK_AB R0, RZ, R0 ;  /* 0x00000000ff00723e */ /* 0x000fc800000000ff */
[----:B------:R-:W-:Y:S01]  /*1cb0*/  PRMT R19, R0, 0x7610, R19 ;  /* 0x0000761000137816 */ /* 0x000fe20000000013 */
[----:B------:R-:W-:Y:S06]  /*1cc0*/  BRA `(.L_x_2110) ;  /* 0x0000000800ac7947 */ /* 0x000fec0003800000 */
.L_x_2119:
        /* <DEDUP_REMOVED lines=9> */
.L_x_2118:
        /* <DEDUP_REMOVED lines=24> */
[----:B------:R-:W-:-:S04]  /*1ee0*/  F2FP.F16.F32.PACK_AB R5, RZ, R5 ;  /* 0x00000005ff05723e */ /* 0x000fc800000000ff */
[----:B------:R-:W-:Y:S01]  /*1ef0*/  PRMT R19, R5, 0x7610, R19 ;  /* 0x0000761005137816 */ /* 0x000fe20000000013 */
[----:B------:R-:W-:Y:S06]  /*1f00*/  BRA `(.L_x_2110) ;  /* 0x00000008001c7947 */ /* 0x000fec0003800000 */
.L_x_2121:
        /* <DEDUP_REMOVED lines=11> */
[----:B------:R-:W-:-:S04]  /*1fc0*/  F2FP.F16.F32.PACK_AB R0, RZ, R0 ;  /* 0x00000000ff00723e */ /* 0x000fc800000000ff */
[----:B------:R-:W-:Y:S01]  /*1fd0*/  PRMT R19, R0, 0x7610, R19 ;  /* 0x0000761000137816 */ /* 0x000fe20000000013 */
[----:B------:R-:W-:Y:S06]  /*1fe0*/  BRA `(.L_x_2110) ;  /* 0x0000000400e47947 */ /* 0x000fec0003800000 */
.L_x_2120:
[----:B------:R-:W2:Y:S02]  /*1ff0*/  LDG.E.U16 R0, desc[UR36][R2.64] ;  /* 0x0000002402007981 */ /* 0x000ea4000c1e1500 */
[----:B--2---:R-:W-:-:S05]  /*2000*/  IMAD.U32 R0, R0, 0x10000, RZ ;  /* 0x0001000000007824 */ /* 0x004fca00078e00ff */
[----:B------:R-:W-:-:S04]  /*2010*/  F2FP.F16.F32.PACK_AB R0, RZ, R0 ;  /* 0x00000000ff00723e */ /* 0x000fc800000000ff */
[----:B------:R-:W-:Y:S01]  /*2020*/  PRMT R19, R0, 0x7610, R19 ;  /* 0x0000761000137816 */ /* 0x000fe20000000013 */
[----:B------:R-:W-:Y:S06]  /*2030*/  BRA `(.L_x_2110) ;  /* 0x0000000400d07947 */ /* 0x000fec0003800000 */
.L_x_2117:
        /* <DEDUP_REMOVED lines=10> */
[----:B------:R-:W-:-:S04]  /*20e0*/  F2FP.F16.F32.PACK_AB R0, RZ, R0 ;  /* 0x00000000ff00723e */ /* 0x000fc800000000ff */
[----:B------:R-:W-:Y:S01]  /*20f0*/  PRMT R19, R0, 0x7610, R19 ;  /* 0x0000761000137816 */ /* 0x000fe20000000013 */
[----:B------:R-:W-:Y:S06]  /*2100*/  BRA `(.L_x_2110) ;  /* 0x00000004009c7947 */ /* 0x000fec0003800000 */
.L_x_2124:
        /* <DEDUP_REMOVED lines=21> */
.L_x_2128:
[----:B------:R-:W-:Y:S05]  /*2260*/  BSYNC.RECONVERGENT B1 ;  /* 0x0000000000017941 */ /* 0x000fea0003800200 */
.L_x_2127:
[----:B------:R-:W-:Y:S01]  /*2270*/  IMAD.SHL.U32 R0, R0, 0x100000, RZ ;  /* 0x0010000000007824 */ /* 0x000fe200078e00ff */
[----:B------:R-:W-:-:S04]  /*2280*/  LEA R2, R2, 0x3b800000, 0x17 ;  /* 0x3b80000002027811 */ /* 0x000fc800078eb8ff */
[----:B------:R-:W-:-:S07]  /*2290*/  LOP3.LUT R0, R2, R0, R7, 0xfe, !PT ;  /* 0x0000000002007212 */ /* 0x000fce00078efe07 */
.L_x_2126:
[----:B------:R-:W-:Y:S05]  /*22a0*/  BSYNC.RECONVERGENT B0 ;  /* 0x0000000000007941 */ /* 0x000fea0003800200 */
.L_x_2125:
[----:B------:R-:W-:-:S04]  /*22b0*/  F2FP.F16.F32.PACK_AB R0, RZ, R0 ;  /* 0x00000000ff00723e */ /* 0x000fc800000000ff */
[----:B------:R-:W-:Y:S01]  /*22c0*/  PRMT R19, R0, 0x7610, R19 ;  /* 0x0000761000137816 */ /* 0x000fe20000000013 */
[----:B------:R-:W-:Y:S06]  /*22d0*/  BRA `(.L_x_2110) ;  /* 0x0000000400287947 */ /* 0x000fec0003800000 */
.L_x_2123:
        /* <DEDUP_REMOVED lines=21> */
.L_x_2132:
[----:B------:R-:W-:Y:S05]  /*2430*/  BSYNC.RECONVERGENT B1 ;  /* 0x0000000000017941 */ /* 0x000fea0003800200 */
.L_x_2131:
[----:B------:R-:W-:Y:S01]  /*2440*/  IMAD.SHL.U32 R0, R0, 0x200000, RZ ;  /* 0x0020000000007824 */ /* 0x000fe200078e00ff */
[----:B------:R-:W-:-:S04]  /*2450*/  LEA R2, R2, 0x37800000, 0x17 ;  /* 0x3780000002027811 */ /* 0x000fc800078eb8ff */
[----:B------:R-:W-:-:S07]  /*2460*/  LOP3.LUT R0, R2, R0, R7, 0xfe, !PT ;  /* 0x0000000002007212 */ /* 0x000fce00078efe07 */
.L_x_2130:
[----:B------:R-:W-:Y:S05]  /*2470*/  BSYNC.RECONVERGENT B0 ;  /* 0x0000000000007941 */ /* 0x000fea0003800200 */
.L_x_2129:
[----:B------:R-:W-:-:S04]  /*2480*/  F2FP.F16.F32.PACK_AB R0, RZ, R0 ;  /* 0x00000000ff00723e */ /* 0x000fc800000000ff */
[----:B------:R-:W-:Y:S01]  /*2490*/  PRMT R19, R0, 0x7610, R19 ;  /* 0x0000761000137816 */ /* 0x000fe20000000013 */
[----:B------:R-:W-:Y:S06]  /*24a0*/  BRA `(.L_x_2110) ;  /* 0x0000000000b47947 */ /* 0x000fec0003800000 */
.L_x_2122:
[----:B------:R-:W-:-:S09]  /*24b0*/  UISETP.NE.AND UP0, UPT, UR4, 0x1c, UPT ;  /* 0x0000001c0400788c */ /* 0x000fd2000bf05270 */
[----:B------:R-:W-:Y:S05]  /*24c0*/  BRA.U !UP0, `(.L_x_2133) ;  /* 0x00000001089c7547 */ /* 0x000fea000b800000 */
[----:B------:R-:W-:-:S09]  /*24d0*/  UISETP.NE.AND UP0, UPT, UR4, 0x1d, UPT ;  /* 0x0000001d0400788c */ /* 0x000fd2000bf05270 */
[----:B------:R-:W-:Y:S05]  /*24e0*/  BRA.U !UP0, `(.L_x_2134) ;  /* 0x0000000108807547 */ /* 0x000fea000b800000 */
[----:B------:R-:W-:-:S09]  /*24f0*/  UISETP.NE.AND UP0, UPT, UR4, 0x2c, UPT ;  /* 0x0000002c0400788c */ /* 0x000fd2000bf05270 */
[----:B------:R-:W-:Y:S05]  /*2500*/  BRA.U !UP0, `(.L_x_2135) ;  /* 0x0000000108487547 */ /* 0x000fea000b800000 */
.L_x_2109:
        /* <DEDUP_REMOVED lines=16> */
.L_x_2136:
[----:B------:R-:W-:Y:S01]  /*2610*/  PRMT R19, RZ, 0x7610, R19 ;  /* 0x00007610ff137816 */ /* 0x000fe20000000013 */
[----:B------:R-:W-:Y:S06]  /*2620*/  BRA `(.L_x_2110) ;  /* 0x0000000000547947 */ /* 0x000fec0003800000 */
.L_x_2135:
        /* <DEDUP_REMOVED lines=8> */
.L_x_2138:
[----:B------:R-:W-:Y:S05]  /*26b0*/  BSYNC.RECONVERGENT B0 ;  /* 0x0000000000007941 */ /* 0x000fea0003800200 */
.L_x_2137:
[----:B------:R-:W-:-:S04]  /*26c0*/  F2FP.F16.F32.PACK_AB R0, RZ, R0 ;  /* 0x00000000ff00723e */ /* 0x000fc800000000ff */
[----:B------:R-:W-:Y:S01]  /*26d0*/  PRMT R19, R0, 0x7610, R19 ;  /* 0x0000761000137816 */ /* 0x000fe20000000013 */
[----:B------:R-:W-:Y:S06]  /*26e0*/  BRA `(.L_x_2110) ;  /* 0x0000000000247947 */ /* 0x000fec0003800000 */
.L_x_2134:
[----:B------:R-:W2:Y:S02]  /*26f0*/  LDG.E.64 R2, desc[UR36][R2.64] ;  /* 0x0000002402027981 */ /* 0x000ea4000c1e1b00 */
[----:B--2---:R-:W0:Y:S02]  /*2700*/  I2F.U64 R0, R2 ;  /* 0x0000000200007312 */ /* 0x004e240000301000 */
[----:B0-----:R-:W-:-:S04]  /*2710*/  F2FP.F16.F32.PACK_AB R0, RZ, R0 ;  /* 0x00000000ff00723e */ /* 0x001fc800000000ff */
[----:B------:R-:W-:Y:S01]  /*2720*/  PRMT R19, R0, 0x7610, R19 ;  /* 0x0000761000137816 */ /* 0x000fe20000000013 */
[----:B------:R-:W-:Y:S06]  /*2730*/  BRA `(.L_x_2110) ;  /* 0x0000000000107947 */ /* 0x000fec0003800000 */
.L_x_2133:
[----:B------:R-:W2:Y:S02]  /*2740*/  LDG.E R2, desc[UR36][R2.64] ;  /* 0x0000002402027981 */ /* 0x000ea4000c1e1900 */
[----:B--2---:R-:W-:-:S04]  /*2750*/  I2FP.F32.U32 R0, R2 ;  /* 0x0000000200007245 */ /* 0x004fc80000201000 */
[----:B------:R-:W-:-:S04]  /*2760*/  F2FP.F16.F32.PACK_AB R0, RZ, R0 ;  /* 0x00000000ff00723e */ /* 0x000fc800000000ff */
[----:B------:R-:W-:-:S07]  /*2770*/  PRMT R19, R0, 0x7610, R19 ;  /* 0x0000761000137816 */ /* 0x000fce0000000013 */
.L_x_2110:
[----:B------:R-:W0:Y:S01]  /*2780*/  LDCU.64 UR6, c[0x0][0x5f8] ;  /* 0x0000bf00ff0677ac */ /* 0x000e220008000a00 */
[----:B------:R-:W-:-:S04]  /*2790*/  UPRMT UR4, UR42, 0x9910, URZ ;  /* 0x000099102a047896 */ /* 0x000fc800080000ff */
[----:B------:R-:W-:Y:S01]  /*27a0*/  UISETP.GT.AND UP0, UPT, UR4, 0x9, UPT ;  /* 0x000000090400788c */ /* 0x000fe2000bf04270 */
[----:B01----:R-:W-:-:S05]  /*27b0*/  IADD3 R2, P0, PT, R18, UR6, RZ ;  /* 0x0000000612027c10 */ /* 0x003fca000ff1e0ff */
        /* <DEDUP_REMOVED lines=12> */
[----:B0-----:R-:W-:Y:S01]  /*2880*/  F2FP.F16.F32.PACK_AB R0, RZ, R0 ;  /* 0x00000000ff00723e */ /* 0x001fe200000000ff */
[----:B------:R-:W-:Y:S06]  /*2890*/  BRA `(.L_x_2144) ;  /* 0x0000000c008c7947 */ /* 0x000fec0003800000 */
.L_x_2142:
[----:B------:R-:W2:Y:S02]  /*28a0*/  LDG.E.U8 R2, desc[UR36][R2.64] ;  /* 0x0000002402027981 */ /* 0x000ea4000c1e1100 */
[----:B--2---:R-:W-:-:S04]  /*28b0*/  I2FP.F32.U32 R0, R2 ;  /* 0x0000000200007245 */ /* 0x004fc80000201000 */
[----:B------:R-:W-:Y:S01]  /*28c0*/  F2FP.F16.F32.PACK_AB R0, RZ, R0 ;  /* 0x00000000ff00723e */ /* 0x000fe200000000ff */
[----:B------:R-:W-:Y:S06]  /*28d0*/  BRA `(.L_x_2144) ;  /* 0x0000000c007c7947 */ /* 0x000fec0003800000 */
.L_x_2141:
        /* <DEDUP_REMOVED lines=8> */
[----:B0-----:R-:W-:Y:S01]  /*2960*/  F2FP.F16.F32.PACK_AB R0, RZ, R0 ;  /* 0x00000000ff00723e */ /* 0x001fe200000000ff */
[----:B------:R-:W-:Y:S06]  /*2970*/  BRA `(.L_x_2144) ;  /* 0x0000000c00547947 */ /* 0x000fec0003800000 */
.L_x_2146:
[----:B------:R-:W2:Y:S02]  /*2980*/  LDG.E R2, desc[UR36][R2.64] ;  /* 0x0000002402027981 */ /* 0x000ea4000c1e1900 */
[----:B--2---:R-:W-:-:S04]  /*2990*/  I2FP.F32.S32 R0, R2 ;  /* 0x0000000200007245 */ /* 0x004fc80000201400 */
[----:B------:R-:W-:Y:S01]  /*29a0*/  F2FP.F16.F32.PACK_AB R0, RZ, R0 ;  /* 0x00000000ff00723e */ /* 0x000fe200000000ff */
[----:B------:R-:W-:Y:S06]  /*29b0*/  BRA `(.L_x_2144) ;  /* 0x0000000c00447947 */ /* 0x000fec0003800000 */
.L_x_2145:
[----:B------:R-:W2:Y:S02]  /*29c0*/  LDG.E.U16 R2, desc[UR36][R2.64] ;  /* 0x0000002402027981 */ /* 0x000ea4000c1e1500 */
[----:B--2---:R-:W0:Y:S02]  /*29d0*/  I2F.S16 R0, R2 ;  /* 0x0000000200007306 */ /* 0x004e240000101400 */
[----:B0-----:R-:W-:Y:S01]  /*29e0*/  F2FP.F16.F32.PACK_AB R0, RZ, R0 ;  /* 0x00000000ff00723e */ /* 0x001fe200000000ff */
[----:B------:R-:W-:Y:S06]  /*29f0*/  BRA `(.L_x_2144) ;  /* 0x0000000c00347947 */ /* 0x000fec0003800000 */
.L_x_2140:
        /* <DEDUP_REMOVED lines=9> */
.L_x_2148:
[----:B------:R1:W5:Y:S01]  /*2a90*/  LDG.E.U16 R0, desc[UR36][R2.64] ;  /* 0x0000002402007981 */ /* 0x000362000c1e1500 */
[----:B------:R-:W-:Y:S05]  /*2aa0*/  BRA `(.L_x_2144) ;  /* 0x0000000c00087947 */ /* 0x000fea0003800000 */
.L_x_2147:
        /* <DEDUP_REMOVED lines=9> */
.L_x_2150:
[----:B------:R0:W5:Y:S01]  /*2b40*/  LDG.E.U16 R0, desc[UR36][R2.64] ;  /* 0x0000002402007981 */ /* 0x000162000c1e1500 */
[----:B------:R-:W-:Y:S05]  /*2b50*/  BRA `(.L_x_2144) ;  /* 0x0000000800dc7947 */ /* 0x000fea0003800000 */
.L_x_2149:
[----:B------:R-:W2:Y:S01]  /*2b60*/  LDG.E.64 R2, desc[UR36][R2.64] ;  /* 0x0000002402027981 */ /* 0x000ea2000c1e1b00 */
[----:B------:R-:W-:Y:S01]  /*2b70*/  UMOV UR4, 0xf0000000 ;  /* 0xf000000000047882 */ /* 0x000fe20000000000 */
[----:B------:R-:W-:Y:S01]  /*2b80*/  UMOV UR5, 0x380fffff ;  /* 0x380fffff00057882 */ /* 0x000fe20000000000 */
[----:B--2---:R-:W0:Y:S01]  /*2b90*/  F2F.F32.F64 R0, R2 ;  /* 0x0000000200007310 */ /* 0x004e220000301000 */
[----:B------:R-:W-:-:S14]  /*2ba0*/  DSETP.GEU.AND P0, PT, |R2|, UR4, PT ;  /* 0x0000000402007e2a */ /* 0x000fdc000bf0e200 */
[----:B0-----:R-:W-:-:S05]  /*2bb0*/  @!P0 FMUL R0, R0, 1.175494350822287508e-38 ;  /* 0x0080000000008820 */ /* 0x001fca0000400000 */
[----:B------:R-:W-:Y:S01]  /*2bc0*/  F2FP.F16.F32.PACK_AB R0, RZ, R0 ;  /* 0x00000000ff00723e */ /* 0x000fe200000000ff */
[----:B------:R-:W-:Y:S06]  /*2bd0*/  BRA `(.L_x_2144) ;  /* 0x0000000800bc7947 */ /* 0x000fec0003800000 */
.L_x_2139:
        /* <DEDUP_REMOVED lines=11> */
[----:B------:R-:W-:Y:S01]  /*2c90*/  F2FP.F16.F32.PACK_AB R0, RZ, R0 ;  /* 0x00000000ff00723e */ /* 0x000fe200000000ff */
[----:B------:R-:W-:Y:S06]  /*2ca0*/  BRA `(.L_x_2144) ;  /* 0x0000000800887947 */ /* 0x000fec0003800000 */
.L_x_2153:
        /* <DEDUP_REMOVED lines=8> */
.L_x_2152:
        /* <DEDUP_REMOVED lines=27> */
.L_x_2155:
[----:B------:R-:W2:Y:S02]  /*2ee0*/  LDG.E.U8 R2, desc[UR36][R2.64] ;  /* 0x0000002402027981 */ /* 0x000ea4000c1e1100 */
[C---:B--2---:R-:W-:Y:S01]  /*2ef0*/  IMAD.SHL.U32 R4, R2.reuse, 0x2000000, RZ ;  /* 0x0200000002047824 */ /* 0x044fe200078e00ff */
[----:B------:R-:W-:-:S04]  /*2f00*/  SHF.L.U32 R5, R2, 0x8, RZ ;  /* 0x0000000802057819 */ /* 0x000fc800000006ff */
        /* <DEDUP_REMOVED lines=8> */
[----:B------:R-:W-:Y:S01]  /*2f90*/  F2FP.F16.F32.PACK_AB R0, RZ, R0 ;  /* 0x00000000ff00723e */ /* 0x000fe200000000ff */
[----:B------:R-:W-:Y:S06]  /*2fa0*/  BRA `(.L_x_2144) ;  /* 0x0000000400c87947 */ /* 0x000fec0003800000 */
.L_x_2154:
[----:B------:R-:W2:Y:S02]  /*2fb0*/  LDG.E.U16 R0, desc[UR36][R2.64] ;  /* 0x0000002402007981 */ /* 0x000ea4000c1e1500 */
[----:B--2---:R-:W-:-:S05]  /*2fc0*/  IMAD.U32 R0, R0, 0x10000, RZ ;  /* 0x0001000000007824 */ /* 0x004fca00078e00ff */
[----:B------:R-:W-:Y:S01]  /*2fd0*/  F2FP.F16.F32.PACK_AB R0, RZ, R0 ;  /* 0x00000000ff00723e */ /* 0x000fe200000000ff */
[----:B------:R-:W-:Y:S06]  /*2fe0*/  BRA `(.L_x_2144) ;  /* 0x0000000400b87947 */ /* 0x000fec0003800000 */
.L_x_2151:
        /* <DEDUP_REMOVED lines=10> */
[----:B------:R-:W-:Y:S01]  /*3090*/  F2FP.F16.F32.PACK_AB R0, RZ, R0 ;  /* 0x00000000ff00723e */ /* 0x000fe200000000ff */
[----:B------:R-:W-:Y:S06]  /*30a0*/  BRA `(.L_x_2144) ;  /* 0x0000000400887947 */ /* 0x000fec0003800000 */
.L_x_2158:
        /* <DEDUP_REMOVED lines=21> */
.L_x_2162:
[----:B------:R-:W-:Y:S05]  /*3200*/  BSYNC.RECONVERGENT B1 ;  /* 0x0000000000017941 */ /* 0x000fea0003800200 */
.L_x_2161:
[----:B------:R-:W-:Y:S01]  /*3210*/  IMAD.SHL.U32 R0, R0, 0x100000, RZ ;  /* 0x0010000000007824 */ /* 0x000fe200078e00ff */
[----:B------:R-:W-:-:S04]  /*3220*/  LEA R2, R2, 0x3b800000, 0x17 ;  /* 0x3b80000002027811 */ /* 0x000fc800078eb8ff */
[----:B------:R-:W-:-:S07]  /*3230*/  LOP3.LUT R0, R2, R0, R7, 0xfe, !PT ;  /* 0x0000000002007212 */ /* 0x000fce00078efe07 */
.L_x_2160:
[----:B------:R-:W-:Y:S05]  /*3240*/  BSYNC.RECONVERGENT B0 ;  /* 0x0000000000007941 */ /* 0x000fea0003800200 */
.L_x_2159:
[----:B------:R-:W-:Y:S01]  /*3250*/  F2FP.F16.F32.PACK_AB R0, RZ, R0 ;  /* 0x00000000ff00723e */ /* 0x000fe200000000ff */
[----:B------:R-:W-:Y:S06]  /*3260*/  BRA `(.L_x_2144) ;  /* 0x0000000400187947 */ /* 0x000fec0003800000 */
.L_x_2157:
        /* <DEDUP_REMOVED lines=21> */
.L_x_2166:
[----:B------:R-:W-:Y:S05]  /*33c0*/  BSYNC.RECONVERGENT B1 ;  /* 0x0000000000017941 */ /* 0x000fea0003800200 */
.L_x_2165:
[----:B------:R-:W-:Y:S01]  /*33d0*/  IMAD.SHL.U32 R0, R0, 0x200000, RZ ;  /* 0x0020000000007824 */ /* 0x000fe200078e00ff */
[----:B------:R-:W-:-:S04]  /*33e0*/  LEA R2, R2, 0x37800000, 0x17 ;  /* 0x3780000002027811 */ /* 0x000fc800078eb8ff */
[----:B------:R-:W-:-:S07]  /*33f0*/  LOP3.LUT R0, R2, R0, R7, 0xfe, !PT ;  /* 0x0000000002007212 */ /* 0x000fce00078efe07 */
.L_x_2164:
[----:B------:R-:W-:Y:S05]  /*3400*/  BSYNC.RECONVERGENT B0 ;  /* 0x0000000000007941 */ /* 0x000fea0003800200 */
.L_x_2163:
[----:B------:R-:W-:Y:S01]  /*3410*/  F2FP.F16.F32.PACK_AB R0, RZ, R0 ;  /* 0x00000000ff00723e */ /* 0x000fe200000000ff */
[----:B------:R-:W-:Y:S06]  /*3420*/  BRA `(.L_x_2144) ;  /* 0x0000000000a87947 */ /* 0x000fec0003800000 */
.L_x_2156:
[----:B------:R-:W-:-:S09]  /*3430*/  UISETP.NE.AND UP0, UPT, UR4, 0x1c, UPT ;  /* 0x0000001c0400788c */ /* 0x000fd2000bf05270 */
[----:B------:R-:W-:Y:S05]  /*3440*/  BRA.U !UP0, `(.L_x_2167) ;  /* 0x0000000108947547 */ /* 0x000fea000b800000 */
[----:B------:R-:W-:-:S09]  /*3450*/  UISETP.NE.AND UP0, UPT, UR4, 0x1d, UPT ;  /* 0x0000001d0400788c */ /* 0x000fd2000bf05270 */
[----:B------:R-:W-:Y:S05]  /*3460*/  BRA.U !UP0, `(.L_x_2168) ;  /* 0x00000001087c7547 */ /* 0x000fea000b800000 */
[----:B------:R-:W-:-:S09]  /*3470*/  UISETP.NE.AND UP0, UPT, UR4, 0x2c, UPT ;  /* 0x0000002c0400788c */ /* 0x000fd2000bf05270 */
[----:B------:R-:W-:Y:S05]  /*3480*/  BRA.U !UP0, `(.L_x_2169) ;  /* 0x0000000108487547 */ /* 0x000fea000b800000 */
.L_x_2143:
        /* <DEDUP_REMOVED lines=16> */
.L_x_2170:
[----:B------:R-:W-:Y:S01]  /*3590*/  PRMT R0, RZ, 0x7610, R0 ;  /* 0x00007610ff007816 */ /* 0x000fe20000000000 */
[----:B------:R-:W-:Y:S06]  /*35a0*/  BRA `(.L_x_2144) ;  /* 0x0000000000487947 */ /* 0x000fec0003800000 */
.L_x_2169:
        /* <DEDUP_REMOVED lines=8> */
.L_x_2172:
[----:B------:R-:W-:Y:S05]  /*3630*/  BSYNC.RECONVERGENT B0 ;  /* 0x0000000000007941 */ /* 0x000fea0003800200 */
.L_x_2171:
[----:B------:R-:W-:Y:S01]  /*3640*/  F2FP.F16.F32.PACK_AB R0, RZ, R0 ;  /* 0x00000000ff00723e */ /* 0x000fe200000000ff */
[----:B------:R-:W-:Y:S06]  /*3650*/  BRA `(.L_x_2144) ;  /* 0x00000000001c7947 */ /* 0x000fec0003800000 */
.L_x_2168:
[----:B------:R-:W2:Y:S02]  /*3660*/  LDG.E.64 R2, desc[UR36][R2.64] ;  /* 0x0000002402027981 */ /* 0x000ea4000c1e1b00 */
[----:B--2---:R-:W0:Y:S02]  /*3670*/  I2F.U64 R0, R2 ;  /* 0x0000000200007312 */ /* 0x004e240000301000 */
[----:B0-----:R-:W-:Y:S01]  /*3680*/  F2FP.F16.F32.PACK_AB R0, RZ, R0 ;  /* 0x00000000ff00723e */ /* 0x001fe200000000ff */
[----:B------:R-:W-:Y:S06]  /*3690*/  BRA `(.L_x_2144) ;  /* 0x00000000000c7947 */ /* 0x000fec0003800000 */
.L_x_2167:
[----:B------:R-:W2:Y:S02]  /*36a0*/  LDG.E R2, desc[UR36][R2.64] ;  /* 0x0000002402027981 */ /* 0x000ea4000c1e1900 */
[----:B--2---:R-:W-:-:S04]  /*36b0*/  I2FP.F32.U32 R0, R2 ;  /* 0x0000000200007245 */ /* 0x004fc80000201000 */
[----:B------:R-:W-:-:S07]  /*36c0*/  F2FP.F16.F32.PACK_AB R0, RZ, R0 ;  /* 0x00000000ff00723e */ /* 0x000fce00000000ff */
.L_x_2144:
[----:B-----5:R-:W-:Y:S01]  /*36d0*/  HADD2.F32 R0, -RZ, R0.H0_H0 ;  /* 0x20000000ff007230 */ /* 0x020fe20000004100 */
[----:B------:R-:W0:Y:S01]  /*36e0*/  LDCU.64 UR6, c[0x0][0x5e8] ;  /* 0x0000bd00ff0677ac */ /* 0x000e220008000a00 */
[----:B------:R-:W-:Y:S01]  /*36f0*/  HADD2.F32 R19, -RZ, R19.H0_H0 ;  /* 0x20000013ff137230 */ /* 0x000fe20000004100 */
[----:B------:R-:W-:-:S03]  /*3700*/  UPRMT UR4, UR43, 0x9910, URZ ;  /* 0x000099102b047896 */ /* 0x000fc600080000ff */
[----:B------:R-:W2:Y:S01]  /*3710*/  MUFU.RCP R0, R0 ;  /* 0x0000000000007308 */ /* 0x000ea20000001000 */
[----:B------:R-:W-:Y:S01]  /*3720*/  UISETP.GT.AND UP0, UPT, UR4, 0x9, UPT ;  /* 0x000000090400788c */ /* 0x000fe2000bf04270 */
[----:B01----:R-:W-:Y:S01]  /*3730*/  IADD3 R2, P0, PT, R16, UR6, RZ ;  /* 0x0000000610027c10 */ /* 0x003fe2000ff1e0ff */
[----:B--2---:R-:W-:-:S04]  /*3740*/  FMUL.FTZ R19, R19, R0 ;  /* 0x0000000013137220 */ /* 0x004fc80000410000 */
[----:B------:R-:W-:Y:S01]  /*3750*/  IMAD.X R3, RZ, RZ, UR7, P0 ;  /* 0x00000007ff037e24 */ /* 0x000fe200080e06ff */
[----:B------:R-:W-:Y:S02]  /*3760*/  F2FP.F16.F32.PACK_AB R19, RZ, R19 ;  /* 0x00000013ff13723e */ /* 0x000fe400000000ff */
        /* <DEDUP_REMOVED lines=9> */
[----:B------:R-:W-:-:S04]  /*3800*/  HADD2.F32 R0, -RZ, R19.H0_H0 ;  /* 0x20000013ff007230 */ /* 0x000fc80000004100 */
[----:B------:R-:W0:Y:S02]  /*3810*/  F2I.FTZ.TRUNC.NTZ R5, R0 ;  /* 0x0000000000057305 */ /* 0x000e24000021f100 */
[----:B0-----:R0:W-:Y:S01]  /*3820*/  STG.E.U8 desc[UR36][R2.64], R5 ;  /* 0x0000000502007986 */ /* 0x0011e2000c101124 */
[----:B------:R-:W-:Y:S05]  /*3830*/  BRA `(.L_x_2178) ;  /* 0x0000000c00807947 */ /* 0x000fea0003800000 */
.L_x_2176:
[----:B------:R-:W-:-:S06]  /*3840*/  HADD2.F32 R5, -RZ, R19.H0_H0 ;  /* 0x20000013ff057230 */ /* 0x000fcc0000004100 */
[----:B------:R-:W0:Y:S02]  /*3850*/  F2I.S64.TRUNC R4, R5 ;  /* 0x0000000500047311 */ /* 0x000e24000020d900 */
[----:B0-----:R1:W-:Y:S01]  /*3860*/  STG.E.U8 desc[UR36][R2.64], R4 ;  /* 0x0000000402007986 */ /* 0x0013e2000c101124 */
[----:B------:R-:W-:Y:S05]  /*3870*/  BRA `(.L_x_2178) ;  /* 0x0000000c00707947 */ /* 0x000fea0003800000 */
.L_x_2175:
[----:B------:R-:W-:-:S09]  /*3880*/  UISETP.NE.AND UP0, UPT, UR4, 0x2, UPT ;  /* 0x000000020400788c */ /* 0x000fd2000bf05270 */
[----:B------:R-:W-:Y:S05]  /*3890*/  BRA.U !UP0, `(.L_x_2179) ;  /* 0x0000000108307547 */ /* 0x000fea000b800000 */
[----:B------:R-:W-:-:S09]  /*38a0*/  UISETP.NE.AND UP0, UPT, UR4, 0x3, UPT ;  /* 0x000000030400788c */ /* 0x000fd2000bf05270 */
[----:B------:R-:W-:Y:S05]  /*38b0*/  BRA.U !UP0, `(.L_x_2180) ;  /* 0x0000000108187547 */ /* 0x000fea000b800000 */
[----:B------:R-:W-:-:S09]  /*38c0*/  UISETP.NE.AND UP0, UPT, UR4, 0x4, UPT ;  /* 0x000000040400788c */ /* 0x000fd2000bf05270 */
[----:B------:R-:W-:Y:S05]  /*38d0*/  BRA.U UP0, `(.L_x_2177) ;  /* 0x0000000900b87547 */ /* 0x000fea000b800000 */
[----:B------:R-:W-:-:S06]  /*38e0*/  HADD2.F32 R4, -RZ, R19.H0_H0 ;  /* 0x20000013ff047230 */ /* 0x000fcc0000004100 */
[----:B------:R-:W0:Y:S02]  /*38f0*/  F2I.S64.TRUNC R4, R4 ;  /* 0x0000000400047311 */ /* 0x000e24000020d900 */
[----:B0-----:R4:W-:Y:S01]  /*3900*/  STG.E.64 desc[UR36][R2.64], R4 ;  /* 0x0000000402007986 */ /* 0x0019e2000c101b24 */
[----:B------:R-:W-:Y:S05]  /*3910*/  BRA `(.L_x_2178) ;  /* 0x0000000c00487947 */ /* 0x000fea0003800000 */
.L_x_2180:
[----:B------:R-:W-:-:S06]  /*3920*/  HADD2.F32 R19, -RZ, R19.H0_H0 ;  /* 0x20000013ff137230 */ /* 0x000fcc0000004100 */
[----:B------:R-:W0:Y:S02]  /*3930*/  F2I.FTZ.TRUNC.NTZ R19, R19 ;  /* 0x0000001300137305 */ /* 0x000e24000021f100 */
[----:B0-----:R3:W-:Y:S01]  /*3940*/  STG.E desc[UR36][R2.64], R19 ;  /* 0x0000001302007986 */ /* 0x0017e2000c101924 */
[----:B------:R-:W-:Y:S05]  /*3950*/  BRA `(.L_x_2178) ;  /* 0x0000000c00387947 */ /* 0x000fea0003800000 */
.L_x_2179:
[----:B------:R-:W-:-:S06]  /*3960*/  HADD2.F32 R19, -RZ, R19.H0_H0 ;  /* 0x20000013ff137230 */ /* 0x000fcc0000004100 */
[----:B------:R-:W0:Y:S02]  /*3970*/  F2I.FTZ.TRUNC.NTZ R19, R19 ;  /* 0x0000001300137305 */ /* 0x000e24000021f100 */
[----:B0-----:R2:W-:Y:S01]  /*3980*/  STG.E.U16 desc[UR36][R2.64], R19 ;  /* 0x0000001302007986 */ /* 0x0015e2000c101524 */
[----:B------:R-:W-:Y:S05]  /*3990*/  BRA `(.L_x_2178) ;  /* 0x0000000c00287947 */ /* 0x000fea0003800000 */
.L_x_2174:
[----:B------:R-:W-:-:S09]  /*39a0*/  UISETP.GT.AND UP0, UPT, UR4, 0x6, UPT ;  /* 0x000000060400788c */ /* 0x000fd2000bf04270 */
[----:B------:R-:W-:Y:S05]  /*39b0*/  BRA.U UP0, `(.L_x_2181) ;  /* 0x0000000100247547 */ /* 0x000fea000b800000 */
[----:B------:R-:W-:-:S09]  /*39c0*/  UISETP.NE.AND UP0, UPT, UR4, 0x5, UPT ;  /* 0x000000050400788c */ /* 0x000fd2000bf05270 */
[----:B------:R-:W-:Y:S05]  /*39d0*/  BRA.U !UP0, `(.L_x_2182) ;  /* 0x0000000108147547 */ /* 0x000fea000b800000 */
[----:B------:R-:W-:-:S09]  /*39e0*/  UISETP.NE.AND UP0, UPT, UR4, 0x6, UPT ;  /* 0x000000060400788c */ /* 0x000fd2000bf05270 */
[----:B------:R-:W-:Y:S05]  /*39f0*/  BRA.U UP0, `(.L_x_2177) ;  /* 0x0000000900707547 */ /* 0x000fea000b800000 */
[----:B------:R-:W-:-:S05]  /*3a00*/  HADD2.F32 R19, -RZ, R19.H0_H0 ;  /* 0x20000013ff137230 */ /* 0x000fca0000004100 */
[----:B------:R0:W-:Y:S01]  /*3a10*/  STG.E desc[UR36][R2.64], R19 ;  /* 0x0000001302007986 */ /* 0x0001e2000c101924 */
[----:B------:R-:W-:Y:S05]  /*3a20*/  BRA `(.L_x_2178) ;  /* 0x0000000c00047947 */ /* 0x000fea0003800000 */
.L_x_2182:
[----:B------:R0:W-:Y:S01]  /*3a30*/  STG.E.U16 desc[UR36][R2.64], R19 ;  /* 0x0000001302007986 */ /* 0x0001e2000c101524 */
[----:B------:R-:W-:Y:S05]  /*3a40*/  BRA `(.L_x_2178) ;  /* 0x0000000800fc7947 */ /* 0x000fea0003800000 */
.L_x_2181:
[----:B------:R-:W-:-:S09]  /*3a50*/  UISETP.NE.AND UP0, UPT, UR4, 0x7, UPT ;  /* 0x000000070400788c */ /* 0x000fd2000bf05270 */
[----:B------:R-:W-:Y:S05]  /*3a60*/  BRA.U !UP0, `(.L_x_2183) ;  /* 0x0000000108347547 */ /* 0x000fea000b800000 */
[----:B------:R-:W-:-:S09]  /*3a70*/  UISETP.NE.AND UP0, UPT, UR4, 0x8, UPT ;  /* 0x000000080400788c */ /* 0x000fd2000bf05270 */
[----:B------:R-:W-:Y:S05]  /*3a80*/  BRA.U !UP0, `(.L_x_2184) ;  /* 0x0000000108187547 */ /* 0x000fea000b800000 */
[----:B------:R-:W-:-:S09]  /*3a90*/  UISETP.NE.AND UP0, UPT, UR4, 0x9, UPT ;  /* 0x000000090400788c */ /* 0x000fd2000bf05270 */
[----:B------:R-:W-:Y:S05]  /*3aa0*/  BRA.U UP0, `(.L_x_2177) ;  /* 0x0000000900447547 */ /* 0x000fea000b800000 */
[----:B------:R-:W-:Y:S01]  /*3ab0*/  HADD2.F32 R4, -RZ, R19.H0_H0 ;  /* 0x20000013ff047230 */ /* 0x000fe20000004100 */
[----:B------:R-:W-:-:S05]  /*3ac0*/  MOV R5, RZ ;  /* 0x000000ff00057202 */ /* 0x000fca0000000f00 */
[----:B------:R0:W-:Y:S01]  /*3ad0*/  STG.E.64 desc[UR36][R2.64], R4 ;  /* 0x0000000402007986 */ /* 0x0001e2000c101b24 */
[----:B------:R-:W-:Y:S05]  /*3ae0*/  BRA `(.L_x_2178) ;  /* 0x0000000800d47947 */ /* 0x000fea0003800000 */
.L_x_2184:
[----:B------:R-:W-:-:S05]  /*3af0*/  HADD2.F32 R0, -RZ, R19.H0_H0 ;  /* 0x20000013ff007230 */ /* 0x000fca0000004100 */
[----:B------:R-:W-:-:S04]  /*3b00*/  F2FP.F16.F32.PACK_AB R0, RZ, R0 ;  /* 0x00000000ff00723e */ /* 0x000fc800000000ff */
[----:B------:R-:W-:-:S05]  /*3b10*/  PRMT R0, R0, 0x5410, RZ ;  /* 0x0000541000007816 */ /* 0x000fca00000000ff */
[----:B------:R0:W-:Y:S01]  /*3b20*/  STG.E desc[UR36][R2.64], R0 ;  /* 0x0000000002007986 */ /* 0x0001e2000c101924 */
[----:B------:R-:W-:Y:S05]  /*3b30*/  BRA `(.L_x_2178) ;  /* 0x0000000800c07947 */ /* 0x000fea0003800000 */
.L_x_2183:
[----:B------:R-:W-:-:S05]  /*3b40*/  HADD2.F32 R4, -RZ, R19.H0_H0 ;  /* 0x20000013ff047230 */ /* 0x000fca0000004100 */
[----:B------:R-:W-:-:S06]  /*3b50*/  FMUL.FTZ R4, R4, 1 ;  /* 0x3f80000004047820 */ /* 0x000fcc0000410000 */
[----:B------:R-:W0:Y:S02]  /*3b60*/  F2F.F64.F32 R4, R4 ;  /* 0x0000000400047310 */ /* 0x000e240000201800 */
[----:B0-----:R0:W-:Y:S01]  /*3b70*/  STG.E.64 desc[UR36][R2.64], R4 ;  /* 0x0000000402007986 */ /* 0x0011e2000c101b24 */
[----:B------:R-:W-:Y:S05]  /*3b80*/  BRA `(.L_x_2178) ;  /* 0x0000000800ac7947 */ /* 0x000fea0003800000 */
.L_x_2173:
        /* <DEDUP_REMOVED lines=8> */
[----:B------:R-:W-:-:S05]  /*3c10*/  HADD2.F32 R19, -RZ, R19.H0_H0 ;  /* 0x20000013ff137230 */ /* 0x000fca0000004100 */
[----:B------:R-:W-:-:S04]  /*3c20*/  FSETP.NEU.FTZ.AND P0, PT, R19, RZ, PT ;  /* 0x000000ff1300720b */ /* 0x000fc80003f1d000 */
[----:B------:R-:W-:-:S05]  /*3c30*/  SEL R5, RZ, 0x1, !P0 ;  /* 0x00000001ff057807 */ /* 0x000fca0004000000 */
[----:B------:R0:W-:Y:S01]  /*3c40*/  STG.E.U8 desc[UR36][R2.64], R5 ;  /* 0x0000000502007986 */ /* 0x0001e2000c101124 */
[----:B------:R-:W-:Y:S05]  /*3c50*/  BRA `(.L_x_2178) ;  /* 0x0000000800787947 */ /* 0x000fea0003800000 */
.L_x_2187:
[----:B------:R-:W-:Y:S01]  /*3c60*/  HADD2.F32 R19, -RZ, R19.H0_H0 ;  /* 0x20000013ff137230 */ /* 0x000fe20000004100 */
[----:B------:R-:W-:-:S04]  /*3c70*/  CS2R R6, SRZ ;  /* 0x0000000000067805 */ /* 0x000fc8000001ff00 */
[----:B------:R-:W-:-:S06]  /*3c80*/  FMUL.FTZ R4, R19, 1 ;  /* 0x3f80000013047820 */ /* 0x000fcc0000410000 */
[----:B------:R-:W0:Y:S02]  /*3c90*/  F2F.F64.F32 R4, R4 ;  /* 0x0000000400047310 */ /* 0x000e240000201800 */
[----:B0-----:R0:W-:Y:S01]  /*3ca0*/  STG.E.128 desc[UR36][R2.64], R4 ;  /* 0x0000000402007986 */ /* 0x0011e2000c101d24 */
[----:B------:R-:W-:Y:S05]  /*3cb0*/  BRA `(.L_x_2178) ;  /* 0x0000000800607947 */ /* 0x000fea0003800000 */
.L_x_2186:
[----:B------:R-:W-:-:S09]  /*3cc0*/  UISETP.NE.AND UP0, UPT, UR4, 0xf, UPT ;  /* 0x0000000f0400788c */ /* 0x000fd2000bf05270 */
[----:B------:R-:W-:Y:S05]  /*3cd0*/  BRA.U !UP0, `(.L_x_2188) ;  /* 0x0000000108a07547 */ /* 0x000fea000b800000 */
[----:B------:R-:W-:-:S09]  /*3ce0*/  UISETP.NE.AND UP0, UPT, UR4, 0x17, UPT ;  /* 0x000000170400788c */ /* 0x000fd2000bf05270 */
[----:B------:R-:W-:Y:S05]  /*3cf0*/  BRA.U !UP0, `(.L_x_2189) ;  /* 0x00000001084c7547 */ /* 0x000fea000b800000 */
[----:B------:R-:W-:-:S09]  /*3d00*/  UISETP.NE.AND UP0, UPT, UR4, 0x18, UPT ;  /* 0x000000180400788c */ /* 0x000fd2000bf05270 */
[----:B------:R-:W-:Y:S05]  /*3d10*/  BRA.U UP0, `(.L_x_2177) ;  /* 0x0000000500a87547 */ /* 0x000fea000b800000 */
[----:B------:R-:W-:Y:S01]  /*3d20*/  HADD2.F32 R19, -RZ, R19.H0_H0 ;  /* 0x20000013ff137230 */ /* 0x000fe20000004100 */
        /* <DEDUP_REMOVED lines=12> */
.L_x_2191:
[----:B------:R-:W-:Y:S05]  /*3df0*/  BSYNC.RECONVERGENT B0 ;  /* 0x0000000000007941 */ /* 0x000fea0003800200 */
.L_x_2190:
[----:B------:R-:W-:-:S05]  /*3e00*/  LOP3.LUT R5, R0, 0x80, R5, 0xf8, !PT ;  /* 0x0000008000057812 */ /* 0x000fca00078ef805 */
[----:B------:R0:W-:Y:S01]  /*3e10*/  STG.E.U8 desc[UR36][R2.64], R5 ;  /* 0x0000000502007986 */ /* 0x0001e2000c101124 */
[----:B------:R-:W-:Y:S05]  /*3e20*/  BRA `(.L_x_2178) ;  /* 0x0000000800047947 */ /* 0x000fea0003800000 */
.L_x_2189:
[----:B------:R-:W-:Y:S01]  /*3e30*/  HADD2.F32 R19, -RZ, R19.H0_H0 ;  /* 0x20000013ff137230 */ /* 0x000fe20000004100 */
        /* <DEDUP_REMOVED lines=14> */
.L_x_2193:
[----:B------:R-:W-:Y:S05]  /*3f20*/  BSYNC.RECONVERGENT B0 ;  /* 0x0000000000007941 */ /* 0x000fea0003800200 */
.L_x_2192:
[----:B------:R-:W-:-:S05]  /*3f30*/  LOP3.LUT R5, R0, 0x80, R5, 0xf8, !PT ;  /* 0x0000008000057812 */ /* 0x000fca00078ef805 */
[----:B------:R0:W-:Y:S01]  /*3f40*/  STG.E.U8 desc[UR36][R2.64], R5 ;  /* 0x0000000502007986 */ /* 0x0001e2000c101124 */
[----:B------:R-:W-:Y:S05]  /*3f50*/  BRA `(.L_x_2178) ;  /* 0x0000000400b87947 */ /* 0x000fea0003800000 */
.L_x_2188:
[----:B------:R-:W-:-:S05]  /*3f60*/  HADD2.F32 R0, -RZ, R19.H0_H0 ;  /* 0x20000013ff007230 */ /* 0x000fca0000004100 */
[----:B------:R-:W-:-:S05]  /*3f70*/  F2FP.BF16.F32.PACK_AB R0, RZ, R0 ;  /* 0x00000000ff00723e */ /* 0x000fca00000010ff */
[----:B------:R0:W-:Y:S01]  /*3f80*/  STG.E.U16 desc[UR36][R2.64], R0 ;  /* 0x0000000002007986 */ /* 0x0001e2000c101524 */
[----:B------:R-:W-:Y:S05]  /*3f90*/  BRA `(.L_x_2178) ;  /* 0x0000000400a87947 */ /* 0x000fea0003800000 */
.L_x_2185:
        /* <DEDUP_REMOVED lines=8> */
[----:B------:R-:W-:-:S06]  /*4020*/  HADD2.F32 R5, -RZ, R19.H0_H0 ;  /* 0x20000013ff057230 */ /* 0x000fcc0000004100 */
[----:B------:R-:W0:Y:S02]  /*4030*/  F2I.FTZ.U32.TRUNC.NTZ R5, R5 ;  /* 0x0000000500057305 */ /* 0x000e24000021f000 */
[----:B0-----:R0:W-:Y:S01]  /*4040*/  STG.E.U16 desc[UR36][R2.64], R5 ;  /* 0x0000000502007986 */ /* 0x0011e2000c101524 */
[----:B------:R-:W-:Y:S05]  /*4050*/  BRA `(.L_x_2178) ;  /* 0x0000000400787947 */ /* 0x000fea0003800000 */
.L_x_2196:
[----:B------:R-:W-:Y:S01]  /*4060*/  HADD2.F32 R5, -RZ, R19.H0_H0 ;  /* 0x20000013ff057230 */ /* 0x000fe20000004100 */
        /* <DEDUP_REMOVED lines=12> */
.L_x_2199:
[----:B------:R-:W-:-:S04]  /*4130*/  SHF.R.U32.HI R0, RZ, 0x14, R5 ;  /* 0x00000014ff007819 */ /* 0x000fc80000011605 */
[----:B------:R-:W-:-:S04]  /*4140*/  LOP3.LUT R0, R0, 0x1, RZ, 0xc0, !PT ;  /* 0x0000000100007812 */ /* 0x000fc800078ec0ff */
[----:B------:R-:W-:-:S04]  /*4150*/  IADD3 R0, PT, PT, R5, 0x487ffff, R0 ;  /* 0x0487ffff05007810 */ /* 0x000fc80007ffe000 */
[----:B------:R-:W-:-:S04]  /*4160*/  SHF.R.U32.HI R0, RZ, 0x14, R0 ;  /* 0x00000014ff007819 */ /* 0x000fc80000011600 */
[----:B------:R-:W-:-:S07]  /*4170*/  LOP3.LUT R4, R0, 0xff, RZ, 0xc0, !PT ;  /* 0x000000ff00047812 */ /* 0x000fce00078ec0ff */
.L_x_2200:
[----:B------:R-:W-:-:S04]  /*4180*/  SHF.R.U32.HI R5, RZ, 0x18, R5 ;  /* 0x00000018ff057819 */ /* 0x000fc80000011605 */
[----:B------:R-:W-:-:S04]  /*4190*/  LOP3.LUT R4, R4, 0x80, R5, 0xf8, !PT ;  /* 0x0000008004047812 */ /* 0x000fc800078ef805 */
[----:B------:R-:W-:-:S07]  /*41a0*/  PRMT R0, R4, 0x7610, R0 ;  /* 0x0000761004007816 */ /* 0x000fce0000000000 */
.L_x_2198:
[----:B------:R-:W-:Y:S05]  /*41b0*/  BSYNC.RECONVERGENT B0 ;  /* 0x0000000000007941 */ /* 0x000fea0003800200 */
.L_x_2197:
[----:B------:R0:W-:Y:S01]  /*41c0*/  STG.E.U8 desc[UR36][R2.64], R0 ;  /* 0x0000000002007986 */ /* 0x0001e2000c101124 */
[----:B------:R-:W-:Y:S05]  /*41d0*/  BRA `(.L_x_2178) ;  /* 0x0000000400187947 */ /* 0x000fea0003800000 */
.L_x_2195:
        /* <DEDUP_REMOVED lines=13> */
.L_x_2203:
[----:B------:R-:W-:-:S04]  /*42b0*/  SHF.R.U32.HI R0, RZ, 0x15, R5 ;  /* 0x00000015ff007819 */ /* 0x000fc80000011605 */
[----:B------:R-:W-:-:S04]  /*42c0*/  LOP3.LUT R0, R0, 0x1, RZ, 0xc0, !PT ;  /* 0x0000000100007812 */ /* 0x000fc800078ec0ff */
[----:B------:R-:W-:-:S04]  /*42d0*/  IADD3 R0, PT, PT, R5, 0x88fffff, R0 ;  /* 0x088fffff05007810 */ /* 0x000fc80007ffe000 */
[----:B------:R-:W-:-:S04]  /*42e0*/  SHF.R.U32.HI R0, RZ, 0x15, R0 ;  /* 0x00000015ff007819 */ /* 0x000fc80000011600 */
[----:B------:R-:W-:-:S07]  /*42f0*/  LOP3.LUT R4, R0, 0xff, RZ, 0xc0, !PT ;  /* 0x000000ff00047812 */ /* 0x000fce00078ec0ff */
.L_x_2204:
[----:B------:R-:W-:-:S04]  /*4300*/  SHF.R.U32.HI R5, RZ, 0x18, R5 ;  /* 0x00000018ff057819 */ /* 0x000fc80000011605 */
[----:B------:R-:W-:-:S04]  /*4310*/  LOP3.LUT R4, R4, 0x80, R5, 0xf8, !PT ;  /* 0x0000008004047812 */ /* 0x000fc800078ef805 */
[----:B------:R-:W-:-:S07]  /*4320*/  PRMT R0, R4, 0x7610, R0 ;  /* 0x0000761004007816 */ /* 0x000fce0000000000 */
.L_x_2202:
[----:B------:R-:W-:Y:S05]  /*4330*/  BSYNC.RECONVERGENT B0 ;  /* 0x0000000000007941 */ /* 0x000fea0003800200 */
.L_x_2201:
[----:B------:R0:W-:Y:S01]  /*4340*/  STG.E.U8 desc[UR36][R2.64], R0 ;  /* 0x0000000002007986 */ /* 0x0001e2000c101124 */
[----:B------:R-:W-:Y:S05]  /*4350*/  BRA `(.L_x_2178) ;  /* 0x0000000000b87947 */ /* 0x000fea0003800000 */
.L_x_2194:
[----:B------:R-:W-:-:S09]  /*4360*/  UISETP.NE.AND UP0, UPT, UR4, 0x1c, UPT ;  /* 0x0000001c0400788c */ /* 0x000fd2000bf05270 */
[----:B------:R-:W-:Y:S05]  /*4370*/  BRA.U !UP0, `(.L_x_2205) ;  /* 0x0000000108a47547 */ /* 0x000fea000b800000 */
[----:B------:R-:W-:-:S09]  /*4380*/  UISETP.NE.AND UP0, UPT, UR4, 0x1d, UPT ;  /* 0x0000001d0400788c */ /* 0x000fd2000bf05270 */
[----:B------:R-:W-:Y:S05]  /*4390*/  BRA.U !UP0, `(.L_x_2206) ;  /* 0x00000001088c7547 */ /* 0x000fea000b800000 */
[----:B------:R-:W-:-:S09]  /*43a0*/  UISETP.NE.AND UP0, UPT, UR4, 0x2c, UPT ;  /* 0x0000002c0400788c */ /* 0x000fd2000bf05270 */
[----:B------:R-:W-:Y:S05]  /*43b0*/  BRA.U !UP0, `(.L_x_2207) ;  /* 0x0000000108447547 */ /* 0x000fea000b800000 */
.L_x_2177:
        /* <DEDUP_REMOVED lines=8> */
[----:B0-----:R-:W-:Y:S01]  /*4440*/  MOV R4, UR6 ;  /* 0x0000000600047c02 */ /* 0x001fe20008000f00 */
[----:B------:R-:W-:-:S02]  /*4450*/  IMAD.U32 R5, RZ, RZ, UR7 ;  /* 0x00000007ff057e24 */ /* 0x000fc4000f8e00ff */
[----:B---3--:R-:W-:Y:S02]  /*4460*/  IMAD.U32 R6, RZ, RZ, UR8 ;  /* 0x00000008ff067e24 */ /* 0x008fe4000f8e00ff */
[----:B------:R-:W-:Y:S02]  /*4470*/  IMAD.U32 R7, RZ, RZ, UR9 ;  /* 0x00000009ff077e24 */ /* 0x000fe4000f8e00ff */
[----:B----4-:R-:W-:Y:S01]  /*4480*/  IMAD.U32 R10, RZ, RZ, UR4 ;  /* 0x00000004ff0a7e24 */ /* 0x010fe2000f8e00ff */
[----:B-1----:R-:W-:-:S07]  /*4490*/  MOV R11, UR5 ;  /* 0x00000005000b7c02 */ /* 0x002fce0008000f00 */
[----:B------:R-:W-:-:S07]  /*44a0*/  LEPC R20, `(.L_x_2208) ;  /* 0x000000001014794e */ /* 0x000fce0000000000 */
[----:B--2---:R-:W-:Y:S05]  /*44b0*/  CALL.ABS.NOINC R2 ;  /* 0x0000000002007343 */ /* 0x004fea0003c00000 */
.L_x_2208:
[----:B------:R-:W-:Y:S05]  /*44c0*/  BRA `(.L_x_2178) ;  /* 0x00000000005c7947 */ /* 0x000fea0003800000 */
.L_x_2207:
[----:B------:R-:W-:Y:S02]  /*44d0*/  HADD2.F32 R19, -RZ, R19.H0_H0 ;  /* 0x20000013ff137230 */ /* 0x000fe40000004100 */
        /* <DEDUP_REMOVED lines=15> */
.L_x_2206:
[----:B------:R-:W-:-:S06]  /*45d0*/  HADD2.F32 R4, -RZ, R19.H0_H0 ;  /* 0x20000013ff047230 */ /* 0x000fcc0000004100 */
[----:B------:R-:W0:Y:S02]  /*45e0*/  F2I.U64.TRUNC R4, R4 ;  /* 0x0000000400047311 */ /* 0x000e24000020d800 */
[----:B0-----:R0:W-:Y:S01]  /*45f0*/  STG.E.64 desc[UR36][R2.64], R4 ;  /* 0x0000000402007986 */ /* 0x0011e2000c101b24 */
[----:B------:R-:W-:Y:S05]  /*4600*/  BRA `(.L_x_2178) ;  /* 0x00000000000c7947 */ /* 0x000fea0003800000 */
.L_x_2205:
[----:B------:R-:W-:-:S06]  /*4610*/  HADD2.F32 R19, -RZ, R19.H0_H0 ;  /* 0x20000013ff137230 */ /* 0x000fcc0000004100 */
[----:B------:R-:W0:Y:S02]  /*4620*/  F2I.FTZ.U32.TRUNC.NTZ R19, R19 ;  /* 0x0000001300137305 */ /* 0x000e24000021f000 */
[----:B0-----:R0:W-:Y:S02]  /*4630*/  STG.E desc[UR36][R2.64], R19 ;  /* 0x0000001302007986 */ /* 0x0011e4000c101924 */
.L_x_2178:
[----:B------:R-:W-:-:S07]  /*4640*/  VIADD R17, R17, 0x80 ;  /* 0x0000008011117836 */ /* 0x000fce0000000000 */
.L_x_2103:
[----:B------:R-:W-:Y:S05]  /*4650*/  BSYNC.RECONVERGENT B6 ;  /* 0x0000000000067941 */ /* 0x000fea0003800200 */
.L_x_2102:
[----:B------:R-:W5:Y:S01]  /*4660*/  LDCU UR4, c[0x0][0x380] ;  /* 0x00007000ff0477ac */ /* 0x000f620008000800 */
[----:B------:R-:W-:Y:S01]  /*4670*/  BSSY.RECONVERGENT B6, `(.L_x_2209) ;  /* 0x0000456000067945 */ /* 0x000fe20003800200 */
[----:B-----5:R-:W-:-:S13]  /*4680*/  ISETP.GE.AND P0, PT, R17, UR4, PT ;  /* 0x0000000411007c0c */ /* 0x020fda000bf06270 */
[----:B------:R-:W-:Y:S05]  /*4690*/  @P0 BRA `(.L_x_2210) ;  /* 0x00000044004c0947 */ /* 0x000fea0003800000 */
[----:B------:R-:W5:Y:S01]  /*46a0*/  LDCU UR4, c[0x0][0x388] ;  /* 0x00007100ff0477ac */ /* 0x000f620008000800 */
[----:B0-----:R-:W-:Y:S02]  /*46b0*/  HFMA2 R0, -RZ, RZ, 0, 0 ;  /* 0x00000000ff007431 */ /* 0x001fe400000001ff */
[----:B------:R-:W-:Y:S02]  /*46c0*/  IMAD.MOV.U32 R18, RZ, RZ, RZ ;  /* 0x000000ffff127224 */ /* 0x000fe400078e00ff */
        /* <DEDUP_REMOVED lines=351> */
.L_x_2211:
        /* <DEDUP_REMOVED lines=19> */
.L_x_2215:
[----:B------:R-:W2:Y:S02]  /*5df0*/  LDG.E.U8 R2, desc[UR36][R2.64] ;  /* 0x0000002402027981 */ /* 0x000ea4000c1e1100 */
[----:B--2---:R-:W-:-:S04]  /*5e00*/  I2FP.F32.U32 R0, R2 ;  /* 0x0000000200007245 */ /* 0x004fc80000201000 */
[----:B------:R-:W-:-:S04]  /*5e10*/  F2FP.F16.F32.PACK_AB R0, RZ, R0 ;  /* 0x00000000ff00723e */ /* 0x000fc800000000ff */
[----:B------:R-:W-:Y:S01]  /*5e20*/  PRMT R19, R0, 0x7610, R19 ;  /* 0x0000761000137816 */ /* 0x000fe20000000013 */
[----:B------:R-:W-:Y:S06]  /*5e30*/  BRA `(.L_x_2217) ;  /* 0x0000000c00b47947 */ /* 0x000fec0003800000 */
.L_x_2214:
        /* <DEDUP_REMOVED lines=11> */
.L_x_2219:
[----:B------:R-:W2:Y:S02]  /*5ef0*/  LDG.E R2, desc[UR36][R2.64] ;  /* 0x0000002402027981 */ /* 0x000ea4000c1e1900 */
[----:B--2---:R-:W-:-:S04]  /*5f00*/  I2FP.F32.S32 R0, R2 ;  /* 0x0000000200007245 */ /* 0x004fc80000201400 */
[----:B------:R-:W-:-:S04]  /*5f10*/  F2FP.F16.F32.PACK_AB R0, RZ, R0 ;  /* 0x00000000ff00723e */ /* 0x000fc800000000ff */
[----:B------:R-:W-:Y:S01]  /*5f20*/  PRMT R19, R0, 0x7610, R19 ;  /* 0x0000761000137816 */ /* 0x000fe20000000013 */
[----:B------:R-:W-:Y:S06]  /*5f30*/  BRA `(.L_x_2217) ;  /* 0x0000000c00747947 */ /* 0x000fec0003800000 */
.L_x_2218:
[----:B------:R-:W2:Y:S02]  /*5f40*/  LDG.E.U16 R2, desc[UR36][R2.64] ;  /* 0x0000002402027981 */ /* 0x000ea4000c1e1500 */
[----:B--2---:R-:W0:Y:S02]  /*5f50*/  I2F.S16 R0, R2 ;  /* 0x0000000200007306 */ /* 0x004e240000101400 */
[----:B0-----:R-:W-:-:S04]  /*5f60*/  F2FP.F16.F32.PACK_AB R0, RZ, R0 ;  /* 0x00000000ff00723e */ /* 0x001fc800000000ff */
[----:B------:R-:W-:Y:S01]  /*5f70*/  PRMT R19, R0, 0x7610, R19 ;  /* 0x0000761000137816 */ /* 0x000fe20000000013 */
[----:B------:R-:W-:Y:S06]  /*5f80*/  BRA `(.L_x_2217) ;  /* 0x0000000c00607947 */ /* 0x000fec0003800000 */
.L_x_2213:
        /* <DEDUP_REMOVED lines=9> */
.L_x_2221:
[----:B------:R1:W5:Y:S01]  /*6020*/  LDG.E.U16 R19, desc[UR36][R2.64] ;  /* 0x0000002402137981 */ /* 0x000362000c1e1500 */
[----:B------:R-:W-:Y:S05]  /*6030*/  BRA `(.L_x_2217) ;  /* 0x0000000c00347947 */ /* 0x000fea0003800000 */
.L_x_2220:
        /* <DEDUP_REMOVED lines=9> */
.L_x_2223:
[----:B------:R0:W5:Y:S01]  /*60d0*/  LDG.E.U16 R19, desc[UR36][R2.64] ;  /* 0x0000002402137981 */ /* 0x000162000c1e1500 */
[----:B------:R-:W-:Y:S05]  /*60e0*/  BRA `(.L_x_2217) ;  /* 0x0000000c00087947 */ /* 0x000fea0003800000 */
.L_x_2222:
        /* <DEDUP_REMOVED lines=9> */
.L_x_2212:
        /* <DEDUP_REMOVED lines=14> */
.L_x_2226:
        /* <DEDUP_REMOVED lines=9> */
.L_x_2225:
        /* <DEDUP_REMOVED lines=27> */
.L_x_2228:
        /* <DEDUP_REMOVED lines=11> */
[----:B------:R-:W-:-:S04]  /*6550*/  F2FP.F16.F32.PACK_AB R0, RZ, R0 ;  /* 0x00000000ff00723e */ /* 0x000fc800000000ff */
[----:B------:R-:W-:Y:S01]  /*6560*/  PRMT R19, R0, 0x7610, R19 ;  /* 0x0000761000137816 */ /* 0x000fe20000000013 */
[----:B------:R-:W-:Y:S06]  /*6570*/  BRA `(.L_x_2217) ;  /* 0x0000000400e47947 */ /* 0x000fec0003800000 */
.L_x_2227:
[----:B------:R-:W2:Y:S02]  /*6580*/  LDG.E.U16 R0, desc[UR36][R2.64] ;  /* 0x0000002402007981 */ /* 0x000ea4000c1e1500 */
[----:B--2---:R-:W-:-:S05]  /*6590*/  IMAD.U32 R0, R0, 0x10000, RZ ;  /* 0x0001000000007824 */ /* 0x004fca00078e00ff */
[----:B------:R-:W-:-:S04]  /*65a0*/  F2FP.F16.F32.PACK_AB R0, RZ, R0 ;  /* 0x00000000ff00723e */ /* 0x000fc800000000ff */
[----:B------:R-:W-:Y:S01]  /*65b0*/  PRMT R19, R0, 0x7610, R19 ;  /* 0x0000761000137816 */ /* 0x000fe20000000013 */
[----:B------:R-:W-:Y:S06]  /*65c0*/  BRA `(.L_x_2217) ;  /* 0x0000000400d07947 */ /* 0x000fec0003800000 */
.L_x_2224:
        /* <DEDUP_REMOVED lines=13> */
.L_x_2231:
        /* <DEDUP_REMOVED lines=21> */
.L_x_2235:
[----:B------:R-:W-:Y:S05]  /*67f0*/  BSYNC.RECONVERGENT B1 ;  /* 0x0000000000017941 */ /* 0x000fea0003800200 */
.L_x_2234:
[----:B------:R-:W-:Y:S01]  /*6800*/  IMAD.SHL.U32 R0, R0, 0x100000, RZ ;  /* 0x0010000000007824 */ /* 0x000fe200078e00ff */
[----:B------:R-:W-:-:S04]  /*6810*/  LEA R2, R2, 0x3b800000, 0x17 ;  /* 0x3b80000002027811 */ /* 0x000fc800078eb8ff */
[----:B------:R-:W-:-:S07]  /*6820*/  LOP3.LUT R0, R2, R0, R7, 0xfe, !PT ;  /* 0x0000000002007212 */ /* 0x000fce00078efe07 */
.L_x_2233:
[----:B------:R-:W-:Y:S05]  /*6830*/  BSYNC.RECONVERGENT B0 ;  /* 0x0000000000007941 */ /* 0x000fea0003800200 */
.L_x_2232:
[----:B------:R-:W-:-:S04]  /*6840*/  F2FP.F16.F32.PACK_AB R0, RZ, R0 ;  /* 0x00000000ff00723e */ /* 0x000fc800000000ff */
[----:B------:R-:W-:Y:S01]  /*6850*/  PRMT R19, R0, 0x7610, R19 ;  /* 0x0000761000137816 */ /* 0x000fe20000000013 */
[----:B------:R-:W-:Y:S06]  /*6860*/  BRA `(.L_x_2217) ;  /* 0x0000000400287947 */ /* 0x000fec0003800000 */
.L_x_2230:
        /* <DEDUP_REMOVED lines=21> */
.L_x_2239:
[----:B------:R-:W-:Y:S05]  /*69c0*/  BSYNC.RECONVERGENT B1 ;  /* 0x0000000000017941 */ /* 0x000fea0003800200 */
.L_x_2238:
[----:B------:R-:W-:Y:S01]  /*69d0*/  IMAD.SHL.U32 R0, R0, 0x200000, RZ ;  /* 0x0020000000007824 */ /* 0x000fe200078e00ff */
[----:B------:R-:W-:-:S04]  /*69e0*/  LEA R2, R2, 0x37800000, 0x17 ;  /* 0x3780000002027811 */ /* 0x000fc800078eb8ff */
[----:B------:R-:W-:-:S07]  /*69f0*/  LOP3.LUT R0, R2, R0, R7, 0xfe, !PT ;  /* 0x0000000002007212 */ /* 0x000fce00078efe07 */
.L_x_2237:
[----:B------:R-:W-:Y:S05]  /*6a00*/  BSYNC.RECONVERGENT B0 ;  /* 0x0000000000007941 */ /* 0x000fea0003800200 */
.L_x_2236:
[----:B------:R-:W-:-:S04]  /*6a10*/  F2FP.F16.F32.PACK_AB R0, RZ, R0 ;  /* 0x00000000ff00723e */ /* 0x000fc800000000ff */
[----:B------:R-:W-:Y:S01]  /*6a20*/  PRMT R19, R0, 0x7610, R19 ;  /* 0x0000761000137816 */ /* 0x000fe20000000013 */
[----:B------:R-:W-:Y:S06]  /*6a30*/  BRA `(.L_x_2217) ;  /* 0x0000000000b47947 */ /* 0x000fec0003800000 */
.L_x_2229:
        /* <DEDUP_REMOVED lines=14> */
.L_x_2243:
[----:B------:R-:W-:Y:S05]  /*6b20*/  BSYNC.RECONVERGENT B0 ;  /* 0x0000000000007941 */ /* 0x000fea0003800200 */
.L_x_2242:
[----:B------:R-:W-:-:S04]  /*6b30*/  F2FP.F16.F32.PACK_AB R0, RZ, R0 ;  /* 0x00000000ff00723e */ /* 0x000fc800000000ff */
[----:B------:R-:W-:Y:S01]  /*6b40*/  PRMT R19, R0, 0x7610, R19 ;  /* 0x0000761000137816 */ /* 0x000fe20000000013 */
[----:B------:R-:W-:Y:S06]  /*6b50*/  BRA `(.L_x_2217) ;  /* 0x00000000006c7947 */ /* 0x000fec0003800000 */
.L_x_2216:
        /* <DEDUP_REMOVED lines=16> */
.L_x_2244:
[----:B------:R-:W-:Y:S01]  /*6c60*/  PRMT R19, RZ, 0x7610, R19 ;  /* 0x00007610ff137816 */ /* 0x000fe20000000013 */
[----:B------:R-:W-:Y:S06]  /*6c70*/  BRA `(.L_x_2217) ;  /* 0x0000000000247947 */ /* 0x000fec0003800000 */
.L_x_2241:
[----:B------:R-:W2:Y:S02]  /*6c80*/  LDG.E.64 R2, desc[UR36][R2.64] ;  /* 0x0000002402027981 */ /* 0x000ea4000c1e1b00 */
[----:B--2---:R-:W0:Y:S02]  /*6c90*/  I2F.U64 R0, R2 ;  /* 0x0000000200007312 */ /* 0x004e240000301000 */
[----:B0-----:R-:W-:-:S04]  /*6ca0*/  F2FP.F16.F32.PACK_AB R0, RZ, R0 ;  /* 0x00000000ff00723e */ /* 0x001fc800000000ff */
[----:B------:R-:W-:Y:S01]  /*6cb0*/  PRMT R19, R0, 0x7610, R19 ;  /* 0x0000761000137816 */ /* 0x000fe20000000013 */
[----:B------:R-:W-:Y:S06]  /*6cc0*/  BRA `(.L_x_2217) ;  /* 0x0000000000107947 */ /* 0x000fec0003800000 */
.L_x_2240:
[----:B------:R-:W2:Y:S02]  /*6cd0*/  LDG.E R2, desc[UR36][R2.64] ;  /* 0x0000002402027981 */ /* 0x000ea4000c1e1900 */
[----:B--2---:R-:W-:-:S04]  /*6ce0*/  I2FP.F32.U32 R0, R2 ;  /* 0x0000000200007245 */ /* 0x004fc80000201000 */
[----:B------:R-:W-:-:S04]  /*6cf0*/  F2FP.F16.F32.PACK_AB R0, RZ, R0 ;  /* 0x00000000ff00723e */ /* 0x000fc800000000ff */
[----:B------:R-:W-:-:S07]  /*6d00*/  PRMT R19, R0, 0x7610, R19 ;  /* 0x0000761000137816 */ /* 0x000fce0000000013 */
.L_x_2217:
[----:B------:R-:W0:Y:S01]  /*6d10*/  LDCU.64 UR6, c[0x0][0x5f8] ;  /* 0x0000bf00ff0677ac */ /* 0x000e220008000a00 */
[----:B------:R-:W-:-:S04]  /*6d20*/  UPRMT UR4, UR42, 0x9910, URZ ;  /* 0x000099102a047896 */ /* 0x000fc800080000ff */
[----:B------:R-:W-:Y:S01]  /*6d30*/  UISETP.GT.AND UP0, UPT, UR4, 0x9, UPT ;  /* 0x000000090400788c */ /* 0x000fe2000bf04270 */
[----:B01----:R-:W-:-:S04]  /*6d40*/  IADD3 R2, P0, PT, R18, UR6, RZ ;  /* 0x0000000612027c10 */ /* 0x003fc8000ff1e0ff */
        /* <DEDUP_REMOVED lines=14> */
.L_x_2248:
[----:B------:R-:W2:Y:S02]  /*6e30*/  LDG.E.U8 R2, desc[UR36][R2.64] ;  /* 0x0000002402027981 */ /* 0x000ea4000c1e1100 */
[----:B--2---:R-:W-:-:S04]  /*6e40*/  I2FP.F32.U32 R0, R2 ;  /* 0x0000000200007245 */ /* 0x004fc80000201000 */
[----:B------:R-:W-:Y:S01]  /*6e50*/  F2FP.F16.F32.PACK_AB R0, RZ, R0 ;  /* 0x00000000ff00723e */ /* 0x000fe200000000ff */
[----:B------:R-:W-:Y:S06]  /*6e60*/  BRA `(.L_x_2250) ;  /* 0x0000000c007c7947 */ /* 0x000fec0003800000 */
.L_x_2247:
        /* <DEDUP_REMOVED lines=10> */
.L_x_2252:
[----:B------:R-:W2:Y:S02]  /*6f10*/  LDG.E R2, desc[UR36][R2.64] ;  /* 0x0000002402027981 */ /* 0x000ea4000c1e1900 */
[----:B--2---:R-:W-:-:S04]  /*6f20*/  I2FP.F32.S32 R0, R2 ;  /* 0x0000000200007245 */ /* 0x004fc80000201400 */
[----:B------:R-:W-:Y:S01]  /*6f30*/  F2FP.F16.F32.PACK_AB R0, RZ, R0 ;  /* 0x00000000ff00723e */ /* 0x000fe200000000ff */
[----:B------:R-:W-:Y:S06]  /*6f40*/  BRA `(.L_x_2250) ;  /* 0x0000000c00447947 */ /* 0x000fec0003800000 */
.L_x_2251:
[----:B------:R-:W2:Y:S02]  /*6f50*/  LDG.E.U16 R2, desc[UR36][R2.64] ;  /* 0x0000002402027981 */ /* 0x000ea4000c1e1500 */
[----:B--2---:R-:W0:Y:S02]  /*6f60*/  I2F.S16 R0, R2 ;  /* 0x0000000200007306 */ /* 0x004e240000101400 */
[----:B0-----:R-:W-:Y:S01]  /*6f70*/  F2FP.F16.F32.PACK_AB R0, RZ, R0 ;  /* 0x00000000ff00723e */ /* 0x001fe200000000ff */
[----:B------:R-:W-:Y:S06]  /*6f80*/  BRA `(.L_x_2250) ;  /* 0x0000000c00347947 */ /* 0x000fec0003800000 */
.L_x_2246:
        /* <DEDUP_REMOVED lines=9> */
.L_x_2254:
[----:B------:R0:W5:Y:S01]  /*7020*/  LDG.E.U16 R0, desc[UR36][R2.64] ;  /* 0x0000002402007981 */ /* 0x000162000c1e1500 */
[----:B------:R-:W-:Y:S05]  /*7030*/  BRA `(.L_x_2250) ;  /* 0x0000000c00087947 */ /* 0x000fea0003800000 */
.L_x_2253:
        /* <DEDUP_REMOVED lines=9> */
.L_x_2256:
[----:B------:R1:W5:Y:S01]  /*70d0*/  LDG.E.U16 R0, desc[UR36][R2.64] ;  /* 0x0000002402007981 */ /* 0x000362000c1e1500 */
[----:B------:R-:W-:Y:S05]  /*70e0*/  BRA `(.L_x_2250) ;  /* 0x0000000800dc7947 */ /* 0x000fea0003800000 */
.L_x_2255:
        /* <DEDUP_REMOVED lines=8> */
.L_x_2245:
        /* <DEDUP_REMOVED lines=13> */
.L_x_2259:
        /* <DEDUP_REMOVED lines=8> */
.L_x_2258:
        /* <DEDUP_REMOVED lines=27> */
.L_x_2261:
        /* <DEDUP_REMOVED lines=11> */
[----:B------:R-:W-:Y:S01]  /*7520*/  F2FP.F16.F32.PACK_AB R0, RZ, R0 ;  /* 0x00000000ff00723e */ /* 0x000fe200000000ff */
[----:B------:R-:W-:Y:S06]  /*7530*/  BRA `(.L_x_2250) ;  /* 0x0000000400c87947 */ /* 0x000fec0003800000 */
.L_x_2260:
[----:B------:R-:W2:Y:S02]  /*7540*/  LDG.E.U16 R0, desc[UR36][R2.64] ;  /* 0x0000002402007981 */ /* 0x000ea4000c1e1500 */
[----:B--2---:R-:W-:-:S04]  /*7550*/  SHF.L.U32 R0, R0, 0x10, RZ ;  /* 0x0000001000007819 */ /* 0x004fc800000006ff */
[----:B------:R-:W-:Y:S01]  /*7560*/  F2FP.F16.F32.PACK_AB R0, RZ, R0 ;  /* 0x00000000ff00723e */ /* 0x000fe200000000ff */
[----:B------:R-:W-:Y:S06]  /*7570*/  BRA `(.L_x_2250) ;  /* 0x0000000400b87947 */ /* 0x000fec0003800000 */
.L_x_2257:
        /* <DEDUP_REMOVED lines=12> */
.L_x_2264:
        /* <DEDUP_REMOVED lines=21> */
.L_x_2268:
[----:B------:R-:W-:Y:S05]  /*7790*/  BSYNC.RECONVERGENT B1 ;  /* 0x0000000000017941 */ /* 0x000fea0003800200 */
.L_x_2267:
[----:B------:R-:W-:Y:S02]  /*77a0*/  SHF.L.U32 R0, R0, 0x14, RZ ;  /* 0x0000001400007819 */ /* 0x000fe400000006ff */
[----:B------:R-:W-:-:S04]  /*77b0*/  LEA R2, R2, 0x3b800000, 0x17 ;  /* 0x3b80000002027811 */ /* 0x000fc800078eb8ff */
[----:B------:R-:W-:-:S07]  /*77c0*/  LOP3.LUT R0, R2, R0, R7, 0xfe, !PT ;  /* 0x0000000002007212 */ /* 0x000fce00078efe07 */
.L_x_2266:
[----:B------:R-:W-:Y:S05]  /*77d0*/  BSYNC.RECONVERGENT B0 ;  /* 0x0000000000007941 */ /* 0x000fea0003800200 */
.L_x_2265:
[----:B------:R-:W-:Y:S01]  /*77e0*/  F2FP.F16.F32.PACK_AB R0, RZ, R0 ;  /* 0x00000000ff00723e */ /* 0x000fe200000000ff */
[----:B------:R-:W-:Y:S06]  /*77f0*/  BRA `(.L_x_2250) ;  /* 0x0000000400187947 */ /* 0x000fec0003800000 */
.L_x_2263:
        /* <DEDUP_REMOVED lines=21> */
.L_x_2272:
[----:B------:R-:W-:Y:S05]  /*7950*/  BSYNC.RECONVERGENT B1 ;  /* 0x0000000000017941 */ /* 0x000fea0003800200 */
.L_x_2271:
[----:B------:R-:W-:Y:S02]  /*7960*/  SHF.L.U32 R0, R0, 0x15, RZ ;  /* 0x0000001500007819 */ /* 0x000fe400000006ff */
[----:B------:R-:W-:-:S04]  /*7970*/  LEA R2, R2, 0x37800000, 0x17 ;  /* 0x3780000002027811 */ /* 0x000fc800078eb8ff */
[----:B------:R-:W-:-:S07]  /*7980*/  LOP3.LUT R0, R2, R0, R7, 0xfe, !PT ;  /* 0x0000000002007212 */ /* 0x000fce00078efe07 */
.L_x_2270:
[----:B------:R-:W-:Y:S05]  /*7990*/  BSYNC.RECONVERGENT B0 ;  /* 0x0000000000007941 */ /* 0x000fea0003800200 */
.L_x_2269:
[----:B------:R-:W-:Y:S01]  /*79a0*/  F2FP.F16.F32.PACK_AB R0, RZ, R0 ;  /* 0x00000000ff00723e */ /* 0x000fe200000000ff */
[----:B------:R-:W-:Y:S06]  /*79b0*/  BRA `(.L_x_2250) ;  /* 0x0000000000a87947 */ /* 0x000fec0003800000 */
.L_x_2262:
        /* <DEDUP_REMOVED lines=14> */
.L_x_2276:
[----:B------:R-:W-:Y:S05]  /*7aa0*/  BSYNC.RECONVERGENT B0 ;  /* 0x0000000000007941 */ /* 0x000fea0003800200 */
.L_x_2275:
[----:B------:R-:W-:Y:S01]  /*7ab0*/  F2FP.F16.F32.PACK_AB R0, RZ, R0 ;  /* 0x00000000ff00723e */ /* 0x000fe200000000ff */
[----:B------:R-:W-:Y:S06]  /*7ac0*/  BRA `(.L_x_2250) ;  /* 0x0000000000647947 */ /* 0x000fec0003800000 */
.L_x_2249:
        /* <DEDUP_REMOVED lines=11> */
[----:B------:R-:W-:Y:S02]  /*7b80*/  IMAD.U32 R7, RZ, RZ, UR7 ;  /* 0x00000007ff077e24 */ /* 0x000fe4000f8e00ff */
[----:B---3--:R-:W-:Y:S02]  /*7b90*/  IMAD.U32 R10, RZ, RZ, UR8 ;  /* 0x00000008ff0a7e24 */ /* 0x008fe4000f8e00ff */
[----:B------:R-:W-:-:S07]  /*7ba0*/  IMAD.U32 R11, RZ, RZ, UR9 ;  /* 0x00000009ff0b7e24 */ /* 0x000fce000f8e00ff */
[----:B------:R-:W-:-:S07]  /*7bb0*/  LEPC R20, `(.L_x_2277) ;  /* 0x000000001014794e */ /* 0x000fce0000000000 */
[----:B--2--5:R-:W-:Y:S05]  /*7bc0*/  CALL.ABS.NOINC R2 ;  /* 0x0000000002007343 */ /* 0x024fea0003c00000 */
.L_x_2277:
[----:B------:R-:W-:Y:S01]  /*7bd0*/  PRMT R0, RZ, 0x7610, R0 ;  /* 0x00007610ff007816 */ /* 0x000fe20000000000 */
[----:B------:R-:W-:Y:S06]  /*7be0*/  BRA `(.L_x_2250) ;  /* 0x00000000001c7947 */ /* 0x000fec0003800000 */
.L_x_2274:
[----:B------:R-:W2:Y:S02]  /*7bf0*/  LDG.E.64 R2, desc[UR36][R2.64] ;  /* 0x0000002402027981 */ /* 0x000ea4000c1e1b00 */
[----:B--2---:R-:W0:Y:S02]  /*7c00*/  I2F.U64 R0, R2 ;  /* 0x0000000200007312 */ /* 0x004e240000301000 */
[----:B0-----:R-:W-:Y:S01]  /*7c10*/  F2FP.F16.F32.PACK_AB R0, RZ, R0 ;  /* 0x00000000ff00723e */ /* 0x001fe200000000ff */
[----:B------:R-:W-:Y:S06]  /*7c20*/  BRA `(.L_x_2250) ;  /* 0x00000000000c7947 */ /* 0x000fec0003800000 */
.L_x_2273:
[----:B------:R-:W2:Y:S02]  /*7c30*/  LDG.E R2, desc[UR36][R2.64] ;  /* 0x0000002402027981 */ /* 0x000ea4000c1e1900 */
[----:B--2---:R-:W-:-:S04]  /*7c40*/  I2FP.F32.U32 R0, R2 ;  /* 0x0000000200007245 */ /* 0x004fc80000201000 */
[----:B------:R-:W-:-:S07]  /*7c50*/  F2FP.F16.F32.PACK_AB R0, RZ, R0 ;  /* 0x00000000ff00723e */ /* 0x000fce00000000ff */
.L_x_2250:
        /* <DEDUP_REMOVED lines=23> */
.L_x_2281:
[----:B------:R-:W-:-:S06]  /*7dd0*/  HADD2.F32 R5, -RZ, R19.H0_H0 ;  /* 0x20000013ff057230 */ /* 0x000fcc0000004100 */
[----:B------:R-:W0:Y:S02]  /*7de0*/  F2I.S64.TRUNC R4, R5 ;  /* 0x0000000500047311 */ /* 0x000e24000020d900 */
[----:B0-----:R0:W-:Y:S01]  /*7df0*/  STG.E.U8 desc[UR36][R2.64], R4 ;  /* 0x0000000402007986 */ /* 0x0011e2000c101124 */
[----:B------:R-:W-:Y:S05]  /*7e00*/  BRA `(.L_x_2283) ;  /* 0x0000000c006c7947 */ /* 0x000fea0003800000 */
.L_x_2280:
        /* <DEDUP_REMOVED lines=10> */
.L_x_2285:
[----:B------:R-:W-:-:S06]  /*7eb0*/  HADD2.F32 R19, -RZ, R19.H0_H0 ;  /* 0x20000013ff137230 */ /* 0x000fcc0000004100 */
[----:B------:R-:W0:Y:S02]  /*7ec0*/  F2I.FTZ.TRUNC.NTZ R19, R19 ;  /* 0x0000001300137305 */ /* 0x000e24000021f100 */
[----:B0-----:R0:W-:Y:S01]  /*7ed0*/  STG.E desc[UR36][R2.64], R19 ;  /* 0x0000001302007986 */ /* 0x0011e2000c101924 */
[----:B------:R-:W-:Y:S05]  /*7ee0*/  BRA `(.L_x_2283) ;  /* 0x0000000c00347947 */ /* 0x000fea0003800000 */
.L_x_2284:
[----:B------:R-:W-:-:S06]  /*7ef0*/  HADD2.F32 R19, -RZ, R19.H0_H0 ;  /* 0x20000013ff137230 */ /* 0x000fcc0000004100 */
[----:B------:R-:W0:Y:S02]  /*7f00*/  F2I.FTZ.TRUNC.NTZ R19, R19 ;  /* 0x0000001300137305 */ /* 0x000e24000021f100 */
[----:B0-----:R0:W-:Y:S01]  /*7f10*/  STG.E.U16 desc[UR36][R2.64], R19 ;  /* 0x0000001302007986 */ /* 0x0011e2000c101524 */
[----:B------:R-:W-:Y:S05]  /*7f20*/  BRA `(.L_x_2283) ;  /* 0x0000000c00247947 */ /* 0x000fea0003800000 */
.L_x_2279:
        /* <DEDUP_REMOVED lines=9> */
.L_x_2287:
[----:B------:R0:W-:Y:S01]  /*7fc0*/  STG.E.U16 desc[UR36][R2.64], R19 ;  /* 0x0000001302007986 */ /* 0x0001e2000c101524 */
[----:B------:R-:W-:Y:S05]  /*7fd0*/  BRA `(.L_x_2283) ;  /* 0x0000000800f87947 */ /* 0x000fea0003800000 */
.L_x_2286:
[----:B------:R-:W-:-:S09]  /*7fe0*/  UISETP.NE.AND UP0, UPT, UR4, 0x7, UPT ;  /* 0x000000070400788c */ /* 0x000fd2000bf05270 */
[----:B------:R-:W-:Y:S05]  /*7ff0*/  BRA.U !UP0, `(.L_x_2288) ;  /* 0x0000000108347547 */ /* 0x000fea000b800000 */
[----:B------:R-:W-:-:S09]  /*8000*/  UISETP.NE.AND UP0, UPT, UR4, 0x8, UPT ;  /* 0x000000080400788c */ /* 0x000fd2000bf05270 */
[----:B------:R-:W-:Y:S05]  /*8010*/  BRA.U !UP0, `(.L_x_2289) ;  /* 0x0000000108187547 */ /* 0x000fea000b800000 */
[----:B------:R-:W-:-:S09]  /*8020*/  UISETP.NE.AND UP0, UPT, UR4, 0x9, UPT ;  /* 0x000000090400788c */ /* 0x000fd2000bf05270 */
[----:B------:R-:W-:Y:S05]  /*8030*/  BRA.U UP0, `(.L_x_2282) ;  /* 0x0000000500fc7547 */ /* 0x000fea000b800000 */
[----:B------:R-:W-:Y:S02]  /*8040*/  HADD2.F32 R4, -RZ, R19.H0_H0 ;  /* 0x20000013ff047230 */ /* 0x000fe40000004100 */
[----:B------:R-:W-:-:S05]  /*8050*/  IMAD.MOV.U32 R5, RZ, RZ, RZ ;  /* 0x000000ffff057224 */ /* 0x000fca00078e00ff */
[----:B------:R0:W-:Y:S01]  /*8060*/  STG.E.64 desc[UR36][R2.64], R4 ;  /* 0x0000000402007986 */ /* 0x0001e2000c101b24 */
[----:B------:R-:W-:Y:S05]  /*8070*/  BRA `(.L_x_2283) ;  /* 0x0000000800d07947 */ /* 0x000fea0003800000 */
.L_x_2289:
[----:B------:R-:W-:-:S05]  /*8080*/  HADD2.F32 R0, -RZ, R19.H0_H0 ;  /* 0x20000013ff007230 */ /* 0x000fca0000004100 */
[----:B------:R-:W-:-:S04]  /*8090*/  F2FP.F16.F32.PACK_AB R0, RZ, R0 ;  /* 0x00000000ff00723e */ /* 0x000fc800000000ff */
[----:B------:R-:W-:-:S05]  /*80a0*/  PRMT R0, R0, 0x5410, RZ ;  /* 0x0000541000007816 */ /* 0x000fca00000000ff */
[----:B------:R0:W-:Y:S01]  /*80b0*/  STG.E desc[UR36][R2.64], R0 ;  /* 0x0000000002007986 */ /* 0x0001e2000c101924 */
[----:B------:R-:W-:Y:S05]  /*80c0*/  BRA `(.L_x_2283) ;  /* 0x0000000800bc7947 */ /* 0x000fea0003800000 */
.L_x_2288:
[----:B------:R-:W-:-:S05]  /*80d0*/  HADD2.F32 R4, -RZ, R19.H0_H0 ;  /* 0x20000013ff047230 */ /* 0x000fca0000004100 */
[----:B------:R-:W-:-:S06]  /*80e0*/  FMUL.FTZ R4, R4, 1 ;  /* 0x3f80000004047820 */ /* 0x000fcc0000410000 */
[----:B------:R-:W0:Y:S02]  /*80f0*/  F2F.F64.F32 R4, R4 ;  /* 0x0000000400047310 */ /* 0x000e240000201800 */
[----:B0-----:R0:W-:Y:S01]  /*8100*/  STG.E.64 desc[UR36][R2.64], R4 ;  /* 0x0000000402007986 */ /* 0x0011e2000c101b24 */
[----:B------:R-:W-:Y:S05]  /*8110*/  BRA `(.L_x_2283) ;  /* 0x0000000800a87947 */ /* 0x000fea0003800000 */
.L_x_2278:
        /* <DEDUP_REMOVED lines=14> */
.L_x_2293:
[----:B------:R-:W-:Y:S01]  /*8200*/  HADD2.F32 R5, -RZ, R19.H0_H0 ;  /* 0x20000013ff057230 */ /* 0x000fe20000004100 */
[----:B------:R-:W-:Y:S01]  /*8210*/  BSSY.RECONVERGENT B0, `(.L_x_2294) ;  /* 0x0000013000007945 */ /* 0x000fe20003800200 */
[----:B------:R-:W-:-:S03]  /*8220*/  MOV R0, 0x80 ;  /* 0x0000008000007802 */ /* 0x000fc60000000f00 */
        /* <DEDUP_REMOVED lines=15> */
.L_x_2296:
[----:B------:R-:W-:-:S04]  /*8320*/  SHF.R.U32.HI R5, RZ, 0x18, R5 ;  /* 0x00000018ff057819 */ /* 0x000fc80000011605 */
[----:B------:R-:W-:-:S07]  /*8330*/  LOP3.LUT R0, R0, 0x80, R5, 0xf8, !PT ;  /* 0x0000008000007812 */ /* 0x000fce00078ef805 */
.L_x_2295:
[----:B------:R-:W-:Y:S05]  /*8340*/  BSYNC.RECONVERGENT B0 ;  /* 0x0000000000007941 */ /* 0x000fea0003800200 */
.L_x_2294:
[----:B------:R3:W-:Y:S01]  /*8350*/  STG.E.U8 desc[UR36][R2.64], R0 ;  /* 0x0000000002007986 */ /* 0x0007e2000c101124 */
[----:B------:R-:W-:Y:S05]  /*8360*/  BRA `(.L_x_2283) ;  /* 0x0000000800147947 */ /* 0x000fea0003800000 */
.L_x_2292:
[----:B------:R-:W-:Y:S01]  /*8370*/  HADD2.F32 R5, -RZ, R19.H0_H0 ;  /* 0x20000013ff057230 */ /* 0x000fe20000004100 */
        /* <DEDUP_REMOVED lines=17> */
.L_x_2299:
[----:B------:R-:W-:-:S04]  /*8490*/  SHF.R.U32.HI R5, RZ, 0x18, R5 ;  /* 0x00000018ff057819 */ /* 0x000fc80000011605 */
[----:B------:R-:W-:-:S07]  /*84a0*/  LOP3.LUT R0, R0, 0x80, R5, 0xf8, !PT ;  /* 0x0000008000007812 */ /* 0x000fce00078ef805 */
.L_x_2298:
[----:B------:R-:W-:Y:S05]  /*84b0*/  BSYNC.RECONVERGENT B0 ;  /* 0x0000000000007941 */ /* 0x000fea0003800200 */
.L_x_2297:
[----:B------:R0:W-:Y:S01]  /*84c0*/  STG.E.U8 desc[UR36][R2.64], R0 ;  /* 0x0000000002007986 */ /* 0x0001e2000c101124 */
[----:B------:R-:W-:Y:S05]  /*84d0*/  BRA `(.L_x_2283) ;  /* 0x0000000400b87947 */ /* 0x000fea0003800000 */
.L_x_2291:
[----:B------:R-:W-:-:S09]  /*84e0*/  UISETP.NE.AND UP0, UPT, UR4, 0x1c, UPT ;  /* 0x0000001c0400788c */ /* 0x000fd2000bf05270 */
[----:B------:R-:W-:Y:S05]  /*84f0*/  BRA.U !UP0, `(.L_x_2300) ;  /* 0x0000000108607547 */ /* 0x000fea000b800000 */
[----:B------:R-:W-:-:S09]  /*8500*/  UISETP.NE.AND UP0, UPT, UR4, 0x1d, UPT ;  /* 0x0000001d0400788c */ /* 0x000fd2000bf05270 */
[----:B------:R-:W-:Y:S05]  /*8510*/  BRA.U !UP0, `(.L_x_2301) ;  /* 0x0000000108487547 */ /* 0x000fea000b800000 */
[----:B------:R-:W-:-:S09]  /*8520*/  UISETP.NE.AND UP0, UPT, UR4, 0x2c, UPT ;  /* 0x0000002c0400788c */ /* 0x000fd2000bf05270 */
[----:B------:R-:W-:Y:S05]  /*8530*/  BRA.U UP0, `(.L_x_2282) ;  /* 0x0000000100bc7547 */ /* 0x000fea000b800000 */
        /* <DEDUP_REMOVED lines=16> */
.L_x_2301:
[----:B------:R-:W-:-:S06]  /*8640*/  HADD2.F32 R4, -RZ, R19.H0_H0 ;  /* 0x20000013ff047230 */ /* 0x000fcc0000004100 */
[----:B------:R-:W0:Y:S02]  /*8650*/  F2I.U64.TRUNC R4, R4 ;  /* 0x0000000400047311 */ /* 0x000e24000020d800 */
[----:B0-----:R1:W-:Y:S01]  /*8660*/  STG.E.64 desc[UR36][R2.64], R4 ;  /* 0x0000000402007986 */ /* 0x0013e2000c101b24 */
[----:B------:R-:W-:Y:S05]  /*8670*/  BRA `(.L_x_2283) ;  /* 0x0000000400507947 */ /* 0x000fea0003800000 */
.L_x_2300:
[----:B------:R-:W-:-:S06]  /*8680*/  HADD2.F32 R19, -RZ, R19.H0_H0 ;  /* 0x20000013ff137230 */ /* 0x000fcc0000004100 */
[----:B------:R-:W0:Y:S02]  /*8690*/  F2I.FTZ.U32.TRUNC.NTZ R19, R19 ;  /* 0x0000001300137305 */ /* 0x000e24000021f000 */
[----:B0-----:R0:W-:Y:S01]  /*86a0*/  STG.E desc[UR36][R2.64], R19 ;  /* 0x0000001302007986 */ /* 0x0011e2000c101924 */
[----:B------:R-:W-:Y:S05]  /*86b0*/  BRA `(.L_x_2283) ;  /* 0x0000000400407947 */ /* 0x000fea0003800000 */
.L_x_2290:
        /* <DEDUP_REMOVED lines=11> */
.L_x_2303:
[----:B------:R-:W-:Y:S01]  /*8770*/  HADD2.F32 R19, -RZ, R19.H0_H0 ;  /* 0x20000013ff137230 */ /* 0x000fe20000004100 */
[----:B------:R-:W-:-:S04]  /*8780*/  CS2R R6, SRZ ;  /* 0x0000000000067805 */ /* 0x000fc8000001ff00 */
[----:B------:R-:W-:-:S06]  /*8790*/  FMUL.FTZ R4, R19, 1 ;  /* 0x3f80000013047820 */ /* 0x000fcc0000410000 */
[----:B------:R-:W0:Y:S02]  /*87a0*/  F2F.F64.F32 R4, R4 ;  /* 0x0000000400047310 */ /* 0x000e240000201800 */
[----:B0-----:R0:W-:Y:S01]  /*87b0*/  STG.E.128 desc[UR36][R2.64], R4 ;  /* 0x0000000402007986 */ /* 0x0011e2000c101d24 */
[----:B------:R-:W-:Y:S05]  /*87c0*/  BRA `(.L_x_2283) ;  /* 0x0000000000fc7947 */ /* 0x000fea0003800000 */
.L_x_2302:
[----:B------:R-:W-:-:S09]  /*87d0*/  UISETP.NE.AND UP0, UPT, UR4, 0xf, UPT ;  /* 0x0000000f0400788c */ /* 0x000fd2000bf05270 */
[----:B------:R-:W-:Y:S05]  /*87e0*/  BRA.U !UP0, `(.L_x_2304) ;  /* 0x0000000108e87547 */ /* 0x000fea000b800000 */
[----:B------:R-:W-:-:S09]  /*87f0*/  UISETP.NE.AND UP0, UPT, UR4, 0x17, UPT ;  /* 0x000000170400788c */ /* 0x000fd2000bf05270 */
[----:B------:R-:W-:Y:S05]  /*8800*/  BRA.U !UP0, `(.L_x_2305) ;  /* 0x0000000108907547 */ /* 0x000fea000b800000 */
[----:B------:R-:W-:-:S09]  /*8810*/  UISETP.NE.AND UP0, UPT, UR4, 0x18, UPT ;  /* 0x000000180400788c */ /* 0x000fd2000bf05270 */
[----:B------:R-:W-:Y:S05]  /*8820*/  BRA.U !UP0, `(.L_x_2306) ;  /* 0x0000000108447547 */ /* 0x000fea000b800000 */
.L_x_2282:
        /* <DEDUP_REMOVED lines=8> */
[----:B0-----:R-:W-:Y:S02]  /*88b0*/  IMAD.U32 R4, RZ, RZ, UR4 ;  /* 0x00000004ff047e24 */ /* 0x001fe4000f8e00ff */
[----:B------:R-:W-:Y:S01]  /*88c0*/  IMAD.U32 R5, RZ, RZ, UR5 ;  /* 0x00000005ff057e24 */ /* 0x000fe2000f8e00ff */
[----:B---3--:R-:W-:Y:S01]  /*88d0*/  MOV R6, UR6 ;  /* 0x0000000600067c02 */ /* 0x008fe20008000f00 */
[----:B------:R-:W-:-:S02]  /*88e0*/  IMAD.U32 R7, RZ, RZ, UR7 ;  /* 0x00000007ff077e24 */ /* 0x000fc4000f8e00ff */
[----:B----4-:R-:W-:Y:S02]  /*88f0*/  IMAD.U32 R10, RZ, RZ, UR8 ;  /* 0x00000008ff0a7e24 */ /* 0x010fe4000f8e00ff */
[----:B-1----:R-:W-:-:S07]  /*8900*/  IMAD.U32 R11, RZ, RZ, UR9 ;  /* 0x00000009ff0b7e24 */ /* 0x002fce000f8e00ff */
[----:B------:R-:W-:-:S07]  /*8910*/  LEPC R20, `(.L_x_2307) ;  /* 0x000000001014794e */ /* 0x000fce0000000000 */
[----:B--2---:R-:W-:Y:S05]  /*8920*/  CALL.ABS.NOINC R2 ;  /* 0x0000000002007343 */ /* 0x004fea0003c00000 */
.L_x_2307:
[----:B------:R-:W-:Y:S05]  /*8930*/  BRA `(.L_x_2283) ;  /* 0x0000000000a07947 */ /* 0x000fea0003800000 */
.L_x_2306:
[----:B------:R-:W-:Y:S01]  /*8940*/  HADD2.F32 R19, -RZ, R19.H0_H0 ;  /* 0x20000013ff137230 */ /* 0x000fe20000004100 */
        /* <DEDUP_REMOVED lines=12> */
.L_x_2309:
[----:B------:R-:W-:Y:S05]  /*8a10*/  BSYNC.RECONVERGENT B0 ;  /* 0x0000000000007941 */ /* 0x000fea0003800200 */
.L_x_2308:
[----:B------:R-:W-:-:S05]  /*8a20*/  LOP3.LUT R5, R0, 0x80, R5, 0xf8, !PT ;  /* 0x0000008000057812 */ /* 0x000fca00078ef805 */
[----:B------:R0:W-:Y:S01]  /*8a30*/  STG.E.U8 desc[UR36][R2.64], R5 ;  /* 0x0000000502007986 */ /* 0x0001e2000c101124 */
[----:B------:R-:W-:Y:S05]  /*8a40*/  BRA `(.L_x_2283) ;  /* 0x00000000005c7947 */ /* 0x000fea0003800000 */
.L_x_2305:
[----:B------:R-:W-:Y:S01]  /*8a50*/  HADD2.F32 R5, -RZ, R19.H0_H0 ;  /* 0x20000013ff057230 */ /* 0x000fe20000004100 */
        /* <DEDUP_REMOVED lines=11> */
.L_x_2311:
[----:B------:R-:W-:Y:S01]  /*8b10*/  IMAD.MOV.U32 R0, RZ, RZ, 0x7f ;  /* 0x0000007fff007424 */ /* 0x000fe200078e00ff */
[----:B------:R-:W-:-:S04]  /*8b20*/  ISETP.GT.U32.AND P0, PT, R4, 0x7f800000, PT ;  /* 0x7f8000000400780c */ /* 0x000fc80003f04070 */
[----:B------:R-:W-:-:S09]  /*8b30*/  SEL R0, R0, 0x7c, P0 ;  /* 0x0000007c00007807 */ /* 0x000fd20000000000 */
.L_x_2312:
[----:B------:R-:W-:Y:S05]  /*8b40*/  BSYNC.RECONVERGENT B0 ;  /* 0x0000000000007941 */ /* 0x000fea0003800200 */
.L_x_2310:
[----:B------:R-:W-:-:S04]  /*8b50*/  SHF.R.U32.HI R5, RZ, 0x18, R5 ;  /* 0x00000018ff057819 */ /* 0x000fc80000011605 */
[----:B------:R-:W-:-:S05]  /*8b60*/  LOP3.LUT R5, R0, 0x80, R5, 0xf8, !PT ;  /* 0x0000008000057812 */ /* 0x000fca00078ef805 */
[----:B------:R0:W-:Y:S01]  /*8b70*/  STG.E.U8 desc[UR36][R2.64], R5 ;  /* 0x0000000502007986 */ /* 0x0001e2000c101124 */
[----:B------:R-:W-:Y:S05]  /*8b80*/  BRA `(.L_x_2283) ;  /* 0x00000000000c7947 */ /* 0x000fea0003800000 */
.L_x_2304:
[----:B------:R-:W-:-:S05]  /*8b90*/  HADD2.F32 R0, -RZ, R19.H0_H0 ;  /* 0x20000013ff007230 */ /* 0x000fca0000004100 */
[----:B------:R-:W-:-:S05]  /*8ba0*/  F2FP.BF16.F32.PACK_AB R0, RZ, R0 ;  /* 0x00000000ff00723e */ /* 0x000fca00000010ff */
[----:B------:R0:W-:Y:S02]  /*8bb0*/  STG.E.U16 desc[UR36][R2.64], R0 ;  /* 0x0000000002007986 */ /* 0x0001e4000c101524 */
.L_x_2283:
[----:B------:R-:W-:-:S07]  /*8bc0*/  VIADD R17, R17, 0x80 ;  /* 0x0000008011117836 */ /* 0x000fce0000000000 */
.L_x_2210:
[----:B------:R-:W-:Y:S05]  /*8bd0*/  BSYNC.RECONVERGENT B6 ;  /* 0x0000000000067941 */ /* 0x000fea0003800200 */
.L_x_2209:
[----:B------:R-:W5:Y:S01]  /*8be0*/  LDCU UR4, c[0x0][0x380] ;  /* 0x00007000ff0477ac */ /* 0x000f620008000800 */
[----:B------:R-:W-:Y:S01]  /*8bf0*/  BSSY.RECONVERGENT B6, `(.L_x_2313) ;  /* 0x0000456000067945 */ /* 0x000fe20003800200 */
[----:B-----5:R-:W-:-:S13]  /*8c00*/  ISETP.GE.AND P0, PT, R17, UR4, PT ;  /* 0x0000000411007c0c */ /* 0x020fda000bf06270 */
[----:B------:R-:W-:Y:S05]  /*8c10*/  @P0 BRA `(.L_x_2314) ;  /* 0x00000044004c0947 */ /* 0x000fea0003800000 */
[----:B------:R-:W5:Y:S01]  /*8c20*/  LDCU UR4, c[0x0][0x388] ;  /* 0x00007100ff0477ac */ /* 0x000f620008000800 */
[----:B------:R-:W-:Y:S01]  /*8c30*/  MOV R18, RZ ;  /* 0x000000ff00127202 */ /* 0x000fe20000000f00 */
        /* <DEDUP_REMOVED lines=352> */
.L_x_2315:
        /* <DEDUP_REMOVED lines=19> */
.L_x_2319:
[----:B------:R-:W2:Y:S02]  /*a370*/  LDG.E.U8 R2, desc[UR36][R2.64] ;  /* 0x0000002402027981 */ /* 0x000ea4000c1e1100 */
[----:B--2---:R-:W-:-:S04]  /*a380*/  I2FP.F32.U32 R0, R2 ;  /* 0x0000000200007245 */ /* 0x004fc80000201000 */
[----:B------:R-:W-:-:S04]  /*a390*/  F2FP.F16.F32.PACK_AB R0, RZ, R0 ;  /* 0x00000000ff00723e */ /* 0x000fc800000000ff */
[----:B------:R-:W-:Y:S01]  /*a3a0*/  PRMT R19, R0, 0x7610, R19 ;  /* 0x0000761000137816 */ /* 0x000fe20000000013 */
[----:B------:R-:W-:Y:S06]  /*a3b0*/  BRA `(.L_x_2321) ;  /* 0x0000000c00b47947 */ /* 0x000fec0003800000 */
.L_x_2318:
        /* <DEDUP_REMOVED lines=11> */
.L_x_2323:
[----:B------:R-:W2:Y:S02]  /*a470*/  LDG.E R2, desc[UR36][R2.64] ;  /* 0x0000002402027981 */ /* 0x000ea4000c1e1900 */
[----:B--2---:R-:W-:-:S04]  /*a480*/  I2FP.F32.S32 R0, R2 ;  /* 0x0000000200007245 */ /* 0x004fc80000201400 */
[----:B------:R-:W-:-:S04]  /*a490*/  F2FP.F16.F32.PACK_AB R0, RZ, R0 ;  /* 0x00000000ff00723e */ /* 0x000fc800000000ff */
[----:B------:R-:W-:Y:S01]  /*a4a0*/  PRMT R19, R0, 0x7610, R19 ;  /* 0x0000761000137816 */ /* 0x000fe20000000013 */
[----:B------:R-:W-:Y:S06]  /*a4b0*/  BRA `(.L_x_2321) ;  /* 0x0000000c00747947 */ /* 0x000fec0003800000 */
.L_x_2322:
[----:B------:R-:W2:Y:S02]  /*a4c0*/  LDG.E.U16 R2, desc[UR36][R2.64] ;  /* 0x0000002402027981 */ /* 0x000ea4000c1e1500 */
[----:B--2---:R-:W0:Y:S02]  /*a4d0*/  I2F.S16 R0, R2 ;  /* 0x0000000200007306 */ /* 0x004e240000101400 */
[----:B0-----:R-:W-:-:S04]  /*a4e0*/  F2FP.F16.F32.PACK_AB R0, RZ, R0 ;  /* 0x00000000ff00723e */ /* 0x001fc800000000ff */
[----:B------:R-:W-:Y:S01]  /*a4f0*/  PRMT R19, R0, 0x7610, R19 ;  /* 0x0000761000137816 */ /* 0x000fe20000000013 */
[----:B------:R-:W-:Y:S06]  /*a500*/  BRA `(.L_x_2321) ;  /* 0x0000000c00607947 */ /* 0x000fec0003800000 */
.L_x_2317:
        /* <DEDUP_REMOVED lines=9> */
.L_x_2325:
[----:B------:R1:W5:Y:S01]  /*a5a0*/  LDG.E.U16 R19, desc[UR36][R2.64] ;  /* 0x0000002402137981 */ /* 0x000362000c1e1500 */
[----:B------:R-:W-:Y:S05]  /*a5b0*/  BRA `(.L_x_2321) ;  /* 0x0000000c00347947 */ /* 0x000fea0003800000 */
.L_x_2324:
        /* <DEDUP_REMOVED lines=9> */
.L_x_2327:
[----:B------:R0:W5:Y:S01]  /*a650*/  LDG.E.U16 R19, desc[UR36][R2.64] ;  /* 0x0000002402137981 */ /* 0x000162000c1e1500 */
[----:B------:R-:W-:Y:S05]  /*a660*/  BRA `(.L_x_2321) ;  /* 0x0000000c00087947 */ /* 0x000fea0003800000 */
.L_x_2326:
        /* <DEDUP_REMOVED lines=9> */
.L_x_2316:
        /* <DEDUP_REMOVED lines=14> */
.L_x_2330:
        /* <DEDUP_REMOVED lines=9> */
.L_x_2329:
        /* <DEDUP_REMOVED lines=24> */
[----:B------:R-:W-:-:S04]  /*a9f0*/  F2FP.F16.F32.PACK_AB R5, RZ, R5 ;  /* 0x00000005ff05723e */ /* 0x000fc800000000ff */
[----:B------:R-:W-:Y:S01]  /*aa00*/  PRMT R19, R5, 0x7610, R19 ;  /* 0x0000761005137816 */ /* 0x000fe20000000013 */
[----:B------:R-:W-:Y:S06]  /*aa10*/  BRA `(.L_x_2321) ;  /* 0x00000008001c7947 */ /* 0x000fec0003800000 */
.L_x_2332:
        /* <DEDUP_REMOVED lines=14> */
.L_x_2331:
[----:B------:R-:W2:Y:S02]  /*ab00*/  LDG.E.U16 R0, desc[UR36][R2.64] ;  /* 0x0000002402007981 */ /* 0x000ea4000c1e1500 */
[----:B--2---:R-:W-:-:S05]  /*ab10*/  IMAD.U32 R0, R0, 0x10000, RZ ;  /* 0x0001000000007824 */ /* 0x004fca00078e00ff */
[----:B------:R-:W-:-:S04]  /*ab20*/  F2FP.F16.F32.PACK_AB R0, RZ, R0 ;  /* 0x00000000ff00723e */ /* 0x000fc800000000ff */
[----:B------:R-:W-:Y:S01]  /*ab30*/  PRMT R19, R0, 0x7610, R19 ;  /* 0x0000761000137816 */ /* 0x000fe20000000013 */
[----:B------:R-:W-:Y:S06]  /*ab40*/  BRA `(.L_x_2321) ;  /* 0x0000000400d07947 */ /* 0x000fec0003800000 */
.L_x_2328:
        /* <DEDUP_REMOVED lines=13> */
.L_x_2335:
        /* <DEDUP_REMOVED lines=21> */
.L_x_2339:
[----:B------:R-:W-:Y:S05]  /*ad70*/  BSYNC.RECONVERGENT B1 ;  /* 0x0000000000017941 */ /* 0x000fea0003800200 */
.L_x_2338:
[----:B------:R-:W-:Y:S01]  /*ad80*/  IMAD.SHL.U32 R0, R0, 0x100000, RZ ;  /* 0x0010000000007824 */ /* 0x000fe200078e00ff */
[----:B------:R-:W-:-:S04]  /*ad90*/  LEA R2, R2, 0x3b800000, 0x17 ;  /* 0x3b80000002027811 */ /* 0x000fc800078eb8ff */
[----:B------:R-:W-:-:S07]  /*ada0*/  LOP3.LUT R0, R2, R0, R7, 0xfe, !PT ;  /* 0x0000000002007212 */ /* 0x000fce00078efe07 */
.L_x_2337:
[----:B------:R-:W-:Y:S05]  /*adb0*/  BSYNC.RECONVERGENT B0 ;  /* 0x0000000000007941 */ /* 0x000fea0003800200 */
.L_x_2336:
[----:B------:R-:W-:-:S04]  /*adc0*/  F2FP.F16.F32.PACK_AB R0, RZ, R0 ;  /* 0x00000000ff00723e */ /* 0x000fc800000000ff */
[----:B------:R-:W-:Y:S01]  /*add0*/  PRMT R19, R0, 0x7610, R19 ;  /* 0x0000761000137816 */ /* 0x000fe20000000013 */
[----:B------:R-:W-:Y:S06]  /*ade0*/  BRA `(.L_x_2321) ;  /* 0x0000000400287947 */ /* 0x000fec0003800000 */
.L_x_2334:
        /* <DEDUP_REMOVED lines=21> */
.L_x_2343:
[----:B------:R-:W-:Y:S05]  /*af40*/  BSYNC.RECONVERGENT B1 ;  /* 0x0000000000017941 */ /* 0x000fea0003800200 */
.L_x_2342:
[----:B------:R-:W-:Y:S01]  /*af50*/  IMAD.SHL.U32 R0, R0, 0x200000, RZ ;  /* 0x0020000000007824 */ /* 0x000fe200078e00ff */
[----:B------:R-:W-:-:S04]  /*af60*/  LEA R2, R2, 0x37800000, 0x17 ;  /* 0x3780000002027811 */ /* 0x000fc800078eb8ff */
[----:B------:R-:W-:-:S07]  /*af70*/  LOP3.LUT R0, R2, R0, R7, 0xfe, !PT ;  /* 0x0000000002007212 */ /* 0x000fce00078efe07 */
.L_x_2341:
[----:B------:R-:W-:Y:S05]  /*af80*/  BSYNC.RECONVERGENT B0 ;  /* 0x0000000000007941 */ /* 0x000fea0003800200 */
.L_x_2340:
[----:B------:R-:W-:-:S04]  /*af90*/  F2FP.F16.F32.PACK_AB R0, RZ, R0 ;  /* 0x00000000ff00723e */ /* 0x000fc800000000ff */
[----:B------:R-:W-:Y:S01]  /*afa0*/  PRMT R19, R0, 0x7610, R19 ;  /* 0x0000761000137816 */ /* 0x000fe20000000013 */
[----:B------:R-:W-:Y:S06]  /*afb0*/  BRA `(.L_x_2321) ;  /* 0x0000000000b47947 */ /* 0x000fec0003800000 */
.L_x_2333:
        /* <DEDUP_REMOVED lines=14> */
.L_x_2347:
[----:B------:R-:W-:Y:S05]  /*b0a0*/  BSYNC.RECONVERGENT B0 ;  /* 0x0000000000007941 */ /* 0x000fea0003800200 */
.L_x_2346:
[----:B------:R-:W-:-:S04]  /*b0b0*/  F2FP.F16.F32.PACK_AB R0, RZ, R0 ;  /* 0x00000000ff00723e */ /* 0x000fc800000000ff */
[----:B------:R-:W-:Y:S01]  /*b0c0*/  PRMT R19, R0, 0x7610, R19 ;  /* 0x0000761000137816 */ /* 0x000fe20000000013 */
[----:B------:R-:W-:Y:S06]  /*b0d0*/  BRA `(.L_x_2321) ;  /* 0x00000000006c7947 */ /* 0x000fec0003800000 */
.L_x_2320:
        /* <DEDUP_REMOVED lines=16> */
.L_x_2348:
[----:B------:R-:W-:Y:S01]  /*b1e0*/  PRMT R19, RZ, 0x7610, R19 ;  /* 0x00007610ff137816 */ /* 0x000fe20000000013 */
[----:B------:R-:W-:Y:S06]  /*b1f0*/  BRA `(.L_x_2321) ;  /* 0x0000000000247947 */ /* 0x000fec0003800000 */
.L_x_2345:
[----:B------:R-:W2:Y:S02]  /*b200*/  LDG.E.64 R2, desc[UR36][R2.64] ;  /* 0x0000002402027981 */ /* 0x000ea4000c1e1b00 */
[----:B--2---:R-:W0:Y:S02]  /*b210*/  I2F.U64 R0, R2 ;  /* 0x0000000200007312 */ /* 0x004e240000301000 */
[----:B0-----:R-:W-:-:S04]  /*b220*/  F2FP.F16.F32.PACK_AB R0, RZ, R0 ;  /* 0x00000000ff00723e */ /* 0x001fc800000000ff */
[----:B------:R-:W-:Y:S01]  /*b230*/  PRMT R19, R0, 0x7610, R19 ;  /* 0x0000761000137816 */ /* 0x000fe20000000013 */
[----:B------:R-:W-:Y:S06]  /*b240*/  BRA `(.L_x_2321) ;  /* 0x0000000000107947 */ /* 0x000fec0003800000 */
.L_x_2344:
[----:B------:R-:W2:Y:S02]  /*b250*/  LDG.E R2, desc[UR36][R2.64] ;  /* 0x0000002402027981 */ /* 0x000ea4000c1e1900 */
[----:B--2---:R-:W-:-:S04]  /*b260*/  I2FP.F32.U32 R0, R2 ;  /* 0x0000000200007245 */ /* 0x004fc80000201000 */
[----:B------:R-:W-:-:S04]  /*b270*/  F2FP.F16.F32.PACK_AB R0, RZ, R0 ;  /* 0x00000000ff00723e */ /* 0x000fc800000000ff */
[----:B------:R-:W-:-:S07]  /*b280*/  PRMT R19, R0, 0x7610, R19 ;  /* 0x0000761000137816 */ /* 0x000fce0000000013 */
.L_x_2321:
        /* <DEDUP_REMOVED lines=18> */
.L_x_2352:
[----:B------:R-:W2:Y:S02]  /*b3b0*/  LDG.E.U8 R2, desc[UR36][R2.64] ;  /* 0x0000002402027981 */ /* 0x000ea4000c1e1100 */
[----:B--2---:R-:W-:-:S04]  /*b3c0*/  I2FP.F32.U32 R0, R2 ;  /* 0x0000000200007245 */ /* 0x004fc80000201000 */
[----:B------:R-:W-:Y:S01]  /*b3d0*/  F2FP.F16.F32.PACK_AB R0, RZ, R0 ;  /* 0x00000000ff00723e */ /* 0x000fe200000000ff */
[----:B------:R-:W-:Y:S06]  /*b3e0*/  BRA `(.L_x_2354) ;  /* 0x0000000c007c7947 */ /* 0x000fec0003800000 */
.L_x_2351:
        /* <DEDUP_REMOVED lines=10> */
.L_x_2356:
[----:B------:R-:W2:Y:S02]  /*b490*/  LDG.E R2, desc[UR36][R2.64] ;  /* 0x0000002402027981 */ /* 0x000ea4000c1e1900 */
[----:B--2---:R-:W-:-:S04]  /*b4a0*/  I2FP.F32.S32 R0, R2 ;  /* 0x0000000200007245 */ /* 0x004fc80000201400 */
[----:B------:R-:W-:Y:S01]  /*b4b0*/  F2FP.F16.F32.PACK_AB R0, RZ, R0 ;  /* 0x00000000ff00723e */ /* 0x000fe200000000ff */
[----:B------:R-:W-:Y:S06]  /*b4c0*/  BRA `(.L_x_2354) ;  /* 0x0000000c00447947 */ /* 0x000fec0003800000 */
.L_x_2355:
[----:B------:R-:W2:Y:S02]  /*b4d0*/  LDG.E.U16 R2, desc[UR36][R2.64] ;  /* 0x0000002402027981 */ /* 0x000ea4000c1e1500 */
[----:B--2---:R-:W0:Y:S02]  /*b4e0*/  I2F.S16 R0, R2 ;  /* 0x0000000200007306 */ /* 0x004e240000101400 */
[----:B0-----:R-:W-:Y:S01]  /*b4f0*/  F2FP.F16.F32.PACK_AB R0, RZ, R0 ;  /* 0x00000000ff00723e */ /* 0x001fe200000000ff */
[----:B------:R-:W-:Y:S06]  /*b500*/  BRA `(.L_x_2354) ;  /* 0x0000000c00347947 */ /* 0x000fec0003800000 */
.L_x_2350:
        /* <DEDUP_REMOVED lines=9> */
.L_x_2358:
[----:B------:R0:W5:Y:S01]  /*b5a0*/  LDG.E.U16 R0, desc[UR36][R2.64] ;  /* 0x0000002402007981 */ /* 0x000162000c1e1500 */
[----:B------:R-:W-:Y:S05]  /*b5b0*/  BRA `(.L_x_2354) ;  /* 0x0000000c00087947 */ /* 0x000fea0003800000 */
.L_x_2357:
        /* <DEDUP_REMOVED lines=9> */
.L_x_2360:
[----:B------:R1:W5:Y:S01]  /*b650*/  LDG.E.U16 R0, desc[UR36][R2.64] ;  /* 0x0000002402007981 */ /* 0x000362000c1e1500 */
[----:B------:R-:W-:Y:S05]  /*b660*/  BRA `(.L_x_2354) ;  /* 0x0000000800dc7947 */ /* 0x000fea0003800000 */
.L_x_2359:
        /* <DEDUP_REMOVED lines=8> */
.L_x_2349:
        /* <DEDUP_REMOVED lines=13> */
.L_x_2363:
        /* <DEDUP_REMOVED lines=8> */
.L_x_2362:
        /* <DEDUP_REMOVED lines=27> */
.L_x_2365:
        /* <DEDUP_REMOVED lines=13> */
.L_x_2364:
[----:B------:R-:W2:Y:S02]  /*bac0*/  LDG.E.U16 R0, desc[UR36][R2.64] ;  /* 0x0000002402007981 */ /* 0x000ea4000c1e1500 */
[----:B--2---:R-:W-:-:S05]  /*bad0*/  IMAD.U32 R0, R0, 0x10000, RZ ;  /* 0x0001000000007824 */ /* 0x004fca00078e00ff */
[----:B------:R-:W-:Y:S01]  /*bae0*/  F2FP.F16.F32.PACK_AB R0, RZ, R0 ;  /* 0x00000000ff00723e */ /* 0x000fe200000000ff */
[----:B------:R-:W-:Y:S06]  /*baf0*/  BRA `(.L_x_2354) ;  /* 0x0000000400b87947 */ /* 0x000fec0003800000 */
.L_x_2361:
        /* <DEDUP_REMOVED lines=12> */
.L_x_2368:
        /* <DEDUP_REMOVED lines=21> */
.L_x_2372:
[----:B------:R-:W-:Y:S05]  /*bd10*/  BSYNC.RECONVERGENT B1 ;  /* 0x0000000000017941 */ /* 0x000fea0003800200 */
.L_x_2371:
[----:B------:R-:W-:Y:S01]  /*bd20*/  IMAD.SHL.U32 R0, R0, 0x100000, RZ ;  /* 0x0010000000007824 */ /* 0x000fe200078e00ff */
[----:B------:R-:W-:-:S04]  /*bd30*/  LEA R2, R2, 0x3b800000, 0x17 ;  /* 0x3b80000002027811 */ /* 0x000fc800078eb8ff */
[----:B------:R-:W-:-:S07]  /*bd40*/  LOP3.LUT R0, R2, R0, R7, 0xfe, !PT ;  /* 0x0000000002007212 */ /* 0x000fce00078efe07 */
.L_x_2370:
[----:B------:R-:W-:Y:S05]  /*bd50*/  BSYNC.RECONVERGENT B0 ;  /* 0x0000000000007941 */ /* 0x000fea0003800200 */
.L_x_2369:
[----:B------:R-:W-:Y:S01]  /*bd60*/  F2FP.F16.F32.PACK_AB R0, RZ, R0 ;  /* 0x00000000ff00723e */ /* 0x000fe200000000ff */
[----:B------:R-:W-:Y:S06]  /*bd70*/  BRA `(.L_x_2354) ;  /* 0x0000000400187947 */ /* 0x000fec0003800000 */
.L_x_2367:
        /* <DEDUP_REMOVED lines=21> */
.L_x_2376:
[----:B------:R-:W-:Y:S05]  /*bed0*/  BSYNC.RECONVERGENT B1 ;  /* 0x0000000000017941 */ /* 0x000fea0003800200 */
.L_x_2375:
[----:B------:R-:W-:Y:S01]  /*bee0*/  IMAD.SHL.U32 R0, R0, 0x200000, RZ ;  /* 0x0020000000007824 */ /* 0x000fe200078e00ff */
[----:B------:R-:W-:-:S04]  /*bef0*/  LEA R2, R2, 0x37800000, 0x17 ;  /* 0x3780000002027811 */ /* 0x000fc800078eb8ff */
[----:B------:R-:W-:-:S07]  /*bf00*/  LOP3.LUT R0, R2, R0, R7, 0xfe, !PT ;  /* 0x0000000002007212 */ /* 0x000fce00078efe07 */
.L_x_2374:
[----:B------:R-:W-:Y:S05]  /*bf10*/  BSYNC.RECONVERGENT B0 ;  /* 0x0000000000007941 */ /* 0x000fea0003800200 */
.L_x_2373:
[----:B------:R-:W-:Y:S01]  /*bf20*/  F2FP.F16.F32.PACK_AB R0, RZ, R0 ;  /* 0x00000000ff00723e */ /* 0x000fe200000000ff */
[----:B------:R-:W-:Y:S06]  /*bf30*/  BRA `(.L_x_2354) ;  /* 0x0000000000a87947 */ /* 0x000fec0003800000 */
.L_x_2366:
        /* <DEDUP_REMOVED lines=14> */
.L_x_2380:
[----:B------:R-:W-:Y:S05]  /*c020*/  BSYNC.RECONVERGENT B0 ;  /* 0x0000000000007941 */ /* 0x000fea0003800200 */
.L_x_2379:
[----:B------:R-:W-:Y:S01]  /*c030*/  F2FP.F16.F32.PACK_AB R0, RZ, R0 ;  /* 0x00000000ff00723e */ /* 0x000fe200000000ff */
[----:B------:R-:W-:Y:S06]  /*c040*/  BRA `(.L_x_2354) ;  /* 0x0000000000647947 */ /* 0x000fec0003800000 */
.L_x_2353:
        /* <DEDUP_REMOVED lines=16> */
.L_x_2381:
[----:B------:R-:W-:Y:S01]  /*c150*/  PRMT R0, RZ, 0x7610, R0 ;  /* 0x00007610ff007816 */ /* 0x000fe20000000000 */
[----:B------:R-:W-:Y:S06]  /*c160*/  BRA `(.L_x_2354) ;  /* 0x00000000001c7947 */ /* 0x000fec0003800000 */
.L_x_2378:
[----:B------:R-:W2:Y:S02]  /*c170*/  LDG.E.64 R2, desc[UR36][R2.64] ;  /* 0x0000002402027981 */ /* 0x000ea4000c1e1b00 */
[----:B--2---:R-:W0:Y:S02]  /*c180*/  I2F.U64 R0, R2 ;  /* 0x0000000200007312 */ /* 0x004e240000301000 */
[----:B0-----:R-:W-:Y:S01]  /*c190*/  F2FP.F16.F32.PACK_AB R0, RZ, R0 ;  /* 0x00000000ff00723e */ /* 0x001fe200000000ff */
[----:B------:R-:W-:Y:S06]  /*c1a0*/  BRA `(.L_x_2354) ;  /* 0x00000000000c7947 */ /* 0x000fec0003800000 */
.L_x_2377:
[----:B------:R-:W2:Y:S02]  /*c1b0*/  LDG.E R2, desc[UR36][R2.64] ;  /* 0x0000002402027981 */ /* 0x000ea4000c1e1900 */
[----:B--2---:R-:W-:-:S04]  /*c1c0*/  I2FP.F32.U32 R0, R2 ;  /* 0x0000000200007245 */ /* 0x004fc80000201000 */
[----:B------:R-:W-:-:S07]  /*c1d0*/  F2FP.F16.F32.PACK_AB R0, RZ, R0 ;  /* 0x00000000ff00723e */ /* 0x000fce00000000ff */
.L_x_2354:
        /* <DEDUP_REMOVED lines=23> */
.L_x_2385:
[----:B------:R-:W-:-:S06]  /*c350*/  HADD2.F32 R5, -RZ, R19.H0_H0 ;  /* 0x20000013ff057230 */ /* 0x000fcc0000004100 */
[----:B------:R-:W0:Y:S02]  /*c360*/  F2I.S64.TRUNC R4, R5 ;  /* 0x0000000500047311 */ /* 0x000e24000020d900 */
[----:B0-----:R0:W-:Y:S01]  /*c370*/  STG.E.U8 desc[UR36][R2.64], R4 ;  /* 0x0000000402007986 */ /* 0x0011e2000c101124 */
[----:B------:R-:W-:Y:S05]  /*c380*/  BRA `(.L_x_2387) ;  /* 0x0000000c006c7947 */ /* 0x000fea0003800000 */
.L_x_2384:
        /* <DEDUP_REMOVED lines=10> */
.L_x_2389:
[----:B------:R-:W-:-:S06]  /*c430*/  HADD2.F32 R19, -RZ, R19.H0_H0 ;  /* 0x20000013ff137230 */ /* 0x000fcc0000004100 */
[----:B------:R-:W0:Y:S02]  /*c440*/  F2I.FTZ.TRUNC.NTZ R19, R19 ;  /* 0x0000001300137305 */ /* 0x000e24000021f100 */
[----:B0-----:R0:W-:Y:S01]  /*c450*/  STG.E desc[UR36][R2.64], R19 ;  /* 0x0000001302007986 */ /* 0x0011e2000c101924 */
[----:B------:R-:W-:Y:S05]  /*c460*/  BRA `(.L_x_2387) ;  /* 0x0000000c00347947 */ /* 0x000fea0003800000 */
.L_x_2388:
[----:B------:R-:W-:-:S06]  /*c470*/  HADD2.F32 R19, -RZ, R19.H0_H0 ;  /* 0x20000013ff137230 */ /* 0x000fcc0000004100 */
[----:B------:R-:W0:Y:S02]  /*c480*/  F2I.FTZ.TRUNC.NTZ R19, R19 ;  /* 0x0000001300137305 */ /* 0x000e24000021f100 */
[----:B0-----:R0:W-:Y:S01]  /*c490*/  STG.E.U16 desc[UR36][R2.64], R19 ;  /* 0x0000001302007986 */ /* 0x0011e2000c101524 */
[----:B------:R-:W-:Y:S05]  /*c4a0*/  BRA `(.L_x_2387) ;  /* 0x0000000c00247947 */ /* 0x000fea0003800000 */
.L_x_2383:
        /* <DEDUP_REMOVED lines=9> */
.L_x_2391:
[----:B------:R0:W-:Y:S01]  /*c540*/  STG.E.U16 desc[UR36][R2.64], R19 ;  /* 0x0000001302007986 */ /* 0x0001e2000c101524 */
[----:B------:R-:W-:Y:S05]  /*c550*/  BRA `(.L_x_2387) ;  /* 0x0000000800f87947 */ /* 0x000fea0003800000 */
.L_x_2390:
[----:B------:R-:W-:-:S09]  /*c560*/  UISETP.NE.AND UP0, UPT, UR4, 0x7, UPT ;  /* 0x000000070400788c */ /* 0x000fd2000bf05270 */
[----:B------:R-:W-:Y:S05]  /*c570*/  BRA.U !UP0, `(.L_x_2392) ;  /* 0x0000000108347547 */ /* 0x000fea000b800000 */
[----:B------:R-:W-:-:S09]  /*c580*/  UISETP.NE.AND UP0, UPT, UR4, 0x8, UPT ;  /* 0x000000080400788c */ /* 0x000fd2000bf05270 */
[----:B------:R-:W-:Y:S05]  /*c590*/  BRA.U !UP0, `(.L_x_2393) ;  /* 0x0000000108187547 */ /* 0x000fea000b800000 */
[----:B------:R-:W-:-:S09]  /*c5a0*/  UISETP.NE.AND UP0, UPT, UR4, 0x9, UPT ;  /* 0x000000090400788c */ /* 0x000fd2000bf05270 */
[----:B------:R-:W-:Y:S05]  /*c5b0*/  BRA.U UP0, `(.L_x_2386) ;  /* 0x0000000500fc7547 */ /* 0x000fea000b800000 */
[----:B------:R-:W-:Y:S02]  /*c5c0*/  HFMA2 R5, -RZ, RZ, 0, 0 ;  /* 0x00000000ff057431 */ /* 0x000fe400000001ff */
[----:B------:R-:W-:-:S05]  /*c5d0*/  HADD2.F32 R4, -RZ, R19.H0_H0 ;  /* 0x20000013ff047230 */ /* 0x000fca0000004100 */
[----:B------:R0:W-:Y:S01]  /*c5e0*/  STG.E.64 desc[UR36][R2.64], R4 ;  /* 0x0000000402007986 */ /* 0x0001e2000c101b24 */
[----:B------:R-:W-:Y:S05]  /*c5f0*/  BRA `(.L_x_2387) ;  /* 0x0000000800d07947 */ /* 0x000fea0003800000 */
.L_x_2393:
[----:B------:R-:W-:-:S05]  /*c600*/  HADD2.F32 R0, -RZ, R19.H0_H0 ;  /* 0x20000013ff007230 */ /* 0x000fca0000004100 */
[----:B------:R-:W-:-:S04]  /*c610*/  F2FP.F16.F32.PACK_AB R0, RZ, R0 ;  /* 0x00000000ff00723e */ /* 0x000fc800000000ff */
[----:B------:R-:W-:-:S05]  /*c620*/  PRMT R0, R0, 0x5410, RZ ;  /* 0x0000541000007816 */ /* 0x000fca00000000ff */
[----:B------:R0:W-:Y:S01]  /*c630*/  STG.E desc[UR36][R2.64], R0 ;  /* 0x0000000002007986 */ /* 0x0001e2000c101924 */
[----:B------:R-:W-:Y:S05]  /*c640*/  BRA `(.L_x_2387) ;  /* 0x0000000800bc7947 */ /* 0x000fea0003800000 */
.L_x_2392:
[----:B------:R-:W-:-:S05]  /*c650*/  HADD2.F32 R4, -RZ, R19.H0_H0 ;  /* 0x20000013ff047230 */ /* 0x000fca0000004100 */
[----:B------:R-:W-:-:S06]  /*c660*/  FMUL.FTZ R4, R4, 1 ;  /* 0x3f80000004047820 */ /* 0x000fcc0000410000 */
[----:B------:R-:W0:Y:S02]  /*c670*/  F2F.F64.F32 R4, R4 ;  /* 0x0000000400047310 */ /* 0x000e240000201800 */
[----:B0-----:R0:W-:Y:S01]  /*c680*/  STG.E.64 desc[UR36][R2.64], R4 ;  /* 0x0000000402007986 */ /* 0x0011e2000c101b24 */
[----:B------:R-:W-:Y:S05]  /*c690*/  BRA `(.L_x_2387) ;  /* 0x0000000800a87947 */ /* 0x000fea0003800000 */
.L_x_2382:
        /* <DEDUP_REMOVED lines=14> */
.L_x_2397:
        /* <DEDUP_REMOVED lines=18> */
.L_x_2400:
[----:B------:R-:W-:-:S04]  /*c8a0*/  SHF.R.U32.HI R5, RZ, 0x18, R5 ;  /* 0x00000018ff057819 */ /* 0x000fc80000011605 */
[----:B------:R-:W-:-:S07]  /*c8b0*/  LOP3.LUT R0, R0, 0x80, R5, 0xf8, !PT ;  /* 0x0000008000007812 */ /* 0x000fce00078ef805 */
.L_x_2399:
[----:B------:R-:W-:Y:S05]  /*c8c0*/  BSYNC.RECONVERGENT B0 ;  /* 0x0000000000007941 */ /* 0x000fea0003800200 */
.L_x_2398:
[----:B------:R0:W-:Y:S01]  /*c8d0*/  STG.E.U8 desc[UR36][R2.64], R0 ;  /* 0x0000000002007986 */ /* 0x0001e2000c101124 */
[----:B------:R-:W-:Y:S05]  /*c8e0*/  BRA `(.L_x_2387) ;  /* 0x0000000800147947 */ /* 0x000fea0003800000 */
.L_x_2396:
        /* <DEDUP_REMOVED lines=18> */
.L_x_2403:
[----:B------:R-:W-:-:S04]  /*ca10*/  SHF.R.U32.HI R5, RZ, 0x18, R5 ;  /* 0x00000018ff057819 */ /* 0x000fc80000011605 */
[----:B------:R-:W-:-:S07]  /*ca20*/  LOP3.LUT R0, R0, 0x80, R5, 0xf8, !PT ;  /* 0x0000008000007812 */ /* 0x000fce00078ef805 */
.L_x_2402:
[----:B------:R-:W-:Y:S05]  /*ca30*/  BSYNC.RECONVERGENT B0 ;  /* 0x0000000000007941 */ /* 0x000fea0003800200 */
.L_x_2401:
[----:B------:R0:W-:Y:S01]  /*ca40*/  STG.E.U8 desc[UR36][R2.64], R0 ;  /* 0x0000000002007986 */ /* 0x0001e2000c101124 */
[----:B------:R-:W-:Y:S05]  /*ca50*/  BRA `(.L_x_2387) ;  /* 0x0000000400b87947 */ /* 0x000fea0003800000 */
.L_x_2395:
[----:B------:R-:W-:-:S09]  /*ca60*/  UISETP.NE.AND UP0, UPT, UR4, 0x1c, UPT ;  /* 0x0000001c0400788c */ /* 0x000fd2000bf05270 */
[----:B------:R-:W-:Y:S05]  /*ca70*/  BRA.U !UP0, `(.L_x_2404) ;  /* 0x0000000108607547 */ /* 0x000fea000b800000 */
[----:B------:R-:W-:-:S09]  /*ca80*/  UISETP.NE.AND UP0, UPT, UR4, 0x1d, UPT ;  /* 0x0000001d0400788c */ /* 0x000fd2000bf05270 */
[----:B------:R-:W-:Y:S05]  /*ca90*/  BRA.U !UP0, `(.L_x_2405) ;  /* 0x0000000108487547 */ /* 0x000fea000b800000 */
[----:B------:R-:W-:-:S09]  /*caa0*/  UISETP.NE.AND UP0, UPT, UR4, 0x2c, UPT ;  /* 0x0000002c0400788c */ /* 0x000fd2000bf05270 */
[----:B------:R-:W-:Y:S05]  /*cab0*/  BRA.U UP0, `(.L_x_2386) ;  /* 0x0000000100bc7547 */ /* 0x000fea000b800000 */
[----:B------:R-:W-:Y:S02]  /*cac0*/  HADD2.F32 R19, -RZ, R19.H0_H0 ;  /* 0x20000013ff137230 */ /* 0x000fe40000004100 */
[----:B------:R-:W-:-:S03]  /*cad0*/  HFMA2 R5, -RZ, RZ, 0, 1.5199184417724609375e-05 ;  /* 0x000000ffff057431 */ /* 0x000fc600000001ff */
        /* <DEDUP_REMOVED lines=14> */
.L_x_2405:
[----:B------:R-:W-:-:S06]  /*cbc0*/  HADD2.F32 R4, -RZ, R19.H0_H0 ;  /* 0x20000013ff047230 */ /* 0x000fcc0000004100 */
[----:B------:R-:W0:Y:S02]  /*cbd0*/  F2I.U64.TRUNC R4, R4 ;  /* 0x0000000400047311 */ /* 0x000e24000020d800 */
[----:B0-----:R0:W-:Y:S01]  /*cbe0*/  STG.E.64 desc[UR36][R2.64], R4 ;  /* 0x0000000402007986 */ /* 0x0011e2000c101b24 */
[----:B------:R-:W-:Y:S05]  /*cbf0*/  BRA `(.L_x_2387) ;  /* 0x0000000400507947 */ /* 0x000fea0003800000 */
.L_x_2404:
[----:B------:R-:W-:-:S06]  /*cc00*/  HADD2.F32 R19, -RZ, R19.H0_H0 ;  /* 0x20000013ff137230 */ /* 0x000fcc0000004100 */
[----:B------:R-:W0:Y:S02]  /*cc10*/  F2I.FTZ.U32.TRUNC.NTZ R19, R19 ;  /* 0x0000001300137305 */ /* 0x000e24000021f000 */
[----:B0-----:R0:W-:Y:S01]  /*cc20*/  STG.E desc[UR36][R2.64], R19 ;  /* 0x0000001302007986 */ /* 0x0011e2000c101924 */
[----:B------:R-:W-:Y:S05]  /*cc30*/  BRA `(.L_x_2387) ;  /* 0x0000000400407947 */ /* 0x000fea0003800000 */
.L_x_2394:
        /* <DEDUP_REMOVED lines=11> */
.L_x_2407:
[----:B------:R-:W-:Y:S01]  /*ccf0*/  HADD2.F32 R19, -RZ, R19.H0_H0 ;  /* 0x20000013ff137230 */ /* 0x000fe20000004100 */
[----:B------:R-:W-:-:S04]  /*cd00*/  CS2R R6, SRZ ;  /* 0x0000000000067805 */ /* 0x000fc8000001ff00 */
[----:B------:R-:W-:-:S06]  /*cd10*/  FMUL.FTZ R4, R19, 1 ;  /* 0x3f80000013047820 */ /* 0x000fcc0000410000 */
[----:B------:R-:W0:Y:S02]  /*cd20*/  F2F.F64.F32 R4, R4 ;  /* 0x0000000400047310 */ /* 0x000e240000201800 */
[----:B0-----:R0:W-:Y:S01]  /*cd30*/  STG.E.128 desc[UR36][R2.64], R4 ;  /* 0x0000000402007986 */ /* 0x0011e2000c101d24 */
[----:B------:R-:W-:Y:S05]  /*cd40*/  BRA `(.L_x_2387) ;  /* 0x0000000000fc7947 */ /* 0x000fea0003800000 */
.L_x_2406:
[----:B------:R-:W-:-:S09]  /*cd50*/  UISETP.NE.AND UP0, UPT, UR4, 0xf, UPT ;  /* 0x0000000f0400788c */ /* 0x000fd2000bf05270 */
[----:B------:R-:W-:Y:S05]  /*cd60*/  BRA.U !UP0, `(.L_x_2408) ;  /* 0x0000000108e87547 */ /* 0x000fea000b800000 */
[----:B------:R-:W-:-:S09]  /*cd70*/  UISETP.NE.AND UP0, UPT, UR4, 0x17, UPT ;  /* 0x000000170400788c */ /* 0x000fd2000bf05270 */
[----:B------:R-:W-:Y:S05]  /*cd80*/  BRA.U !UP0, `(.L_x_2409) ;  /* 0x0000000108907547 */ /* 0x000fea000b800000 */
[----:B------:R-:W-:-:S09]  /*cd90*/  UISETP.NE.AND UP0, UPT, UR4, 0x18, UPT ;  /* 0x000000180400788c */ /* 0x000fd2000bf05270 */
[----:B------:R-:W-:Y:S05]  /*cda0*/  BRA.U !UP0, `(.L_x_2410) ;  /* 0x0000000108447547 */ /* 0x000fea000b800000 */
.L_x_2386:
[----:B------:R-:W-:Y:S01]  /*cdb0*/  MOV R0, 0x0 ;  /* 0x0000000000007802 */ /* 0x000fe20000000f00 */
[----:B------:R-:W0:Y:S01]  /*cdc0*/  LDCU.64 UR4, c[0x4][0x148] ;  /* 0x01002900ff0477ac */ /* 0x000e220008000a00 */
[----:B------:R-:W-:Y:S02]  /*cdd0*/  HFMA2 R8, -RZ, RZ, 0, 6.020069122314453125e-06 ;  /* 0x00000065ff087431 */ /* 0x000fe400000001ff */
        /* <DEDUP_REMOVED lines=8> */
[----:B------:R-:W-:Y:S02]  /*ce60*/  IMAD.U32 R7, RZ, RZ, UR7 ;  /* 0x00000007ff077e24 */ /* 0x000fe4000f8e00ff */
[----:B----4-:R-:W-:Y:S02]  /*ce70*/  IMAD.U32 R10, RZ, RZ, UR8 ;  /* 0x00000008ff0a7e24 */ /* 0x010fe4000f8e00ff */
[----:B-1----:R-:W-:-:S07]  /*ce80*/  IMAD.U32 R11, RZ, RZ, UR9 ;  /* 0x00000009ff0b7e24 */ /* 0x002fce000f8e00ff */
[----:B------:R-:W-:-:S07]  /*ce90*/  LEPC R20, `(.L_x_2411) ;  /* 0x000000001014794e */ /* 0x000fce0000000000 */
[----:B--2---:R-:W-:Y:S05]  /*cea0*/  CALL.ABS.NOINC R2 ;  /* 0x0000000002007343 */ /* 0x004fea0003c00000 */
.L_x_2411:
[----:B------:R-:W-:Y:S05]  /*ceb0*/  BRA `(.L_x_2387) ;  /* 0x0000000000a07947 */ /* 0x000fea0003800000 */
.L_x_2410:
        /* <DEDUP_REMOVED lines=13> */
.L_x_2413:
[----:B------:R-:W-:Y:S05]  /*cf90*/  BSYNC.RECONVERGENT B0 ;  /* 0x0000000000007941 */ /* 0x000fea0003800200 */
.L_x_2412:
[----:B------:R-:W-:-:S05]  /*cfa0*/  LOP3.LUT R5, R0, 0x80, R5, 0xf8, !PT ;  /* 0x0000008000057812 */ /* 0x000fca00078ef805 */
[----:B------:R3:W-:Y:S01]  /*cfb0*/  STG.E.U8 desc[UR36][R2.64], R5 ;  /* 0x0000000502007986 */ /* 0x0007e2000c101124 */
[----:B------:R-:W-:Y:S05]  /*cfc0*/  BRA `(.L_x_2387) ;  /* 0x00000000005c7947 */ /* 0x000fea0003800000 */
.L_x_2409:
        /* <DEDUP_REMOVED lines=12> */
.L_x_2415:
[----:B------:R-:W-:Y:S01]  /*d090*/  IMAD.MOV.U32 R0, RZ, RZ, 0x7f ;  /* 0x0000007fff007424 */ /* 0x000fe200078e00ff */
[----:B------:R-:W-:-:S04]  /*d0a0*/  ISETP.GT.U32.AND P0, PT, R4, 0x7f800000, PT ;  /* 0x7f8000000400780c */ /* 0x000fc80003f04070 */
[----:B------:R-:W-:-:S09]  /*d0b0*/  SEL R0, R0, 0x7c, P0 ;  /* 0x0000007c00007807 */ /* 0x000fd20000000000 */
.L_x_2416:
[----:B------:R-:W-:Y:S05]  /*d0c0*/  BSYNC.RECONVERGENT B0 ;  /* 0x0000000000007941 */ /* 0x000fea0003800200 */
.L_x_2414:
[----:B------:R-:W-:-:S04]  /*d0d0*/  SHF.R.U32.HI R5, RZ, 0x18, R5 ;  /* 0x00000018ff057819 */ /* 0x000fc80000011605 */
[----:B------:R-:W-:-:S05]  /*d0e0*/  LOP3.LUT R5, R0, 0x80, R5, 0xf8, !PT ;  /* 0x0000008000057812 */ /* 0x000fca00078ef805 */
[----:B------:R2:W-:Y:S01]  /*d0f0*/  STG.E.U8 desc[UR36][R2.64], R5 ;  /* 0x0000000502007986 */ /* 0x0005e2000c101124 */
[----:B------:R-:W-:Y:S05]  /*d100*/  BRA `(.L_x_2387) ;  /* 0x00000000000c7947 */ /* 0x000fea0003800000 */
.L_x_2408:
[----:B------:R-:W-:-:S05]  /*d110*/  HADD2.F32 R0, -RZ, R19.H0_H0 ;  /* 0x20000013ff007230 */ /* 0x000fca0000004100 */
[----:B------:R-:W-:-:S05]  /*d120*/  F2FP.BF16.F32.PACK_AB R0, RZ, R0 ;  /* 0x00000000ff00723e */ /* 0x000fca00000010ff */
[----:B------:R4:W-:Y:S02]  /*d130*/  STG.E.U16 desc[UR36][R2.64], R0 ;  /* 0x0000000002007986 */ /* 0x0009e4000c101524 */
.L_x_2387:
[----:B------:R-:W-:-:S07]  /*d140*/  IADD3 R17, PT, PT, R17, 0x80, RZ ;  /* 0x0000008011117810 */ /* 0x000fce0007ffe0ff */
.L_x_2314:
[----:B------:R-:W-:Y:S05]  /*d150*/  BSYNC.RECONVERGENT B6 ;  /* 0x0000000000067941 */ /* 0x000fea0003800200 */
.L_x_2313:
[----:B------:R-:W5:Y:S02]  /*d160*/  LDCU UR4, c[0x0][0x380] ;  /* 0x00007000ff0477ac */ /* 0x000f640008000800 */
[----:B-----5:R-:W-:-:S13]  /*d170*/  ISETP.GE.AND P0, PT, R17, UR4, PT ;  /* 0x0000000411007c0c */ /* 0x020fda000bf06270 */
[----:B------:R-:W-:Y:S05]  /*d180*/  @P0 EXIT ;  /* 0x000000000000094d */ /* 0x000fea0003800000 */
[----:B------:R-:W5:Y:S01]  /*d190*/  LDCU UR4, c[0x0][0x388] ;  /* 0x00007100ff0477ac */ /* 0x000f620008000800 */
[----:B------:R-:W-:Y:S02]  /*d1a0*/  IMAD.MOV.U32 R18, RZ, RZ, RZ ;  /* 0x000000ffff127224 */ /* 0x000fe400078e00ff */
[----:B0--34-:R-:W-:Y:S02]  /*d1b0*/  IMAD.MOV.U32 R0, RZ, RZ, RZ ;  /* 0x000000ffff007224 */ /* 0x019fe400078e00ff */
        /* <DEDUP_REMOVED lines=8> */
[----:B-12---:R-:W-:Y:S01]  /*d240*/  IMAD.HI.U32 R2, R17, UR4, R16 ;  /* 0x0000000411027c27 */ /* 0x006fe2000f8e0010 */
        /* <DEDUP_REMOVED lines=342> */
.L_x_2417:
[----:B------:R-:W0:Y:S01]  /*e7b0*/  LDCU.64 UR6, c[0x0][0x5e8] ;  /* 0x0000bd00ff0677ac */ /* 0x000e220008000a00 */
[----:B------:R-:W1:Y:S01]  /*e7c0*/  LDCU.64 UR8, c[0x0][0x5f0] ;  /* 0x0000be00ff0877ac */ /* 0x000e620008000a00 */
[----:B------:R-:W-:-:S04]  /*e7d0*/  UPRMT UR4, UR39, 0x9910, URZ ;  /* 0x0000991027047896 */ /* 0x000fc800080000ff */
[----:B------:R-:W-:Y:S01]  /*e7e0*/  UISETP.GT.AND UP0, UPT, UR4, 0x9, UPT ;  /* 0x000000090400788c */ /* 0x000fe2000bf04270 */
[----:B0-----:R-:W-:Y:S02]  /*e7f0*/  IADD3 R16, P0, PT, R16, UR6, RZ ;  /* 0x0000000610107c10 */ /* 0x001fe4000ff1e0ff */
[----:B-12---:R-:W-:-:S03]  /*e800*/  IADD3 R2, P1, PT, R0, UR8, RZ ;  /* 0x0000000800027c10 */ /* 0x006fc6000ff3e0ff */
        /* <DEDUP_REMOVED lines=16> */
.L_x_2421:
[----:B------:R-:W2:Y:S02]  /*e910*/  LDG.E.U8 R2, desc[UR36][R2.64] ;  /* 0x0000002402027981 */ /* 0x000ea4000c1e1100 */
[----:B--2---:R-:W-:-:S04]  /*e920*/  I2FP.F32.U32 R0, R2 ;  /* 0x0000000200007245 */ /* 0x004fc80000201000 */
[----:B------:R-:W-:-:S04]  /*e930*/  F2FP.F16.F32.PACK_AB R0, RZ, R0 ;  /* 0x00000000ff00723e */ /* 0x000fc800000000ff */
[----:B------:R-:W-:Y:S01]  /*e940*/  PRMT R19, R0, 0x7610, R19 ;  /* 0x0000761000137816 */ /* 0x000fe20000000013 */
[----:B------:R-:W-:Y:S06]  /*e950*/  BRA `(.L_x_2423) ;  /* 0x0000000c00b47947 */ /* 0x000fec0003800000 */
.L_x_2420:
        /* <DEDUP_REMOVED lines=11> */
.L_x_2425:
[----:B------:R-:W2:Y:S02]  /*ea10*/  LDG.E R2, desc[UR36][R2.64] ;  /* 0x0000002402027981 */ /* 0x000ea4000c1e1900 */
[----:B--2---:R-:W-:-:S04]  /*ea20*/  I2FP.F32.S32 R0, R2 ;  /* 0x0000000200007245 */ /* 0x004fc80000201400 */
[----:B------:R-:W-:-:S04]  /*ea30*/  F2FP.F16.F32.PACK_AB R0, RZ, R0 ;  /* 0x00000000ff00723e */ /* 0x000fc800000000ff */
[----:B------:R-:W-:Y:S01]  /*ea40*/  PRMT R19, R0, 0x7610, R19 ;  /* 0x0000761000137816 */ /* 0x000fe20000000013 */
[----:B------:R-:W-:Y:S06]  /*ea50*/  BRA `(.L_x_2423) ;  /* 0x0000000c00747947 */ /* 0x000fec0003800000 */
.L_x_2424:
[----:B------:R-:W2:Y:S02]  /*ea60*/  LDG.E.U16 R2, desc[UR36][R2.64] ;  /* 0x0000002402027981 */ /* 0x000ea4000c1e1500 */
[----:B--2---:R-:W0:Y:S02]  /*ea70*/  I2F.S16 R0, R2 ;  /* 0x0000000200007306 */ /* 0x004e240000101400 */
[----:B0-----:R-:W-:-:S04]  /*ea80*/  F2FP.F16.F32.PACK_AB R0, RZ, R0 ;  /* 0x00000000ff00723e */ /* 0x001fc800000000ff */
[----:B------:R-:W-:Y:S01]  /*ea90*/  PRMT R19, R0, 0x7610, R19 ;  /* 0x0000761000137816 */ /* 0x000fe20000000013 */
[----:B------:R-:W-:Y:S06]  /*eaa0*/  BRA `(.L_x_2423) ;  /* 0x0000000c00607947 */ /* 0x000fec0003800000 */
.L_x_2419:
        /* <DEDUP_REMOVED lines=9> */
.L_x_2427:
[----:B------:R0:W5:Y:S01]  /*eb40*/  LDG.E.U16 R19, desc[UR36][R2.64] ;  /* 0x0000002402137981 */ /* 0x000162000c1e1500 */
[----:B------:R-:W-:Y:S05]  /*eb50*/  BRA `(.L_x_2423) ;  /* 0x0000000c00347947 */ /* 0x000fea0003800000 */
.L_x_2426:
        /* <DEDUP_REMOVED lines=9> */
.L_x_2429:
[----:B------:R1:W5:Y:S01]  /*ebf0*/  LDG.E.U16 R19, desc[UR36][R2.64] ;  /* 0x0000002402137981 */ /* 0x000362000c1e1500 */
[----:B------:R-:W-:Y:S05]  /*ec00*/  BRA `(.L_x_2423) ;  /* 0x0000000c00087947 */ /* 0x000fea0003800000 */
.L_x_2428:
        /* <DEDUP_REMOVED lines=9> */
.L_x_2418:
        /* <DEDUP_REMOVED lines=14> */
.L_x_2432:
        /* <DEDUP_REMOVED lines=9> */
.L_x_2431:
        /* <DEDUP_REMOVED lines=27> */
.L_x_2434:
        /* <DEDUP_REMOVED lines=14> */
.L_x_2433:
[----:B------:R-:W2:Y:S02]  /*f0a0*/  LDG.E.U16 R0, desc[UR36][R2.64] ;  /* 0x0000002402007981 */ /* 0x000ea4000c1e1500 */
[----:B--2---:R-:W-:-:S04]  /*f0b0*/  SHF.L.U32 R0, R0, 0x10, RZ ;  /* 0x0000001000007819 */ /* 0x004fc800000006ff */
[----:B------:R-:W-:-:S04]  /*f0c0*/  F2FP.F16.F32.PACK_AB R0, RZ, R0 ;  /* 0x00000000ff00723e */ /* 0x000fc800000000ff */
[----:B------:R-:W-:Y:S01]  /*f0d0*/  PRMT R19, R0, 0x7610, R19 ;  /* 0x0000761000137816 */ /* 0x000fe20000000013 */
[----:B------:R-:W-:Y:S06]  /*f0e0*/  BRA `(.L_x_2423) ;  /* 0x0000000400d07947 */ /* 0x000fec0003800000 */
.L_x_2430:
        /* <DEDUP_REMOVED lines=13> */
.L_x_2437:
        /* <DEDUP_REMOVED lines=21> */
.L_x_2441:
[----:B------:R-:W-:Y:S05]  /*f310*/  BSYNC.RECONVERGENT B1 ;  /* 0x0000000000017941 */ /* 0x000fea0003800200 */
.L_x_2440:
[----:B------:R-:W-:Y:S02]  /*f320*/  SHF.L.U32 R0, R0, 0x14, RZ ;  /* 0x0000001400007819 */ /* 0x000fe400000006ff */
[----:B------:R-:W-:-:S04]  /*f330*/  LEA R2, R2, 0x3b800000, 0x17 ;  /* 0x3b80000002027811 */ /* 0x000fc800078eb8ff */
[----:B------:R-:W-:-:S07]  /*f340*/  LOP3.LUT R0, R2, R0, R7, 0xfe, !PT ;  /* 0x0000000002007212 */ /* 0x000fce00078efe07 */
.L_x_2439:
[----:B------:R-:W-:Y:S05]  /*f350*/  BSYNC.RECONVERGENT B0 ;  /* 0x0000000000007941 */ /* 0x000fea0003800200 */
.L_x_2438:
[----:B------:R-:W-:-:S04]  /*f360*/  F2FP.F16.F32.PACK_AB R0, RZ, R0 ;  /* 0x00000000ff00723e */ /* 0x000fc800000000ff */
[----:B------:R-:W-:Y:S01]  /*f370*/  PRMT R19, R0, 0x7610, R19 ;  /* 0x0000761000137816 */ /* 0x000fe20000000013 */
[----:B------:R-:W-:Y:S06]  /*f380*/  BRA `(.L_x_2423) ;  /* 0x0000000400287947 */ /* 0x000fec0003800000 */
.L_x_2436:
        /* <DEDUP_REMOVED lines=21> */
.L_x_2445:
[----:B------:R-:W-:Y:S05]  /*f4e0*/  BSYNC.RECONVERGENT B1 ;  /* 0x0000000000017941 */ /* 0x000fea0003800200 */
.L_x_2444:
[----:B------:R-:W-:Y:S02]  /*f4f0*/  SHF.L.U32 R0, R0, 0x15, RZ ;  /* 0x0000001500007819 */ /* 0x000fe400000006ff */
[----:B------:R-:W-:-:S04]  /*f500*/  LEA R2, R2, 0x37800000, 0x17 ;  /* 0x3780000002027811 */ /* 0x000fc800078eb8ff */
[----:B------:R-:W-:-:S07]  /*f510*/  LOP3.LUT R0, R2, R0, R7, 0xfe, !PT ;  /* 0x0000000002007212 */ /* 0x000fce00078efe07 */
.L_x_2443:
[----:B------:R-:W-:Y:S05]  /*f520*/  BSYNC.RECONVERGENT B0 ;  /* 0x0000000000007941 */ /* 0x000fea0003800200 */
.L_x_2442:
[----:B------:R-:W-:-:S04]  /*f530*/  F2FP.F16.F32.PACK_AB R0, RZ, R0 ;  /* 0x00000000ff00723e */ /* 0x000fc800000000ff */
[----:B------:R-:W-:Y:S01]  /*f540*/  PRMT R19, R0, 0x7610, R19 ;  /* 0x0000761000137816 */ /* 0x000fe20000000013 */
[----:B------:R-:W-:Y:S06]  /*f550*/  BRA `(.L_x_2423) ;  /* 0x0000000000b47947 */ /* 0x000fec0003800000 */
.L_x_2435:
        /* <DEDUP_REMOVED lines=14> */
.L_x_2449:
[----:B------:R-:W-:Y:S05]  /*f640*/  BSYNC.RECONVERGENT B0 ;  /* 0x0000000000007941 */ /* 0x000fea0003800200 */
.L_x_2448:
[----:B------:R-:W-:-:S04]  /*f650*/  F2FP.F16.F32.PACK_AB R0, RZ, R0 ;  /* 0x00000000ff00723e */ /* 0x000fc800000000ff */
[----:B------:R-:W-:Y:S01]  /*f660*/  PRMT R19, R0, 0x7610, R19 ;  /* 0x0000761000137816 */ /* 0x000fe20000000013 */
[----:B------:R-:W-:Y:S06]  /*f670*/  BRA `(.L_x_2423) ;  /* 0x00000000006c7947 */ /* 0x000fec0003800000 */
.L_x_2422:
        /* <DEDUP_REMOVED lines=15> */
[----:B--2---:R-:W-:Y:S05]  /*f770*/  CALL.ABS.NOINC R2 ;  /* 0x0000000002007343 */ /* 0x004fea0003c00000 */
.L_x_2450:
[----:B------:R-:W-:Y:S01]  /*f780*/  PRMT R19, RZ, 0x7610, R19 ;  /* 0x00007610ff137816 */ /* 0x000fe20000000013 */
[----:B------:R-:W-:Y:S06]  /*f790*/  BRA `(.L_x_2423) ;  /* 0x0000000000247947 */ /* 0x000fec0003800000 */
.L_x_2447:
[----:B------:R-:W2:Y:S02]  /*f7a0*/  LDG.E.64 R2, desc[UR36][R2.64] ;  /* 0x0000002402027981 */ /* 0x000ea4000c1e1b00 */
[----:B--2---:R-:W0:Y:S02]  /*f7b0*/  I2F.U64 R0, R2 ;  /* 0x0000000200007312 */ /* 0x004e240000301000 */
[----:B0-----:R-:W-:-:S04]  /*f7c0*/  F2FP.F16.F32.PACK_AB R0, RZ, R0 ;  /* 0x00000000ff00723e */ /* 0x001fc800000000ff */
[----:B------:R-:W-:Y:S01]  /*f7d0*/  PRMT R19, R0, 0x7610, R19 ;  /* 0x0000761000137816 */ /* 0x000fe20000000013 */
[----:B------:R-:W-:Y:S06]  /*f7e0*/  BRA `(.L_x_2423) ;  /* 0x0000000000107947 */ /* 0x000fec0003800000 */
.L_x_2446:
[----:B------:R-:W2:Y:S02]  /*f7f0*/  LDG.E R2, desc[UR36][R2.64] ;  /* 0x0000002402027981 */ /* 0x000ea4000c1e1900 */
[----:B--2---:R-:W-:-:S04]  /*f800*/  I2FP.F32.U32 R0, R2 ;  /* 0x0000000200007245 */ /* 0x004fc80000201000 */
[----:B------:R-:W-:-:S04]  /*f810*/  F2FP.F16.F32.PACK_AB R0, RZ, R0 ;  /* 0x00000000ff00723e */ /* 0x000fc800000000ff */
[----:B------:R-:W-:-:S07]  /*f820*/  PRMT R19, R0, 0x7610, R19 ;  /* 0x0000761000137816 */ /* 0x000fce0000000013 */
.L_x_2423:
        /* <DEDUP_REMOVED lines=18> */
.L_x_2454:
[----:B------:R-:W2:Y:S02]  /*f950*/  LDG.E.U8 R2, desc[UR36][R2.64] ;  /* 0x0000002402027981 */ /* 0x000ea4000c1e1100 */
[----:B--2---:R-:W-:-:S04]  /*f960*/  I2FP.F32.U32 R0, R2 ;  /* 0x0000000200007245 */ /* 0x004fc80000201000 */
[----:B------:R-:W-:Y:S01]  /*f970*/  F2FP.F16.F32.PACK_AB R0, RZ, R0 ;  /* 0x00000000ff00723e */ /* 0x000fe200000000ff */
[----:B------:R-:W-:Y:S06]  /*f980*/  BRA `(.L_x_2456) ;  /* 0x0000000c007c7947 */ /* 0x000fec0003800000 */
.L_x_2453:
        /* <DEDUP_REMOVED lines=10> */
.L_x_2458:
[----:B------:R-:W2:Y:S02]  /*fa30*/  LDG.E R2, desc[UR36][R2.64] ;  /* 0x0000002402027981 */ /* 0x000ea4000c1e1900 */
[----:B--2---:R-:W-:-:S04]  /*fa40*/  I2FP.F32.S32 R0, R2 ;  /* 0x0000000200007245 */ /* 0x004fc80000201400 */
[----:B------:R-:W-:Y:S01]  /*fa50*/  F2FP.F16.F32.PACK_AB R0, RZ, R0 ;  /* 0x00000000ff00723e */ /* 0x000fe200000000ff */
[----:B------:R-:W-:Y:S06]  /*fa60*/  BRA `(.L_x_2456) ;  /* 0x0000000c00447947 */ /* 0x000fec0003800000 */
.L_x_2457:
[----:B------:R-:W2:Y:S02]  /*fa70*/  LDG.E.U16 R2, desc[UR36][R2.64] ;  /* 0x0000002402027981 */ /* 0x000ea4000c1e1500 */
[----:B--2---:R-:W0:Y:S02]  /*fa80*/  I2F.S16 R0, R2 ;  /* 0x0000000200007306 */ /* 0x004e240000101400 */
[----:B0-----:R-:W-:Y:S01]  /*fa90*/  F2FP.F16.F32.PACK_AB R0, RZ, R0 ;  /* 0x00000000ff00723e */ /* 0x001fe200000000ff */
[----:B------:R-:W-:Y:S06]  /*faa0*/  BRA `(.L_x_2456) ;  /* 0x0000000c00347947 */ /* 0x000fec0003800000 */
.L_x_2452:
        /* <DEDUP_REMOVED lines=9> */
.L_x_2460:
[----:B------:R1:W5:Y:S01]  /*fb40*/  LDG.E.U16 R0, desc[UR36][R2.64] ;  /* 0x0000002402007981 */ /* 0x000362000c1e1500 */
[----:B------:R-:W-:Y:S05]  /*fb50*/  BRA `(.L_x_2456) ;  /* 0x0000000c00087947 */ /* 0x000fea0003800000 */
.L_x_2459:
        /* <DEDUP_REMOVED lines=9> */
.L_x_2462:
[----:B------:R0:W5:Y:S01]  /*fbf0*/  LDG.E.U16 R0, desc[UR36][R2.64] ;  /* 0x0000002402007981 */ /* 0x000162000c1e1500 */
[----:B------:R-:W-:Y:S05]  /*fc00*/  BRA `(.L_x_2456) ;  /* 0x0000000800dc7947 */ /* 0x000fea0003800000 */
.L_x_2461:
        /* <DEDUP_REMOVED lines=8> */
.L_x_2451:
        /* <DEDUP_REMOVED lines=13> */
.L_x_2465:
        /* <DEDUP_REMOVED lines=8> */
.L_x_2464:
        /* <DEDUP_REMOVED lines=27> */
.L_x_2467:
        /* <DEDUP_REMOVED lines=13> */
.L_x_2466:
[----:B------:R-:W2:Y:S02]  /*10060*/  LDG.E.U16 R0, desc[UR36][R2.64] ;  /* 0x0000002402007981 */ /* 0x000ea4000c1e1500 */
[----:B--2---:R-:W-:-:S05]  /*10070*/  IMAD.U32 R0, R0, 0x10000, RZ ;  /* 0x0001000000007824 */ /* 0x004fca00078e00ff */
[----:B------:R-:W-:Y:S01]  /*10080*/  F2FP.F16.F32.PACK_AB R0, RZ, R0 ;  /* 0x00000000ff00723e */ /* 0x000fe200000000ff */
[----:B------:R-:W-:Y:S06]  /*10090*/  BRA `(.L_x_2456) ;  /* 0x0000000400b87947 */ /* 0x000fec0003800000 */
.L_x_2463:
        /* <DEDUP_REMOVED lines=12> */
.L_x_2470:
        /* <DEDUP_REMOVED lines=21> */
.L_x_2474:
[----:B------:R-:W-:Y:S05]  /*102b0*/  BSYNC.RECONVERGENT B1 ;  /* 0x0000000000017941 */ /* 0x000fea0003800200 */
.L_x_2473:
[----:B------:R-:W-:Y:S01]  /*102c0*/  IMAD.SHL.U32 R0, R0, 0x100000, RZ ;  /* 0x0010000000007824 */ /* 0x000fe200078e00ff */
[----:B------:R-:W-:-:S04]  /*102d0*/  LEA R2, R2, 0x3b800000, 0x17 ;  /* 0x3b80000002027811 */ /* 0x000fc800078eb8ff */
[----:B------:R-:W-:-:S07]  /*102e0*/  LOP3.LUT R0, R2, R0, R7, 0xfe, !PT ;  /* 0x0000000002007212 */ /* 0x000fce00078efe07 */
.L_x_2472:
[----:B------:R-:W-:Y:S05]  /*102f0*/  BSYNC.RECONVERGENT B0 ;  /* 0x0000000000007941 */ /* 0x000fea0003800200 */
.L_x_2471:
[----:B------:R-:W-:Y:S01]  /*10300*/  F2FP.F16.F32.PACK_AB R0, RZ, R0 ;  /* 0x00000000ff00723e */ /* 0x000fe200000000ff */
[----:B------:R-:W-:Y:S06]  /*10310*/  BRA `(.L_x_2456) ;  /* 0x0000000400187947 */ /* 0x000fec0003800000 */
.L_x_2469:
        /* <DEDUP_REMOVED lines=21> */
.L_x_2478:
[----:B------:R-:W-:Y:S05]  /*10470*/  BSYNC.RECONVERGENT B1 ;  /* 0x0000000000017941 */ /* 0x000fea0003800200 */
.L_x_2477:
[----:B------:R-:W-:Y:S01]  /*10480*/  IMAD.SHL.U32 R0, R0, 0x200000, RZ ;  /* 0x0020000000007824 */ /* 0x000fe200078e00ff */
[----:B------:R-:W-:-:S04]  /*10490*/  LEA R2, R2, 0x37800000, 0x17 ;  /* 0x3780000002027811 */ /* 0x000fc800078eb8ff */
[----:B------:R-:W-:-:S07]  /*104a0*/  LOP3.LUT R0, R2, R0, R7, 0xfe, !PT ;  /* 0x0000000002007212 */ /* 0x000fce00078efe07 */
.L_x_2476:
[----:B------:R-:W-:Y:S05]  /*104b0*/  BSYNC.RECONVERGENT B0 ;  /* 0x0000000000007941 */ /* 0x000fea0003800200 */
.L_x_2475:
[----:B------:R-:W-:Y:S01]  /*104c0*/  F2FP.F16.F32.PACK_AB R0, RZ, R0 ;  /* 0x00000000ff00723e */ /* 0x000fe200000000ff */
[----:B------:R-:W-:Y:S06]  /*104d0*/  BRA `(.L_x_2456) ;  /* 0x0000000000a87947 */ /* 0x000fec0003800000 */
.L_x_2468:
        /* <DEDUP_REMOVED lines=14> */
.L_x_2482:
[----:B------:R-:W-:Y:S05]  /*105c0*/  BSYNC.RECONVERGENT B0 ;  /* 0x0000000000007941 */ /* 0x000fea0003800200 */
.L_x_2481:
[----:B------:R-:W-:Y:S01]  /*105d0*/  F2FP.F16.F32.PACK_AB R0, RZ, R0 ;  /* 0x00000000ff00723e */ /* 0x000fe200000000ff */
[----:B------:R-:W-:Y:S06]  /*105e0*/  BRA `(.L_x_2456) ;  /* 0x0000000000647947 */ /* 0x000fec0003800000 */
.L_x_2455:
        /* <DEDUP_REMOVED lines=16> */
.L_x_2483:
[----:B------:R-:W-:Y:S01]  /*106f0*/  PRMT R0, RZ, 0x7610, R0 ;  /* 0x00007610ff007816 */ /* 0x000fe20000000000 */
[----:B------:R-:W-:Y:S06]  /*10700*/  BRA `(.L_x_2456) ;  /* 0x00000000001c7947 */ /* 0x000fec0003800000 */
.L_x_2480:
[----:B------:R-:W2:Y:S02]  /*10710*/  LDG.E.64 R2, desc[UR36][R2.64] ;  /* 0x0000002402027981 */ /* 0x000ea4000c1e1b00 */
[----:B--2---:R-:W0:Y:S02]  /*10720*/  I2F.U64 R0, R2 ;  /* 0x0000000200007312 */ /* 0x004e240000301000 */
[----:B0-----:R-:W-:Y:S01]  /*10730*/  F2FP.F16.F32.PACK_AB R0, RZ, R0 ;  /* 0x00000000ff00723e */ /* 0x001fe200000000ff */
[----:B------:R-:W-:Y:S06]  /*10740*/  BRA `(.L_x_2456) ;  /* 0x00000000000c7947 */ /* 0x000fec0003800000 */
.L_x_2479:
[----:B------:R-:W2:Y:S02]  /*10750*/  LDG.E R2, desc[UR36][R2.64] ;  /* 0x0000002402027981 */ /* 0x000ea4000c1e1900 */
[----:B--2---:R-:W-:-:S04]  /*10760*/  I2FP.F32.U32 R0, R2 ;  /* 0x0000000200007245 */ /* 0x004fc80000201000 */
[----:B------:R-:W-:-:S07]  /*10770*/  F2FP.F16.F32.PACK_AB R0, RZ, R0 ;  /* 0x00000000ff00723e */ /* 0x000fce00000000ff */
.L_x_2456:
[----:B-----5:R-:W-:Y:S01]  /*10780*/  HADD2.F32 R0, -RZ, R0.H0_H0 ;  /* 0x20000000ff007230 */ /* 0x020fe20000004100 */
[----:B------:R-:W-:Y:S01]  /*10790*/  UPRMT UR4, UR43, 0x9910, URZ ;  /* 0x000099102b047896 */ /* 0x000fe200080000ff */
[----:B------:R-:W-:-:S03]  /*107a0*/  HADD2.F32 R19, -RZ, R19.H0_H0 ;  /* 0x20000013ff137230 */ /* 0x000fc60000004100 */
[----:B------:R-:W-:Y:S01]  /*107b0*/  UISETP.GT.AND UP0, UPT, UR4, 0x9, UPT ;  /* 0x000000090400788c */ /* 0x000fe2000bf04270 */
[----:B------:R-:W2:Y:S02]  /*107c0*/  MUFU.RCP R0, R0 ;  /* 0x0000000000007308 */ /* 0x000ea40000001000 */
[----:B--2---:R-:W-:-:S05]  /*107d0*/  FMUL.FTZ R19, R19, R0 ;  /* 0x0000000013137220 */ /* 0x004fca0000410000 */
[----:B------:R-:W-:Y:S01]  /*107e0*/  F2FP.F16.F32.PACK_AB R19, RZ, R19 ;  /* 0x00000013ff13723e */ /* 0x000fe200000000ff */
[----:B------:R-:W-:Y:S06]  /*107f0*/  BRA.U UP0, `(.L_x_2484) ;  /* 0x0000000500047547 */ /* 0x000fec000b800000 */
        /* <DEDUP_REMOVED lines=9> */
[----:B01----:R-:W0:Y:S02]  /*10890*/  F2I.FTZ.TRUNC.NTZ R3, R0 ;  /* 0x0000000000037305 */ /* 0x003e24000021f100 */
[----:B0-----:R-:W-:Y:S01]  /*108a0*/  STG.E.U8 desc[UR36][R16.64], R3 ;  /* 0x0000000310007986 */ /* 0x001fe2000c101124 */
[----:B------:R-:W-:Y:S05]  /*108b0*/  EXIT ;  /* 0x000000000000794d */ /* 0x000fea0003800000 */
.L_x_2487:
[----:B01----:R-:W-:-:S06]  /*108c0*/  HADD2.F32 R3, -RZ, R19.H0_H0 ;  /* 0x20000013ff037230 */ /* 0x003fcc0000004100 */
[----:B------:R-:W0:Y:S02]  /*108d0*/  F2I.S64.TRUNC R2, R3 ;  /* 0x0000000300027311 */ /* 0x000e24000020d900 */
[----:B0-----:R-:W-:Y:S01]  /*108e0*/  STG.E.U8 desc[UR36][R16.64], R2 ;  /* 0x0000000210007986 */ /* 0x001fe2000c101124 */
[----:B------:R-:W-:Y:S05]  /*108f0*/  EXIT ;  /* 0x000000000000794d */ /* 0x000fea0003800000 */
.L_x_2486:
[----:B------:R-:W-:-:S09]  /*10900*/  UISETP.NE.AND UP0, UPT, UR4, 0x2, UPT ;  /* 0x000000020400788c */ /* 0x000fd2000bf05270 */
[----:B------:R-:W-:Y:S05]  /*10910*/  BRA.U !UP0, `(.L_x_2489) ;  /* 0x0000000108307547 */ /* 0x000fea000b800000 */
[----:B------:R-:W-:-:S09]  /*10920*/  UISETP.NE.AND UP0, UPT, UR4, 0x3, UPT ;  /* 0x000000030400788c */ /* 0x000fd2000bf05270 */
[----:B------:R-:W-:Y:S05]  /*10930*/  BRA.U !UP0, `(.L_x_2490) ;  /* 0x0000000108187547 */ /* 0x000fea000b800000 */
[----:B------:R-:W-:-:S09]  /*10940*/  UISETP.NE.AND UP0, UPT, UR4, 0x4, UPT ;  /* 0x000000040400788c */ /* 0x000fd2000bf05270 */
[----:B------:R-:W-:Y:S05]  /*10950*/  BRA.U UP0, `(.L_x_2488) ;  /* 0x0000000900707547 */ /* 0x000fea000b800000 */
[----:B01----:R-:W-:-:S06]  /*10960*/  HADD2.F32 R2, -RZ, R19.H0_H0 ;  /* 0x20000013ff027230 */ /* 0x003fcc0000004100 */
[----:B------:R-:W0:Y:S02]  /*10970*/  F2I.S64.TRUNC R2, R2 ;  /* 0x0000000200027311 */ /* 0x000e24000020d900 */
[----:B0-----:R-:W-:Y:S01]  /*10980*/  STG.E.64 desc[UR36][R16.64], R2 ;  /* 0x0000000210007986 */ /* 0x001fe2000c101b24 */
[----:B------:R-:W-:Y:S05]  /*10990*/  EXIT ;  /* 0x000000000000794d */ /* 0x000fea0003800000 */
.L_x_2490:
[----:B------:R-:W-:-:S06]  /*109a0*/  HADD2.F32 R19, -RZ, R19.H0_H0 ;  /* 0x20000013ff137230 */ /* 0x000fcc0000004100 */
[----:B------:R-:W2:Y:S02]  /*109b0*/  F2I.FTZ.TRUNC.NTZ R19, R19 ;  /* 0x0000001300137305 */ /* 0x000ea4000021f100 */
[----:B--2---:R-:W-:Y:S01]  /*109c0*/  STG.E desc[UR36][R16.64], R19 ;  /* 0x0000001310007986 */ /* 0x004fe2000c101924 */
[----:B------:R-:W-:Y:S05]  /*109d0*/  EXIT ;  /* 0x000000000000794d */ /* 0x000fea0003800000 */
.L_x_2489:
[----:B------:R-:W-:-:S06]  /*109e0*/  HADD2.F32 R19, -RZ, R19.H0_H0 ;  /* 0x20000013ff137230 */ /* 0x000fcc0000004100 */
[----:B------:R-:W2:Y:S02]  /*109f0*/  F2I.FTZ.TRUNC.NTZ R19, R19 ;  /* 0x0000001300137305 */ /* 0x000ea4000021f100 */
[----:B--2---:R-:W-:Y:S01]  /*10a00*/  STG.E.U16 desc[UR36][R16.64], R19 ;  /* 0x0000001310007986 */ /* 0x004fe2000c101524 */
[----:B------:R-:W-:Y:S05]  /*10a10*/  EXIT ;  /* 0x000000000000794d */ /* 0x000fea0003800000 */
.L_x_2485:
[----:B------:R-:W-:-:S09]  /*10a20*/  UISETP.GT.AND UP0, UPT, UR4, 0x6, UPT ;  /* 0x000000060400788c */ /* 0x000fd2000bf04270 */
[----:B------:R-:W-:Y:S05]  /*10a30*/  BRA.U UP0, `(.L_x_2491) ;  /* 0x0000000100247547 */ /* 0x000fea000b800000 */
[----:B------:R-:W-:-:S09]  /*10a40*/  UISETP.NE.AND UP0, UPT, UR4, 0x5, UPT ;  /* 0x000000050400788c */ /* 0x000fd2000bf05270 */
[----:B------:R-:W-:Y:S05]  /*10a50*/  BRA.U !UP0, `(.L_x_2492) ;  /* 0x0000000108147547 */ /* 0x000fea000b800000 */
[----:B------:R-:W-:-:S09]  /*10a60*/  UISETP.NE.AND UP0, UPT, UR4, 0x6, UPT ;  /* 0x000000060400788c */ /* 0x000fd2000bf05270 */
[----:B------:R-:W-:Y:S05]  /*10a70*/  BRA.U UP0, `(.L_x_2488) ;  /* 0x0000000900287547 */ /* 0x000fea000b800000 */
[----:B------:R-:W-:-:S05]  /*10a80*/  HADD2.F32 R19, -RZ, R19.H0_H0 ;  /* 0x20000013ff137230 */ /* 0x000fca0000004100 */
[----:B------:R-:W-:Y:S01]  /*10a90*/  STG.E desc[UR36][R16.64], R19 ;  /* 0x0000001310007986 */ /* 0x000fe2000c101924 */
[----:B------:R-:W-:Y:S05]  /*10aa0*/  EXIT ;  /* 0x000000000000794d */ /* 0x000fea0003800000 */
.L_x_2492:
[----:B------:R-:W-:Y:S01]  /*10ab0*/  STG.E.U16 desc[UR36][R16.64], R19 ;  /* 0x0000001310007986 */ /* 0x000fe2000c101524 */
[----:B------:R-:W-:Y:S05]  /*10ac0*/  EXIT ;  /* 0x000000000000794d */ /* 0x000fea0003800000 */
.L_x_2491:
[----:B------:R-:W-:-:S09]  /*10ad0*/  UISETP.NE.AND UP0, UPT, UR4, 0x7, UPT ;  /* 0x000000070400788c */ /* 0x000fd2000bf05270 */
[----:B------:R-:W-:Y:S05]  /*10ae0*/  BRA.U !UP0, `(.L_x_2493) ;  /* 0x0000000108347547 */ /* 0x000fea000b800000 */
[----:B------:R-:W-:-:S09]  /*10af0*/  UISETP.NE.AND UP0, UPT, UR4, 0x8, UPT ;  /* 0x000000080400788c */ /* 0x000fd2000bf05270 */
[----:B------:R-:W-:Y:S05]  /*10b00*/  BRA.U !UP0, `(.L_x_2494) ;  /* 0x0000000108187547 */ /* 0x000fea000b800000 */
[----:B------:R-:W-:-:S09]  /*10b10*/  UISETP.NE.AND UP0, UPT, UR4, 0x9, UPT ;  /* 0x000000090400788c */ /* 0x000fd2000bf05270 */
[----:B------:R-:W-:Y:S05]  /*10b20*/  BRA.U UP0, `(.L_x_2488) ;  /* 0x0000000500fc7547 */ /* 0x000fea000b800000 */
[----:B01----:R-:W-:Y:S02]  /*10b30*/  HADD2.F32 R2, -RZ, R19.H0_H0 ;  /* 0x20000013ff027230 */ /* 0x003fe40000004100 */
[----:B------:R-:W-:-:S05]  /*10b40*/  IMAD.MOV.U32 R3, RZ, RZ, RZ ;  /* 0x000000ffff037224 */ /* 0x000fca00078e00ff */
[----:B------:R-:W-:Y:S01]  /*10b50*/  STG.E.64 desc[UR36][R16.64], R2 ;  /* 0x0000000210007986 */ /* 0x000fe2000c101b24 */
[----:B------:R-:W-:Y:S05]  /*10b60*/  EXIT ;  /* 0x000000000000794d */ /* 0x000fea0003800000 */
.L_x_2494:
[----:B------:R-:W-:-:S05]  /*10b70*/  HADD2.F32 R0, -RZ, R19.H0_H0 ;  /* 0x20000013ff007230 */ /* 0x000fca0000004100 */
[----:B------:R-:W-:-:S04]  /*10b80*/  F2FP.F16.F32.PACK_AB R0, RZ, R0 ;  /* 0x00000000ff00723e */ /* 0x000fc800000000ff */
[----:B------:R-:W-:-:S05]  /*10b90*/  PRMT R0, R0, 0x5410, RZ ;  /* 0x0000541000007816 */ /* 0x000fca00000000ff */
[----:B------:R-:W-:Y:S01]  /*10ba0*/  STG.E desc[UR36][R16.64], R0 ;  /* 0x0000000010007986 */ /* 0x000fe2000c101924 */
[----:B------:R-:W-:Y:S05]  /*10bb0*/  EXIT ;  /* 0x000000000000794d */ /* 0x000fea0003800000 */
.L_x_2493:
[----:B01----:R-:W-:-:S05]  /*10bc0*/  HADD2.F32 R2, -RZ, R19.H0_H0 ;  /* 0x20000013ff027230 */ /* 0x003fca0000004100 */
[----:B------:R-:W-:-:S06]  /*10bd0*/  FMUL.FTZ R2, R2, 1 ;  /* 0x3f80000002027820 */ /* 0x000fcc0000410000 */
[----:B------:R-:W0:Y:S02]  /*10be0*/  F2F.F64.F32 R2, R2 ;  /* 0x0000000200027310 */ /* 0x000e240000201800 */
[----:B0-----:R-:W-:Y:S01]  /*10bf0*/  STG.E.64 desc[UR36][R16.64], R2 ;  /* 0x0000000210007986 */ /* 0x001fe2000c101b24 */
[----:B------:R-:W-:Y:S05]  /*10c00*/  EXIT ;  /* 0x000000000000794d */ /* 0x000fea0003800000 */
.L_x_2484:
        /* <DEDUP_REMOVED lines=10> */
[----:B01----:R-:W-:-:S06]  /*10cb0*/  HADD2.F32 R3, -RZ, R19.H0_H0 ;  /* 0x20000013ff037230 */ /* 0x003fcc0000004100 */
[----:B------:R-:W0:Y:S02]  /*10cc0*/  F2I.FTZ.U32.TRUNC.NTZ R3, R3 ;  /* 0x0000000300037305 */ /* 0x000e24000021f000 */
[----:B0-----:R-:W-:Y:S01]  /*10cd0*/  STG.E.U16 desc[UR36][R16.64], R3 ;  /* 0x0000000310007986 */ /* 0x001fe2000c101524 */
[----:B------:R-:W-:Y:S05]  /*10ce0*/  EXIT ;  /* 0x000000000000794d */ /* 0x000fea0003800000 */
.L_x_2498:
[----:B01----:R-:W-:Y:S01]  /*10cf0*/  HADD2.F32 R3, -RZ, R19.H0_H0 ;  /* 0x20000013ff037230 */ /* 0x003fe20000004100 */
        /* <DEDUP_REMOVED lines=16> */
.L_x_2501:
[----:B------:R-:W-:-:S04]  /*10e00*/  SHF.R.U32.HI R3, RZ, 0x18, R3 ;  /* 0x00000018ff037819 */ /* 0x000fc80000011603 */
[----:B------:R-:W-:-:S04]  /*10e10*/  LOP3.LUT R0, R0, 0x80, R3, 0xf8, !PT ;  /* 0x0000008000007812 */ /* 0x000fc800078ef803 */
[----:B------:R-:W-:-:S07]  /*10e20*/  PRMT R8, R0, 0x7610, R8 ;  /* 0x0000761000087816 */ /* 0x000fce0000000008 */
.L_x_2500:
[----:B------:R-:W-:Y:S05]  /*10e30*/  BSYNC.RECONVERGENT B0 ;  /* 0x0000000000007941 */ /* 0x000fea0003800200 */
.L_x_2499:
[----:B------:R-:W-:Y:S01]  /*10e40*/  STG.E.U8 desc[UR36][R16.64], R8 ;  /* 0x0000000810007986 */ /* 0x000fe2000c101124 */
[----:B------:R-:W-:Y:S05]  /*10e50*/  EXIT ;  /* 0x000000000000794d */ /* 0x000fea0003800000 */
.L_x_2497:
        /* <DEDUP_REMOVED lines=17> */
.L_x_2504:
[----:B------:R-:W-:-:S04]  /*10f70*/  SHF.R.U32.HI R3, RZ, 0x18, R3 ;  /* 0x00000018ff037819 */ /* 0x000fc80000011603 */
[----:B------:R-:W-:-:S04]  /*10f80*/  LOP3.LUT R0, R0, 0x80, R3, 0xf8, !PT ;  /* 0x0000008000007812 */ /* 0x000fc800078ef803 */
[----:B------:R-:W-:-:S07]  /*10f90*/  PRMT R8, R0, 0x7610, R8 ;  /* 0x0000761000087816 */ /* 0x000fce0000000008 */
.L_x_2503:
[----:B------:R-:W-:Y:S05]  /*10fa0*/  BSYNC.RECONVERGENT B0 ;  /* 0x0000000000007941 */ /* 0x000fea0003800200 */
.L_x_2502:
[----:B------:R-:W-:Y:S01]  /*10fb0*/  STG.E.U8 desc[UR36][R16.64], R8 ;  /* 0x0000000810007986 */ /* 0x000fe2000c101124 */
[----:B------:R-:W-:Y:S05]  /*10fc0*/  EXIT ;  /* 0x000000000000794d */ /* 0x000fea0003800000 */
.L_x_2496:
[----:B------:R-:W-:-:S09]  /*10fd0*/  UISETP.NE.AND UP0, UPT, UR4, 0x1c, UPT ;  /* 0x0000001c0400788c */ /* 0x000fd2000bf05270 */
[----:B------:R-:W-:Y:S05]  /*10fe0*/  BRA.U !UP0, `(.L_x_2505) ;  /* 0x0000000108607547 */ /* 0x000fea000b800000 */
[----:B------:R-:W-:-:S09]  /*10ff0*/  UISETP.NE.AND UP0, UPT, UR4, 0x1d, UPT ;  /* 0x0000001d0400788c */ /* 0x000fd2000bf05270 */
[----:B------:R-:W-:Y:S05]  /*11000*/  BRA.U !UP0, `(.L_x_2506) ;  /* 0x0000000108487547 */ /* 0x000fea000b800000 */
[----:B------:R-:W-:-:S09]  /*11010*/  UISETP.NE.AND UP0, UPT, UR4, 0x2c, UPT ;  /* 0x0000002c0400788c */ /* 0x000fd2000bf05270 */
[----:B------:R-:W-:Y:S05]  /*11020*/  BRA.U UP0, `(.L_x_2488) ;  /* 0x0000000100bc7547 */ /* 0x000fea000b800000 */
[----:B------:R-:W-:Y:S02]  /*11030*/  HADD2.F32 R19, -RZ, R19.H0_H0 ;  /* 0x20000013ff137230 */ /* 0x000fe40000004100 */
[----:B01----:R-:W-:-:S03]  /*11040*/  IMAD.MOV.U32 R3, RZ, RZ, 0xff ;  /* 0x000000ffff037424 */ /* 0x003fc600078e00ff */
        /* <DEDUP_REMOVED lines=14> */
.L_x_2506:
[----:B01----:R-:W-:-:S06]  /*11130*/  HADD2.F32 R2, -RZ, R19.H0_H0 ;  /* 0x20000013ff027230 */ /* 0x003fcc0000004100 */
[----:B------:R-:W0:Y:S02]  /*11140*/  F2I.U64.TRUNC R2, R2 ;  /* 0x0000000200027311 */ /* 0x000e24000020d800 */
[----:B0-----:R-:W-:Y:S01]  /*11150*/  STG.E.64 desc[UR36][R16.64], R2 ;  /* 0x0000000210007986 */ /* 0x001fe2000c101b24 */
[----:B------:R-:W-:Y:S05]  /*11160*/  EXIT ;  /* 0x000000000000794d */ /* 0x000fea0003800000 */
.L_x_2505:
[----:B------:R-:W-:-:S06]  /*11170*/  HADD2.F32 R19, -RZ, R19.H0_H0 ;  /* 0x20000013ff137230 */ /* 0x000fcc0000004100 */
[----:B------:R-:W2:Y:S02]  /*11180*/  F2I.FTZ.U32.TRUNC.NTZ R19, R19 ;  /* 0x0000001300137305 */ /* 0x000ea4000021f000 */
[----:B--2---:R-:W-:Y:S01]  /*11190*/  STG.E desc[UR36][R16.64], R19 ;  /* 0x0000001310007986 */ /* 0x004fe2000c101924 */
[----:B------:R-:W-:Y:S05]  /*111a0*/  EXIT ;  /* 0x000000000000794d */ /* 0x000fea0003800000 */
.L_x_2495:
        /* <DEDUP_REMOVED lines=8> */
[----:B01----:R-:W-:-:S05]  /*11230*/  SEL R3, RZ, 0x1, !P0 ;  /* 0x00000001ff037807 */ /* 0x003fca0004000000 */
[----:B------:R-:W-:Y:S01]  /*11240*/  STG.E.U8 desc[UR36][R16.64], R3 ;  /* 0x0000000310007986 */ /* 0x000fe2000c101124 */
[----:B------:R-:W-:Y:S05]  /*11250*/  EXIT ;  /* 0x000000000000794d */ /* 0x000fea0003800000 */
.L_x_2508:
[----:B------:R-:W-:Y:S01]  /*11260*/  HADD2.F32 R19, -RZ, R19.H0_H0 ;  /* 0x20000013ff137230 */ /* 0x000fe20000004100 */
[----:B------:R-:W-:-:S04]  /*11270*/  CS2R R6, SRZ ;  /* 0x0000000000067805 */ /* 0x000fc8000001ff00 */
[----:B------:R-:W-:-:S06]  /*11280*/  FMUL.FTZ R4, R19, 1 ;  /* 0x3f80000013047820 */ /* 0x000fcc0000410000 */
[----:B------:R-:W2:Y:S02]  /*11290*/  F2F.F64.F32 R4, R4 ;  /* 0x0000000400047310 */ /* 0x000ea40000201800 */
[----:B--2---:R-:W-:Y:S01]  /*112a0*/  STG.E.128 desc[UR36][R16.64], R4 ;  /* 0x0000000410007986 */ /* 0x004fe2000c101d24 */
[----:B------:R-:W-:Y:S05]  /*112b0*/  EXIT ;  /* 0x000000000000794d */ /* 0x000fea0003800000 */
.L_x_2507:
[----:B------:R-:W-:-:S09]  /*112c0*/  UISETP.NE.AND UP0, UPT, UR4, 0xf, UPT ;  /* 0x0000000f0400788c */ /* 0x000fd2000bf05270 */
[----:B------:R-:W-:Y:S05]  /*112d0*/  BRA.U !UP0, `(.L_x_2509) ;  /* 0x0000000108e87547 */ /* 0x000fea000b800000 */
[----:B------:R-:W-:-:S09]  /*112e0*/  UISETP.NE.AND UP0, UPT, UR4, 0x17, UPT ;  /* 0x000000170400788c */ /* 0x000fd2000bf05270 */
[----:B------:R-:W-:Y:S05]  /*112f0*/  BRA.U !UP0, `(.L_x_2510) ;  /* 0x0000000108907547 */ /* 0x000fea000b800000 */
[----:B------:R-:W-:-:S09]  /*11300*/  UISETP.NE.AND UP0, UPT, UR4, 0x18, UPT ;  /* 0x000000180400788c */ /* 0x000fd2000bf05270 */
[----:B------:R-:W-:Y:S05]  /*11310*/  BRA.U !UP0, `(.L_x_2511) ;  /* 0x0000000108447547 */ /* 0x000fea000b800000 */
.L_x_2488:
[----:B------:R-:W-:Y:S01]  /*11320*/  MOV R0, 0x0 ;  /* 0x0000000000007802 */ /* 0x000fe20000000f00 */
[----:B------:R-:W2:Y:S01]  /*11330*/  LDCU.64 UR4, c[0x4][0x148] ;  /* 0x01002900ff0477ac */ /* 0x000ea20008000a00 */
[----:B------:R-:W-:Y:S02]  /*11340*/  HFMA2 R12, -RZ, RZ, 0, 5.9604644775390625e-08 ;  /* 0x00000001ff0c7431 */ /* 0x000fe400000001ff */
[----:B------:R-:W-:Y:S01]  /*11350*/  IMAD.MOV.U32 R8, RZ, RZ, 0x65 ;  /* 0x00000065ff087424 */ /* 0x000fe200078e00ff */
[----:B01----:R0:W1:Y:S01]  /*11360*/  LDC.64 R2, c[0x4][R0] ;  /* 0x0100000000027b82 */ /* 0x0030620000000a00 */
[----:B------:R-:W3:Y:S01]  /*11370*/  LDCU.64 UR6, c[0x4][0x150] ;  /* 0x01002a00ff0677ac */ /* 0x000ee20008000a00 */
[----:B------:R-:W-:Y:S01]  /*11380*/  IMAD.MOV.U32 R13, RZ, RZ, RZ ;  /* 0x000000ffff0d7224 */ /* 0x000fe200078e00ff */
[----:B------:R-:W4:Y:S01]  /*11390*/  LDCU.64 UR8, c[0x4][0x50] ;  /* 0x01000a00ff0877ac */ /* 0x000f220008000a00 */
[----:B--2---:R-:W-:Y:S02]  /*113a0*/  IMAD.U32 R4, RZ, RZ, UR4 ;  /* 0x00000004ff047e24 */ /* 0x004fe4000f8e00ff */
[----:B------:R-:W-:Y:S01]  /*113b0*/  IMAD.U32 R5, RZ, RZ, UR5 ;  /* 0x00000005ff057e24 */ /* 0x000fe2000f8e00ff */
[----:B---3--:R-:W-:Y:S01]  /*113c0*/  MOV R6, UR6 ;  /* 0x0000000600067c02 */ /* 0x008fe20008000f00 */
[----:B------:R-:W-:-:S02]  /*113d0*/  IMAD.U32 R7, RZ, RZ, UR7 ;  /* 0x00000007ff077e24 */ /* 0x000fc4000f8e00ff */
[----:B----4-:R-:W-:Y:S02]  /*113e0*/  IMAD.U32 R10, RZ, RZ, UR8 ;  /* 0x00000008ff0a7e24 */ /* 0x010fe4000f8e00ff */
[----:B0-----:R-:W-:-:S07]  /*113f0*/  IMAD.U32 R11, RZ, RZ, UR9 ;  /* 0x00000009ff0b7e24 */ /* 0x001fce000f8e00ff */
[----:B------:R-:W-:-:S07]  /*11400*/  LEPC R20, `(.L_x_2512) ;  /* 0x000000001014794e */ /* 0x000fce0000000000 */
[----:B-1----:R-:W-:Y:S05]  /*11410*/  CALL.ABS.NOINC R2 ;  /* 0x0000000002007343 */ /* 0x002fea0003c00000 */
.L_x_2512:
[----:B------:R-:W-:Y:S05]  /*11420*/  EXIT ;  /* 0x000000000000794d */ /* 0x000fea0003800000 */
.L_x_2511:
[----:B------:R-:W-:Y:S01]  /*11430*/  HADD2.F32 R19, -RZ, R19.H0_H0 ;  /* 0x20000013ff137230 */ /* 0x000fe20000004100 */
[----:B------:R-:W-:Y:S01]  /*11440*/  BSSY.RECONVERGENT B0, `(.L_x_2513) ;  /* 0x000000c000007945 */ /* 0x000fe20003800200 */
[----:B------:R-:W-:-:S03]  /*11450*/  IMAD.MOV.U32 R0, RZ, RZ, 0x7f ;  /* 0x0000007fff007424 */ /* 0x000fc600078e00ff */
[----:B01----:R-:W-:Y:S02]  /*11460*/  LOP3.LUT R2, R19, 0x7fffffff, RZ, 0xc0, !PT ;  /* 0x7fffffff13027812 */ /* 0x003fe400078ec0ff */
        /* <DEDUP_REMOVED lines=9> */
.L_x_2514:
[----:B------:R-:W-:Y:S05]  /*11500*/  BSYNC.RECONVERGENT B0 ;  /* 0x0000000000007941 */ /* 0x000fea0003800200 */
.L_x_2513:
[----:B------:R-:W-:-:S05]  /*11510*/  LOP3.LUT R3, R0, 0x80, R3, 0xf8, !PT ;  /* 0x0000008000037812 */ /* 0x000fca00078ef803 */
[----:B------:R-:W-:Y:S01]  /*11520*/  STG.E.U8 desc[UR36][R16.64], R3 ;  /* 0x0000000310007986 */ /* 0x000fe2000c101124 */
[----:B------:R-:W-:Y:S05]  /*11530*/  EXIT ;  /* 0x000000000000794d */ /* 0x000fea0003800000 */
.L_x_2510:
[----:B01----:R-:W-:Y:S01]  /*11540*/  HADD2.F32 R3, -RZ, R19.H0_H0 ;  /* 0x20000013ff037230 */ /* 0x003fe20000004100 */
        /* <DEDUP_REMOVED lines=11> */
.L_x_2516:
[----:B------:R-:W-:Y:S01]  /*11600*/  IMAD.MOV.U32 R0, RZ, RZ, 0x7f ;  /* 0x0000007fff007424 */ /* 0x000fe200078e00ff */
[----:B------:R-:W-:-:S04]  /*11610*/  ISETP.GT.U32.AND P0, PT, R2, 0x7f800000, PT ;  /* 0x7f8000000200780c */ /* 0x000fc80003f04070 */
[----:B------:R-:W-:-:S09]  /*11620*/  SEL R0, R0, 0x7c, P0 ;  /* 0x0000007c00007807 */ /* 0x000fd20000000000 */
.L_x_2517:
[----:B------:R-:W-:Y:S05]  /*11630*/  BSYNC.RECONVERGENT B0 ;  /* 0x0000000000007941 */ /* 0x000fea0003800200 */
.L_x_2515:
[----:B------:R-:W-:-:S04]  /*11640*/  SHF.R.U32.HI R3, RZ, 0x18, R3 ;  /* 0x00000018ff037819 */ /* 0x000fc80000011603 */
[----:B------:R-:W-:-:S05]  /*11650*/  LOP3.LUT R3, R0, 0x80, R3, 0xf8, !PT ;  /* 0x0000008000037812 */ /* 0x000fca00078ef803 */
[----:B------:R-:W-:Y:S01]  /*11660*/  STG.E.U8 desc[UR36][R16.64], R3 ;  /* 0x0000000310007986 */ /* 0x000fe2000c101124 */
[----:B------:R-:W-:Y:S05]  /*11670*/  EXIT ;  /* 0x000000000000794d */ /* 0x000fea0003800000 */
.L_x_2509:
[----:B------:R-:W-:-:S05]  /*11680*/  HADD2.F32 R0, -RZ, R19.H0_H0 ;  /* 0x20000013ff007230 */ /* 0x000fca0000004100 */
[----:B------:R-:W-:-:S05]  /*11690*/  F2FP.BF16.F32.PACK_AB R0, RZ, R0 ;  /* 0x00000000ff00723e */ /* 0x000fca00000010ff */
[----:B------:R-:W-:Y:S01]  /*116a0*/  STG.E.U16 desc[UR36][R16.64], R0 ;  /* 0x0000000010007986 */ /* 0x000fe2000c101524 */
[----:B------:R-:W-:Y:S05]  /*116b0*/  EXIT ;  /* 0x000000000000794d */ /* 0x000fea0003800000 */
.L_x_2518:
        /* <DEDUP_REMOVED lines=12> */
.L_x_19430:


//--------------------- .text._ZN2at6native27unrolled_elementwise_kernelINS0_13BinaryFunctorIN3c104HalfES4_S4_NS0_15binary_internal10DivFunctorIS4_EEEESt5arrayIPcLm3EELi4E23TrivialOffsetCalculatorILi2EjESC_ILi1EjENS0_6memory12LoadWithCastILi2EEENSF_13StoreWithCastILi1EEEEEviT_T0_T2_T3_T4_T5_ --------------------------
	.section	.text._ZN2at6native27unrolled_elementwise_kernelINS0_13BinaryFunctorIN3c104HalfES4_S4_NS0_15binary_internal10DivFunctorIS4_EEEESt5arrayIPcLm3EELi4E23TrivialOffsetCalculatorILi2EjESC_ILi1EjENS0_6memory12LoadWithCastILi2EEENSF_13StoreWithCastILi1EEEEEviT_T0_T2_T3_T4_T5_,"ax",@progbits
	.align	128
        .global         _ZN2at6native27unrolled_elementwise_kernelINS0_13BinaryFunctorIN3c104HalfES4_S4_NS0_15binary_internal10DivFunctorIS4_EEEESt5arrayIPcLm3EELi4E23TrivialOffsetCalculatorILi2EjESC_ILi1EjENS0_6memory12LoadWithCastILi2EEENSF_13StoreWithCastILi1EEEEEviT_T0_T2_T3_T4_T5_
        .type           _ZN2at6native27unrolled_elementwise_kernelINS0_13BinaryFunctorIN3c104HalfES4_S4_NS0_15binary_internal10DivFunctorIS4_EEEESt5arrayIPcLm3EELi4E23TrivialOffsetCalculatorILi2EjESC_ILi1EjENS0_6memory12LoadWithCastILi2EEENSF_13StoreWithCastILi1EEEEEviT_T0_T2_T3_T4_T5_,@function
        .size           _ZN2at6native27unrolled_elementwise_kernelINS0_13BinaryFunctorIN3c104HalfES4_S4_NS0_15binary_internal10DivFunctorIS4_EEEESt5arrayIPcLm3EELi4E23TrivialOffsetCalculatorILi2EjESC_ILi1EjENS0_6memory12LoadWithCastILi2EEENSF_13StoreWithCastILi1EEEEEviT_T0_T2_T3_T4_T5_,(.L_x_19431 - _ZN2at6native27unrolled_elementwise_kernelINS0_13BinaryFunctorIN3c104HalfES4_S4_NS0_15binary_internal10DivFunctorIS4_EEEESt5arrayIPcLm3EELi4E23TrivialOffsetCalculatorILi2EjESC_ILi1EjENS0_6memory12LoadWithCastILi2EEENSF_13StoreWithCastILi1EEEEEviT_T0_T2_T3_T4_T5_)
        .other          _ZN2at6native27unrolled_elementwise_kernelINS0_13BinaryFunctorIN3c104HalfES4_S4_NS0_15binary_internal10DivFunctorIS4_EEEESt5arrayIPcLm3EELi4E23TrivialOffsetCalculatorILi2EjESC_ILi1EjENS0_6memory12LoadWithCastILi2EEENSF_13StoreWithCastILi1EEEEEviT_T0_T2_T3_T4_T5_,@"STO_CUDA_ENTRY STV_DEFAULT"
_ZN2at6native27unrolled_elementwise_kernelINS0_13BinaryFunctorIN3c104HalfES4_S4_NS0_15binary_internal10DivFunctorIS4_EEEESt5arrayIPcLm3EELi4E23TrivialOffsetCalculatorILi2EjESC_ILi1EjENS0_6memory12LoadWithCastILi2EEENSF_13StoreWithCastILi1EEEEEviT_T0_T2_T3_T4_T5_:
.text._ZN2at6native27unrolled_elementwise_kernelINS0_13BinaryFunctorIN3c104HalfES4_S4_NS0_15binary_internal10DivFunctorIS4_EEEESt5arrayIPcLm3EELi4E23TrivialOffsetCalculatorILi2EjESC_ILi1EjENS0_6memory12LoadWithCastILi2EEENSF_13StoreWithCastILi1EEEEEviT_T0_T2_T3_T4_T5_:
        /* <DEDUP_REMOVED lines=36> */
.L_x_2524:
[----:B------:R-:W2:Y:S02]  /*0240*/  LDG.E.U8 R2, desc[UR36][R2.64] ;  /* 0x0000002402027981 */ /* 0x000ea4000c1e1100 */
[----:B--2---:R-:W-:-:S04]  /*0250*/  I2FP.F32.U32 R0, R2 ;  /* 0x0000000200007245 */ /* 0x004fc80000201000 */
[----:B------:R-:W-:-:S04]  /*0260*/  F2FP.F16.F32.PACK_AB R0, RZ, R0 ;  /* 0x00000000ff00723e */ /* 0x000fc800000000ff */
[----:B------:R-:W-:Y:S01]  /*0270*/  PRMT R24, R0, 0x7610, R24 ;  /* 0x0000761000187816 */ /* 0x000fe20000000018 */
[----:B------:R-:W-:Y:S06]  /*0280*/  BRA `(.L_x_2526) ;  /* 0x0000000c00b47947 */ /* 0x000fec0003800000 */
.L_x_2523:
        /* <DEDUP_REMOVED lines=11> */
.L_x_2528:
[----:B------:R-:W2:Y:S02]  /*0340*/  LDG.E R2, desc[UR36][R2.64] ;  /* 0x0000002402027981 */ /* 0x000ea4000c1e1900 */
[----:B--2---:R-:W-:-:S04]  /*0350*/  I2FP.F32.S32 R0, R2 ;  /* 0x0000000200007245 */ /* 0x004fc80000201400 */
[----:B------:R-:W-:-:S04]  /*0360*/  F2FP.F16.F32.PACK_AB R0, RZ, R0 ;  /* 0x00000000ff00723e */ /* 0x000fc800000000ff */
[----:B------:R-:W-:Y:S01]  /*0370*/  PRMT R24, R0, 0x7610, R24 ;  /* 0x0000761000187816 */ /* 0x000fe20000000018 */
[----:B------:R-:W-:Y:S06]  /*0380*/  BRA `(.L_x_2526) ;  /* 0x0000000c00747947 */ /* 0x000fec0003800000 */
.L_x_2527:
[----:B------:R-:W2:Y:S02]  /*0390*/  LDG.E.U16 R2, desc[UR36][R2.64] ;  /* 0x0000002402027981 */ /* 0x000ea4000c1e1500 */
[----:B--2---:R-:W0:Y:S02]  /*03a0*/  I2F.S16 R0, R2 ;  /* 0x0000000200007306 */ /* 0x004e240000101400 */
[----:B0-----:R-:W-:-:S04]  /*03b0*/  F2FP.F16.F32.PACK_AB R0, RZ, R0 ;  /* 0x00000000ff00723e */ /* 0x001fc800000000ff */
[----:B------:R-:W-:Y:S01]  /*03c0*/  PRMT R24, R0, 0x7610, R24 ;  /* 0x0000761000187816 */ /* 0x000fe20000000018 */
[----:B------:R-:W-:Y:S06]  /*03d0*/  BRA `(.L_x_2526) ;  /* 0x0000000c00607947 */ /* 0x000fec0003800000 */
.L_x_2522:
        /* <DEDUP_REMOVED lines=9> */
.L_x_2530:
[----:B------:R1:W5:Y:S01]  /*0470*/  LDG.E.U16 R24, desc[UR36][R2.64] ;  /* 0x0000002402187981 */ /* 0x000362000c1e1500 */
[----:B------:R-:W-:Y:S05]  /*0480*/  BRA `(.L_x_2526) ;  /* 0x0000000c00347947 */ /* 0x000fea0003800000 */
.L_x_2529:
        /* <DEDUP_REMOVED lines=9> */
.L_x_2532:
[----:B------:R0:W5:Y:S01]  /*0520*/  LDG.E.U16 R24, desc[UR36][R2.64] ;  /* 0x0000002402187981 */ /* 0x000162000c1e1500 */
[----:B------:R-:W-:Y:S05]  /*0530*/  BRA `(.L_x_2526) ;  /* 0x0000000c00087947 */ /* 0x000fea0003800000 */
.L_x_2531:
        /* <DEDUP_REMOVED lines=9> */
.L_x_2521:
        /* <DEDUP_REMOVED lines=14> */
.L_x_2535:
        /* <DEDUP_REMOVED lines=9> */
.L_x_2534:
        /* <DEDUP_REMOVED lines=27> */
.L_x_2537:
        /* <DEDUP_REMOVED lines=14> */
.L_x_2536:
[----:B------:R-:W2:Y:S02]  /*09d0*/  LDG.E.U16 R0, desc[UR36][R2.64] ;  /* 0x0000002402007981 */ /* 0x000ea4000c1e1500 */
[----:B--2---:R-:W-:-:S05]  /*09e0*/  IMAD.U32 R0, R0, 0x10000, RZ ;  /* 0x0001000000007824 */ /* 0x004fca00078e00ff */
[----:B------:R-:W-:-:S04]  /*09f0*/  F2FP.F16.F32.PACK_AB R0, RZ, R0 ;  /* 0x00000000ff00723e */ /* 0x000fc800000000ff */
[----:B------:R-:W-:Y:S01]  /*0a00*/  PRMT R24, R0, 0x7610, R24 ;  /* 0x0000761000187816 */ /* 0x000fe20000000018 */
[----:B------:R-:W-:Y:S06]  /*0a10*/  BRA `(.L_x_2526) ;  /* 0x0000000400d07947 */ /* 0x000fec0003800000 */
.L_x_2533:
        /* <DEDUP_REMOVED lines=13> */
.L_x_2540:
        /* <DEDUP_REMOVED lines=21> */
.L_x_2544:
[----:B------:R-:W-:Y:S05]  /*0c40*/  BSYNC.RECONVERGENT B1 ;  /* 0x0000000000017941 */ /* 0x000fea0003800200 */
.L_x_2543:
[----:B------:R-:W-:Y:S01]  /*0c50*/  IMAD.SHL.U32 R0, R0, 0x100000, RZ ;  /* 0x0010000000007824 */ /* 0x000fe200078e00ff */
[----:B------:R-:W-:-:S04]  /*0c60*/  LEA R2, R2, 0x3b800000, 0x17 ;  /* 0x3b80000002027811 */ /* 0x000fc800078eb8ff */
[----:B------:R-:W-:-:S07]  /*0c70*/  LOP3.LUT R0, R2, R0, R7, 0xfe, !PT ;  /* 0x0000000002007212 */ /* 0x000fce00078efe07 */
.L_x_2542:
[----:B------:R-:W-:Y:S05]  /*0c80*/  BSYNC.RECONVERGENT B0 ;  /* 0x0000000000007941 */ /* 0x000fea0003800200 */
.L_x_2541:
[----:B------:R-:W-:-:S04]  /*0c90*/  F2FP.F16.F32.PACK_AB R0, RZ, R0 ;  /* 0x00000000ff00723e */ /* 0x000fc800000000ff */
[----:B------:R-:W-:Y:S01]  /*0ca0*/  PRMT R24, R0, 0x7610, R24 ;  /* 0x0000761000187816 */ /* 0x000fe20000000018 */
[----:B------:R-:W-:Y:S06]  /*0cb0*/  BRA `(.L_x_2526) ;  /* 0x0000000400287947 */ /* 0x000fec0003800000 */
.L_x_2539:
        /* <DEDUP_REMOVED lines=21> */
.L_x_2548:
[----:B------:R-:W-:Y:S05]  /*0e10*/  BSYNC.RECONVERGENT B1 ;  /* 0x0000000000017941 */ /* 0x000fea0003800200 */
.L_x_2547:
[----:B------:R-:W-:Y:S01]  /*0e20*/  IMAD.SHL.U32 R0, R0, 0x200000, RZ ;  /* 0x0020000000007824 */ /* 0x000fe200078e00ff */
[----:B------:R-:W-:-:S04]  /*0e30*/  LEA R2, R2, 0x37800000, 0x17 ;  /* 0x3780000002027811 */ /* 0x000fc800078eb8ff */
[----:B------:R-:W-:-:S07]  /*0e40*/  LOP3.LUT R0, R2, R0, R7, 0xfe, !PT ;  /* 0x0000000002007212 */ /* 0x000fce00078efe07 */
.L_x_2546:
[----:B------:R-:W-:Y:S05]  /*0e50*/  BSYNC.RECONVERGENT B0 ;  /* 0x0000000000007941 */ /* 0x000fea0003800200 */
.L_x_2545:
[----:B------:R-:W-:-:S04]  /*0e60*/  F2FP.F16.F32.PACK_AB R0, RZ, R0 ;  /* 0x00000000ff00723e */ /* 0x000fc800000000ff */
[----:B------:R-:W-:Y:S01]  /*0e70*/  PRMT R24, R0, 0x7610, R24 ;  /* 0x0000761000187816 */ /* 0x000fe20000000018 */
[----:B------:R-:W-:Y:S06]  /*0e80*/  BRA `(.L_x_2526) ;  /* 0x0000000000b47947 */ /* 0x000fec0003800000 */
.L_x_2538:
[----:B------:R-:W-:-:S09]  /*0e90*/  UISETP.NE.AND UP0, UPT, UR4, 0x1c, UPT ;  /* 0x0000001c0400788c */ /* 0x000fd2000bf05270 */
[----:B------:R-:W-:Y:S05]  /*0ea0*/  BRA.U !UP0, `(.L_x_2549) ;  /* 0x00000001089c7547 */ /* 0x000fea000b800000 */
[----:B------:R-:W-:-:S09]  /*0eb0*/  UISETP.NE.AND UP0, UPT, UR4, 0x1d, UPT ;  /* 0x0000001d0400788c */ /* 0x000fd2000bf05270 */
[----:B------:R-:W-:Y:S05]  /*0ec0*/  BRA.U !UP0, `(.L_x_2550) ;  /* 0x0000000108807547 */ /* 0x000fea000b800000 */
[----:B------:R-:W-:-:S09]  /*0ed0*/  UISETP.NE.AND UP0, UPT, UR4, 0x2c, UPT ;  /* 0x0000002c0400788c */ /* 0x000fd2000bf05270 */
[----:B------:R-:W-:Y:S05]  /*0ee0*/  BRA.U !UP0, `(.L_x_2551) ;  /* 0x0000000108487547 */ /* 0x000fea000b800000 */
.L_x_2525:
        /* <DEDUP_REMOVED lines=16> */
.L_x_2552:
[----:B------:R-:W-:Y:S01]  /*0ff0*/  PRMT R24, RZ, 0x7610, R24 ;  /* 0x00007610ff187816 */ /* 0x000fe20000000018 */
[----:B------:R-:W-:Y:S06]  /*1000*/  BRA `(.L_x_2526) ;  /* 0x0000000000547947 */ /* 0x000fec0003800000 */
.L_x_2551:
        /* <DEDUP_REMOVED lines=8> */
.L_x_2554:
[----:B------:R-:W-:Y:S05]  /*1090*/  BSYNC.RECONVERGENT B0 ;  /* 0x0000000000007941 */ /* 0x000fea0003800200 */
.L_x_2553:
[----:B------:R-:W-:-:S04]  /*10a0*/  F2FP.F16.F32.PACK_AB R0, RZ, R0 ;  /* 0x00000000ff00723e */ /* 0x000fc800000000ff */
[----:B------:R-:W-:Y:S01]  /*10b0*/  PRMT R24, R0, 0x7610, R24 ;  /* 0x0000761000187816 */ /* 0x000fe20000000018 */
[----:B------:R-:W-:Y:S06]  /*10c0*/  BRA `(.L_x_2526) ;  /* 0x0000000000247947 */ /* 0x000fec0003800000 */
.L_x_2550:
[----:B------:R-:W2:Y:S02]  /*10d0*/  LDG.E.64 R2, desc[UR36][R2.64] ;  /* 0x0000002402027981 */ /* 0x000ea4000c1e1b00 */
[----:B--2---:R-:W0:Y:S02]  /*10e0*/  I2F.U64 R0, R2 ;  /* 0x0000000200007312 */ /* 0x004e240000301000 */
[----:B0-----:R-:W-:-:S04]  /*10f0*/  F2FP.F16.F32.PACK_AB R0, RZ, R0 ;  /* 0x00000000ff00723e */ /* 0x001fc800000000ff */
[----:B------:R-:W-:Y:S01]  /*1100*/  PRMT R24, R0, 0x7610, R24 ;  /* 0x0000761000187816 */ /* 0x000fe20000000018 */
[----:B------:R-:W-:Y:S06]  /*1110*/  BRA `(.L_x_2526) ;  /* 0x0000000000107947 */ /* 0x000fec0003800000 */
.L_x_2549:
[----:B------:R-:W2:Y:S02]  /*1120*/  LDG.E R2, desc[UR36][R2.64] ;  /* 0x0000002402027981 */ /* 0x000ea4000c1e1900 */
[----:B--2---:R-:W-:-:S04]  /*1130*/  I2FP.F32.U32 R0, R2 ;  /* 0x0000000200007245 */ /* 0x004fc80000201000 */
[----:B------:R-:W-:-:S04]  /*1140*/  F2FP.F16.F32.PACK_AB R0, RZ, R0 ;  /* 0x00000000ff00723e */ /* 0x000fc800000000ff */
[----:B------:R-:W-:-:S07]  /*1150*/  PRMT R24, R0, 0x7610, R24 ;  /* 0x0000761000187816 */ /* 0x000fce0000000018 */
.L_x_2526:
[----:B01----:R-:W0:Y:S01]  /*1160*/  LDC.64 R2, c[0x0][0x398] ;  /* 0x0000e600ff027b82 */ /* 0x003e220000000a00 */
        /* <DEDUP_REMOVED lines=20> */
.L_x_2558:
[----:B------:R-:W2:Y:S02]  /*12b0*/  LDG.E.U8 R2, desc[UR36][R2.64] ;  /* 0x0000002402027981 */ /* 0x000ea4000c1e1100 */
[----:B--2---:R-:W-:-:S04]  /*12c0*/  I2FP.F32.U32 R0, R2 ;  /* 0x0000000200007245 */ /* 0x004fc80000201000 */
[----:B------:R-:W-:-:S04]  /*12d0*/  F2FP.F16.F32.PACK_AB R0, RZ, R0 ;  /* 0x00000000ff00723e */ /* 0x000fc800000000ff */
[----:B------:R-:W-:Y:S01]  /*12e0*/  PRMT R23, R0, 0x7610, R23 ;  /* 0x0000761000177816 */ /* 0x000fe20000000017 */
[----:B------:R-:W-:Y:S06]  /*12f0*/  BRA `(.L_x_2560) ;  /* 0x0000000c00b47947 */ /* 0x000fec0003800000 */
.L_x_2557:
        /* <DEDUP_REMOVED lines=11> */
.L_x_2562:
[----:B------:R-:W2:Y:S02]  /*13b0*/  LDG.E R2, desc[UR36][R2.64] ;  /* 0x0000002402027981 */ /* 0x000ea4000c1e1900 */
[----:B--2---:R-:W-:-:S04]  /*13c0*/  I2FP.F32.S32 R0, R2 ;  /* 0x0000000200007245 */ /* 0x004fc80000201400 */
[----:B------:R-:W-:-:S04]  /*13d0*/  F2FP.F16.F32.PACK_AB R0, RZ, R0 ;  /* 0x00000000ff00723e */ /* 0x000fc800000000ff */
[----:B------:R-:W-:Y:S01]  /*13e0*/  PRMT R23, R0, 0x7610, R23 ;  /* 0x0000761000177816 */ /* 0x000fe20000000017 */
[----:B------:R-:W-:Y:S06]  /*13f0*/  BRA `(.L_x_2560) ;  /* 0x0000000c00747947 */ /* 0x000fec0003800000 */
.L_x_2561:
[----:B------:R-:W2:Y:S02]  /*1400*/  LDG.E.U16 R2, desc[UR36][R2.64] ;  /* 0x0000002402027981 */ /* 0x000ea4000c1e1500 */
[----:B--2---:R-:W0:Y:S02]  /*1410*/  I2F.S16 R0, R2 ;  /* 0x0000000200007306 */ /* 0x004e240000101400 */
[----:B0-----:R-:W-:-:S04]  /*1420*/  F2FP.F16.F32.PACK_AB R0, RZ, R0 ;  /* 0x00000000ff00723e */ /* 0x001fc800000000ff */
[----:B------:R-:W-:Y:S01]  /*1430*/  PRMT R23, R0, 0x7610, R23 ;  /* 0x0000761000177816 */ /* 0x000fe20000000017 */
[----:B------:R-:W-:Y:S06]  /*1440*/  BRA `(.L_x_2560) ;  /* 0x0000000c00607947 */ /* 0x000fec0003800000 */
.L_x_2556:
        /* <DEDUP_REMOVED lines=9> */
.L_x_2564:
[----:B------:R1:W5:Y:S01]  /*14e0*/  LDG.E.U16 R23, desc[UR36][R2.64] ;  /* 0x0000002402177981 */ /* 0x000362000c1e1500 */
[----:B------:R-:W-:Y:S05]  /*14f0*/  BRA `(.L_x_2560) ;  /* 0x0000000c00347947 */ /* 0x000fea0003800000 */
.L_x_2563:
        /* <DEDUP_REMOVED lines=9> */
.L_x_2566:
[----:B------:R0:W5:Y:S01]  /*1590*/  LDG.E.U16 R23, desc[UR36][R2.64] ;  /* 0x0000002402177981 */ /* 0x000162000c1e1500 */
[----:B------:R-:W-:Y:S05]  /*15a0*/  BRA `(.L_x_2560) ;  /* 0x0000000c00087947 */ /* 0x000fea0003800000 */
.L_x_2565:
        /* <DEDUP_REMOVED lines=9> */
.L_x_2555:
        /* <DEDUP_REMOVED lines=14> */
.L_x_2569:
        /* <DEDUP_REMOVED lines=9> */
.L_x_2568:
        /* <DEDUP_REMOVED lines=27> */
.L_x_2571:
        /* <DEDUP_REMOVED lines=14> */
.L_x_2570:
[----:B------:R-:W2:Y:S02]  /*1a40*/  LDG.E.U16 R0, desc[UR36][R2.64] ;  /* 0x0000002402007981 */ /* 0x000ea4000c1e1500 */
[----:B--2---:R-:W-:-:S05]  /*1a50*/  IMAD.U32 R0, R0, 0x10000, RZ ;  /* 0x0001000000007824 */ /* 0x004fca00078e00ff */
[----:B------:R-:W-:-:S04]  /*1a60*/  F2FP.F16.F32.PACK_AB R0, RZ, R0 ;  /* 0x00000000ff00723e */ /* 0x000fc800000000ff */
[----:B------:R-:W-:Y:S01]  /*1a70*/  PRMT R23, R0, 0x7610, R23 ;  /* 0x0000761000177816 */ /* 0x000fe20000000017 */
[----:B------:R-:W-:Y:S06]  /*1a80*/  BRA `(.L_x_2560) ;  /* 0x0000000400d07947 */ /* 0x000fec0003800000 */
.L_x_2567:
        /* <DEDUP_REMOVED lines=13> */
.L_x_2574:
        /* <DEDUP_REMOVED lines=21> */
.L_x_2578:
[----:B------:R-:W-:Y:S05]  /*1cb0*/  BSYNC.RECONVERGENT B1 ;  /* 0x0000000000017941 */ /* 0x000fea0003800200 */
.L_x_2577:
[----:B------:R-:W-:Y:S01]  /*1cc0*/  IMAD.SHL.U32 R0, R0, 0x100000, RZ ;  /* 0x0010000000007824 */ /* 0x000fe200078e00ff */
[----:B------:R-:W-:-:S04]  /*1cd0*/  LEA R2, R2, 0x3b800000, 0x17 ;  /* 0x3b80000002027811 */ /* 0x000fc800078eb8ff */
[----:B------:R-:W-:-:S07]  /*1ce0*/  LOP3.LUT R0, R2, R0, R7, 0xfe, !PT ;  /* 0x0000000002007212 */ /* 0x000fce00078efe07 */
.L_x_2576:
[----:B------:R-:W-:Y:S05]  /*1cf0*/  BSYNC.RECONVERGENT B0 ;  /* 0x0000000000007941 */ /* 0x000fea0003800200 */
.L_x_2575:
[----:B------:R-:W-:-:S04]  /*1d00*/  F2FP.F16.F32.PACK_AB R0, RZ, R0 ;  /* 0x00000000ff00723e */ /* 0x000fc800000000ff */
[----:B------:R-:W-:Y:S01]  /*1d10*/  PRMT R23, R0, 0x7610, R23 ;  /* 0x0000761000177816 */ /* 0x000fe20000000017 */
[----:B------:R-:W-:Y:S06]  /*1d20*/  BRA `(.L_x_2560) ;  /* 0x0000000400287947 */ /* 0x000fec0003800000 */
.L_x_2573:
        /* <DEDUP_REMOVED lines=21> */
.L_x_2582:
[----:B------:R-:W-:Y:S05]  /*1e80*/  BSYNC.RECONVERGENT B1 ;  /* 0x0000000000017941 */ /* 0x000fea0003800200 */
.L_x_2581:
[----:B------:R-:W-:Y:S01]  /*1e90*/  IMAD.SHL.U32 R0, R0, 0x200000, RZ ;  /* 0x0020000000007824 */ /* 0x000fe200078e00ff */
[----:B------:R-:W-:-:S04]  /*1ea0*/  LEA R2, R2, 0x37800000, 0x17 ;  /* 0x3780000002027811 */ /* 0x000fc800078eb8ff */
[----:B------:R-:W-:-:S07]  /*1eb0*/  LOP3.LUT R0, R2, R0, R7, 0xfe, !PT ;  /* 0x0000000002007212 */ /* 0x000fce00078efe07 */
.L_x_2580:
[----:B------:R-:W-:Y:S05]  /*1ec0*/  BSYNC.RECONVERGENT B0 ;  /* 0x0000000000007941 */ /* 0x000fea0003800200 */
.L_x_2579:
[----:B------:R-:W-:-:S04]  /*1ed0*/  F2FP.F16.F32.PACK_AB R0, RZ, R0 ;  /* 0x00000000ff00723e */ /* 0x000fc800000000ff */
[----:B------:R-:W-:Y:S01]  /*1ee0*/  PRMT R23, R0, 0x7610, R23 ;  /* 0x0000761000177816 */ /* 0x000fe20000000017 */
[----:B------:R-:W-:Y:S06]  /*1ef0*/  BRA `(.L_x_2560) ;  /* 0x0000000000b47947 */ /* 0x000fec0003800000 */
.L_x_2572:
[----:B------:R-:W-:-:S09]  /*1f00*/  UISETP.NE.AND UP0, UPT, UR4, 0x1c, UPT ;  /* 0x0000001c0400788c */ /* 0x000fd2000bf05270 */
[----:B------:R-:W-:Y:S05]  /*1f10*/  BRA.U !UP0, `(.L_x_2583) ;  /* 0x00000001089c7547 */ /* 0x000fea000b800000 */
[----:B------:R-:W-:-:S09]  /*1f20*/  UISETP.NE.AND UP0, UPT, UR4, 0x1d, UPT ;  /* 0x0000001d0400788c */ /* 0x000fd2000bf05270 */
[----:B------:R-:W-:Y:S05]  /*1f30*/  BRA.U !UP0, `(.L_x_2584) ;  /* 0x0000000108807547 */ /* 0x000fea000b800000 */
[----:B------:R-:W-:-:S09]  /*1f40*/  UISETP.NE.AND UP0, UPT, UR4, 0x2c, UPT ;  /* 0x0000002c0400788c */ /* 0x000fd2000bf05270 */
[----:B------:R-:W-:Y:S05]  /*1f50*/  BRA.U !UP0, `(.L_x_2585) ;  /* 0x0000000108487547 */ /* 0x000fea000b800000 */
.L_x_2559:
        /* <DEDUP_REMOVED lines=16> */
.L_x_2586:
[----:B------:R-:W-:Y:S01]  /*2060*/  PRMT R23, RZ, 0x7610, R23 ;  /* 0x00007610ff177816 */ /* 0x000fe20000000017 */
[----:B------:R-:W-:Y:S06]  /*2070*/  BRA `(.L_x_2560) ;  /* 0x0000000000547947 */ /* 0x000fec0003800000 */
.L_x_2585:
        /* <DEDUP_REMOVED lines=8> */
.L_x_2588:
[----:B------:R-:W-:Y:S05]  /*2100*/  BSYNC.RECONVERGENT B0 ;  /* 0x0000000000007941 */ /* 0x000fea0003800200 */
.L_x_2587:
[----:B------:R-:W-:-:S04]  /*2110*/  F2FP.F16.F32.PACK_AB R0, RZ, R0 ;  /* 0x00000000ff00723e */ /* 0x000fc800000000ff */
[----:B------:R-:W-:Y:S01]  /*2120*/  PRMT R23, R0, 0x7610, R23 ;  /* 0x0000761000177816 */ /* 0x000fe20000000017 */
[----:B------:R-:W-:Y:S06]  /*2130*/  BRA `(.L_x_2560) ;  /* 0x0000000000247947 */ /* 0x000fec0003800000 */
.L_x_2584:
[----:B------:R-:W2:Y:S02]  /*2140*/  LDG.E.64 R2, desc[UR36][R2.64] ;  /* 0x0000002402027981 */ /* 0x000ea4000c1e1b00 */
[----:B--2---:R-:W0:Y:S02]  /*2150*/  I2F.U64 R0, R2 ;  /* 0x0000000200007312 */ /* 0x004e240000301000 */
[----:B0-----:R-:W-:-:S04]  /*2160*/  F2FP.F16.F32.PACK_AB R0, RZ, R0 ;  /* 0x00000000ff00723e */ /* 0x001fc800000000ff */
[----:B------:R-:W-:Y:S01]  /*2170*/  PRMT R23, R0, 0x7610, R23 ;  /* 0x0000761000177816 */ /* 0x000fe20000000017 */
[----:B------:R-:W-:Y:S06]  /*2180*/  BRA `(.L_x_2560) ;  /* 0x0000000000107947 */ /* 0x000fec0003800000 */
.L_x_2583:
[----:B------:R-:W2:Y:S02]  /*2190*/  LDG.E R2, desc[UR36][R2.64] ;  /* 0x0000002402027981 */ /* 0x000ea4000c1e1900 */
[----:B--2---:R-:W-:-:S04]  /*21a0*/  I2FP.F32.U32 R0, R2 ;  /* 0x0000000200007245 */ /* 0x004fc80000201000 */
[----:B------:R-:W-:-:S04]  /*21b0*/  F2FP.F16.F32.PACK_AB R0, RZ, R0 ;  /* 0x00000000ff00723e */ /* 0x000fc800000000ff */
[----:B------:R-:W-:-:S07]  /*21c0*/  PRMT R23, R0, 0x7610, R23 ;  /* 0x0000761000177816 */ /* 0x000fce0000000017 */
.L_x_2560:
[----:B------:R-:W-:-:S07]  /*21d0*/  VIADD R26, R22, 0x80 ;  /* 0x00000080161a7836 */ /* 0x000fce0000000000 */
.L_x_2520:
[----:B------:R-:W-:Y:S05]  /*21e0*/  BSYNC.RECONVERGENT B6 ;  /* 0x0000000000067941 */ /* 0x000fea0003800200 */
.L_x_2519:
[----:B------:R-:W-:Y:S01]  /*21f0*/  ISETP.GE.AND P0, PT, R26, R25, PT ;  /* 0x000000191a00720c */ /* 0x000fe20003f06270 */
[----:B------:R-:W-:Y:S01]  /*2200*/  BSSY.RECONVERGENT B6, `(.L_x_2589) ;  /* 0x0000214000067945 */ /* 0x000fe20003800200 */
[----:B------:R-:W-:Y:S02]  /*2210*/  PRMT R19, RZ, 0x7610, R19 ;  /* 0x00007610ff137816 */ /* 0x000fe40000000013 */
[----:B------:R-:W-:-:S09]  /*2220*/  PRMT R18, RZ, 0x7610, R18 ;  /* 0x00007610ff127816 */ /* 0x000fd20000000012 */
[----:B------:R-:W-:Y:S05]  /*2230*/  @P0 BRA `(.L_x_2590) ;  /* 0x0000002000400947 */ /* 0x000fea0003800000 */
[----:B01----:R-:W0:Y:S01]  /*2240*/  LDC.64 R2, c[0x0][0x390] ;  /* 0x0000e400ff027b82 */ /* 0x003e220000000a00 */
        /* <DEDUP_REMOVED lines=21> */
.L_x_2594:
[----:B------:R-:W2:Y:S02]  /*23a0*/  LDG.E.U8 R2, desc[UR36][R2.64] ;  /* 0x0000002402027981 */ /* 0x000ea4000c1e1100 */
[----:B--2---:R-:W-:-:S04]  /*23b0*/  I2FP.F32.U32 R0, R2 ;  /* 0x0000000200007245 */ /* 0x004fc80000201000 */
[----:B------:R-:W-:-:S04]  /*23c0*/  F2FP.F16.F32.PACK_AB R0, RZ, R0 ;  /* 0x00000000ff00723e */ /* 0x000fc800000000ff */
[----:B------:R-:W-:Y:S01]  /*23d0*/  PRMT R19, R0, 0x7610, R19 ;  /* 0x0000761000137816 */ /* 0x000fe20000000013 */
[----:B------:R-:W-:Y:S06]  /*23e0*/  BRA `(.L_x_2596) ;  /* 0x0000000c00b47947 */ /* 0x000fec0003800000 */
.L_x_2593:
        /* <DEDUP_REMOVED lines=11> */
.L_x_2598:
[----:B------:R-:W2:Y:S02]  /*24a0*/  LDG.E R2, desc[UR36][R2.64] ;  /* 0x0000002402027981 */ /* 0x000ea4000c1e1900 */
[----:B--2---:R-:W-:-:S04]  /*24b0*/  I2FP.F32.S32 R0, R2 ;  /* 0x0000000200007245 */ /* 0x004fc80000201400 */
[----:B------:R-:W-:-:S04]  /*24c0*/  F2FP.F16.F32.PACK_AB R0, RZ, R0 ;  /* 0x00000000ff00723e */ /* 0x000fc800000000ff */
[----:B------:R-:W-:Y:S01]  /*24d0*/  PRMT R19, R0, 0x7610, R19 ;  /* 0x0000761000137816 */ /* 0x000fe20000000013 */
[----:B------:R-:W-:Y:S06]  /*24e0*/  BRA `(.L_x_2596) ;  /* 0x0000000c00747947 */ /* 0x000fec0003800000 */
.L_x_2597:
[----:B------:R-:W2:Y:S02]  /*24f0*/  LDG.E.U16 R2, desc[UR36][R2.64] ;  /* 0x0000002402027981 */ /* 0x000ea4000c1e1500 */
[----:B--2---:R-:W0:Y:S02]  /*2500*/  I2F.S16 R0, R2 ;  /* 0x0000000200007306 */ /* 0x004e240000101400 */
[----:B0-----:R-:W-:-:S04]  /*2510*/  F2FP.F16.F32.PACK_AB R0, RZ, R0 ;  /* 0x00000000ff00723e */ /* 0x001fc800000000ff */
[----:B------:R-:W-:Y:S01]  /*2520*/  PRMT R19, R0, 0x7610, R19 ;  /* 0x0000761000137816 */ /* 0x000fe20000000013 */
[----:B------:R-:W-:Y:S06]  /*2530*/  BRA `(.L_x_2596) ;  /* 0x0000000c00607947 */ /* 0x000fec0003800000 */
.L_x_2592:
        /* <DEDUP_REMOVED lines=9> */
.L_x_2600:
[----:B------:R1:W5:Y:S01]  /*25d0*/  LDG.E.U16 R19, desc[UR36][R2.64] ;  /* 0x0000002402137981 */ /* 0x000362000c1e1500 */
[----:B------:R-:W-:Y:S05]  /*25e0*/  BRA `(.L_x_2596) ;  /* 0x0000000c00347947 */ /* 0x000fea0003800000 */
.L_x_2599:
        /* <DEDUP_REMOVED lines=9> */
.L_x_2602:
[----:B------:R0:W5:Y:S01]  /*2680*/  LDG.E.U16 R19, desc[UR36][R2.64] ;  /* 0x0000002402137981 */ /* 0x000162000c1e1500 */
[----:B------:R-:W-:Y:S05]  /*2690*/  BRA `(.L_x_2596) ;  /* 0x0000000c00087947 */ /* 0x000fea0003800000 */
.L_x_2601:
        /* <DEDUP_REMOVED lines=9> */
.L_x_2591:
        /* <DEDUP_REMOVED lines=14> */
.L_x_2605:
        /* <DEDUP_REMOVED lines=9> */
.L_x_2604:
        /* <DEDUP_REMOVED lines=27> */
.L_x_2607:
        /* <DEDUP_REMOVED lines=14> */
.L_x_2606:
[----:B------:R-:W2:Y:S02]  /*2b30*/  LDG.E.U16 R0, desc[UR36][R2.64] ;  /* 0x0000002402007981 */ /* 0x000ea4000c1e1500 */
[----:B--2---:R-:W-:-:S05]  /*2b40*/  IMAD.U32 R0, R0, 0x10000, RZ ;  /* 0x0001000000007824 */ /* 0x004fca00078e00ff */
[----:B------:R-:W-:-:S04]  /*2b50*/  F2FP.F16.F32.PACK_AB R0, RZ, R0 ;  /* 0x00000000ff00723e */ /* 0x000fc800000000ff */
[----:B------:R-:W-:Y:S01]  /*2b60*/  PRMT R19, R0, 0x7610, R19 ;  /* 0x0000761000137816 */ /* 0x000fe20000000013 */
[----:B------:R-:W-:Y:S06]  /*2b70*/  BRA `(.L_x_2596) ;  /* 0x0000000400d07947 */ /* 0x000fec0003800000 */
.L_x_2603:
        /* <DEDUP_REMOVED lines=13> */
.L_x_2610:
        /* <DEDUP_REMOVED lines=21> */
.L_x_2614:
[----:B------:R-:W-:Y:S05]  /*2da0*/  BSYNC.RECONVERGENT B1 ;  /* 0x0000000000017941 */ /* 0x000fea0003800200 */
.L_x_2613:
[----:B------:R-:W-:Y:S01]  /*2db0*/  IMAD.SHL.U32 R0, R0, 0x100000, RZ ;  /* 0x0010000000007824 */ /* 0x000fe200078e00ff */
[----:B------:R-:W-:-:S04]  /*2dc0*/  LEA R2, R2, 0x3b800000, 0x17 ;  /* 0x3b80000002027811 */ /* 0x000fc800078eb8ff */
[----:B------:R-:W-:-:S07]  /*2dd0*/  LOP3.LUT R0, R2, R0, R7, 0xfe, !PT ;  /* 0x0000000002007212 */ /* 0x000fce00078efe07 */
.L_x_2612:
[----:B------:R-:W-:Y:S05]  /*2de0*/  BSYNC.RECONVERGENT B0 ;  /* 0x0000000000007941 */ /* 0x000fea0003800200 */
.L_x_2611:
[----:B------:R-:W-:-:S04]  /*2df0*/  F2FP.F16.F32.PACK_AB R0, RZ, R0 ;  /* 0x00000000ff00723e */ /* 0x000fc800000000ff */
[----:B------:R-:W-:Y:S01]  /*2e00*/  PRMT R19, R0, 0x7610, R19 ;  /* 0x0000761000137816 */ /* 0x000fe20000000013 */
[----:B------:R-:W-:Y:S06]  /*2e10*/  BRA `(.L_x_2596) ;  /* 0x0000000400287947 */ /* 0x000fec0003800000 */
.L_x_2609:
        /* <DEDUP_REMOVED lines=21> */
.L_x_2618:
[----:B------:R-:W-:Y:S05]  /*2f70*/  BSYNC.RECONVERGENT B1 ;  /* 0x0000000000017941 */ /* 0x000fea0003800200 */
.L_x_2617:
[----:B------:R-:W-:Y:S01]  /*2f80*/  IMAD.SHL.U32 R0, R0, 0x200000, RZ ;  /* 0x0020000000007824 */ /* 0x000fe200078e00ff */
[----:B------:R-:W-:-:S04]  /*2f90*/  LEA R2, R2, 0x37800000, 0x17 ;  /* 0x3780000002027811 */ /* 0x000fc800078eb8ff */
[----:B------:R-:W-:-:S07]  /*2fa0*/  LOP3.LUT R0, R2, R0, R7, 0xfe, !PT ;  /* 0x0000000002007212 */ /* 0x000fce00078efe07 */
.L_x_2616:
[----:B------:R-:W-:Y:S05]  /*2fb0*/  BSYNC.RECONVERGENT B0 ;  /* 0x0000000000007941 */ /* 0x000fea0003800200 */
.L_x_2615:
[----:B------:R-:W-:-:S04]  /*2fc0*/  F2FP.F16.F32.PACK_AB R0, RZ, R0 ;  /* 0x00000000ff00723e */ /* 0x000fc800000000ff */
[----:B------:R-:W-:Y:S01]  /*2fd0*/  PRMT R19, R0, 0x7610, R19 ;  /* 0x0000761000137816 */ /* 0x000fe20000000013 */
[----:B------:R-:W-:Y:S06]  /*2fe0*/  BRA `(.L_x_2596) ;  /* 0x0000000000b47947 */ /* 0x000fec0003800000 */
.L_x_2608:
        /* <DEDUP_REMOVED lines=14> */
.L_x_2622:
[----:B------:R-:W-:Y:S05]  /*30d0*/  BSYNC.RECONVERGENT B0 ;  /* 0x0000000000007941 */ /* 0x000fea0003800200 */
.L_x_2621:
[----:B------:R-:W-:-:S04]  /*30e0*/  F2FP.F16.F32.PACK_AB R0, RZ, R0 ;  /* 0x00000000ff00723e */ /* 0x000fc800000000ff */
[----:B------:R-:W-:Y:S01]  /*30f0*/  PRMT R19, R0, 0x7610, R19 ;  /* 0x0000761000137816 */ /* 0x000fe20000000013 */
[----:B------:R-:W-:Y:S06]  /*3100*/  BRA `(.L_x_2596) ;  /* 0x00000000006c7947 */ /* 0x000fec0003800000 */
.L_x_2595:
        /* <DEDUP_REMOVED lines=16> */
.L_x_2623:
[----:B------:R-:W-:Y:S01]  /*3210*/  PRMT R19, RZ, 0x7610, R19 ;  /* 0x00007610ff137816 */ /* 0x000fe20000000013 */
[----:B------:R-:W-:Y:S06]  /*3220*/  BRA `(.L_x_2596) ;  /* 0x0000000000247947 */ /* 0x000fec0003800000 */
.L_x_2620:
[----:B------:R-:W2:Y:S02]  /*3230*/  LDG.E.64 R2, desc[UR36][R2.64] ;  /* 0x0000002402027981 */ /* 0x000ea4000c1e1b00 */
[----:B--2---:R-:W0:Y:S02]  /*3240*/  I2F.U64 R0, R2 ;  /* 0x0000000200007312 */ /* 0x004e240000301000 */
[----:B0-----:R-:W-:-:S04]  /*3250*/  F2FP.F16.F32.PACK_AB R0, RZ, R0 ;  /* 0x00000000ff00723e */ /* 0x001fc800000000ff */
[----:B------:R-:W-:Y:S01]  /*3260*/  PRMT R19, R0, 0x7610, R19 ;  /* 0x0000761000137816 */ /* 0x000fe20000000013 */
[----:B------:R-:W-:Y:S06]  /*3270*/  BRA `(.L_x_2596) ;  /* 0x0000000000107947 */ /* 0x000fec0003800000 */
.L_x_2619:
[----:B------:R-:W2:Y:S02]  /*3280*/  LDG.E R2, desc[UR36][R2.64] ;  /* 0x0000002402027981 */ /* 0x000ea4000c1e1900 */
[----:B--2---:R-:W-:-:S04]  /*3290*/  I2FP.F32.U32 R0, R2 ;  /* 0x0000000200007245 */ /* 0x004fc80000201000 */
[----:B------:R-:W-:-:S04]  /*32a0*/  F2FP.F16.F32.PACK_AB R0, RZ, R0 ;  /* 0x00000000ff00723e */ /* 0x000fc800000000ff */
[----:B------:R-:W-:-:S07]  /*32b0*/  PRMT R19, R0, 0x7610, R19 ;  /* 0x0000761000137816 */ /* 0x000fce0000000013 */
.L_x_2596:
        /* <DEDUP_REMOVED lines=21> */
.L_x_2627:
[----:B------:R-:W2:Y:S02]  /*3410*/  LDG.E.U8 R2, desc[UR36][R2.64] ;  /* 0x0000002402027981 */ /* 0x000ea4000c1e1100 */
[----:B--2---:R-:W-:-:S04]  /*3420*/  I2FP.F32.U32 R0, R2 ;  /* 0x0000000200007245 */ /* 0x004fc80000201000 */
[----:B------:R-:W-:-:S04]  /*3430*/  F2FP.F16.F32.PACK_AB R0, RZ, R0 ;  /* 0x00000000ff00723e */ /* 0x000fc800000000ff */
[----:B------:R-:W-:Y:S01]  /*3440*/  PRMT R18, R0, 0x7610, R18 ;  /* 0x0000761000127816 */ /* 0x000fe20000000012 */
[----:B------:R-:W-:Y:S06]  /*3450*/  BRA `(.L_x_2629) ;  /* 0x0000000c00b47947 */ /* 0x000fec0003800000 */
.L_x_2626:
        /* <DEDUP_REMOVED lines=11> */
.L_x_2631:
[----:B------:R-:W2:Y:S02]  /*3510*/  LDG.E R2, desc[UR36][R2.64] ;  /* 0x0000002402027981 */ /* 0x000ea4000c1e1900 */
[----:B--2---:R-:W-:-:S04]  /*3520*/  I2FP.F32.S32 R0, R2 ;  /* 0x0000000200007245 */ /* 0x004fc80000201400 */
[----:B------:R-:W-:-:S04]  /*3530*/  F2FP.F16.F32.PACK_AB R0, RZ, R0 ;  /* 0x00000000ff00723e */ /* 0x000fc800000000ff */
[----:B------:R-:W-:Y:S01]  /*3540*/  PRMT R18, R0, 0x7610, R18 ;  /* 0x0000761000127816 */ /* 0x000fe20000000012 */
[----:B------:R-:W-:Y:S06]  /*3550*/  BRA `(.L_x_2629) ;  /* 0x0000000c00747947 */ /* 0x000fec0003800000 */
.L_x_2630:
[----:B------:R-:W2:Y:S02]  /*3560*/  LDG.E.U16 R2, desc[UR36][R2.64] ;  /* 0x0000002402027981 */ /* 0x000ea4000c1e1500 */
[----:B--2---:R-:W0:Y:S02]  /*3570*/  I2F.S16 R0, R2 ;  /* 0x0000000200007306 */ /* 0x004e240000101400 */
[----:B0-----:R-:W-:-:S04]  /*3580*/  F2FP.F16.F32.PACK_AB R0, RZ, R0 ;  /* 0x00000000ff00723e */ /* 0x001fc800000000ff */
[----:B------:R-:W-:Y:S01]  /*3590*/  PRMT R18, R0, 0x7610, R18 ;  /* 0x0000761000127816 */ /* 0x000fe20000000012 */
[----:B------:R-:W-:Y:S06]  /*35a0*/  BRA `(.L_x_2629) ;  /* 0x0000000c00607947 */ /* 0x000fec0003800000 */
.L_x_2625:
        /* <DEDUP_REMOVED lines=9> */
.L_x_2633:
[----:B------:R1:W5:Y:S01]  /*3640*/  LDG.E.U16 R18, desc[UR36][R2.64] ;  /* 0x0000002402127981 */ /* 0x000362000c1e1500 */
[----:B------:R-:W-:Y:S05]  /*3650*/  BRA `(.L_x_2629) ;  /* 0x0000000c00347947 */ /* 0x000fea0003800000 */
.L_x_2632:
        /* <DEDUP_REMOVED lines=9> */
.L_x_2635:
[----:B------:R0:W5:Y:S01]  /*36f0*/  LDG.E.U16 R18, desc[UR36][R2.64] ;  /* 0x0000002402127981 */ /* 0x000162000c1e1500 */
[----:B------:R-:W-:Y:S05]  /*3700*/  BRA `(.L_x_2629) ;  /* 0x0000000c00087947 */ /* 0x000fea0003800000 */
.L_x_2634:
        /* <DEDUP_REMOVED lines=9> */
.L_x_2624:
        /* <DEDUP_REMOVED lines=14> */
.L_x_2638:
        /* <DEDUP_REMOVED lines=9> */
.L_x_2637:
        /* <DEDUP_REMOVED lines=27> */
.L_x_2640:
        /* <DEDUP_REMOVED lines=14> */
.L_x_2639:
[----:B------:R-:W2:Y:S02]  /*3ba0*/  LDG.E.U16 R0, desc[UR36][R2.64] ;  /* 0x0000002402007981 */ /* 0x000ea4000c1e1500 */
[----:B--2---:R-:W-:-:S05]  /*3bb0*/  IMAD.U32 R0, R0, 0x10000, RZ ;  /* 0x0001000000007824 */ /* 0x004fca00078e00ff */
[----:B------:R-:W-:-:S04]  /*3bc0*/  F2FP.F16.F32.PACK_AB R0, RZ, R0 ;  /* 0x00000000ff00723e */ /* 0x000fc800000000ff */
[----:B------:R-:W-:Y:S01]  /*3bd0*/  PRMT R18, R0, 0x7610, R18 ;  /* 0x0000761000127816 */ /* 0x000fe20000000012 */
[----:B------:R-:W-:Y:S06]  /*3be0*/  BRA `(.L_x_2629) ;  /* 0x0000000400d07947 */ /* 0x000fec0003800000 */
.L_x_2636:
        /* <DEDUP_REMOVED lines=13> */
.L_x_2643:
        /* <DEDUP_REMOVED lines=21> */
.L_x_2647:
[----:B------:R-:W-:Y:S05]  /*3e10*/  BSYNC.RECONVERGENT B1 ;  /* 0x0000000000017941 */ /* 0x000fea0003800200 */
.L_x_2646:
[----:B------:R-:W-:Y:S01]  /*3e20*/  IMAD.SHL.U32 R0, R0, 0x100000, RZ ;  /* 0x0010000000007824 */ /* 0x000fe200078e00ff */
[----:B------:R-:W-:-:S04]  /*3e30*/  LEA R2, R2, 0x3b800000, 0x17 ;  /* 0x3b80000002027811 */ /* 0x000fc800078eb8ff */
[----:B------:R-:W-:-:S07]  /*3e40*/  LOP3.LUT R0, R2, R0, R7, 0xfe, !PT ;  /* 0x0000000002007212 */ /* 0x000fce00078efe07 */
.L_x_2645:
[----:B------:R-:W-:Y:S05]  /*3e50*/  BSYNC.RECONVERGENT B0 ;  /* 0x0000000000007941 */ /* 0x000fea0003800200 */
.L_x_2644:
[----:B------:R-:W-:-:S04]  /*3e60*/  F2FP.F16.F32.PACK_AB R0, RZ, R0 ;  /* 0x00000000ff00723e */ /* 0x000fc800000000ff */
[----:B------:R-:W-:Y:S01]  /*3e70*/  PRMT R18, R0, 0x7610, R18 ;  /* 0x0000761000127816 */ /* 0x000fe20000000012 */
[----:B------:R-:W-:Y:S06]  /*3e80*/  BRA `(.L_x_2629) ;  /* 0x0000000400287947 */ /* 0x000fec0003800000 */
.L_x_2642:
        /* <DEDUP_REMOVED lines=21> */
.L_x_2651:
[----:B------:R-:W-:Y:S05]  /*3fe0*/  BSYNC.RECONVERGENT B1 ;  /* 0x0000000000017941 */ /* 0x000fea0003800200 */
.L_x_2650:
[----:B------:R-:W-:Y:S01]  /*3ff0*/  IMAD.SHL.U32 R0, R0, 0x200000, RZ ;  /* 0x0020000000007824 */ /* 0x000fe200078e00ff */
[----:B------:R-:W-:-:S04]  /*4000*/  LEA R2, R2, 0x37800000, 0x17 ;  /* 0x3780000002027811 */ /* 0x000fc800078eb8ff */
[----:B------:R-:W-:-:S07]  /*4010*/  LOP3.LUT R0, R2, R0, R7, 0xfe, !PT ;  /* 0x0000000002007212 */ /* 0x000fce00078efe07 */
.L_x_2649:
[----:B------:R-:W-:Y:S05]  /*4020*/  BSYNC.RECONVERGENT B0 ;  /* 0x0000000000007941 */ /* 0x000fea0003800200 */
.L_x_2648:
[----:B------:R-:W-:-:S04]  /*4030*/  F2FP.F16.F32.PACK_AB R0, RZ, R0 ;  /* 0x00000000ff00723e */ /* 0x000fc800000000ff */
[----:B------:R-:W-:Y:S01]  /*4040*/  PRMT R18, R0, 0x7610, R18 ;  /* 0x0000761000127816 */ /* 0x000fe20000000012 */
[----:B------:R-:W-:Y:S06]  /*4050*/  BRA `(.L_x_2629) ;  /* 0x0000000000b47947 */ /* 0x000fec0003800000 */
.L_x_2641:
        /* <DEDUP_REMOVED lines=14> */
.L_x_2655:
[----:B------:R-:W-:Y:S05]  /*4140*/  BSYNC.RECONVERGENT B0 ;  /* 0x0000000000007941 */ /* 0x000fea0003800200 */
.L_x_2654:
[----:B------:R-:W-:-:S04]  /*4150*/  F2FP.F16.F32.PACK_AB R0, RZ, R0 ;  /* 0x00000000ff00723e */ /* 0x000fc800000000ff */
[----:B------:R-:W-:Y:S01]  /*4160*/  PRMT R18, R0, 0x7610, R18 ;  /* 0x0000761000127816 */ /* 0x000fe20000000012 */
[----:B------:R-:W-:Y:S06]  /*4170*/  BRA `(.L_x_2629) ;  /* 0x00000000006c7947 */ /* 0x000fec0003800000 */
.L_x_2628:
        /* <DEDUP_REMOVED lines=16> */
.L_x_2656:
[----:B------:R-:W-:Y:S01]  /*4280*/  PRMT R18, RZ, 0x7610, R18 ;  /* 0x00007610ff127816 */ /* 0x000fe20000000012 */
[----:B------:R-:W-:Y:S06]  /*4290*/  BRA `(.L_x_2629) ;  /* 0x0000000000247947 */ /* 0x000fec0003800000 */
.L_x_2653:
[----:B------:R-:W2:Y:S02]  /*42a0*/  LDG.E.64 R2, desc[UR36][R2.64] ;  /* 0x0000002402027981 */ /* 0x000ea4000c1e1b00 */
[----:B--2---:R-:W0:Y:S02]  /*42b0*/  I2F.U64 R0, R2 ;  /* 0x0000000200007312 */ /* 0x004e240000301000 */
[----:B0-----:R-:W-:-:S04]  /*42c0*/  F2FP.F16.F32.PACK_AB R0, RZ, R0 ;  /* 0x00000000ff00723e */ /* 0x001fc800000000ff */
[----:B------:R-:W-:Y:S01]  /*42d0*/  PRMT R18, R0, 0x7610, R18 ;  /* 0x0000761000127816 */ /* 0x000fe20000000012 */
[----:B------:R-:W-:Y:S06]  /*42e0*/  BRA `(.L_x_2629) ;  /* 0x0000000000107947 */ /* 0x000fec0003800000 */
.L_x_2652:
[----:B------:R-:W2:Y:S02]  /*42f0*/  LDG.E R2, desc[UR36][R2.64] ;  /* 0x0000002402027981 */ /* 0x000ea4000c1e1900 */
[----:B--2---:R-:W-:-:S04]  /*4300*/  I2FP.F32.U32 R0, R2 ;  /* 0x0000000200007245 */ /* 0x004fc80000201000 */
[----:B------:R-:W-:-:S04]  /*4310*/  F2FP.F16.F32.PACK_AB R0, RZ, R0 ;  /* 0x00000000ff00723e */ /* 0x000fc800000000ff */
[----:B------:R-:W-:-:S07]  /*4320*/  PRMT R18, R0, 0x7610, R18 ;  /* 0x0000761000127816 */ /* 0x000fce0000000012 */
.L_x_2629:
[----:B------:R-:W-:-:S07]  /*4330*/  VIADD R26, R26, 0x80 ;  /* 0x000000801a1a7836 */ /* 0x000fce0000000000 */
.L_x_2590:
[----:B------:R-:W-:Y:S05]  /*4340*/  BSYNC.RECONVERGENT B6 ;  /* 0x0000000000067941 */ /* 0x000fea0003800200 */
.L_x_2589:
[----:B------:R-:W-:Y:S01]  /*4350*/  ISETP.GE.AND P0, PT, R26, R25, PT ;  /* 0x000000191a00720c */ /* 0x000fe20003f06270 */
[----:B------:R-:W-:Y:S01]  /*4360*/  BSSY.RECONVERGENT B6, `(.L_x_2657) ;  /* 0x0000216000067945 */ /* 0x000fe20003800200 */
[----:B------:R-:W-:Y:S02]  /*4370*/  PRMT R17, RZ, 0x7610, R17 ;  /* 0x00007610ff117816 */ /* 0x000fe40000000011 */
[----:B------:R-:W-:-:S09]  /*4380*/  PRMT R16, RZ, 0x7610, R16 ;  /* 0x00007610ff107816 */ /* 0x000fd20000000010 */
[----:B------:R-:W-:Y:S05]  /*4390*/  @P0 BRA `(.L_x_2658) ;  /* 0x0000002000480947 */ /* 0x000fea0003800000 */
[----:B------:R-:W2:Y:S01]  /*43a0*/  LDC.64 R4, c[0x0][0x390] ;  /* 0x0000e400ff047b82 */ /* 0x000ea20000000a00 */
[----:B------:R-:W3:Y:S01]  /*43b0*/  LDCU UR5, c[0x0][0x3a8] ;  /* 0x00007500ff0577ac */ /* 0x000ee20008000800 */
[----:B01----:R-:W-:Y:S01]  /*43c0*/  IMAD R2, R27, 0x200, R26 ;  /* 0x000002001b027824 */ /* 0x003fe200078e021a */
[----:B------:R-:W-:-:S04]  /*43d0*/  UPRMT UR4, UR38, 0x9910, URZ ;  /* 0x0000991026047896 */ /* 0x000fc800080000ff */
[----:B------:R-:W-:Y:S01]  /*43e0*/  UISETP.GT.AND UP0, UPT, UR4, 0x9, UPT ;  /* 0x000000090400788c */ /* 0x000fe2000bf04270 */
[----:B---3--:R-:W-:-:S05]  /*43f0*/  IMAD R3, R2, UR5, RZ ;  /* 0x0000000502037c24 */ /* 0x008fca000f8e02ff */
[----:B--2---:R-:W-:-:S05]  /*4400*/  IADD3 R4, P0, PT, R3, R4, RZ ;  /* 0x0000000403047210 */ /* 0x004fca0007f1e0ff */
        /* <DEDUP_REMOVED lines=15> */
.L_x_2662:
[----:B------:R-:W2:Y:S02]  /*4500*/  LDG.E.U8 R4, desc[UR36][R4.64] ;  /* 0x0000002404047981 */ /* 0x000ea4000c1e1100 */
[----:B--2---:R-:W-:-:S04]  /*4510*/  I2FP.F32.U32 R0, R4 ;  /* 0x0000000400007245 */ /* 0x004fc80000201000 */
[----:B------:R-:W-:-:S04]  /*4520*/  F2FP.F16.F32.PACK_AB R0, RZ, R0 ;  /* 0x00000000ff00723e */ /* 0x000fc800000000ff */
[----:B------:R-:W-:Y:S01]  /*4530*/  PRMT R17, R0, 0x7610, R17 ;  /* 0x0000761000117816 */ /* 0x000fe20000000011 */
[----:B------:R-:W-:Y:S06]  /*4540*/  BRA `(.L_x_2664) ;  /* 0x0000000c00b87947 */ /* 0x000fec0003800000 */
.L_x_2661:
        /* <DEDUP_REMOVED lines=11> */
.L_x_2666:
[----:B------:R-:W2:Y:S02]  /*4600*/  LDG.E R4, desc[UR36][R4.64] ;  /* 0x0000002404047981 */ /* 0x000ea4000c1e1900 */
[----:B--2---:R-:W-:-:S04]  /*4610*/  I2FP.F32.S32 R0, R4 ;  /* 0x0000000400007245 */ /* 0x004fc80000201400 */
[----:B------:R-:W-:-:S04]  /*4620*/  F2FP.F16.F32.PACK_AB R0, RZ, R0 ;  /* 0x00000000ff00723e */ /* 0x000fc800000000ff */
[----:B------:R-:W-:Y:S01]  /*4630*/  PRMT R17, R0, 0x7610, R17 ;  /* 0x0000761000117816 */ /* 0x000fe20000000011 */
[----:B------:R-:W-:Y:S06]  /*4640*/  BRA `(.L_x_2664) ;  /* 0x0000000c00787947 */ /* 0x000fec0003800000 */
.L_x_2665:
[----:B------:R-:W2:Y:S02]  /*4650*/  LDG.E.U16 R4, desc[UR36][R4.64] ;  /* 0x0000002404047981 */ /* 0x000ea4000c1e1500 */
[----:B--2---:R-:W0:Y:S02]  /*4660*/  I2F.S16 R0, R4 ;  /* 0x0000000400007306 */ /* 0x004e240000101400 */
[----:B0-----:R-:W-:-:S04]  /*4670*/  F2FP.F16.F32.PACK_AB R0, RZ, R0 ;  /* 0x00000000ff00723e */ /* 0x001fc800000000ff */
[----:B------:R-:W-:Y:S01]  /*4680*/  PRMT R17, R0, 0x7610, R17 ;  /* 0x0000761000117816 */ /* 0x000fe20000000011 */
[----:B------:R-:W-:Y:S06]  /*4690*/  BRA `(.L_x_2664) ;  /* 0x0000000c00647947 */ /* 0x000fec0003800000 */
.L_x_2660:
        /* <DEDUP_REMOVED lines=9> */
.L_x_2668:
[----:B------:R1:W5:Y:S01]  /*4730*/  LDG.E.U16 R17, desc[UR36][R4.64] ;  /* 0x0000002404117981 */ /* 0x000362000c1e1500 */
[----:B------:R-:W-:Y:S05]  /*4740*/  BRA `(.L_x_2664) ;  /* 0x0000000c00387947 */ /* 0x000fea0003800000 */
.L_x_2667:
        /* <DEDUP_REMOVED lines=9> */
.L_x_2670:
[----:B------:R0:W5:Y:S01]  /*47e0*/  LDG.E.U16 R17, desc[UR36][R4.64] ;  /* 0x0000002404117981 */ /* 0x000162000c1e1500 */
[----:B------:R-:W-:Y:S05]  /*47f0*/  BRA `(.L_x_2664) ;  /* 0x0000000c000c7947 */ /* 0x000fea0003800000 */
.L_x_2669:
        /* <DEDUP_REMOVED lines=9> */
.L_x_2659:
        /* <DEDUP_REMOVED lines=14> */
.L_x_2673:
        /* <DEDUP_REMOVED lines=9> */
.L_x_2672:
        /* <DEDUP_REMOVED lines=27> */
.L_x_2675:
        /* <DEDUP_REMOVED lines=12> */
[----:B------:R-:W-:-:S04]  /*4c70*/  F2FP.F16.F32.PACK_AB R0, RZ, R0 ;  /* 0x00000000ff00723e */ /* 0x000fc800000000ff */
[----:B------:R-:W-:Y:S01]  /*4c80*/  PRMT R17, R0, 0x7610, R17 ;  /* 0x0000761000117816 */ /* 0x000fe20000000011 */
[----:B------:R-:W-:Y:S06]  /*4c90*/  BRA `(.L_x_2664) ;  /* 0x0000000400e47947 */ /* 0x000fec0003800000 */
.L_x_2674:
[----:B------:R-:W2:Y:S02]  /*4ca0*/  LDG.E.U16 R0, desc[UR36][R4.64] ;  /* 0x0000002404007981 */ /* 0x000ea4000c1e1500 */
[----:B--2---:R-:W-:-:S05]  /*4cb0*/  IMAD.U32 R0, R0, 0x10000, RZ ;  /* 0x0001000000007824 */ /* 0x004fca00078e00ff */
[----:B------:R-:W-:-:S04]  /*4cc0*/  F2FP.F16.F32.PACK_AB R0, RZ, R0 ;  /* 0x00000000ff00723e */ /* 0x000fc800000000ff */
[----:B------:R-:W-:Y:S01]  /*4cd0*/  PRMT R17, R0, 0x7610, R17 ;  /* 0x0000761000117816 */ /* 0x000fe20000000011 */
[----:B------:R-:W-:Y:S06]  /*4ce0*/  BRA `(.L_x_2664) ;  /* 0x0000000400d07947 */ /* 0x000fec0003800000 */
.L_x_2671:
        /* <DEDUP_REMOVED lines=13> */
.L_x_2678:
        /* <DEDUP_REMOVED lines=21> */
.L_x_2682:
[----:B------:R-:W-:Y:S05]  /*4f10*/  BSYNC.RECONVERGENT B1 ;  /* 0x0000000000017941 */ /* 0x000fea0003800200 */
.L_x_2681:
[----:B------:R-:W-:Y:S01]  /*4f20*/  IMAD.SHL.U32 R0, R0, 0x100000, RZ ;  /* 0x0010000000007824 */ /* 0x000fe200078e00ff */
[----:B------:R-:W-:-:S04]  /*4f30*/  LEA R3, R3, 0x3b800000, 0x17 ;  /* 0x3b80000003037811 */ /* 0x000fc800078eb8ff */
[----:B------:R-:W-:-:S07]  /*4f40*/  LOP3.LUT R0, R3, R0, R7, 0xfe, !PT ;  /* 0x0000000003007212 */ /* 0x000fce00078efe07 */
.L_x_2680:
[----:B------:R-:W-:Y:S05]  /*4f50*/  BSYNC.RECONVERGENT B0 ;  /* 0x0000000000007941 */ /* 0x000fea0003800200 */
.L_x_2679:
[----:B------:R-:W-:-:S04]  /*4f60*/  F2FP.F16.F32.PACK_AB R0, RZ, R0 ;  /* 0x00000000ff00723e */ /* 0x000fc800000000ff */
[----:B------:R-:W-:Y:S01]  /*4f70*/  PRMT R17, R0, 0x7610, R17 ;  /* 0x0000761000117816 */ /* 0x000fe20000000011 */
[----:B------:R-:W-:Y:S06]  /*4f80*/  BRA `(.L_x_2664) ;  /* 0x0000000400287947 */ /* 0x000fec0003800000 */
.L_x_2677:
        /* <DEDUP_REMOVED lines=21> */
.L_x_2686:
[----:B------:R-:W-:Y:S05]  /*50e0*/  BSYNC.RECONVERGENT B1 ;  /* 0x0000000000017941 */ /* 0x000fea0003800200 */
.L_x_2685:
[----:B------:R-:W-:Y:S01]  /*50f0*/  IMAD.SHL.U32 R0, R0, 0x200000, RZ ;  /* 0x0020000000007824 */ /* 0x000fe200078e00ff */
[----:B------:R-:W-:-:S04]  /*5100*/  LEA R3, R3, 0x37800000, 0x17 ;  /* 0x3780000003037811 */ /* 0x000fc800078eb8ff */
[----:B------:R-:W-:-:S07]  /*5110*/  LOP3.LUT R0, R3, R0, R7, 0xfe, !PT ;  /* 0x0000000003007212 */ /* 0x000fce00078efe07 */
.L_x_2684:
[----:B------:R-:W-:Y:S05]  /*5120*/  BSYNC.RECONVERGENT B0 ;  /* 0x0000000000007941 */ /* 0x000fea0003800200 */
.L_x_2683:
[----:B------:R-:W-:-:S04]  /*5130*/  F2FP.F16.F32.PACK_AB R0, RZ, R0 ;  /* 0x00000000ff00723e */ /* 0x000fc800000000ff */
[----:B------:R-:W-:Y:S01]  /*5140*/  PRMT R17, R0, 0x7610, R17 ;  /* 0x0000761000117816 */ /* 0x000fe20000000011 */
[----:B------:R-:W-:Y:S06]  /*5150*/  BRA `(.L_x_2664) ;  /* 0x0000000000b47947 */ /* 0x000fec0003800000 */
.L_x_2676:
        /* <DEDUP_REMOVED lines=14> */
.L_x_2690:
[----:B------:R-:W-:Y:S05]  /*5240*/  BSYNC.RECONVERGENT B0 ;  /* 0x0000000000007941 */ /* 0x000fea0003800200 */
.L_x_2689:
[----:B------:R-:W-:-:S04]  /*5250*/  F2FP.F16.F32.PACK_AB R0, RZ, R0 ;  /* 0x00000000ff00723e */ /* 0x000fc800000000ff */
[----:B------:R-:W-:Y:S01]  /*5260*/  PRMT R17, R0, 0x7610, R17 ;  /* 0x0000761000117816 */ /* 0x000fe20000000011 */
[----:B------:R-:W-:Y:S06]  /*5270*/  BRA `(.L_x_2664) ;  /* 0x00000000006c7947 */ /* 0x000fec0003800000 */
.L_x_2663:
        /* <DEDUP_REMOVED lines=16> */
.L_x_2691:
[----:B------:R-:W-:Y:S01]  /*5380*/  PRMT R17, RZ, 0x7610, R17 ;  /* 0x00007610ff117816 */ /* 0x000fe20000000011 */
[----:B------:R-:W-:Y:S06]  /*5390*/  BRA `(.L_x_2664) ;  /* 0x0000000000247947 */ /* 0x000fec0003800000 */
.L_x_2688:
[----:B------:R-:W2:Y:S02]  /*53a0*/  LDG.E.64 R4, desc[UR36][R4.64] ;  /* 0x0000002404047981 */ /* 0x000ea4000c1e1b00 */
[----:B--2---:R-:W0:Y:S02]  /*53b0*/  I2F.U64 R0, R4 ;  /* 0x0000000400007312 */ /* 0x004e240000301000 */
[----:B0-----:R-:W-:-:S04]  /*53c0*/  F2FP.F16.F32.PACK_AB R0, RZ, R0 ;  /* 0x00000000ff00723e */ /* 0x001fc800000000ff */
[----:B------:R-:W-:Y:S01]  /*53d0*/  PRMT R17, R0, 0x7610, R17 ;  /* 0x0000761000117816 */ /* 0x000fe20000000011 */
[----:B------:R-:W-:Y:S06]  /*53e0*/  BRA `(.L_x_2664) ;  /* 0x0000000000107947 */ /* 0x000fec0003800000 */
.L_x_2687:
[----:B------:R-:W2:Y:S02]  /*53f0*/  LDG.E R4, desc[UR36][R4.64] ;  /* 0x0000002404047981 */ /* 0x000ea4000c1e1900 */
[----:B--2---:R-:W-:-:S04]  /*5400*/  I2FP.F32.U32 R0, R4 ;  /* 0x0000000400007245 */ /* 0x004fc80000201000 */
[----:B------:R-:W-:-:S04]  /*5410*/  F2FP.F16.F32.PACK_AB R0, RZ, R0 ;  /* 0x00000000ff00723e */ /* 0x000fc800000000ff */
[----:B------:R-:W-:-:S07]  /*5420*/  PRMT R17, R0, 0x7610, R17 ;  /* 0x0000761000117816 */ /* 0x000fce0000000011 */
.L_x_2664:
[----:B------:R-:W2:Y:S01]  /*5430*/  LDCU.U8 UR6, c[0x0][0x3a5] ;  /* 0x000074a0ff0677ac */ /* 0x000ea20008000000 */
[----:B01----:R-:W0:Y:S01]  /*5440*/  LDC.64 R4, c[0x0][0x398] ;  /* 0x0000e600ff047b82 */ /* 0x003e220000000a00 */
[----:B------:R-:W1:Y:S01]  /*5450*/  LDCU UR5, c[0x0][0x3ac] ;  /* 0x00007580ff0577ac */ /* 0x000e620008000800 */
[----:B--2---:R-:W-:-:S04]  /*5460*/  UPRMT UR4, UR6, 0x9910, URZ ;  /* 0x0000991006047896 */ /* 0x004fc800080000ff */
        /* <DEDUP_REMOVED lines=18> */
.L_x_2695:
[----:B------:R-:W2:Y:S02]  /*5590*/  LDG.E.U8 R2, desc[UR36][R2.64] ;  /* 0x0000002402027981 */ /* 0x000ea4000c1e1100 */
[----:B--2---:R-:W-:-:S04]  /*55a0*/  I2FP.F32.U32 R0, R2 ;  /* 0x0000000200007245 */ /* 0x004fc80000201000 */
[----:B------:R-:W-:-:S04]  /*55b0*/  F2FP.F16.F32.PACK_AB R0, RZ, R0 ;  /* 0x00000000ff00723e */ /* 0x000fc800000000ff */
[----:B------:R-:W-:Y:S01]  /*55c0*/  PRMT R16, R0, 0x7610, R16 ;  /* 0x0000761000107816 */ /* 0x000fe20000000010 */
[----:B------:R-:W-:Y:S06]  /*55d0*/  BRA `(.L_x_2697) ;  /* 0x0000000c00b47947 */ /* 0x000fec0003800000 */
.L_x_2694:
        /* <DEDUP_REMOVED lines=11> */
.L_x_2699:
[----:B------:R-:W2:Y:S02]  /*5690*/  LDG.E R2, desc[UR36][R2.64] ;  /* 0x0000002402027981 */ /* 0x000ea4000c1e1900 */
[----:B--2---:R-:W-:-:S04]  /*56a0*/  I2FP.F32.S32 R0, R2 ;  /* 0x0000000200007245 */ /* 0x004fc80000201400 */
[----:B------:R-:W-:-:S04]  /*56b0*/  F2FP.F16.F32.PACK_AB R0, RZ, R0 ;  /* 0x00000000ff00723e */ /* 0x000fc800000000ff */
[----:B------:R-:W-:Y:S01]  /*56c0*/  PRMT R16, R0, 0x7610, R16 ;  /* 0x0000761000107816 */ /* 0x000fe20000000010 */
[----:B------:R-:W-:Y:S06]  /*56d0*/  BRA `(.L_x_2697) ;  /* 0x0000000c00747947 */ /* 0x000fec0003800000 */
.L_x_2698:
[----:B------:R-:W2:Y:S02]  /*56e0*/  LDG.E.U16 R2, desc[UR36][R2.64] ;  /* 0x0000002402027981 */ /* 0x000ea4000c1e1500 */
[----:B--2---:R-:W0:Y:S02]  /*56f0*/  I2F.S16 R0, R2 ;  /* 0x0000000200007306 */ /* 0x004e240000101400 */
[----:B0-----:R-:W-:-:S04]  /*5700*/  F2FP.F16.F32.PACK_AB R0, RZ, R0 ;  /* 0x00000000ff00723e */ /* 0x001fc800000000ff */
[----:B------:R-:W-:Y:S01]  /*5710*/  PRMT R16, R0, 0x7610, R16 ;  /* 0x0000761000107816 */ /* 0x000fe20000000010 */
[----:B------:R-:W-:Y:S06]  /*5720*/  BRA `(.L_x_2697) ;  /* 0x0000000c00607947 */ /* 0x000fec0003800000 */
.L_x_2693:
        /* <DEDUP_REMOVED lines=9> */
.L_x_2701:
[----:B------:R1:W5:Y:S01]  /*57c0*/  LDG.E.U16 R16, desc[UR36][R2.64] ;  /* 0x0000002402107981 */ /* 0x000362000c1e1500 */
[----:B------:R-:W-:Y:S05]  /*57d0*/  BRA `(.L_x_2697) ;  /* 0x0000000c00347947 */ /* 0x000fea0003800000 */
.L_x_2700:
        /* <DEDUP_REMOVED lines=9> */
.L_x_2703:
[----:B------:R0:W5:Y:S01]  /*5870*/  LDG.E.U16 R16, desc[UR36][R2.64] ;  /* 0x0000002402107981 */ /* 0x000162000c1e1500 */
[----:B------:R-:W-:Y:S05]  /*5880*/  BRA `(.L_x_2697) ;  /* 0x0000000c00087947 */ /* 0x000fea0003800000 */
.L_x_2702:
        /* <DEDUP_REMOVED lines=9> */
.L_x_2692:
        /* <DEDUP_REMOVED lines=14> */
.L_x_2706:
        /* <DEDUP_REMOVED lines=9> */
.L_x_2705:
        /* <DEDUP_REMOVED lines=27> */
.L_x_2708:
        /* <DEDUP_REMOVED lines=14> */
.L_x_2707:
[----:B------:R-:W2:Y:S02]  /*5d20*/  LDG.E.U16 R0, desc[UR36][R2.64] ;  /* 0x0000002402007981 */ /* 0x000ea4000c1e1500 */
[----:B--2---:R-:W-:-:S05]  /*5d30*/  IMAD.U32 R0, R0, 0x10000, RZ ;  /* 0x0001000000007824 */ /* 0x004fca00078e00ff */
[----:B------:R-:W-:-:S04]  /*5d40*/  F2FP.F16.F32.PACK_AB R0, RZ, R0 ;  /* 0x00000000ff00723e */ /* 0x000fc800000000ff */
[----:B------:R-:W-:Y:S01]  /*5d50*/  PRMT R16, R0, 0x7610, R16 ;  /* 0x0000761000107816 */ /* 0x000fe20000000010 */
[----:B------:R-:W-:Y:S06]  /*5d60*/  BRA `(.L_x_2697) ;  /* 0x0000000400d07947 */ /* 0x000fec0003800000 */
.L_x_2704:
        /* <DEDUP_REMOVED lines=13> */
.L_x_2711:
        /* <DEDUP_REMOVED lines=21> */
.L_x_2715:
[----:B------:R-:W-:Y:S05]  /*5f90*/  BSYNC.RECONVERGENT B1 ;  /* 0x0000000000017941 */ /* 0x000fea0003800200 */
.L_x_2714:
[----:B------:R-:W-:Y:S01]  /*5fa0*/  IMAD.SHL.U32 R0, R0, 0x100000, RZ ;  /* 0x0010000000007824 */ /* 0x000fe200078e00ff */
[----:B------:R-:W-:-:S04]  /*5fb0*/  LEA R2, R2, 0x3b800000, 0x17 ;  /* 0x3b80000002027811 */ /* 0x000fc800078eb8ff */
[----:B------:R-:W-:-:S07]  /*5fc0*/  LOP3.LUT R0, R2, R0, R7, 0xfe, !PT ;  /* 0x0000000002007212 */ /* 0x000fce00078efe07 */
.L_x_2713:
[----:B------:R-:W-:Y:S05]  /*5fd0*/  BSYNC.RECONVERGENT B0 ;  /* 0x0000000000007941 */ /* 0x000fea0003800200 */
.L_x_2712:
[----:B------:R-:W-:-:S04]  /*5fe0*/  F2FP.F16.F32.PACK_AB R0, RZ, R0 ;  /* 0x00000000ff00723e */ /* 0x000fc800000000ff */
[----:B------:R-:W-:Y:S01]  /*5ff0*/  PRMT R16, R0, 0x7610, R16 ;  /* 0x0000761000107816 */ /* 0x000fe20000000010 */
[----:B------:R-:W-:Y:S06]  /*6000*/  BRA `(.L_x_2697) ;  /* 0x0000000400287947 */ /* 0x000fec0003800000 */
.L_x_2710:
        /* <DEDUP_REMOVED lines=21> */
.L_x_2719:
[----:B------:R-:W-:Y:S05]  /*6160*/  BSYNC.RECONVERGENT B1 ;  /* 0x0000000000017941 */ /* 0x000fea0003800200 */
.L_x_2718:
[----:B------:R-:W-:Y:S01]  /*6170*/  IMAD.SHL.U32 R0, R0, 0x200000, RZ ;  /* 0x0020000000007824 */ /* 0x000fe200078e00ff */
[----:B------:R-:W-:-:S04]  /*6180*/  LEA R2, R2, 0x37800000, 0x17 ;  /* 0x3780000002027811 */ /* 0x000fc800078eb8ff */
[----:B------:R-:W-:-:S07]  /*6190*/  LOP3.LUT R0, R2, R0, R7, 0xfe, !PT ;  /* 0x0000000002007212 */ /* 0x000fce00078efe07 */
.L_x_2717:
[----:B------:R-:W-:Y:S05]  /*61a0*/  BSYNC.RECONVERGENT B0 ;  /* 0x0000000000007941 */ /* 0x000fea0003800200 */
.L_x_2716:
[----:B------:R-:W-:-:S04]  /*61b0*/  F2FP.F16.F32.PACK_AB R0, RZ, R0 ;  /* 0x00000000ff00723e */ /* 0x000fc800000000ff */
[----:B------:R-:W-:Y:S01]  /*61c0*/  PRMT R16, R0, 0x7610, R16 ;  /* 0x0000761000107816 */ /* 0x000fe20000000010 */
[----:B------:R-:W-:Y:S06]  /*61d0*/  BRA `(.L_x_2697) ;  /* 0x0000000000b47947 */ /* 0x000fec0003800000 */
.L_x_2709:
        /* <DEDUP_REMOVED lines=14> */
.L_x_2723:
[----:B------:R-:W-:Y:S05]  /*62c0*/  BSYNC.RECONVERGENT B0 ;  /* 0x0000000000007941 */ /* 0x000fea0003800200 */
.L_x_2722:
[----:B------:R-:W-:-:S04]  /*62d0*/  F2FP.F16.F32.PACK_AB R0, RZ, R0 ;  /* 0x00000000ff00723e */ /* 0x000fc800000000ff */
[----:B------:R-:W-:Y:S01]  /*62e0*/  PRMT R16, R0, 0x7610, R16 ;  /* 0x0000761000107816 */ /* 0x000fe20000000010 */
[----:B------:R-:W-:Y:S06]  /*62f0*/  BRA `(.L_x_2697) ;  /* 0x00000000006c7947 */ /* 0x000fec0003800000 */
.L_x_2696:
        /* <DEDUP_REMOVED lines=16> */
.L_x_2724:
[----:B------:R-:W-:Y:S01]  /*6400*/  PRMT R16, RZ, 0x7610, R16 ;  /* 0x00007610ff107816 */ /* 0x000fe20000000010 */
[----:B------:R-:W-:Y:S06]  /*6410*/  BRA `(.L_x_2697) ;  /* 0x0000000000247947 */ /* 0x000fec0003800000 */
.L_x_2721:
[----:B------:R-:W2:Y:S02]  /*6420*/  LDG.E.64 R2, desc[UR36][R2.64] ;  /* 0x0000002402027981 */ /* 0x000ea4000c1e1b00 */
[----:B--2---:R-:W0:Y:S02]  /*6430*/  I2F.U64 R0, R2 ;  /* 0x0000000200007312 */ /* 0x004e240000301000 */
[----:B0-----:R-:W-:-:S04]  /*6440*/  F2FP.F16.F32.PACK_AB R0, RZ, R0 ;  /* 0x00000000ff00723e */ /* 0x001fc800000000ff */
[----:B------:R-:W-:Y:S01]  /*6450*/  PRMT R16, R0, 0x7610, R16 ;  /* 0x0000761000107816 */ /* 0x000fe20000000010 */
[----:B------:R-:W-:Y:S06]  /*6460*/  BRA `(.L_x_2697) ;  /* 0x0000000000107947 */ /* 0x000fec0003800000 */
.L_x_2720:
[----:B------:R-:W2:Y:S02]  /*6470*/  LDG.E R2, desc[UR36][R2.64] ;  /* 0x0000002402027981 */ /* 0x000ea4000c1e1900 */
[----:B--2---:R-:W-:-:S04]  /*6480*/  I2FP.F32.U32 R0, R2 ;  /* 0x0000000200007245 */ /* 0x004fc80000201000 */
[----:B------:R-:W-:-:S04]  /*6490*/  F2FP.F16.F32.PACK_AB R0, RZ, R0 ;  /* 0x00000000ff00723e */ /* 0x000fc800000000ff */
[----:B------:R-:W-:-:S07]  /*64a0*/  PRMT R16, R0, 0x7610, R16 ;  /* 0x0000761000107816 */ /* 0x000fce0000000010 */
.L_x_2697:
[----:B------:R-:W-:-:S07]  /*64b0*/  VIADD R26, R26, 0x80 ;  /* 0x000000801a1a7836 */ /* 0x000fce0000000000 */
.L_x_2658:
[----:B------:R-:W-:Y:S05]  /*64c0*/  BSYNC.RECONVERGENT B6 ;  /* 0x0000000000067941 */ /* 0x000fea0003800200 */
.L_x_2657:
[----:B------:R-:W-:Y:S01]  /*64d0*/  ISETP.GE.AND P0, PT, R26, R25, PT ;  /* 0x000000191a00720c */ /* 0x000fe20003f06270 */
[----:B------:R-:W-:Y:S01]  /*64e0*/  BSSY.RECONVERGENT B6, `(.L_x_2725) ;  /* 0x0000205000067945 */ /* 0x000fe20003800200 */
[----:B01----:R-:W-:Y:S02]  /*64f0*/  PRMT R2, RZ, 0x7610, R2 ;  /* 0x00007610ff027816 */ /* 0x003fe40000000002 */
[----:B------:R-:W-:-:S09]  /*6500*/  PRMT R0, RZ, 0x7610, R0 ;  /* 0x00007610ff007816 */ /* 0x000fd20000000000 */
[----:B------:R-:W-:Y:S05]  /*6510*/  @P0 BRA `(.L_x_2726) ;  /* 0x0000002000040947 */ /* 0x000fea0003800000 */
        /* <DEDUP_REMOVED lines=22> */
.L_x_2730:
[----:B------:R-:W2:Y:S02]  /*6680*/  LDG.E.U8 R4, desc[UR36][R4.64] ;  /* 0x0000002404047981 */ /* 0x000ea4000c1e1100 */
[----:B--2---:R-:W-:-:S04]  /*6690*/  I2FP.F32.U32 R0, R4 ;  /* 0x0000000400007245 */ /* 0x004fc80000201000 */
[----:B------:R-:W-:-:S04]  /*66a0*/  F2FP.F16.F32.PACK_AB R0, RZ, R0 ;  /* 0x00000000ff00723e */ /* 0x000fc800000000ff */
[----:B------:R-:W-:Y:S01]  /*66b0*/  PRMT R2, R0, 0x7610, R2 ;  /* 0x0000761000027816 */ /* 0x000fe20000000002 */
[----:B------:R-:W-:Y:S06]  /*66c0*/  BRA `(.L_x_2732) ;  /* 0x0000000c00b47947 */ /* 0x000fec0003800000 */
.L_x_2729:
        /* <DEDUP_REMOVED lines=11> */
.L_x_2734:
[----:B------:R-:W2:Y:S02]  /*6780*/  LDG.E R4, desc[UR36][R4.64] ;  /* 0x0000002404047981 */ /* 0x000ea4000c1e1900 */
[----:B--2---:R-:W-:-:S04]  /*6790*/  I2FP.F32.S32 R0, R4 ;  /* 0x0000000400007245 */ /* 0x004fc80000201400 */
[----:B------:R-:W-:-:S04]  /*67a0*/  F2FP.F16.F32.PACK_AB R0, RZ, R0 ;  /* 0x00000000ff00723e */ /* 0x000fc800000000ff */
[----:B------:R-:W-:Y:S01]  /*67b0*/  PRMT R2, R0, 0x7610, R2 ;  /* 0x0000761000027816 */ /* 0x000fe20000000002 */
[----:B------:R-:W-:Y:S06]  /*67c0*/  BRA `(.L_x_2732) ;  /* 0x0000000c00747947 */ /* 0x000fec0003800000 */
.L_x_2733:
[----:B------:R-:W2:Y:S02]  /*67d0*/  LDG.E.U16 R4, desc[UR36][R4.64] ;  /* 0x0000002404047981 */ /* 0x000ea4000c1e1500 */
[----:B--2---:R-:W0:Y:S02]  /*67e0*/  I2F.S16 R0, R4 ;  /* 0x0000000400007306 */ /* 0x004e240000101400 */
[----:B0-----:R-:W-:-:S04]  /*67f0*/  F2FP.F16.F32.PACK_AB R0, RZ, R0 ;  /* 0x00000000ff00723e */ /* 0x001fc800000000ff */
[----:B------:R-:W-:Y:S01]  /*6800*/  PRMT R2, R0, 0x7610, R2 ;  /* 0x0000761000027816 */ /* 0x000fe20000000002 */
[----:B------:R-:W-:Y:S06]  /*6810*/  BRA `(.L_x_2732) ;  /* 0x0000000c00607947 */ /* 0x000fec0003800000 */
.L_x_2728:
        /* <DEDUP_REMOVED lines=9> */
.L_x_2736:
[----:B------:R0:W5:Y:S01]  /*68b0*/  LDG.E.U16 R2, desc[UR36][R4.64] ;  /* 0x0000002404027981 */ /* 0x000162000c1e1500 */
[----:B------:R-:W-:Y:S05]  /*68c0*/  BRA `(.L_x_2732) ;  /* 0x0000000c00347947 */ /* 0x000fea0003800000 */
.L_x_2735:
        /* <DEDUP_REMOVED lines=9> */
.L_x_2738:
[----:B------:R1:W5:Y:S01]  /*6960*/  LDG.E.U16 R2, desc[UR36][R4.64] ;  /* 0x0000002404027981 */ /* 0x000362000c1e1500 */
[----:B------:R-:W-:Y:S05]  /*6970*/  BRA `(.L_x_2732) ;  /* 0x0000000c00087947 */ /* 0x000fea0003800000 */
.L_x_2737:
        /* <DEDUP_REMOVED lines=9> */
.L_x_2727:
        /* <DEDUP_REMOVED lines=14> */
.L_x_2741:
        /* <DEDUP_REMOVED lines=9> */
.L_x_2740:
        /* <DEDUP_REMOVED lines=27> */
.L_x_2743:
        /* <DEDUP_REMOVED lines=14> */
.L_x_2742:
[----:B------:R-:W2:Y:S02]  /*6e10*/  LDG.E.U16 R0, desc[UR36][R4.64] ;  /* 0x0000002404007981 */ /* 0x000ea4000c1e1500 */
[----:B--2---:R-:W-:-:S05]  /*6e20*/  IMAD.U32 R0, R0, 0x10000, RZ ;  /* 0x0001000000007824 */ /* 0x004fca00078e00ff */
[----:B------:R-:W-:-:S04]  /*6e30*/  F2FP.F16.F32.PACK_AB R0, RZ, R0 ;  /* 0x00000000ff00723e */ /* 0x000fc800000000ff */
[----:B------:R-:W-:Y:S01]  /*6e40*/  PRMT R2, R0, 0x7610, R2 ;  /* 0x0000761000027816 */ /* 0x000fe20000000002 */
[----:B------:R-:W-:Y:S06]  /*6e50*/  BRA `(.L_x_2732) ;  /* 0x0000000400d07947 */ /* 0x000fec0003800000 */
.L_x_2739:
        /* <DEDUP_REMOVED lines=13> */
.L_x_2746:
        /* <DEDUP_REMOVED lines=21> */
.L_x_2750:
[----:B------:R-:W-:Y:S05]  /*7080*/  BSYNC.RECONVERGENT B1 ;  /* 0x0000000000017941 */ /* 0x000fea0003800200 */
.L_x_2749:
[----:B------:R-:W-:Y:S01]  /*7090*/  IMAD.SHL.U32 R0, R0, 0x100000, RZ ;  /* 0x0010000000007824 */ /* 0x000fe200078e00ff */
[----:B------:R-:W-:-:S04]  /*70a0*/  LEA R2, R2, 0x3b800000, 0x17 ;  /* 0x3b80000002027811 */ /* 0x000fc800078eb8ff */
[----:B------:R-:W-:-:S07]  /*70b0*/  LOP3.LUT R0, R2, R0, R7, 0xfe, !PT ;  /* 0x0000000002007212 */ /* 0x000fce00078efe07 */
.L_x_2748:
[----:B------:R-:W-:Y:S05]  /*70c0*/  BSYNC.RECONVERGENT B0 ;  /* 0x0000000000007941 */ /* 0x000fea0003800200 */
.L_x_2747:
[----:B------:R-:W-:-:S04]  /*70d0*/  F2FP.F16.F32.PACK_AB R0, RZ, R0 ;  /* 0x00000000ff00723e */ /* 0x000fc800000000ff */
[----:B------:R-:W-:Y:S01]  /*70e0*/  PRMT R2, R0, 0x7610, R2 ;  /* 0x0000761000027816 */ /* 0x000fe20000000002 */
[----:B------:R-:W-:Y:S06]  /*70f0*/  BRA `(.L_x_2732) ;  /* 0x0000000400287947 */ /* 0x000fec0003800000 */
.L_x_2745:
        /* <DEDUP_REMOVED lines=21> */
.L_x_2754:
[----:B------:R-:W-:Y:S05]  /*7250*/  BSYNC.RECONVERGENT B1 ;  /* 0x0000000000017941 */ /* 0x000fea0003800200 */
.L_x_2753:
[----:B------:R-:W-:Y:S01]  /*7260*/  IMAD.SHL.U32 R0, R0, 0x200000, RZ ;  /* 0x0020000000007824 */ /* 0x000fe200078e00ff */
[----:B------:R-:W-:-:S04]  /*7270*/  LEA R2, R2, 0x37800000, 0x17 ;  /* 0x3780000002027811 */ /* 0x000fc800078eb8ff */
[----:B------:R-:W-:-:S07]  /*7280*/  LOP3.LUT R0, R2, R0, R7, 0xfe, !PT ;  /* 0x0000000002007212 */ /* 0x000fce00078efe07 */
.L_x_2752:
[----:B------:R-:W-:Y:S05]  /*7290*/  BSYNC.RECONVERGENT B0 ;  /* 0x0000000000007941 */ /* 0x000fea0003800200 */
.L_x_2751:
[----:B------:R-:W-:-:S04]  /*72a0*/  F2FP.F16.F32.PACK_AB R0, RZ, R0 ;  /* 0x00000000ff00723e */ /* 0x000fc800000000ff */
[----:B------:R-:W-:Y:S01]  /*72b0*/  PRMT R2, R0, 0x7610, R2 ;  /* 0x0000761000027816 */ /* 0x000fe20000000002 */
[----:B------:R-:W-:Y:S06]  /*72c0*/  BRA `(.L_x_2732) ;  /* 0x0000000000b47947 */ /* 0x000fec0003800000 */
.L_x_2744:
        /* <DEDUP_REMOVED lines=14> */
.L_x_2758:
[----:B------:R-:W-:Y:S05]  /*73b0*/  BSYNC.RECONVERGENT B0 ;  /* 0x0000000000007941 */ /* 0x000fea0003800200 */
.L_x_2757:
[----:B------:R-:W-:-:S04]  /*73c0*/  F2FP.F16.F32.PACK_AB R0, RZ, R0 ;  /* 0x00000000ff00723e */ /* 0x000fc800000000ff */
[----:B------:R-:W-:Y:S01]  /*73d0*/  PRMT R2, R0, 0x7610, R2 ;  /* 0x0000761000027816 */ /* 0x000fe20000000002 */
[----:B------:R-:W-:Y:S06]  /*73e0*/  BRA `(.L_x_2732) ;  /* 0x00000000006c7947 */ /* 0x000fec0003800000 */
.L_x_2731:
        /* <DEDUP_REMOVED lines=16> */
.L_x_2759:
[----:B------:R-:W-:Y:S01]  /*74f0*/  PRMT R2, RZ, 0x7610, R2 ;  /* 0x00007610ff027816 */ /* 0x000fe20000000002 */
[----:B------:R-:W-:Y:S06]  /*7500*/  BRA `(.L_x_2732) ;  /* 0x0000000000247947 */ /* 0x000fec0003800000 */
.L_x_2756:
[----:B------:R-:W2:Y:S02]  /*7510*/  LDG.E.64 R4, desc[UR36][R4.64] ;  /* 0x0000002404047981 */ /* 0x000ea4000c1e1b00 */
[----:B--2---:R-:W0:Y:S02]  /*7520*/  I2F.U64 R0, R4 ;  /* 0x0000000400007312 */ /* 0x004e240000301000 */
[----:B0-----:R-:W-:-:S04]  /*7530*/  F2FP.F16.F32.PACK_AB R0, RZ, R0 ;  /* 0x00000000ff00723e */ /* 0x001fc800000000ff */
[----:B------:R-:W-:Y:S01]  /*7540*/  PRMT R2, R0, 0x7610, R2 ;  /* 0x0000761000027816 */ /* 0x000fe20000000002 */
[----:B------:R-:W-:Y:S06]  /*7550*/  BRA `(.L_x_2732) ;  /* 0x0000000000107947 */ /* 0x000fec0003800000 */
.L_x_2755:
[----:B------:R-:W2:Y:S02]  /*7560*/  LDG.E R4, desc[UR36][R4.64] ;  /* 0x0000002404047981 */ /* 0x000ea4000c1e1900 */
[----:B--2---:R-:W-:-:S04]  /*7570*/  I2FP.F32.U32 R0, R4 ;  /* 0x0000000400007245 */ /* 0x004fc80000201000 */
[----:B------:R-:W-:-:S04]  /*7580*/  F2FP.F16.F32.PACK_AB R0, RZ, R0 ;  /* 0x00000000ff00723e */ /* 0x000fc800000000ff */
[----:B------:R-:W-:-:S07]  /*7590*/  PRMT R2, R0, 0x7610, R2 ;  /* 0x0000761000027816 */ /* 0x000fce0000000002 */
.L_x_2732:
        /* <DEDUP_REMOVED lines=21> */
.L_x_2763:
[----:B------:R-:W2:Y:S02]  /*76f0*/  LDG.E.U8 R4, desc[UR36][R4.64] ;  /* 0x0000002404047981 */ /* 0x000ea4000c1e1100 */
[----:B--2---:R-:W-:-:S04]  /*7700*/  I2FP.F32.U32 R0, R4 ;  /* 0x0000000400007245 */ /* 0x004fc80000201000 */
[----:B------:R-:W-:Y:S01]  /*7710*/  F2FP.F16.F32.PACK_AB R0, RZ, R0 ;  /* 0x00000000ff00723e */ /* 0x000fe200000000ff */
[----:B------:R-:W-:Y:S06]  /*7720*/  BRA `(.L_x_2726) ;  /* 0x0000000c00807947 */ /* 0x000fec0003800000 */
.L_x_2762:
        /* <DEDUP_REMOVED lines=10> */
.L_x_2766:
[----:B------:R-:W2:Y:S02]  /*77d0*/  LDG.E R4, desc[UR36][R4.64] ;  /* 0x0000002404047981 */ /* 0x000ea4000c1e1900 */
[----:B--2---:R-:W-:-:S04]  /*77e0*/  I2FP.F32.S32 R0, R4 ;  /* 0x0000000400007245 */ /* 0x004fc80000201400 */
[----:B------:R-:W-:Y:S01]  /*77f0*/  F2FP.F16.F32.PACK_AB R0, RZ, R0 ;  /* 0x00000000ff00723e */ /* 0x000fe200000000ff */
[----:B------:R-:W-:Y:S06]  /*7800*/  BRA `(.L_x_2726) ;  /* 0x0000000c00487947 */ /* 0x000fec0003800000 */
.L_x_2765:
[----:B------:R-:W2:Y:S02]  /*7810*/  LDG.E.U16 R4, desc[UR36][R4.64] ;  /* 0x0000002404047981 */ /* 0x000ea4000c1e1500 */
[----:B--2---:R-:W0:Y:S02]  /*7820*/  I2F.S16 R0, R4 ;  /* 0x0000000400007306 */ /* 0x004e240000101400 */
[----:B0-----:R-:W-:Y:S01]  /*7830*/  F2FP.F16.F32.PACK_AB R0, RZ, R0 ;  /* 0x00000000ff00723e */ /* 0x001fe200000000ff */
[----:B------:R-:W-:Y:S06]  /*7840*/  BRA `(.L_x_2726) ;  /* 0x0000000c00387947 */ /* 0x000fec0003800000 */
.L_x_2761:
        /* <DEDUP_REMOVED lines=9> */
.L_x_2768:
[----:B------:R0:W5:Y:S01]  /*78e0*/  LDG.E.U16 R0, desc[UR36][R4.64] ;  /* 0x0000002404007981 */ /* 0x000162000c1e1500 */
[----:B------:R-:W-:Y:S05]  /*78f0*/  BRA `(.L_x_2726) ;  /* 0x0000000c000c7947 */ /* 0x000fea0003800000 */
.L_x_2767:
        /* <DEDUP_REMOVED lines=9> */
.L_x_2770:
[----:B------:R1:W5:Y:S01]  /*7990*/  LDG.E.U16 R0, desc[UR36][R4.64] ;  /* 0x0000002404007981 */ /* 0x000362000c1e1500 */
[----:B------:R-:W-:Y:S05]  /*79a0*/  BRA `(.L_x_2726) ;  /* 0x0000000800e07947 */ /* 0x000fea0003800000 */
.L_x_2769:
        /* <DEDUP_REMOVED lines=8> */
.L_x_2760:
        /* <DEDUP_REMOVED lines=13> */
.L_x_2773:
        /* <DEDUP_REMOVED lines=8> */
.L_x_2772:
        /* <DEDUP_REMOVED lines=27> */
.L_x_2775:
        /* <DEDUP_REMOVED lines=12> */
[----:B------:R-:W-:Y:S01]  /*7df0*/  F2FP.F16.F32.PACK_AB R0, RZ, R0 ;  /* 0x00000000ff00723e */ /* 0x000fe200000000ff */
[----:B------:R-:W-:Y:S06]  /*7e00*/  BRA `(.L_x_2726) ;  /* 0x0000000400c87947 */ /* 0x000fec0003800000 */
.L_x_2774:
[----:B------:R-:W2:Y:S02]  /*7e10*/  LDG.E.U16 R0, desc[UR36][R4.64] ;  /* 0x0000002404007981 */ /* 0x000ea4000c1e1500 */
[----:B--2---:R-:W-:-:S05]  /*7e20*/  IMAD.U32 R0, R0, 0x10000, RZ ;  /* 0x0001000000007824 */ /* 0x004fca00078e00ff */
[----:B------:R-:W-:Y:S01]  /*7e30*/  F2FP.F16.F32.PACK_AB R0, RZ, R0 ;  /* 0x00000000ff00723e */ /* 0x000fe200000000ff */
[----:B------:R-:W-:Y:S06]  /*7e40*/  BRA `(.L_x_2726) ;  /* 0x0000000400b87947 */ /* 0x000fec0003800000 */
.L_x_2771:
        /* <DEDUP_REMOVED lines=12> */
.L_x_2778:
        /* <DEDUP_REMOVED lines=21> */
.L_x_2782:
[----:B------:R-:W-:Y:S05]  /*8060*/  BSYNC.RECONVERGENT B1 ;  /* 0x0000000000017941 */ /* 0x000fea0003800200 */
.L_x_2781:
[----:B------:R-:W-:Y:S01]  /*8070*/  IMAD.SHL.U32 R0, R0, 0x100000, RZ ;  /* 0x0010000000007824 */ /* 0x000fe200078e00ff */
[----:B------:R-:W-:-:S04]  /*8080*/  LEA R3, R3, 0x3b800000, 0x17 ;  /* 0x3b80000003037811 */ /* 0x000fc800078eb8ff */
[----:B------:R-:W-:-:S07]  /*8090*/  LOP3.LUT R0, R3, R0, R7, 0xfe, !PT ;  /* 0x0000000003007212 */ /* 0x000fce00078efe07 */
.L_x_2780:
[----:B------:R-:W-:Y:S05]  /*80a0*/  BSYNC.RECONVERGENT B0 ;  /* 0x0000000000007941 */ /* 0x000fea0003800200 */
.L_x_2779:
[----:B------:R-:W-:Y:S01]  /*80b0*/  F2FP.F16.F32.PACK_AB R0, RZ, R0 ;  /* 0x00000000ff00723e */ /* 0x000fe200000000ff */
[----:B------:R-:W-:Y:S06]  /*80c0*/  BRA `(.L_x_2726) ;  /* 0x0000000400187947 */ /* 0x000fec0003800000 */
.L_x_2777:
        /* <DEDUP_REMOVED lines=21> */
.L_x_2786:
[----:B------:R-:W-:Y:S05]  /*8220*/  BSYNC.RECONVERGENT B1 ;  /* 0x0000000000017941 */ /* 0x000fea0003800200 */
.L_x_2785:
[----:B------:R-:W-:Y:S01]  /*8230*/  IMAD.SHL.U32 R0, R0, 0x200000, RZ ;  /* 0x0020000000007824 */ /* 0x000fe200078e00ff */
[----:B------:R-:W-:-:S04]  /*8240*/  LEA R3, R3, 0x37800000, 0x17 ;  /* 0x3780000003037811 */ /* 0x000fc800078eb8ff */
[----:B------:R-:W-:-:S07]  /*8250*/  LOP3.LUT R0, R3, R0, R7, 0xfe, !PT ;  /* 0x0000000003007212 */ /* 0x000fce00078efe07 */
.L_x_2784:
[----:B------:R-:W-:Y:S05]  /*8260*/  BSYNC.RECONVERGENT B0 ;  /* 0x0000000000007941 */ /* 0x000fea0003800200 */
.L_x_2783:
[----:B------:R-:W-:Y:S01]  /*8270*/  F2FP.F16.F32.PACK_AB R0, RZ, R0 ;  /* 0x00000000ff00723e */ /* 0x000fe200000000ff */
[----:B------:R-:W-:Y:S06]  /*8280*/  BRA `(.L_x_2726) ;  /* 0x0000000000a87947 */ /* 0x000fec0003800000 */
.L_x_2776:
        /* <DEDUP_REMOVED lines=14> */
.L_x_2790:
[----:B------:R-:W-:Y:S05]  /*8370*/  BSYNC.RECONVERGENT B0 ;  /* 0x0000000000007941 */ /* 0x000fea0003800200 */
.L_x_2789:
[----:B------:R-:W-:Y:S01]  /*8380*/  F2FP.F16.F32.PACK_AB R0, RZ, R0 ;  /* 0x00000000ff00723e */ /* 0x000fe200000000ff */
[----:B------:R-:W-:Y:S06]  /*8390*/  BRA `(.L_x_2726) ;  /* 0x0000000000647947 */ /* 0x000fec0003800000 */
.L_x_2764:
        /* <DEDUP_REMOVED lines=16> */
.L_x_2791:
[----:B------:R-:W-:Y:S01]  /*84a0*/  PRMT R0, RZ, 0x7610, R0 ;  /* 0x00007610ff007816 */ /* 0x000fe20000000000 */
[----:B------:R-:W-:Y:S06]  /*84b0*/  BRA `(.L_x_2726) ;  /* 0x00000000001c7947 */ /* 0x000fec0003800000 */
.L_x_2788:
[----:B------:R-:W2:Y:S02]  /*84c0*/  LDG.E.64 R4, desc[UR36][R4.64] ;  /* 0x0000002404047981 */ /* 0x000ea4000c1e1b00 */
[----:B--2---:R-:W0:Y:S02]  /*84d0*/  I2F.U64 R0, R4 ;  /* 0x0000000400007312 */ /* 0x004e240000301000 */
[----:B0-----:R-:W-:Y:S01]  /*84e0*/  F2FP.F16.F32.PACK_AB R0, RZ, R0 ;  /* 0x00000000ff00723e */ /* 0x001fe200000000ff */
[----:B------:R-:W-:Y:S06]  /*84f0*/  BRA `(.L_x_2726) ;  /* 0x00000000000c7947 */ /* 0x000fec0003800000 */
.L_x_2787:
[----:B------:R-:W2:Y:S02]  /*8500*/  LDG.E R4, desc[UR36][R4.64] ;  /* 0x0000002404047981 */ /* 0x000ea4000c1e1900 */
[----:B--2---:R-:W-:-:S04]  /*8510*/  I2FP.F32.U32 R0, R4 ;  /* 0x0000000400007245 */ /* 0x004fc80000201000 */
[----:B------:R-:W-:-:S07]  /*8520*/  F2FP.F16.F32.PACK_AB R0, RZ, R0 ;  /* 0x00000000ff00723e */ /* 0x000fce00000000ff */
.L_x_2726:
[----:B------:R-:W-:Y:S05]  /*8530*/  BSYNC.RECONVERGENT B6 ;  /* 0x0000000000067941 */ /* 0x000fea0003800200 */
.L_x_2725:
        /* <DEDUP_REMOVED lines=8> */
[----:B-----5:R-:W-:Y:S02]  /*85c0*/  @!P0 HADD2.F32 R23, -RZ, R23.H0_H0 ;  /* 0x20000017ff178230 */ /* 0x020fe40000004100 */
[----:B------:R-:W-:Y:S02]  /*85d0*/  @!P0 HADD2.F32 R24, -RZ, R24.H0_H0 ;  /* 0x20000018ff188230 */ /* 0x000fe40000004100 */
[----:B------:R-:W-:Y:S02]  /*85e0*/  @!P2 HADD2.F32 R6, -RZ, R16.H0_H0 ;  /* 0x20000010ff06a230 */ /* 0x000fe40000004100 */
[----:B------:R-:W-:Y:S01]  /*85f0*/  @!P1 HADD2.F32 R4, -RZ, R18.H0_H0 ;  /* 0x20000012ff049230 */ /* 0x000fe20000004100 */
[----:B------:R-:W0:Y:S01]  /*8600*/  @!P0 MUFU.RCP R23, R23 ;  /* 0x0000001700178308 */ /* 0x000e220000001000 */
[----:B------:R-:W1:Y:S01]  /*8610*/  LDC.U8 R16, c[0x0][0x3b0] ;  /* 0x0000ec00ff107b82 */ /* 0x000e620000000000 */
[----:B------:R-:W-:Y:S02]  /*8620*/  @!P1 HADD2.F32 R3, -RZ, R19.H0_H0 ;  /* 0x20000013ff039230 */ /* 0x000fe40000004100 */
[----:B------:R-:W-:-:S02]  /*8630*/  @!P3 HADD2.F32 R7, -RZ, R0.H0_H0 ;  /* 0x20000000ff07b230 */ /* 0x000fc40000004100 */
[----:B------:R-:W-:Y:S02]  /*8640*/  @!P2 HADD2.F32 R5, -RZ, R17.H0_H0 ;  /* 0x20000011ff05a230 */ /* 0x000fe40000004100 */
[----:B------:R-:W2:Y:S01]  /*8650*/  @!P1 MUFU.RCP R4, R4 ;  /* 0x0000000400049308 */ /* 0x000ea20000001000 */
[----:B------:R-:W-:-:S07]  /*8660*/  @!P3 HADD2.F32 R2, -RZ, R2.H0_H0 ;  /* 0x20000002ff02b230 */ /* 0x000fce0000004100 */
[----:B------:R-:W3:Y:S01]  /*8670*/  @!P2 MUFU.RCP R6, R6 ;  /* 0x000000060006a308 */ /* 0x000ee20000001000 */
[----:B0-----:R-:W-:-:S05]  /*8680*/  @!P0 FMUL.FTZ R24, R24, R23 ;  /* 0x0000001718188220 */ /* 0x001fca0000410000 */
[----:B------:R-:W-:Y:S02]  /*8690*/  @!P0 F2FP.F16.F32.PACK_AB R0, RZ, R24 ;  /* 0x00000018ff00823e */ /* 0x000fe400000000ff */
[----:B------:R-:W0:Y:S01]  /*86a0*/  @!P3 MUFU.RCP R7, R7 ;  /* 0x000000070007b308 */ /* 0x000e220000001000 */
[----:B--2---:R-:W-:-:S05]  /*86b0*/  @!P1 FMUL.FTZ R3, R3, R4 ;  /* 0x0000000403039220 */ /* 0x004fca0000410000 */
[----:B------:R-:W-:Y:S01]  /*86c0*/  @!P1 F2FP.F16.F32.PACK_AB R19, RZ, R3 ;  /* 0x00000003ff13923e */ /* 0x000fe200000000ff */
[----:B---3--:R-:W-:-:S05]  /*86d0*/  @!P2 FMUL.FTZ R5, R5, R6 ;  /* 0x000000060505a220 */ /* 0x008fca0000410000 */
[----:B------:R-:W-:Y:S01]  /*86e0*/  @!P2 F2FP.F16.F32.PACK_AB R18, RZ, R5 ;  /* 0x00000005ff12a23e */ /* 0x000fe200000000ff */
[----:B0-----:R-:W-:-:S05]  /*86f0*/  @!P3 FMUL.FTZ R2, R2, R7 ;  /* 0x000000070202b220 */ /* 0x001fca0000410000 */
[----:B------:R-:W-:Y:S01]  /*8700*/  @!P3 F2FP.F16.F32.PACK_AB R17, RZ, R2 ;  /* 0x00000002ff11b23e */ /* 0x000fe200000000ff */
[----:B------:R-:W-:Y:S06]  /*8710*/  @P0 BRA `(.L_x_2793) ;  /* 0x0000001000300947 */ /* 0x000fec0003800000 */
[----:B------:R-:W0:Y:S01]  /*8720*/  LDCU UR4, c[0x0][0x3b4] ;  /* 0x00007680ff0477ac */ /* 0x000e220008000800 */
[----:B------:R-:W2:Y:S01]  /*8730*/  LDC.64 R2, c[0x0][0x388] ;  /* 0x0000e200ff027b82 */ /* 0x000ea20000000a00 */
[----:B------:R-:W-:Y:S01]  /*8740*/  IMAD R4, R27, 0x200, R22 ;  /* 0x000002001b047824 */ /* 0x000fe200078e0216 */
[----:B-1----:R-:W-:-:S03]  /*8750*/  PRMT R6, R16, 0x9910, RZ ;  /* 0x0000991010067816 */ /* 0x002fc600000000ff */
[----:B0-----:R-:W-:Y:S02]  /*8760*/  IMAD R5, R4, UR4, RZ ;  /* 0x0000000404057c24 */ /* 0x001fe4000f8e02ff */
[----:B------:R-:W-:-:S05]  /*8770*/  IMAD.MOV.U32 R4, RZ, RZ, R6 ;  /* 0x000000ffff047224 */ /* 0x000fca00078e0006 */
[----:B------:R-:W-:Y:S02]  /*8780*/  ISETP.GT.AND P0, PT, R4, 0x9, PT ;  /* 0x000000090400780c */ /* 0x000fe40003f04270 */
[----:B--2---:R-:W-:-:S05]  /*8790*/  IADD3 R2, P1, PT, R5, R2, RZ ;  /* 0x0000000205027210 */ /* 0x004fca0007f3e0ff */
        /* <DEDUP_REMOVED lines=10> */
[----:B------:R-:W-:Y:S02]  /*8840*/  HADD2.F32 R0, -RZ, R0.H0_H0 ;  /* 0x20000000ff007230 */ /* 0x000fe40000004100 */
[----:B------:R-:W-:Y:S02]  /*8850*/  IMAD.MOV.U32 R22, RZ, RZ, R26 ;  /* 0x000000ffff167224 */ /* 0x000fe400078e001a */
[----:B------:R-:W0:Y:S02]  /*8860*/  F2I.FTZ.TRUNC.NTZ R5, R0 ;  /* 0x0000000000057305 */ /* 0x000e24000021f100 */
[----:B0-----:R0:W-:Y:S01]  /*8870*/  STG.E.U8 desc[UR36][R2.64], R5 ;  /* 0x0000000502007986 */ /* 0x0011e2000c101124 */
[----:B------:R-:W-:Y:S05]  /*8880*/  BRA `(.L_x_2793) ;  /* 0x0000000c00d47947 */ /* 0x000fea0003800000 */
.L_x_2797:
[----:B------:R-:W-:Y:S02]  /*8890*/  HADD2.F32 R5, -RZ, R0.H0_H0 ;  /* 0x20000000ff057230 */ /* 0x000fe40000004100 */
[----:B------:R-:W-:-:S04]  /*88a0*/  IMAD.MOV.U32 R22, RZ, RZ, R26 ;  /* 0x000000ffff167224 */ /* 0x000fc800078e001a */
[----:B------:R-:W0:Y:S02]  /*88b0*/  F2I.S64.TRUNC R4, R5 ;  /* 0x0000000500047311 */ /* 0x000e24000020d900 */
[----:B0-----:R0:W-:Y:S01]  /*88c0*/  STG.E.U8 desc[UR36][R2.64], R4 ;  /* 0x0000000402007986 */ /* 0x0011e2000c101124 */
[----:B------:R-:W-:Y:S05]  /*88d0*/  BRA `(.L_x_2793) ;  /* 0x0000000c00c07947 */ /* 0x000fea0003800000 */
.L_x_2796:
[----:B------:R-:W-:-:S13]  /*88e0*/  ISETP.NE.AND P0, PT, R4, 0x2, PT ;  /* 0x000000020400780c */ /* 0x000fda0003f05270 */
[----:B------:R-:W-:Y:S05]  /*88f0*/  @!P0 BRA `(.L_x_2799) ;  /* 0x0000000000388947 */ /* 0x000fea0003800000 */
[----:B------:R-:W-:-:S13]  /*8900*/  ISETP.NE.AND P0, PT, R4, 0x3, PT ;  /* 0x000000030400780c */ /* 0x000fda0003f05270 */
[----:B------:R-:W-:Y:S05]  /*8910*/  @!P0 BRA `(.L_x_2800) ;  /* 0x00000000001c8947 */ /* 0x000fea0003800000 */
[----:B------:R-:W-:-:S13]  /*8920*/  ISETP.NE.AND P0, PT, R4, 0x4, PT ;  /* 0x000000040400780c */ /* 0x000fda0003f05270 */
[----:B------:R-:W-:Y:S05]  /*8930*/  @P0 BRA `(.L_x_2798) ;  /* 0x0000000800f80947 */ /* 0x000fea0003800000 */
[----:B------:R-:W-:Y:S02]  /*8940*/  HADD2.F32 R4, -RZ, R0.H0_H0 ;  /* 0x20000000ff047230 */ /* 0x000fe40000004100 */
[----:B------:R-:W-:-:S04]  /*8950*/  IMAD.MOV.U32 R22, RZ, RZ, R26 ;  /* 0x000000ffff167224 */ /* 0x000fc800078e001a */
[----:B------:R-:W0:Y:S02]  /*8960*/  F2I.S64.TRUNC R4, R4 ;  /* 0x0000000400047311 */ /* 0x000e24000020d900 */
[----:B0-----:R0:W-:Y:S01]  /*8970*/  STG.E.64 desc[UR36][R2.64], R4 ;  /* 0x0000000402007986 */ /* 0x0011e2000c101b24 */
[----:B------:R-:W-:Y:S05]  /*8980*/  BRA `(.L_x_2793) ;  /* 0x0000000c00947947 */ /* 0x000fea0003800000 */
.L_x_2800:
[----:B------:R-:W-:Y:S02]  /*8990*/  HADD2.F32 R0, -RZ, R0.H0_H0 ;  /* 0x20000000ff007230 */ /* 0x000fe40000004100 */
[----:B------:R-:W-:Y:S02]  /*89a0*/  IMAD.MOV.U32 R22, RZ, RZ, R26 ;  /* 0x000000ffff167224 */ /* 0x000fe400078e001a */
[----:B------:R-:W0:Y:S02]  /*89b0*/  F2I.FTZ.TRUNC.NTZ R5, R0 ;  /* 0x0000000000057305 */ /* 0x000e24000021f100 */
[----:B0-----:R0:W-:Y:S01]  /*89c0*/  STG.E desc[UR36][R2.64], R5 ;  /* 0x0000000502007986 */ /* 0x0011e2000c101924 */
[----:B------:R-:W-:Y:S05]  /*89d0*/  BRA `(.L_x_2793) ;  /* 0x0000000c00807947 */ /* 0x000fea0003800000 */
.L_x_2799:
[----:B------:R-:W-:Y:S02]  /*89e0*/  HADD2.F32 R0, -RZ, R0.H0_H0 ;  /* 0x20000000ff007230 */ /* 0x000fe40000004100 */
[----:B------:R-:W-:Y:S02]  /*89f0*/  IMAD.MOV.U32 R22, RZ, RZ, R26 ;  /* 0x000000ffff167224 */ /* 0x000fe400078e001a */
[----:B------:R-:W0:Y:S02]  /*8a00*/  F2I.FTZ.TRUNC.NTZ R5, R0 ;  /* 0x0000000000057305 */ /* 0x000e24000021f100 */
[----:B0-----:R0:W-:Y:S01]  /*8a10*/  STG.E.U16 desc[UR36][R2.64], R5 ;  /* 0x0000000502007986 */ /* 0x0011e2000c101524 */
[----:B------:R-:W-:Y:S05]  /*8a20*/  BRA `(.L_x_2793) ;  /* 0x0000000c006c7947 */ /* 0x000fea0003800000 */
.L_x_2795:
[----:B------:R-:W-:-:S13]  /*8a30*/  ISETP.GT.AND P0, PT, R4, 0x6, PT ;  /* 0x000000060400780c */ /* 0x000fda0003f04270 */
[----:B------:R-:W-:Y:S05]  /*8a40*/  @P0 BRA `(.L_x_2801) ;  /* 0x00000000002c0947 */ /* 0x000fea0003800000 */
[----:B------:R-:W-:-:S13]  /*8a50*/  ISETP.NE.AND P0, PT, R4, 0x5, PT ;  /* 0x000000050400780c */ /* 0x000fda0003f05270 */
[----:B------:R-:W-:Y:S05]  /*8a60*/  @!P0 BRA `(.L_x_2802) ;  /* 0x0000000000188947 */ /* 0x000fea0003800000 */
[----:B------:R-:W-:-:S13]  /*8a70*/  ISETP.NE.AND P0, PT, R4, 0x6, PT ;  /* 0x000000060400780c */ /* 0x000fda0003f05270 */
[----:B------:R-:W-:Y:S05]  /*8a80*/  @P0 BRA `(.L_x_2798) ;  /* 0x0000000800a40947 */ /* 0x000fea0003800000 */
[----:B------:R-:W-:Y:S02]  /*8a90*/  HADD2.F32 R5, -RZ, R0.H0_H0 ;  /* 0x20000000ff057230 */ /* 0x000fe40000004100 */
[----:B------:R-:W-:-:S03]  /*8aa0*/  IMAD.MOV.U32 R22, RZ, RZ, R26 ;  /* 0x000000ffff167224 */ /* 0x000fc600078e001a */
[----:B------:R2:W-:Y:S01]  /*8ab0*/  STG.E desc[UR36][R2.64], R5 ;  /* 0x0000000502007986 */ /* 0x0005e2000c101924 */
[----:B------:R-:W-:Y:S05]  /*8ac0*/  BRA `(.L_x_2793) ;  /* 0x0000000c00447947 */ /* 0x000fea0003800000 */
.L_x_2802:
[----:B------:R0:W-:Y:S01]  /*8ad0*/  STG.E.U16 desc[UR36][R2.64], R0 ;  /* 0x0000000002007986 */ /* 0x0001e2000c101524 */
[----:B------:R-:W-:Y:S01]  /*8ae0*/  IMAD.MOV.U32 R22, RZ, RZ, R26 ;  /* 0x000000ffff167224 */ /* 0x000fe200078e001a */
[----:B------:R-:W-:Y:S06]  /*8af0*/  BRA `(.L_x_2793) ;  /* 0x0000000c00387947 */ /* 0x000fec0003800000 */
.L_x_2801:
[----:B------:R-:W-:-:S13]  /*8b00*/  ISETP.NE.AND P0, PT, R4, 0x7, PT ;  /* 0x000000070400780c */ /* 0x000fda0003f05270 */
[----:B------:R-:W-:Y:S05]  /*8b10*/  @!P0 BRA `(.L_x_2803) ;  /* 0x00000000003c8947 */ /* 0x000fea0003800000 */
[----:B------:R-:W-:-:S13]  /*8b20*/  ISETP.NE.AND P0, PT, R4, 0x8, PT ;  /* 0x000000080400780c */ /* 0x000fda0003f05270 */
[----:B------:R-:W-:Y:S05]  /*8b30*/  @!P0 BRA `(.L_x_2804) ;  /* 0x00000000001c8947 */ /* 0x000fea0003800000 */
[----:B------:R-:W-:-:S13]  /*8b40*/  ISETP.NE.AND P0, PT, R4, 0x9, PT ;  /* 0x000000090400780c */ /* 0x000fda0003f05270 */
[----:B------:R-:W-:Y:S05]  /*8b50*/  @P0 BRA `(.L_x_2798) ;  /* 0x0000000800700947 */ /* 0x000fea0003800000 */
[----:B------:R-:W-:Y:S02]  /*8b60*/  HADD2.F32 R4, -RZ, R0.H0_H0 ;  /* 0x20000000ff047230 */ /* 0x000fe40000004100 */
[----:B------:R-:W-:Y:S02]  /*8b70*/  IMAD.MOV.U32 R5, RZ, RZ, RZ ;  /* 0x000000ffff057224 */ /* 0x000fe400078e00ff */
[----:B------:R-:W-:-:S03]  /*8b80*/  IMAD.MOV.U32 R22, RZ, RZ, R26 ;  /* 0x000000ffff167224 */ /* 0x000fc600078e001a */
[----:B------:R3:W-:Y:S01]  /*8b90*/  STG.E.64 desc[UR36][R2.64], R4 ;  /* 0x0000000402007986 */ /* 0x0007e2000c101b24 */
[----:B------:R-:W-:Y:S05]  /*8ba0*/  BRA `(.L_x_2793) ;  /* 0x0000000c000c7947 */ /* 0x000fea0003800000 */
.L_x_2804:
[----:B------:R-:W-:Y:S02]  /*8bb0*/  HADD2.F32 R0, -RZ, R0.H0_H0 ;  /* 0x20000000ff007230 */ /* 0x000fe40000004100 */
[----:B------:R-:W-:-:S03]  /*8bc0*/  IMAD.MOV.U32 R22, RZ, RZ, R26 ;  /* 0x000000ffff167224 */ /* 0x000fc600078e001a */
[----:B------:R-:W-:-:S04]  /*8bd0*/  F2FP.F16.F32.PACK_AB R0, RZ, R0 ;  /* 0x00000000ff00723e */ /* 0x000fc800000000ff */
[----:B------:R-:W-:-:S05]  /*8be0*/  PRMT R0, R0, 0x5410, RZ ;  /* 0x0000541000007816 */ /* 0x000fca00000000ff */
[----:B------:R4:W-:Y:S01]  /*8bf0*/  STG.E desc[UR36][R2.64], R0 ;  /* 0x0000000002007986 */ /* 0x0009e2000c101924 */
[----:B------:R-:W-:Y:S05]  /*8c00*/  BRA `(.L_x_2793) ;  /* 0x0000000800f47947 */ /* 0x000fea0003800000 */
.L_x_2803:
[----:B------:R-:W-:Y:S02]  /*8c10*/  HADD2.F32 R4, -RZ, R0.H0_H0 ;  /* 0x20000000ff047230 */ /* 0x000fe40000004100 */
[----:B------:R-:W-:-:S03]  /*8c20*/  IMAD.MOV.U32 R22, RZ, RZ, R26 ;  /* 0x000000ffff167224 */ /* 0x000fc600078e001a */
[----:B------:R-:W-:-:S06]  /*8c30*/  FMUL.FTZ R4, R4, 1 ;  /* 0x3f80000004047820 */ /* 0x000fcc0000410000 */
[----:B------:R-:W0:Y:S02]  /*8c40*/  F2F.F64.F32 R4, R4 ;  /* 0x0000000400047310 */ /* 0x000e240000201800 */
[----:B0-----:R0:W-:Y:S01]  /*8c50*/  STG.E.64 desc[UR36][R2.64], R4 ;  /* 0x0000000402007986 */ /* 0x0011e2000c101b24 */
[----:B------:R-:W-:Y:S05]  /*8c60*/  BRA `(.L_x_2793) ;  /* 0x0000000800dc7947 */ /* 0x000fea0003800000 */
.L_x_2794:
        /* <DEDUP_REMOVED lines=10> */
[----:B------:R-:W-:-:S04]  /*8d10*/  FSETP.NEU.FTZ.AND P0, PT, R0, RZ, PT ;  /* 0x000000ff0000720b */ /* 0x000fc80003f1d000 */
[----:B------:R-:W-:-:S05]  /*8d20*/  SEL R5, RZ, 0x1, !P0 ;  /* 0x00000001ff057807 */ /* 0x000fca0004000000 */
[----:B------:R0:W-:Y:S01]  /*8d30*/  STG.E.U8 desc[UR36][R2.64], R5 ;  /* 0x0000000502007986 */ /* 0x0001e2000c101124 */
[----:B------:R-:W-:Y:S05]  /*8d40*/  BRA `(.L_x_2793) ;  /* 0x0000000800a47947 */ /* 0x000fea0003800000 */
.L_x_2807:
[----:B------:R-:W-:Y:S01]  /*8d50*/  HADD2.F32 R0, -RZ, R0.H0_H0 ;  /* 0x20000000ff007230 */ /* 0x000fe20000004100 */
[----:B------:R-:W-:Y:S01]  /*8d60*/  CS2R R6, SRZ ;  /* 0x0000000000067805 */ /* 0x000fe2000001ff00 */
[----:B------:R-:W-:-:S03]  /*8d70*/  IMAD.MOV.U32 R22, RZ, RZ, R26 ;  /* 0x000000ffff167224 */ /* 0x000fc600078e001a */
[----:B------:R-:W-:-:S04]  /*8d80*/  FMUL.FTZ R0, R0, 1 ;  /* 0x3f80000000007820 */ /* 0x000fc80000410000 */
[----:B------:R-:W0:Y:S02]  /*8d90*/  F2F.F64.F32 R4, R0 ;  /* 0x0000000000047310 */ /* 0x000e240000201800 */
[----:B0-----:R0:W-:Y:S01]  /*8da0*/  STG.E.128 desc[UR36][R2.64], R4 ;  /* 0x0000000402007986 */ /* 0x0011e2000c101d24 */
[----:B------:R-:W-:Y:S05]  /*8db0*/  BRA `(.L_x_2793) ;  /* 0x0000000800887947 */ /* 0x000fea0003800000 */
.L_x_2806:
[----:B------:R-:W-:-:S13]  /*8dc0*/  ISETP.NE.AND P0, PT, R4, 0xf, PT ;  /* 0x0000000f0400780c */ /* 0x000fda0003f05270 */
[----:B------:R-:W-:Y:S05]  /*8dd0*/  @!P0 BRA `(.L_x_2808) ;  /* 0x0000000000a88947 */ /* 0x000fea0003800000 */
[----:B------:R-:W-:-:S13]  /*8de0*/  ISETP.NE.AND P0, PT, R4, 0x17, PT ;  /* 0x000000170400780c */ /* 0x000fda0003f05270 */
[----:B------:R-:W-:Y:S05]  /*8df0*/  @!P0 BRA `(.L_x_2809) ;  /* 0x0000000000508947 */ /* 0x000fea0003800000 */
[----:B------:R-:W-:-:S13]  /*8e00*/  ISETP.NE.AND P0, PT, R4, 0x18, PT ;  /* 0x000000180400780c */ /* 0x000fda0003f05270 */
[----:B------:R-:W-:Y:S05]  /*8e10*/  @P0 BRA `(.L_x_2798) ;  /* 0x0000000400c00947 */ /* 0x000fea0003800000 */
        /* <DEDUP_REMOVED lines=13> */
.L_x_2811:
[----:B------:R-:W-:Y:S05]  /*8ef0*/  BSYNC.RECONVERGENT B0 ;  /* 0x0000000000007941 */ /* 0x000fea0003800200 */
.L_x_2810:
[----:B------:R-:W-:Y:S01]  /*8f00*/  LOP3.LUT R5, R0, 0x80, R5, 0xf8, !PT ;  /* 0x0000008000057812 */ /* 0x000fe200078ef805 */
[----:B------:R-:W-:-:S04]  /*8f10*/  IMAD.MOV.U32 R22, RZ, RZ, R26 ;  /* 0x000000ffff167224 */ /* 0x000fc800078e001a */
[----:B------:R0:W-:Y:S01]  /*8f20*/  STG.E.U8 desc[UR36][R2.64], R5 ;  /* 0x0000000502007986 */ /* 0x0001e2000c101124 */
[----:B------:R-:W-:Y:S05]  /*8f30*/  BRA `(.L_x_2793) ;  /* 0x0000000800287947 */ /* 0x000fea0003800000 */
.L_x_2809:
        /* <DEDUP_REMOVED lines=15> */
.L_x_2813:
[----:B------:R-:W-:Y:S05]  /*9030*/  BSYNC.RECONVERGENT B0 ;  /* 0x0000000000007941 */ /* 0x000fea0003800200 */
.L_x_2812:
[----:B------:R-:W-:Y:S01]  /*9040*/  LOP3.LUT R5, R0, 0x80, R5, 0xf8, !PT ;  /* 0x0000008000057812 */ /* 0x000fe200078ef805 */
[----:B------:R-:W-:-:S04]  /*9050*/  IMAD.MOV.U32 R22, RZ, RZ, R26 ;  /* 0x000000ffff167224 */ /* 0x000fc800078e001a */
[----:B------:R0:W-:Y:S01]  /*9060*/  STG.E.U8 desc[UR36][R2.64], R5 ;  /* 0x0000000502007986 */ /* 0x0001e2000c101124 */
[----:B------:R-:W-:Y:S05]  /*9070*/  BRA `(.L_x_2793) ;  /* 0x0000000400d87947 */ /* 0x000fea0003800000 */
.L_x_2808:
[----:B------:R-:W-:Y:S02]  /*9080*/  HADD2.F32 R0, -RZ, R0.H0_H0 ;  /* 0x20000000ff007230 */ /* 0x000fe40000004100 */
[----:B------:R-:W-:-:S03]  /*9090*/  IMAD.MOV.U32 R22, RZ, RZ, R26 ;  /* 0x000000ffff167224 */ /* 0x000fc600078e001a */
[----:B------:R-:W-:-:S05]  /*90a0*/  F2FP.BF16.F32.PACK_AB R0, RZ, R0 ;  /* 0x00000000ff00723e */ /* 0x000fca00000010ff */
[----:B------:R0:W-:Y:S01]  /*90b0*/  STG.E.U16 desc[UR36][R2.64], R0 ;  /* 0x0000000002007986 */ /* 0x0001e2000c101524 */
[----:B------:R-:W-:Y:S05]  /*90c0*/  BRA `(.L_x_2793) ;  /* 0x0000000400c47947 */ /* 0x000fea0003800000 */
.L_x_2805:
        /* <DEDUP_REMOVED lines=10> */
[----:B------:R-:W0:Y:S02]  /*9170*/  F2I.FTZ.U32.TRUNC.NTZ R5, R5 ;  /* 0x0000000500057305 */ /* 0x000e24000021f000 */
[----:B0-----:R0:W-:Y:S01]  /*9180*/  STG.E.U16 desc[UR36][R2.64], R5 ;  /* 0x0000000502007986 */ /* 0x0011e2000c101524 */
[----:B------:R-:W-:Y:S05]  /*9190*/  BRA `(.L_x_2793) ;  /* 0x0000000400907947 */ /* 0x000fea0003800000 */
.L_x_2816:
        /* <DEDUP_REMOVED lines=13> */
.L_x_2819:
[----:B------:R-:W-:-:S04]  /*9270*/  SHF.R.U32.HI R0, RZ, 0x14, R5 ;  /* 0x00000014ff007819 */ /* 0x000fc80000011605 */
[----:B------:R-:W-:-:S04]  /*9280*/  LOP3.LUT R0, R0, 0x1, RZ, 0xc0, !PT ;  /* 0x0000000100007812 */ /* 0x000fc800078ec0ff */
[----:B------:R-:W-:-:S04]  /*9290*/  IADD3 R0, PT, PT, R5, 0x487ffff, R0 ;  /* 0x0487ffff05007810 */ /* 0x000fc80007ffe000 */
[----:B------:R-:W-:-:S04]  /*92a0*/  SHF.R.U32.HI R0, RZ, 0x14, R0 ;  /* 0x00000014ff007819 */ /* 0x000fc80000011600 */
[----:B------:R-:W-:-:S07]  /*92b0*/  LOP3.LUT R4, R0, 0xff, RZ, 0xc0, !PT ;  /* 0x000000ff00047812 */ /* 0x000fce00078ec0ff */
.L_x_2820:
[----:B------:R-:W-:-:S04]  /*92c0*/  SHF.R.U32.HI R5, RZ, 0x18, R5 ;  /* 0x00000018ff057819 */ /* 0x000fc80000011605 */
[----:B------:R-:W-:-:S04]  /*92d0*/  LOP3.LUT R4, R4, 0x80, R5, 0xf8, !PT ;  /* 0x0000008004047812 */ /* 0x000fc800078ef805 */
[----:B------:R-:W-:-:S07]  /*92e0*/  PRMT R0, R4, 0x7610, R0 ;  /* 0x0000761004007816 */ /* 0x000fce0000000000 */
.L_x_2818:
[----:B------:R-:W-:Y:S05]  /*92f0*/  BSYNC.RECONVERGENT B0 ;  /* 0x0000000000007941 */ /* 0x000fea0003800200 */
.L_x_2817:
[----:B------:R0:W-:Y:S01]  /*9300*/  STG.E.U8 desc[UR36][R2.64], R0 ;  /* 0x0000000002007986 */ /* 0x0001e2000c101124 */
[----:B------:R-:W-:Y:S01]  /*9310*/  IMAD.MOV.U32 R22, RZ, RZ, R26 ;  /* 0x000000ffff167224 */ /* 0x000fe200078e001a */
[----:B------:R-:W-:Y:S06]  /*9320*/  BRA `(.L_x_2793) ;  /* 0x00000004002c7947 */ /* 0x000fec0003800000 */
.L_x_2815:
        /* <DEDUP_REMOVED lines=13> */
.L_x_2823:
[----:B------:R-:W-:-:S04]  /*9400*/  SHF.R.U32.HI R0, RZ, 0x15, R5 ;  /* 0x00000015ff007819 */ /* 0x000fc80000011605 */
[----:B------:R-:W-:-:S04]  /*9410*/  LOP3.LUT R0, R0, 0x1, RZ, 0xc0, !PT ;  /* 0x0000000100007812 */ /* 0x000fc800078ec0ff */
[----:B------:R-:W-:-:S04]  /*9420*/  IADD3 R0, PT, PT, R5, 0x88fffff, R0 ;  /* 0x088fffff05007810 */ /* 0x000fc80007ffe000 */
[----:B------:R-:W-:-:S04]  /*9430*/  SHF.R.U32.HI R0, RZ, 0x15, R0 ;  /* 0x00000015ff007819 */ /* 0x000fc80000011600 */
[----:B------:R-:W-:-:S07]  /*9440*/  LOP3.LUT R4, R0, 0xff, RZ, 0xc0, !PT ;  /* 0x000000ff00047812 */ /* 0x000fce00078ec0ff */
.L_x_2824:
[----:B------:R-:W-:-:S04]  /*9450*/  SHF.R.U32.HI R5, RZ, 0x18, R5 ;  /* 0x00000018ff057819 */ /* 0x000fc80000011605 */
[----:B------:R-:W-:-:S04]  /*9460*/  LOP3.LUT R4, R4, 0x80, R5, 0xf8, !PT ;  /* 0x0000008004047812 */ /* 0x000fc800078ef805 */
[----:B------:R-:W-:-:S07]  /*9470*/  PRMT R0, R4, 0x7610, R0 ;  /* 0x0000761004007816 */ /* 0x000fce0000000000 */
.L_x_2822:
[----:B------:R-:W-:Y:S05]  /*9480*/  BSYNC.RECONVERGENT B0 ;  /* 0x0000000000007941 */ /* 0x000fea0003800200 */
.L_x_2821:
[----:B------:R0:W-:Y:S01]  /*9490*/  STG.E.U8 desc[UR36][R2.64], R0 ;  /* 0x0000000002007986 */ /* 0x0001e2000c101124 */
[----:B------:R-:W-:Y:S01]  /*94a0*/  IMAD.MOV.U32 R22, RZ, RZ, R26 ;  /* 0x000000ffff167224 */ /* 0x000fe200078e001a */
[----:B------:R-:W-:Y:S06]  /*94b0*/  BRA `(.L_x_2793) ;  /* 0x0000000000c87947 */ /* 0x000fec0003800000 */
.L_x_2814:
[----:B------:R-:W-:-:S13]  /*94c0*/  ISETP.NE.AND P0, PT, R4, 0x1c, PT ;  /* 0x0000001c0400780c */ /* 0x000fda0003f05270 */
[----:B------:R-:W-:Y:S05]  /*94d0*/  @!P0 BRA `(.L_x_2825) ;  /* 0x0000000000b08947 */ /* 0x000fea0003800000 */
[----:B------:R-:W-:-:S13]  /*94e0*/  ISETP.NE.AND P0, PT, R4, 0x1d, PT ;  /* 0x0000001d0400780c */ /* 0x000fda0003f05270 */
[----:B------:R-:W-:Y:S05]  /*94f0*/  @!P0 BRA `(.L_x_2826) ;  /* 0x0000000000948947 */ /* 0x000fea0003800000 */
[----:B------:R-:W-:-:S13]  /*9500*/  ISETP.NE.AND P0, PT, R4, 0x2c, PT ;  /* 0x0000002c0400780c */ /* 0x000fda0003f05270 */
[----:B------:R-:W-:Y:S05]  /*9510*/  @!P0 BRA `(.L_x_2827) ;  /* 0x0000000000488947 */ /* 0x000fea0003800000 */
.L_x_2798:
        /* <DEDUP_REMOVED lines=16> */
.L_x_2828:
[----:B------:R-:W-:Y:S01]  /*9620*/  IMAD.MOV.U32 R22, RZ, RZ, R26 ;  /* 0x000000ffff167224 */ /* 0x000fe200078e001a */
[----:B------:R-:W-:Y:S06]  /*9630*/  BRA `(.L_x_2793) ;  /* 0x0000000000687947 */ /* 0x000fec0003800000 */
.L_x_2827:
[----:B------:R-:W-:Y:S02]  /*9640*/  HADD2.F32 R5, -RZ, R0.H0_H0 ;  /* 0x20000000ff057230 */ /* 0x000fe40000004100 */
        /* <DEDUP_REMOVED lines=16> */
.L_x_2826:
[----:B------:R-:W-:Y:S02]  /*9750*/  HADD2.F32 R4, -RZ, R0.H0_H0 ;  /* 0x20000000ff047230 */ /* 0x000fe40000004100 */
[----:B------:R-:W-:-:S04]  /*9760*/  IMAD.MOV.U32 R22, RZ, RZ, R26 ;  /* 0x000000ffff167224 */ /* 0x000fc800078e001a */
[----:B------:R-:W0:Y:S02]  /*9770*/  F2I.U64.TRUNC R4, R4 ;  /* 0x0000000400047311 */ /* 0x000e24000020d800 */
[----:B0-----:R0:W-:Y:S01]  /*9780*/  STG.E.64 desc[UR36][R2.64], R4 ;  /* 0x0000000402007986 */ /* 0x0011e2000c101b24 */
[----:B------:R-:W-:Y:S05]  /*9790*/  BRA `(.L_x_2793) ;  /* 0x0000000000107947 */ /* 0x000fea0003800000 */
.L_x_2825:
[----:B------:R-:W-:Y:S02]  /*97a0*/  HADD2.F32 R0, -RZ, R0.H0_H0 ;  /* 0x20000000ff007230 */ /* 0x000fe40000004100 */
[----:B------:R-:W-:Y:S02]  /*97b0*/  IMAD.MOV.U32 R22, RZ, RZ, R26 ;  /* 0x000000ffff167224 */ /* 0x000fe400078e001a */
[----:B------:R-:W0:Y:S02]  /*97c0*/  F2I.FTZ.U32.TRUNC.NTZ R5, R0 ;  /* 0x0000000000057305 */ /* 0x000e24000021f000 */
[----:B0-----:R0:W-:Y:S03]  /*97d0*/  STG.E desc[UR36][R2.64], R5 ;  /* 0x0000000502007986 */ /* 0x0011e6000c101924 */
.L_x_2793:
[----:B------:R-:W-:Y:S05]  /*97e0*/  BSYNC.RECONVERGENT B6 ;  /* 0x0000000000067941 */ /* 0x000fea0003800200 */
.L_x_2792:
[----:B------:R-:W-:Y:S01]  /*97f0*/  ISETP.GE.AND P0, PT, R22, R25, PT ;  /* 0x000000191600720c */ /* 0x000fe20003f06270 */
[----:B------:R-:W-:-:S12]  /*9800*/  BSSY.RECONVERGENT B6, `(.L_x_2829) ;  /* 0x00001f0000067945 */ /* 0x000fd80003800200 */
[----:B------:R-:W-:Y:S05]  /*9810*/  @P0 BRA `(.L_x_2830) ;  /* 0x0000001c00b80947 */ /* 0x000fea0003800000 */
[----:B------:R-:W5:Y:S01]  /*9820*/  LDCU UR4, c[0x0][0x3b4] ;  /* 0x00007680ff0477ac */ /* 0x000f620008000800 */
[----:B0-234-:R-:W0:Y:S01]  /*9830*/  LDC.64 R2, c[0x0][0x388] ;  /* 0x0000e200ff027b82 */ /* 0x01de220000000a00 */
[----:B------:R-:W-:Y:S01]  /*9840*/  IMAD R0, R27, 0x200, R22 ;  /* 0x000002001b007824 */ /* 0x000fe200078e0216 */
[----:B-1----:R-:W-:-:S03]  /*9850*/  PRMT R4, R16, 0x9910, RZ ;  /* 0x0000991010047816 */ /* 0x002fc600000000ff */
        /* <DEDUP_REMOVED lines=14> */
[----:B------:R-:W-:-:S06]  /*9940*/  HADD2.F32 R19, -RZ, R19.H0_H0 ;  /* 0x20000013ff137230 */ /* 0x000fcc0000004100 */
[----:B------:R-:W0:Y:S02]  /*9950*/  F2I.FTZ.TRUNC.NTZ R19, R19 ;  /* 0x0000001300137305 */ /* 0x000e24000021f100 */
[----:B0-----:R0:W-:Y:S01]  /*9960*/  STG.E.U8 desc[UR36][R2.64], R19 ;  /* 0x0000001302007986 */ /* 0x0011e2000c101124 */
[----:B------:R-:W-:Y:S05]  /*9970*/  BRA `(.L_x_2836) ;  /* 0x0000000c007c7947 */ /* 0x000fea0003800000 */
.L_x_2834:
[----:B------:R-:W-:-:S06]  /*9980*/  HADD2.F32 R5, -RZ, R19.H0_H0 ;  /* 0x20000013ff057230 */ /* 0x000fcc0000004100 */
[----:B------:R-:W0:Y:S02]  /*9990*/  F2I.S64.TRUNC R4, R5 ;  /* 0x0000000500047311 */ /* 0x000e24000020d900 */
[----:B0-----:R0:W-:Y:S01]  /*99a0*/  STG.E.U8 desc[UR36][R2.64], R4 ;  /* 0x0000000402007986 */ /* 0x0011e2000c101124 */
[----:B------:R-:W-:Y:S05]  /*99b0*/  BRA `(.L_x_2836) ;  /* 0x0000000c006c7947 */ /* 0x000fea0003800000 */
.L_x_2833:
[----:B------:R-:W-:-:S13]  /*99c0*/  ISETP.NE.AND P0, PT, R0, 0x2, PT ;  /* 0x000000020000780c */ /* 0x000fda0003f05270 */
[----:B------:R-:W-:Y:S05]  /*99d0*/  @!P0 BRA `(.L_x_2837) ;  /* 0x0000000000308947 */ /* 0x000fea0003800000 */
[----:B------:R-:W-:-:S13]  /*99e0*/  ISETP.NE.AND P0, PT, R0, 0x3, PT ;  /* 0x000000030000780c */ /* 0x000fda0003f05270 */
[----:B------:R-:W-:Y:S05]  /*99f0*/  @!P0 BRA `(.L_x_2838) ;  /* 0x0000000000188947 */ /* 0x000fea0003800000 */
[----:B------:R-:W-:-:S13]  /*9a00*/  ISETP.NE.AND P0, PT, R0, 0x4, PT ;  /* 0x000000040000780c */ /* 0x000fda0003f05270 */
[----:B------:R-:W-:Y:S05]  /*9a10*/  @P0 BRA `(.L_x_2835) ;  /* 0x0000000800700947 */ /* 0x000fea0003800000 */
[----:B------:R-:W-:-:S06]  /*9a20*/  HADD2.F32 R4, -RZ, R19.H0_H0 ;  /* 0x20000013ff047230 */ /* 0x000fcc0000004100 */
[----:B------:R-:W0:Y:S02]  /*9a30*/  F2I.S64.TRUNC R4, R4 ;  /* 0x0000000400047311 */ /* 0x000e24000020d900 */
[----:B0-----:R0:W-:Y:S01]  /*9a40*/  STG.E.64 desc[UR36][R2.64], R4 ;  /* 0x0000000402007986 */ /* 0x0011e2000c101b24 */
[----:B------:R-:W-:Y:S05]  /*9a50*/  BRA `(.L_x_2836) ;  /* 0x0000000c00447947 */ /* 0x000fea0003800000 */
.L_x_2838:
[----:B------:R-:W-:-:S06]  /*9a60*/  HADD2.F32 R19, -RZ, R19.H0_H0 ;  /* 0x20000013ff137230 */ /* 0x000fcc0000004100 */
[----:B------:R-:W0:Y:S02]  /*9a70*/  F2I.FTZ.TRUNC.NTZ R19, R19 ;  /* 0x0000001300137305 */ /* 0x000e24000021f100 */
[----:B0-----:R0:W-:Y:S01]  /*9a80*/  STG.E desc[UR36][R2.64], R19 ;  /* 0x0000001302007986 */ /* 0x0011e2000c101924 */
[----:B------:R-:W-:Y:S05]  /*9a90*/  BRA `(.L_x_2836) ;  /* 0x0000000c00347947 */ /* 0x000fea0003800000 */
.L_x_2837:
[----:B------:R-:W-:-:S06]  /*9aa0*/  HADD2.F32 R19, -RZ, R19.H0_H0 ;  /* 0x20000013ff137230 */ /* 0x000fcc0000004100 */
[----:B------:R-:W0:Y:S02]  /*9ab0*/  F2I.FTZ.TRUNC.NTZ R19, R19 ;  /* 0x0000001300137305 */ /* 0x000e24000021f100 */
[----:B0-----:R0:W-:Y:S01]  /*9ac0*/  STG.E.U16 desc[UR36][R2.64], R19 ;  /* 0x0000001302007986 */ /* 0x0011e2000c101524 */
[----:B------:R-:W-:Y:S05]  /*9ad0*/  BRA `(.L_x_2836) ;  /* 0x0000000c00247947 */ /* 0x000fea0003800000 */
.L_x_2832:
[----:B------:R-:W-:-:S13]  /*9ae0*/  ISETP.GT.AND P0, PT, R0, 0x6, PT ;  /* 0x000000060000780c */ /* 0x000fda0003f04270 */
[----:B------:R-:W-:Y:S05]  /*9af0*/  @P0 BRA `(.L_x_2839) ;  /* 0x0000000000240947 */ /* 0x000fea0003800000 */
[----:B------:R-:W-:-:S13]  /*9b00*/  ISETP.NE.AND P0, PT, R0, 0x5, PT ;  /* 0x000000050000780c */ /* 0x000fda0003f05270 */
[----:B------:R-:W-:Y:S05]  /*9b10*/  @!P0 BRA `(.L_x_2840) ;  /* 0x0000000000148947 */ /* 0x000fea0003800000 */
[----:B------:R-:W-:-:S13]  /*9b20*/  ISETP.NE.AND P0, PT, R0, 0x6, PT ;  /* 0x000000060000780c */ /* 0x000fda0003f05270 */
[----:B------:R-:W-:Y:S05]  /*9b30*/  @P0 BRA `(.L_x_2835) ;  /* 0x0000000800280947 */ /* 0x000fea0003800000 */
[----:B------:R-:W-:-:S05]  /*9b40*/  HADD2.F32 R19, -RZ, R19.H0_H0 ;  /* 0x20000013ff137230 */ /* 0x000fca0000004100 */
[----:B------:R1:W-:Y:S01]  /*9b50*/  STG.E desc[UR36][R2.64], R19 ;  /* 0x0000001302007986 */ /* 0x0003e2000c101924 */
[----:B------:R-:W-:Y:S05]  /*9b60*/  BRA `(.L_x_2836) ;  /* 0x0000000c00007947 */ /* 0x000fea0003800000 */
.L_x_2840:
[----:B------:R0:W-:Y:S01]  /*9b70*/  STG.E.U16 desc[UR36][R2.64], R19 ;  /* 0x0000001302007986 */ /* 0x0001e2000c101524 */
[----:B------:R-:W-:Y:S05]  /*9b80*/  BRA `(.L_x_2836) ;  /* 0x0000000800f87947 */ /* 0x000fea0003800000 */
.L_x_2839:
[----:B------:R-:W-:-:S13]  /*9b90*/  ISETP.NE.AND P0, PT, R0, 0x7, PT ;  /* 0x000000070000780c */ /* 0x000fda0003f05270 */
[----:B------:R-:W-:Y:S05]  /*9ba0*/  @!P0 BRA `(.L_x_2841) ;  /* 0x0000000000348947 */ /* 0x000fea0003800000 */
[----:B------:R-:W-:-:S13]  /*9bb0*/  ISETP.NE.AND P0, PT, R0, 0x8, PT ;  /* 0x000000080000780c */ /* 0x000fda0003f05270 */
[----:B------:R-:W-:Y:S05]  /*9bc0*/  @!P0 BRA `(.L_x_2842) ;  /* 0x0000000000188947 */ /* 0x000fea0003800000 */
[----:B------:R-:W-:-:S13]  /*9bd0*/  ISETP.NE.AND P0, PT, R0, 0x9, PT ;  /* 0x000000090000780c */ /* 0x000fda0003f05270 */
[----:B------:R-:W-:Y:S05]  /*9be0*/  @P0 BRA `(.L_x_2835) ;  /* 0x0000000400fc0947 */ /* 0x000fea0003800000 */
[----:B------:R-:W-:Y:S02]  /*9bf0*/  HADD2.F32 R4, -RZ, R19.H0_H0 ;  /* 0x20000013ff047230 */ /* 0x000fe40000004100 */
[----:B------:R-:W-:-:S05]  /*9c00*/  IMAD.MOV.U32 R5, RZ, RZ, RZ ;  /* 0x000000ffff057224 */ /* 0x000fca00078e00ff */
[----:B------:R3:W-:Y:S01]  /*9c10*/  STG.E.64 desc[UR36][R2.64], R4 ;  /* 0x0000000402007986 */ /* 0x0007e2000c101b24 */
[----:B------:R-:W-:Y:S05]  /*9c20*/  BRA `(.L_x_2836) ;  /* 0x0000000800d07947 */ /* 0x000fea0003800000 */
.L_x_2842:
[----:B------:R-:W-:-:S05]  /*9c30*/  HADD2.F32 R0, -RZ, R19.H0_H0 ;  /* 0x20000013ff007230 */ /* 0x000fca0000004100 */
[----:B------:R-:W-:-:S04]  /*9c40*/  F2FP.F16.F32.PACK_AB R0, RZ, R0 ;  /* 0x00000000ff00723e */ /* 0x000fc800000000ff */
[----:B------:R-:W-:-:S05]  /*9c50*/  PRMT R0, R0, 0x5410, RZ ;  /* 0x0000541000007816 */ /* 0x000fca00000000ff */
[----:B------:R2:W-:Y:S01]  /*9c60*/  STG.E desc[UR36][R2.64], R0 ;  /* 0x0000000002007986 */ /* 0x0005e2000c101924 */
[----:B------:R-:W-:Y:S05]  /*9c70*/  BRA `(.L_x_2836) ;  /* 0x0000000800bc7947 */ /* 0x000fea0003800000 */
.L_x_2841:
[----:B------:R-:W-:-:S05]  /*9c80*/  HADD2.F32 R4, -RZ, R19.H0_H0 ;  /* 0x20000013ff047230 */ /* 0x000fca0000004100 */
[----:B------:R-:W-:-:S06]  /*9c90*/  FMUL.FTZ R4, R4, 1 ;  /* 0x3f80000004047820 */ /* 0x000fcc0000410000 */
[----:B------:R-:W0:Y:S02]  /*9ca0*/  F2F.F64.F32 R4, R4 ;  /* 0x0000000400047310 */ /* 0x000e240000201800 */
[----:B0-----:R4:W-:Y:S01]  /*9cb0*/  STG.E.64 desc[UR36][R2.64], R4 ;  /* 0x0000000402007986 */ /* 0x0019e2000c101b24 */
[----:B------:R-:W-:Y:S05]  /*9cc0*/  BRA `(.L_x_2836) ;  /* 0x0000000800a87947 */ /* 0x000fea0003800000 */
.L_x_2831:
        /* <DEDUP_REMOVED lines=10> */
[----:B------:R-:W-:-:S06]  /*9d70*/  HADD2.F32 R5, -RZ, R19.H0_H0 ;  /* 0x20000013ff057230 */ /* 0x000fcc0000004100 */
[----:B------:R-:W0:Y:S02]  /*9d80*/  F2I.FTZ.U32.TRUNC.NTZ R5, R5 ;  /* 0x0000000500057305 */ /* 0x000e24000021f000 */
[----:B0-----:R0:W-:Y:S01]  /*9d90*/  STG.E.U16 desc[UR36][R2.64], R5 ;  /* 0x0000000502007986 */ /* 0x0011e2000c101524 */
[----:B------:R-:W-:Y:S05]  /*9da0*/  BRA `(.L_x_2836) ;  /* 0x0000000800707947 */ /* 0x000fea0003800000 */
.L_x_2846:
        /* <DEDUP_REMOVED lines=18> */
.L_x_2849:
[----:B------:R-:W-:-:S04]  /*9ed0*/  SHF.R.U32.HI R5, RZ, 0x18, R5 ;  /* 0x00000018ff057819 */ /* 0x000fc80000011605 */
[----:B------:R-:W-:-:S07]  /*9ee0*/  LOP3.LUT R0, R0, 0x80, R5, 0xf8, !PT ;  /* 0x0000008000007812 */ /* 0x000fce00078ef805 */
.L_x_2848:
[----:B------:R-:W-:Y:S05]  /*9ef0*/  BSYNC.RECONVERGENT B0 ;  /* 0x0000000000007941 */ /* 0x000fea0003800200 */
.L_x_2847:
[----:B------:R0:W-:Y:S01]  /*9f00*/  STG.E.U8 desc[UR36][R2.64], R0 ;  /* 0x0000000002007986 */ /* 0x0001e2000c101124 */
[----:B------:R-:W-:Y:S05]  /*9f10*/  BRA `(.L_x_2836) ;  /* 0x0000000800147947 */ /* 0x000fea0003800000 */
.L_x_2845:
        /* <DEDUP_REMOVED lines=18> */
.L_x_2852:
[----:B------:R-:W-:-:S04]  /*a040*/  SHF.R.U32.HI R5, RZ, 0x18, R5 ;  /* 0x00000018ff057819 */ /* 0x000fc80000011605 */
[----:B------:R-:W-:-:S07]  /*a050*/  LOP3.LUT R0, R0, 0x80, R5, 0xf8, !PT ;  /* 0x0000008000007812 */ /* 0x000fce00078ef805 */
.L_x_2851:
[----:B------:R-:W-:Y:S05]  /*a060*/  BSYNC.RECONVERGENT B0 ;  /* 0x0000000000007941 */ /* 0x000fea0003800200 */
.L_x_2850:
[----:B------:R0:W-:Y:S01]  /*a070*/  STG.E.U8 desc[UR36][R2.64], R0 ;  /* 0x0000000002007986 */ /* 0x0001e2000c101124 */
[----:B------:R-:W-:Y:S05]  /*a080*/  BRA `(.L_x_2836) ;  /* 0x0000000400b87947 */ /* 0x000fea0003800000 */
.L_x_2844:
[----:B------:R-:W-:-:S13]  /*a090*/  ISETP.NE.AND P0, PT, R0, 0x1c, PT ;  /* 0x0000001c0000780c */ /* 0x000fda0003f05270 */
[----:B------:R-:W-:Y:S05]  /*a0a0*/  @!P0 BRA `(.L_x_2853) ;  /* 0x0000000000608947 */ /* 0x000fea0003800000 */
[----:B------:R-:W-:-:S13]  /*a0b0*/  ISETP.NE.AND P0, PT, R0, 0x1d, PT ;  /* 0x0000001d0000780c */ /* 0x000fda0003f05270 */
[----:B------:R-:W-:Y:S05]  /*a0c0*/  @!P0 BRA `(.L_x_2854) ;  /* 0x0000000000488947 */ /* 0x000fea0003800000 */
[----:B------:R-:W-:-:S13]  /*a0d0*/  ISETP.NE.AND P0, PT, R0, 0x2c, PT ;  /* 0x0000002c0000780c */ /* 0x000fda0003f05270 */
[----:B------:R-:W-:Y:S05]  /*a0e0*/  @P0 BRA `(.L_x_2835) ;  /* 0x0000000000bc0947 */ /* 0x000fea0003800000 */
        /* <DEDUP_REMOVED lines=16> */
.L_x_2854:
[----:B------:R-:W-:-:S06]  /*a1f0*/  HADD2.F32 R4, -RZ, R19.H0_H0 ;  /* 0x20000013ff047230 */ /* 0x000fcc0000004100 */
[----:B------:R-:W0:Y:S02]  /*a200*/  F2I.U64.TRUNC R4, R4 ;  /* 0x0000000400047311 */ /* 0x000e24000020d800 */
[----:B0-----:R0:W-:Y:S01]  /*a210*/  STG.E.64 desc[UR36][R2.64], R4 ;  /* 0x0000000402007986 */ /* 0x0011e2000c101b24 */
[----:B------:R-:W-:Y:S05]  /*a220*/  BRA `(.L_x_2836) ;  /* 0x0000000400507947 */ /* 0x000fea0003800000 */
.L_x_2853:
[----:B------:R-:W-:-:S06]  /*a230*/  HADD2.F32 R19, -RZ, R19.H0_H0 ;  /* 0x20000013ff137230 */ /* 0x000fcc0000004100 */
[----:B------:R-:W0:Y:S02]  /*a240*/  F2I.FTZ.U32.TRUNC.NTZ R19, R19 ;  /* 0x0000001300137305 */ /* 0x000e24000021f000 */
[----:B0-----:R0:W-:Y:S01]  /*a250*/  STG.E desc[UR36][R2.64], R19 ;  /* 0x0000001302007986 */ /* 0x0011e2000c101924 */
[----:B------:R-:W-:Y:S05]  /*a260*/  BRA `(.L_x_2836) ;  /* 0x0000000400407947 */ /* 0x000fea0003800000 */
.L_x_2843:
[----:B------:R-:W-:-:S13]  /*a270*/  ISETP.GT.AND P0, PT, R0, 0xe, PT ;  /* 0x0000000e0000780c */ /* 0x000fda0003f04270 */
[----:B------:R-:W-:Y:S05]  /*a280*/  @P0 BRA `(.L_x_2855) ;  /* 0x00000000003c0947 */ /* 0x000fea0003800000 */
[----:B------:R-:W-:-:S13]  /*a290*/  ISETP.NE.AND P0, PT, R0, 0xa, PT ;  /* 0x0000000a0000780c */ /* 0x000fda0003f05270 */
[----:B------:R-:W-:Y:S05]  /*a2a0*/  @!P0 BRA `(.L_x_2856) ;  /* 0x00000000001c8947 */ /* 0x000fea0003800000 */
[----:B------:R-:W-:-:S13]  /*a2b0*/  ISETP.NE.AND P0, PT, R0, 0xb, PT ;  /* 0x0000000b0000780c */ /* 0x000fda0003f05270 */
[----:B------:R-:W-:Y:S05]  /*a2c0*/  @P0 BRA `(.L_x_2835) ;  /* 0x0000000000440947 */ /* 0x000fea0003800000 */
[----:B------:R-:W-:-:S05]  /*a2d0*/  HADD2.F32 R19, -RZ, R19.H0_H0 ;  /* 0x20000013ff137230 */ /* 0x000fca0000004100 */
[----:B------:R-:W-:-:S04]  /*a2e0*/  FSETP.NEU.FTZ.AND P0, PT, R19, RZ, PT ;  /* 0x000000ff1300720b */ /* 0x000fc80003f1d000 */
[----:B------:R-:W-:-:S05]  /*a2f0*/  SEL R5, RZ, 0x1, !P0 ;  /* 0x00000001ff057807 */ /* 0x000fca0004000000 */
[----:B------:R0:W-:Y:S01]  /*a300*/  STG.E.U8 desc[UR36][R2.64], R5 ;  /* 0x0000000502007986 */ /* 0x0001e2000c101124 */
[----:B------:R-:W-:Y:S05]  /*a310*/  BRA `(.L_x_2836) ;  /* 0x0000000400147947 */ /* 0x000fea0003800000 */
.L_x_2856:
[----:B------:R-:W-:Y:S01]  /*a320*/  HADD2.F32 R19, -RZ, R19.H0_H0 ;  /* 0x20000013ff137230 */ /* 0x000fe20000004100 */
[----:B------:R-:W-:-:S04]  /*a330*/  CS2R R6, SRZ ;  /* 0x0000000000067805 */ /* 0x000fc8000001ff00 */
[----:B------:R-:W-:-:S06]  /*a340*/  FMUL.FTZ R4, R19, 1 ;  /* 0x3f80000013047820 */ /* 0x000fcc0000410000 */
[----:B------:R-:W0:Y:S02]  /*a350*/  F2F.F64.F32 R4, R4 ;  /* 0x0000000400047310 */ /* 0x000e240000201800 */
[----:B0-----:R0:W-:Y:S01]  /*a360*/  STG.E.128 desc[UR36][R2.64], R4 ;  /* 0x0000000402007986 */ /* 0x0011e2000c101d24 */
[----:B------:R-:W-:Y:S05]  /*a370*/  BRA `(.L_x_2836) ;  /* 0x0000000000fc7947 */ /* 0x000fea0003800000 */
.L_x_2855:
[----:B------:R-:W-:-:S13]  /*a380*/  ISETP.NE.AND P0, PT, R0, 0xf, PT ;  /* 0x0000000f0000780c */ /* 0x000fda0003f05270 */
[----:B------:R-:W-:Y:S05]  /*a390*/  @!P0 BRA `(.L_x_2857) ;  /* 0x0000000000e88947 */ /* 0x000fea0003800000 */
[----:B------:R-:W-:-:S13]  /*a3a0*/  ISETP.NE.AND P0, PT, R0, 0x17, PT ;  /* 0x000000170000780c */ /* 0x000fda0003f05270 */
[----:B------:R-:W-:Y:S05]  /*a3b0*/  @!P0 BRA `(.L_x_2858) ;  /* 0x0000000000908947 */ /* 0x000fea0003800000 */
[----:B------:R-:W-:-:S13]  /*a3c0*/  ISETP.NE.AND P0, PT, R0, 0x18, PT ;  /* 0x000000180000780c */ /* 0x000fda0003f05270 */
[----:B------:R-:W-:Y:S05]  /*a3d0*/  @!P0 BRA `(.L_x_2859) ;  /* 0x0000000000448947 */ /* 0x000fea0003800000 */
.L_x_2835:
        /* <DEDUP_REMOVED lines=16> */
.L_x_2860:
[----:B------:R-:W-:Y:S05]  /*a4e0*/  BRA `(.L_x_2836) ;  /* 0x0000000000a07947 */ /* 0x000fea0003800000 */
.L_x_2859:
        /* <DEDUP_REMOVED lines=13> */
.L_x_2862:
[----:B------:R-:W-:Y:S05]  /*a5c0*/  BSYNC.RECONVERGENT B0 ;  /* 0x0000000000007941 */ /* 0x000fea0003800200 */
.L_x_2861:
[----:B------:R-:W-:-:S05]  /*a5d0*/  LOP3.LUT R5, R0, 0x80, R5, 0xf8, !PT ;  /* 0x0000008000057812 */ /* 0x000fca00078ef805 */
[----:B------:R0:W-:Y:S01]  /*a5e0*/  STG.E.U8 desc[UR36][R2.64], R5 ;  /* 0x0000000502007986 */ /* 0x0001e2000c101124 */
[----:B------:R-:W-:Y:S05]  /*a5f0*/  BRA `(.L_x_2836) ;  /* 0x00000000005c7947 */ /* 0x000fea0003800000 */
.L_x_2858:
        /* <DEDUP_REMOVED lines=12> */
.L_x_2864:
[----:B------:R-:W-:Y:S01]  /*a6c0*/  IMAD.MOV.U32 R0, RZ, RZ, 0x7f ;  /* 0x0000007fff007424 */ /* 0x000fe200078e00ff */
[----:B------:R-:W-:-:S04]  /*a6d0*/  ISETP.GT.U32.AND P0, PT, R4, 0x7f800000, PT ;  /* 0x7f8000000400780c */ /* 0x000fc80003f04070 */
[----:B------:R-:W-:-:S09]  /*a6e0*/  SEL R0, R0, 0x7c, P0 ;  /* 0x0000007c00007807 */ /* 0x000fd20000000000 */
.L_x_2865:
[----:B------:R-:W-:Y:S05]  /*a6f0*/  BSYNC.RECONVERGENT B0 ;  /* 0x0000000000007941 */ /* 0x000fea0003800200 */
.L_x_2863:
[----:B------:R-:W-:-:S04]  /*a700*/  SHF.R.U32.HI R5, RZ, 0x18, R5 ;  /* 0x00000018ff057819 */ /* 0x000fc80000011605 */
[----:B------:R-:W-:-:S05]  /*a710*/  LOP3.LUT R5, R0, 0x80, R5, 0xf8, !PT ;  /* 0x0000008000057812 */ /* 0x000fca00078ef805 */
[----:B------:R0:W-:Y:S01]  /*a720*/  STG.E.U8 desc[UR36][R2.64], R5 ;  /* 0x0000000502007986 */ /* 0x0001e2000c101124 */
[----:B------:R-:W-:Y:S05]  /*a730*/  BRA `(.L_x_2836) ;  /* 0x00000000000c7947 */ /* 0x000fea0003800000 */
.L_x_2857:
[----:B------:R-:W-:-:S05]  /*a740*/  HADD2.F32 R0, -RZ, R19.H0_H0 ;  /* 0x20000013ff007230 */ /* 0x000fca0000004100 */
[----:B------:R-:W-:-:S05]  /*a750*/  F2FP.BF16.F32.PACK_AB R0, RZ, R0 ;  /* 0x00000000ff00723e */ /* 0x000fca00000010ff */
[----:B------:R0:W-:Y:S02]  /*a760*/  STG.E.U16 desc[UR36][R2.64], R0 ;  /* 0x0000000002007986 */ /* 0x0001e4000c101524 */
.L_x_2836:
        /* <DEDUP_REMOVED lines=21> */
[----:B------:R-:W-:-:S04]  /*a8c0*/  HADD2.F32 R18, -RZ, R18.H0_H0 ;  /* 0x20000012ff127230 */ /* 0x000fc80000004100 */
[----:B------:R-:W0:Y:S02]  /*a8d0*/  F2I.FTZ.TRUNC.NTZ R5, R18 ;  /* 0x0000001200057305 */ /* 0x000e24000021f100 */
[----:B0-----:R0:W-:Y:S01]  /*a8e0*/  STG.E.U8 desc[UR36][R2.64], R5 ;  /* 0x0000000502007986 */ /* 0x0011e2000c101124 */
[----:B------:R-:W-:Y:S05]  /*a8f0*/  BRA `(.L_x_2871) ;  /* 0x0000000c007c7947 */ /* 0x000fea0003800000 */
.L_x_2869:
[----:B------:R-:W-:-:S06]  /*a900*/  HADD2.F32 R5, -RZ, R18.H0_H0 ;  /* 0x20000012ff057230 */ /* 0x000fcc0000004100 */
[----:B------:R-:W0:Y:S02]  /*a910*/  F2I.S64.TRUNC R4, R5 ;  /* 0x0000000500047311 */ /* 0x000e24000020d900 */
[----:B0-----:R0:W-:Y:S01]  /*a920*/  STG.E.U8 desc[UR36][R2.64], R4 ;  /* 0x0000000402007986 */ /* 0x0011e2000c101124 */
[----:B------:R-:W-:Y:S05]  /*a930*/  BRA `(.L_x_2871) ;  /* 0x0000000c006c7947 */ /* 0x000fea0003800000 */
.L_x_2868:
        /* <DEDUP_REMOVED lines=10> */
.L_x_2873:
[----:B------:R-:W-:-:S04]  /*a9e0*/  HADD2.F32 R18, -RZ, R18.H0_H0 ;  /* 0x20000012ff127230 */ /* 0x000fc80000004100 */
[----:B------:R-:W0:Y:S02]  /*a9f0*/  F2I.FTZ.TRUNC.NTZ R5, R18 ;  /* 0x0000001200057305 */ /* 0x000e24000021f100 */
[----:B0-----:R0:W-:Y:S01]  /*aa00*/  STG.E desc[UR36][R2.64], R5 ;  /* 0x0000000502007986 */ /* 0x0011e2000c101924 */
[----:B------:R-:W-:Y:S05]  /*aa10*/  BRA `(.L_x_2871) ;  /* 0x0000000c00347947 */ /* 0x000fea0003800000 */
.L_x_2872:
[----:B------:R-:W-:-:S04]  /*aa20*/  HADD2.F32 R18, -RZ, R18.H0_H0 ;  /* 0x20000012ff127230 */ /* 0x000fc80000004100 */
[----:B------:R-:W0:Y:S02]  /*aa30*/  F2I.FTZ.TRUNC.NTZ R5, R18 ;  /* 0x0000001200057305 */ /* 0x000e24000021f100 */
[----:B0-----:R0:W-:Y:S01]  /*aa40*/  STG.E.U16 desc[UR36][R2.64], R5 ;  /* 0x0000000502007986 */ /* 0x0011e2000c101524 */
[----:B------:R-:W-:Y:S05]  /*aa50*/  BRA `(.L_x_2871) ;  /* 0x0000000c00247947 */ /* 0x000fea0003800000 */
.L_x_2867:
        /* <DEDUP_REMOVED lines=9> */
.L_x_2875:
[----:B------:R0:W-:Y:S01]  /*aaf0*/  STG.E.U16 desc[UR36][R2.64], R18 ;  /* 0x0000001202007986 */ /* 0x0001e2000c101524 */
[----:B------:R-:W-:Y:S05]  /*ab00*/  BRA `(.L_x_2871) ;  /* 0x0000000800f87947 */ /* 0x000fea0003800000 */
.L_x_2874:
        /* <DEDUP_REMOVED lines=10> */
.L_x_2877:
[----:B------:R-:W-:-:S05]  /*abb0*/  HADD2.F32 R0, -RZ, R18.H0_H0 ;  /* 0x20000012ff007230 */ /* 0x000fca0000004100 */
[----:B------:R-:W-:-:S04]  /*abc0*/  F2FP.F16.F32.PACK_AB R0, RZ, R0 ;  /* 0x00000000ff00723e */ /* 0x000fc800000000ff */
[----:B------:R-:W-:-:S05]  /*abd0*/  PRMT R0, R0, 0x5410, RZ ;  /* 0x0000541000007816 */ /* 0x000fca00000000ff */
[----:B------:R0:W-:Y:S01]  /*abe0*/  STG.E desc[UR36][R2.64], R0 ;  /* 0x0000000002007986 */ /* 0x0001e2000c101924 */
[----:B------:R-:W-:Y:S05]  /*abf0*/  BRA `(.L_x_2871) ;  /* 0x0000000800bc7947 */ /* 0x000fea0003800000 */
.L_x_2876:
[----:B------:R-:W-:-:S05]  /*ac00*/  HADD2.F32 R4, -RZ, R18.H0_H0 ;  /* 0x20000012ff047230 */ /* 0x000fca0000004100 */
[----:B------:R-:W-:-:S06]  /*ac10*/  FMUL.FTZ R4, R4, 1 ;  /* 0x3f80000004047820 */ /* 0x000fcc0000410000 */
[----:B------:R-:W0:Y:S02]  /*ac20*/  F2F.F64.F32 R4, R4 ;  /* 0x0000000400047310 */ /* 0x000e240000201800 */
[----:B0-----:R0:W-:Y:S01]  /*ac30*/  STG.E.64 desc[UR36][R2.64], R4 ;  /* 0x0000000402007986 */ /* 0x0011e2000c101b24 */
[----:B------:R-:W-:Y:S05]  /*ac40*/  BRA `(.L_x_2871) ;  /* 0x0000000800a87947 */ /* 0x000fea0003800000 */
.L_x_2866:
        /* <DEDUP_REMOVED lines=14> */
.L_x_2881:
        /* <DEDUP_REMOVED lines=18> */
.L_x_2884:
[----:B------:R-:W-:-:S04]  /*ae50*/  SHF.R.U32.HI R5, RZ, 0x18, R5 ;  /* 0x00000018ff057819 */ /* 0x000fc80000011605 */
[----:B------:R-:W-:-:S07]  /*ae60*/  LOP3.LUT R0, R0, 0x80, R5, 0xf8, !PT ;  /* 0x0000008000007812 */ /* 0x000fce00078ef805 */
.L_x_2883:
[----:B------:R-:W-:Y:S05]  /*ae70*/  BSYNC.RECONVERGENT B0 ;  /* 0x0000000000007941 */ /* 0x000fea0003800200 */
.L_x_2882:
[----:B------:R0:W-:Y:S01]  /*ae80*/  STG.E.U8 desc[UR36][R2.64], R0 ;  /* 0x0000000002007986 */ /* 0x0001e2000c101124 */
[----:B------:R-:W-:Y:S05]  /*ae90*/  BRA `(.L_x_2871) ;  /* 0x0000000800147947 */ /* 0x000fea0003800000 */
.L_x_2880:
        /* <DEDUP_REMOVED lines=18> */
.L_x_2887:
[----:B------:R-:W-:-:S04]  /*afc0*/  SHF.R.U32.HI R5, RZ, 0x18, R5 ;  /* 0x00000018ff057819 */ /* 0x000fc80000011605 */
[----:B------:R-:W-:-:S07]  /*afd0*/  LOP3.LUT R0, R0, 0x80, R5, 0xf8, !PT ;  /* 0x0000008000007812 */ /* 0x000fce00078ef805 */
.L_x_2886:
[----:B------:R-:W-:Y:S05]  /*afe0*/  BSYNC.RECONVERGENT B0 ;  /* 0x0000000000007941 */ /* 0x000fea0003800200 */
.L_x_2885:
[----:B------:R0:W-:Y:S01]  /*aff0*/  STG.E.U8 desc[UR36][R2.64], R0 ;  /* 0x0000000002007986 */ /* 0x0001e2000c101124 */
[----:B------:R-:W-:Y:S05]  /*b000*/  BRA `(.L_x_2871) ;  /* 0x0000000400b87947 */ /* 0x000fea0003800000 */
.L_x_2879:
[----:B------:R-:W-:-:S13]  /*b010*/  ISETP.NE.AND P0, PT, R0, 0x1c, PT ;  /* 0x0000001c0000780c */ /* 0x000fda0003f05270 */
[----:B------:R-:W-:Y:S05]  /*b020*/  @!P0 BRA `(.L_x_2888) ;  /* 0x0000000000608947 */ /* 0x000fea0003800000 */
[----:B------:R-:W-:-:S13]  /*b030*/  ISETP.NE.AND P0, PT, R0, 0x1d, PT ;  /* 0x0000001d0000780c */ /* 0x000fda0003f05270 */
[----:B------:R-:W-:Y:S05]  /*b040*/  @!P0 BRA `(.L_x_2889) ;  /* 0x0000000000488947 */ /* 0x000fea0003800000 */
[----:B------:R-:W-:-:S13]  /*b050*/  ISETP.NE.AND P0, PT, R0, 0x2c, PT ;  /* 0x0000002c0000780c */ /* 0x000fda0003f05270 */
[----:B------:R-:W-:Y:S05]  /*b060*/  @P0 BRA `(.L_x_2870) ;  /* 0x0000000000bc0947 */ /* 0x000fea0003800000 */
[----:B------:R-:W-:-:S05]  /*b070*/  HADD2.F32 R5, -RZ, R18.H0_H0 ;  /* 0x20000012ff057230 */ /* 0x000fca0000004100 */
        /* <DEDUP_REMOVED lines=15> */
.L_x_2889:
[----:B------:R-:W-:-:S06]  /*b170*/  HADD2.F32 R4, -RZ, R18.H0_H0 ;  /* 0x20000012ff047230 */ /* 0x000fcc0000004100 */
[----:B------:R-:W0:Y:S02]  /*b180*/  F2I.U64.TRUNC R4, R4 ;  /* 0x0000000400047311 */ /* 0x000e24000020d800 */
[----:B0-----:R0:W-:Y:S01]  /*b190*/  STG.E.64 desc[UR36][R2.64], R4 ;  /* 0x0000000402007986 */ /* 0x0011e2000c101b24 */
[----:B------:R-:W-:Y:S05]  /*b1a0*/  BRA `(.L_x_2871) ;  /* 0x0000000400507947 */ /* 0x000fea0003800000 */
.L_x_2888:
[----:B------:R-:W-:-:S04]  /*b1b0*/  HADD2.F32 R18, -RZ, R18.H0_H0 ;  /* 0x20000012ff127230 */ /* 0x000fc80000004100 */
[----:B------:R-:W0:Y:S02]  /*b1c0*/  F2I.FTZ.U32.TRUNC.NTZ R5, R18 ;  /* 0x0000001200057305 */ /* 0x000e24000021f000 */
[----:B0-----:R0:W-:Y:S01]  /*b1d0*/  STG.E desc[UR36][R2.64], R5 ;  /* 0x0000000502007986 */ /* 0x0011e2000c101924 */
[----:B------:R-:W-:Y:S05]  /*b1e0*/  BRA `(.L_x_2871) ;  /* 0x0000000400407947 */ /* 0x000fea0003800000 */
.L_x_2878:
        /* <DEDUP_REMOVED lines=11> */
.L_x_2891:
[----:B------:R-:W-:Y:S01]  /*b2a0*/  HADD2.F32 R18, -RZ, R18.H0_H0 ;  /* 0x20000012ff127230 */ /* 0x000fe20000004100 */
[----:B------:R-:W-:-:S04]  /*b2b0*/  CS2R R6, SRZ ;  /* 0x0000000000067805 */ /* 0x000fc8000001ff00 */
[----:B------:R-:W-:-:S06]  /*b2c0*/  FMUL.FTZ R4, R18, 1 ;  /* 0x3f80000012047820 */ /* 0x000fcc0000410000 */
[----:B------:R-:W0:Y:S02]  /*b2d0*/  F2F.F64.F32 R4, R4 ;  /* 0x0000000400047310 */ /* 0x000e240000201800 */
[----:B0-----:R3:W-:Y:S01]  /*b2e0*/  STG.E.128 desc[UR36][R2.64], R4 ;  /* 0x0000000402007986 */ /* 0x0017e2000c101d24 */
[----:B------:R-:W-:Y:S05]  /*b2f0*/  BRA `(.L_x_2871) ;  /* 0x0000000000fc7947 */ /* 0x000fea0003800000 */
.L_x_2890:
[----:B------:R-:W-:-:S13]  /*b300*/  ISETP.NE.AND P0, PT, R0, 0xf, PT ;  /* 0x0000000f0000780c */ /* 0x000fda0003f05270 */
[----:B------:R-:W-:Y:S05]  /*b310*/  @!P0 BRA `(.L_x_2892) ;  /* 0x0000000000e88947 */ /* 0x000fea0003800000 */
[----:B------:R-:W-:-:S13]  /*b320*/  ISETP.NE.AND P0, PT, R0, 0x17, PT ;  /* 0x000000170000780c */ /* 0x000fda0003f05270 */
[----:B------:R-:W-:Y:S05]  /*b330*/  @!P0 BRA `(.L_x_2893) ;  /* 0x0000000000908947 */ /* 0x000fea0003800000 */
[----:B------:R-:W-:-:S13]  /*b340*/  ISETP.NE.AND P0, PT, R0, 0x18, PT ;  /* 0x000000180000780c */ /* 0x000fda0003f05270 */
[----:B------:R-:W-:Y:S05]  /*b350*/  @!P0 BRA `(.L_x_2894) ;  /* 0x0000000000448947 */ /* 0x000fea0003800000 */
.L_x_2870:
        /* <DEDUP_REMOVED lines=16> */
.L_x_2895:
[----:B------:R-:W-:Y:S05]  /*b460*/  BRA `(.L_x_2871) ;  /* 0x0000000000a07947 */ /* 0x000fea0003800000 */
.L_x_2894:
        /* <DEDUP_REMOVED lines=13> */
.L_x_2897:
[----:B------:R-:W-:Y:S05]  /*b540*/  BSYNC.RECONVERGENT B0 ;  /* 0x0000000000007941 */ /* 0x000fea0003800200 */
.L_x_2896:
[----:B------:R-:W-:-:S05]  /*b550*/  LOP3.LUT R5, R0, 0x80, R5, 0xf8, !PT ;  /* 0x0000008000057812 */ /* 0x000fca00078ef805 */
[----:B------:R1:W-:Y:S01]  /*b560*/  STG.E.U8 desc[UR36][R2.64], R5 ;  /* 0x0000000502007986 */ /* 0x0003e2000c101124 */
[----:B------:R-:W-:Y:S05]  /*b570*/  BRA `(.L_x_2871) ;  /* 0x00000000005c7947 */ /* 0x000fea0003800000 */
.L_x_2893:
        /* <DEDUP_REMOVED lines=12> */
.L_x_2899:
[----:B------:R-:W-:Y:S01]  /*b640*/  IMAD.MOV.U32 R0, RZ, RZ, 0x7f ;  /* 0x0000007fff007424 */ /* 0x000fe200078e00ff */
[----:B------:R-:W-:-:S04]  /*b650*/  ISETP.GT.U32.AND P0, PT, R4, 0x7f800000, PT ;  /* 0x7f8000000400780c */ /* 0x000fc80003f04070 */
[----:B------:R-:W-:-:S09]  /*b660*/  SEL R0, R0, 0x7c, P0 ;  /* 0x0000007c00007807 */ /* 0x000fd20000000000 */
.L_x_2900:
[----:B------:R-:W-:Y:S05]  /*b670*/  BSYNC.RECONVERGENT B0 ;  /* 0x0000000000007941 */ /* 0x000fea0003800200 */
.L_x_2898:
[----:B------:R-:W-:-:S04]  /*b680*/  SHF.R.U32.HI R5, RZ, 0x18, R5 ;  /* 0x00000018ff057819 */ /* 0x000fc80000011605 */
[----:B------:R-:W-:-:S05]  /*b690*/  LOP3.LUT R5, R0, 0x80, R5, 0xf8, !PT ;  /* 0x0000008000057812 */ /* 0x000fca00078ef805 */
[----:B------:R2:W-:Y:S01]  /*b6a0*/  STG.E.U8 desc[UR36][R2.64], R5 ;  /* 0x0000000502007986 */ /* 0x0005e2000c101124 */
[----:B------:R-:W-:Y:S05]  /*b6b0*/  BRA `(.L_x_2871) ;  /* 0x00000000000c7947 */ /* 0x000fea0003800000 */
.L_x_2892:
[----:B------:R-:W-:-:S05]  /*b6c0*/  HADD2.F32 R0, -RZ, R18.H0_H0 ;  /* 0x20000012ff007230 */ /* 0x000fca0000004100 */
[----:B------:R-:W-:-:S05]  /*b6d0*/  F2FP.BF16.F32.PACK_AB R0, RZ, R0 ;  /* 0x00000000ff00723e */ /* 0x000fca00000010ff */
[----:B------:R0:W-:Y:S02]  /*b6e0*/  STG.E.U16 desc[UR36][R2.64], R0 ;  /* 0x0000000002007986 */ /* 0x0001e4000c101524 */
.L_x_2871:
[----:B------:R-:W-:-:S07]  /*b6f0*/  VIADD R22, R22, 0x80 ;  /* 0x0000008016167836 */ /* 0x000fce0000000000 */
.L_x_2830:
[----:B------:R-:W-:Y:S05]  /*b700*/  BSYNC.RECONVERGENT B6 ;  /* 0x0000000000067941 */ /* 0x000fea0003800200 */
.L_x_2829:
[----:B------:R-:W-:-:S13]  /*b710*/  ISETP.GE.AND P0, PT, R22, R25, PT ;  /* 0x000000191600720c */ /* 0x000fda0003f06270 */
[----:B------:R-:W-:Y:S05]  /*b720*/  @P0 EXIT ;  /* 0x000000000000094d */ /* 0x000fea0003800000 */
[----:B01234-:R-:W0:Y:S01]  /*b730*/  LDC.64 R2, c[0x0][0x388] ;  /* 0x0000e200ff027b82 */ /* 0x01fe220000000a00 */
[----:B------:R-:W1:Y:S01]  /*b740*/  LDCU UR4, c[0x0][0x3b4] ;  /* 0x00007680ff0477ac */ /* 0x000e620008000800 */
[----:B------:R-:W-:Y:S01]  /*b750*/  PRMT R0, R16, 0x9910, RZ ;  /* 0x0000991010007816 */ /* 0x000fe200000000ff */
        /* <DEDUP_REMOVED lines=16> */
[----:B0-----:R-:W-:Y:S01]  /*b860*/  STG.E.U8 desc[UR36][R2.64], R17 ;  /* 0x0000001102007986 */ /* 0x001fe2000c101124 */
[----:B------:R-:W-:Y:S05]  /*b870*/  EXIT ;  /* 0x000000000000794d */ /* 0x000fea0003800000 */
.L_x_2904:
[----:B------:R-:W-:-:S06]  /*b880*/  HADD2.F32 R5, -RZ, R17.H0_H0 ;  /* 0x20000011ff057230 */ /* 0x000fcc0000004100 */
[----:B------:R-:W0:Y:S02]  /*b890*/  F2I.S64.TRUNC R4, R5 ;  /* 0x0000000500047311 */ /* 0x000e24000020d900 */
[----:B0-----:R-:W-:Y:S01]  /*b8a0*/  STG.E.U8 desc[UR36][R2.64], R4 ;  /* 0x0000000402007986 */ /* 0x001fe2000c101124 */
[----:B------:R-:W-:Y:S05]  /*b8b0*/  EXIT ;  /* 0x000000000000794d */ /* 0x000fea0003800000 */
.L_x_2903:
        /* <DEDUP_REMOVED lines=8> */
[----:B0-----:R-:W-:Y:S01]  /*b940*/  STG.E.64 desc[UR36][R2.64], R4 ;  /* 0x0000000402007986 */ /* 0x001fe2000c101b24 */
[----:B------:R-:W-:Y:S05]  /*b950*/  EXIT ;  /* 0x000000000000794d */ /* 0x000fea0003800000 */
.L_x_2907:
[----:B------:R-:W-:-:S06]  /*b960*/  HADD2.F32 R17, -RZ, R17.H0_H0 ;  /* 0x20000011ff117230 */ /* 0x000fcc0000004100 */
[----:B------:R-:W0:Y:S02]  /*b970*/  F2I.FTZ.TRUNC.NTZ R17, R17 ;  /* 0x0000001100117305 */ /* 0x000e24000021f100 */
[----:B0-----:R-:W-:Y:S01]  /*b980*/  STG.E desc[UR36][R2.64], R17 ;  /* 0x0000001102007986 */ /* 0x001fe2000c101924 */
[----:B------:R-:W-:Y:S05]  /*b990*/  EXIT ;  /* 0x000000000000794d */ /* 0x000fea0003800000 */
.L_x_2906:
[----:B------:R-:W-:-:S06]  /*b9a0*/  HADD2.F32 R17, -RZ, R17.H0_H0 ;  /* 0x20000011ff117230 */ /* 0x000fcc0000004100 */
[----:B------:R-:W0:Y:S02]  /*b9b0*/  F2I.FTZ.TRUNC.NTZ R17, R17 ;  /* 0x0000001100117305 */ /* 0x000e24000021f100 */
[----:B0-----:R-:W-:Y:S01]  /*b9c0*/  STG.E.U16 desc[UR36][R2.64], R17 ;  /* 0x0000001102007986 */ /* 0x001fe2000c101524 */
[----:B------:R-:W-:Y:S05]  /*b9d0*/  EXIT ;  /* 0x000000000000794d */ /* 0x000fea0003800000 */
.L_x_2902:
[----:B------:R-:W-:-:S13]  /*b9e0*/  ISETP.GT.AND P0, PT, R0, 0x6, PT ;  /* 0x000000060000780c */ /* 0x000fda0003f04270 */
[----:B------:R-:W-:Y:S05]  /*b9f0*/  @P0 BRA `(.L_x_2908) ;  /* 0x0000000000240947 */ /* 0x000fea0003800000 */
[----:B------:R-:W-:-:S13]  /*ba00*/  ISETP.NE.AND P0, PT, R0, 0x5, PT ;  /* 0x000000050000780c */ /* 0x000fda0003f05270 */
[----:B------:R-:W-:Y:S05]  /*ba10*/  @!P0 BRA `(.L_x_2909) ;  /* 0x0000000000148947 */ /* 0x000fea0003800000 */
[----:B------:R-:W-:-:S13]  /*ba20*/  ISETP.NE.AND P0, PT, R0, 0x6, PT ;  /* 0x000000060000780c */ /* 0x000fda0003f05270 */
[----:B------:R-:W-:Y:S05]  /*ba30*/  @P0 BRA `(.L_x_2905) ;  /* 0x0000000800280947 */ /* 0x000fea0003800000 */
[----:B------:R-:W-:-:S05]  /*ba40*/  HADD2.F32 R17, -RZ, R17.H0_H0 ;  /* 0x20000011ff117230 */ /* 0x000fca0000004100 */
[----:B------:R-:W-:Y:S01]  /*ba50*/  STG.E desc[UR36][R2.64], R17 ;  /* 0x0000001102007986 */ /* 0x000fe2000c101924 */
[----:B------:R-:W-:Y:S05]  /*ba60*/  EXIT ;  /* 0x000000000000794d */ /* 0x000fea0003800000 */
.L_x_2909:
[----:B------:R-:W-:Y:S01]  /*ba70*/  STG.E.U16 desc[UR36][R2.64], R17 ;  /* 0x0000001102007986 */ /* 0x000fe2000c101524 */
[----:B------:R-:W-:Y:S05]  /*ba80*/  EXIT ;  /* 0x000000000000794d */ /* 0x000fea0003800000 */
.L_x_2908:
        /* <DEDUP_REMOVED lines=8> */
[----:B------:R-:W-:Y:S01]  /*bb10*/  STG.E.64 desc[UR36][R2.64], R4 ;  /* 0x0000000402007986 */ /* 0x000fe2000c101b24 */
[----:B------:R-:W-:Y:S05]  /*bb20*/  EXIT ;  /* 0x000000000000794d */ /* 0x000fea0003800000 */
.L_x_2911:
[----:B------:R-:W-:-:S05]  /*bb30*/  HADD2.F32 R0, -RZ, R17.H0_H0 ;  /* 0x20000011ff007230 */ /* 0x000fca0000004100 */
[----:B------:R-:W-:-:S04]  /*bb40*/  F2FP.F16.F32.PACK_AB R0, RZ, R0 ;  /* 0x00000000ff00723e */ /* 0x000fc800000000ff */
[----:B------:R-:W-:-:S05]  /*bb50*/  PRMT R0, R0, 0x5410, RZ ;  /* 0x0000541000007816 */ /* 0x000fca00000000ff */
[----:B------:R-:W-:Y:S01]  /*bb60*/  STG.E desc[UR36][R2.64], R0 ;  /* 0x0000000002007986 */ /* 0x000fe2000c101924 */
[----:B------:R-:W-:Y:S05]  /*bb70*/  EXIT ;  /* 0x000000000000794d */ /* 0x000fea0003800000 */
.L_x_2910:
[----:B------:R-:W-:-:S05]  /*bb80*/  HADD2.F32 R4, -RZ, R17.H0_H0 ;  /* 0x20000011ff047230 */ /* 0x000fca0000004100 */
[----:B------:R-:W-:-:S06]  /*bb90*/  FMUL.FTZ R4, R4, 1 ;  /* 0x3f80000004047820 */ /* 0x000fcc0000410000 */
[----:B------:R-:W0:Y:S02]  /*bba0*/  F2F.F64.F32 R4, R4 ;  /* 0x0000000400047310 */ /* 0x000e240000201800 */
[----:B0-----:R-:W-:Y:S01]  /*bbb0*/  STG.E.64 desc[UR36][R2.64], R4 ;  /* 0x0000000402007986 */ /* 0x001fe2000c101b24 */
[----:B------:R-:W-:Y:S05]  /*bbc0*/  EXIT ;  /* 0x000000000000794d */ /* 0x000fea0003800000 */
.L_x_2901:
        /* <DEDUP_REMOVED lines=12> */
[----:B0-----:R-:W-:Y:S01]  /*bc90*/  STG.E.U16 desc[UR36][R2.64], R5 ;  /* 0x0000000502007986 */ /* 0x001fe2000c101524 */
[----:B------:R-:W-:Y:S05]  /*bca0*/  EXIT ;  /* 0x000000000000794d */ /* 0x000fea0003800000 */
.L_x_2915:
        /* <DEDUP_REMOVED lines=18> */
.L_x_2918:
[----:B------:R-:W-:-:S04]  /*bdd0*/  SHF.R.U32.HI R5, RZ, 0x18, R5 ;  /* 0x00000018ff057819 */ /* 0x000fc80000011605 */
[----:B------:R-:W-:-:S07]  /*bde0*/  LOP3.LUT R0, R0, 0x80, R5, 0xf8, !PT ;  /* 0x0000008000007812 */ /* 0x000fce00078ef805 */
.L_x_2917:
[----:B------:R-:W-:Y:S05]  /*bdf0*/  BSYNC.RECONVERGENT B0 ;  /* 0x0000000000007941 */ /* 0x000fea0003800200 */
.L_x_2916:
[----:B------:R-:W-:Y:S01]  /*be00*/  STG.E.U8 desc[UR36][R2.64], R0 ;  /* 0x0000000002007986 */ /* 0x000fe2000c101124 */
[----:B------:R-:W-:Y:S05]  /*be10*/  EXIT ;  /* 0x000000000000794d */ /* 0x000fea0003800000 */
.L_x_2914:
        /* <DEDUP_REMOVED lines=18> */
.L_x_2921:
[----:B------:R-:W-:-:S04]  /*bf40*/  SHF.R.U32.HI R5, RZ, 0x18, R5 ;  /* 0x00000018ff057819 */ /* 0x000fc80000011605 */
[----:B------:R-:W-:-:S07]  /*bf50*/  LOP3.LUT R0, R0, 0x80, R5, 0xf8, !PT ;  /* 0x0000008000007812 */ /* 0x000fce00078ef805 */
.L_x_2920:
[----:B------:R-:W-:Y:S05]  /*bf60*/  BSYNC.RECONVERGENT B0 ;  /* 0x0000000000007941 */ /* 0x000fea0003800200 */
.L_x_2919:
[----:B------:R-:W-:Y:S01]  /*bf70*/  STG.E.U8 desc[UR36][R2.64], R0 ;  /* 0x0000000002007986 */ /* 0x000fe2000c101124 */
[----:B------:R-:W-:Y:S05]  /*bf80*/  EXIT ;  /* 0x000000000000794d */ /* 0x000fea0003800000 */
.L_x_2913:
        /* <DEDUP_REMOVED lines=22> */
.L_x_2923:
[----:B------:R-:W-:-:S06]  /*c0f0*/  HADD2.F32 R4, -RZ, R17.H0_H0 ;  /* 0x20000011ff047230 */ /* 0x000fcc0000004100 */
[----:B------:R-:W0:Y:S02]  /*c100*/  F2I.U64.TRUNC R4, R4 ;  /* 0x0000000400047311 */ /* 0x000e24000020d800 */
[----:B0-----:R-:W-:Y:S01]  /*c110*/  STG.E.64 desc[UR36][R2.64], R4 ;  /* 0x0000000402007986 */ /* 0x001fe2000c101b24 */
[----:B------:R-:W-:Y:S05]  /*c120*/  EXIT ;  /* 0x000000000000794d */ /* 0x000fea0003800000 */
.L_x_2922:
[----:B------:R-:W-:-:S06]  /*c130*/  HADD2.F32 R17, -RZ, R17.H0_H0 ;  /* 0x20000011ff117230 */ /* 0x000fcc0000004100 */
[----:B------:R-:W0:Y:S02]  /*c140*/  F2I.FTZ.U32.TRUNC.NTZ R17, R17 ;  /* 0x0000001100117305 */ /* 0x000e24000021f000 */
[----:B0-----:R-:W-:Y:S01]  /*c150*/  STG.E desc[UR36][R2.64], R17 ;  /* 0x0000001102007986 */ /* 0x001fe2000c101924 */
[----:B------:R-:W-:Y:S05]  /*c160*/  EXIT ;  /* 0x000000000000794d */ /* 0x000fea0003800000 */
.L_x_2912:
        /* <DEDUP_REMOVED lines=9> */
[----:B------:R-:W-:Y:S01]  /*c200*/  STG.E.U8 desc[UR36][R2.64], R5 ;  /* 0x0000000502007986 */ /* 0x000fe2000c101124 */
[----:B------:R-:W-:Y:S05]  /*c210*/  EXIT ;  /* 0x000000000000794d */ /* 0x000fea0003800000 */
.L_x_2925:
[----:B------:R-:W-:Y:S01]  /*c220*/  HADD2.F32 R17, -RZ, R17.H0_H0 ;  /* 0x20000011ff117230 */ /* 0x000fe20000004100 */
[----:B------:R-:W-:-:S04]  /*c230*/  CS2R R6, SRZ ;  /* 0x0000000000067805 */ /* 0x000fc8000001ff00 */
[----:B------:R-:W-:-:S06]  /*c240*/  FMUL.FTZ R4, R17, 1 ;  /* 0x3f80000011047820 */ /* 0x000fcc0000410000 */
[----:B------:R-:W0:Y:S02]  /*c250*/  F2F.F64.F32 R4, R4 ;  /* 0x0000000400047310 */ /* 0x000e240000201800 */
[----:B0-----:R-:W-:Y:S01]  /*c260*/  STG.E.128 desc[UR36][R2.64], R4 ;  /* 0x0000000402007986 */ /* 0x001fe2000c101d24 */
[----:B------:R-:W-:Y:S05]  /*c270*/  EXIT ;  /* 0x000000000000794d */ /* 0x000fea0003800000 */
.L_x_2924:
[----:B------:R-:W-:-:S13]  /*c280*/  ISETP.NE.AND P0, PT, R0, 0xf, PT ;  /* 0x0000000f0000780c */ /* 0x000fda0003f05270 */
[----:B------:R-:W-:Y:S05]  /*c290*/  @!P0 BRA `(.L_x_2926) ;  /* 0x0000000000e88947 */ /* 0x000fea0003800000 */
[----:B------:R-:W-:-:S13]  /*c2a0*/  ISETP.NE.AND P0, PT, R0, 0x17, PT ;  /* 0x000000170000780c */ /* 0x000fda0003f05270 */
[----:B------:R-:W-:Y:S05]  /*c2b0*/  @!P0 BRA `(.L_x_2927) ;  /* 0x0000000000908947 */ /* 0x000fea0003800000 */
[----:B------:R-:W-:-:S13]  /*c2c0*/  ISETP.NE.AND P0, PT, R0, 0x18, PT ;  /* 0x000000180000780c */ /* 0x000fda0003f05270 */
[----:B------:R-:W-:Y:S05]  /*c2d0*/  @!P0 BRA `(.L_x_2928) ;  /* 0x0000000000448947 */ /* 0x000fea0003800000 */
.L_x_2905:
        /* <DEDUP_REMOVED lines=16> */
.L_x_2929:
[----:B------:R-:W-:Y:S05]  /*c3e0*/  EXIT ;  /* 0x000000000000794d */ /* 0x000fea0003800000 */
.L_x_2928:
        /* <DEDUP_REMOVED lines=13> */
.L_x_2931:
[----:B------:R-:W-:Y:S05]  /*c4c0*/  BSYNC.RECONVERGENT B0 ;  /* 0x0000000000007941 */ /* 0x000fea0003800200 */
.L_x_2930:
[----:B------:R-:W-:-:S05]  /*c4d0*/  LOP3.LUT R5, R0, 0x80, R5, 0xf8, !PT ;  /* 0x0000008000057812 */ /* 0x000fca00078ef805 */
[----:B------:R-:W-:Y:S01]  /*c4e0*/  STG.E.U8 desc[UR36][R2.64], R5 ;  /* 0x0000000502007986 */ /* 0x000fe2000c101124 */
[----:B------:R-:W-:Y:S05]  /*c4f0*/  EXIT ;  /* 0x000000000000794d */ /* 0x000fea0003800000 */
.L_x_2927:
        /* <DEDUP_REMOVED lines=12> */
.L_x_2933:
[----:B------:R-:W-:Y:S01]  /*c5c0*/  IMAD.MOV.U32 R0, RZ, RZ, 0x7f ;  /* 0x0000007fff007424 */ /* 0x000fe200078e00ff */
[----:B------:R-:W-:-:S04]  /*c5d0*/  ISETP.GT.U32.AND P0, PT, R4, 0x7f800000, PT ;  /* 0x7f8000000400780c */ /* 0x000fc80003f04070 */
[----:B------:R-:W-:-:S09]  /*c5e0*/  SEL R0, R0, 0x7c, P0 ;  /* 0x0000007c00007807 */ /* 0x000fd20000000000 */
.L_x_2934:
[----:B------:R-:W-:Y:S05]  /*c5f0*/  BSYNC.RECONVERGENT B0 ;  /* 0x0000000000007941 */ /* 0x000fea0003800200 */
.L_x_2932:
[----:B------:R-:W-:-:S04]  /*c600*/  SHF.R.U32.HI R5, RZ, 0x18, R5 ;  /* 0x00000018ff057819 */ /* 0x000fc80000011605 */
[----:B------:R-:W-:-:S05]  /*c610*/  LOP3.LUT R5, R0, 0x80, R5, 0xf8, !PT ;  /* 0x0000008000057812 */ /* 0x000fca00078ef805 */
[----:B------:R-:W-:Y:S01]  /*c620*/  STG.E.U8 desc[UR36][R2.64], R5 ;  /* 0x0000000502007986 */ /* 0x000fe2000c101124 */
[----:B------:R-:W-:Y:S05]  /*c630*/  EXIT ;  /* 0x000000000000794d */ /* 0x000fea0003800000 */
.L_x_2926:
[----:B------:R-:W-:-:S05]  /*c640*/  HADD2.F32 R0, -RZ, R17.H0_H0 ;  /* 0x20000011ff007230 */ /* 0x000fca0000004100 */
[----:B------:R-:W-:-:S05]  /*c650*/  F2FP.BF16.F32.PACK_AB R0, RZ, R0 ;  /* 0x00000000ff00723e */ /* 0x000fca00000010ff */
[----:B------:R-:W-:Y:S01]  /*c660*/  STG.E.U16 desc[UR36][R2.64], R0 ;  /* 0x0000000002007986 */ /* 0x000fe2000c101524 */
[----:B------:R-:W-:Y:S05]  /*c670*/  EXIT ;  /* 0x000000000000794d */ /* 0x000fea0003800000 */
.L_x_2935:
        /* <DEDUP_REMOVED lines=16> */
.L_x_19431:


//--------------------- .text._ZN2at6native18elementwise_kernelILi128ELi4EZNS0_22gpu_kernel_impl_nocastINS0_13BinaryFunctorIN3c104HalfES5_S5_NS0_15binary_internal10DivFunctorIS5_EEEEEEvRNS_18TensorIteratorBaseERKT_EUliE_EEviT1_ --------------------------
	.section	.text._ZN2at6native18elementwise_kernelILi128ELi4EZNS0_22gpu_kernel_impl_nocastINS0_13BinaryFunctorIN3c104HalfES5_S5_NS0_15binary_internal10DivFunctorIS5_EEEEEEvRNS_18TensorIteratorBaseERKT_EUliE_EEviT1_,"ax",@progbits
	.align	128
        .global         _ZN2at6native18elementwise_kernelILi128ELi4EZNS0_22gpu_kernel_impl_nocastINS0_13BinaryFunctorIN3c104HalfES5_S5_NS0_15binary_internal10DivFunctorIS5_EEEEEEvRNS_18TensorIteratorBaseERKT_EUliE_EEviT1_
        .type           _ZN2at6native18elementwise_kernelILi128ELi4EZNS0_22gpu_kernel_impl_nocastINS0_13BinaryFunctorIN3c104HalfES5_S5_NS0_15binary_internal10DivFunctorIS5_EEEEEEvRNS_18TensorIteratorBaseERKT_EUliE_EEviT1_,@function
        .size           _ZN2at6native18elementwise_kernelILi128ELi4EZNS0_22gpu_kernel_impl_nocastINS0_13BinaryFunctorIN3c104HalfES5_S5_NS0_15binary_internal10DivFunctorIS5_EEEEEEvRNS_18TensorIteratorBaseERKT_EUliE_EEviT1_,(.L_x_19432 - _ZN2at6native18elementwise_kernelILi128ELi4EZNS0_22gpu_kernel_impl_nocastINS0_13BinaryFunctorIN3c104HalfES5_S5_NS0_15binary_internal10DivFunctorIS5_EEEEEEvRNS_18TensorIteratorBaseERKT_EUliE_EEviT1_)
        .other          _ZN2at6native18elementwise_kernelILi128ELi4EZNS0_22gpu_kernel_impl_nocastINS0_13BinaryFunctorIN3c104HalfES5_S5_NS0_15binary_internal10DivFunctorIS5_EEEEEEvRNS_18TensorIteratorBaseERKT_EUliE_EEviT1_,@"STO_CUDA_ENTRY STV_DEFAULT"
_ZN2at6native18elementwise_kernelILi128ELi4EZNS0_22gpu_kernel_impl_nocastINS0_13BinaryFunctorIN3c104HalfES5_S5_NS0_15binary_internal10DivFunctorIS5_EEEEEEvRNS_18TensorIteratorBaseERKT_EUliE_EEviT1_:
.text._ZN2at6native18elementwise_kernelILi128ELi4EZNS0_22gpu_kernel_impl_nocastINS0_13BinaryFunctorIN3c104HalfES5_S5_NS0_15binary_internal10DivFunctorIS5_EEEEEEvRNS_18TensorIteratorBaseERKT_EUliE_EEviT1_:
        /* <DEDUP_REMOVED lines=22> */
[----:B--2---:R-:W-:-:S04]  /*0160*/  HADD2.F32 R2, -RZ, R6.H0_H0 ;  /* 0x20000006ff027230 */ /* 0x004fc80000004100 */
[----:B------:R-:W1:Y:S01]  /*0170*/  MUFU.RCP R11, R2 ;  /* 0x00000002000b7308 */ /* 0x000e620000001000 */
[----:B---3--:R-:W-:-:S05]  /*0180*/  HADD2.F32 R0, -RZ, R4.H0_H0 ;  /* 0x20000004ff007230 */ /* 0x008fca0000004100 */
[----:B-1----:R-:W-:-:S05]  /*0190*/  FMUL.FTZ R0, R0, R11 ;  /* 0x0000000b00007220 */ /* 0x002fca0000410000 */
[----:B------:R-:W-:-:S05]  /*01a0*/  F2FP.F16.F32.PACK_AB R0, RZ, R0 ;  /* 0x00000000ff00723e */ /* 0x000fca00000000ff */
[----:B0-----:R0:W-:Y:S01]  /*01b0*/  STG.E.U16 desc[UR6][R8.64], R0 ;  /* 0x0000000008007986 */ /* 0x0011e2000c101506 */
[----:B------:R-:W-:Y:S05]  /*01c0*/  @P0 BRA `(.L_x_2940) ;  /* 0x0000000000700947 */ /* 0x000fea0003800000 */
[----:B------:R-:W1:Y:S08]  /*01d0*/  LDC.64 R6, c[0x0][0x5f8] ;  /* 0x00017e00ff067b82 */ /* 0x000e700000000a00 */
[----:B------:R-:W2:Y:S01]  /*01e0*/  LDC.64 R4, c[0x0][0x5f0] ;  /* 0x00017c00ff047b82 */ /* 0x000ea20000000a00 */
[----:B-1----:R-:W3:Y:S04]  /*01f0*/  LDG.E.U16 R6, desc[UR6][R6.64] ;  /* 0x0000000606067981 */ /* 0x002ee8000c1e1500 */
[----:B--2---:R-:W2:Y:S03]  /*0200*/  LDG.E.U16 R4, desc[UR6][R4.64] ;  /* 0x0000000604047981 */ /* 0x004ea6000c1e1500 */
[----:B0-----:R-:W0:Y:S01]  /*0210*/  LDC.64 R8, c[0x0][0x5e8] ;  /* 0x00017a00ff087b82 */ /* 0x001e220000000a00 */
[----:B------:R-:W-:Y:S01]  /*0220*/  IADD3 R3, PT, PT, R3, 0x80, RZ ;  /* 0x0000008003037810 */ /* 0x000fe20007ffe0ff */
[----:B---3--:R-:W-:-:S04]  /*0230*/  HADD2.F32 R2, -RZ, R6.H0_H0 ;  /* 0x20000006ff027230 */ /* 0x008fc80000004100 */
[----:B------:R-:W1:Y:S01]  /*0240*/  MUFU.RCP R11, R2 ;  /* 0x00000002000b7308 */ /* 0x000e620000001000 */
[----:B--2---:R-:W-:-:S05]  /*0250*/  HADD2.F32 R0, -RZ, R4.H0_H0 ;  /* 0x20000004ff007230 */ /* 0x004fca0000004100 */
[----:B-1----:R-:W-:-:S05]  /*0260*/  FMUL.FTZ R0, R0, R11 ;  /* 0x0000000b00007220 */ /* 0x002fca0000410000 */
[----:B------:R-:W-:-:S05]  /*0270*/  F2FP.F16.F32.PACK_AB R0, RZ, R0 ;  /* 0x00000000ff00723e */ /* 0x000fca00000000ff */
[----:B0-----:R0:W-:Y:S02]  /*0280*/  STG.E.U16 desc[UR6][R8.64], R0 ;  /* 0x0000000008007986 */ /* 0x0011e4000c101506 */
.L_x_2939:
[----:B------:R-:W-:-:S13]  /*0290*/  ISETP.GE.AND P0, PT, R3, UR4, PT ;  /* 0x0000000403007c0c */ /* 0x000fda000bf06270 */
[----:B------:R-:W-:Y:S05]  /*02a0*/  @P0 BREAK.RELIABLE B1 ;  /* 0x0000000000010942 */ /* 0x000fea0003800100 */
[----:B------:R-:W-:Y:S05]  /*02b0*/  @P0 BRA `(.L_x_2940) ;  /* 0x0000000000340947 */ /* 0x000fea0003800000 */
[----:B------:R-:W-:Y:S05]  /*02c0*/  BSYNC.RELIABLE B1 ;  /* 0x0000000000017941 */ /* 0x000fea0003800100 */
.L_x_2938:
        /* <DEDUP_REMOVED lines=12> */
.L_x_2940:
[----:B------:R-:W-:Y:S05]  /*0390*/  BSYNC.RECONVERGENT B0 ;  /* 0x0000000000007941 */ /* 0x000fea0003800200 */
.L_x_2937:
        /* <DEDUP_REMOVED lines=8> */
[----:B01----:R-:W-:-:S04]  /*0420*/  HADD2.F32 R8, -RZ, R4.H0_H0 ;  /* 0x20000004ff087230 */ /* 0x003fc80000004100 */
[----:B------:R-:W0:Y:S01]  /*0430*/  MUFU.RCP R9, R8 ;  /* 0x0000000800097308 */ /* 0x000e220000001000 */
[----:B--2---:R-:W-:-:S05]  /*0440*/  HADD2.F32 R0, -RZ, R2.H0_H0 ;  /* 0x20000002ff007230 */ /* 0x004fca0000004100 */
[----:B0-----:R-:W-:-:S05]  /*0450*/  FMUL.FTZ R0, R0, R9 ;  /* 0x0000000900007220 */ /* 0x001fca0000410000 */
[----:B------:R-:W-:-:S05]  /*0460*/  F2FP.F16.F32.PACK_AB R0, RZ, R0 ;  /* 0x00000000ff00723e */ /* 0x000fca00000000ff */
[----:B---3--:R-:W-:Y:S01]  /*0470*/  STG.E.U16 desc[UR6][R6.64], R0 ;  /* 0x0000000006007986 */ /* 0x008fe2000c101506 */
[----:B------:R-:W-:Y:S05]  /*0480*/  EXIT ;  /* 0x000000000000794d */ /* 0x000fea0003800000 */
.L_x_2936:
        /* <DEDUP_REMOVED lines=356> */
.L_x_2944:
        /* <DEDUP_REMOVED lines=8> */
[----:B------:R-:W-:Y:S01]  /*1b50*/  IADD3 R3, PT, PT, R3, 0x80, RZ ;  /* 0x0000008003037810 */ /* 0x000fe20007ffe0ff */
[----:B--2---:R-:W-:-:S04]  /*1b60*/  HADD2.F32 R10, -RZ, R8.H0_H0 ;  /* 0x20000008ff0a7230 */ /* 0x004fc80000004100 */
[----:B------:R-:W1:Y:S01]  /*1b70*/  MUFU.RCP R11, R10 ;  /* 0x0000000a000b7308 */ /* 0x000e620000001000 */
[----:B---3--:R-:W-:-:S05]  /*1b80*/  HADD2.F32 R4, -RZ, R6.H0_H0 ;  /* 0x20000006ff047230 */ /* 0x008fca0000004100 */
[----:B-1----:R-:W-:Y:S01]  /*1b90*/  FMUL.FTZ R11, R4, R11 ;  /* 0x0000000b040b7220 */ /* 0x002fe20000410000 */
[----:B0-----:R-:W-:-:S04]  /*1ba0*/  IADD3 R4, P0, PT, R5, UR8, RZ ;  /* 0x0000000805047c10 */ /* 0x001fc8000ff1e0ff */
[----:B------:R-:W-:Y:S02]  /*1bb0*/  F2FP.F16.F32.PACK_AB R11, RZ, R11 ;  /* 0x0000000bff0b723e */ /* 0x000fe400000000ff */
        /* <DEDUP_REMOVED lines=353> */
.L_x_2946:
        /* <DEDUP_REMOVED lines=15> */
[----:B------:R-:W-:-:S05]  /*32c0*/  IADD3.X R5, PT, PT, RZ, UR9, RZ, P0, !PT ;  /* 0x00000009ff057c10 */ /* 0x000fca00087fe4ff */
[----:B------:R0:W-:Y:S02]  /*32d0*/  STG.E.U16 desc[UR6][R4.64], R11 ;  /* 0x0000000b04007986 */ /* 0x0001e4000c101506 */
.L_x_2943:
[----:B------:R-:W-:-:S13]  /*32e0*/  ISETP.GE.AND P0, PT, R3, UR4, PT ;  /* 0x0000000403007c0c */ /* 0x000fda000bf06270 */
[----:B------:R-:W-:Y:S05]  /*32f0*/  @P0 BREAK.RELIABLE B1 ;  /* 0x0000000000010942 */ /* 0x000fea0003800100 */
[----:B------:R-:W-:Y:S05]  /*3300*/  @P0 BRA `(.L_x_2945) ;  /* 0x0000001400b80947 */ /* 0x000fea0003800000 */
[----:B------:R-:W-:Y:S05]  /*3310*/  BSYNC.RELIABLE B1 ;  /* 0x0000000000017941 */ /* 0x000fea0003800100 */
.L_x_2942:
        /* <DEDUP_REMOVED lines=348> */
.L_x_2947:
        /* <DEDUP_REMOVED lines=17> */
.L_x_2945:
[----:B------:R-:W-:Y:S05]  /*49f0*/  BSYNC.RECONVERGENT B0 ;  /* 0x0000000000007941 */ /* 0x000fea0003800200 */
.L_x_2941:
        /* <DEDUP_REMOVED lines=351> */
.L_x_2948:
        /* <DEDUP_REMOVED lines=9> */
[----:B------:R-:W-:Y:S01]  /*6080*/  IADD3.X R3, PT, PT, RZ, UR5, RZ, P0, !PT ;  /* 0x00000005ff037c10 */ /* 0x000fe200087fe4ff */
[----:B--2---:R-:W-:-:S04]  /*6090*/  HADD2.F32 R8, -RZ, R6.H0_H0 ;  /* 0x20000006ff087230 */ /* 0x004fc80000004100 */
[----:B------:R-:W0:Y:S01]  /*60a0*/  MUFU.RCP R9, R8 ;  /* 0x0000000800097308 */ /* 0x000e220000001000 */
[----:B---3--:R-:W-:-:S05]  /*60b0*/  HADD2.F32 R0, -RZ, R4.H0_H0 ;  /* 0x20000004ff007230 */ /* 0x008fca0000004100 */
[----:B0-----:R-:W-:-:S05]  /*60c0*/  FMUL.FTZ R0, R0, R9 ;  /* 0x0000000900007220 */ /* 0x001fca0000410000 */
[----:B------:R-:W-:-:S05]  /*60d0*/  F2FP.F16.F32.PACK_AB R0, RZ, R0 ;  /* 0x00000000ff00723e */ /* 0x000fca00000000ff */
[----:B------:R-:W-:Y:S01]  /*60e0*/  STG.E.U16 desc[UR6][R2.64], R0 ;  /* 0x0000000002007986 */ /* 0x000fe2000c101506 */
[----:B------:R-:W-:Y:S05]  /*60f0*/  EXIT ;  /* 0x000000000000794d */ /* 0x000fea0003800000 */
.L_x_2949:
        /* <DEDUP_REMOVED lines=16> */
.L_x_19432:


//--------------------- .text._ZN2at6native27unrolled_elementwise_kernelINS0_13BinaryFunctorIN3c104HalfES4_S4_NS0_15binary_internal10DivFunctorIS4_EEEESt5arrayIPcLm3EELi4E23TrivialOffsetCalculatorILi2EjESC_ILi1EjENS0_6memory15LoadWithoutCastENSF_16StoreWithoutCastEEEviT_T0_T2_T3_T4_T5_ --------------------------
	.section	.text._ZN2at6native27unrolled_elementwise_kernelINS0_13BinaryFunctorIN3c104HalfES4_S4_NS0_15binary_internal10DivFunctorIS4_EEEESt5arrayIPcLm3EELi4E23TrivialOffsetCalculatorILi2EjESC_ILi1EjENS0_6memory15LoadWithoutCastENSF_16StoreWithoutCastEEEviT_T0_T2_T3_T4_T5_,"ax",@progbits
	.align	128
        .global         _ZN2at6native27unrolled_elementwise_kernelINS0_13BinaryFunctorIN3c104HalfES4_S4_NS0_15binary_internal10DivFunctorIS4_EEEESt5arrayIPcLm3EELi4E23TrivialOffsetCalculatorILi2EjESC_ILi1EjENS0_6memory15LoadWithoutCastENSF_16StoreWithoutCastEEEviT_T0_T2_T3_T4_T5_
        .type           _ZN2at6native27unrolled_elementwise_kernelINS0_13BinaryFunctorIN3c104HalfES4_S4_NS0_15binary_internal10DivFunctorIS4_EEEESt5arrayIPcLm3EELi4E23TrivialOffsetCalculatorILi2EjESC_ILi1EjENS0_6memory15LoadWithoutCastENSF_16StoreWithoutCastEEEviT_T0_T2_T3_T4_T5_,@function
        .size           _ZN2at6native27unrolled_elementwise_kernelINS0_13BinaryFunctorIN3c104HalfES4_S4_NS0_15binary_internal10DivFunctorIS4_EEEESt5arrayIPcLm3EELi4E23TrivialOffsetCalculatorILi2EjESC_ILi1EjENS0_6memory15LoadWithoutCastENSF_16StoreWithoutCastEEEviT_T0_T2_T3_T4_T5_,(.L_x_19433 - _ZN2at6native27unrolled_elementwise_kernelINS0_13BinaryFunctorIN3c104HalfES4_S4_NS0_15binary_internal10DivFunctorIS4_EEEESt5arrayIPcLm3EELi4E23TrivialOffsetCalculatorILi2EjESC_ILi1EjENS0_6memory15LoadWithoutCastENSF_16StoreWithoutCastEEEviT_T0_T2_T3_T4_T5_)
        .other          _ZN2at6native27unrolled_elementwise_kernelINS0_13BinaryFunctorIN3c104HalfES4_S4_NS0_15binary_internal10DivFunctorIS4_EEEESt5arrayIPcLm3EELi4E23TrivialOffsetCalculatorILi2EjESC_ILi1EjENS0_6memory15LoadWithoutCastENSF_16StoreWithoutCastEEEviT_T0_T2_T3_T4_T5_,@"STO_CUDA_ENTRY STV_DEFAULT"
_ZN2at6native27unrolled_elementwise_kernelINS0_13BinaryFunctorIN3c104HalfES4_S4_NS0_15binary_internal10DivFunctorIS4_EEEESt5arrayIPcLm3EELi4E23TrivialOffsetCalculatorILi2EjESC_ILi1EjENS0_6memory15LoadWithoutCastENSF_16StoreWithoutCastEEEviT_T0_T2_T3_T4_T5_:
.text._ZN2at6native27unrolled_elementwise_kernelINS0_13BinaryFunctorIN3c104HalfES4_S4_NS0_15binary_internal10DivFunctorIS4_EEEESt5arrayIPcLm3EELi4E23TrivialOffsetCalculatorILi2EjESC_ILi1EjENS0_6memory15LoadWithoutCastENSF_16StoreWithoutCastEEEviT_T0_T2_T3_T4_T5_:
        /* <DEDUP_REMOVED lines=11> */
[----:B--2---:R-:W-:Y:S02]  /*00b0*/  MOV R14, R0 ;  /* 0x00000000000e7202 */ /* 0x004fe40000000f00 */
[----:B------:R-:W-:Y:S02]  /*00c0*/  ISETP.GE.AND P0, PT, R0, R17, PT ;  /* 0x000000110000720c */ /* 0x000fe40003f06270 */
[----:B------:R-:W-:-:S03]  /*00d0*/  PRMT R24, RZ, 0x7610, R24 ;  /* 0x00007610ff187816 */ /* 0x000fc60000000018 */
[----:B------:R-:W2:Y:S08]  /*00e0*/  LDC.64 R2, c[0x0][0x390] ;  /* 0x0000e400ff027b82 */ /* 0x000eb00000000a00 */
[----:B------:R-:W2:Y:S01]  /*00f0*/  LDC.64 R4, c[0x0][0x390] ;  /* 0x0000e400ff047b82 */ /* 0x000ea20000000a00 */
[----:B------:R-:W-:Y:S01]  /*0100*/  @!P0 VIADD R0, R14, 0x80 ;  /* 0x000000800e008836 */ /* 0x000fe20000000000 */
[----:B------:R-:W-:-:S04]  /*0110*/  @!P0 LEA R27, R15, R14, 0x9 ;  /* 0x0000000e0f1b8211 */ /* 0x000fc800078e48ff */
        /* <DEDUP_REMOVED lines=13> */
[----:B------:R-:W-:-:S04]  /*01f0*/  @!P2 IMAD R23, R15, 0x200, R0 ;  /* 0x000002000f17a824 */ /* 0x000fc800078e0200 */
        /* <DEDUP_REMOVED lines=9> */
[----:B------:R-:W-:Y:S02]  /*0290*/  @!P2 IADD3 R0, PT, PT, R0, 0x80, RZ ;  /* 0x000000800000a810 */ /* 0x000fe40007ffe0ff */
[-C--:B------:R-:W-:Y:S02]  /*02a0*/  ISETP.GE.AND P1, PT, R14, R17.reuse, PT ;  /* 0x000000110e00720c */ /* 0x080fe40003f26270 */
[----:B------:R-:W-:Y:S01]  /*02b0*/  ISETP.GE.AND P0, PT, R0, R17, PT ;  /* 0x000000110000720c */ /* 0x000fe20003f06270 */
[----:B0-----:R-:W-:-:S05]  /*02c0*/  VIADD R2, R14, 0x100 ;  /* 0x000001000e027836 */ /* 0x001fca0000000000 */
[----:B------:R-:W-:-:S05]  /*02d0*/  ISETP.GE.AND P3, PT, R2, R17, PT ;  /* 0x000000110200720c */ /* 0x000fca0003f66270 */
[----:B------:R-:W0:Y:S02]  /*02e0*/  @!P1 LDC.64 R2, c[0x0][0x388] ;  /* 0x0000e200ff029b82 */ /* 0x000e240000000a00 */
        /* <DEDUP_REMOVED lines=9> */
[----:B-1----:R-:W-:-:S04]  /*0380*/  @!P1 IMAD R5, R15, 0x200, R14 ;  /* 0x000002000f059824 */ /* 0x002fc800078e020e */
[----:B0-----:R-:W-:Y:S01]  /*0390*/  @!P1 IMAD.WIDE.U32 R2, R5, 0x2, R2 ;  /* 0x0000000205029825 */ /* 0x001fe200078e0002 */
[----:B------:R-:W-:Y:S02]  /*03a0*/  IADD3 R4, PT, PT, R14, 0x180, RZ ;  /* 0x000001800e047810 */ /* 0x000fe40007ffe0ff */
[----:B------:R-:W-:-:S04]  /*03b0*/  @!P1 MOV R14, R8 ;  /* 0x00000008000e9202 */ /* 0x000fc80000000f00 */
[-C--:B------:R-:W-:Y:S01]  /*03c0*/  ISETP.GE.AND P4, PT, R14, R17.reuse, PT ;  /* 0x000000110e00720c */ /* 0x080fe20003f86270 */
[----:B------:R-:W-:Y:S01]  /*03d0*/  BSSY.RECONVERGENT B0, `(.L_x_2950) ;  /* 0x000001d000007945 */ /* 0x000fe20003800200 */
[----:B------:R-:W-:Y:S01]  /*03e0*/  ISETP.GE.AND P0, PT, R4, R17, PT ;  /* 0x000000110400720c */ /* 0x000fe20003f06270 */
[----:B---3--:R-:W-:-:S04]  /*03f0*/  @!P1 HADD2.F32 R20, -RZ, R20.H0_H0 ;  /* 0x20000014ff149230 */ /* 0x008fc80000004100 */
[----:B------:R-:W0:Y:S01]  /*0400*/  @!P1 MUFU.RCP R7, R20 ;  /* 0x0000001400079308 */ /* 0x000e220000001000 */
[----:B----4-:R-:W-:-:S05]  /*0410*/  @!P1 HADD2.F32 R24, -RZ, R24.H0_H0 ;  /* 0x20000018ff189230 */ /* 0x010fca0000004100 */
[----:B0-----:R-:W-:Y:S01]  /*0420*/  @!P1 FMUL.FTZ R24, R24, R7 ;  /* 0x0000000718189220 */ /* 0x001fe20000410000 */
[----:B------:R-:W-:-:S04]  /*0430*/  @!P2 HADD2.F32 R21, -RZ, R21.H0_H0 ;  /* 0x20000015ff15a230 */ /* 0x000fc80000004100 */
[----:B------:R-:W-:Y:S02]  /*0440*/  @!P1 F2FP.F16.F32.PACK_AB R19, RZ, R24 ;  /* 0x00000018ff13923e */ /* 0x000fe400000000ff */
[----:B------:R-:W0:Y:S01]  /*0450*/  @!P2 MUFU.RCP R21, R21 ;  /* 0x000000150015a308 */ /* 0x000e220000001000 */
[----:B------:R-:W-:Y:S02]  /*0460*/  @!P3 HADD2.F32 R22, -RZ, R22.H0_H0 ;  /* 0x20000016ff16b230 */ /* 0x000fe40000004100 */
[----:B------:R1:W-:Y:S05]  /*0470*/  @!P1 STG.E.U16 desc[UR4][R2.64], R19 ;  /* 0x0000001302009986 */ /* 0x0003ea000c101504 */
[----:B------:R-:W3:Y:S01]  /*0480*/  @!P3 MUFU.RCP R22, R22 ;  /* 0x000000160016b308 */ /* 0x000ee20000001000 */
[----:B--2---:R-:W-:-:S02]  /*0490*/  @!P2 HADD2.F32 R10, -RZ, R10.H0_H0 ;  /* 0x2000000aff0aa230 */ /* 0x004fc40000004100 */
[----:B------:R-:W-:-:S03]  /*04a0*/  @!P3 HADD2.F32 R11, -RZ, R11.H0_H0 ;  /* 0x2000000bff0bb230 */ /* 0x000fc60000004100 */
[----:B0-----:R-:W-:-:S05]  /*04b0*/  @!P2 FMUL.FTZ R10, R10, R21 ;  /* 0x000000150a0aa220 */ /* 0x001fca0000410000 */
[----:B------:R-:W-:Y:S01]  /*04c0*/  @!P2 F2FP.F16.F32.PACK_AB R16, RZ, R10 ;  /* 0x0000000aff10a23e */ /* 0x000fe200000000ff */
[----:B---3--:R-:W-:-:S05]  /*04d0*/  @!P3 FMUL.FTZ R11, R11, R22 ;  /* 0x000000160b0bb220 */ /* 0x008fca0000410000 */
[----:B------:R-:W-:Y:S01]  /*04e0*/  @!P3 F2FP.F16.F32.PACK_AB R18, RZ, R11 ;  /* 0x0000000bff12b23e */ /* 0x000fe200000000ff */
[----:B-1----:R-:W-:Y:S06]  /*04f0*/  @P4 BRA `(.L_x_2951) ;  /* 0x0000000000284947 */ /* 0x002fec0003800000 */
[----:B------:R-:W0:Y:S01]  /*0500*/  LDC.64 R2, c[0x0][0x388] ;  /* 0x0000e200ff027b82 */ /* 0x000e220000000a00 */
[----:B------:R-:W-:Y:S01]  /*0510*/  IMAD R5, R15, 0x200, R14 ;  /* 0x000002000f057824 */ /* 0x000fe200078e020e */
[----:B------:R-:W-:-:S04]  /*0520*/  IADD3 R14, PT, PT, R14, 0x80, RZ ;  /* 0x000000800e0e7810 */ /* 0x000fc80007ffe0ff */
[----:B------:R-:W-:-:S13]  /*0530*/  ISETP.GE.AND P1, PT, R14, R17, PT ;  /* 0x000000110e00720c */ /* 0x000fda0003f26270 */
[----:B------:R-:W-:Y:S01]  /*0540*/  @!P1 IMAD R7, R15, 0x200, R14 ;  /* 0x000002000f079824 */ /* 0x000fe200078e020e */
[----:B------:R-:W-:Y:S01]  /*0550*/  @!P1 IADD3 R14, PT, PT, R14, 0x80, RZ ;  /* 0x000000800e0e9810 */ /* 0x000fe20007ffe0ff */
[----:B0-----:R-:W-:-:S04]  /*0560*/  IMAD.WIDE.U32 R4, R5, 0x2, R2 ;  /* 0x0000000205047825 */ /* 0x001fc800078e0002 */
[----:B------:R-:W-:Y:S01]  /*0570*/  @!P1 IMAD.WIDE.U32 R2, R7, 0x2, R2 ;  /* 0x0000000207029825 */ /* 0x000fe200078e0002 */
[----:B------:R0:W-:Y:S04]  /*0580*/  STG.E.U16 desc[UR4][R4.64], R16 ;  /* 0x0000001004007986 */ /* 0x0001e8000c101504 */
[----:B------:R0:W-:Y:S02]  /*0590*/  @!P1 STG.E.U16 desc[UR4][R2.64], R18 ;  /* 0x0000001202009986 */ /* 0x0001e4000c101504 */
.L_x_2951:
[----:B------:R-:W-:Y:S05]  /*05a0*/  BSYNC.RECONVERGENT B0 ;  /* 0x0000000000007941 */ /* 0x000fea0003800200 */
.L_x_2950:
[----:B-----5:R-:W-:Y:S01]  /*05b0*/  @!P0 HADD2.F32 R0, -RZ, R0.H0_H0 ;  /* 0x20000000ff008230 */ /* 0x020fe20000004100 */
[----:B------:R-:W-:-:S03]  /*05c0*/  ISETP.GE.AND P1, PT, R14, R17, PT ;  /* 0x000000110e00720c */ /* 0x000fc60003f26270 */
[----:B0-----:R0:W1:Y:S10]  /*05d0*/  @!P0 MUFU.RCP R5, R0 ;  /* 0x0000000000058308 */ /* 0x0010740000001000 */
[----:B0-----:R-:W-:Y:S05]  /*05e0*/  @P1 EXIT ;  /* 0x000000000000194d */ /* 0x001fea0003800000 */
[----:B------:R-:W0:Y:S01]  /*05f0*/  LDC.64 R2, c[0x0][0x388] ;  /* 0x0000e200ff027b82 */ /* 0x000e220000000a00 */
[----:B------:R-:W-:Y:S01]  /*0600*/  @!P0 HADD2.F32 R6, -RZ, R6.H0_H0 ;  /* 0x20000006ff068230 */ /* 0x000fe20000004100 */
[----:B------:R-:W-:-:S04]  /*0610*/  LEA R15, R15, R14, 0x9 ;  /* 0x0000000e0f0f7211 */ /* 0x000fc800078e48ff */
[----:B-1----:R-:W-:-:S05]  /*0620*/  @!P0 FMUL.FTZ R6, R6, R5 ;  /* 0x0000000506068220 */ /* 0x002fca0000410000 */
[----:B------:R-:W-:Y:S01]  /*0630*/  @!P0 F2FP.F16.F32.PACK_AB R0, RZ, R6 ;  /* 0x00000006ff00823e */ /* 0x000fe200000000ff */
[----:B0-----:R-:W-:-:S05]  /*0640*/  IMAD.WIDE.U32 R2, R15, 0x2, R2 ;  /* 0x000000020f027825 */ /* 0x001fca00078e0002 */
[----:B------:R-:W-:Y:S01]  /*0650*/  STG.E.U16 desc[UR4][R2.64], R0 ;  /* 0x0000000002007986 */ /* 0x000fe2000c101504 */
[----:B------:R-:W-:Y:S05]  /*0660*/  EXIT ;  /* 0x000000000000794d */ /* 0x000fea0003800000 */
.L_x_2952:
        /* <DEDUP_REMOVED lines=9> */
.L_x_19433:


//--------------------- .text._ZN2at6native29vectorized_elementwise_kernelILi2ENS0_13BinaryFunctorIN3c104HalfES4_S4_NS0_15binary_internal10DivFunctorIS4_EEEESt5arrayIPcLm3EEEEviT0_T1_ --------------------------
	.section	.text._ZN2at6native29vectorized_elementwise_kernelILi2ENS0_13BinaryFunctorIN3c104HalfES4_S4_NS0_15binary_internal10DivFunctorIS4_EEEESt5arrayIPcLm3EEEEviT0_T1_,"ax",@progbits
	.align	128
        .global         _ZN2at6native29vectorized_elementwise_kernelILi2ENS0_13BinaryFunctorIN3c104HalfES4_S4_NS0_15binary_internal10DivFunctorIS4_EEEESt5arrayIPcLm3EEEEviT0_T1_
        .type           _ZN2at6native29vectorized_elementwise_kernelILi2ENS0_13BinaryFunctorIN3c104HalfES4_S4_NS0_15binary_internal10DivFunctorIS4_EEEESt5arrayIPcLm3EEEEviT0_T1_,@function
        .size           _ZN2at6native29vectorized_elementwise_kernelILi2ENS0_13BinaryFunctorIN3c104HalfES4_S4_NS0_15binary_internal10DivFunctorIS4_EEEESt5arrayIPcLm3EEEEviT0_T1_,(.L_x_19434 - _ZN2at6native29vectorized_elementwise_kernelILi2ENS0_13BinaryFunctorIN3c104HalfES4_S4_NS0_15binary_internal10DivFunctorIS4_EEEESt5arrayIPcLm3EEEEviT0_T1_)
        .other          _ZN2at6native29vectorized_elementwise_kernelILi2ENS0_13BinaryFunctorIN3c104HalfES4_S4_NS0_15binary_internal10DivFunctorIS4_EEEESt5arrayIPcLm3EEEEviT0_T1_,@"STO_CUDA_ENTRY STV_DEFAULT"
_ZN2at6native29vectorized_elementwise_kernelILi2ENS0_13BinaryFunctorIN3c104HalfES4_S4_NS0_15binary_internal10DivFunctorIS4_EEEESt5arrayIPcLm3EEEEviT0_T1_:
.text._ZN2at6native29vectorized_elementwise_kernelILi2ENS0_13BinaryFunctorIN3c104HalfES4_S4_NS0_15binary_internal10DivFunctorIS4_EEEESt5arrayIPcLm3EEEEviT0_T1_:
[----:B------:R-:W-:Y:S01]  /*0000*/  LDC R1, c[0x0][0x37c] ;  /* 0x0000df00ff017b82 */ /* 0x000fe20000000800 */
[----:B------:R-:W0:Y:S01]  /*0010*/  S2R R0, SR_CTAID.X ;  /* 0x0000000000007919 */ /* 0x000e220000002500 */
[----:B------:R-:W1:Y:S01]  /*0020*/  LDCU UR6, c[0x0][0x380] ;  /* 0x00007000ff0677ac */ /* 0x000e620008000800 */
[----:B------:R-:W2:Y:S01]  /*0030*/  LDCU.64 UR4, c[0x0][0x358] ;  /* 0x00006b00ff0477ac */ /* 0x000ea20008000a00 */
[----:B0-----:R-:W-:-:S04]  /*0040*/  SHF.L.U32 R0, R0, 0xa, RZ ;  /* 0x0000000a00007819 */ /* 0x001fc800000006ff */
        /* <DEDUP_REMOVED lines=10> */
[----:B0-----:R-:W-:-:S07]  /*00f0*/  ISETP.GE.U32.AND P0, PT, R27, R2, PT ;  /* 0x000000021b00720c */ /* 0x001fce0003f06070 */
[----:B------:R-:W0:Y:S01]  /*0100*/  LDC.64 R36, c[0x0][0x390] ;  /* 0x0000e400ff247b82 */ /* 0x000e220000000a00 */
[----:B------:R-:W-:-:S07]  /*0110*/  MOV R3, R27 ;  /* 0x0000001b00037202 */ /* 0x000fce0000000f00 */
[----:B------:R-:W5:Y:S01]  /*0120*/  LDC.64 R34, c[0x0][0x398] ;  /* 0x0000e600ff227b82 */ /* 0x000f620000000a00 */
[----:B------:R-:W-:Y:S02]  /*0130*/  @!P0 IADD3 R27, PT, PT, R3, 0x80, RZ ;  /* 0x00000080031b8810 */ /* 0x000fe40007ffe0ff */
[----:B------:R-:W-:Y:S02]  /*0140*/  @!P0 IADD3 R11, PT, PT, R0, R3, RZ ;  /* 0x00000003000b8210 */ /* 0x000fe40007ffe0ff */
[----:B------:R-:W-:-:S03]  /*0150*/  ISETP.GE.U32.AND P1, PT, R27, R2, PT ;  /* 0x000000021b00720c */ /* 0x000fc60003f26070 */
[----:B-1----:R-:W-:-:S04]  /*0160*/  @!P0 IMAD.WIDE.U32 R32, R11, 0x2, R32 ;  /* 0x000000020b208825 */ /* 0x002fc800078e0020 */
[----:B--2---:R-:W-:Y:S01]  /*0170*/  @!P0 IMAD.WIDE.U32 R14, R11, 0x2, R14 ;  /* 0x000000020b0e8825 */ /* 0x004fe200078e000e */
[----:B------:R-:W-:-:S04]  /*0180*/  PRMT R11, RZ, 0x7610, R11 ;  /* 0x00007610ff0b7816 */ /* 0x000fc8000000000b */
[----:B------:R1:W2:Y:S01]  /*0190*/  @!P0 LDG.E.U16 R19, desc[UR4][R14.64] ;  /* 0x000000040e138981 */ /* 0x0002a2000c1e1500 */
[C---:B------:R-:W-:Y:S01]  /*01a0*/  @!P1 IADD3 R17, PT, PT, R0.reuse, R27, RZ ;  /* 0x0000001b00119210 */ /* 0x040fe20007ffe0ff */
[----:B------:R-:W-:Y:S02]  /*01b0*/  @!P1 VIADD R27, R27, 0x80 ;  /* 0x000000801b1b9836 */ /* 0x000fe40000000000 */
[----:B------:R4:W2:Y:S01]  /*01c0*/  @!P0 LDG.E.U16 R11, desc[UR4][R32.64] ;  /* 0x00000004200b8981 */ /* 0x0008a2000c1e1500 */
[----:B------:R-:W-:Y:S01]  /*01d0*/  PRMT R23, RZ, 0x7610, R23 ;  /* 0x00007610ff177816 */ /* 0x000fe20000000017 */
[----:B---3--:R-:W-:Y:S01]  /*01e0*/  @!P1 IMAD.WIDE.U32 R30, R17, 0x2, R30 ;  /* 0x00000002111e9825 */ /* 0x008fe200078e001e */
[----:B------:R-:W-:Y:S01]  /*01f0*/  ISETP.GE.U32.AND P2, PT, R27, R2, PT ;  /* 0x000000021b00720c */ /* 0x000fe20003f46070 */
[----:B-1----:R-:W1:Y:S02]  /*0200*/  LDC.64 R14, c[0x0][0x390] ;  /* 0x0000e400ff0e7b82 */ /* 0x002e640000000a00 */
[----:B----4-:R-:W-:Y:S01]  /*0210*/  @!P1 IMAD.WIDE.U32 R28, R17, 0x2, R28 ;  /* 0x00000002111c9825 */ /* 0x010fe200078e001c */
[----:B------:R3:W4:Y:S04]  /*0220*/  @!P1 LDG.E.U16 R13, desc[UR4][R30.64] ;  /* 0x000000041e0d9981 */ /* 0x000728000c1e1500 */
[----:B------:R0:W2:Y:S01]  /*0230*/  @!P1 LDG.E.U16 R23, desc[UR4][R28.64] ;  /* 0x000000041c179981 */ /* 0x0000a2000c1e1500 */
[----:B------:R-:W5:Y:S04]  /*0240*/  LDC.64 R32, c[0x0][0x398] ;  /* 0x0000e600ff207b82 */ /* 0x000f680000000a00 */
[----:B------:R-:W-:-:S02]  /*0250*/  @!P2 IADD3 R25, PT, PT, R0, R27, RZ ;  /* 0x0000001b0019a210 */ /* 0x000fc40007ffe0ff */
[----:B------:R-:W-:-:S04]  /*0260*/  @!P2 IADD3 R27, PT, PT, R27, 0x80, RZ ;  /* 0x000000801b1ba810 */ /* 0x000fc80007ffe0ff */
[----:B------:R-:W-:Y:S01]  /*0270*/  ISETP.GE.U32.AND P0, PT, R27, R2, PT ;  /* 0x000000021b00720c */ /* 0x000fe20003f06070 */
[----:B---3--:R-:W3:Y:S01]  /*0280*/  LDC.64 R30, c[0x0][0x390] ;  /* 0x0000e400ff1e7b82 */ /* 0x008ee20000000a00 */
[----:B------:R-:W-:Y:S02]  /*0290*/  PRMT R22, RZ, 0x7610, R22 ;  /* 0x00007610ff167816 */ /* 0x000fe40000000016 */
[----:B------:R-:W-:-:S05]  /*02a0*/  PRMT R24, RZ, 0x7610, R24 ;  /* 0x00007610ff187816 */ /* 0x000fca0000000018 */
[----:B0-----:R-:W0:Y:S04]  /*02b0*/  LDC.64 R28, c[0x0][0x398] ;  /* 0x0000e600ff1c7b82 */ /* 0x001e280000000a00 */
[----:B------:R-:W-:Y:S01]  /*02c0*/  @!P0 IADD3 R17, PT, PT, R0, R27, RZ ;  /* 0x0000001b00118210 */ /* 0x000fe20007ffe0ff */
[----:B------:R-:W-:-:S05]  /*02d0*/  @!P0 VIADD R27, R27, 0x80 ;  /* 0x000000801b1b8836 */ /* 0x000fca0000000000 */
[----:B------:R-:W-:Y:S01]  /*02e0*/  ISETP.GE.U32.AND P1, PT, R27, R2, PT ;  /* 0x000000021b00720c */ /* 0x000fe20003f26070 */
[----:B-1----:R-:W-:-:S04]  /*02f0*/  @!P0 IMAD.WIDE.U32 R14, R17, 0x2, R14 ;  /* 0x00000002110e8825 */ /* 0x002fc800078e000e */
[----:B-----5:R-:W-:Y:S01]  /*0300*/  @!P0 IMAD.WIDE.U32 R32, R17, 0x2, R32 ;  /* 0x0000000211208825 */ /* 0x020fe200078e0020 */
[----:B------:R1:W5:Y:S01]  /*0310*/  @!P0 LDG.E.U16 R22, desc[UR4][R14.64] ;  /* 0x000000040e168981 */ /* 0x000362000c1e1500 */
[----:B------:R-:W-:Y:S02]  /*0320*/  PRMT R16, RZ, 0x7610, R16 ;  /* 0x00007610ff107816 */ /* 0x000fe40000000010 */
[C---:B------:R-:W-:Y:S01]  /*0330*/  @!P2 IMAD.WIDE.U32 R36, R25.reuse, 0x2, R36 ;  /* 0x000000021924a825 */ /* 0x040fe200078e0024 */
[----:B------:R3:W5:Y:S03]  /*0340*/  @!P0 LDG.E.U16 R24, desc[UR4][R32.64] ;  /* 0x0000000420188981 */ /* 0x000766000c1e1500 */
[----:B------:R-:W-:Y:S01]  /*0350*/  @!P2 IMAD.WIDE.U32 R34, R25, 0x2, R34 ;  /* 0x000000021922a825 */ /* 0x000fe200078e0022 */
[----:B-1----:R-:W-:Y:S01]  /*0360*/  @!P1 IADD3 R15, PT, PT, R0, R27, RZ ;  /* 0x0000001b000f9210 */ /* 0x002fe20007ffe0ff */
[----:B------:R1:W5:Y:S01]  /*0370*/  @!P2 LDG.E.U16 R16, desc[UR4][R36.64] ;  /* 0x000000042410a981 */ /* 0x000362000c1e1500 */
[----:B------:R-:W-:-:S02]  /*0380*/  @!P1 IADD3 R27, PT, PT, R27, 0x80, RZ ;  /* 0x000000801b1b9810 */ /* 0x000fc40007ffe0ff */
[----:B------:R-:W-:Y:S01]  /*0390*/  PRMT R25, RZ, 0x7610, R25 ;  /* 0x00007610ff197816 */ /* 0x000fe20000000019 */
[----:B---3--:R-:W3:Y:S01]  /*03a0*/  LDC.64 R32, c[0x0][0x390] ;  /* 0x0000e400ff207b82 */ /* 0x008ee20000000a00 */
[----:B------:R-:W-:-:S04]  /*03b0*/  ISETP.GE.U32.AND P0, PT, R27, R2, PT ;  /* 0x000000021b00720c */ /* 0x000fc80003f06070 */
[----:B------:R0:W5:Y:S03]  /*03c0*/  @!P2 LDG.E.U16 R25, desc[UR4][R34.64] ;  /* 0x000000042219a981 */ /* 0x000166000c1e1500 */
[----:B-1----:R-:W1:Y:S01]  /*03d0*/  LDC.64 R36, c[0x0][0x390] ;  /* 0x0000e400ff247b82 */ /* 0x002e620000000a00 */
[----:B------:R-:W-:-:S07]  /*03e0*/  PRMT R20, RZ, 0x7610, R20 ;  /* 0x00007610ff147816 */ /* 0x000fce0000000014 */
[----:B0-----:R-:W0:Y:S01]  /*03f0*/  LDC.64 R34, c[0x0][0x398] ;  /* 0x0000e600ff227b82 */ /* 0x001e220000000a00 */
[----:B------:R-:W-:Y:S01]  /*0400*/  PRMT R17, RZ, 0x7610, R17 ;  /* 0x00007610ff117816 */ /* 0x000fe20000000011 */
[----:B------:R-:W-:-:S04]  /*0410*/  @!P1 IMAD.WIDE.U32 R30, R15, 0x2, R30 ;  /* 0x000000020f1e9825 */ /* 0x000fc800078e001e */
[----:B------:R-:W-:Y:S01]  /*0420*/  @!P1 IMAD.WIDE.U32 R28, R15, 0x2, R28 ;  /* 0x000000020f1c9825 */ /* 0x000fe200078e001c */
[----:B------:R-:W-:Y:S01]  /*0430*/  @!P0 IADD3 R15, PT, PT, R0, R27, RZ ;  /* 0x0000001b000f8210 */ /* 0x000fe20007ffe0ff */
[----:B------:R-:W5:Y:S01]  /*0440*/  @!P1 LDG.E.U16 R20, desc[UR4][R30.64] ;  /* 0x000000041e149981 */ /* 0x000f62000c1e1500 */
[----:B------:R-:W-:-:S03]  /*0450*/  @!P0 IADD3 R27, PT, PT, R27, 0x80, RZ ;  /* 0x000000801b1b8810 */ /* 0x000fc60007ffe0ff */
[----:B------:R1:W5:Y:S01]  /*0460*/  @!P1 LDG.E.U16 R17, desc[UR4][R28.64] ;  /* 0x000000041c119981 */ /* 0x000362000c1e1500 */
[----:B------:R-:W-:Y:S02]  /*0470*/  ISETP.GE.U32.AND P1, PT, R27, R2, PT ;  /* 0x000000021b00720c */ /* 0x000fe40003f26070 */
[----:B------:R-:W-:Y:S01]  /*0480*/  PRMT R12, RZ, 0x7610, R12 ;  /* 0x00007610ff0c7816 */ /* 0x000fe2000000000c */
[----:B-1----:R-:W-:Y:S01]  /*0490*/  @!P0 IMAD.WIDE.U32 R36, R15, 0x2, R36 ;  /* 0x000000020f248825 */ /* 0x002fe200078e0024 */
[----:B------:R-:W-:-:S04]  /*04a0*/  PRMT R26, RZ, 0x7610, R26 ;  /* 0x00007610ff1a7816 */ /* 0x000fc8000000001a */
[----:B------:R-:W5:Y:S01]  /*04b0*/  @!P0 LDG.E.U16 R12, desc[UR4][R36.64] ;  /* 0x00000004240c8981 */ /* 0x000f62000c1e1500 */
[----:B------:R-:W1:Y:S01]  /*04c0*/  LDC.64 R28, c[0x0][0x398] ;  /* 0x0000e600ff1c7b82 */ /* 0x000e620000000a00 */
[----:B0-----:R-:W-:-:S04]  /*04d0*/  @!P0 IMAD.WIDE.U32 R34, R15, 0x2, R34 ;  /* 0x000000020f228825 */ /* 0x001fc800078e0022 */
[----:B------:R-:W-:-:S03]  /*04e0*/  @!P1 IMAD.IADD R30, R0, 0x1, R27 ;  /* 0x00000001001e9824 */ /* 0x000fc600078e021b */
[----:B------:R-:W0:Y:S01]  /*04f0*/  LDC.64 R14, c[0x0][0x390] ;  /* 0x0000e400ff0e7b82 */ /* 0x000e220000000a00 */
[----:B------:R-:W-:Y:S01]  /*0500*/  @!P1 IADD3 R27, PT, PT, R27, 0x80, RZ ;  /* 0x000000801b1b9810 */ /* 0x000fe20007ffe0ff */
[----:B------:R0:W5:Y:S03]  /*0510*/  @!P0 LDG.E.U16 R26, desc[UR4][R34.64] ;  /* 0x00000004221a8981 */ /* 0x000166000c1e1500 */
[----:B------:R-:W-:-:S13]  /*0520*/  ISETP.GE.U32.AND P0, PT, R27, R2, PT ;  /* 0x000000021b00720c */ /* 0x000fda0003f06070 */
[----:B------:R-:W-:-:S05]  /*0530*/  @!P0 IADD3 R27, PT, PT, R0, R27, RZ ;  /* 0x0000001b001b8210 */ /* 0x000fca0007ffe0ff */
[----:B0-----:R-:W-:Y:S02]  /*0540*/  @!P0 IMAD.WIDE.U32 R34, R27, 0x2, R14 ;  /* 0x000000021b228825 */ /* 0x001fe400078e000e */
[----:B------:R-:W0:Y:S02]  /*0550*/  LDC.64 R14, c[0x0][0x398] ;  /* 0x0000e600ff0e7b82 */ /* 0x000e240000000a00 */
[----:B---3--:R-:W-:-:S04]  /*0560*/  @!P1 IMAD.WIDE.U32 R32, R30, 0x2, R32 ;  /* 0x000000021e209825 */ /* 0x008fc800078e0020 */
[----:B-1----:R-:W-:Y:S01]  /*0570*/  @!P1 IMAD.WIDE.U32 R30, R30, 0x2, R28 ;  /* 0x000000021e1e9825 */ /* 0x002fe200078e001c */
[----:B------:R-:W-:-:S06]  /*0580*/  PRMT R28, RZ, 0x7610, R28 ;  /* 0x00007610ff1c7816 */ /* 0x000fcc000000001c */
[----:B------:R1:W3:Y:S01]  /*0590*/  @!P1 LDG.E.U16 R28, desc[UR4][R30.64] ;  /* 0x000000041e1c9981 */ /* 0x0002e2000c1e1500 */
[----:B0-----:R-:W-:Y:S01]  /*05a0*/  @!P0 IMAD.WIDE.U32 R14, R27, 0x2, R14 ;  /* 0x000000021b0e8825 */ /* 0x001fe200078e000e */
[----:B------:R-:W-:-:S06]  /*05b0*/  PRMT R27, RZ, 0x7610, R27 ;  /* 0x00007610ff1b7816 */ /* 0x000fcc000000001b */
[----:B------:R-:W3:Y:S01]  /*05c0*/  @!P0 LDG.E.U16 R27, desc[UR4][R14.64] ;  /* 0x000000040e1b8981 */ /* 0x000ee2000c1e1500 */
[----:B------:R-:W-:Y:S02]  /*05d0*/  PRMT R18, RZ, 0x7610, R18 ;  /* 0x00007610ff127816 */ /* 0x000fe40000000012 */
[----:B------:R-:W-:-:S04]  /*05e0*/  PRMT R29, RZ, 0x7610, R29 ;  /* 0x00007610ff1d7816 */ /* 0x000fc8000000001d */
[----:B------:R0:W3:Y:S04]  /*05f0*/  @!P1 LDG.E.U16 R18, desc[UR4][R32.64] ;  /* 0x0000000420129981 */ /* 0x0000e8000c1e1500 */
[----:B------:R-:W3:Y:S01]  /*0600*/  @!P0 LDG.E.U16 R29, desc[UR4][R34.64] ;  /* 0x00000004221d8981 */ /* 0x000ee2000c1e1500 */
[----:B-1----:R-:W-:-:S05]  /*0610*/  VIADD R31, R3, 0x200 ;  /* 0x00000200031f7836 */ /* 0x002fca0000000000 */
[----:B------:R-:W-:Y:S02]  /*0620*/  ISETP.GE.U32.AND P1, PT, R31, R2, PT ;  /* 0x000000021f00720c */ /* 0x000fe40003f26070 */
[----:B------:R-:W-:-:S04]  /*0630*/  IADD3 R31, PT, PT, R3, 0x80, RZ ;  /* 0x00000080031f7810 */ /* 0x000fc80007ffe0ff */
[-C--:B------:R-:W-:Y:S02]  /*0640*/  ISETP.GE.U32.AND P5, PT, R31, R2.reuse, PT ;  /* 0x000000021f00720c */ /* 0x080fe40003fa6070 */
[C---:B------:R-:W-:Y:S02]  /*0650*/  ISETP.GE.U32.AND P3, PT, R3.reuse, R2, PT ;  /* 0x000000020300720c */ /* 0x040fe40003f66070 */
[----:B0-----:R-:W-:-:S04]  /*0660*/  IADD3 R33, PT, PT, R3, 0x100, RZ ;  /* 0x0000010003217810 */ /* 0x001fc80007ffe0ff */
[-C--:B------:R-:W-:Y:S02]  /*0670*/  ISETP.GE.U32.AND P2, PT, R33, R2.reuse, PT ;  /* 0x000000022100720c */ /* 0x080fe40003f46070 */
[C---:B------:R-:W-:Y:S02]  /*0680*/  IADD3 R33, PT, PT, R3.reuse, 0x180, RZ ;  /* 0x0000018003217810 */ /* 0x040fe40007ffe0ff */
[----:B------:R-:W-:Y:S02]  /*0690*/  IADD3 R15, PT, PT, R3, 0x280, RZ ;  /* 0x00000280030f7810 */ /* 0x000fe40007ffe0ff */
[-C--:B------:R-:W-:Y:S02]  /*06a0*/  ISETP.GE.U32.AND P0, PT, R33, R2.reuse, PT ;  /* 0x000000022100720c */ /* 0x080fe40003f06070 */
[----:B------:R-:W-:Y:S01]  /*06b0*/  ISETP.GE.U32.AND P4, PT, R15, R2, PT ;  /* 0x000000020f00720c */ /* 0x000fe20003f86070 */
[----:B------:R-:W-:Y:S04]  /*06c0*/  BSSY.RECONVERGENT B0, `(.L_x_2954) ;  /* 0x000005f000007945 */ /* 0x000fe80003800200 */
[----:B------:R-:W-:Y:S01]  /*06d0*/  BSSY.RELIABLE B1, `(.L_x_2955) ;  /* 0x0000057000017945 */ /* 0x000fe20003800100 */
[----:B--2---:R-:W-:-:S04]  /*06e0*/  @!P5 HADD2.F32 R23, -RZ, R23.H0_H0 ;  /* 0x20000017ff17d230 */ /* 0x004fc80000004100 */
[----:B------:R-:W0:Y:S01]  /*06f0*/  @!P5 MUFU.RCP R14, R23 ;  /* 0x00000017000ed308 */ /* 0x000e220000001000 */
[----:B----4-:R-:W-:Y:S02]  /*0700*/  @!P5 HADD2.F32 R13, -RZ, R13.H0_H0 ;  /* 0x2000000dff0dd230 */ /* 0x010fe40000004100 */
[----:B------:R-:W-:-:S06]  /*0710*/  @!P3 HADD2.F32 R19, -RZ, R19.H0_H0 ;  /* 0x20000013ff13b230 */ /* 0x000fcc0000004100 */
[----:B------:R-:W1:Y:S01]  /*0720*/  @!P3 MUFU.RCP R19, R19 ;  /* 0x000000130013b308 */ /* 0x000e620000001000 */
[----:B0-----:R-:W-:-:S05]  /*0730*/  @!P5 FMUL.FTZ R14, R13, R14 ;  /* 0x0000000e0d0ed220 */ /* 0x001fca0000410000 */
[----:B------:R-:W-:Y:S02]  /*0740*/  @!P5 F2FP.F16.F32.PACK_AB R4, RZ, R14 ;  /* 0x0000000eff04d23e */ /* 0x000fe400000000ff */
[----:B------:R-:W0:Y:S01]  /*0750*/  @!P3 LDC.64 R14, c[0x0][0x388] ;  /* 0x0000e200ff0ebb82 */ /* 0x000e220000000a00 */
[----:B-----5:R-:W-:Y:S02]  /*0760*/  @!P0 HADD2.F32 R32, -RZ, R24.H0_H0 ;  /* 0x20000018ff208230 */ /* 0x020fe40000004100 */
[----:B------:R-:W-:Y:S02]  /*0770*/  @!P3 HADD2.F32 R24, -RZ, R11.H0_H0 ;  /* 0x2000000bff18b230 */ /* 0x000fe40000004100 */
[----:B------:R-:W-:Y:S01]  /*0780*/  @!P2 HADD2.F32 R30, -RZ, R25.H0_H0 ;  /* 0x20000019ff1ea230 */ /* 0x000fe20000004100 */
[----:B------:R-:W-:-:S04]  /*0790*/  IADD3 R25, PT, PT, R3, 0x300, RZ ;  /* 0x0000030003197810 */ /* 0x000fc80007ffe0ff */
[-C--:B------:R-:W-:Y:S02]  /*07a0*/  ISETP.GE.U32.AND P6, PT, R25, R2.reuse, PT ;  /* 0x000000021900720c */ /* 0x080fe40003fc6070 */
[----:B------:R-:W-:Y:S01]  /*07b0*/  IADD3 R25, PT, PT, R3, 0x380, RZ ;  /* 0x0000038003197810 */ /* 0x000fe20007ffe0ff */
[----:B------:R-:W2:Y:S03]  /*07c0*/  @!P2 MUFU.RCP R13, R30 ;  /* 0x0000001e000da308 */ /* 0x000ea60000001000 */
[----:B------:R-:W-:Y:S01]  /*07d0*/  ISETP.GE.U32.AND P5, PT, R25, R2, PT ;  /* 0x000000021900720c */ /* 0x000fe20003fa6070 */
[----:B-1----:R-:W-:Y:S01]  /*07e0*/  @!P3 FMUL.FTZ R24, R24, R19 ;  /* 0x000000131818b220 */ /* 0x002fe20000410000 */
[----:B------:R-:W-:-:S04]  /*07f0*/  @!P3 IMAD.IADD R25, R0, 0x1, R3 ;  /* 0x000000010019b824 */ /* 0x000fc800078e0203 */
[----:B------:R-:W-:Y:S01]  /*0800*/  @!P3 F2FP.F16.F32.PACK_AB R21, RZ, R24 ;  /* 0x00000018ff15b23e */ /* 0x000fe200000000ff */
[----:B------:R-:W-:Y:S02]  /*0810*/  @!P2 HADD2.F32 R16, -RZ, R16.H0_H0 ;  /* 0x20000010ff10a230 */ /* 0x000fe40000004100 */
[----:B0-----:R-:W-:Y:S01]  /*0820*/  @!P3 IMAD.WIDE.U32 R14, R25, 0x2, R14 ;  /* 0x00000002190eb825 */ /* 0x001fe200078e000e */
[----:B------:R-:W-:-:S03]  /*0830*/  PRMT R24, R21, 0x7610, R24 ;  /* 0x0000761015187816 */ /* 0x000fc60000000018 */
[----:B------:R-:W-:Y:S01]  /*0840*/  @!P1 HADD2.F32 R17, -RZ, R17.H0_H0 ;  /* 0x20000011ff119230 */ /* 0x000fe20000004100 */
[----:B------:R-:W0:Y:S01]  /*0850*/  @!P0 MUFU.RCP R23, R32 ;  /* 0x0000002000178308 */ /* 0x000e220000001000 */
[----:B--2---:R-:W-:Y:S01]  /*0860*/  @!P2 FMUL.FTZ R13, R16, R13 ;  /* 0x0000000d100da220 */ /* 0x004fe20000410000 */
[----:B------:R1:W-:Y:S01]  /*0870*/  @!P3 STG.E.U16 desc[UR4][R14.64], R24 ;  /* 0x000000180e00b986 */ /* 0x0003e2000c101504 */
[----:B------:R-:W-:-:S05]  /*0880*/  @!P3 MOV R3, R31 ;  /* 0x0000001f0003b202 */ /* 0x000fca0000000f00 */
[----:B------:R-:W2:Y:S01]  /*0890*/  @!P1 MUFU.RCP R17, R17 ;  /* 0x0000001100119308 */ /* 0x000ea20000001000 */
[----:B------:R-:W-:-:S07]  /*08a0*/  @!P4 HADD2.F32 R11, -RZ, R26.H0_H0 ;  /* 0x2000001aff0bc230 */ /* 0x000fce0000004100 */
[----:B------:R-:W4:Y:S01]  /*08b0*/  @!P4 MUFU.RCP R11, R11 ;  /* 0x0000000b000bc308 */ /* 0x000f220000001000 */
[----:B------:R-:W-:Y:S02]  /*08c0*/  @!P2 F2FP.F16.F32.PACK_AB R5, RZ, R13 ;  /* 0x0000000dff05a23e */ /* 0x000fe400000000ff */
[----:B------:R-:W-:Y:S01]  /*08d0*/  ISETP.GE.U32.AND P2, PT, R3, R2, PT ;  /* 0x000000020300720c */ /* 0x000fe20003f46070 */
[----:B------:R-:W-:Y:S02]  /*08e0*/  @!P0 HADD2.F32 R22, -RZ, R22.H0_H0 ;  /* 0x20000016ff168230 */ /* 0x000fe40000004100 */
[----:B------:R-:W-:Y:S02]  /*08f0*/  @!P1 HADD2.F32 R20, -RZ, R20.H0_H0 ;  /* 0x20000014ff149230 */ /* 0x000fe40000004100 */
[----:B------:R-:W-:Y:S02]  /*0900*/  @!P4 HADD2.F32 R12, -RZ, R12.H0_H0 ;  /* 0x2000000cff0cc230 */ /* 0x000fe40000004100 */
[----:B---3--:R-:W-:-:S06]  /*0910*/  @!P6 HADD2.F32 R19, -RZ, R28.H0_H0 ;  /* 0x2000001cff13e230 */ /* 0x008fcc0000004100 */
[----:B------:R-:W3:Y:S01]  /*0920*/  @!P6 MUFU.RCP R19, R19 ;  /* 0x000000130013e308 */ /* 0x000ee20000001000 */
[----:B------:R-:W-:-:S07]  /*0930*/  @!P5 HADD2.F32 R27, -RZ, R27.H0_H0 ;  /* 0x2000001bff1bd230 */ /* 0x000fce0000004100 */
[----:B------:R-:W5:Y:S01]  /*0940*/  @!P5 MUFU.RCP R21, R27 ;  /* 0x0000001b0015d308 */ /* 0x000f620000001000 */
[----:B------:R-:W-:Y:S02]  /*0950*/  @!P6 HADD2.F32 R18, -RZ, R18.H0_H0 ;  /* 0x20000012ff12e230 */ /* 0x000fe40000004100 */
[----:B------:R-:W-:Y:S02]  /*0960*/  @!P5 HADD2.F32 R16, -RZ, R29.H0_H0 ;  /* 0x2000001dff10d230 */ /* 0x000fe40000004100 */
[----:B0-----:R-:W-:Y:S01]  /*0970*/  @!P0 FMUL.FTZ R22, R22, R23 ;  /* 0x0000001716168220 */ /* 0x001fe20000410000 */
[----:B--2---:R-:W-:Y:S01]  /*0980*/  @!P1 FMUL.FTZ R17, R20, R17 ;  /* 0x0000001114119220 */ /* 0x004fe20000410000 */
[----:B----4-:R-:W-:Y:S01]  /*0990*/  @!P4 FMUL.FTZ R11, R12, R11 ;  /* 0x0000000b0c0bc220 */ /* 0x010fe20000410000 */
[----:B---3--:R-:W-:Y:S01]  /*09a0*/  @!P6 FMUL.FTZ R18, R18, R19 ;  /* 0x000000131212e220 */ /* 0x008fe20000410000 */
[----:B-----5:R-:W-:Y:S01]  /*09b0*/  @!P5 FMUL.FTZ R16, R16, R21 ;  /* 0x000000151010d220 */ /* 0x020fe20000410000 */
[----:B------:R-:W-:-:S02]  /*09c0*/  @!P0 F2FP.F16.F32.PACK_AB R6, RZ, R22 ;  /* 0x00000016ff06823e */ /* 0x000fc400000000ff */
[----:B------:R-:W-:Y:S02]  /*09d0*/  @!P1 F2FP.F16.F32.PACK_AB R7, RZ, R17 ;  /* 0x00000011ff07923e */ /* 0x000fe400000000ff */
[----:B------:R-:W-:Y:S02]  /*09e0*/  @!P4 F2FP.F16.F32.PACK_AB R8, RZ, R11 ;  /* 0x0000000bff08c23e */ /* 0x000fe400000000ff */
[----:B------:R-:W-:Y:S02]  /*09f0*/  @!P6 F2FP.F16.F32.PACK_AB R9, RZ, R18 ;  /* 0x00000012ff09e23e */ /* 0x000fe400000000ff */
[----:B------:R-:W-:Y:S01]  /*0a00*/  @!P5 F2FP.F16.F32.PACK_AB R10, RZ, R16 ;  /* 0x00000010ff0ad23e */ /* 0x000fe200000000ff */
[----:B-1----:R-:W-:Y:S06]  /*0a10*/  @P2 BRA `(.L_x_2956) ;  /* 0x0000000000302947 */ /* 0x002fec0003800000 */
[----:B------:R-:W0:Y:S01]  /*0a20*/  LDC.64 R12, c[0x0][0x388] ;  /* 0x0000e200ff0c7b82 */ /* 0x000e220000000a00 */
[----:B------:R-:W-:Y:S02]  /*0a30*/  IADD3 R11, PT, PT, R0, R3, RZ ;  /* 0x00000003000b7210 */ /* 0x000fe40007ffe0ff */
[----:B------:R-:W-:-:S04]  /*0a40*/  IADD3 R3, PT, PT, R3, 0x80, RZ ;  /* 0x0000008003037810 */ /* 0x000fc80007ffe0ff */
        /* <DEDUP_REMOVED lines=9> */
.L_x_2956:
[----:B------:R-:W-:-:S13]  /*0ae0*/  ISETP.GE.U32.AND P0, PT, R3, R2, PT ;  /* 0x000000020300720c */ /* 0x000fda0003f06070 */
[----:B------:R-:W-:Y:S05]  /*0af0*/  @P0 BRA `(.L_x_2958) ;  /* 0x0000000000300947 */ /* 0x000fea0003800000 */
[----:B0-----:R-:W0:Y:S01]  /*0b00*/  LDC.64 R4, c[0x0][0x388] ;  /* 0x0000e200ff047b82 */ /* 0x001e220000000a00 */
[----:B------:R-:W-:Y:S02]  /*0b10*/  IADD3 R11, PT, PT, R0, R3, RZ ;  /* 0x00000003000b7210 */ /* 0x000fe40007ffe0ff */
[----:B------:R-:W-:-:S03]  /*0b20*/  IADD3 R3, PT, PT, R3, 0x80, RZ ;  /* 0x0000008003037810 */ /* 0x000fc60007ffe0ff */
[----:B0-----:R-:W-:-:S05]  /*0b30*/  IMAD.WIDE.U32 R4, R11, 0x2, R4 ;  /* 0x000000020b047825 */ /* 0x001fca00078e0004 */
[----:B------:R1:W-:Y:S02]  /*0b40*/  STG.E.U16 desc[UR4][R4.64], R6 ;  /* 0x0000000604007986 */ /* 0x0003e4000c101504 */
.L_x_2957:
[----:B------:R-:W-:-:S13]  /*0b50*/  ISETP.GE.U32.AND P0, PT, R3, R2, PT ;  /* 0x000000020300720c */ /* 0x000fda0003f06070 */
[----:B------:R-:W-:Y:S05]  /*0b60*/  @P0 BRA `(.L_x_2959) ;  /* 0x0000000000340947 */ /* 0x000fea0003800000 */
[----:B01----:R-:W0:Y:S01]  /*0b70*/  LDC.64 R4, c[0x0][0x388] ;  /* 0x0000e200ff047b82 */ /* 0x003e220000000a00 */
[----:B------:R-:W-:Y:S02]  /*0b80*/  IADD3 R11, PT, PT, R0, R3, RZ ;  /* 0x00000003000b7210 */ /* 0x000fe40007ffe0ff */
[----:B------:R-:W-:-:S03]  /*0b90*/  IADD3 R3, PT, PT, R3, 0x80, RZ ;  /* 0x0000008003037810 */ /* 0x000fc60007ffe0ff */
[----:B0-----:R-:W-:-:S05]  /*0ba0*/  IMAD.WIDE.U32 R4, R11, 0x2, R4 ;  /* 0x000000020b047825 */ /* 0x001fca00078e0004 */
[----:B------:R1:W-:Y:S02]  /*0bb0*/  STG.E.U16 desc[UR4][R4.64], R7 ;  /* 0x0000000704007986 */ /* 0x0003e4000c101504 */
.L_x_2958:
        /* <DEDUP_REMOVED lines=8> */
.L_x_2959:
[----:B------:R-:W-:Y:S05]  /*0c40*/  BSYNC.RELIABLE B1 ;  /* 0x0000000000017941 */ /* 0x000fea0003800100 */
.L_x_2955:
[----:B------:R-:W-:-:S13]  /*0c50*/  ISETP.GE.U32.AND P0, PT, R3, R2, PT ;  /* 0x000000020300720c */ /* 0x000fda0003f06070 */
[----:B012---:R-:W0:Y:S01]  /*0c60*/  @!P0 LDC.64 R4, c[0x0][0x388] ;  /* 0x0000e200ff048b82 */ /* 0x007e220000000a00 */
[----:B------:R-:W-:Y:S02]  /*0c70*/  @!P0 IADD3 R7, PT, PT, R0, R3, RZ ;  /* 0x0000000300078210 */ /* 0x000fe40007ffe0ff */
[----:B------:R-:W-:-:S03]  /*0c80*/  @!P0 IADD3 R3, PT, PT, R3, 0x80, RZ ;  /* 0x0000008003038810 */ /* 0x000fc60007ffe0ff */
[----:B0-----:R-:W-:-:S05]  /*0c90*/  @!P0 IMAD.WIDE.U32 R4, R7, 0x2, R4 ;  /* 0x0000000207048825 */ /* 0x001fca00078e0004 */
[----:B------:R2:W-:Y:S02]  /*0ca0*/  @!P0 STG.E.U16 desc[UR4][R4.64], R9 ;  /* 0x0000000904008986 */ /* 0x0005e4000c101504 */
.L_x_2960:
[----:B------:R-:W-:Y:S05]  /*0cb0*/  BSYNC.RECONVERGENT B0 ;  /* 0x0000000000007941 */ /* 0x000fea0003800200 */
.L_x_2954:
        /* <DEDUP_REMOVED lines=8> */
.L_x_2953:
        /* <DEDUP_REMOVED lines=17> */
[----:B------:R-:W-:-:S04]  /*0e50*/  IMAD.WIDE.U32 R2, R4, 0x4, R2 ;  /* 0x0000000404027825 */ /* 0x000fc800078e0002 */
[--C-:B--2---:R-:W-:Y:S02]  /*0e60*/  HADD2.F32 R15, -RZ, R7.reuse.H1_H1 ;  /* 0x30000007ff0f7230 */ /* 0x104fe40000004100 */
[----:B------:R-:W-:Y:S02]  /*0e70*/  HADD2.F32 R13, -RZ, R7.H0_H0 ;  /* 0x20000007ff0d7230 */ /* 0x000fe40000004100 */
[--C-:B---3--:R-:W-:Y:S02]  /*0e80*/  HADD2.F32 R17, -RZ, R9.reuse.H1_H1 ;  /* 0x30000009ff117230 */ /* 0x108fe40000004100 */
[----:B------:R-:W0:Y:S01]  /*0e90*/  MUFU.RCP R15, R15 ;  /* 0x0000000f000f7308 */ /* 0x000e220000001000 */
[----:B------:R-:W-:Y:S02]  /*0ea0*/  HADD2.F32 R14, -RZ, R9.H0_H0 ;  /* 0x20000009ff0e7230 */ /* 0x000fe40000004100 */
[--C-:B----4-:R-:W-:Y:S02]  /*0eb0*/  HADD2.F32 R7, -RZ, R11.reuse.H0_H0 ;  /* 0x2000000bff077230 */ /* 0x110fe40000004100 */
[----:B------:R-:W-:-:S02]  /*0ec0*/  HADD2.F32 R11, -RZ, R11.H1_H1 ;  /* 0x3000000bff0b7230 */ /* 0x000fc40000004100 */
[--C-:B-----5:R-:W-:Y:S01]  /*0ed0*/  HADD2.F32 R9, -RZ, R10.reuse.H0_H0 ;  /* 0x2000000aff097230 */ /* 0x120fe20000004100 */
[----:B------:R-:W1:Y:S01]  /*0ee0*/  MUFU.RCP R13, R13 ;  /* 0x0000000d000d7308 */ /* 0x000e620000001000 */
[----:B------:R-:W-:-:S07]  /*0ef0*/  HADD2.F32 R10, -RZ, R10.H1_H1 ;  /* 0x3000000aff0a7230 */ /* 0x000fce0000004100 */
[----:B------:R2:W3:Y:S08]  /*0f00*/  MUFU.RCP R19, R17 ;  /* 0x0000001100137308 */ /* 0x0004f00000001000 */
[----:B------:R-:W4:Y:S01]  /*0f10*/  MUFU.RCP R14, R14 ;  /* 0x0000000e000e7308 */ /* 0x000f220000001000 */
[--C-:B------:R-:W-:Y:S02]  /*0f20*/  HADD2.F32 R16, -RZ, R12.reuse.H0_H0 ;  /* 0x2000000cff107230 */ /* 0x100fe40000004100 */
[----:B------:R-:W-:-:S05]  /*0f30*/  HADD2.F32 R12, -RZ, R12.H1_H1 ;  /* 0x3000000cff0c7230 */ /* 0x000fca0000004100 */
[----:B------:R-:W5:Y:S01]  /*0f40*/  MUFU.RCP R7, R7 ;  /* 0x0000000700077308 */ /* 0x000f620000001000 */
[--C-:B--2---:R-:W-:Y:S02]  /*0f50*/  HADD2.F32 R17, -RZ, R8.reuse.H0_H0 ;  /* 0x20000008ff117230 */ /* 0x104fe40000004100 */
[----:B------:R-:W-:-:S05]  /*0f60*/  HADD2.F32 R8, -RZ, R8.H1_H1 ;  /* 0x30000008ff087230 */ /* 0x000fca0000004100 */
[----:B------:R-:W2:Y:S08]  /*0f70*/  MUFU.RCP R11, R11 ;  /* 0x0000000b000b7308 */ /* 0x000eb00000001000 */
[----:B------:R-:W2:Y:S08]  /*0f80*/  MUFU.RCP R9, R9 ;  /* 0x0000000900097308 */ /* 0x000eb00000001000 */
[----:B------:R-:W2:Y:S01]  /*0f90*/  MUFU.RCP R10, R10 ;  /* 0x0000000a000a7308 */ /* 0x000ea20000001000 */
[----:B0-----:R-:W-:Y:S01]  /*0fa0*/  FMUL.FTZ R12, R12, R15 ;  /* 0x0000000f0c0c7220 */ /* 0x001fe20000410000 */
[----:B-1----:R-:W-:Y:S01]  /*0fb0*/  FMUL.FTZ R13, R16, R13 ;  /* 0x0000000d100d7220 */ /* 0x002fe20000410000 */
[----:B---3--:R-:W-:Y:S01]  /*0fc0*/  FMUL.FTZ R15, R8, R19 ;  /* 0x00000013080f7220 */ /* 0x008fe20000410000 */
[----:B------:R-:W-:-:S02]  /*0fd0*/  HADD2.F32 R8, -RZ, R5.H0_H0 ;  /* 0x20000005ff087230 */ /* 0x000fc40000004100 */
[----:B------:R-:W-:Y:S02]  /*0fe0*/  HADD2.F32 R16, -RZ, R5.H1_H1 ;  /* 0x30000005ff107230 */ /* 0x000fe40000004100 */
[--C-:B------:R-:W-:Y:S02]  /*0ff0*/  HADD2.F32 R18, -RZ, R6.reuse.H0_H0 ;  /* 0x20000006ff127230 */ /* 0x100fe40000004100 */
[----:B------:R-:W-:Y:S02]  /*1000*/  HADD2.F32 R5, -RZ, R6.H1_H1 ;  /* 0x30000006ff057230 */ /* 0x000fe40000004100 */
[----:B----4-:R-:W-:Y:S01]  /*1010*/  FMUL.FTZ R14, R17, R14 ;  /* 0x0000000e110e7220 */ /* 0x010fe20000410000 */
[----:B-----5:R-:W-:Y:S01]  /*1020*/  FMUL.FTZ R7, R8, R7 ;  /* 0x0000000708077220 */ /* 0x020fe20000410000 */
[----:B--2---:R-:W-:Y:S01]  /*1030*/  FMUL.FTZ R16, R16, R11 ;  /* 0x0000000b10107220 */ /* 0x004fe20000410000 */
[----:B------:R-:W-:Y:S01]  /*1040*/  FMUL.FTZ R9, R18, R9 ;  /* 0x0000000912097220 */ /* 0x000fe20000410000 */
[----:B------:R-:W-:Y:S01]  /*1050*/  FMUL.FTZ R10, R5, R10 ;  /* 0x0000000a050a7220 */ /* 0x000fe20000410000 */
[----:B------:R-:W-:-:S02]  /*1060*/  F2FP.F16.F32.PACK_AB R13, R12, R13 ;  /* 0x0000000d0c0d723e */ /* 0x000fc400000000ff */
[----:B------:R-:W-:Y:S02]  /*1070*/  F2FP.F16.F32.PACK_AB R15, R15, R14 ;  /* 0x0000000e0f0f723e */ /* 0x000fe400000000ff */
[----:B------:R-:W-:Y:S02]  /*1080*/  F2FP.F16.F32.PACK_AB R7, R16, R7 ;  /* 0x000000071007723e */ /* 0x000fe400000000ff */
[----:B------:R-:W-:Y:S01]  /*1090*/  F2FP.F16.F32.PACK_AB R9, R10, R9 ;  /* 0x000000090a09723e */ /* 0x000fe200000000ff */
[----:B------:R-:W-:Y:S04]  /*10a0*/  STG.E desc[UR4][R2.64], R13 ;  /* 0x0000000d02007986 */ /* 0x000fe8000c101904 */
[----:B------:R-:W-:Y:S04]  /*10b0*/  STG.E desc[UR4][R2.64+0x200], R15 ;  /* 0x0002000f02007986 */ /* 0x000fe8000c101904 */
[----:B------:R-:W-:Y:S04]  /*10c0*/  STG.E desc[UR4][R2.64+0x400], R7 ;  /* 0x0004000702007986 */ /* 0x000fe8000c101904 */
[----:B------:R-:W-:Y:S01]  /*10d0*/  STG.E desc[UR4][R2.64+0x600], R9 ;  /* 0x0006000902007986 */ /* 0x000fe2000c101904 */
[----:B------:R-:W-:Y:S05]  /*10e0*/  EXIT ;  /* 0x000000000000794d */ /* 0x000fea0003800000 */
.L_x_2961:
        /* <DEDUP_REMOVED lines=9> */
.L_x_19434:


//--------------------- .text._ZN2at6native29vectorized_elementwise_kernelILi4ENS0_13BinaryFunctorIN3c104HalfES4_S4_NS0_15binary_internal10DivFunctorIS4_EEEESt5arrayIPcLm3EEEEviT0_T1_ --------------------------
	.section	.text._ZN2at6native29vectorized_elementwise_kernelILi4ENS0_13BinaryFunctorIN3c104HalfES4_S4_NS0_15binary_internal10DivFunctorIS4_EEEESt5arrayIPcLm3EEEEviT0_T1_,"ax",@progbits
	.align	128
        .global         _ZN2at6native29vectorized_elementwise_kernelILi4ENS0_13BinaryFunctorIN3c104HalfES4_S4_NS0_15binary_internal10DivFunctorIS4_EEEESt5arrayIPcLm3EEEEviT0_T1_
        .type           _ZN2at6native29vectorized_elementwise_kernelILi4ENS0_13BinaryFunctorIN3c104HalfES4_S4_NS0_15binary_internal10DivFunctorIS4_EEEESt5arrayIPcLm3EEEEviT0_T1_,@function
        .size           _ZN2at6native29vectorized_elementwise_kernelILi4ENS0_13BinaryFunctorIN3c104HalfES4_S4_NS0_15binary_internal10DivFunctorIS4_EEEESt5arrayIPcLm3EEEEviT0_T1_,(.L_x_19435 - _ZN2at6native29vectorized_elementwise_kernelILi4ENS0_13BinaryFunctorIN3c104HalfES4_S4_NS0_15binary_internal10DivFunctorIS4_EEEESt5arrayIPcLm3EEEEviT0_T1_)
        .other          _ZN2at6native29vectorized_elementwise_kernelILi4ENS0_13BinaryFunctorIN3c104HalfES4_S4_NS0_15binary_internal10DivFunctorIS4_EEEESt5arrayIPcLm3EEEEviT0_T1_,@"STO_CUDA_ENTRY STV_DEFAULT"
_ZN2at6native29vectorized_elementwise_kernelILi4ENS0_13BinaryFunctorIN3c104HalfES4_S4_NS0_15binary_internal10DivFunctorIS4_EEEESt5arrayIPcLm3EEEEviT0_T1_:
.text._ZN2at6native29vectorized_elementwise_kernelILi4ENS0_13BinaryFunctorIN3c104HalfES4_S4_NS0_15binary_internal10DivFunctorIS4_EEEESt5arrayIPcLm3EEEEviT0_T1_:
        /* <DEDUP_REMOVED lines=174> */
.L_x_2965:
[----:B------:R-:W-:-:S13]  /*0ae0*/  ISETP.GE.U32.AND P0, PT, R3, R2, PT ;  /* 0x000000020300720c */ /* 0x000fda0003f06070 */
[----:B------:R-:W-:Y:S05]  /*0af0*/  @P0 BRA `(.L_x_2967) ;  /* 0x0000000000300947 */ /* 0x000fea0003800000 */
[----:B0-----:R-:W0:Y:S01]  /*0b00*/  LDC.64 R4, c[0x0][0x388] ;  /* 0x0000e200ff047b82 */ /* 0x001e220000000a00 */
[----:B------:R-:W-:Y:S02]  /*0b10*/  IADD3 R11, PT, PT, R0, R3, RZ ;  /* 0x00000003000b7210 */ /* 0x000fe40007ffe0ff */
[----:B------:R-:W-:-:S03]  /*0b20*/  IADD3 R3, PT, PT, R3, 0x80, RZ ;  /* 0x0000008003037810 */ /* 0x000fc60007ffe0ff */
[----:B0-----:R-:W-:-:S05]  /*0b30*/  IMAD.WIDE.U32 R4, R11, 0x2, R4 ;  /* 0x000000020b047825 */ /* 0x001fca00078e0004 */
[----:B------:R1:W-:Y:S02]  /*0b40*/  STG.E.U16 desc[UR4][R4.64], R6 ;  /* 0x0000000604007986 */ /* 0x0003e4000c101504 */
.L_x_2966:
[----:B------:R-:W-:-:S13]  /*0b50*/  ISETP.GE.U32.AND P0, PT, R3, R2, PT ;  /* 0x000000020300720c */ /* 0x000fda0003f06070 */
[----:B------:R-:W-:Y:S05]  /*0b60*/  @P0 BRA `(.L_x_2968) ;  /* 0x0000000000340947 */ /* 0x000fea0003800000 */
[----:B01----:R-:W0:Y:S01]  /*0b70*/  LDC.64 R4, c[0x0][0x388] ;  /* 0x0000e200ff047b82 */ /* 0x003e220000000a00 */
[----:B------:R-:W-:Y:S02]  /*0b80*/  IADD3 R11, PT, PT, R0, R3, RZ ;  /* 0x00000003000b7210 */ /* 0x000fe40007ffe0ff */
[----:B------:R-:W-:-:S03]  /*0b90*/  IADD3 R3, PT, PT, R3, 0x80, RZ ;  /* 0x0000008003037810 */ /* 0x000fc60007ffe0ff */
[----:B0-----:R-:W-:-:S05]  /*0ba0*/  IMAD.WIDE.U32 R4, R11, 0x2, R4 ;  /* 0x000000020b047825 */ /* 0x001fca00078e0004 */
[----:B------:R1:W-:Y:S02]  /*0bb0*/  STG.E.U16 desc[UR4][R4.64], R7 ;  /* 0x0000000704007986 */ /* 0x0003e4000c101504 */
.L_x_2967:
        /* <DEDUP_REMOVED lines=8> */
.L_x_2968:
[----:B------:R-:W-:Y:S05]  /*0c40*/  BSYNC.RELIABLE B1 ;  /* 0x0000000000017941 */ /* 0x000fea0003800100 */
.L_x_2964:
[----:B------:R-:W-:-:S13]  /*0c50*/  ISETP.GE.U32.AND P0, PT, R3, R2, PT ;  /* 0x000000020300720c */ /* 0x000fda0003f06070 */
[----:B012---:R-:W0:Y:S01]  /*0c60*/  @!P0 LDC.64 R4, c[0x0][0x388] ;  /* 0x0000e200ff048b82 */ /* 0x007e220000000a00 */
[----:B------:R-:W-:Y:S02]  /*0c70*/  @!P0 IADD3 R7, PT, PT, R0, R3, RZ ;  /* 0x0000000300078210 */ /* 0x000fe40007ffe0ff */
[----:B------:R-:W-:-:S03]  /*0c80*/  @!P0 IADD3 R3, PT, PT, R3, 0x80, RZ ;  /* 0x0000008003038810 */ /* 0x000fc60007ffe0ff */
[----:B0-----:R-:W-:-:S05]  /*0c90*/  @!P0 IMAD.WIDE.U32 R4, R7, 0x2, R4 ;  /* 0x0000000207048825 */ /* 0x001fca00078e0004 */
[----:B------:R2:W-:Y:S02]  /*0ca0*/  @!P0 STG.E.U16 desc[UR4][R4.64], R9 ;  /* 0x0000000904008986 */ /* 0x0005e4000c101504 */
.L_x_2969:
[----:B------:R-:W-:Y:S05]  /*0cb0*/  BSYNC.RECONVERGENT B0 ;  /* 0x0000000000007941 */ /* 0x000fea0003800200 */
.L_x_2963:
        /* <DEDUP_REMOVED lines=8> */
.L_x_2962:
[----:B------:R-:W0:Y:S01]  /*0d40*/  S2R R8, SR_TID.X ;  /* 0x0000000000087919 */ /* 0x000e220000002100 */
[----:B------:R-:W1:Y:S02]  /*0d50*/  LDC.64 R2, c[0x0][0x398] ;  /* 0x0000e600ff027b82 */ /* 0x000e640000000a00 */
[----:B-1----:R-:W-:-:S04]  /*0d60*/  IMAD.WIDE.U32 R2, R0, 0x2, R2 ;  /* 0x0000000200027825 */ /* 0x002fc800078e0002 */
[----:B0-----:R-:W-:Y:S02]  /*0d70*/  IMAD.WIDE.U32 R12, R8, 0x8, R2 ;  /* 0x00000008080c7825 */ /* 0x001fe400078e0002 */
[----:B------:R-:W0:Y:S03]  /*0d80*/  LDC.64 R2, c[0x0][0x390] ;  /* 0x0000e400ff027b82 */ /* 0x000e260000000a00 */
[----:B------:R-:W2:Y:S04]  /*0d90*/  LDG.E.64 R6, desc[UR4][R12.64] ;  /* 0x000000040c067981 */ /* 0x000ea8000c1e1b00 */
[----:B------:R1:W3:Y:S01]  /*0da0*/  LDG.E.64 R10, desc[UR4][R12.64+0x400] ;  /* 0x000400040c0a7981 */ /* 0x0002e2000c1e1b00 */
[----:B0-----:R-:W-:-:S04]  /*0db0*/  IMAD.WIDE.U32 R2, R0, 0x2, R2 ;  /* 0x0000000200027825 */ /* 0x001fc800078e0002 */
[----:B------:R-:W-:-:S05]  /*0dc0*/  IMAD.WIDE.U32 R16, R8, 0x8, R2 ;  /* 0x0000000808107825 */ /* 0x000fca00078e0002 */
[----:B------:R-:W4:Y:S04]  /*0dd0*/  LDG.E.64 R2, desc[UR4][R16.64] ;  /* 0x0000000410027981 */ /* 0x000f28000c1e1b00 */
[----:B------:R0:W5:Y:S01]  /*0de0*/  LDG.E.64 R4, desc[UR4][R16.64+0x400] ;  /* 0x0004000410047981 */ /* 0x000162000c1e1b00 */
[--C-:B--2---:R-:W-:Y:S02]  /*0df0*/  HADD2.F32 R14, -RZ, R6.reuse.H0_H0 ;  /* 0x20000006ff0e7230 */ /* 0x104fe40000004100 */
[----:B------:R-:W-:Y:S02]  /*0e00*/  HADD2.F32 R9, -RZ, R6.H1_H1 ;  /* 0x30000006ff097230 */ /* 0x000fe40000004100 */
[--C-:B------:R-:W-:Y:S02]  /*0e10*/  HADD2.F32 R15, -RZ, R7.reuse.H0_H0 ;  /* 0x20000007ff0f7230 */ /* 0x100fe40000004100 */
[----:B-1----:R-:W-:Y:S01]  /*0e20*/  HADD2.F32 R13, -RZ, R7.H1_H1 ;  /* 0x30000007ff0d7230 */ /* 0x002fe20000004100 */
[----:B------:R-:W1:Y:S01]  /*0e30*/  MUFU.RCP R14, R14 ;  /* 0x0000000e000e7308 */ /* 0x000e620000001000 */
[----:B------:R-:W2:Y:S01]  /*0e40*/  LDC.64 R6, c[0x0][0x388] ;  /* 0x0000e200ff067b82 */ /* 0x000ea20000000a00 */
[----:B---3--:R-:W-:-:S02]  /*0e50*/  HADD2.F32 R12, -RZ, R10.H0_H0 ;  /* 0x2000000aff0c7230 */ /* 0x008fc40000004100 */
[----:B------:R-:W-:Y:S02]  /*0e60*/  HADD2.F32 R10, -RZ, R10.H1_H1 ;  /* 0x3000000aff0a7230 */ /* 0x000fe40000004100 */
[--C-:B0-----:R-:W-:Y:S02]  /*0e70*/  HADD2.F32 R17, -RZ, R11.reuse.H0_H0 ;  /* 0x2000000bff117230 */ /* 0x101fe40000004100 */
[----:B------:R-:W-:Y:S01]  /*0e80*/  HADD2.F32 R18, -RZ, R11.H1_H1 ;  /* 0x3000000bff127230 */ /* 0x000fe20000004100 */
[----:B------:R0:W-:Y:S08]  /*0e90*/  MUFU.RCP R19, R15 ;  /* 0x0000000f00137308 */ /* 0x0001f00000001000 */
[----:B------:R-:W3:Y:S01]  /*0ea0*/  MUFU.RCP R20, R9 ;  /* 0x0000000900147308 */ /* 0x000ee20000001000 */
[----:B----4-:R-:W-:-:S07]  /*0eb0*/  HADD2.F32 R11, -RZ, R2.H0_H0 ;  /* 0x20000002ff0b7230 */ /* 0x010fce0000004100 */
[----:B------:R-:W4:Y:S01]  /*0ec0*/  MUFU.RCP R13, R13 ;  /* 0x0000000d000d7308 */ /* 0x000f220000001000 */
[----:B0-----:R-:W-:Y:S02]  /*0ed0*/  HADD2.F32 R15, -RZ, R2.H1_H1 ;  /* 0x30000002ff0f7230 */ /* 0x001fe40000004100 */
[----:B--2---:R-:W-:-:S04]  /*0ee0*/  IMAD.WIDE.U32 R6, R0, 0x2, R6 ;  /* 0x0000000200067825 */ /* 0x004fc800078e0006 */
[----:B-1----:R-:W-:Y:S01]  /*0ef0*/  FMUL.FTZ R11, R11, R14 ;  /* 0x0000000e0b0b7220 */ /* 0x002fe20000410000 */
[--C-:B------:R-:W-:Y:S01]  /*0f00*/  HADD2.F32 R16, -RZ, R3.reuse.H0_H0 ;  /* 0x20000003ff107230 */ /* 0x100fe20000004100 */
[----:B------:R-:W0:Y:S01]  /*0f10*/  MUFU.RCP R12, R12 ;  /* 0x0000000c000c7308 */ /* 0x000e220000001000 */
[----:B------:R-:W-:Y:S02]  /*0f20*/  HADD2.F32 R0, -RZ, R3.H1_H1 ;  /* 0x30000003ff007230 */ /* 0x000fe40000004100 */
[----:B---3--:R-:W-:Y:S01]  /*0f30*/  FMUL.FTZ R14, R15, R20 ;  /* 0x000000140f0e7220 */ /* 0x008fe20000410000 */
[----:B-----5:R-:W-:Y:S02]  /*0f40*/  HADD2.F32 R3, -RZ, R4.H0_H0 ;  /* 0x20000004ff037230 */ /* 0x020fe40000004100 */
[----:B------:R-:W-:Y:S01]  /*0f50*/  FMUL.FTZ R15, R16, R19 ;  /* 0x00000013100f7220 */ /* 0x000fe20000410000 */
[----:B------:R-:W-:Y:S01]  /*0f60*/  IMAD.WIDE.U32 R6, R8, 0x8, R6 ;  /* 0x0000000808067825 */ /* 0x000fe200078e0006 */
[----:B------:R-:W-:Y:S01]  /*0f70*/  F2FP.F16.F32.PACK_AB R14, R14, R11 ;  /* 0x0000000b0e0e723e */ /* 0x000fe200000000ff */
[----:B------:R-:W1:Y:S02]  /*0f80*/  MUFU.RCP R10, R10 ;  /* 0x0000000a000a7308 */ /* 0x000e640000001000 */
[----:B----4-:R-:W-:-:S05]  /*0f90*/  FMUL.FTZ R0, R0, R13 ;  /* 0x0000000d00007220 */ /* 0x010fca0000410000 */
[----:B------:R-:W-:Y:S01]  /*0fa0*/  F2FP.F16.F32.PACK_AB R15, R0, R15 ;  /* 0x0000000f000f723e */ /* 0x000fe200000000ff */
[----:B------:R2:W3:Y:S01]  /*0fb0*/  MUFU.RCP R9, R17 ;  /* 0x0000001100097308 */ /* 0x0004e20000001000 */
[----:B0-----:R-:W-:-:S03]  /*0fc0*/  FMUL.FTZ R3, R3, R12 ;  /* 0x0000000c03037220 */ /* 0x001fc60000410000 */
[----:B------:R-:W-:Y:S04]  /*0fd0*/  STG.E.64 desc[UR4][R6.64], R14 ;  /* 0x0000000e06007986 */ /* 0x000fe8000c101b04 */
[----:B------:R-:W0:Y:S01]  /*0fe0*/  MUFU.RCP R2, R18 ;  /* 0x0000001200027308 */ /* 0x000e220000001000 */
[----:B--2---:R-:W-:Y:S02]  /*0ff0*/  HADD2.F32 R17, -RZ, R4.H1_H1 ;  /* 0x30000004ff117230 */ /* 0x004fe40000004100 */
[--C-:B------:R-:W-:Y:S02]  /*1000*/  HADD2.F32 R4, -RZ, R5.reuse.H0_H0 ;  /* 0x20000005ff047230 */ /* 0x100fe40000004100 */
[----:B------:R-:W-:Y:S02]  /*1010*/  HADD2.F32 R5, -RZ, R5.H1_H1 ;  /* 0x30000005ff057230 */ /* 0x000fe40000004100 */
[----:B-1----:R-:W-:Y:S01]  /*1020*/  FMUL.FTZ R10, R17, R10 ;  /* 0x0000000a110a7220 */ /* 0x002fe20000410000 */
[----:B---3--:R-:W-:-:S04]  /*1030*/  FMUL.FTZ R4, R4, R9 ;  /* 0x0000000904047220 */ /* 0x008fc80000410000 */
[----:B------:R-:W-:Y:S01]  /*1040*/  F2FP.F16.F32.PACK_AB R10, R10, R3 ;  /* 0x000000030a0a723e */ /* 0x000fe200000000ff */
[----:B0-----:R-:W-:-:S05]  /*1050*/  FMUL.FTZ R5, R5, R2 ;  /* 0x0000000205057220 */ /* 0x001fca0000410000 */
[----:B------:R-:W-:-:S05]  /*1060*/  F2FP.F16.F32.PACK_AB R11, R5, R4 ;  /* 0x00000004050b723e */ /* 0x000fca00000000ff */
[----:B------:R-:W-:Y:S01]  /*1070*/  STG.E.64 desc[UR4][R6.64+0x400], R10 ;  /* 0x0004000a06007986 */ /* 0x000fe2000c101b04 */
[----:B------:R-:W-:Y:S05]  /*1080*/  EXIT ;  /* 0x000000000000794d */ /* 0x000fea0003800000 */
.L_x_2970:
        /* <DEDUP_REMOVED lines=15> */
.L_x_19435:


//--------------------- .text._ZN2at6native29vectorized_elementwise_kernelILi8ENS0_13BinaryFunctorIN3c104HalfES4_S4_NS0_15binary_internal10DivFunctorIS4_EEEESt5arrayIPcLm3EEEEviT0_T1_ --------------------------
	.section	.text._ZN2at6native29vectorized_elementwise_kernelILi8ENS0_13BinaryFunctorIN3c104HalfES4_S4_NS0_15binary_internal10DivFunctorIS4_EEEESt5arrayIPcLm3EEEEviT0_T1_,"ax",@progbits
	.align	128
        .global         _ZN2at6native29vectorized_elementwise_kernelILi8ENS0_13BinaryFunctorIN3c104HalfES4_S4_NS0_15binary_internal10DivFunctorIS4_EEEESt5arrayIPcLm3EEEEviT0_T1_
        .type           _ZN2at6native29vectorized_elementwise_kernelILi8ENS0_13BinaryFunctorIN3c104HalfES4_S4_NS0_15binary_internal10DivFunctorIS4_EEEESt5arrayIPcLm3EEEEviT0_T1_,@function
        .size           _ZN2at6native29vectorized_elementwise_kernelILi8ENS0_13BinaryFunctorIN3c104HalfES4_S4_NS0_15binary_internal10DivFunctorIS4_EEEESt5arrayIPcLm3EEEEviT0_T1_,(.L_x_19436 - _ZN2at6native29vectorized_elementwise_kernelILi8ENS0_13BinaryFunctorIN3c104HalfES4_S4_NS0_15binary_internal10DivFunctorIS4_EEEESt5arrayIPcLm3EEEEviT0_T1_)
        .other          _ZN2at6native29vectorized_elementwise_kernelILi8ENS0_13BinaryFunctorIN3c104HalfES4_S4_NS0_15binary_internal10DivFunctorIS4_EEEESt5arrayIPcLm3EEEEviT0_T1_,@"STO_CUDA_ENTRY STV_DEFAULT"
_ZN2at6native29vectorized_elementwise_kernelILi8ENS0_13BinaryFunctorIN3c104HalfES4_S4_NS0_15binary_internal10DivFunctorIS4_EEEESt5arrayIPcLm3EEEEviT0_T1_:
.text._ZN2at6native29vectorized_elementwise_kernelILi8ENS0_13BinaryFunctorIN3c104HalfES4_S4_NS0_15binary_internal10DivFunctorIS4_EEEESt5arrayIPcLm3EEEEviT0_T1_:
        /* <DEDUP_REMOVED lines=174> */
.L_x_2974:
[----:B------:R-:W-:-:S13]  /*0ae0*/  ISETP.GE.U32.AND P0, PT, R3, R2, PT ;  /* 0x000000020300720c */ /* 0x000fda0003f06070 */
[----:B------:R-:W-:Y:S05]  /*0af0*/  @P0 BRA `(.L_x_2976) ;  /* 0x0000000000300947 */ /* 0x000fea0003800000 */
[----:B0-----:R-:W0:Y:S01]  /*0b00*/  LDC.64 R4, c[0x0][0x388] ;  /* 0x0000e200ff047b82 */ /* 0x001e220000000a00 */
[----:B------:R-:W-:Y:S02]  /*0b10*/  IADD3 R11, PT, PT, R0, R3, RZ ;  /* 0x00000003000b7210 */ /* 0x000fe40007ffe0ff */
[----:B------:R-:W-:-:S03]  /*0b20*/  IADD3 R3, PT, PT, R3, 0x80, RZ ;  /* 0x0000008003037810 */ /* 0x000fc60007ffe0ff */
[----:B0-----:R-:W-:-:S05]  /*0b30*/  IMAD.WIDE.U32 R4, R11, 0x2, R4 ;  /* 0x000000020b047825 */ /* 0x001fca00078e0004 */
[----:B------:R1:W-:Y:S02]  /*0b40*/  STG.E.U16 desc[UR4][R4.64], R6 ;  /* 0x0000000604007986 */ /* 0x0003e4000c101504 */
.L_x_2975:
[----:B------:R-:W-:-:S13]  /*0b50*/  ISETP.GE.U32.AND P0, PT, R3, R2, PT ;  /* 0x000000020300720c */ /* 0x000fda0003f06070 */
[----:B------:R-:W-:Y:S05]  /*0b60*/  @P0 BRA `(.L_x_2977) ;  /* 0x0000000000340947 */ /* 0x000fea0003800000 */
[----:B01----:R-:W0:Y:S01]  /*0b70*/  LDC.64 R4, c[0x0][0x388] ;  /* 0x0000e200ff047b82 */ /* 0x003e220000000a00 */
[----:B------:R-:W-:Y:S02]  /*0b80*/  IADD3 R11, PT, PT, R0, R3, RZ ;  /* 0x00000003000b7210 */ /* 0x000fe40007ffe0ff */
[----:B------:R-:W-:-:S03]  /*0b90*/  IADD3 R3, PT, PT, R3, 0x80, RZ ;  /* 0x0000008003037810 */ /* 0x000fc60007ffe0ff */
[----:B0-----:R-:W-:-:S05]  /*0ba0*/  IMAD.WIDE.U32 R4, R11, 0x2, R4 ;  /* 0x000000020b047825 */ /* 0x001fca00078e0004 */
[----:B------:R1:W-:Y:S02]  /*0bb0*/  STG.E.U16 desc[UR4][R4.64], R7 ;  /* 0x0000000704007986 */ /* 0x0003e4000c101504 */
.L_x_2976:
        /* <DEDUP_REMOVED lines=8> */
.L_x_2977:
[----:B------:R-:W-:Y:S05]  /*0c40*/  BSYNC.RELIABLE B1 ;  /* 0x0000000000017941 */ /* 0x000fea0003800100 */
.L_x_2973:
[----:B------:R-:W-:-:S13]  /*0c50*/  ISETP.GE.U32.AND P0, PT, R3, R2, PT ;  /* 0x000000020300720c */ /* 0x000fda0003f06070 */
[----:B012---:R-:W0:Y:S01]  /*0c60*/  @!P0 LDC.64 R4, c[0x0][0x388] ;  /* 0x0000e200ff048b82 */ /* 0x007e220000000a00 */
[----:B------:R-:W-:Y:S02]  /*0c70*/  @!P0 IADD3 R7, PT, PT, R0, R3, RZ ;  /* 0x0000000300078210 */ /* 0x000fe40007ffe0ff */
[----:B------:R-:W-:-:S03]  /*0c80*/  @!P0 IADD3 R3, PT, PT, R3, 0x80, RZ ;  /* 0x0000008003038810 */ /* 0x000fc60007ffe0ff */
[----:B0-----:R-:W-:-:S05]  /*0c90*/  @!P0 IMAD.WIDE.U32 R4, R7, 0x2, R4 ;  /* 0x0000000207048825 */ /* 0x001fca00078e0004 */
[----:B------:R2:W-:Y:S02]  /*0ca0*/  @!P0 STG.E.U16 desc[UR4][R4.64], R9 ;  /* 0x0000000904008986 */ /* 0x0005e4000c101504 */
.L_x_2978:
[----:B------:R-:W-:Y:S05]  /*0cb0*/  BSYNC.RECONVERGENT B0 ;  /* 0x0000000000007941 */ /* 0x000fea0003800200 */
.L_x_2972:
        /* <DEDUP_REMOVED lines=8> */
.L_x_2971:
        /* <DEDUP_REMOVED lines=11> */
[----:B------:R-:W-:-:S04]  /*0df0*/  IMAD.WIDE.U32 R2, R12, 0x10, R2 ;  /* 0x000000100c027825 */ /* 0x000fc800078e0002 */
[--C-:B--2---:R-:W-:Y:S02]  /*0e00*/  HADD2.F32 R14, -RZ, R8.reuse.H0_H0 ;  /* 0x20000008ff0e7230 */ /* 0x104fe40000004100 */
[----:B------:R-:W-:Y:S02]  /*0e10*/  HADD2.F32 R16, -RZ, R8.H1_H1 ;  /* 0x30000008ff107230 */ /* 0x000fe40000004100 */
[--C-:B------:R-:W-:Y:S02]  /*0e20*/  HADD2.F32 R15, -RZ, R9.reuse.H0_H0 ;  /* 0x20000009ff0f7230 */ /* 0x100fe40000004100 */
[----:B------:R-:W-:Y:S01]  /*0e30*/  HADD2.F32 R13, -RZ, R9.H1_H1 ;  /* 0x30000009ff0d7230 */ /* 0x000fe20000004100 */
[----:B------:R-:W0:Y:S01]  /*0e40*/  MUFU.RCP R14, R14 ;  /* 0x0000000e000e7308 */ /* 0x000e220000001000 */
[----:B------:R-:W-:Y:S02]  /*0e50*/  HADD2.F32 R8, -RZ, R10.H0_H0 ;  /* 0x2000000aff087230 */ /* 0x000fe40000004100 */
[----:B------:R-:W-:-:S02]  /*0e60*/  HADD2.F32 R9, -RZ, R11.H0_H0 ;  /* 0x2000000bff097230 */ /* 0x000fc40000004100 */
[----:B------:R-:W-:Y:S02]  /*0e70*/  HADD2.F32 R10, -RZ, R10.H1_H1 ;  /* 0x3000000aff0a7230 */ /* 0x000fe40000004100 */
[----:B------:R-:W-:Y:S01]  /*0e80*/  HADD2.F32 R11, -RZ, R11.H1_H1 ;  /* 0x3000000bff0b7230 */ /* 0x000fe20000004100 */
[----:B------:R-:W1:Y:S08]  /*0e90*/  MUFU.RCP R16, R16 ;  /* 0x0000001000107308 */ /* 0x000e700000001000 */
[----:B------:R-:W2:Y:S08]  /*0ea0*/  MUFU.RCP R15, R15 ;  /* 0x0000000f000f7308 */ /* 0x000eb00000001000 */
[----:B------:R-:W4:Y:S01]  /*0eb0*/  MUFU.RCP R13, R13 ;  /* 0x0000000d000d7308 */ /* 0x000f220000001000 */
[----:B---3--:R-:W-:-:S02]  /*0ec0*/  HADD2.F32 R17, -RZ, R4.H0_H0 ;  /* 0x20000004ff117230 */ /* 0x008fc40000004100 */
[----:B------:R-:W-:Y:S02]  /*0ed0*/  HADD2.F32 R19, -RZ, R4.H1_H1 ;  /* 0x30000004ff137230 */ /* 0x000fe40000004100 */
[--C-:B------:R-:W-:Y:S02]  /*0ee0*/  HADD2.F32 R18, -RZ, R5.reuse.H0_H0 ;  /* 0x20000005ff127230 */ /* 0x100fe40000004100 */
[----:B0-----:R-:W-:Y:S01]  /*0ef0*/  FMUL.FTZ R4, R17, R14 ;  /* 0x0000000e11047220 */ /* 0x001fe20000410000 */
[----:B------:R-:W-:Y:S01]  /*0f00*/  HADD2.F32 R20, -RZ, R5.H1_H1 ;  /* 0x30000005ff147230 */ /* 0x000fe20000004100 */
[----:B------:R-:W0:Y:S01]  /*0f10*/  MUFU.RCP R8, R8 ;  /* 0x0000000800087308 */ /* 0x000e220000001000 */
[--C-:B------:R-:W-:Y:S02]  /*0f20*/  HADD2.F32 R21, -RZ, R6.reuse.H0_H0 ;  /* 0x20000006ff157230 */ /* 0x100fe40000004100 */
[----:B-1----:R-:W-:Y:S01]  /*0f30*/  FMUL.FTZ R19, R19, R16 ;  /* 0x0000001013137220 */ /* 0x002fe20000410000 */
[----:B------:R-:W-:-:S02]  /*0f40*/  HADD2.F32 R23, -RZ, R6.H1_H1 ;  /* 0x30000006ff177230 */ /* 0x000fc40000004100 */
[----:B--2---:R-:W-:Y:S01]  /*0f50*/  FMUL.FTZ R5, R18, R15 ;  /* 0x0000000f12057220 */ /* 0x004fe20000410000 */
[--C-:B------:R-:W-:Y:S02]  /*0f60*/  HADD2.F32 R22, -RZ, R7.reuse.H0_H0 ;  /* 0x20000007ff167230 */ /* 0x100fe40000004100 */
[----:B------:R-:W-:Y:S01]  /*0f70*/  HADD2.F32 R24, -RZ, R7.H1_H1 ;  /* 0x30000007ff187230 */ /* 0x000fe20000004100 */
[----:B------:R-:W1:Y:S01]  /*0f80*/  MUFU.RCP R10, R10 ;  /* 0x0000000a000a7308 */ /* 0x000e620000001000 */
[----:B----4-:R-:W-:Y:S01]  /*0f90*/  FMUL.FTZ R20, R20, R13 ;  /* 0x0000000d14147220 */ /* 0x010fe20000410000 */
[----:B------:R-:W-:-:S04]  /*0fa0*/  F2FP.F16.F32.PACK_AB R4, R19, R4 ;  /* 0x000000041304723e */ /* 0x000fc800000000ff */
[----:B------:R-:W-:Y:S02]  /*0fb0*/  F2FP.F16.F32.PACK_AB R5, R20, R5 ;  /* 0x000000051405723e */ /* 0x000fe400000000ff */
[----:B------:R-:W2:Y:S01]  /*0fc0*/  MUFU.RCP R9, R9 ;  /* 0x0000000900097308 */ /* 0x000ea20000001000 */
[----:B0-----:R-:W-:-:S07]  /*0fd0*/  FMUL.FTZ R6, R21, R8 ;  /* 0x0000000815067220 */ /* 0x001fce0000410000 */
[----:B------:R-:W0:Y:S01]  /*0fe0*/  MUFU.RCP R11, R11 ;  /* 0x0000000b000b7308 */ /* 0x000e220000001000 */
[----:B-1----:R-:W-:-:S05]  /*0ff0*/  FMUL.FTZ R23, R23, R10 ;  /* 0x0000000a17177220 */ /* 0x002fca0000410000 */
[----:B------:R-:W-:Y:S01]  /*1000*/  F2FP.F16.F32.PACK_AB R6, R23, R6 ;  /* 0x000000061706723e */ /* 0x000fe200000000ff */
[----:B--2---:R-:W-:Y:S01]  /*1010*/  FMUL.FTZ R7, R22, R9 ;  /* 0x0000000916077220 */ /* 0x004fe20000410000 */
[----:B0-----:R-:W-:-:S05]  /*1020*/  FMUL.FTZ R24, R24, R11 ;  /* 0x0000000b18187220 */ /* 0x001fca0000410000 */
[----:B------:R-:W-:-:S05]  /*1030*/  F2FP.F16.F32.PACK_AB R7, R24, R7 ;  /* 0x000000071807723e */ /* 0x000fca00000000ff */
[----:B------:R-:W-:Y:S01]  /*1040*/  STG.E.128 desc[UR4][R2.64], R4 ;  /* 0x0000000402007986 */ /* 0x000fe2000c101d04 */
[----:B------:R-:W-:Y:S05]  /*1050*/  EXIT ;  /* 0x000000000000794d */ /* 0x000fea0003800000 */
.L_x_2979:
        /* <DEDUP_REMOVED lines=10> */
.L_x_19436:


//--------------------- .text._ZN2at6native18elementwise_kernelILi128ELi4EZNS0_15gpu_kernel_implINS0_13BUnaryFunctorIN3c104HalfES5_S5_NS0_15binary_internal10DivFunctorIS5_EEEEEEvRNS_18TensorIteratorBaseERKT_EUliE_EEviT1_ --------------------------
	.section	.text._ZN2at6native18elementwise_kernelILi128ELi4EZNS0_15gpu_kernel_implINS0_13BUnaryFunctorIN3c104HalfES5_S5_NS0_15binary_internal10DivFunctorIS5_EEEEEEvRNS_18TensorIteratorBaseERKT_EUliE_EEviT1_,"ax",@progbits
	.align	128
        .global         _ZN2at6native18elementwise_kernelILi128ELi4EZNS0_15gpu_kernel_implINS0_13BUnaryFunctorIN3c104HalfES5_S5_NS0_15binary_internal10DivFunctorIS5_EEEEEEvRNS_18TensorIteratorBaseERKT_EUliE_EEviT1_
        .type           _ZN2at6native18elementwise_kernelILi128ELi4EZNS0_15gpu_kernel_implINS0_13BUnaryFunctorIN3c104HalfES5_S5_NS0_15binary_internal10DivFunctorIS5_EEEEEEvRNS_18TensorIteratorBaseERKT_EUliE_EEviT1_,@function
        .size           _ZN2at6native18elementwise_kernelILi128ELi4EZNS0_15gpu_kernel_implINS0_13BUnaryFunctorIN3c104HalfES5_S5_NS0_15binary_internal10DivFunctorIS5_EEEEEEvRNS_18TensorIteratorBaseERKT_EUliE_EEviT1_,(.L_x_19437 - _ZN2at6native18elementwise_kernelILi128ELi4EZNS0_15gpu_kernel_implINS0_13BUnaryFunctorIN3c104HalfES5_S5_NS0_15binary_internal10DivFunctorIS5_EEEEEEvRNS_18TensorIteratorBaseERKT_EUliE_EEviT1_)
        .other          _ZN2at6native18elementwise_kernelILi128ELi4EZNS0_15gpu_kernel_implINS0_13BUnaryFunctorIN3c104HalfES5_S5_NS0_15binary_internal10DivFunctorIS5_EEEEEEvRNS_18TensorIteratorBaseERKT_EUliE_EEviT1_,@"STO_CUDA_ENTRY STV_DEFAULT"
_ZN2at6native18elementwise_kernelILi128ELi4EZNS0_15gpu_kernel_implINS0_13BUnaryFunctorIN3c104HalfES5_S5_NS0_15binary_internal10DivFunctorIS5_EEEEEEvRNS_18TensorIteratorBaseERKT_EUliE_EEviT1_:
.text._ZN2at6native18elementwise_kernelILi128ELi4EZNS0_15gpu_kernel_implINS0_13BUnaryFunctorIN3c104HalfES5_S5_NS0_15binary_internal10DivFunctorIS5_EEEEEEvRNS_18TensorIteratorBaseERKT_EUliE_EEviT1_:
        /* <DEDUP_REMOVED lines=9> */
[----:B---3--:R-:W-:-:S02]  /*0090*/  UIADD3 UR40, UPT, UPT, UR39, -0x1, URZ ;  /* 0xffffffff27287890 */ /* 0x008fc4000fffe0ff */
[----:B--2---:R-:W-:Y:S02]  /*00a0*/  USHF.L.U32 UR4, UR4, 0x9, URZ ;  /* 0x0000000904047899 */ /* 0x004fe400080006ff */
[----:B------:R-:W-:-:S04]  /*00b0*/  UISETP.LT.U32.AND UP0, UPT, UR40, 0x18, UPT ;  /* 0x000000182800788c */ /* 0x000fc8000bf01070 */
[----:B------:R-:W-:Y:S01]  /*00c0*/  USEL UR38, UR40, 0x18, UP0 ;  /* 0x0000001828267887 */ /* 0x000fe20008000000 */
[----:B-1----:R-:W-:-:S03]  /*00d0*/  LOP3.LUT R17, R17, UR4, RZ, 0xfc, !PT ;  /* 0x0000000411117c12 */ /* 0x002fc6000f8efcff */
[----:B------:R-:W-:Y:S01]  /*00e0*/  UIADD3 UR38, UPT, UPT, UR38, 0x1, URZ ;  /* 0x0000000126267890 */ /* 0x000fe2000fffe0ff */
[----:B----4-:R-:W-:-:S13]  /*00f0*/  ISETP.GE.AND P0, PT, R17, UR5, PT ;  /* 0x0000000511007c0c */ /* 0x010fda000bf06270 */
[----:B0-----:R-:W-:Y:S05]  /*0100*/  @P0 BRA `(.L_x_2981) ;  /* 0x0000003000700947 */ /* 0x001fea0003800000 */
[----:B------:R-:W-:Y:S01]  /*0110*/  UISETP.NE.AND UP0, UPT, UR39, URZ, UPT ;  /* 0x000000ff2700728c */ /* 0x000fe2000bf05270 */
[----:B------:R-:W-:Y:S02]  /*0120*/  IMAD.MOV.U32 R0, RZ, RZ, RZ ;  /* 0x000000ffff007224 */ /* 0x000fe400078e00ff */
[----:B------:R-:W-:-:S06]  /*0130*/  IMAD.MOV.U32 R16, RZ, RZ, RZ ;  /* 0x000000ffff107224 */ /* 0x000fcc00078e00ff */
[----:B------:R-:W-:Y:S05]  /*0140*/  BRA.U !UP0, `(.L_x_2982) ;  /* 0x0000001108a87547 */ /* 0x000fea000b800000 */
[----:B------:R-:W0:Y:S01]  /*0150*/  LDCU.64 UR4, c[0x0][0x390] ;  /* 0x00007200ff0477ac */ /* 0x000e220008000a00 */
[----:B------:R-:W-:Y:S01]  /*0160*/  HFMA2 R16, -RZ, RZ, 0, 0 ;  /* 0x00000000ff107431 */ /* 0x000fe200000001ff */
[----:B------:R-:W1:Y:S01]  /*0170*/  LDCU UR6, c[0x0][0x38c] ;  /* 0x00007180ff0677ac */ /* 0x000e620008000800 */
[----:B------:R-:W2:Y:S01]  /*0180*/  LDCU.64 UR8, c[0x0][0x4b8] ;  /* 0x00009700ff0877ac */ /* 0x000ea20008000a00 */
[----:B------:R-:W-:Y:S02]  /*0190*/  UISETP.NE.AND UP0, UPT, UR40, URZ, UPT ;  /* 0x000000ff2800728c */ /* 0x000fe4000bf05270 */
[----:B0-----:R-:W-:-:S05]  /*01a0*/  IMAD.HI.U32 R2, R17, UR4, R16 ;  /* 0x0000000411027c27 */ /* 0x001fca000f8e0010 */
[----:B------:R-:W-:-:S05]  /*01b0*/  SHF.R.U32.HI R3, RZ, UR5, R2 ;  /* 0x00000005ff037c19 */ /* 0x000fca0008011602 */
[----:B------:R-:W-:-:S04]  /*01c0*/  IMAD.MOV R0, RZ, RZ, -R3 ;  /* 0x000000ffff007224 */ /* 0x000fc800078e0a03 */
        /* <DEDUP_REMOVED lines=290> */
.L_x_2982:
        /* <DEDUP_REMOVED lines=18> */
.L_x_2986:
[----:B------:R-:W2:Y:S02]  /*1510*/  LDG.E.U8 R2, desc[UR36][R2.64] ;  /* 0x0000002402027981 */ /* 0x000ea4000c1e1100 */
[----:B--2---:R-:W-:-:S04]  /*1520*/  I2FP.F32.U32 R0, R2 ;  /* 0x0000000200007245 */ /* 0x004fc80000201000 */
[----:B------:R-:W-:Y:S01]  /*1530*/  F2FP.F16.F32.PACK_AB R0, RZ, R0 ;  /* 0x00000000ff00723e */ /* 0x000fe200000000ff */
[----:B------:R-:W-:Y:S06]  /*1540*/  BRA `(.L_x_2988) ;  /* 0x0000000c007c7947 */ /* 0x000fec0003800000 */
.L_x_2985:
        /* <DEDUP_REMOVED lines=10> */
.L_x_2990:
[----:B------:R-:W2:Y:S02]  /*15f0*/  LDG.E R2, desc[UR36][R2.64] ;  /* 0x0000002402027981 */ /* 0x000ea4000c1e1900 */
[----:B--2---:R-:W-:-:S04]  /*1600*/  I2FP.F32.S32 R0, R2 ;  /* 0x0000000200007245 */ /* 0x004fc80000201400 */
[----:B------:R-:W-:Y:S01]  /*1610*/  F2FP.F16.F32.PACK_AB R0, RZ, R0 ;  /* 0x00000000ff00723e */ /* 0x000fe200000000ff */
[----:B------:R-:W-:Y:S06]  /*1620*/  BRA `(.L_x_2988) ;  /* 0x0000000c00447947 */ /* 0x000fec0003800000 */
.L_x_2989:
[----:B------:R-:W2:Y:S02]  /*1630*/  LDG.E.U16 R2, desc[UR36][R2.64] ;  /* 0x0000002402027981 */ /* 0x000ea4000c1e1500 */
[----:B--2---:R-:W0:Y:S02]  /*1640*/  I2F.S16 R0, R2 ;  /* 0x0000000200007306 */ /* 0x004e240000101400 */
[----:B0-----:R-:W-:Y:S01]  /*1650*/  F2FP.F16.F32.PACK_AB R0, RZ, R0 ;  /* 0x00000000ff00723e */ /* 0x001fe200000000ff */
[----:B------:R-:W-:Y:S06]  /*1660*/  BRA `(.L_x_2988) ;  /* 0x0000000c00347947 */ /* 0x000fec0003800000 */
.L_x_2984:
        /* <DEDUP_REMOVED lines=9> */
.L_x_2992:
[----:B------:R0:W5:Y:S01]  /*1700*/  LDG.E.U16 R0, desc[UR36][R2.64] ;  /* 0x0000002402007981 */ /* 0x000162000c1e1500 */
[----:B------:R-:W-:Y:S05]  /*1710*/  BRA `(.L_x_2988) ;  /* 0x0000000c00087947 */ /* 0x000fea0003800000 */
.L_x_2991:
        /* <DEDUP_REMOVED lines=9> */
.L_x_2994:
[----:B------:R1:W5:Y:S01]  /*17b0*/  LDG.E.U16 R0, desc[UR36][R2.64] ;  /* 0x0000002402007981 */ /* 0x000362000c1e1500 */
[----:B------:R-:W-:Y:S05]  /*17c0*/  BRA `(.L_x_2988) ;  /* 0x0000000800dc7947 */ /* 0x000fea0003800000 */
.L_x_2993:
        /* <DEDUP_REMOVED lines=8> */
.L_x_2983:
        /* <DEDUP_REMOVED lines=13> */
.L_x_2997:
        /* <DEDUP_REMOVED lines=8> */
.L_x_2996:
        /* <DEDUP_REMOVED lines=27> */
.L_x_2999:
        /* <DEDUP_REMOVED lines=13> */
.L_x_2998:
[----:B------:R-:W2:Y:S02]  /*1c20*/  LDG.E.U16 R0, desc[UR36][R2.64] ;  /* 0x0000002402007981 */ /* 0x000ea4000c1e1500 */
[----:B--2---:R-:W-:-:S04]  /*1c30*/  SHF.L.U32 R0, R0, 0x10, RZ ;  /* 0x0000001000007819 */ /* 0x004fc800000006ff */
[----:B------:R-:W-:Y:S01]  /*1c40*/  F2FP.F16.F32.PACK_AB R0, RZ, R0 ;  /* 0x00000000ff00723e */ /* 0x000fe200000000ff */
[----:B------:R-:W-:Y:S06]  /*1c50*/  BRA `(.L_x_2988) ;  /* 0x0000000400b87947 */ /* 0x000fec0003800000 */
.L_x_2995:
        /* <DEDUP_REMOVED lines=12> */
.L_x_3002:
        /* <DEDUP_REMOVED lines=21> */
.L_x_3006:
[----:B------:R-:W-:Y:S05]  /*1e70*/  BSYNC.RECONVERGENT B1 ;  /* 0x0000000000017941 */ /* 0x000fea0003800200 */
.L_x_3005:
[----:B------:R-:W-:Y:S01]  /*1e80*/  IMAD.SHL.U32 R0, R0, 0x100000, RZ ;  /* 0x0010000000007824 */ /* 0x000fe200078e00ff */
[----:B------:R-:W-:-:S04]  /*1e90*/  LEA R2, R2, 0x3b800000, 0x17 ;  /* 0x3b80000002027811 */ /* 0x000fc800078eb8ff */
[----:B------:R-:W-:-:S07]  /*1ea0*/  LOP3.LUT R0, R2, R0, R7, 0xfe, !PT ;  /* 0x0000000002007212 */ /* 0x000fce00078efe07 */
.L_x_3004:
[----:B------:R-:W-:Y:S05]  /*1eb0*/  BSYNC.RECONVERGENT B0 ;  /* 0x0000000000007941 */ /* 0x000fea0003800200 */
.L_x_3003:
[----:B------:R-:W-:Y:S01]  /*1ec0*/  F2FP.F16.F32.PACK_AB R0, RZ, R0 ;  /* 0x00000000ff00723e */ /* 0x000fe200000000ff */
[----:B------:R-:W-:Y:S06]  /*1ed0*/  BRA `(.L_x_2988) ;  /* 0x0000000400187947 */ /* 0x000fec0003800000 */
.L_x_3001:
        /* <DEDUP_REMOVED lines=21> */
.L_x_3010:
[----:B------:R-:W-:Y:S05]  /*2030*/  BSYNC.RECONVERGENT B1 ;  /* 0x0000000000017941 */ /* 0x000fea0003800200 */
.L_x_3009:
[----:B------:R-:W-:Y:S01]  /*2040*/  IMAD.SHL.U32 R0, R0, 0x200000, RZ ;  /* 0x0020000000007824 */ /* 0x000fe200078e00ff */
[----:B------:R-:W-:-:S04]  /*2050*/  LEA R2, R2, 0x37800000, 0x17 ;  /* 0x3780000002027811 */ /* 0x000fc800078eb8ff */
[----:B------:R-:W-:-:S07]  /*2060*/  LOP3.LUT R0, R2, R0, R7, 0xfe, !PT ;  /* 0x0000000002007212 */ /* 0x000fce00078efe07 */
.L_x_3008:
[----:B------:R-:W-:Y:S05]  /*2070*/  BSYNC.RECONVERGENT B0 ;  /* 0x0000000000007941 */ /* 0x000fea0003800200 */
.L_x_3007:
[----:B------:R-:W-:Y:S01]  /*2080*/  F2FP.F16.F32.PACK_AB R0, RZ, R0 ;  /* 0x00000000ff00723e */ /* 0x000fe200000000ff */
[----:B------:R-:W-:Y:S06]  /*2090*/  BRA `(.L_x_2988) ;  /* 0x0000000000a87947 */ /* 0x000fec0003800000 */
.L_x_3000:
[----:B------:R-:W-:-:S09]  /*20a0*/  UISETP.NE.AND UP0, UPT, UR4, 0x1c, UPT ;  /* 0x0000001c0400788c */ /* 0x000fd2000bf05270 */
[----:B------:R-:W-:Y:S05]  /*20b0*/  BRA.U !UP0, `(.L_x_3011) ;  /* 0x0000000108947547 */ /* 0x000fea000b800000 */
[----:B------:R-:W-:-:S09]  /*20c0*/  UISETP.NE.AND UP0, UPT, UR4, 0x1d, UPT ;  /* 0x0000001d0400788c */ /* 0x000fd2000bf05270 */
[----:B------:R-:W-:Y:S05]  /*20d0*/  BRA.U !UP0, `(.L_x_3012) ;  /* 0x00000001087c7547 */ /* 0x000fea000b800000 */
[----:B------:R-:W-:-:S09]  /*20e0*/  UISETP.NE.AND UP0, UPT, UR4, 0x2c, UPT ;  /* 0x0000002c0400788c */ /* 0x000fd2000bf05270 */
[----:B------:R-:W-:Y:S05]  /*20f0*/  BRA.U !UP0, `(.L_x_3013) ;  /* 0x0000000108487547 */ /* 0x000fea000b800000 */
.L_x_2987:
        /* <DEDUP_REMOVED lines=16> */
.L_x_3014:
[----:B------:R-:W-:Y:S01]  /*2200*/  PRMT R0, RZ, 0x7610, R0 ;  /* 0x00007610ff007816 */ /* 0x000fe20000000000 */
[----:B------:R-:W-:Y:S06]  /*2210*/  BRA `(.L_x_2988) ;  /* 0x0000000000487947 */ /* 0x000fec0003800000 */
.L_x_3013:
        /* <DEDUP_REMOVED lines=8> */
.L_x_3016:
[----:B------:R-:W-:Y:S05]  /*22a0*/  BSYNC.RECONVERGENT B0 ;  /* 0x0000000000007941 */ /* 0x000fea0003800200 */
.L_x_3015:
[----:B------:R-:W-:Y:S01]  /*22b0*/  F2FP.F16.F32.PACK_AB R0, RZ, R0 ;  /* 0x00000000ff00723e */ /* 0x000fe200000000ff */
[----:B------:R-:W-:Y:S06]  /*22c0*/  BRA `(.L_x_2988) ;  /* 0x00000000001c7947 */ /* 0x000fec0003800000 */
.L_x_3012:
[----:B------:R-:W2:Y:S02]  /*22d0*/  LDG.E.64 R2, desc[UR36][R2.64] ;  /* 0x0000002402027981 */ /* 0x000ea4000c1e1b00 */
[----:B--2---:R-:W0:Y:S02]  /*22e0*/  I2F.U64 R0, R2 ;  /* 0x0000000200007312 */ /* 0x004e240000301000 */
[----:B0-----:R-:W-:Y:S01]  /*22f0*/  F2FP.F16.F32.PACK_AB R0, RZ, R0 ;  /* 0x00000000ff00723e */ /* 0x001fe200000000ff */
[----:B------:R-:W-:Y:S06]  /*2300*/  BRA `(.L_x_2988) ;  /* 0x00000000000c7947 */ /* 0x000fec0003800000 */
.L_x_3011:
[----:B------:R-:W2:Y:S02]  /*2310*/  LDG.E R2, desc[UR36][R2.64] ;  /* 0x0000002402027981 */ /* 0x000ea4000c1e1900 */
[----:B--2---:R-:W-:-:S04]  /*2320*/  I2FP.F32.U32 R0, R2 ;  /* 0x0000000200007245 */ /* 0x004fc80000201000 */
[----:B------:R-:W-:-:S07]  /*2330*/  F2FP.F16.F32.PACK_AB R0, RZ, R0 ;  /* 0x00000000ff00723e */ /* 0x000fce00000000ff */
.L_x_2988:
[----:B------:R-:W2:Y:S01]  /*2340*/  LDC.U16 R4, c[0x0][0x592] ;  /* 0x00016480ff047b82 */ /* 0x000ea20000000400 */
[----:B------:R-:W0:Y:S01]  /*2350*/  LDCU.64 UR6, c[0x0][0x580] ;  /* 0x0000b000ff0677ac */ /* 0x000e220008000a00 */
[----:B-----5:R-:W-:Y:S01]  /*2360*/  HADD2.F32 R0, -RZ, R0.H0_H0 ;  /* 0x20000000ff007230 */ /* 0x020fe20000004100 */
[----:B------:R-:W-:-:S04]  /*2370*/  UPRMT UR4, UR41, 0x9910, URZ ;  /* 0x0000991029047896 */ /* 0x000fc800080000ff */
[----:B------:R-:W-:Y:S01]  /*2380*/  UISETP.GT.AND UP0, UPT, UR4, 0x9, UPT ;  /* 0x000000090400788c */ /* 0x000fe2000bf04270 */
[----:B01----:R-:W-:Y:S01]  /*2390*/  IADD3 R2, P0, PT, R16, UR6, RZ ;  /* 0x0000000610027c10 */ /* 0x003fe2000ff1e0ff */
[----:B--2---:R-:W-:-:S04]  /*23a0*/  HADD2.F32 R4, -RZ, R4.H0_H0 ;  /* 0x20000004ff047230 */ /* 0x004fc80000004100 */
[----:B------:R-:W0:Y:S02]  /*23b0*/  MUFU.RCP R3, R4 ;  /* 0x0000000400037308 */ /* 0x000e240000001000 */
[----:B0-----:R-:W-:Y:S01]  /*23c0*/  FMUL.FTZ R0, R0, R3 ;  /* 0x0000000300007220 */ /* 0x001fe20000410000 */
[----:B------:R-:W-:-:S04]  /*23d0*/  IMAD.X R3, RZ, RZ, UR7, P0 ;  /* 0x00000007ff037e24 */ /* 0x000fc800080e06ff */
        /* <DEDUP_REMOVED lines=14> */
.L_x_3020:
[----:B------:R-:W-:-:S06]  /*24c0*/  HADD2.F32 R5, -RZ, R0.H0_H0 ;  /* 0x20000000ff057230 */ /* 0x000fcc0000004100 */
[----:B------:R-:W0:Y:S02]  /*24d0*/  F2I.S64.TRUNC R4, R5 ;  /* 0x0000000500047311 */ /* 0x000e24000020d900 */
[----:B0-----:R3:W-:Y:S01]  /*24e0*/  STG.E.U8 desc[UR36][R2.64], R4 ;  /* 0x0000000402007986 */ /* 0x0017e2000c101124 */
[----:B------:R-:W-:Y:S05]  /*24f0*/  BRA `(.L_x_3022) ;  /* 0x0000000c00707947 */ /* 0x000fea0003800000 */
.L_x_3019:
        /* <DEDUP_REMOVED lines=10> */
.L_x_3024:
[----:B------:R-:W-:-:S04]  /*25a0*/  HADD2.F32 R0, -RZ, R0.H0_H0 ;  /* 0x20000000ff007230 */ /* 0x000fc80000004100 */
[----:B------:R-:W0:Y:S02]  /*25b0*/  F2I.FTZ.TRUNC.NTZ R5, R0 ;  /* 0x0000000000057305 */ /* 0x000e24000021f100 */
[----:B0-----:R1:W-:Y:S01]  /*25c0*/  STG.E desc[UR36][R2.64], R5 ;  /* 0x0000000502007986 */ /* 0x0013e2000c101924 */
[----:B------:R-:W-:Y:S05]  /*25d0*/  BRA `(.L_x_3022) ;  /* 0x0000000c00387947 */ /* 0x000fea0003800000 */
.L_x_3023:
[----:B------:R-:W-:-:S04]  /*25e0*/  HADD2.F32 R0, -RZ, R0.H0_H0 ;  /* 0x20000000ff007230 */ /* 0x000fc80000004100 */
[----:B------:R-:W0:Y:S02]  /*25f0*/  F2I.FTZ.TRUNC.NTZ R5, R0 ;  /* 0x0000000000057305 */ /* 0x000e24000021f100 */
[----:B0-----:R2:W-:Y:S01]  /*2600*/  STG.E.U16 desc[UR36][R2.64], R5 ;  /* 0x0000000502007986 */ /* 0x0015e2000c101524 */
[----:B------:R-:W-:Y:S05]  /*2610*/  BRA `(.L_x_3022) ;  /* 0x0000000c00287947 */ /* 0x000fea0003800000 */
.L_x_3018:
        /* <DEDUP_REMOVED lines=9> */
.L_x_3026:
[----:B------:R0:W-:Y:S01]  /*26b0*/  STG.E.U16 desc[UR36][R2.64], R0 ;  /* 0x0000000002007986 */ /* 0x0001e2000c101524 */
[----:B------:R-:W-:Y:S05]  /*26c0*/  BRA `(.L_x_3022) ;  /* 0x0000000800fc7947 */ /* 0x000fea0003800000 */
.L_x_3025:
        /* <DEDUP_REMOVED lines=10> */
.L_x_3028:
[----:B------:R-:W-:-:S05]  /*2770*/  HADD2.F32 R0, -RZ, R0.H0_H0 ;  /* 0x20000000ff007230 */ /* 0x000fca0000004100 */
[----:B------:R-:W-:-:S04]  /*2780*/  F2FP.F16.F32.PACK_AB R0, RZ, R0 ;  /* 0x00000000ff00723e */ /* 0x000fc800000000ff */
[----:B------:R-:W-:-:S05]  /*2790*/  PRMT R0, R0, 0x5410, RZ ;  /* 0x0000541000007816 */ /* 0x000fca00000000ff */
[----:B------:R0:W-:Y:S01]  /*27a0*/  STG.E desc[UR36][R2.64], R0 ;  /* 0x0000000002007986 */ /* 0x0001e2000c101924 */
[----:B------:R-:W-:Y:S05]  /*27b0*/  BRA `(.L_x_3022) ;  /* 0x0000000800c07947 */ /* 0x000fea0003800000 */
.L_x_3027:
[----:B------:R-:W-:-:S05]  /*27c0*/  HADD2.F32 R4, -RZ, R0.H0_H0 ;  /* 0x20000000ff047230 */ /* 0x000fca0000004100 */
[----:B------:R-:W-:-:S06]  /*27d0*/  FMUL.FTZ R4, R4, 1 ;  /* 0x3f80000004047820 */ /* 0x000fcc0000410000 */
[----:B------:R-:W0:Y:S02]  /*27e0*/  F2F.F64.F32 R4, R4 ;  /* 0x0000000400047310 */ /* 0x000e240000201800 */
[----:B0-----:R0:W-:Y:S01]  /*27f0*/  STG.E.64 desc[UR36][R2.64], R4 ;  /* 0x0000000402007986 */ /* 0x0011e2000c101b24 */
[----:B------:R-:W-:Y:S05]  /*2800*/  BRA `(.L_x_3022) ;  /* 0x0000000800ac7947 */ /* 0x000fea0003800000 */
.L_x_3017:
        /* <DEDUP_REMOVED lines=13> */
.L_x_3031:
[----:B------:R-:W-:Y:S01]  /*28e0*/  HADD2.F32 R0, -RZ, R0.H0_H0 ;  /* 0x20000000ff007230 */ /* 0x000fe20000004100 */
[----:B------:R-:W-:-:S04]  /*28f0*/  CS2R R6, SRZ ;  /* 0x0000000000067805 */ /* 0x000fc8000001ff00 */
[----:B------:R-:W-:-:S04]  /*2900*/  FMUL.FTZ R0, R0, 1 ;  /* 0x3f80000000007820 */ /* 0x000fc80000410000 */
[----:B------:R-:W0:Y:S02]  /*2910*/  F2F.F64.F32 R4, R0 ;  /* 0x0000000000047310 */ /* 0x000e240000201800 */
[----:B0-----:R0:W-:Y:S01]  /*2920*/  STG.E.128 desc[UR36][R2.64], R4 ;  /* 0x0000000402007986 */ /* 0x0011e2000c101d24 */
[----:B------:R-:W-:Y:S05]  /*2930*/  BRA `(.L_x_3022) ;  /* 0x0000000800607947 */ /* 0x000fea0003800000 */
.L_x_3030:
        /* <DEDUP_REMOVED lines=19> */
.L_x_3035:
[----:B------:R-:W-:Y:S05]  /*2a70*/  BSYNC.RECONVERGENT B0 ;  /* 0x0000000000007941 */ /* 0x000fea0003800200 */
.L_x_3034:
[----:B------:R-:W-:-:S05]  /*2a80*/  LOP3.LUT R5, R0, 0x80, R5, 0xf8, !PT ;  /* 0x0000008000057812 */ /* 0x000fca00078ef805 */
[----:B------:R0:W-:Y:S01]  /*2a90*/  STG.E.U8 desc[UR36][R2.64], R5 ;  /* 0x0000000502007986 */ /* 0x0001e2000c101124 */
[----:B------:R-:W-:Y:S05]  /*2aa0*/  BRA `(.L_x_3022) ;  /* 0x0000000800047947 */ /* 0x000fea0003800000 */
.L_x_3033:
        /* <DEDUP_REMOVED lines=15> */
.L_x_3037:
[----:B------:R-:W-:Y:S05]  /*2ba0*/  BSYNC.RECONVERGENT B0 ;  /* 0x0000000000007941 */ /* 0x000fea0003800200 */
.L_x_3036:
[----:B------:R-:W-:-:S05]  /*2bb0*/  LOP3.LUT R5, R0, 0x80, R5, 0xf8, !PT ;  /* 0x0000008000057812 */ /* 0x000fca00078ef805 */
[----:B------:R0:W-:Y:S01]  /*2bc0*/  STG.E.U8 desc[UR36][R2.64], R5 ;  /* 0x0000000502007986 */ /* 0x0001e2000c101124 */
[----:B------:R-:W-:Y:S05]  /*2bd0*/  BRA `(.L_x_3022) ;  /* 0x0000000400b87947 */ /* 0x000fea0003800000 */
.L_x_3032:
[----:B------:R-:W-:-:S05]  /*2be0*/  HADD2.F32 R0, -RZ, R0.H0_H0 ;  /* 0x20000000ff007230 */ /* 0x000fca0000004100 */
[----:B------:R-:W-:-:S05]  /*2bf0*/  F2FP.BF16.F32.PACK_AB R0, RZ, R0 ;  /* 0x00000000ff00723e */ /* 0x000fca00000010ff */
[----:B------:R0:W-:Y:S01]  /*2c00*/  STG.E.U16 desc[UR36][R2.64], R0 ;  /* 0x0000000002007986 */ /* 0x0001e2000c101524 */
[----:B------:R-:W-:Y:S05]  /*2c10*/  BRA `(.L_x_3022) ;  /* 0x0000000400a87947 */ /* 0x000fea0003800000 */
.L_x_3029:
        /* <DEDUP_REMOVED lines=12> */
.L_x_3040:
[----:B------:R-:W-:Y:S01]  /*2ce0*/  HADD2.F32 R5, -RZ, R0.H0_H0 ;  /* 0x20000000ff057230 */ /* 0x000fe20000004100 */
[----:B------:R-:W-:Y:S01]  /*2cf0*/  BSSY.RECONVERGENT B0, `(.L_x_3041) ;  /* 0x0000014000007945 */ /* 0x000fe20003800200 */
[----:B------:R-:W-:-:S03]  /*2d00*/  MOV R0, 0x80 ;  /* 0x0000008000007802 */ /* 0x000fc60000000f00 */
        /* <DEDUP_REMOVED lines=10> */
.L_x_3043:
[----:B------:R-:W-:-:S04]  /*2db0*/  SHF.R.U32.HI R0, RZ, 0x14, R5 ;  /* 0x00000014ff007819 */ /* 0x000fc80000011605 */
[----:B------:R-:W-:-:S04]  /*2dc0*/  LOP3.LUT R0, R0, 0x1, RZ, 0xc0, !PT ;  /* 0x0000000100007812 */ /* 0x000fc800078ec0ff */
[----:B------:R-:W-:-:S04]  /*2dd0*/  IADD3 R0, PT, PT, R5, 0x487ffff, R0 ;  /* 0x0487ffff05007810 */ /* 0x000fc80007ffe000 */
[----:B------:R-:W-:-:S04]  /*2de0*/  SHF.R.U32.HI R0, RZ, 0x14, R0 ;  /* 0x00000014ff007819 */ /* 0x000fc80000011600 */
[----:B------:R-:W-:-:S07]  /*2df0*/  LOP3.LUT R4, R0, 0xff, RZ, 0xc0, !PT ;  /* 0x000000ff00047812 */ /* 0x000fce00078ec0ff */
.L_x_3044:
[----:B------:R-:W-:-:S04]  /*2e00*/  SHF.R.U32.HI R5, RZ, 0x18, R5 ;  /* 0x00000018ff057819 */ /* 0x000fc80000011605 */
[----:B------:R-:W-:-:S04]  /*2e10*/  LOP3.LUT R4, R4, 0x80, R5, 0xf8, !PT ;  /* 0x0000008004047812 */ /* 0x000fc800078ef805 */
[----:B------:R-:W-:-:S07]  /*2e20*/  PRMT R0, R4, 0x7610, R0 ;  /* 0x0000761004007816 */ /* 0x000fce0000000000 */
.L_x_3042:
[----:B------:R-:W-:Y:S05]  /*2e30*/  BSYNC.RECONVERGENT B0 ;  /* 0x0000000000007941 */ /* 0x000fea0003800200 */
.L_x_3041:
[----:B------:R0:W-:Y:S01]  /*2e40*/  STG.E.U8 desc[UR36][R2.64], R0 ;  /* 0x0000000002007986 */ /* 0x0001e2000c101124 */
[----:B------:R-:W-:Y:S05]  /*2e50*/  BRA `(.L_x_3022) ;  /* 0x0000000400187947 */ /* 0x000fea0003800000 */
.L_x_3039:
        /* <DEDUP_REMOVED lines=13> */
.L_x_3047:
[----:B------:R-:W-:-:S04]  /*2f30*/  SHF.R.U32.HI R0, RZ, 0x15, R5 ;  /* 0x00000015ff007819 */ /* 0x000fc80000011605 */
[----:B------:R-:W-:-:S04]  /*2f40*/  LOP3.LUT R0, R0, 0x1, RZ, 0xc0, !PT ;  /* 0x0000000100007812 */ /* 0x000fc800078ec0ff */
[----:B------:R-:W-:-:S04]  /*2f50*/  IADD3 R0, PT, PT, R5, 0x88fffff, R0 ;  /* 0x088fffff05007810 */ /* 0x000fc80007ffe000 */
[----:B------:R-:W-:-:S04]  /*2f60*/  SHF.R.U32.HI R0, RZ, 0x15, R0 ;  /* 0x00000015ff007819 */ /* 0x000fc80000011600 */
[----:B------:R-:W-:-:S07]  /*2f70*/  LOP3.LUT R4, R0, 0xff, RZ, 0xc0, !PT ;  /* 0x000000ff00047812 */ /* 0x000fce00078ec0ff */
.L_x_3048:
[----:B------:R-:W-:-:S04]  /*2f80*/  SHF.R.U32.HI R5, RZ, 0x18, R5 ;  /* 0x00000018ff057819 */ /* 0x000fc80000011605 */
[----:B------:R-:W-:-:S04]  /*2f90*/  LOP3.LUT R4, R4, 0x80, R5, 0xf8, !PT ;  /* 0x0000008004047812 */ /* 0x000fc800078ef805 */
[----:B------:R-:W-:-:S07]  /*2fa0*/  PRMT R0, R4, 0x7610, R0 ;  /* 0x0000761004007816 */ /* 0x000fce0000000000 */
.L_x_3046:
[----:B------:R-:W-:Y:S05]  /*2fb0*/  BSYNC.RECONVERGENT B0 ;  /* 0x0000000000007941 */ /* 0x000fea0003800200 */
.L_x_3045:
[----:B------:R0:W-:Y:S01]  /*2fc0*/  STG.E.U8 desc[UR36][R2.64], R0 ;  /* 0x0000000002007986 */ /* 0x0001e2000c101124 */
[----:B------:R-:W-:Y:S05]  /*2fd0*/  BRA `(.L_x_3022) ;  /* 0x0000000000b87947 */ /* 0x000fea0003800000 */
.L_x_3038:
[----:B------:R-:W-:-:S09]  /*2fe0*/  UISETP.NE.AND UP0, UPT, UR4, 0x1c, UPT ;  /* 0x0000001c0400788c */ /* 0x000fd2000bf05270 */
[----:B------:R-:W-:Y:S05]  /*2ff0*/  BRA.U !UP0, `(.L_x_3049) ;  /* 0x0000000108a47547 */ /* 0x000fea000b800000 */
[----:B------:R-:W-:-:S09]  /*3000*/  UISETP.NE.AND UP0, UPT, UR4, 0x1d, UPT ;  /* 0x0000001d0400788c */ /* 0x000fd2000bf05270 */
[----:B------:R-:W-:Y:S05]  /*3010*/  BRA.U !UP0, `(.L_x_3050) ;  /* 0x00000001088c7547 */ /* 0x000fea000b800000 */
[----:B------:R-:W-:-:S09]  /*3020*/  UISETP.NE.AND UP0, UPT, UR4, 0x2c, UPT ;  /* 0x0000002c0400788c */ /* 0x000fd2000bf05270 */
[----:B------:R-:W-:Y:S05]  /*3030*/  BRA.U !UP0, `(.L_x_3051) ;  /* 0x0000000108447547 */ /* 0x000fea000b800000 */
.L_x_3021:
        /* <DEDUP_REMOVED lines=16> */
.L_x_3052:
[----:B------:R-:W-:Y:S05]  /*3140*/  BRA `(.L_x_3022) ;  /* 0x00000000005c7947 */ /* 0x000fea0003800000 */
.L_x_3051:
        /* <DEDUP_REMOVED lines=16> */
.L_x_3050:
[----:B------:R-:W-:-:S06]  /*3250*/  HADD2.F32 R4, -RZ, R0.H0_H0 ;  /* 0x20000000ff047230 */ /* 0x000fcc0000004100 */
[----:B------:R-:W0:Y:S02]  /*3260*/  F2I.U64.TRUNC R4, R4 ;  /* 0x0000000400047311 */ /* 0x000e24000020d800 */
[----:B0-----:R0:W-:Y:S01]  /*3270*/  STG.E.64 desc[UR36][R2.64], R4 ;  /* 0x0000000402007986 */ /* 0x0011e2000c101b24 */
[----:B------:R-:W-:Y:S05]  /*3280*/  BRA `(.L_x_3022) ;  /* 0x00000000000c7947 */ /* 0x000fea0003800000 */
.L_x_3049:
[----:B------:R-:W-:-:S04]  /*3290*/  HADD2.F32 R0, -RZ, R0.H0_H0 ;  /* 0x20000000ff007230 */ /* 0x000fc80000004100 */
[----:B------:R-:W0:Y:S02]  /*32a0*/  F2I.FTZ.U32.TRUNC.NTZ R5, R0 ;  /* 0x0000000000057305 */ /* 0x000e24000021f000 */
[----:B0-----:R0:W-:Y:S02]  /*32b0*/  STG.E desc[UR36][R2.64], R5 ;  /* 0x0000000502007986 */ /* 0x0011e4000c101924 */
.L_x_3022:
[----:B------:R-:W-:-:S07]  /*32c0*/  IADD3 R17, PT, PT, R17, 0x80, RZ ;  /* 0x0000008011117810 */ /* 0x000fce0007ffe0ff */
.L_x_2981:
[----:B------:R-:W-:Y:S05]  /*32d0*/  BSYNC.RECONVERGENT B6 ;  /* 0x0000000000067941 */ /* 0x000fea0003800200 */
.L_x_2980:
        /* <DEDUP_REMOVED lines=307> */
.L_x_3055:
        /* <DEDUP_REMOVED lines=18> */
.L_x_3059:
[----:B------:R-:W2:Y:S02]  /*4730*/  LDG.E.U8 R2, desc[UR36][R2.64] ;  /* 0x0000002402027981 */ /* 0x000ea4000c1e1100 */
[----:B--2---:R-:W-:-:S04]  /*4740*/  I2FP.F32.U32 R0, R2 ;  /* 0x0000000200007245 */ /* 0x004fc80000201000 */
[----:B------:R-:W-:Y:S01]  /*4750*/  F2FP.F16.F32.PACK_AB R0, RZ, R0 ;  /* 0x00000000ff00723e */ /* 0x000fe200000000ff */
[----:B------:R-:W-:Y:S06]  /*4760*/  BRA `(.L_x_3061) ;  /* 0x0000000c007c7947 */ /* 0x000fec0003800000 */
.L_x_3058:
        /* <DEDUP_REMOVED lines=10> */
.L_x_3063:
[----:B------:R-:W2:Y:S02]  /*4810*/  LDG.E R2, desc[UR36][R2.64] ;  /* 0x0000002402027981 */ /* 0x000ea4000c1e1900 */
[----:B--2---:R-:W-:-:S04]  /*4820*/  I2FP.F32.S32 R0, R2 ;  /* 0x0000000200007245 */ /* 0x004fc80000201400 */
[----:B------:R-:W-:Y:S01]  /*4830*/  F2FP.F16.F32.PACK_AB R0, RZ, R0 ;  /* 0x00000000ff00723e */ /* 0x000fe200000000ff */
[----:B------:R-:W-:Y:S06]  /*4840*/  BRA `(.L_x_3061) ;  /* 0x0000000c00447947 */ /* 0x000fec0003800000 */
.L_x_3062:
[----:B------:R-:W2:Y:S02]  /*4850*/  LDG.E.U16 R2, desc[UR36][R2.64] ;  /* 0x0000002402027981 */ /* 0x000ea4000c1e1500 */
[----:B--2---:R-:W0:Y:S02]  /*4860*/  I2F.S16 R0, R2 ;  /* 0x0000000200007306 */ /* 0x004e240000101400 */
[----:B0-----:R-:W-:Y:S01]  /*4870*/  F2FP.F16.F32.PACK_AB R0, RZ, R0 ;  /* 0x00000000ff00723e */ /* 0x001fe200000000ff */
[----:B------:R-:W-:Y:S06]  /*4880*/  BRA `(.L_x_3061) ;  /* 0x0000000c00347947 */ /* 0x000fec0003800000 */
.L_x_3057:
        /* <DEDUP_REMOVED lines=9> */
.L_x_3065:
[----:B------:R1:W5:Y:S01]  /*4920*/  LDG.E.U16 R0, desc[UR36][R2.64] ;  /* 0x0000002402007981 */ /* 0x000362000c1e1500 */
[----:B------:R-:W-:Y:S05]  /*4930*/  BRA `(.L_x_3061) ;  /* 0x0000000c00087947 */ /* 0x000fea0003800000 */
.L_x_3064:
        /* <DEDUP_REMOVED lines=9> */
.L_x_3067:
[----:B------:R0:W5:Y:S01]  /*49d0*/  LDG.E.U16 R0, desc[UR36][R2.64] ;  /* 0x0000002402007981 */ /* 0x000162000c1e1500 */
[----:B------:R-:W-:Y:S05]  /*49e0*/  BRA `(.L_x_3061) ;  /* 0x0000000800dc7947 */ /* 0x000fea0003800000 */
.L_x_3066:
        /* <DEDUP_REMOVED lines=8> */
.L_x_3056:
        /* <DEDUP_REMOVED lines=13> */
.L_x_3070:
        /* <DEDUP_REMOVED lines=8> */
.L_x_3069:
        /* <DEDUP_REMOVED lines=27> */
.L_x_3072:
        /* <DEDUP_REMOVED lines=13> */
.L_x_3071:
[----:B------:R-:W2:Y:S02]  /*4e40*/  LDG.E.U16 R0, desc[UR36][R2.64] ;  /* 0x0000002402007981 */ /* 0x000ea4000c1e1500 */
[----:B--2---:R-:W-:-:S04]  /*4e50*/  SHF.L.U32 R0, R0, 0x10, RZ ;  /* 0x0000001000007819 */ /* 0x004fc800000006ff */
[----:B------:R-:W-:Y:S01]  /*4e60*/  F2FP.F16.F32.PACK_AB R0, RZ, R0 ;  /* 0x00000000ff00723e */ /* 0x000fe200000000ff */
[----:B------:R-:W-:Y:S06]  /*4e70*/  BRA `(.L_x_3061) ;  /* 0x0000000400b87947 */ /* 0x000fec0003800000 */
.L_x_3068:
        /* <DEDUP_REMOVED lines=12> */
.L_x_3075:
        /* <DEDUP_REMOVED lines=21> */
.L_x_3079:
[----:B------:R-:W-:Y:S05]  /*5090*/  BSYNC.RECONVERGENT B1 ;  /* 0x0000000000017941 */ /* 0x000fea0003800200 */
.L_x_3078:
[----:B------:R-:W-:Y:S01]  /*50a0*/  IMAD.SHL.U32 R0, R0, 0x100000, RZ ;  /* 0x0010000000007824 */ /* 0x000fe200078e00ff */
[----:B------:R-:W-:-:S04]  /*50b0*/  LEA R2, R2, 0x3b800000, 0x17 ;  /* 0x3b80000002027811 */ /* 0x000fc800078eb8ff */
[----:B------:R-:W-:-:S07]  /*50c0*/  LOP3.LUT R0, R2, R0, R7, 0xfe, !PT ;  /* 0x0000000002007212 */ /* 0x000fce00078efe07 */
.L_x_3077:
[----:B------:R-:W-:Y:S05]  /*50d0*/  BSYNC.RECONVERGENT B0 ;  /* 0x0000000000007941 */ /* 0x000fea0003800200 */
.L_x_3076:
[----:B------:R-:W-:Y:S01]  /*50e0*/  F2FP.F16.F32.PACK_AB R0, RZ, R0 ;  /* 0x00000000ff00723e */ /* 0x000fe200000000ff */
[----:B------:R-:W-:Y:S06]  /*50f0*/  BRA `(.L_x_3061) ;  /* 0x0000000400187947 */ /* 0x000fec0003800000 */
.L_x_3074:
        /* <DEDUP_REMOVED lines=21> */
.L_x_3083:
[----:B------:R-:W-:Y:S05]  /*5250*/  BSYNC.RECONVERGENT B1 ;  /* 0x0000000000017941 */ /* 0x000fea0003800200 */
.L_x_3082:
[----:B------:R-:W-:Y:S01]  /*5260*/  IMAD.SHL.U32 R0, R0, 0x200000, RZ ;  /* 0x0020000000007824 */ /* 0x000fe200078e00ff */
[----:B------:R-:W-:-:S04]  /*5270*/  LEA R2, R2, 0x37800000, 0x17 ;  /* 0x3780000002027811 */ /* 0x000fc800078eb8ff */
[----:B------:R-:W-:-:S07]  /*5280*/  LOP3.LUT R0, R2, R0, R7, 0xfe, !PT ;  /* 0x0000000002007212 */ /* 0x000fce00078efe07 */
.L_x_3081:
[----:B------:R-:W-:Y:S05]  /*5290*/  BSYNC.RECONVERGENT B0 ;  /* 0x0000000000007941 */ /* 0x000fea0003800200 */
.L_x_3080:
[----:B------:R-:W-:Y:S01]  /*52a0*/  F2FP.F16.F32.PACK_AB R0, RZ, R0 ;  /* 0x00000000ff00723e */ /* 0x000fe200000000ff */
[----:B------:R-:W-:Y:S06]  /*52b0*/  BRA `(.L_x_3061) ;  /* 0x0000000000a87947 */ /* 0x000fec0003800000 */
.L_x_3073:
        /* <DEDUP_REMOVED lines=14> */
.L_x_3087:
[----:B------:R-:W-:Y:S05]  /*53a0*/  BSYNC.RECONVERGENT B0 ;  /* 0x0000000000007941 */ /* 0x000fea0003800200 */
.L_x_3086:
[----:B------:R-:W-:Y:S01]  /*53b0*/  F2FP.F16.F32.PACK_AB R0, RZ, R0 ;  /* 0x00000000ff00723e */ /* 0x000fe200000000ff */
[----:B------:R-:W-:Y:S06]  /*53c0*/  BRA `(.L_x_3061) ;  /* 0x0000000000647947 */ /* 0x000fec0003800000 */
.L_x_3060:
        /* <DEDUP_REMOVED lines=16> */
.L_x_3088:
[----:B------:R-:W-:Y:S01]  /*54d0*/  PRMT R0, RZ, 0x7610, R0 ;  /* 0x00007610ff007816 */ /* 0x000fe20000000000 */
[----:B------:R-:W-:Y:S06]  /*54e0*/  BRA `(.L_x_3061) ;  /* 0x00000000001c7947 */ /* 0x000fec0003800000 */
.L_x_3085:
[----:B------:R-:W2:Y:S02]  /*54f0*/  LDG.E.64 R2, desc[UR36][R2.64] ;  /* 0x0000002402027981 */ /* 0x000ea4000c1e1b00 */
[----:B--2---:R-:W0:Y:S02]  /*5500*/  I2F.U64 R0, R2 ;  /* 0x0000000200007312 */ /* 0x004e240000301000 */
[----:B0-----:R-:W-:Y:S01]  /*5510*/  F2FP.F16.F32.PACK_AB R0, RZ, R0 ;  /* 0x00000000ff00723e */ /* 0x001fe200000000ff */
[----:B------:R-:W-:Y:S06]  /*5520*/  BRA `(.L_x_3061) ;  /* 0x00000000000c7947 */ /* 0x000fec0003800000 */
.L_x_3084:
[----:B------:R-:W2:Y:S02]  /*5530*/  LDG.E R2, desc[UR36][R2.64] ;  /* 0x0000002402027981 */ /* 0x000ea4000c1e1900 */
[----:B--2---:R-:W-:-:S04]  /*5540*/  I2FP.F32.U32 R0, R2 ;  /* 0x0000000200007245 */ /* 0x004fc80000201000 */
[----:B------:R-:W-:-:S07]  /*5550*/  F2FP.F16.F32.PACK_AB R0, RZ, R0 ;  /* 0x00000000ff00723e */ /* 0x000fce00000000ff */
.L_x_3061:
[----:B01----:R-:W0:Y:S01]  /*5560*/  LDC.U16 R2, c[0x0][0x592] ;  /* 0x00016480ff027b82 */ /* 0x003e220000000400 */
[----:B------:R-:W1:Y:S01]  /*5570*/  LDCU.64 UR6, c[0x0][0x580] ;  /* 0x0000b000ff0677ac */ /* 0x000e620008000a00 */
[----:B-----5:R-:W-:Y:S01]  /*5580*/  HADD2.F32 R0, -RZ, R0.H0_H0 ;  /* 0x20000000ff007230 */ /* 0x020fe20000004100 */
[----:B------:R-:W-:-:S04]  /*5590*/  UPRMT UR4, UR41, 0x9910, URZ ;  /* 0x0000991029047896 */ /* 0x000fc800080000ff */
[----:B------:R-:W-:Y:S01]  /*55a0*/  UISETP.GT.AND UP0, UPT, UR4, 0x9, UPT ;  /* 0x000000090400788c */ /* 0x000fe2000bf04270 */
[----:B0-----:R-:W-:Y:S01]  /*55b0*/  HADD2.F32 R4, -RZ, R2.H0_H0 ;  /* 0x20000002ff047230 */ /* 0x001fe20000004100 */
[----:B-1----:R-:W-:-:S03]  /*55c0*/  IADD3 R2, P0, PT, R16, UR6, RZ ;  /* 0x0000000610027c10 */ /* 0x002fc6000ff1e0ff */
        /* <DEDUP_REMOVED lines=17> */
.L_x_3092:
[----:B------:R-:W-:-:S06]  /*56e0*/  HADD2.F32 R5, -RZ, R0.H0_H0 ;  /* 0x20000000ff057230 */ /* 0x000fcc0000004100 */
[----:B------:R-:W0:Y:S02]  /*56f0*/  F2I.S64.TRUNC R4, R5 ;  /* 0x0000000500047311 */ /* 0x000e24000020d900 */
[----:B0-----:R0:W-:Y:S01]  /*5700*/  STG.E.U8 desc[UR36][R2.64], R4 ;  /* 0x0000000402007986 */ /* 0x0011e2000c101124 */
[----:B------:R-:W-:Y:S05]  /*5710*/  BRA `(.L_x_3094) ;  /* 0x0000000c006c7947 */ /* 0x000fea0003800000 */
.L_x_3091:
        /* <DEDUP_REMOVED lines=10> */
.L_x_3096:
[----:B------:R-:W-:-:S04]  /*57c0*/  HADD2.F32 R0, -RZ, R0.H0_H0 ;  /* 0x20000000ff007230 */ /* 0x000fc80000004100 */
[----:B------:R-:W0:Y:S02]  /*57d0*/  F2I.FTZ.TRUNC.NTZ R5, R0 ;  /* 0x0000000000057305 */ /* 0x000e24000021f100 */
[----:B0-----:R0:W-:Y:S01]  /*57e0*/  STG.E desc[UR36][R2.64], R5 ;  /* 0x0000000502007986 */ /* 0x0011e2000c101924 */
[----:B------:R-:W-:Y:S05]  /*57f0*/  BRA `(.L_x_3094) ;  /* 0x0000000c00347947 */ /* 0x000fea0003800000 */
.L_x_3095:
[----:B------:R-:W-:-:S04]  /*5800*/  HADD2.F32 R0, -RZ, R0.H0_H0 ;  /* 0x20000000ff007230 */ /* 0x000fc80000004100 */
[----:B------:R-:W0:Y:S02]  /*5810*/  F2I.FTZ.TRUNC.NTZ R5, R0 ;  /* 0x0000000000057305 */ /* 0x000e24000021f100 */
[----:B0-----:R0:W-:Y:S01]  /*5820*/  STG.E.U16 desc[UR36][R2.64], R5 ;  /* 0x0000000502007986 */ /* 0x0011e2000c101524 */
[----:B------:R-:W-:Y:S05]  /*5830*/  BRA `(.L_x_3094) ;  /* 0x0000000c00247947 */ /* 0x000fea0003800000 */
.L_x_3090:
        /* <DEDUP_REMOVED lines=9> */
.L_x_3098:
[----:B------:R0:W-:Y:S01]  /*58d0*/  STG.E.U16 desc[UR36][R2.64], R0 ;  /* 0x0000000002007986 */ /* 0x0001e2000c101524 */
[----:B------:R-:W-:Y:S05]  /*58e0*/  BRA `(.L_x_3094) ;  /* 0x0000000800f87947 */ /* 0x000fea0003800000 */
.L_x_3097:
        /* <DEDUP_REMOVED lines=10> */
.L_x_3100:
[----:B------:R-:W-:-:S05]  /*5990*/  HADD2.F32 R0, -RZ, R0.H0_H0 ;  /* 0x20000000ff007230 */ /* 0x000fca0000004100 */
[----:B------:R-:W-:-:S04]  /*59a0*/  F2FP.F16.F32.PACK_AB R0, RZ, R0 ;  /* 0x00000000ff00723e */ /* 0x000fc800000000ff */
[----:B------:R-:W-:-:S05]  /*59b0*/  PRMT R0, R0, 0x5410, RZ ;  /* 0x0000541000007816 */ /* 0x000fca00000000ff */
[----:B------:R0:W-:Y:S01]  /*59c0*/  STG.E desc[UR36][R2.64], R0 ;  /* 0x0000000002007986 */ /* 0x0001e2000c101924 */
[----:B------:R-:W-:Y:S05]  /*59d0*/  BRA `(.L_x_3094) ;  /* 0x0000000800bc7947 */ /* 0x000fea0003800000 */
.L_x_3099:
[----:B------:R-:W-:-:S05]  /*59e0*/  HADD2.F32 R4, -RZ, R0.H0_H0 ;  /* 0x20000000ff047230 */ /* 0x000fca0000004100 */
[----:B------:R-:W-:-:S06]  /*59f0*/  FMUL.FTZ R4, R4, 1 ;  /* 0x3f80000004047820 */ /* 0x000fcc0000410000 */
[----:B------:R-:W0:Y:S02]  /*5a00*/  F2F.F64.F32 R4, R4 ;  /* 0x0000000400047310 */ /* 0x000e240000201800 */
[----:B0-----:R0:W-:Y:S01]  /*5a10*/  STG.E.64 desc[UR36][R2.64], R4 ;  /* 0x0000000402007986 */ /* 0x0011e2000c101b24 */
[----:B------:R-:W-:Y:S05]  /*5a20*/  BRA `(.L_x_3094) ;  /* 0x0000000800a87947 */ /* 0x000fea0003800000 */
.L_x_3089:
        /* <DEDUP_REMOVED lines=14> */
.L_x_3104:
        /* <DEDUP_REMOVED lines=18> */
.L_x_3107:
[----:B------:R-:W-:-:S04]  /*5c30*/  SHF.R.U32.HI R5, RZ, 0x18, R5 ;  /* 0x00000018ff057819 */ /* 0x000fc80000011605 */
[----:B------:R-:W-:-:S07]  /*5c40*/  LOP3.LUT R0, R0, 0x80, R5, 0xf8, !PT ;  /* 0x0000008000007812 */ /* 0x000fce00078ef805 */
.L_x_3106:
[----:B------:R-:W-:Y:S05]  /*5c50*/  BSYNC.RECONVERGENT B0 ;  /* 0x0000000000007941 */ /* 0x000fea0003800200 */
.L_x_3105:
[----:B------:R0:W-:Y:S01]  /*5c60*/  STG.E.U8 desc[UR36][R2.64], R0 ;  /* 0x0000000002007986 */ /* 0x0001e2000c101124 */
[----:B------:R-:W-:Y:S05]  /*5c70*/  BRA `(.L_x_3094) ;  /* 0x0000000800147947 */ /* 0x000fea0003800000 */
.L_x_3103:
[----:B------:R-:W-:Y:S01]  /*5c80*/  HADD2.F32 R5, -RZ, R0.H0_H0 ;  /* 0x20000000ff057230 */ /* 0x000fe20000004100 */
[----:B------:R-:W-:Y:S01]  /*5c90*/  BSSY.RECONVERGENT B0, `(.L_x_3108) ;  /* 0x0000013000007945 */ /* 0x000fe20003800200 */
[----:B------:R-:W-:-:S03]  /*5ca0*/  HFMA2 R0, -RZ, RZ, 0, 7.62939453125e-06 ;  /* 0x00000080ff007431 */ /* 0x000fc600000001ff */
        /* <DEDUP_REMOVED lines=15> */
.L_x_3110:
[----:B------:R-:W-:-:S04]  /*5da0*/  SHF.R.U32.HI R5, RZ, 0x18, R5 ;  /* 0x00000018ff057819 */ /* 0x000fc80000011605 */
[----:B------:R-:W-:-:S07]  /*5db0*/  LOP3.LUT R0, R0, 0x80, R5, 0xf8, !PT ;  /* 0x0000008000007812 */ /* 0x000fce00078ef805 */
.L_x_3109:
[----:B------:R-:W-:Y:S05]  /*5dc0*/  BSYNC.RECONVERGENT B0 ;  /* 0x0000000000007941 */ /* 0x000fea0003800200 */
.L_x_3108:
[----:B------:R0:W-:Y:S01]  /*5dd0*/  STG.E.U8 desc[UR36][R2.64], R0 ;  /* 0x0000000002007986 */ /* 0x0001e2000c101124 */
[----:B------:R-:W-:Y:S05]  /*5de0*/  BRA `(.L_x_3094) ;  /* 0x0000000400b87947 */ /* 0x000fea0003800000 */
.L_x_3102:
[----:B------:R-:W-:-:S09]  /*5df0*/  UISETP.NE.AND UP0, UPT, UR4, 0x1c, UPT ;  /* 0x0000001c0400788c */ /* 0x000fd2000bf05270 */
[----:B------:R-:W-:Y:S05]  /*5e00*/  BRA.U !UP0, `(.L_x_3111) ;  /* 0x0000000108607547 */ /* 0x000fea000b800000 */
[----:B------:R-:W-:-:S09]  /*5e10*/  UISETP.NE.AND UP0, UPT, UR4, 0x1d, UPT ;  /* 0x0000001d0400788c */ /* 0x000fd2000bf05270 */
[----:B------:R-:W-:Y:S05]  /*5e20*/  BRA.U !UP0, `(.L_x_3112) ;  /* 0x0000000108487547 */ /* 0x000fea000b800000 */
[----:B------:R-:W-:-:S09]  /*5e30*/  UISETP.NE.AND UP0, UPT, UR4, 0x2c, UPT ;  /* 0x0000002c0400788c */ /* 0x000fd2000bf05270 */
[----:B------:R-:W-:Y:S05]  /*5e40*/  BRA.U UP0, `(.L_x_3093) ;  /* 0x0000000100bc7547 */ /* 0x000fea000b800000 */
        /* <DEDUP_REMOVED lines=16> */
.L_x_3112:
[----:B------:R-:W-:-:S06]  /*5f50*/  HADD2.F32 R4, -RZ, R0.H0_H0 ;  /* 0x20000000ff047230 */ /* 0x000fcc0000004100 */
[----:B------:R-:W0:Y:S02]  /*5f60*/  F2I.U64.TRUNC R4, R4 ;  /* 0x0000000400047311 */ /* 0x000e24000020d800 */
[----:B0-----:R0:W-:Y:S01]  /*5f70*/  STG.E.64 desc[UR36][R2.64], R4 ;  /* 0x0000000402007986 */ /* 0x0011e2000c101b24 */
[----:B------:R-:W-:Y:S05]  /*5f80*/  BRA `(.L_x_3094) ;  /* 0x0000000400507947 */ /* 0x000fea0003800000 */
.L_x_3111:
[----:B------:R-:W-:-:S04]  /*5f90*/  HADD2.F32 R0, -RZ, R0.H0_H0 ;  /* 0x20000000ff007230 */ /* 0x000fc80000004100 */
[----:B------:R-:W0:Y:S02]  /*5fa0*/  F2I.FTZ.U32.TRUNC.NTZ R5, R0 ;  /* 0x0000000000057305 */ /* 0x000e24000021f000 */
[----:B0-----:R0:W-:Y:S01]  /*5fb0*/  STG.E desc[UR36][R2.64], R5 ;  /* 0x0000000502007986 */ /* 0x0011e2000c101924 */
[----:B------:R-:W-:Y:S05]  /*5fc0*/  BRA `(.L_x_3094) ;  /* 0x0000000400407947 */ /* 0x000fea0003800000 */
.L_x_3101:
        /* <DEDUP_REMOVED lines=11> */
.L_x_3114:
[----:B------:R-:W-:Y:S01]  /*6080*/  HADD2.F32 R0, -RZ, R0.H0_H0 ;  /* 0x20000000ff007230 */ /* 0x000fe20000004100 */
[----:B------:R-:W-:-:S04]  /*6090*/  CS2R R6, SRZ ;  /* 0x0000000000067805 */ /* 0x000fc8000001ff00 */
[----:B------:R-:W-:-:S04]  /*60a0*/  FMUL.FTZ R0, R0, 1 ;  /* 0x3f80000000007820 */ /* 0x000fc80000410000 */
[----:B------:R-:W0:Y:S02]  /*60b0*/  F2F.F64.F32 R4, R0 ;  /* 0x0000000000047310 */ /* 0x000e240000201800 */
[----:B0-----:R4:W-:Y:S01]  /*60c0*/  STG.E.128 desc[UR36][R2.64], R4 ;  /* 0x0000000402007986 */ /* 0x0019e2000c101d24 */
[----:B------:R-:W-:Y:S05]  /*60d0*/  BRA `(.L_x_3094) ;  /* 0x0000000000fc7947 */ /* 0x000fea0003800000 */
.L_x_3113:
[----:B------:R-:W-:-:S09]  /*60e0*/  UISETP.NE.AND UP0, UPT, UR4, 0xf, UPT ;  /* 0x0000000f0400788c */ /* 0x000fd2000bf05270 */
[----:B------:R-:W-:Y:S05]  /*60f0*/  BRA.U !UP0, `(.L_x_3115) ;  /* 0x0000000108e87547 */ /* 0x000fea000b800000 */
[----:B------:R-:W-:-:S09]  /*6100*/  UISETP.NE.AND UP0, UPT, UR4, 0x17, UPT ;  /* 0x000000170400788c */ /* 0x000fd2000bf05270 */
[----:B------:R-:W-:Y:S05]  /*6110*/  BRA.U !UP0, `(.L_x_3116) ;  /* 0x0000000108907547 */ /* 0x000fea000b800000 */
[----:B------:R-:W-:-:S09]  /*6120*/  UISETP.NE.AND UP0, UPT, UR4, 0x18, UPT ;  /* 0x000000180400788c */ /* 0x000fd2000bf05270 */
[----:B------:R-:W-:Y:S05]  /*6130*/  BRA.U !UP0, `(.L_x_3117) ;  /* 0x0000000108447547 */ /* 0x000fea000b800000 */
.L_x_3093:
        /* <DEDUP_REMOVED lines=8> */
[----:B0-----:R-:W-:Y:S01]  /*61c0*/  MOV R4, UR4 ;  /* 0x0000000400047c02 */ /* 0x001fe20008000f00 */
[----:B------:R-:W-:-:S02]  /*61d0*/  IMAD.U32 R5, RZ, RZ, UR5 ;  /* 0x00000005ff057e24 */ /* 0x000fc4000f8e00ff */
[----:B---3--:R-:W-:Y:S01]  /*61e0*/  IMAD.U32 R6, RZ, RZ, UR6 ;  /* 0x00000006ff067e24 */ /* 0x008fe2000f8e00ff */
[----:B------:R-:W-:Y:S01]  /*61f0*/  MOV R7, UR7 ;  /* 0x0000000700077c02 */ /* 0x000fe20008000f00 */
[----:B----4-:R-:W-:Y:S02]  /*6200*/  IMAD.U32 R10, RZ, RZ, UR8 ;  /* 0x00000008ff0a7e24 */ /* 0x010fe4000f8e00ff */
[----:B-1----:R-:W-:-:S07]  /*6210*/  IMAD.U32 R11, RZ, RZ, UR9 ;  /* 0x00000009ff0b7e24 */ /* 0x002fce000f8e00ff */
[----:B------:R-:W-:-:S07]  /*6220*/  LEPC R20, `(.L_x_3118) ;  /* 0x000000001014794e */ /* 0x000fce0000000000 */
[----:B--2---:R-:W-:Y:S05]  /*6230*/  CALL.ABS.NOINC R2 ;  /* 0x0000000002007343 */ /* 0x004fea0003c00000 */
.L_x_3118:
[----:B------:R-:W-:Y:S05]  /*6240*/  BRA `(.L_x_3094) ;  /* 0x0000000000a07947 */ /* 0x000fea0003800000 */
.L_x_3117:
[----:B------:R-:W-:Y:S01]  /*6250*/  HADD2.F32 R7, -RZ, R0.H0_H0 ;  /* 0x20000000ff077230 */ /* 0x000fe20000004100 */
[----:B------:R-:W-:Y:S01]  /*6260*/  BSSY.RECONVERGENT B0, `(.L_x_3119) ;  /* 0x000000c000007945 */ /* 0x000fe20003800200 */
[----:B------:R-:W-:-:S03]  /*6270*/  MOV R0, 0x7f ;  /* 0x0000007f00007802 */ /* 0x000fc60000000f00 */
        /* <DEDUP_REMOVED lines=10> */
.L_x_3120:
[----:B------:R-:W-:Y:S05]  /*6320*/  BSYNC.RECONVERGENT B0 ;  /* 0x0000000000007941 */ /* 0x000fea0003800200 */
.L_x_3119:
[----:B------:R-:W-:-:S05]  /*6330*/  LOP3.LUT R5, R0, 0x80, R5, 0xf8, !PT ;  /* 0x0000008000057812 */ /* 0x000fca00078ef805 */
[----:B------:R2:W-:Y:S01]  /*6340*/  STG.E.U8 desc[UR36][R2.64], R5 ;  /* 0x0000000502007986 */ /* 0x0005e2000c101124 */
[----:B------:R-:W-:Y:S05]  /*6350*/  BRA `(.L_x_3094) ;  /* 0x00000000005c7947 */ /* 0x000fea0003800000 */
.L_x_3116:
        /* <DEDUP_REMOVED lines=12> */
.L_x_3122:
[----:B------:R-:W-:Y:S01]  /*6420*/  IMAD.MOV.U32 R0, RZ, RZ, 0x7f ;  /* 0x0000007fff007424 */ /* 0x000fe200078e00ff */
[----:B------:R-:W-:-:S04]  /*6430*/  ISETP.GT.U32.AND P0, PT, R4, 0x7f800000, PT ;  /* 0x7f8000000400780c */ /* 0x000fc80003f04070 */
[----:B------:R-:W-:-:S09]  /*6440*/  SEL R0, R0, 0x7c, P0 ;  /* 0x0000007c00007807 */ /* 0x000fd20000000000 */
.L_x_3123:
[----:B------:R-:W-:Y:S05]  /*6450*/  BSYNC.RECONVERGENT B0 ;  /* 0x0000000000007941 */ /* 0x000fea0003800200 */
.L_x_3121:
[----:B------:R-:W-:-:S04]  /*6460*/  SHF.R.U32.HI R5, RZ, 0x18, R5 ;  /* 0x00000018ff057819 */ /* 0x000fc80000011605 */
[----:B------:R-:W-:-:S05]  /*6470*/  LOP3.LUT R5, R0, 0x80, R5, 0xf8, !PT ;  /* 0x0000008000057812 */ /* 0x000fca00078ef805 */
[----:B------:R1:W-:Y:S01]  /*6480*/  STG.E.U8 desc[UR36][R2.64], R5 ;  /* 0x0000000502007986 */ /* 0x0003e2000c101124 */
[----:B------:R-:W-:Y:S05]  /*6490*/  BRA `(.L_x_3094) ;  /* 0x00000000000c7947 */ /* 0x000fea0003800000 */
.L_x_3115:
[----:B------:R-:W-:-:S05]  /*64a0*/  HADD2.F32 R0, -RZ, R0.H0_H0 ;  /* 0x20000000ff007230 */ /* 0x000fca0000004100 */
[----:B------:R-:W-:-:S05]  /*64b0*/  F2FP.BF16.F32.PACK_AB R0, RZ, R0 ;  /* 0x00000000ff00723e */ /* 0x000fca00000010ff */
[----:B------:R0:W-:Y:S02]  /*64c0*/  STG.E.U16 desc[UR36][R2.64], R0 ;  /* 0x0000000002007986 */ /* 0x0001e4000c101524 */
.L_x_3094:
[----:B------:R-:W-:-:S07]  /*64d0*/  VIADD R17, R17, 0x80 ;  /* 0x0000008011117836 */ /* 0x000fce0000000000 */
.L_x_3054:
[----:B------:R-:W-:Y:S05]  /*64e0*/  BSYNC.RECONVERGENT B6 ;  /* 0x0000000000067941 */ /* 0x000fea0003800200 */
.L_x_3053:
[----:B------:R-:W5:Y:S01]  /*64f0*/  LDCU UR4, c[0x0][0x380] ;  /* 0x00007000ff0477ac */ /* 0x000f620008000800 */
[----:B------:R-:W-:Y:S01]  /*6500*/  BSSY.RECONVERGENT B6, `(.L_x_3124) ;  /* 0x000031f000067945 */ /* 0x000fe20003800200 */
[----:B-----5:R-:W-:-:S13]  /*6510*/  ISETP.GE.AND P0, PT, R17, UR4, PT ;  /* 0x0000000411007c0c */ /* 0x020fda000bf06270 */
[----:B------:R-:W-:Y:S05]  /*6520*/  @P0 BRA `(.L_x_3125) ;  /* 0x0000003000700947 */ /* 0x000fea0003800000 */
[----:B------:R-:W5:Y:S01]  /*6530*/  LDCU UR4, c[0x0][0x388] ;  /* 0x00007100ff0477ac */ /* 0x000f620008000800 */
[----:B0-----:R-:W-:Y:S02]  /*6540*/  HFMA2 R0, -RZ, RZ, 0, 0 ;  /* 0x00000000ff007431 */ /* 0x001fe400000001ff */
        /* <DEDUP_REMOVED lines=301> */
.L_x_3126:
        /* <DEDUP_REMOVED lines=18> */
.L_x_3130:
[----:B------:R-:W2:Y:S02]  /*7940*/  LDG.E.U8 R2, desc[UR36][R2.64] ;  /* 0x0000002402027981 */ /* 0x000ea4000c1e1100 */
[----:B--2---:R-:W-:-:S04]  /*7950*/  I2FP.F32.U32 R0, R2 ;  /* 0x0000000200007245 */ /* 0x004fc80000201000 */
[----:B------:R-:W-:Y:S01]  /*7960*/  F2FP.F16.F32.PACK_AB R0, RZ, R0 ;  /* 0x00000000ff00723e */ /* 0x000fe200000000ff */
[----:B------:R-:W-:Y:S06]  /*7970*/  BRA `(.L_x_3132) ;  /* 0x0000000c007c7947 */ /* 0x000fec0003800000 */
.L_x_3129:
        /* <DEDUP_REMOVED lines=10> */
.L_x_3134:
[----:B------:R-:W2:Y:S02]  /*7a20*/  LDG.E R2, desc[UR36][R2.64] ;  /* 0x0000002402027981 */ /* 0x000ea4000c1e1900 */
[----:B--2---:R-:W-:-:S04]  /*7a30*/  I2FP.F32.S32 R0, R2 ;  /* 0x0000000200007245 */ /* 0x004fc80000201400 */
[----:B------:R-:W-:Y:S01]  /*7a40*/  F2FP.F16.F32.PACK_AB R0, RZ, R0 ;  /* 0x00000000ff00723e */ /* 0x000fe200000000ff */
[----:B------:R-:W-:Y:S06]  /*7a50*/  BRA `(.L_x_3132) ;  /* 0x0000000c00447947 */ /* 0x000fec0003800000 */
.L_x_3133:
[----:B------:R-:W2:Y:S02]  /*7a60*/  LDG.E.U16 R2, desc[UR36][R2.64] ;  /* 0x0000002402027981 */ /* 0x000ea4000c1e1500 */
[----:B--2---:R-:W0:Y:S02]  /*7a70*/  I2F.S16 R0, R2 ;  /* 0x0000000200007306 */ /* 0x004e240000101400 */
[----:B0-----:R-:W-:Y:S01]  /*7a80*/  F2FP.F16.F32.PACK_AB R0, RZ, R0 ;  /* 0x00000000ff00723e */ /* 0x001fe200000000ff */
[----:B------:R-:W-:Y:S06]  /*7a90*/  BRA `(.L_x_3132) ;  /* 0x0000000c00347947 */ /* 0x000fec0003800000 */
.L_x_3128:
        /* <DEDUP_REMOVED lines=9> */
.L_x_3136:
[----:B------:R1:W5:Y:S01]  /*7b30*/  LDG.E.U16 R0, desc[UR36][R2.64] ;  /* 0x0000002402007981 */ /* 0x000362000c1e1500 */
[----:B------:R-:W-:Y:S05]  /*7b40*/  BRA `(.L_x_3132) ;  /* 0x0000000c00087947 */ /* 0x000fea0003800000 */
.L_x_3135:
        /* <DEDUP_REMOVED lines=9> */
.L_x_3138:
[----:B------:R0:W5:Y:S01]  /*7be0*/  LDG.E.U16 R0, desc[UR36][R2.64] ;  /* 0x0000002402007981 */ /* 0x000162000c1e1500 */
[----:B------:R-:W-:Y:S05]  /*7bf0*/  BRA `(.L_x_3132) ;  /* 0x0000000800dc7947 */ /* 0x000fea0003800000 */
.L_x_3137:
        /* <DEDUP_REMOVED lines=8> */
.L_x_3127:
        /* <DEDUP_REMOVED lines=13> */
.L_x_3141:
        /* <DEDUP_REMOVED lines=8> */
.L_x_3140:
        /* <DEDUP_REMOVED lines=27> */
.L_x_3143:
        /* <DEDUP_REMOVED lines=13> */
.L_x_3142:
[----:B------:R-:W2:Y:S02]  /*8050*/  LDG.E.U16 R0, desc[UR36][R2.64] ;  /* 0x0000002402007981 */ /* 0x000ea4000c1e1500 */
[----:B--2---:R-:W-:-:S05]  /*8060*/  IMAD.U32 R0, R0, 0x10000, RZ ;  /* 0x0001000000007824 */ /* 0x004fca00078e00ff */
[----:B------:R-:W-:Y:S01]  /*8070*/  F2FP.F16.F32.PACK_AB R0, RZ, R0 ;  /* 0x00000000ff00723e */ /* 0x000fe200000000ff */
[----:B------:R-:W-:Y:S06]  /*8080*/  BRA `(.L_x_3132) ;  /* 0x0000000400b87947 */ /* 0x000fec0003800000 */
.L_x_3139:
        /* <DEDUP_REMOVED lines=12> */
.L_x_3146:
        /* <DEDUP_REMOVED lines=21> */
.L_x_3150:
[----:B------:R-:W-:Y:S05]  /*82a0*/  BSYNC.RECONVERGENT B1 ;  /* 0x0000000000017941 */ /* 0x000fea0003800200 */
.L_x_3149:
[----:B------:R-:W-:Y:S01]  /*82b0*/  IMAD.SHL.U32 R0, R0, 0x100000, RZ ;  /* 0x0010000000007824 */ /* 0x000fe200078e00ff */
[----:B------:R-:W-:-:S04]  /*82c0*/  LEA R2, R2, 0x3b800000, 0x17 ;  /* 0x3b80000002027811 */ /* 0x000fc800078eb8ff */
[----:B------:R-:W-:-:S07]  /*82d0*/  LOP3.LUT R0, R2, R0, R7, 0xfe, !PT ;  /* 0x0000000002007212 */ /* 0x000fce00078efe07 */
.L_x_3148:
[----:B------:R-:W-:Y:S05]  /*82e0*/  BSYNC.RECONVERGENT B0 ;  /* 0x0000000000007941 */ /* 0x000fea0003800200 */
.L_x_3147:
[----:B------:R-:W-:Y:S01]  /*82f0*/  F2FP.F16.F32.PACK_AB R0, RZ, R0 ;  /* 0x00000000ff00723e */ /* 0x000fe200000000ff */
[----:B------:R-:W-:Y:S06]  /*8300*/  BRA `(.L_x_3132) ;  /* 0x0000000400187947 */ /* 0x000fec0003800000 */
.L_x_3145:
        /* <DEDUP_REMOVED lines=21> */
.L_x_3154:
[----:B------:R-:W-:Y:S05]  /*8460*/  BSYNC.RECONVERGENT B1 ;  /* 0x0000000000017941 */ /* 0x000fea0003800200 */
.L_x_3153:
[----:B------:R-:W-:Y:S02]  /*8470*/  SHF.L.U32 R0, R0, 0x15, RZ ;  /* 0x0000001500007819 */ /* 0x000fe400000006ff */
[----:B------:R-:W-:-:S04]  /*8480*/  LEA R2, R2, 0x37800000, 0x17 ;  /* 0x3780000002027811 */ /* 0x000fc800078eb8ff */
[----:B------:R-:W-:-:S07]  /*8490*/  LOP3.LUT R0, R2, R0, R7, 0xfe, !PT ;  /* 0x0000000002007212 */ /* 0x000fce00078efe07 */
.L_x_3152:
[----:B------:R-:W-:Y:S05]  /*84a0*/  BSYNC.RECONVERGENT B0 ;  /* 0x0000000000007941 */ /* 0x000fea0003800200 */
.L_x_3151:
[----:B------:R-:W-:Y:S01]  /*84b0*/  F2FP.F16.F32.PACK_AB R0, RZ, R0 ;  /* 0x00000000ff00723e */ /* 0x000fe200000000ff */
[----:B------:R-:W-:Y:S06]  /*84c0*/  BRA `(.L_x_3132) ;  /* 0x0000000000a87947 */ /* 0x000fec0003800000 */
.L_x_3144:
        /* <DEDUP_REMOVED lines=14> */
.L_x_3158:
[----:B------:R-:W-:Y:S05]  /*85b0*/  BSYNC.RECONVERGENT B0 ;  /* 0x0000000000007941 */ /* 0x000fea0003800200 */
.L_x_3157:
[----:B------:R-:W-:Y:S01]  /*85c0*/  F2FP.F16.F32.PACK_AB R0, RZ, R0 ;  /* 0x00000000ff00723e */ /* 0x000fe200000000ff */
[----:B------:R-:W-:Y:S06]  /*85d0*/  BRA `(.L_x_3132) ;  /* 0x0000000000647947 */ /* 0x000fec0003800000 */
.L_x_3131:
        /* <DEDUP_REMOVED lines=12> */
[----:B---3--:R-:W-:Y:S01]  /*86a0*/  IMAD.U32 R10, RZ, RZ, UR8 ;  /* 0x00000008ff0a7e24 */ /* 0x008fe2000f8e00ff */
[----:B------:R-:W-:-:S07]  /*86b0*/  MOV R11, UR9 ;  /* 0x00000009000b7c02 */ /* 0x000fce0008000f00 */
[----:B------:R-:W-:-:S07]  /*86c0*/  LEPC R20, `(.L_x_3159) ;  /* 0x000000001014794e */ /* 0x000fce0000000000 */
[----:B--2---:R-:W-:Y:S05]  /*86d0*/  CALL.ABS.NOINC R2 ;  /* 0x0000000002007343 */ /* 0x004fea0003c00000 */
.L_x_3159:
[----:B------:R-:W-:Y:S01]  /*86e0*/  PRMT R0, RZ, 0x7610, R0 ;  /* 0x00007610ff007816 */ /* 0x000fe20000000000 */
[----:B------:R-:W-:Y:S06]  /*86f0*/  BRA `(.L_x_3132) ;  /* 0x00000000001c7947 */ /* 0x000fec0003800000 */
.L_x_3156:
[----:B------:R-:W2:Y:S02]  /*8700*/  LDG.E.64 R2, desc[UR36][R2.64] ;  /* 0x0000002402027981 */ /* 0x000ea4000c1e1b00 */
[----:B--2---:R-:W0:Y:S02]  /*8710*/  I2F.U64 R0, R2 ;  /* 0x0000000200007312 */ /* 0x004e240000301000 */
[----:B0-----:R-:W-:Y:S01]  /*8720*/  F2FP.F16.F32.PACK_AB R0, RZ, R0 ;  /* 0x00000000ff00723e */ /* 0x001fe200000000ff */
[----:B------:R-:W-:Y:S06]  /*8730*/  BRA `(.L_x_3132) ;  /* 0x00000000000c7947 */ /* 0x000fec0003800000 */
.L_x_3155:
[----:B------:R-:W2:Y:S02]  /*8740*/  LDG.E R2, desc[UR36][R2.64] ;  /* 0x0000002402027981 */ /* 0x000ea4000c1e1900 */
[----:B--2---:R-:W-:-:S04]  /*8750*/  I2FP.F32.U32 R0, R2 ;  /* 0x0000000200007245 */ /* 0x004fc80000201000 */
[----:B------:R-:W-:-:S07]  /*8760*/  F2FP.F16.F32.PACK_AB R0, RZ, R0 ;  /* 0x00000000ff00723e */ /* 0x000fce00000000ff */
.L_x_3132:
        /* <DEDUP_REMOVED lines=24> */
.L_x_3163:
[----:B------:R-:W-:-:S06]  /*88f0*/  HADD2.F32 R5, -RZ, R0.H0_H0 ;  /* 0x20000000ff057230 */ /* 0x000fcc0000004100 */
[----:B------:R-:W0:Y:S02]  /*8900*/  F2I.S64.TRUNC R4, R5 ;  /* 0x0000000500047311 */ /* 0x000e24000020d900 */
[----:B0-----:R4:W-:Y:S01]  /*8910*/  STG.E.U8 desc[UR36][R2.64], R4 ;  /* 0x0000000402007986 */ /* 0x0019e2000c101124 */
[----:B------:R-:W-:Y:S05]  /*8920*/  BRA `(.L_x_3165) ;  /* 0x0000000c006c7947 */ /* 0x000fea0003800000 */
.L_x_3162:
        /* <DEDUP_REMOVED lines=10> */
.L_x_3167:
[----:B------:R-:W-:-:S04]  /*89d0*/  HADD2.F32 R0, -RZ, R0.H0_H0 ;  /* 0x20000000ff007230 */ /* 0x000fc80000004100 */
[----:B------:R-:W0:Y:S02]  /*89e0*/  F2I.FTZ.TRUNC.NTZ R5, R0 ;  /* 0x0000000000057305 */ /* 0x000e24000021f100 */
[----:B0-----:R2:W-:Y:S01]  /*89f0*/  STG.E desc[UR36][R2.64], R5 ;  /* 0x0000000502007986 */ /* 0x0015e2000c101924 */
[----:B------:R-:W-:Y:S05]  /*8a00*/  BRA `(.L_x_3165) ;  /* 0x0000000c00347947 */ /* 0x000fea0003800000 */
.L_x_3166:
[----:B------:R-:W-:-:S04]  /*8a10*/  HADD2.F32 R0, -RZ, R0.H0_H0 ;  /* 0x20000000ff007230 */ /* 0x000fc80000004100 */
[----:B------:R-:W0:Y:S02]  /*8a20*/  F2I.FTZ.TRUNC.NTZ R5, R0 ;  /* 0x0000000000057305 */ /* 0x000e24000021f100 */
[----:B0-----:R0:W-:Y:S01]  /*8a30*/  STG.E.U16 desc[UR36][R2.64], R5 ;  /* 0x0000000502007986 */ /* 0x0011e2000c101524 */
[----:B------:R-:W-:Y:S05]  /*8a40*/  BRA `(.L_x_3165) ;  /* 0x0000000c00247947 */ /* 0x000fea0003800000 */
.L_x_3161:
        /* <DEDUP_REMOVED lines=9> */
.L_x_3169:
[----:B------:R0:W-:Y:S01]  /*8ae0*/  STG.E.U16 desc[UR36][R2.64], R0 ;  /* 0x0000000002007986 */ /* 0x0001e2000c101524 */
[----:B------:R-:W-:Y:S05]  /*8af0*/  BRA `(.L_x_3165) ;  /* 0x0000000800f87947 */ /* 0x000fea0003800000 */
.L_x_3168:
        /* <DEDUP_REMOVED lines=10> */
.L_x_3171:
[----:B------:R-:W-:-:S05]  /*8ba0*/  HADD2.F32 R0, -RZ, R0.H0_H0 ;  /* 0x20000000ff007230 */ /* 0x000fca0000004100 */
[----:B------:R-:W-:-:S04]  /*8bb0*/  F2FP.F16.F32.PACK_AB R0, RZ, R0 ;  /* 0x00000000ff00723e */ /* 0x000fc800000000ff */
[----:B------:R-:W-:-:S05]  /*8bc0*/  PRMT R0, R0, 0x5410, RZ ;  /* 0x0000541000007816 */ /* 0x000fca00000000ff */
[----:B------:R0:W-:Y:S01]  /*8bd0*/  STG.E desc[UR36][R2.64], R0 ;  /* 0x0000000002007986 */ /* 0x0001e2000c101924 */
[----:B------:R-:W-:Y:S05]  /*8be0*/  BRA `(.L_x_3165) ;  /* 0x0000000800bc7947 */ /* 0x000fea0003800000 */
.L_x_3170:
[----:B------:R-:W-:-:S05]  /*8bf0*/  HADD2.F32 R4, -RZ, R0.H0_H0 ;  /* 0x20000000ff047230 */ /* 0x000fca0000004100 */
[----:B------:R-:W-:-:S06]  /*8c00*/  FMUL.FTZ R4, R4, 1 ;  /* 0x3f80000004047820 */ /* 0x000fcc0000410000 */
[----:B------:R-:W0:Y:S02]  /*8c10*/  F2F.F64.F32 R4, R4 ;  /* 0x0000000400047310 */ /* 0x000e240000201800 */
[----:B0-----:R0:W-:Y:S01]  /*8c20*/  STG.E.64 desc[UR36][R2.64], R4 ;  /* 0x0000000402007986 */ /* 0x0011e2000c101b24 */
[----:B------:R-:W-:Y:S05]  /*8c30*/  BRA `(.L_x_3165) ;  /* 0x0000000800a87947 */ /* 0x000fea0003800000 */
.L_x_3160:
        /* <DEDUP_REMOVED lines=14> */
.L_x_3175:
        /* <DEDUP_REMOVED lines=18> */
.L_x_3178:
[----:B------:R-:W-:-:S04]  /*8e40*/  SHF.R.U32.HI R5, RZ, 0x18, R5 ;  /* 0x00000018ff057819 */ /* 0x000fc80000011605 */
[----:B------:R-:W-:-:S07]  /*8e50*/  LOP3.LUT R0, R0, 0x80, R5, 0xf8, !PT ;  /* 0x0000008000007812 */ /* 0x000fce00078ef805 */
.L_x_3177:
[----:B------:R-:W-:Y:S05]  /*8e60*/  BSYNC.RECONVERGENT B0 ;  /* 0x0000000000007941 */ /* 0x000fea0003800200 */
.L_x_3176:
[----:B------:R0:W-:Y:S01]  /*8e70*/  STG.E.U8 desc[UR36][R2.64], R0 ;  /* 0x0000000002007986 */ /* 0x0001e2000c101124 */
[----:B------:R-:W-:Y:S05]  /*8e80*/  BRA `(.L_x_3165) ;  /* 0x0000000800147947 */ /* 0x000fea0003800000 */
.L_x_3174:
        /* <DEDUP_REMOVED lines=18> */
.L_x_3181:
[----:B------:R-:W-:-:S04]  /*8fb0*/  SHF.R.U32.HI R5, RZ, 0x18, R5 ;  /* 0x00000018ff057819 */ /* 0x000fc80000011605 */
[----:B------:R-:W-:-:S07]  /*8fc0*/  LOP3.LUT R0, R0, 0x80, R5, 0xf8, !PT ;  /* 0x0000008000007812 */ /* 0x000fce00078ef805 */
.L_x_3180:
[----:B------:R-:W-:Y:S05]  /*8fd0*/  BSYNC.RECONVERGENT B0 ;  /* 0x0000000000007941 */ /* 0x000fea0003800200 */
.L_x_3179:
[----:B------:R0:W-:Y:S01]  /*8fe0*/  STG.E.U8 desc[UR36][R2.64], R0 ;  /* 0x0000000002007986 */ /* 0x0001e2000c101124 */
[----:B------:R-:W-:Y:S05]  /*8ff0*/  BRA `(.L_x_3165) ;  /* 0x0000000400b87947 */ /* 0x000fea0003800000 */
.L_x_3173:
        /* <DEDUP_REMOVED lines=22> */
.L_x_3183:
[----:B------:R-:W-:-:S06]  /*9160*/  HADD2.F32 R4, -RZ, R0.H0_H0 ;  /* 0x20000000ff047230 */ /* 0x000fcc0000004100 */
[----:B------:R-:W0:Y:S02]  /*9170*/  F2I.U64.TRUNC R4, R4 ;  /* 0x0000000400047311 */ /* 0x000e24000020d800 */
[----:B0-----:R0:W-:Y:S01]  /*9180*/  STG.E.64 desc[UR36][R2.64], R4 ;  /* 0x0000000402007986 */ /* 0x0011e2000c101b24 */
[----:B------:R-:W-:Y:S05]  /*9190*/  BRA `(.L_x_3165) ;  /* 0x0000000400507947 */ /* 0x000fea0003800000 */
.L_x_3182:
[----:B------:R-:W-:-:S04]  /*91a0*/  HADD2.F32 R0, -RZ, R0.H0_H0 ;  /* 0x20000000ff007230 */ /* 0x000fc80000004100 */
[----:B------:R-:W0:Y:S02]  /*91b0*/  F2I.FTZ.U32.TRUNC.NTZ R5, R0 ;  /* 0x0000000000057305 */ /* 0x000e24000021f000 */
[----:B0-----:R0:W-:Y:S01]  /*91c0*/  STG.E desc[UR36][R2.64], R5 ;  /* 0x0000000502007986 */ /* 0x0011e2000c101924 */
[----:B------:R-:W-:Y:S05]  /*91d0*/  BRA `(.L_x_3165) ;  /* 0x0000000400407947 */ /* 0x000fea0003800000 */
.L_x_3172:
        /* <DEDUP_REMOVED lines=11> */
.L_x_3185:
[----:B------:R-:W-:Y:S01]  /*9290*/  HADD2.F32 R0, -RZ, R0.H0_H0 ;  /* 0x20000000ff007230 */ /* 0x000fe20000004100 */
[----:B------:R-:W-:-:S04]  /*92a0*/  CS2R R6, SRZ ;  /* 0x0000000000067805 */ /* 0x000fc8000001ff00 */
[----:B------:R-:W-:-:S04]  /*92b0*/  FMUL.FTZ R0, R0, 1 ;  /* 0x3f80000000007820 */ /* 0x000fc80000410000 */
[----:B------:R-:W0:Y:S02]  /*92c0*/  F2F.F64.F32 R4, R0 ;  /* 0x0000000000047310 */ /* 0x000e240000201800 */
[----:B0-----:R0:W-:Y:S01]  /*92d0*/  STG.E.128 desc[UR36][R2.64], R4 ;  /* 0x0000000402007986 */ /* 0x0011e2000c101d24 */
[----:B------:R-:W-:Y:S05]  /*92e0*/  BRA `(.L_x_3165) ;  /* 0x0000000000fc7947 */ /* 0x000fea0003800000 */
.L_x_3184:
[----:B------:R-:W-:-:S09]  /*92f0*/  UISETP.NE.AND UP0, UPT, UR4, 0xf, UPT ;  /* 0x0000000f0400788c */ /* 0x000fd2000bf05270 */
[----:B------:R-:W-:Y:S05]  /*9300*/  BRA.U !UP0, `(.L_x_3186) ;  /* 0x0000000108e87547 */ /* 0x000fea000b800000 */
[----:B------:R-:W-:-:S09]  /*9310*/  UISETP.NE.AND UP0, UPT, UR4, 0x17, UPT ;  /* 0x000000170400788c */ /* 0x000fd2000bf05270 */
[----:B------:R-:W-:Y:S05]  /*9320*/  BRA.U !UP0, `(.L_x_3187) ;  /* 0x0000000108907547 */ /* 0x000fea000b800000 */
[----:B------:R-:W-:-:S09]  /*9330*/  UISETP.NE.AND UP0, UPT, UR4, 0x18, UPT ;  /* 0x000000180400788c */ /* 0x000fd2000bf05270 */
[----:B------:R-:W-:Y:S05]  /*9340*/  BRA.U !UP0, `(.L_x_3188) ;  /* 0x0000000108447547 */ /* 0x000fea000b800000 */
.L_x_3164:
        /* <DEDUP_REMOVED lines=16> */
.L_x_3189:
[----:B------:R-:W-:Y:S05]  /*9450*/  BRA `(.L_x_3165) ;  /* 0x0000000000a07947 */ /* 0x000fea0003800000 */
.L_x_3188:
        /* <DEDUP_REMOVED lines=13> */
.L_x_3191:
[----:B------:R-:W-:Y:S05]  /*9530*/  BSYNC.RECONVERGENT B0 ;  /* 0x0000000000007941 */ /* 0x000fea0003800200 */
.L_x_3190:
[----:B------:R-:W-:-:S05]  /*9540*/  LOP3.LUT R5, R0, 0x80, R5, 0xf8, !PT ;  /* 0x0000008000057812 */ /* 0x000fca00078ef805 */
[----:B------:R0:W-:Y:S01]  /*9550*/  STG.E.U8 desc[UR36][R2.64], R5 ;  /* 0x0000000502007986 */ /* 0x0001e2000c101124 */
[----:B------:R-:W-:Y:S05]  /*9560*/  BRA `(.L_x_3165) ;  /* 0x00000000005c7947 */ /* 0x000fea0003800000 */
.L_x_3187:
        /* <DEDUP_REMOVED lines=12> */
.L_x_3193:
[----:B------:R-:W-:Y:S02]  /*9630*/  ISETP.GT.U32.AND P0, PT, R4, 0x7f800000, PT ;  /* 0x7f8000000400780c */ /* 0x000fe40003f04070 */
[----:B------:R-:W-:-:S04]  /*9640*/  MOV R0, 0x7f ;  /* 0x0000007f00007802 */ /* 0x000fc80000000f00 */
[----:B------:R-:W-:-:S07]  /*9650*/  SEL R0, R0, 0x7c, P0 ;  /* 0x0000007c00007807 */ /* 0x000fce0000000000 */
.L_x_3194:
[----:B------:R-:W-:Y:S05]  /*9660*/  BSYNC.RECONVERGENT B0 ;  /* 0x0000000000007941 */ /* 0x000fea0003800200 */
.L_x_3192:
[----:B------:R-:W-:-:S04]  /*9670*/  SHF.R.U32.HI R5, RZ, 0x18, R5 ;  /* 0x00000018ff057819 */ /* 0x000fc80000011605 */
[----:B------:R-:W-:-:S05]  /*9680*/  LOP3.LUT R5, R0, 0x80, R5, 0xf8, !PT ;  /* 0x0000008000057812 */ /* 0x000fca00078ef805 */
[----:B------:R0:W-:Y:S01]  /*9690*/  STG.E.U8 desc[UR36][R2.64], R5 ;  /* 0x0000000502007986 */ /* 0x0001e2000c101124 */
[----:B------:R-:W-:Y:S05]  /*96a0*/  BRA `(.L_x_3165) ;  /* 0x00000000000c7947 */ /* 0x000fea0003800000 */
.L_x_3186:
[----:B------:R-:W-:-:S05]  /*96b0*/  HADD2.F32 R0, -RZ, R0.H0_H0 ;  /* 0x20000000ff007230 */ /* 0x000fca0000004100 */
[----:B------:R-:W-:-:S05]  /*96c0*/  F2FP.BF16.F32.PACK_AB R0, RZ, R0 ;  /* 0x00000000ff00723e */ /* 0x000fca00000010ff */
[----:B------:R0:W-:Y:S02]  /*96d0*/  STG.E.U16 desc[UR36][R2.64], R0 ;  /* 0x0000000002007986 */ /* 0x0001e4000c101524 */
.L_x_3165:
[----:B------:R-:W-:-:S07]  /*96e0*/  VIADD R17, R17, 0x80 ;  /* 0x0000008011117836 */ /* 0x000fce0000000000 */
.L_x_3125:
[----:B------:R-:W-:Y:S05]  /*96f0*/  BSYNC.RECONVERGENT B6 ;  /* 0x0000000000067941 */ /* 0x000fea0003800200 */
.L_x_3124:
[----:B------:R-:W5:Y:S02]  /*9700*/  LDCU UR4, c[0x0][0x380] ;  /* 0x00007000ff0477ac */ /* 0x000f640008000800 */
[----:B-----5:R-:W-:-:S13]  /*9710*/  ISETP.GE.AND P0, PT, R17, UR4, PT ;  /* 0x0000000411007c0c */ /* 0x020fda000bf06270 */
[----:B------:R-:W-:Y:S05]  /*9720*/  @P0 EXIT ;  /* 0x000000000000094d */ /* 0x000fea0003800000 */
[----:B------:R-:W5:Y:S01]  /*9730*/  LDCU UR4, c[0x0][0x388] ;  /* 0x00007100ff0477ac */ /* 0x000f620008000800 */
[----:B------:R-:W-:Y:S02]  /*9740*/  HFMA2 R16, -RZ, RZ, 0, 0 ;  /* 0x00000000ff107431 */ /* 0x000fe400000001ff */
        /* <DEDUP_REMOVED lines=301> */
.L_x_3195:
        /* <DEDUP_REMOVED lines=20> */
.L_x_3199:
[----:B------:R-:W2:Y:S02]  /*ab60*/  LDG.E.U8 R2, desc[UR36][R2.64] ;  /* 0x0000002402027981 */ /* 0x000ea4000c1e1100 */
[----:B--2---:R-:W-:-:S04]  /*ab70*/  I2FP.F32.U32 R0, R2 ;  /* 0x0000000200007245 */ /* 0x004fc80000201000 */
[----:B------:R-:W-:Y:S01]  /*ab80*/  F2FP.F16.F32.PACK_AB R0, RZ, R0 ;  /* 0x00000000ff00723e */ /* 0x000fe200000000ff */
[----:B------:R-:W-:Y:S06]  /*ab90*/  BRA `(.L_x_3201) ;  /* 0x0000000c007c7947 */ /* 0x000fec0003800000 */
.L_x_3198:
        /* <DEDUP_REMOVED lines=10> */
.L_x_3203:
[----:B------:R-:W2:Y:S02]  /*ac40*/  LDG.E R2, desc[UR36][R2.64] ;  /* 0x0000002402027981 */ /* 0x000ea4000c1e1900 */
[----:B--2---:R-:W-:-:S04]  /*ac50*/  I2FP.F32.S32 R0, R2 ;  /* 0x0000000200007245 */ /* 0x004fc80000201400 */
[----:B------:R-:W-:Y:S01]  /*ac60*/  F2FP.F16.F32.PACK_AB R0, RZ, R0 ;  /* 0x00000000ff00723e */ /* 0x000fe200000000ff */
[----:B------:R-:W-:Y:S06]  /*ac70*/  BRA `(.L_x_3201) ;  /* 0x0000000c00447947 */ /* 0x000fec0003800000 */
.L_x_3202:
[----:B------:R-:W2:Y:S02]  /*ac80*/  LDG.E.U16 R2, desc[UR36][R2.64] ;  /* 0x0000002402027981 */ /* 0x000ea4000c1e1500 */
[----:B--2---:R-:W0:Y:S02]  /*ac90*/  I2F.S16 R0, R2 ;  /* 0x0000000200007306 */ /* 0x004e240000101400 */
[----:B0-----:R-:W-:Y:S01]  /*aca0*/  F2FP.F16.F32.PACK_AB R0, RZ, R0 ;  /* 0x00000000ff00723e */ /* 0x001fe200000000ff */
[----:B------:R-:W-:Y:S06]  /*acb0*/  BRA `(.L_x_3201) ;  /* 0x0000000c00347947 */ /* 0x000fec0003800000 */
.L_x_3197:
        /* <DEDUP_REMOVED lines=9> */
.L_x_3205:
[----:B------:R1:W5:Y:S01]  /*ad50*/  LDG.E.U16 R0, desc[UR36][R2.64] ;  /* 0x0000002402007981 */ /* 0x000362000c1e1500 */
[----:B------:R-:W-:Y:S05]  /*ad60*/  BRA `(.L_x_3201) ;  /* 0x0000000c00087947 */ /* 0x000fea0003800000 */
.L_x_3204:
        /* <DEDUP_REMOVED lines=9> */
.L_x_3207:
[----:B------:R0:W5:Y:S01]  /*ae00*/  LDG.E.U16 R0, desc[UR36][R2.64] ;  /* 0x0000002402007981 */ /* 0x000162000c1e1500 */
[----:B------:R-:W-:Y:S05]  /*ae10*/  BRA `(.L_x_3201) ;  /* 0x0000000800dc7947 */ /* 0x000fea0003800000 */
.L_x_3206:
        /* <DEDUP_REMOVED lines=8> */
.L_x_3196:
        /* <DEDUP_REMOVED lines=13> */
.L_x_3210:
        /* <DEDUP_REMOVED lines=8> */
.L_x_3209:
        /* <DEDUP_REMOVED lines=16> */
[----:B------:R-:W-:Y:S01]  /*b0f0*/  IMAD.SHL.U32 R7, R5, 0x800000, RZ ;  /* 0x0080000005077824 */ /* 0x000fe200078e00ff */
[----:B------:R-:W-:-:S04]  /*b100*/  IADD3 R5, PT, PT, R4, 0x1000000, RZ ;  /* 0x0100000004057810 */ /* 0x000fc80007ffe0ff */
        /* <DEDUP_REMOVED lines=9> */
.L_x_3212:
        /* <DEDUP_REMOVED lines=13> */
.L_x_3211:
[----:B------:R-:W2:Y:S02]  /*b270*/  LDG.E.U16 R0, desc[UR36][R2.64] ;  /* 0x0000002402007981 */ /* 0x000ea4000c1e1500 */
[----:B--2---:R-:W-:-:S04]  /*b280*/  SHF.L.U32 R0, R0, 0x10, RZ ;  /* 0x0000001000007819 */ /* 0x004fc800000006ff */
[----:B------:R-:W-:Y:S01]  /*b290*/  F2FP.F16.F32.PACK_AB R0, RZ, R0 ;  /* 0x00000000ff00723e */ /* 0x000fe200000000ff */
[----:B------:R-:W-:Y:S06]  /*b2a0*/  BRA `(.L_x_3201) ;  /* 0x0000000400b87947 */ /* 0x000fec0003800000 */
.L_x_3208:
        /* <DEDUP_REMOVED lines=12> */
.L_x_3215:
        /* <DEDUP_REMOVED lines=21> */
.L_x_3219:
[----:B------:R-:W-:Y:S05]  /*b4c0*/  BSYNC.RECONVERGENT B1 ;  /* 0x0000000000017941 */ /* 0x000fea0003800200 */
.L_x_3218:
[----:B------:R-:W-:Y:S01]  /*b4d0*/  IMAD.SHL.U32 R0, R0, 0x100000, RZ ;  /* 0x0010000000007824 */ /* 0x000fe200078e00ff */
[----:B------:R-:W-:-:S04]  /*b4e0*/  LEA R2, R2, 0x3b800000, 0x17 ;  /* 0x3b80000002027811 */ /* 0x000fc800078eb8ff */
[----:B------:R-:W-:-:S07]  /*b4f0*/  LOP3.LUT R0, R2, R0, R7, 0xfe, !PT ;  /* 0x0000000002007212 */ /* 0x000fce00078efe07 */
.L_x_3217:
[----:B------:R-:W-:Y:S05]  /*b500*/  BSYNC.RECONVERGENT B0 ;  /* 0x0000000000007941 */ /* 0x000fea0003800200 */
.L_x_3216:
[----:B------:R-:W-:Y:S01]  /*b510*/  F2FP.F16.F32.PACK_AB R0, RZ, R0 ;  /* 0x00000000ff00723e */ /* 0x000fe200000000ff */
[----:B------:R-:W-:Y:S06]  /*b520*/  BRA `(.L_x_3201) ;  /* 0x0000000400187947 */ /* 0x000fec0003800000 */
.L_x_3214:
        /* <DEDUP_REMOVED lines=21> */
.L_x_3223:
[----:B------:R-:W-:Y:S05]  /*b680*/  BSYNC.RECONVERGENT B1 ;  /* 0x0000000000017941 */ /* 0x000fea0003800200 */
.L_x_3222:
[----:B------:R-:W-:Y:S02]  /*b690*/  SHF.L.U32 R0, R0, 0x15, RZ ;  /* 0x0000001500007819 */ /* 0x000fe400000006ff */
[----:B------:R-:W-:-:S04]  /*b6a0*/  LEA R2, R2, 0x37800000, 0x17 ;  /* 0x3780000002027811 */ /* 0x000fc800078eb8ff */
[----:B------:R-:W-:-:S07]  /*b6b0*/  LOP3.LUT R0, R2, R0, R7, 0xfe, !PT ;  /* 0x0000000002007212 */ /* 0x000fce00078efe07 */
.L_x_3221:
[----:B------:R-:W-:Y:S05]  /*b6c0*/  BSYNC.RECONVERGENT B0 ;  /* 0x0000000000007941 */ /* 0x000fea0003800200 */
.L_x_3220:
[----:B------:R-:W-:Y:S01]  /*b6d0*/  F2FP.F16.F32.PACK_AB R0, RZ, R0 ;  /* 0x00000000ff00723e */ /* 0x000fe200000000ff */
[----:B------:R-:W-:Y:S06]  /*b6e0*/  BRA `(.L_x_3201) ;  /* 0x0000000000a87947 */ /* 0x000fec0003800000 */
.L_x_3213:
        /* <DEDUP_REMOVED lines=14> */
.L_x_3227:
[----:B------:R-:W-:Y:S05]  /*b7d0*/  BSYNC.RECONVERGENT B0 ;  /* 0x0000000000007941 */ /* 0x000fea0003800200 */
.L_x_3226:
[----:B------:R-:W-:Y:S01]  /*b7e0*/  F2FP.F16.F32.PACK_AB R0, RZ, R0 ;  /* 0x00000000ff00723e */ /* 0x000fe200000000ff */
[----:B------:R-:W-:Y:S06]  /*b7f0*/  BRA `(.L_x_3201) ;  /* 0x0000000000647947 */ /* 0x000fec0003800000 */
.L_x_3200:
[----:B------:R-:W-:Y:S01]  /*b800*/  MOV R0, 0x0 ;  /* 0x0000000000007802 */ /* 0x000fe20000000f00 */
[----:B------:R-:W0:Y:S01]  /*b810*/  LDCU.64 UR4, c[0x4][0x148] ;  /* 0x01002900ff0477ac */ /* 0x000e220008000a00 */
[----:B------:R-:W-:Y:S02]  /*b820*/  HFMA2 R8, -RZ, RZ, 0, 4.64916229248046875e-06 ;  /* 0x0000004eff087431 */ /* 0x000fe400000001ff */
[----:B------:R-:W-:Y:S01]  /*b830*/  IMAD.MOV.U32 R12, RZ, RZ, 0x1 ;  /* 0x00000001ff0c7424 */ /* 0x000fe200078e00ff */
[----:B------:R1:W2:Y:S01]  /*b840*/  LDC.64 R2, c[0x4][R0] ;  /* 0x0100000000027b82 */ /* 0x0002a20000000a00 */
[----:B------:R-:W3:Y:S01]  /*b850*/  LDCU.64 UR6, c[0x4][0x150] ;  /* 0x01002a00ff0677ac */ /* 0x000ee20008000a00 */
[----:B------:R-:W-:Y:S01]  /*b860*/  MOV R13, RZ ;  /* 0x000000ff000d7202 */ /* 0x000fe20000000f00 */
[----:B------:R-:W4:Y:S01]  /*b870*/  LDCU.64 UR8, c[0x4][0x48] ;  /* 0x01000900ff0877ac */ /* 0x000f220008000a00 */
[----:B0-----:R-:W-:Y:S01]  /*b880*/  MOV R4, UR4 ;  /* 0x0000000400047c02 */ /* 0x001fe20008000f00 */
[----:B------:R-:W-:Y:S01]  /*b890*/  IMAD.U32 R5, RZ, RZ, UR5 ;  /* 0x00000005ff057e24 */ /* 0x000fe2000f8e00ff */
[----:B---3--:R-:W-:Y:S01]  /*b8a0*/  MOV R6, UR6 ;  /* 0x0000000600067c02 */ /* 0x008fe20008000f00 */
[----:B------:R-:W-:Y:S01]  /*b8b0*/  IMAD.U32 R7, RZ, RZ, UR7 ;  /* 0x00000007ff077e24 */ /* 0x000fe2000f8e00ff */
[----:B----4-:R-:W-:Y:S01]  /*b8c0*/  MOV R10, UR8 ;  /* 0x00000008000a7c02 */ /* 0x010fe20008000f00 */
[----:B-1----:R-:W-:-:S07]  /*b8d0*/  IMAD.U32 R11, RZ, RZ, UR9 ;  /* 0x00000009ff0b7e24 */ /* 0x002fce000f8e00ff */
[----:B------:R-:W-:-:S07]  /*b8e0*/  LEPC R20, `(.L_x_3228) ;  /* 0x000000001014794e */ /* 0x000fce0000000000 */
[----:B--2---:R-:W-:Y:S05]  /*b8f0*/  CALL.ABS.NOINC R2 ;  /* 0x0000000002007343 */ /* 0x004fea0003c00000 */
.L_x_3228:
[----:B------:R-:W-:Y:S01]  /*b900*/  PRMT R0, RZ, 0x7610, R0 ;  /* 0x00007610ff007816 */ /* 0x000fe20000000000 */
[----:B------:R-:W-:Y:S06]  /*b910*/  BRA `(.L_x_3201) ;  /* 0x00000000001c7947 */ /* 0x000fec0003800000 */
.L_x_3225:
[----:B------:R-:W2:Y:S02]  /*b920*/  LDG.E.64 R2, desc[UR36][R2.64] ;  /* 0x0000002402027981 */ /* 0x000ea4000c1e1b00 */
[----:B--2---:R-:W0:Y:S02]  /*b930*/  I2F.U64 R0, R2 ;  /* 0x0000000200007312 */ /* 0x004e240000301000 */
[----:B0-----:R-:W-:Y:S01]  /*b940*/  F2FP.F16.F32.PACK_AB R0, RZ, R0 ;  /* 0x00000000ff00723e */ /* 0x001fe200000000ff */
[----:B------:R-:W-:Y:S06]  /*b950*/  BRA `(.L_x_3201) ;  /* 0x00000000000c7947 */ /* 0x000fec0003800000 */
.L_x_3224:
[----:B------:R-:W2:Y:S02]  /*b960*/  LDG.E R2, desc[UR36][R2.64] ;  /* 0x0000002402027981 */ /* 0x000ea4000c1e1900 */
[----:B--2---:R-:W-:-:S04]  /*b970*/  I2FP.F32.U32 R0, R2 ;  /* 0x0000000200007245 */ /* 0x004fc80000201000 */
[----:B------:R-:W-:-:S07]  /*b980*/  F2FP.F16.F32.PACK_AB R0, RZ, R0 ;  /* 0x00000000ff00723e */ /* 0x000fce00000000ff */
.L_x_3201:
[----:B01----:R-:W0:Y:S01]  /*b990*/  LDC.U16 R2, c[0x0][0x592] ;  /* 0x00016480ff027b82 */ /* 0x003e220000000400 */
[----:B------:R-:W-:Y:S01]  /*b9a0*/  UPRMT UR4, UR41, 0x9910, URZ ;  /* 0x0000991029047896 */ /* 0x000fe200080000ff */
[----:B-----5:R-:W-:-:S03]  /*b9b0*/  HADD2.F32 R0, -RZ, R0.H0_H0 ;  /* 0x20000000ff007230 */ /* 0x020fc60000004100 */
[----:B------:R-:W-:Y:S01]  /*b9c0*/  UISETP.GT.AND UP0, UPT, UR4, 0x9, UPT ;  /* 0x000000090400788c */ /* 0x000fe2000bf04270 */
[----:B0-----:R-:W-:-:S04]  /*b9d0*/  HADD2.F32 R2, -RZ, R2.H0_H0 ;  /* 0x20000002ff027230 */ /* 0x001fc80000004100 */
[----:B------:R-:W0:Y:S02]  /*b9e0*/  MUFU.RCP R3, R2 ;  /* 0x0000000200037308 */ /* 0x000e240000001000 */
[----:B0-----:R-:W-:-:S05]  /*b9f0*/  FMUL.FTZ R0, R0, R3 ;  /* 0x0000000300007220 */ /* 0x001fca0000410000 */
        /* <DEDUP_REMOVED lines=12> */
[----:B0-----:R-:W-:Y:S01]  /*bac0*/  STG.E.U8 desc[UR36][R16.64], R3 ;  /* 0x0000000310007986 */ /* 0x001fe2000c101124 */
[----:B------:R-:W-:Y:S05]  /*bad0*/  EXIT ;  /* 0x000000000000794d */ /* 0x000fea0003800000 */
.L_x_3232:
[----:B------:R-:W-:-:S06]  /*bae0*/  HADD2.F32 R3, -RZ, R0.H0_H0 ;  /* 0x20000000ff037230 */ /* 0x000fcc0000004100 */
[----:B------:R-:W0:Y:S02]  /*baf0*/  F2I.S64.TRUNC R2, R3 ;  /* 0x0000000300027311 */ /* 0x000e24000020d900 */
[----:B0-----:R-:W-:Y:S01]  /*bb00*/  STG.E.U8 desc[UR36][R16.64], R2 ;  /* 0x0000000210007986 */ /* 0x001fe2000c101124 */
[----:B------:R-:W-:Y:S05]  /*bb10*/  EXIT ;  /* 0x000000000000794d */ /* 0x000fea0003800000 */
.L_x_3231:
        /* <DEDUP_REMOVED lines=8> */
[----:B0-----:R-:W-:Y:S01]  /*bba0*/  STG.E.64 desc[UR36][R16.64], R2 ;  /* 0x0000000210007986 */ /* 0x001fe2000c101b24 */
[----:B------:R-:W-:Y:S05]  /*bbb0*/  EXIT ;  /* 0x000000000000794d */ /* 0x000fea0003800000 */
.L_x_3235:
[----:B------:R-:W-:-:S04]  /*bbc0*/  HADD2.F32 R0, -RZ, R0.H0_H0 ;  /* 0x20000000ff007230 */ /* 0x000fc80000004100 */
[----:B------:R-:W0:Y:S02]  /*bbd0*/  F2I.FTZ.TRUNC.NTZ R3, R0 ;  /* 0x0000000000037305 */ /* 0x000e24000021f100 */
[----:B0-----:R-:W-:Y:S01]  /*bbe0*/  STG.E desc[UR36][R16.64], R3 ;  /* 0x0000000310007986 */ /* 0x001fe2000c101924 */
[----:B------:R-:W-:Y:S05]  /*bbf0*/  EXIT ;  /* 0x000000000000794d */ /* 0x000fea0003800000 */
.L_x_3234:
[----:B------:R-:W-:-:S04]  /*bc00*/  HADD2.F32 R0, -RZ, R0.H0_H0 ;  /* 0x20000000ff007230 */ /* 0x000fc80000004100 */
[----:B------:R-:W0:Y:S02]  /*bc10*/  F2I.FTZ.TRUNC.NTZ R3, R0 ;  /* 0x0000000000037305 */ /* 0x000e24000021f100 */
[----:B0-----:R-:W-:Y:S01]  /*bc20*/  STG.E.U16 desc[UR36][R16.64], R3 ;  /* 0x0000000310007986 */ /* 0x001fe2000c101524 */
[----:B------:R-:W-:Y:S05]  /*bc30*/  EXIT ;  /* 0x000000000000794d */ /* 0x000fea0003800000 */
.L_x_3230:
        /* <DEDUP_REMOVED lines=9> */
.L_x_3237:
[----:B------:R-:W-:Y:S01]  /*bcd0*/  STG.E.U16 desc[UR36][R16.64], R0 ;  /* 0x0000000010007986 */ /* 0x000fe2000c101524 */
[----:B------:R-:W-:Y:S05]  /*bce0*/  EXIT ;  /* 0x000000000000794d */ /* 0x000fea0003800000 */
.L_x_3236:
        /* <DEDUP_REMOVED lines=8> */
[----:B------:R-:W-:Y:S01]  /*bd70*/  STG.E.64 desc[UR36][R16.64], R2 ;  /* 0x0000000210007986 */ /* 0x000fe2000c101b24 */
[----:B------:R-:W-:Y:S05]  /*bd80*/  EXIT ;  /* 0x000000000000794d */ /* 0x000fea0003800000 */
.L_x_3239:
[----:B------:R-:W-:-:S05]  /*bd90*/  HADD2.F32 R0, -RZ, R0.H0_H0 ;  /* 0x20000000ff007230 */ /* 0x000fca0000004100 */
[----:B------:R-:W-:-:S04]  /*bda0*/  F2FP.F16.F32.PACK_AB R0, RZ, R0 ;  /* 0x00000000ff00723e */ /* 0x000fc800000000ff */
[----:B------:R-:W-:-:S05]  /*bdb0*/  PRMT R0, R0, 0x5410, RZ ;  /* 0x0000541000007816 */ /* 0x000fca00000000ff */
[----:B------:R-:W-:Y:S01]  /*bdc0*/  STG.E desc[UR36][R16.64], R0 ;  /* 0x0000000010007986 */ /* 0x000fe2000c101924 */
[----:B------:R-:W-:Y:S05]  /*bdd0*/  EXIT ;  /* 0x000000000000794d */ /* 0x000fea0003800000 */
.L_x_3238:
[----:B------:R-:W-:-:S05]  /*bde0*/  HADD2.F32 R2, -RZ, R0.H0_H0 ;  /* 0x20000000ff027230 */ /* 0x000fca0000004100 */
[----:B------:R-:W-:-:S06]  /*bdf0*/  FMUL.FTZ R2, R2, 1 ;  /* 0x3f80000002027820 */ /* 0x000fcc0000410000 */
[----:B------:R-:W0:Y:S02]  /*be00*/  F2F.F64.F32 R2, R2 ;  /* 0x0000000200027310 */ /* 0x000e240000201800 */
[----:B0-----:R-:W-:Y:S01]  /*be10*/  STG.E.64 desc[UR36][R16.64], R2 ;  /* 0x0000000210007986 */ /* 0x001fe2000c101b24 */
[----:B------:R-:W-:Y:S05]  /*be20*/  EXIT ;  /* 0x000000000000794d */ /* 0x000fea0003800000 */
.L_x_3229:
        /* <DEDUP_REMOVED lines=12> */
[----:B0-----:R-:W-:Y:S01]  /*bef0*/  STG.E.U16 desc[UR36][R16.64], R3 ;  /* 0x0000000310007986 */ /* 0x001fe2000c101524 */
[----:B------:R-:W-:Y:S05]  /*bf00*/  EXIT ;  /* 0x000000000000794d */ /* 0x000fea0003800000 */
.L_x_3243:
        /* <DEDUP_REMOVED lines=17> */
.L_x_3246:
[----:B------:R-:W-:-:S04]  /*c020*/  SHF.R.U32.HI R3, RZ, 0x18, R3 ;  /* 0x00000018ff037819 */ /* 0x000fc80000011603 */
[----:B------:R-:W-:-:S04]  /*c030*/  LOP3.LUT R0, R0, 0x80, R3, 0xf8, !PT ;  /* 0x0000008000007812 */ /* 0x000fc800078ef803 */
[----:B------:R-:W-:-:S07]  /*c040*/  PRMT R8, R0, 0x7610, R8 ;  /* 0x0000761000087816 */ /* 0x000fce0000000008 */
.L_x_3245:
[----:B------:R-:W-:Y:S05]  /*c050*/  BSYNC.RECONVERGENT B0 ;  /* 0x0000000000007941 */ /* 0x000fea0003800200 */
.L_x_3244:
[----:B------:R-:W-:Y:S01]  /*c060*/  STG.E.U8 desc[UR36][R16.64], R8 ;  /* 0x0000000810007986 */ /* 0x000fe2000c101124 */
[----:B------:R-:W-:Y:S05]  /*c070*/  EXIT ;  /* 0x000000000000794d */ /* 0x000fea0003800000 */
.L_x_3242:
        /* <DEDUP_REMOVED lines=17> */
.L_x_3249:
[----:B------:R-:W-:-:S04]  /*c190*/  SHF.R.U32.HI R3, RZ, 0x18, R3 ;  /* 0x00000018ff037819 */ /* 0x000fc80000011603 */
[----:B------:R-:W-:-:S04]  /*c1a0*/  LOP3.LUT R0, R0, 0x80, R3, 0xf8, !PT ;  /* 0x0000008000007812 */ /* 0x000fc800078ef803 */
[----:B------:R-:W-:-:S07]  /*c1b0*/  PRMT R8, R0, 0x7610, R8 ;  /* 0x0000761000087816 */ /* 0x000fce0000000008 */
.L_x_3248:
[----:B------:R-:W-:Y:S05]  /*c1c0*/  BSYNC.RECONVERGENT B0 ;  /* 0x0000000000007941 */ /* 0x000fea0003800200 */
.L_x_3247:
[----:B------:R-:W-:Y:S01]  /*c1d0*/  STG.E.U8 desc[UR36][R16.64], R8 ;  /* 0x0000000810007986 */ /* 0x000fe2000c101124 */
[----:B------:R-:W-:Y:S05]  /*c1e0*/  EXIT ;  /* 0x000000000000794d */ /* 0x000fea0003800000 */
.L_x_3241:
        /* <DEDUP_REMOVED lines=22> */
.L_x_3251:
[----:B------:R-:W-:-:S06]  /*c350*/  HADD2.F32 R2, -RZ, R0.H0_H0 ;  /* 0x20000000ff027230 */ /* 0x000fcc0000004100 */
[----:B------:R-:W0:Y:S02]  /*c360*/  F2I.U64.TRUNC R2, R2 ;  /* 0x0000000200027311 */ /* 0x000e24000020d800 */
[----:B0-----:R-:W-:Y:S01]  /*c370*/  STG.E.64 desc[UR36][R16.64], R2 ;  /* 0x0000000210007986 */ /* 0x001fe2000c101b24 */
[----:B------:R-:W-:Y:S05]  /*c380*/  EXIT ;  /* 0x000000000000794d */ /* 0x000fea0003800000 */
.L_x_3250:
[----:B------:R-:W-:-:S04]  /*c390*/  HADD2.F32 R0, -RZ, R0.H0_H0 ;  /* 0x20000000ff007230 */ /* 0x000fc80000004100 */
[----:B------:R-:W0:Y:S02]  /*c3a0*/  F2I.FTZ.U32.TRUNC.NTZ R3, R0 ;  /* 0x0000000000037305 */ /* 0x000e24000021f000 */
[----:B0-----:R-:W-:Y:S01]  /*c3b0*/  STG.E desc[UR36][R16.64], R3 ;  /* 0x0000000310007986 */ /* 0x001fe2000c101924 */
[----:B------:R-:W-:Y:S05]  /*c3c0*/  EXIT ;  /* 0x000000000000794d */ /* 0x000fea0003800000 */
.L_x_3240:
        /* <DEDUP_REMOVED lines=9> */
[----:B------:R-:W-:Y:S01]  /*c460*/  STG.E.U8 desc[UR36][R16.64], R3 ;  /* 0x0000000310007986 */ /* 0x000fe2000c101124 */
[----:B------:R-:W-:Y:S05]  /*c470*/  EXIT ;  /* 0x000000000000794d */ /* 0x000fea0003800000 */
.L_x_3253:
[----:B------:R-:W-:Y:S01]  /*c480*/  HADD2.F32 R0, -RZ, R0.H0_H0 ;  /* 0x20000000ff007230 */ /* 0x000fe20000004100 */
[----:B------:R-:W-:-:S04]  /*c490*/  CS2R R6, SRZ ;  /* 0x0000000000067805 */ /* 0x000fc8000001ff00 */
[----:B------:R-:W-:-:S04]  /*c4a0*/  FMUL.FTZ R0, R0, 1 ;  /* 0x3f80000000007820 */ /* 0x000fc80000410000 */
[----:B------:R-:W0:Y:S02]  /*c4b0*/  F2F.F64.F32 R4, R0 ;  /* 0x0000000000047310 */ /* 0x000e240000201800 */
[----:B0-----:R-:W-:Y:S01]  /*c4c0*/  STG.E.128 desc[UR36][R16.64], R4 ;  /* 0x0000000410007986 */ /* 0x001fe2000c101d24 */
[----:B------:R-:W-:Y:S05]  /*c4d0*/  EXIT ;  /* 0x000000000000794d */ /* 0x000fea0003800000 */
.L_x_3252:
[----:B------:R-:W-:-:S09]  /*c4e0*/  UISETP.NE.AND UP0, UPT, UR4, 0xf, UPT ;  /* 0x0000000f0400788c */ /* 0x000fd2000bf05270 */
[----:B------:R-:W-:Y:S05]  /*c4f0*/  BRA.U !UP0, `(.L_x_3254) ;  /* 0x0000000108e87547 */ /* 0x000fea000b800000 */
[----:B------:R-:W-:-:S09]  /*c500*/  UISETP.NE.AND UP0, UPT, UR4, 0x17, UPT ;  /* 0x000000170400788c */ /* 0x000fd2000bf05270 */
[----:B------:R-:W-:Y:S05]  /*c510*/  BRA.U !UP0, `(.L_x_3255) ;  /* 0x0000000108907547 */ /* 0x000fea000b800000 */
[----:B------:R-:W-:-:S09]  /*c520*/  UISETP.NE.AND UP0, UPT, UR4, 0x18, UPT ;  /* 0x000000180400788c */ /* 0x000fd2000bf05270 */
[----:B------:R-:W-:Y:S05]  /*c530*/  BRA.U !UP0, `(.L_x_3256) ;  /* 0x0000000108447547 */ /* 0x000fea000b800000 */
.L_x_3233:
[----:B------:R-:W-:Y:S01]  /*c540*/  MOV R0, 0x0 ;  /* 0x0000000000007802 */ /* 0x000fe20000000f00 */
[----:B------:R-:W0:Y:S01]  /*c550*/  LDCU.64 UR4, c[0x4][0x148] ;  /* 0x01002900ff0477ac */ /* 0x000e220008000a00 */
[----:B------:R-:W-:Y:S02]  /*c560*/  HFMA2 R8, -RZ, RZ, 0, 6.020069122314453125e-06 ;  /* 0x00000065ff087431 */ /* 0x000fe400000001ff */
        /* <DEDUP_REMOVED lines=13> */
.L_x_3257:
[----:B------:R-:W-:Y:S05]  /*c640*/  EXIT ;  /* 0x000000000000794d */ /* 0x000fea0003800000 */
.L_x_3256:
        /* <DEDUP_REMOVED lines=13> */
.L_x_3259:
[----:B------:R-:W-:Y:S05]  /*c720*/  BSYNC.RECONVERGENT B0 ;  /* 0x0000000000007941 */ /* 0x000fea0003800200 */
.L_x_3258:
[----:B------:R-:W-:-:S05]  /*c730*/  LOP3.LUT R3, R0, 0x80, R3, 0xf8, !PT ;  /* 0x0000008000037812 */ /* 0x000fca00078ef803 */
[----:B------:R-:W-:Y:S01]  /*c740*/  STG.E.U8 desc[UR36][R16.64], R3 ;  /* 0x0000000310007986 */ /* 0x000fe2000c101124 */
[----:B------:R-:W-:Y:S05]  /*c750*/  EXIT ;  /* 0x000000000000794d */ /* 0x000fea0003800000 */
.L_x_3255:
        /* <DEDUP_REMOVED lines=12> */
.L_x_3261:
[----:B------:R-:W-:Y:S01]  /*c820*/  HFMA2 R0, -RZ, RZ, 0, 7.569789886474609375e-06 ;  /* 0x0000007fff007431 */ /* 0x000fe200000001ff */
[----:B------:R-:W-:-:S04]  /*c830*/  ISETP.GT.U32.AND P0, PT, R2, 0x7f800000, PT ;  /* 0x7f8000000200780c */ /* 0x000fc80003f04070 */
[----:B------:R-:W-:-:S09]  /*c840*/  SEL R0, R0, 0x7c, P0 ;  /* 0x0000007c00007807 */ /* 0x000fd20000000000 */
.L_x_3262:
[----:B------:R-:W-:Y:S05]  /*c850*/  BSYNC.RECONVERGENT B0 ;  /* 0x0000000000007941 */ /* 0x000fea0003800200 */
.L_x_3260:
[----:B------:R-:W-:-:S04]  /*c860*/  SHF.R.U32.HI R3, RZ, 0x18, R3 ;  /* 0x00000018ff037819 */ /* 0x000fc80000011603 */
[----:B------:R-:W-:-:S05]  /*c870*/  LOP3.LUT R3, R0, 0x80, R3, 0xf8, !PT ;  /* 0x0000008000037812 */ /* 0x000fca00078ef803 */
[----:B------:R-:W-:Y:S01]  /*c880*/  STG.E.U8 desc[UR36][R16.64], R3 ;  /* 0x0000000310007986 */ /* 0x000fe2000c101124 */
[----:B------:R-:W-:Y:S05]  /*c890*/  EXIT ;  /* 0x000000000000794d */ /* 0x000fea0003800000 */
.L_x_3254:
[----:B------:R-:W-:-:S05]  /*c8a0*/  HADD2.F32 R0, -RZ, R0.H0_H0 ;  /* 0x20000000ff007230 */ /* 0x000fca0000004100 */
[----:B------:R-:W-:-:S05]  /*c8b0*/  F2FP.BF16.F32.PACK_AB R0, RZ, R0 ;  /* 0x00000000ff00723e */ /* 0x000fca00000010ff */
[----:B------:R-:W-:Y:S01]  /*c8c0*/  STG.E.U16 desc[UR36][R16.64], R0 ;  /* 0x0000000010007986 */ /* 0x000fe2000c101524 */
[----:B------:R-:W-:Y:S05]  /*c8d0*/  EXIT ;  /* 0x000000000000794d */ /* 0x000fea0003800000 */
.L_x_3263:
        /* <DEDUP_REMOVED lines=10> */
.L_x_19437:


//--------------------- .text._ZN2at6native27unrolled_elementwise_kernelINS0_13BUnaryFunctorIN3c104HalfES4_S4_NS0_15binary_internal10DivFunctorIS4_EEEESt5arrayIPcLm2EELi4E23TrivialOffsetCalculatorILi1EjESD_NS0_6memory12LoadWithCastILi1EEENSE_13StoreWithCastILi1EEEEEviT_T0_T2_T3_T4_T5_ --------------------------
	.section	.text._ZN2at6native27unrolled_elementwise_kernelINS0_13BUnaryFunctorIN3c104HalfES4_S4_NS0_15binary_internal10DivFunctorIS4_EEEESt5arrayIPcLm2EELi4E23TrivialOffsetCalculatorILi1EjESD_NS0_6memory12LoadWithCastILi1EEENSE_13StoreWithCastILi1EEEEEviT_T0_T2_T3_T4_T5_,"ax",@progbits
	.align	128
        .global         _ZN2at6native27unrolled_elementwise_kernelINS0_13BUnaryFunctorIN3c104HalfES4_S4_NS0_15binary_internal10DivFunctorIS4_EEEESt5arrayIPcLm2EELi4E23TrivialOffsetCalculatorILi1EjESD_NS0_6memory12LoadWithCastILi1EEENSE_13StoreWithCastILi1EEEEEviT_T0_T2_T3_T4_T5_
        .type           _ZN2at6native27unrolled_elementwise_kernelINS0_13BUnaryFunctorIN3c104HalfES4_S4_NS0_15binary_internal10DivFunctorIS4_EEEESt5arrayIPcLm2EELi4E23TrivialOffsetCalculatorILi1EjESD_NS0_6memory12LoadWithCastILi1EEENSE_13StoreWithCastILi1EEEEEviT_T0_T2_T3_T4_T5_,@function
        .size           _ZN2at6native27unrolled_elementwise_kernelINS0_13BUnaryFunctorIN3c104HalfES4_S4_NS0_15binary_internal10DivFunctorIS4_EEEESt5arrayIPcLm2EELi4E23TrivialOffsetCalculatorILi1EjESD_NS0_6memory12LoadWithCastILi1EEENSE_13StoreWithCastILi1EEEEEviT_T0_T2_T3_T4_T5_,(.L_x_19438 - _ZN2at6native27unrolled_elementwise_kernelINS0_13BUnaryFunctorIN3c104HalfES4_S4_NS0_15binary_internal10DivFunctorIS4_EEEESt5arrayIPcLm2EELi4E23TrivialOffsetCalculatorILi1EjESD_NS0_6memory12LoadWithCastILi1EEENSE_13StoreWithCastILi1EEEEEviT_T0_T2_T3_T4_T5_)
        .other          _ZN2at6native27unrolled_elementwise_kernelINS0_13BUnaryFunctorIN3c104HalfES4_S4_NS0_15binary_internal10DivFunctorIS4_EEEESt5arrayIPcLm2EELi4E23TrivialOffsetCalculatorILi1EjESD_NS0_6memory12LoadWithCastILi1EEENSE_13StoreWithCastILi1EEEEEviT_T0_T2_T3_T4_T5_,@"STO_CUDA_ENTRY STV_DEFAULT"
_ZN2at6native27unrolled_elementwise_kernelINS0_13BUnaryFunctorIN3c104HalfES4_S4_NS0_15binary_internal10DivFunctorIS4_EEEESt5arrayIPcLm2EELi4E23TrivialOffsetCalculatorILi1EjESD_NS0_6memory12LoadWithCastILi1EEENSE_13StoreWithCastILi1EEEEEviT_T0_T2_T3_T4_T5_:
.text._ZN2at6native27unrolled_elementwise_kernelINS0_13BUnaryFunctorIN3c104HalfES4_S4_NS0_15binary_internal10DivFunctorIS4_EEEESt5arrayIPcLm2EELi4E23TrivialOffsetCalculatorILi1EjESD_NS0_6memory12LoadWithCastILi1EEENSE_13StoreWithCastILi1EEEEEviT_T0_T2_T3_T4_T5_:
        /* <DEDUP_REMOVED lines=34> */
.L_x_3269:
[----:B------:R-:W2:Y:S02]  /*0220*/  LDG.E.U8 R2, desc[UR36][R2.64] ;  /* 0x0000002402027981 */ /* 0x000ea4000c1e1100 */
[----:B--2---:R-:W-:-:S04]  /*0230*/  I2FP.F32.U32 R0, R2 ;  /* 0x0000000200007245 */ /* 0x004fc80000201000 */
[----:B------:R-:W-:-:S04]  /*0240*/  F2FP.F16.F32.PACK_AB R0, RZ, R0 ;  /* 0x00000000ff00723e */ /* 0x000fc800000000ff */
[----:B------:R-:W-:Y:S01]  /*0250*/  PRMT R24, R0, 0x7610, R24 ;  /* 0x0000761000187816 */ /* 0x000fe20000000018 */
[----:B------:R-:W-:Y:S06]  /*0260*/  BRA `(.L_x_3271) ;  /* 0x0000000c00b47947 */ /* 0x000fec0003800000 */
.L_x_3268:
        /* <DEDUP_REMOVED lines=11> */
.L_x_3273:
[----:B------:R-:W2:Y:S02]  /*0320*/  LDG.E R2, desc[UR36][R2.64] ;  /* 0x0000002402027981 */ /* 0x000ea4000c1e1900 */
[----:B--2---:R-:W-:-:S04]  /*0330*/  I2FP.F32.S32 R0, R2 ;  /* 0x0000000200007245 */ /* 0x004fc80000201400 */
[----:B------:R-:W-:-:S04]  /*0340*/  F2FP.F16.F32.PACK_AB R0, RZ, R0 ;  /* 0x00000000ff00723e */ /* 0x000fc800000000ff */
[----:B------:R-:W-:Y:S01]  /*0350*/  PRMT R24, R0, 0x7610, R24 ;  /* 0x0000761000187816 */ /* 0x000fe20000000018 */
[----:B------:R-:W-:Y:S06]  /*0360*/  BRA `(.L_x_3271) ;  /* 0x0000000c00747947 */ /* 0x000fec0003800000 */
.L_x_3272:
[----:B------:R-:W2:Y:S02]  /*0370*/  LDG.E.U16 R2, desc[UR36][R2.64] ;  /* 0x0000002402027981 */ /* 0x000ea4000c1e1500 */
[----:B--2---:R-:W0:Y:S02]  /*0380*/  I2F.S16 R0, R2 ;  /* 0x0000000200007306 */ /* 0x004e240000101400 */
[----:B0-----:R-:W-:-:S04]  /*0390*/  F2FP.F16.F32.PACK_AB R0, RZ, R0 ;  /* 0x00000000ff00723e */ /* 0x001fc800000000ff */
[----:B------:R-:W-:Y:S01]  /*03a0*/  PRMT R24, R0, 0x7610, R24 ;  /* 0x0000761000187816 */ /* 0x000fe20000000018 */
[----:B------:R-:W-:Y:S06]  /*03b0*/  BRA `(.L_x_3271) ;  /* 0x0000000c00607947 */ /* 0x000fec0003800000 */
.L_x_3267:
        /* <DEDUP_REMOVED lines=9> */
.L_x_3275:
[----:B------:R1:W5:Y:S01]  /*0450*/  LDG.E.U16 R24, desc[UR36][R2.64] ;  /* 0x0000002402187981 */ /* 0x000362000c1e1500 */
[----:B------:R-:W-:Y:S05]  /*0460*/  BRA `(.L_x_3271) ;  /* 0x0000000c00347947 */ /* 0x000fea0003800000 */
.L_x_3274:
        /* <DEDUP_REMOVED lines=9> */
.L_x_3277:
[----:B------:R0:W5:Y:S01]  /*0500*/  LDG.E.U16 R24, desc[UR36][R2.64] ;  /* 0x0000002402187981 */ /* 0x000162000c1e1500 */
[----:B------:R-:W-:Y:S05]  /*0510*/  BRA `(.L_x_3271) ;  /* 0x0000000c00087947 */ /* 0x000fea0003800000 */
.L_x_3276:
        /* <DEDUP_REMOVED lines=9> */
.L_x_3266:
        /* <DEDUP_REMOVED lines=14> */
.L_x_3280:
        /* <DEDUP_REMOVED lines=9> */
.L_x_3279:
        /* <DEDUP_REMOVED lines=27> */
.L_x_3282:
        /* <DEDUP_REMOVED lines=14> */
.L_x_3281:
[----:B------:R-:W2:Y:S02]  /*09b0*/  LDG.E.U16 R0, desc[UR36][R2.64] ;  /* 0x0000002402007981 */ /* 0x000ea4000c1e1500 */
[----:B--2---:R-:W-:-:S05]  /*09c0*/  IMAD.U32 R0, R0, 0x10000, RZ ;  /* 0x0001000000007824 */ /* 0x004fca00078e00ff */
[----:B------:R-:W-:-:S04]  /*09d0*/  F2FP.F16.F32.PACK_AB R0, RZ, R0 ;  /* 0x00000000ff00723e */ /* 0x000fc800000000ff */
[----:B------:R-:W-:Y:S01]  /*09e0*/  PRMT R24, R0, 0x7610, R24 ;  /* 0x0000761000187816 */ /* 0x000fe20000000018 */
[----:B------:R-:W-:Y:S06]  /*09f0*/  BRA `(.L_x_3271) ;  /* 0x0000000400d07947 */ /* 0x000fec0003800000 */
.L_x_3278:
        /* <DEDUP_REMOVED lines=13> */
.L_x_3285:
        /* <DEDUP_REMOVED lines=21> */
.L_x_3289:
[----:B------:R-:W-:Y:S05]  /*0c20*/  BSYNC.RECONVERGENT B1 ;  /* 0x0000000000017941 */ /* 0x000fea0003800200 */
.L_x_3288:
[----:B------:R-:W-:Y:S01]  /*0c30*/  IMAD.SHL.U32 R0, R0, 0x100000, RZ ;  /* 0x0010000000007824 */ /* 0x000fe200078e00ff */
[----:B------:R-:W-:-:S04]  /*0c40*/  LEA R2, R2, 0x3b800000, 0x17 ;  /* 0x3b80000002027811 */ /* 0x000fc800078eb8ff */
[----:B------:R-:W-:-:S07]  /*0c50*/  LOP3.LUT R0, R2, R0, R7, 0xfe, !PT ;  /* 0x0000000002007212 */ /* 0x000fce00078efe07 */
.L_x_3287:
[----:B------:R-:W-:Y:S05]  /*0c60*/  BSYNC.RECONVERGENT B0 ;  /* 0x0000000000007941 */ /* 0x000fea0003800200 */
.L_x_3286:
[----:B------:R-:W-:-:S04]  /*0c70*/  F2FP.F16.F32.PACK_AB R0, RZ, R0 ;  /* 0x00000000ff00723e */ /* 0x000fc800000000ff */
[----:B------:R-:W-:Y:S01]  /*0c80*/  PRMT R24, R0, 0x7610, R24 ;  /* 0x0000761000187816 */ /* 0x000fe20000000018 */
[----:B------:R-:W-:Y:S06]  /*0c90*/  BRA `(.L_x_3271) ;  /* 0x0000000400287947 */ /* 0x000fec0003800000 */
.L_x_3284:
        /* <DEDUP_REMOVED lines=21> */
.L_x_3293:
[----:B------:R-:W-:Y:S05]  /*0df0*/  BSYNC.RECONVERGENT B1 ;  /* 0x0000000000017941 */ /* 0x000fea0003800200 */
.L_x_3292:
[----:B------:R-:W-:Y:S01]  /*0e00*/  IMAD.SHL.U32 R0, R0, 0x200000, RZ ;  /* 0x0020000000007824 */ /* 0x000fe200078e00ff */
[----:B------:R-:W-:-:S04]  /*0e10*/  LEA R2, R2, 0x37800000, 0x17 ;  /* 0x3780000002027811 */ /* 0x000fc800078eb8ff */
[----:B------:R-:W-:-:S07]  /*0e20*/  LOP3.LUT R0, R2, R0, R7, 0xfe, !PT ;  /* 0x0000000002007212 */ /* 0x000fce00078efe07 */
.L_x_3291:
[----:B------:R-:W-:Y:S05]  /*0e30*/  BSYNC.RECONVERGENT B0 ;  /* 0x0000000000007941 */ /* 0x000fea0003800200 */
.L_x_3290:
[----:B------:R-:W-:-:S04]  /*0e40*/  F2FP.F16.F32.PACK_AB R0, RZ, R0 ;  /* 0x00000000ff00723e */ /* 0x000fc800000000ff */
[----:B------:R-:W-:Y:S01]  /*0e50*/  PRMT R24, R0, 0x7610, R24 ;  /* 0x0000761000187816 */ /* 0x000fe20000000018 */
[----:B------:R-:W-:Y:S06]  /*0e60*/  BRA `(.L_x_3271) ;  /* 0x0000000000b47947 */ /* 0x000fec0003800000 */
.L_x_3283:
[----:B------:R-:W-:-:S09]  /*0e70*/  UISETP.NE.AND UP0, UPT, UR4, 0x1c, UPT ;  /* 0x0000001c0400788c */ /* 0x000fd2000bf05270 */
[----:B------:R-:W-:Y:S05]  /*0e80*/  BRA.U !UP0, `(.L_x_3294) ;  /* 0x00000001089c7547 */ /* 0x000fea000b800000 */
[----:B------:R-:W-:-:S09]  /*0e90*/  UISETP.NE.AND UP0, UPT, UR4, 0x1d, UPT ;  /* 0x0000001d0400788c */ /* 0x000fd2000bf05270 */
[----:B------:R-:W-:Y:S05]  /*0ea0*/  BRA.U !UP0, `(.L_x_3295) ;  /* 0x0000000108807547 */ /* 0x000fea000b800000 */
[----:B------:R-:W-:-:S09]  /*0eb0*/  UISETP.NE.AND UP0, UPT, UR4, 0x2c, UPT ;  /* 0x0000002c0400788c */ /* 0x000fd2000bf05270 */
[----:B------:R-:W-:Y:S05]  /*0ec0*/  BRA.U !UP0, `(.L_x_3296) ;  /* 0x0000000108487547 */ /* 0x000fea000b800000 */
.L_x_3270:
        /* <DEDUP_REMOVED lines=16> */
.L_x_3297:
[----:B------:R-:W-:Y:S01]  /*0fd0*/  PRMT R24, RZ, 0x7610, R24 ;  /* 0x00007610ff187816 */ /* 0x000fe20000000018 */
[----:B------:R-:W-:Y:S06]  /*0fe0*/  BRA `(.L_x_3271) ;  /* 0x0000000000547947 */ /* 0x000fec0003800000 */
.L_x_3296:
        /* <DEDUP_REMOVED lines=8> */
.L_x_3299:
[----:B------:R-:W-:Y:S05]  /*1070*/  BSYNC.RECONVERGENT B0 ;  /* 0x0000000000007941 */ /* 0x000fea0003800200 */
.L_x_3298:
[----:B------:R-:W-:-:S04]  /*1080*/  F2FP.F16.F32.PACK_AB R0, RZ, R0 ;  /* 0x00000000ff00723e */ /* 0x000fc800000000ff */
[----:B------:R-:W-:Y:S01]  /*1090*/  PRMT R24, R0, 0x7610, R24 ;  /* 0x0000761000187816 */ /* 0x000fe20000000018 */
[----:B------:R-:W-:Y:S06]  /*10a0*/  BRA `(.L_x_3271) ;  /* 0x0000000000247947 */ /* 0x000fec0003800000 */
.L_x_3295:
[----:B------:R-:W2:Y:S02]  /*10b0*/  LDG.E.64 R2, desc[UR36][R2.64] ;  /* 0x0000002402027981 */ /* 0x000ea4000c1e1b00 */
[----:B--2---:R-:W0:Y:S02]  /*10c0*/  I2F.U64 R0, R2 ;  /* 0x0000000200007312 */ /* 0x004e240000301000 */
[----:B0-----:R-:W-:-:S04]  /*10d0*/  F2FP.F16.F32.PACK_AB R0, RZ, R0 ;  /* 0x00000000ff00723e */ /* 0x001fc800000000ff */
[----:B------:R-:W-:Y:S01]  /*10e0*/  PRMT R24, R0, 0x7610, R24 ;  /* 0x0000761000187816 */ /* 0x000fe20000000018 */
[----:B------:R-:W-:Y:S06]  /*10f0*/  BRA `(.L_x_3271) ;  /* 0x0000000000107947 */ /* 0x000fec0003800000 */
.L_x_3294:
[----:B------:R-:W2:Y:S02]  /*1100*/  LDG.E R2, desc[UR36][R2.64] ;  /* 0x0000002402027981 */ /* 0x000ea4000c1e1900 */
[----:B--2---:R-:W-:-:S04]  /*1110*/  I2FP.F32.U32 R0, R2 ;  /* 0x0000000200007245 */ /* 0x004fc80000201000 */
[----:B------:R-:W-:-:S04]  /*1120*/  F2FP.F16.F32.PACK_AB R0, RZ, R0 ;  /* 0x00000000ff00723e */ /* 0x000fc800000000ff */
[----:B------:R-:W-:-:S07]  /*1130*/  PRMT R24, R0, 0x7610, R24 ;  /* 0x0000761000187816 */ /* 0x000fce0000000018 */
.L_x_3271:
[----:B------:R-:W-:-:S07]  /*1140*/  VIADD R16, R19, 0x80 ;  /* 0x0000008013107836 */ /* 0x000fce0000000000 */
.L_x_3265:
[----:B------:R-:W-:Y:S05]  /*1150*/  BSYNC.RECONVERGENT B6 ;  /* 0x0000000000067941 */ /* 0x000fea0003800200 */
.L_x_3264:
[----:B------:R-:W-:Y:S01]  /*1160*/  ISETP.GE.AND P0, PT, R16, R17, PT ;  /* 0x000000111000720c */ /* 0x000fe20003f06270 */
[----:B------:R-:W-:Y:S01]  /*1170*/  BSSY.RECONVERGENT B6, `(.L_x_3300) ;  /* 0x000010c000067945 */ /* 0x000fe20003800200 */
[----:B------:R-:W-:-:S11]  /*1180*/  PRMT R23, RZ, 0x7610, R23 ;  /* 0x00007610ff177816 */ /* 0x000fd60000000017 */
        /* <DEDUP_REMOVED lines=23> */
.L_x_3305:
[----:B------:R-:W2:Y:S02]  /*1300*/  LDG.E.U8 R2, desc[UR36][R2.64] ;  /* 0x0000002402027981 */ /* 0x000ea4000c1e1100 */
[----:B--2---:R-:W-:-:S04]  /*1310*/  I2FP.F32.U32 R0, R2 ;  /* 0x0000000200007245 */ /* 0x004fc80000201000 */
[----:B------:R-:W-:-:S04]  /*1320*/  F2FP.F16.F32.PACK_AB R0, RZ, R0 ;  /* 0x00000000ff00723e */ /* 0x000fc800000000ff */
[----:B------:R-:W-:Y:S01]  /*1330*/  PRMT R23, R0, 0x7610, R23 ;  /* 0x0000761000177816 */ /* 0x000fe20000000017 */
[----:B------:R-:W-:Y:S06]  /*1340*/  BRA `(.L_x_3307) ;  /* 0x0000000c00b47947 */ /* 0x000fec0003800000 */
.L_x_3304:
        /* <DEDUP_REMOVED lines=11> */
.L_x_3309:
[----:B------:R-:W2:Y:S02]  /*1400*/  LDG.E R2, desc[UR36][R2.64] ;  /* 0x0000002402027981 */ /* 0x000ea4000c1e1900 */
[----:B--2---:R-:W-:-:S04]  /*1410*/  I2FP.F32.S32 R0, R2 ;  /* 0x0000000200007245 */ /* 0x004fc80000201400 */
[----:B------:R-:W-:-:S04]  /*1420*/  F2FP.F16.F32.PACK_AB R0, RZ, R0 ;  /* 0x00000000ff00723e */ /* 0x000fc800000000ff */
[----:B------:R-:W-:Y:S01]  /*1430*/  PRMT R23, R0, 0x7610, R23 ;  /* 0x0000761000177816 */ /* 0x000fe20000000017 */
[----:B------:R-:W-:Y:S06]  /*1440*/  BRA `(.L_x_3307) ;  /* 0x0000000c00747947 */ /* 0x000fec0003800000 */
.L_x_3308:
[----:B------:R-:W2:Y:S02]  /*1450*/  LDG.E.U16 R2, desc[UR36][R2.64] ;  /* 0x0000002402027981 */ /* 0x000ea4000c1e1500 */
[----:B--2---:R-:W0:Y:S02]  /*1460*/  I2F.S16 R0, R2 ;  /* 0x0000000200007306 */ /* 0x004e240000101400 */
[----:B0-----:R-:W-:-:S04]  /*1470*/  F2FP.F16.F32.PACK_AB R0, RZ, R0 ;  /* 0x00000000ff00723e */ /* 0x001fc800000000ff */
[----:B------:R-:W-:Y:S01]  /*1480*/  PRMT R23, R0, 0x7610, R23 ;  /* 0x0000761000177816 */ /* 0x000fe20000000017 */
[----:B------:R-:W-:Y:S06]  /*1490*/  BRA `(.L_x_3307) ;  /* 0x0000000c00607947 */ /* 0x000fec0003800000 */
.L_x_3303:
        /* <DEDUP_REMOVED lines=9> */
.L_x_3311:
[----:B------:R0:W5:Y:S01]  /*1530*/  LDG.E.U16 R23, desc[UR36][R2.64] ;  /* 0x0000002402177981 */ /* 0x000162000c1e1500 */
[----:B------:R-:W-:Y:S05]  /*1540*/  BRA `(.L_x_3307) ;  /* 0x0000000c00347947 */ /* 0x000fea0003800000 */
.L_x_3310:
        /* <DEDUP_REMOVED lines=9> */
.L_x_3313:
[----:B------:R1:W5:Y:S01]  /*15e0*/  LDG.E.U16 R23, desc[UR36][R2.64] ;  /* 0x0000002402177981 */ /* 0x000362000c1e1500 */
[----:B------:R-:W-:Y:S05]  /*15f0*/  BRA `(.L_x_3307) ;  /* 0x0000000c00087947 */ /* 0x000fea0003800000 */
.L_x_3312:
        /* <DEDUP_REMOVED lines=9> */
.L_x_3302:
        /* <DEDUP_REMOVED lines=14> */
.L_x_3316:
        /* <DEDUP_REMOVED lines=9> */
.L_x_3315:
        /* <DEDUP_REMOVED lines=27> */
.L_x_3318:
        /* <DEDUP_REMOVED lines=14> */
.L_x_3317:
[----:B------:R-:W2:Y:S02]  /*1a90*/  LDG.E.U16 R0, desc[UR36][R2.64] ;  /* 0x0000002402007981 */ /* 0x000ea4000c1e1500 */
[----:B--2---:R-:W-:-:S05]  /*1aa0*/  IMAD.U32 R0, R0, 0x10000, RZ ;  /* 0x0001000000007824 */ /* 0x004fca00078e00ff */
[----:B------:R-:W-:-:S04]  /*1ab0*/  F2FP.F16.F32.PACK_AB R0, RZ, R0 ;  /* 0x00000000ff00723e */ /* 0x000fc800000000ff */
[----:B------:R-:W-:Y:S01]  /*1ac0*/  PRMT R23, R0, 0x7610, R23 ;  /* 0x0000761000177816 */ /* 0x000fe20000000017 */
[----:B------:R-:W-:Y:S06]  /*1ad0*/  BRA `(.L_x_3307) ;  /* 0x0000000400d07947 */ /* 0x000fec0003800000 */
.L_x_3314:
        /* <DEDUP_REMOVED lines=13> */
.L_x_3321:
        /* <DEDUP_REMOVED lines=21> */
.L_x_3325:
[----:B------:R-:W-:Y:S05]  /*1d00*/  BSYNC.RECONVERGENT B1 ;  /* 0x0000000000017941 */ /* 0x000fea0003800200 */
.L_x_3324:
[----:B------:R-:W-:Y:S01]  /*1d10*/  IMAD.SHL.U32 R0, R0, 0x100000, RZ ;  /* 0x0010000000007824 */ /* 0x000fe200078e00ff */
[----:B------:R-:W-:-:S04]  /*1d20*/  LEA R2, R2, 0x3b800000, 0x17 ;  /* 0x3b80000002027811 */ /* 0x000fc800078eb8ff */
[----:B------:R-:W-:-:S07]  /*1d30*/  LOP3.LUT R0, R2, R0, R7, 0xfe, !PT ;  /* 0x0000000002007212 */ /* 0x000fce00078efe07 */
.L_x_3323:
[----:B------:R-:W-:Y:S05]  /*1d40*/  BSYNC.RECONVERGENT B0 ;  /* 0x0000000000007941 */ /* 0x000fea0003800200 */
.L_x_3322:
[----:B------:R-:W-:-:S04]  /*1d50*/  F2FP.F16.F32.PACK_AB R0, RZ, R0 ;  /* 0x00000000ff00723e */ /* 0x000fc800000000ff */
[----:B------:R-:W-:Y:S01]  /*1d60*/  PRMT R23, R0, 0x7610, R23 ;  /* 0x0000761000177816 */ /* 0x000fe20000000017 */
[----:B------:R-:W-:Y:S06]  /*1d70*/  BRA `(.L_x_3307) ;  /* 0x0000000400287947 */ /* 0x000fec0003800000 */
.L_x_3320:
        /* <DEDUP_REMOVED lines=21> */
.L_x_3329:
[----:B------:R-:W-:Y:S05]  /*1ed0*/  BSYNC.RECONVERGENT B1 ;  /* 0x0000000000017941 */ /* 0x000fea0003800200 */
.L_x_3328:
[----:B------:R-:W-:Y:S01]  /*1ee0*/  IMAD.SHL.U32 R0, R0, 0x200000, RZ ;  /* 0x0020000000007824 */ /* 0x000fe200078e00ff */
[----:B------:R-:W-:-:S04]  /*1ef0*/  LEA R2, R2, 0x37800000, 0x17 ;  /* 0x3780000002027811 */ /* 0x000fc800078eb8ff */
[----:B------:R-:W-:-:S07]  /*1f00*/  LOP3.LUT R0, R2, R0, R7, 0xfe, !PT ;  /* 0x0000000002007212 */ /* 0x000fce00078efe07 */
.L_x_3327:
[----:B------:R-:W-:Y:S05]  /*1f10*/  BSYNC.RECONVERGENT B0 ;  /* 0x0000000000007941 */ /* 0x000fea0003800200 */
.L_x_3326:
[----:B------:R-:W-:-:S04]  /*1f20*/  F2FP.F16.F32.PACK_AB R0, RZ, R0 ;  /* 0x00000000ff00723e */ /* 0x000fc800000000ff */
[----:B------:R-:W-:Y:S01]  /*1f30*/  PRMT R23, R0, 0x7610, R23 ;  /* 0x0000761000177816 */ /* 0x000fe20000000017 */
[----:B------:R-:W-:Y:S06]  /*1f40*/  BRA `(.L_x_3307) ;  /* 0x0000000000b47947 */ /* 0x000fec0003800000 */
.L_x_3319:
        /* <DEDUP_REMOVED lines=14> */
.L_x_3333:
[----:B------:R-:W-:Y:S05]  /*2030*/  BSYNC.RECONVERGENT B0 ;  /* 0x0000000000007941 */ /* 0x000fea0003800200 */
.L_x_3332:
[----:B------:R-:W-:-:S04]  /*2040*/  F2FP.F16.F32.PACK_AB R0, RZ, R0 ;  /* 0x00000000ff00723e */ /* 0x000fc800000000ff */
[----:B------:R-:W-:Y:S01]  /*2050*/  PRMT R23, R0, 0x7610, R23 ;  /* 0x0000761000177816 */ /* 0x000fe20000000017 */
[----:B------:R-:W-:Y:S06]  /*2060*/  BRA `(.L_x_3307) ;  /* 0x00000000006c7947 */ /* 0x000fec0003800000 */
.L_x_3306:
        /* <DEDUP_REMOVED lines=16> */
.L_x_3334:
[----:B------:R-:W-:Y:S01]  /*2170*/  PRMT R23, RZ, 0x7610, R23 ;  /* 0x00007610ff177816 */ /* 0x000fe20000000017 */
[----:B------:R-:W-:Y:S06]  /*2180*/  BRA `(.L_x_3307) ;  /* 0x0000000000247947 */ /* 0x000fec0003800000 */
.L_x_3331:
[----:B------:R-:W2:Y:S02]  /*2190*/  LDG.E.64 R2, desc[UR36][R2.64] ;  /* 0x0000002402027981 */ /* 0x000ea4000c1e1b00 */
[----:B--2---:R-:W0:Y:S02]  /*21a0*/  I2F.U64 R0, R2 ;  /* 0x0000000200007312 */ /* 0x004e240000301000 */
[----:B0-----:R-:W-:-:S04]  /*21b0*/  F2FP.F16.F32.PACK_AB R0, RZ, R0 ;  /* 0x00000000ff00723e */ /* 0x001fc800000000ff */
[----:B------:R-:W-:Y:S01]  /*21c0*/  PRMT R23, R0, 0x7610, R23 ;  /* 0x0000761000177816 */ /* 0x000fe20000000017 */
[----:B------:R-:W-:Y:S06]  /*21d0*/  BRA `(.L_x_3307) ;  /* 0x0000000000107947 */ /* 0x000fec0003800000 */
.L_x_3330:
[----:B------:R-:W2:Y:S02]  /*21e0*/  LDG.E R2, desc[UR36][R2.64] ;  /* 0x0000002402027981 */ /* 0x000ea4000c1e1900 */
[----:B--2---:R-:W-:-:S04]  /*21f0*/  I2FP.F32.U32 R0, R2 ;  /* 0x0000000200007245 */ /* 0x004fc80000201000 */
[----:B------:R-:W-:-:S04]  /*2200*/  F2FP.F16.F32.PACK_AB R0, RZ, R0 ;  /* 0x00000000ff00723e */ /* 0x000fc800000000ff */
[----:B------:R-:W-:-:S07]  /*2210*/  PRMT R23, R0, 0x7610, R23 ;  /* 0x0000761000177816 */ /* 0x000fce0000000017 */
.L_x_3307:
[----:B------:R-:W-:-:S07]  /*2220*/  VIADD R16, R16, 0x80 ;  /* 0x0000008010107836 */ /* 0x000fce0000000000 */
.L_x_3301:
[----:B------:R-:W-:Y:S05]  /*2230*/  BSYNC.RECONVERGENT B6 ;  /* 0x0000000000067941 */ /* 0x000fea0003800200 */
.L_x_3300:
        /* <DEDUP_REMOVED lines=26> */
.L_x_3340:
[----:B------:R-:W2:Y:S02]  /*23e0*/  LDG.E.U8 R2, desc[UR36][R2.64] ;  /* 0x0000002402027981 */ /* 0x000ea4000c1e1100 */
[----:B--2---:R-:W-:-:S04]  /*23f0*/  I2FP.F32.U32 R0, R2 ;  /* 0x0000000200007245 */ /* 0x004fc80000201000 */
[----:B------:R-:W-:-:S04]  /*2400*/  F2FP.F16.F32.PACK_AB R0, RZ, R0 ;  /* 0x00000000ff00723e */ /* 0x000fc800000000ff */
[----:B------:R-:W-:Y:S01]  /*2410*/  PRMT R25, R0, 0x7610, R25 ;  /* 0x0000761000197816 */ /* 0x000fe20000000019 */
[----:B------:R-:W-:Y:S06]  /*2420*/  BRA `(.L_x_3342) ;  /* 0x0000000c00b47947 */ /* 0x000fec0003800000 */
.L_x_3339:
        /* <DEDUP_REMOVED lines=11> */
.L_x_3344:
[----:B------:R-:W2:Y:S02]  /*24e0*/  LDG.E R2, desc[UR36][R2.64] ;  /* 0x0000002402027981 */ /* 0x000ea4000c1e1900 */
[----:B--2---:R-:W-:-:S04]  /*24f0*/  I2FP.F32.S32 R0, R2 ;  /* 0x0000000200007245 */ /* 0x004fc80000201400 */
[----:B------:R-:W-:-:S04]  /*2500*/  F2FP.F16.F32.PACK_AB R0, RZ, R0 ;  /* 0x00000000ff00723e */ /* 0x000fc800000000ff */
[----:B------:R-:W-:Y:S01]  /*2510*/  PRMT R25, R0, 0x7610, R25 ;  /* 0x0000761000197816 */ /* 0x000fe20000000019 */
[----:B------:R-:W-:Y:S06]  /*2520*/  BRA `(.L_x_3342) ;  /* 0x0000000c00747947 */ /* 0x000fec0003800000 */
.L_x_3343:
[----:B------:R-:W2:Y:S02]  /*2530*/  LDG.E.U16 R2, desc[UR36][R2.64] ;  /* 0x0000002402027981 */ /* 0x000ea4000c1e1500 */
[----:B--2---:R-:W0:Y:S02]  /*2540*/  I2F.S16 R0, R2 ;  /* 0x0000000200007306 */ /* 0x004e240000101400 */
[----:B0-----:R-:W-:-:S04]  /*2550*/  F2FP.F16.F32.PACK_AB R0, RZ, R0 ;  /* 0x00000000ff00723e */ /* 0x001fc800000000ff */
[----:B------:R-:W-:Y:S01]  /*2560*/  PRMT R25, R0, 0x7610, R25 ;  /* 0x0000761000197816 */ /* 0x000fe20000000019 */
[----:B------:R-:W-:Y:S06]  /*2570*/  BRA `(.L_x_3342) ;  /* 0x0000000c00607947 */ /* 0x000fec0003800000 */
.L_x_3338:
        /* <DEDUP_REMOVED lines=9> */
.L_x_3346:
[----:B------:R0:W5:Y:S01]  /*2610*/  LDG.E.U16 R25, desc[UR36][R2.64] ;  /* 0x0000002402197981 */ /* 0x000162000c1e1500 */
[----:B------:R-:W-:Y:S05]  /*2620*/  BRA `(.L_x_3342) ;  /* 0x0000000c00347947 */ /* 0x000fea0003800000 */
.L_x_3345:
        /* <DEDUP_REMOVED lines=9> */
.L_x_3348:
[----:B------:R1:W5:Y:S01]  /*26c0*/  LDG.E.U16 R25, desc[UR36][R2.64] ;  /* 0x0000002402197981 */ /* 0x000362000c1e1500 */
[----:B------:R-:W-:Y:S05]  /*26d0*/  BRA `(.L_x_3342) ;  /* 0x0000000c00087947 */ /* 0x000fea0003800000 */
.L_x_3347:
        /* <DEDUP_REMOVED lines=9> */
.L_x_3337:
        /* <DEDUP_REMOVED lines=14> */
.L_x_3351:
        /* <DEDUP_REMOVED lines=9> */
.L_x_3350:
        /* <DEDUP_REMOVED lines=27> */
.L_x_3353:
        /* <DEDUP_REMOVED lines=14> */
.L_x_3352:
[----:B------:R-:W2:Y:S02]  /*2b70*/  LDG.E.U16 R0, desc[UR36][R2.64] ;  /* 0x0000002402007981 */ /* 0x000ea4000c1e1500 */
[----:B--2---:R-:W-:-:S05]  /*2b80*/  IMAD.U32 R0, R0, 0x10000, RZ ;  /* 0x0001000000007824 */ /* 0x004fca00078e00ff */
[----:B------:R-:W-:-:S04]  /*2b90*/  F2FP.F16.F32.PACK_AB R0, RZ, R0 ;  /* 0x00000000ff00723e */ /* 0x000fc800000000ff */
[----:B------:R-:W-:Y:S01]  /*2ba0*/  PRMT R25, R0, 0x7610, R25 ;  /* 0x0000761000197816 */ /* 0x000fe20000000019 */
[----:B------:R-:W-:Y:S06]  /*2bb0*/  BRA `(.L_x_3342) ;  /* 0x0000000400d07947 */ /* 0x000fec0003800000 */
.L_x_3349:
        /* <DEDUP_REMOVED lines=13> */
.L_x_3356:
        /* <DEDUP_REMOVED lines=21> */
.L_x_3360:
[----:B------:R-:W-:Y:S05]  /*2de0*/  BSYNC.RECONVERGENT B1 ;  /* 0x0000000000017941 */ /* 0x000fea0003800200 */
.L_x_3359:
[----:B------:R-:W-:Y:S01]  /*2df0*/  IMAD.SHL.U32 R0, R0, 0x100000, RZ ;  /* 0x0010000000007824 */ /* 0x000fe200078e00ff */
[----:B------:R-:W-:-:S04]  /*2e00*/  LEA R2, R2, 0x3b800000, 0x17 ;  /* 0x3b80000002027811 */ /* 0x000fc800078eb8ff */
[----:B------:R-:W-:-:S07]  /*2e10*/  LOP3.LUT R0, R2, R0, R7, 0xfe, !PT ;  /* 0x0000000002007212 */ /* 0x000fce00078efe07 */
.L_x_3358:
[----:B------:R-:W-:Y:S05]  /*2e20*/  BSYNC.RECONVERGENT B0 ;  /* 0x0000000000007941 */ /* 0x000fea0003800200 */
.L_x_3357:
[----:B------:R-:W-:-:S04]  /*2e30*/  F2FP.F16.F32.PACK_AB R0, RZ, R0 ;  /* 0x00000000ff00723e */ /* 0x000fc800000000ff */
[----:B------:R-:W-:Y:S01]  /*2e40*/  PRMT R25, R0, 0x7610, R25 ;  /* 0x0000761000197816 */ /* 0x000fe20000000019 */
[----:B------:R-:W-:Y:S06]  /*2e50*/  BRA `(.L_x_3342) ;  /* 0x0000000400287947 */ /* 0x000fec0003800000 */
.L_x_3355:
        /* <DEDUP_REMOVED lines=21> */
.L_x_3364:
[----:B------:R-:W-:Y:S05]  /*2fb0*/  BSYNC.RECONVERGENT B1 ;  /* 0x0000000000017941 */ /* 0x000fea0003800200 */
.L_x_3363:
[----:B------:R-:W-:Y:S01]  /*2fc0*/  IMAD.SHL.U32 R0, R0, 0x200000, RZ ;  /* 0x0020000000007824 */ /* 0x000fe200078e00ff */
[----:B------:R-:W-:-:S04]  /*2fd0*/  LEA R2, R2, 0x37800000, 0x17 ;  /* 0x3780000002027811 */ /* 0x000fc800078eb8ff */
[----:B------:R-:W-:-:S07]  /*2fe0*/  LOP3.LUT R0, R2, R0, R7, 0xfe, !PT ;  /* 0x0000000002007212 */ /* 0x000fce00078efe07 */
.L_x_3362:
[----:B------:R-:W-:Y:S05]  /*2ff0*/  BSYNC.RECONVERGENT B0 ;  /* 0x0000000000007941 */ /* 0x000fea0003800200 */
.L_x_3361:
[----:B------:R-:W-:-:S04]  /*3000*/  F2FP.F16.F32.PACK_AB R0, RZ, R0 ;  /* 0x00000000ff00723e */ /* 0x000fc800000000ff */
[----:B------:R-:W-:Y:S01]  /*3010*/  PRMT R25, R0, 0x7610, R25 ;  /* 0x0000761000197816 */ /* 0x000fe20000000019 */
[----:B------:R-:W-:Y:S06]  /*3020*/  BRA `(.L_x_3342) ;  /* 0x0000000000b47947 */ /* 0x000fec0003800000 */
.L_x_3354:
        /* <DEDUP_REMOVED lines=14> */
.L_x_3368:
[----:B------:R-:W-:Y:S05]  /*3110*/  BSYNC.RECONVERGENT B0 ;  /* 0x0000000000007941 */ /* 0x000fea0003800200 */
.L_x_3367:
[----:B------:R-:W-:-:S04]  /*3120*/  F2FP.F16.F32.PACK_AB R0, RZ, R0 ;  /* 0x00000000ff00723e */ /* 0x000fc800000000ff */
[----:B------:R-:W-:Y:S01]  /*3130*/  PRMT R25, R0, 0x7610, R25 ;  /* 0x0000761000197816 */ /* 0x000fe20000000019 */
[----:B------:R-:W-:Y:S06]  /*3140*/  BRA `(.L_x_3342) ;  /* 0x00000000006c7947 */ /* 0x000fec0003800000 */
.L_x_3341:
        /* <DEDUP_REMOVED lines=16> */
.L_x_3369:
[----:B------:R-:W-:Y:S01]  /*3250*/  PRMT R25, RZ, 0x7610, R25 ;  /* 0x00007610ff197816 */ /* 0x000fe20000000019 */
[----:B------:R-:W-:Y:S06]  /*3260*/  BRA `(.L_x_3342) ;  /* 0x0000000000247947 */ /* 0x000fec0003800000 */
.L_x_3366:
[----:B------:R-:W2:Y:S02]  /*3270*/  LDG.E.64 R2, desc[UR36][R2.64] ;  /* 0x0000002402027981 */ /* 0x000ea4000c1e1b00 */
[----:B--2---:R-:W0:Y:S02]  /*3280*/  I2F.U64 R0, R2 ;  /* 0x0000000200007312 */ /* 0x004e240000301000 */
[----:B0-----:R-:W-:-:S04]  /*3290*/  F2FP.F16.F32.PACK_AB R0, RZ, R0 ;  /* 0x00000000ff00723e */ /* 0x001fc800000000ff */
[----:B------:R-:W-:Y:S01]  /*32a0*/  PRMT R25, R0, 0x7610, R25 ;  /* 0x0000761000197816 */ /* 0x000fe20000000019 */
[----:B------:R-:W-:Y:S06]  /*32b0*/  BRA `(.L_x_3342) ;  /* 0x0000000000107947 */ /* 0x000fec0003800000 */
.L_x_3365:
[----:B------:R-:W2:Y:S02]  /*32c0*/  LDG.E R2, desc[UR36][R2.64] ;  /* 0x0000002402027981 */ /* 0x000ea4000c1e1900 */
[----:B--2---:R-:W-:-:S04]  /*32d0*/  I2FP.F32.U32 R0, R2 ;  /* 0x0000000200007245 */ /* 0x004fc80000201000 */
[----:B------:R-:W-:-:S04]  /*32e0*/  F2FP.F16.F32.PACK_AB R0, RZ, R0 ;  /* 0x00000000ff00723e */ /* 0x000fc800000000ff */
[----:B------:R-:W-:-:S07]  /*32f0*/  PRMT R25, R0, 0x7610, R25 ;  /* 0x0000761000197816 */ /* 0x000fce0000000019 */
.L_x_3342:
[----:B------:R-:W-:-:S07]  /*3300*/  VIADD R16, R16, 0x80 ;  /* 0x0000008010107836 */ /* 0x000fce0000000000 */
.L_x_3336:
[----:B------:R-:W-:Y:S05]  /*3310*/  BSYNC.RECONVERGENT B6 ;  /* 0x0000000000067941 */ /* 0x000fea0003800200 */
.L_x_3335:
        /* <DEDUP_REMOVED lines=25> */
.L_x_3375:
[----:B------:R-:W2:Y:S02]  /*34b0*/  LDG.E.U8 R2, desc[UR36][R2.64] ;  /* 0x0000002402027981 */ /* 0x000ea4000c1e1100 */
[----:B--2---:R-:W-:-:S04]  /*34c0*/  I2FP.F32.U32 R0, R2 ;  /* 0x0000000200007245 */ /* 0x004fc80000201000 */
[----:B------:R-:W-:Y:S01]  /*34d0*/  F2FP.F16.F32.PACK_AB R0, RZ, R0 ;  /* 0x00000000ff00723e */ /* 0x000fe200000000ff */
[----:B------:R-:W-:Y:S06]  /*34e0*/  BRA `(.L_x_3371) ;  /* 0x0000000c007c7947 */ /* 0x000fec0003800000 */
.L_x_3374:
        /* <DEDUP_REMOVED lines=10> */
.L_x_3378:
[----:B------:R-:W2:Y:S02]  /*3590*/  LDG.E R2, desc[UR36][R2.64] ;  /* 0x0000002402027981 */ /* 0x000ea4000c1e1900 */
[----:B--2---:R-:W-:-:S04]  /*35a0*/  I2FP.F32.S32 R0, R2 ;  /* 0x0000000200007245 */ /* 0x004fc80000201400 */
[----:B------:R-:W-:Y:S01]  /*35b0*/  F2FP.F16.F32.PACK_AB R0, RZ, R0 ;  /* 0x00000000ff00723e */ /* 0x000fe200000000ff */
[----:B------:R-:W-:Y:S06]  /*35c0*/  BRA `(.L_x_3371) ;  /* 0x0000000c00447947 */ /* 0x000fec0003800000 */
.L_x_3377:
[----:B------:R-:W2:Y:S02]  /*35d0*/  LDG.E.U16 R2, desc[UR36][R2.64] ;  /* 0x0000002402027981 */ /* 0x000ea4000c1e1500 */
[----:B--2---:R-:W0:Y:S02]  /*35e0*/  I2F.S16 R0, R2 ;  /* 0x0000000200007306 */ /* 0x004e240000101400 */
[----:B0-----:R-:W-:Y:S01]  /*35f0*/  F2FP.F16.F32.PACK_AB R0, RZ, R0 ;  /* 0x00000000ff00723e */ /* 0x001fe200000000ff */
[----:B------:R-:W-:Y:S06]  /*3600*/  BRA `(.L_x_3371) ;  /* 0x0000000c00347947 */ /* 0x000fec0003800000 */
.L_x_3373:
        /* <DEDUP_REMOVED lines=9> */
.L_x_3380:
[----:B------:R2:W5:Y:S01]  /*36a0*/  LDG.E.U16 R0, desc[UR36][R2.64] ;  /* 0x0000002402007981 */ /* 0x000562000c1e1500 */
[----:B------:R-:W-:Y:S05]  /*36b0*/  BRA `(.L_x_3371) ;  /* 0x0000000c00087947 */ /* 0x000fea0003800000 */
.L_x_3379:
        /* <DEDUP_REMOVED lines=9> */
.L_x_3382:
[----:B------:R3:W5:Y:S01]  /*3750*/  LDG.E.U16 R0, desc[UR36][R2.64] ;  /* 0x0000002402007981 */ /* 0x000762000c1e1500 */
[----:B------:R-:W-:Y:S05]  /*3760*/  BRA `(.L_x_3371) ;  /* 0x0000000800dc7947 */ /* 0x000fea0003800000 */
.L_x_3381:
        /* <DEDUP_REMOVED lines=8> */
.L_x_3372:
        /* <DEDUP_REMOVED lines=13> */
.L_x_3385:
        /* <DEDUP_REMOVED lines=8> */
.L_x_3384:
        /* <DEDUP_REMOVED lines=27> */
.L_x_3387:
        /* <DEDUP_REMOVED lines=13> */
.L_x_3386:
[----:B------:R-:W2:Y:S02]  /*3bc0*/  LDG.E.U16 R0, desc[UR36][R2.64] ;  /* 0x0000002402007981 */ /* 0x000ea4000c1e1500 */
[----:B--2---:R-:W-:-:S05]  /*3bd0*/  IMAD.U32 R0, R0, 0x10000, RZ ;  /* 0x0001000000007824 */ /* 0x004fca00078e00ff */
[----:B------:R-:W-:Y:S01]  /*3be0*/  F2FP.F16.F32.PACK_AB R0, RZ, R0 ;  /* 0x00000000ff00723e */ /* 0x000fe200000000ff */
[----:B------:R-:W-:Y:S06]  /*3bf0*/  BRA `(.L_x_3371) ;  /* 0x0000000400b87947 */ /* 0x000fec0003800000 */
.L_x_3383:
        /* <DEDUP_REMOVED lines=12> */
.L_x_3390:
        /* <DEDUP_REMOVED lines=21> */
.L_x_3394:
[----:B------:R-:W-:Y:S05]  /*3e10*/  BSYNC.RECONVERGENT B1 ;  /* 0x0000000000017941 */ /* 0x000fea0003800200 */
.L_x_3393:
[----:B------:R-:W-:Y:S01]  /*3e20*/  IMAD.SHL.U32 R0, R0, 0x100000, RZ ;  /* 0x0010000000007824 */ /* 0x000fe200078e00ff */
[----:B------:R-:W-:-:S04]  /*3e30*/  LEA R2, R2, 0x3b800000, 0x17 ;  /* 0x3b80000002027811 */ /* 0x000fc800078eb8ff */
[----:B------:R-:W-:-:S07]  /*3e40*/  LOP3.LUT R0, R2, R0, R7, 0xfe, !PT ;  /* 0x0000000002007212 */ /* 0x000fce00078efe07 */
.L_x_3392:
[----:B------:R-:W-:Y:S05]  /*3e50*/  BSYNC.RECONVERGENT B0 ;  /* 0x0000000000007941 */ /* 0x000fea0003800200 */
.L_x_3391:
[----:B------:R-:W-:Y:S01]  /*3e60*/  F2FP.F16.F32.PACK_AB R0, RZ, R0 ;  /* 0x00000000ff00723e */ /* 0x000fe200000000ff */
[----:B------:R-:W-:Y:S06]  /*3e70*/  BRA `(.L_x_3371) ;  /* 0x0000000400187947 */ /* 0x000fec0003800000 */
.L_x_3389:
        /* <DEDUP_REMOVED lines=21> */
.L_x_3398:
[----:B------:R-:W-:Y:S05]  /*3fd0*/  BSYNC.RECONVERGENT B1 ;  /* 0x0000000000017941 */ /* 0x000fea0003800200 */
.L_x_3397:
[----:B------:R-:W-:Y:S01]  /*3fe0*/  IMAD.SHL.U32 R0, R0, 0x200000, RZ ;  /* 0x0020000000007824 */ /* 0x000fe200078e00ff */
[----:B------:R-:W-:-:S04]  /*3ff0*/  LEA R2, R2, 0x37800000, 0x17 ;  /* 0x3780000002027811 */ /* 0x000fc800078eb8ff */
[----:B------:R-:W-:-:S07]  /*4000*/  LOP3.LUT R0, R2, R0, R7, 0xfe, !PT ;  /* 0x0000000002007212 */ /* 0x000fce00078efe07 */
.L_x_3396:
[----:B------:R-:W-:Y:S05]  /*4010*/  BSYNC.RECONVERGENT B0 ;  /* 0x0000000000007941 */ /* 0x000fea0003800200 */
.L_x_3395:
[----:B------:R-:W-:Y:S01]  /*4020*/  F2FP.F16.F32.PACK_AB R0, RZ, R0 ;  /* 0x00000000ff00723e */ /* 0x000fe200000000ff */
[----:B------:R-:W-:Y:S06]  /*4030*/  BRA `(.L_x_3371) ;  /* 0x0000000000a87947 */ /* 0x000fec0003800000 */
.L_x_3388:
        /* <DEDUP_REMOVED lines=14> */
.L_x_3402:
[----:B------:R-:W-:Y:S05]  /*4120*/  BSYNC.RECONVERGENT B0 ;  /* 0x0000000000007941 */ /* 0x000fea0003800200 */
.L_x_3401:
[----:B------:R-:W-:Y:S01]  /*4130*/  F2FP.F16.F32.PACK_AB R0, RZ, R0 ;  /* 0x00000000ff00723e */ /* 0x000fe200000000ff */
[----:B------:R-:W-:Y:S06]  /*4140*/  BRA `(.L_x_3371) ;  /* 0x0000000000647947 */ /* 0x000fec0003800000 */
.L_x_3376:
        /* <DEDUP_REMOVED lines=16> */
.L_x_3403:
[----:B------:R-:W-:Y:S01]  /*4250*/  PRMT R0, RZ, 0x7610, R0 ;  /* 0x00007610ff007816 */ /* 0x000fe20000000000 */
[----:B------:R-:W-:Y:S06]  /*4260*/  BRA `(.L_x_3371) ;  /* 0x00000000001c7947 */ /* 0x000fec0003800000 */
.L_x_3400:
[----:B------:R-:W2:Y:S02]  /*4270*/  LDG.E.64 R2, desc[UR36][R2.64] ;  /* 0x0000002402027981 */ /* 0x000ea4000c1e1b00 */
[----:B--2---:R-:W0:Y:S02]  /*4280*/  I2F.U64 R0, R2 ;  /* 0x0000000200007312 */ /* 0x004e240000301000 */
[----:B0-----:R-:W-:Y:S01]  /*4290*/  F2FP.F16.F32.PACK_AB R0, RZ, R0 ;  /* 0x00000000ff00723e */ /* 0x001fe200000000ff */
[----:B------:R-:W-:Y:S06]  /*42a0*/  BRA `(.L_x_3371) ;  /* 0x00000000000c7947 */ /* 0x000fec0003800000 */
.L_x_3399:
[----:B------:R-:W2:Y:S02]  /*42b0*/  LDG.E R2, desc[UR36][R2.64] ;  /* 0x0000002402027981 */ /* 0x000ea4000c1e1900 */
[----:B--2---:R-:W-:-:S04]  /*42c0*/  I2FP.F32.U32 R0, R2 ;  /* 0x0000000200007245 */ /* 0x004fc80000201000 */
[----:B------:R-:W-:-:S07]  /*42d0*/  F2FP.F16.F32.PACK_AB R0, RZ, R0 ;  /* 0x00000000ff00723e */ /* 0x000fce00000000ff */
.L_x_3371:
[----:B------:R-:W-:Y:S05]  /*42e0*/  BSYNC.RECONVERGENT B6 ;  /* 0x0000000000067941 */ /* 0x000fea0003800200 */
.L_x_3370:
[C---:B0123--:R-:W-:Y:S01]  /*42f0*/  VIADD R2, R19.reuse, 0x100 ;  /* 0x0000010013027836 */ /* 0x04ffe20000000000 */
[CC--:B------:R-:W-:Y:S01]  /*4300*/  ISETP.GE.AND P0, PT, R19.reuse, R17.reuse, PT ;  /* 0x000000111300720c */ /* 0x0c0fe20003f06270 */
[C---:B------:R-:W-:Y:S01]  /*4310*/  VIADD R22, R19.reuse, 0x80 ;  /* 0x0000008013167836 */ /* 0x040fe20000000000 */
[----:B------:R-:W0:Y:S01]  /*4320*/  LDC.U8 R16, c[0x0][0x3a4] ;  /* 0x0000e900ff107b82 */ /* 0x000e220000000000 */
[----:B------:R-:W-:Y:S01]  /*4330*/  BSSY.RECONVERGENT B6, `(.L_x_3404) ;  /* 0x000012a000067945 */ /* 0x000fe20003800200 */
[-C--:B------:R-:W-:Y:S01]  /*4340*/  ISETP.GE.AND P2, PT, R2, R17.reuse, PT ;  /* 0x000000110200720c */ /* 0x080fe20003f46270 */
[----:B------:R-:W-:Y:S01]  /*4350*/  VIADD R2, R19, 0x180 ;  /* 0x0000018013027836 */ /* 0x000fe20000000000 */
[----:B------:R-:W-:-:S04]  /*4360*/  ISETP.GE.AND P1, PT, R22, R17, PT ;  /* 0x000000111600720c */ /* 0x000fc80003f26270 */
[----:B------:R-:W-:-:S03]  /*4370*/  ISETP.GE.AND P3, PT, R2, R17, PT ;  /* 0x000000110200720c */ /* 0x000fc60003f66270 */
[----:B------:R-:W1:Y:S08]  /*4380*/  @!P0 LDC.U16 R3, c[0x0][0x386] ;  /* 0x0000e180ff038b82 */ /* 0x000e700000000400 */
[----:B------:R-:W2:Y:S08]  /*4390*/  @!P1 LDC.U16 R2, c[0x0][0x386] ;  /* 0x0000e180ff029b82 */ /* 0x000eb00000000400 */
[----:B------:R-:W3:Y:S08]  /*43a0*/  @!P3 LDC.U16 R5, c[0x0][0x386] ;  /* 0x0000e180ff05bb82 */ /* 0x000ef00000000400 */
[----:B------:R-:W4:Y:S01]  /*43b0*/  @!P2 LDC.U16 R4, c[0x0][0x386] ;  /* 0x0000e180ff04ab82 */ /* 0x000f220000000400 */
[----:B-1----:R-:W-:-:S04]  /*43c0*/  @!P0 HADD2.F32 R3, -RZ, R3.H0_H0 ;  /* 0x20000003ff038230 */ /* 0x002fc80000004100 */
[----:B------:R1:W0:Y:S01]  /*43d0*/  @!P0 MUFU.RCP R7, R3 ;  /* 0x0000000300078308 */ /* 0x0002220000001000 */
[----:B--2---:R-:W-:Y:S02]  /*43e0*/  @!P1 HADD2.F32 R6, -RZ, R2.H0_H0 ;  /* 0x20000002ff069230 */ /* 0x004fe40000004100 */
[----:B-----5:R-:W-:-:S05]  /*43f0*/  @!P0 HADD2.F32 R2, -RZ, R24.H0_H0 ;  /* 0x20000018ff028230 */ /* 0x020fca0000004100 */
[----:B------:R-:W2:Y:S01]  /*4400*/  @!P1 MUFU.RCP R6, R6 ;  /* 0x0000000600069308 */ /* 0x000ea20000001000 */
[----:B-1----:R-:W-:Y:S02]  /*4410*/  @!P1 HADD2.F32 R3, -RZ, R23.H0_H0 ;  /* 0x20000017ff039230 */ /* 0x002fe40000004100 */
[----:B---3--:R-:W-:Y:S02]  /*4420*/  @!P3 HADD2.F32 R10, -RZ, R5.H0_H0 ;  /* 0x20000005ff0ab230 */ /* 0x008fe40000004100 */
[----:B------:R-:W-:Y:S02]  /*4430*/  @!P3 HADD2.F32 R5, -RZ, R0.H0_H0 ;  /* 0x20000000ff05b230 */ /* 0x000fe40000004100 */
[----:B0-----:R-:W-:Y:S02]  /*4440*/  @!P0 FMUL.FTZ R2, R2, R7 ;  /* 0x0000000702028220 */ /* 0x001fe40000410000 */
[----:B------:R-:W0:Y:S01]  /*4450*/  @!P3 MUFU.RCP R10, R10 ;  /* 0x0000000a000ab308 */ /* 0x000e220000001000 */
[----:B----4-:R-:W-:-:S02]  /*4460*/  @!P2 HADD2.F32 R8, -RZ, R4.H0_H0 ;  /* 0x20000004ff08a230 */ /* 0x010fc40000004100 */
[----:B------:R-:W-:Y:S01]  /*4470*/  @!P2 HADD2.F32 R4, -RZ, R25.H0_H0 ;  /* 0x20000019ff04a230 */ /* 0x000fe20000004100 */
[----:B------:R-:W-:-:S04]  /*4480*/  @!P0 F2FP.F16.F32.PACK_AB R0, RZ, R2 ;  /* 0x00000002ff00823e */ /* 0x000fc800000000ff */
[----:B------:R-:W1:Y:S01]  /*4490*/  @!P2 MUFU.RCP R9, R8 ;  /* 0x000000080009a308 */ /* 0x000e620000001000 */
[----:B--2---:R-:W-:-:S05]  /*44a0*/  @!P1 FMUL.FTZ R3, R3, R6 ;  /* 0x0000000603039220 */ /* 0x004fca0000410000 */
[----:B------:R-:W-:Y:S01]  /*44b0*/  @!P1 F2FP.F16.F32.PACK_AB R25, RZ, R3 ;  /* 0x00000003ff19923e */ /* 0x000fe200000000ff */
[----:B0-----:R-:W-:-:S05]  /*44c0*/  @!P3 FMUL.FTZ R5, R5, R10 ;  /* 0x0000000a0505b220 */ /* 0x001fca0000410000 */
[----:B------:R-:W-:Y:S01]  /*44d0*/  @!P3 F2FP.F16.F32.PACK_AB R23, RZ, R5 ;  /* 0x00000005ff17b23e */ /* 0x000fe200000000ff */
[----:B-1----:R-:W-:-:S05]  /*44e0*/  @!P2 FMUL.FTZ R4, R4, R9 ;  /* 0x000000090404a220 */ /* 0x002fca0000410000 */
[----:B------:R-:W-:Y:S01]  /*44f0*/  @!P2 F2FP.F16.F32.PACK_AB R24, RZ, R4 ;  /* 0x00000004ff18a23e */ /* 0x000fe200000000ff */
[----:B------:R-:W-:Y:S06]  /*4500*/  @P0 BRA `(.L_x_3405) ;  /* 0x0000001000300947 */ /* 0x000fec0003800000 */
[----:B------:R-:W0:Y:S01]  /*4510*/  LDCU UR4, c[0x0][0x3a8] ;  /* 0x00007500ff0477ac */ /* 0x000e220008000800 */
[----:B------:R-:W1:Y:S01]  /*4520*/  LDC.64 R2, c[0x0][0x388] ;  /* 0x0000e200ff027b82 */ /* 0x000e620000000a00 */
[----:B------:R-:W-:Y:S01]  /*4530*/  IMAD R4, R18, 0x200, R19 ;  /* 0x0000020012047824 */ /* 0x000fe200078e0213 */
[----:B------:R-:W-:-:S03]  /*4540*/  PRMT R6, R16, 0x9910, RZ ;  /* 0x0000991010067816 */ /* 0x000fc600000000ff */
[----:B0-----:R-:W-:Y:S02]  /*4550*/  IMAD R5, R4, UR4, RZ ;  /* 0x0000000404057c24 */ /* 0x001fe4000f8e02ff */
        /* <DEDUP_REMOVED lines=18> */
.L_x_3409:
[----:B------:R-:W-:Y:S02]  /*4680*/  HADD2.F32 R5, -RZ, R0.H0_H0 ;  /* 0x20000000ff057230 */ /* 0x000fe40000004100 */
[----:B------:R-:W-:-:S04]  /*4690*/  IMAD.MOV.U32 R19, RZ, RZ, R22 ;  /* 0x000000ffff137224 */ /* 0x000fc800078e0016 */
[----:B------:R-:W0:Y:S02]  /*46a0*/  F2I.S64.TRUNC R4, R5 ;  /* 0x0000000500047311 */ /* 0x000e24000020d900 */
[----:B0-----:R0:W-:Y:S01]  /*46b0*/  STG.E.U8 desc[UR36][R2.64], R4 ;  /* 0x0000000402007986 */ /* 0x0011e2000c101124 */
[----:B------:R-:W-:Y:S05]  /*46c0*/  BRA `(.L_x_3405) ;  /* 0x0000000c00c07947 */ /* 0x000fea0003800000 */
.L_x_3408:
        /* <DEDUP_REMOVED lines=11> */
.L_x_3412:
[----:B------:R-:W-:Y:S02]  /*4780*/  HADD2.F32 R0, -RZ, R0.H0_H0 ;  /* 0x20000000ff007230 */ /* 0x000fe40000004100 */
[----:B------:R-:W-:Y:S02]  /*4790*/  IMAD.MOV.U32 R19, RZ, RZ, R22 ;  /* 0x000000ffff137224 */ /* 0x000fe400078e0016 */
[----:B------:R-:W0:Y:S02]  /*47a0*/  F2I.FTZ.TRUNC.NTZ R5, R0 ;  /* 0x0000000000057305 */ /* 0x000e24000021f100 */
[----:B0-----:R0:W-:Y:S01]  /*47b0*/  STG.E desc[UR36][R2.64], R5 ;  /* 0x0000000502007986 */ /* 0x0011e2000c101924 */
[----:B------:R-:W-:Y:S05]  /*47c0*/  BRA `(.L_x_3405) ;  /* 0x0000000c00807947 */ /* 0x000fea0003800000 */
.L_x_3411:
[----:B------:R-:W-:Y:S02]  /*47d0*/  HADD2.F32 R0, -RZ, R0.H0_H0 ;  /* 0x20000000ff007230 */ /* 0x000fe40000004100 */
[----:B------:R-:W-:Y:S02]  /*47e0*/  IMAD.MOV.U32 R19, RZ, RZ, R22 ;  /* 0x000000ffff137224 */ /* 0x000fe400078e0016 */
[----:B------:R-:W0:Y:S02]  /*47f0*/  F2I.FTZ.TRUNC.NTZ R5, R0 ;  /* 0x0000000000057305 */ /* 0x000e24000021f100 */
[----:B0-----:R0:W-:Y:S01]  /*4800*/  STG.E.U16 desc[UR36][R2.64], R5 ;  /* 0x0000000502007986 */ /* 0x0011e2000c101524 */
[----:B------:R-:W-:Y:S05]  /*4810*/  BRA `(.L_x_3405) ;  /* 0x0000000c006c7947 */ /* 0x000fea0003800000 */
.L_x_3407:
        /* <DEDUP_REMOVED lines=10> */
.L_x_3414:
[----:B------:R0:W-:Y:S01]  /*48c0*/  STG.E.U16 desc[UR36][R2.64], R0 ;  /* 0x0000000002007986 */ /* 0x0001e2000c101524 */
[----:B------:R-:W-:Y:S01]  /*48d0*/  IMAD.MOV.U32 R19, RZ, RZ, R22 ;  /* 0x000000ffff137224 */ /* 0x000fe200078e0016 */
[----:B------:R-:W-:Y:S06]  /*48e0*/  BRA `(.L_x_3405) ;  /* 0x0000000c00387947 */ /* 0x000fec0003800000 */
.L_x_3413:
        /* <DEDUP_REMOVED lines=11> */
.L_x_3416:
[----:B------:R-:W-:Y:S02]  /*49a0*/  HADD2.F32 R0, -RZ, R0.H0_H0 ;  /* 0x20000000ff007230 */ /* 0x000fe40000004100 */
[----:B------:R-:W-:-:S03]  /*49b0*/  IMAD.MOV.U32 R19, RZ, RZ, R22 ;  /* 0x000000ffff137224 */ /* 0x000fc600078e0016 */
[----:B------:R-:W-:-:S04]  /*49c0*/  F2FP.F16.F32.PACK_AB R0, RZ, R0 ;  /* 0x00000000ff00723e */ /* 0x000fc800000000ff */
[----:B------:R-:W-:-:S05]  /*49d0*/  PRMT R0, R0, 0x5410, RZ ;  /* 0x0000541000007816 */ /* 0x000fca00000000ff */
[----:B------:R0:W-:Y:S01]  /*49e0*/  STG.E desc[UR36][R2.64], R0 ;  /* 0x0000000002007986 */ /* 0x0001e2000c101924 */
[----:B------:R-:W-:Y:S05]  /*49f0*/  BRA `(.L_x_3405) ;  /* 0x0000000800f47947 */ /* 0x000fea0003800000 */
.L_x_3415:
[----:B------:R-:W-:Y:S02]  /*4a00*/  HADD2.F32 R4, -RZ, R0.H0_H0 ;  /* 0x20000000ff047230 */ /* 0x000fe40000004100 */
[----:B------:R-:W-:-:S03]  /*4a10*/  IMAD.MOV.U32 R19, RZ, RZ, R22 ;  /* 0x000000ffff137224 */ /* 0x000fc600078e0016 */
[----:B------:R-:W-:-:S06]  /*4a20*/  FMUL.FTZ R4, R4, 1 ;  /* 0x3f80000004047820 */ /* 0x000fcc0000410000 */
[----:B------:R-:W0:Y:S02]  /*4a30*/  F2F.F64.F32 R4, R4 ;  /* 0x0000000400047310 */ /* 0x000e240000201800 */
[----:B0-----:R0:W-:Y:S01]  /*4a40*/  STG.E.64 desc[UR36][R2.64], R4 ;  /* 0x0000000402007986 */ /* 0x0011e2000c101b24 */
[----:B------:R-:W-:Y:S05]  /*4a50*/  BRA `(.L_x_3405) ;  /* 0x0000000800dc7947 */ /* 0x000fea0003800000 */
.L_x_3406:
        /* <DEDUP_REMOVED lines=14> */
.L_x_3419:
[----:B------:R-:W-:Y:S01]  /*4b40*/  HADD2.F32 R0, -RZ, R0.H0_H0 ;  /* 0x20000000ff007230 */ /* 0x000fe20000004100 */
[----:B------:R-:W-:Y:S01]  /*4b50*/  CS2R R6, SRZ ;  /* 0x0000000000067805 */ /* 0x000fe2000001ff00 */
[----:B------:R-:W-:-:S03]  /*4b60*/  IMAD.MOV.U32 R19, RZ, RZ, R22 ;  /* 0x000000ffff137224 */ /* 0x000fc600078e0016 */
[----:B------:R-:W-:-:S04]  /*4b70*/  FMUL.FTZ R0, R0, 1 ;  /* 0x3f80000000007820 */ /* 0x000fc80000410000 */
[----:B------:R-:W0:Y:S02]  /*4b80*/  F2F.F64.F32 R4, R0 ;  /* 0x0000000000047310 */ /* 0x000e240000201800 */
[----:B0-----:R3:W-:Y:S01]  /*4b90*/  STG.E.128 desc[UR36][R2.64], R4 ;  /* 0x0000000402007986 */ /* 0x0017e2000c101d24 */
[----:B------:R-:W-:Y:S05]  /*4ba0*/  BRA `(.L_x_3405) ;  /* 0x0000000800887947 */ /* 0x000fea0003800000 */
.L_x_3418:
        /* <DEDUP_REMOVED lines=19> */
.L_x_3423:
[----:B------:R-:W-:Y:S05]  /*4ce0*/  BSYNC.RECONVERGENT B0 ;  /* 0x0000000000007941 */ /* 0x000fea0003800200 */
.L_x_3422:
[----:B------:R-:W-:Y:S01]  /*4cf0*/  LOP3.LUT R5, R0, 0x80, R5, 0xf8, !PT ;  /* 0x0000008000057812 */ /* 0x000fe200078ef805 */
[----:B------:R-:W-:-:S04]  /*4d00*/  IMAD.MOV.U32 R19, RZ, RZ, R22 ;  /* 0x000000ffff137224 */ /* 0x000fc800078e0016 */
[----:B------:R2:W-:Y:S01]  /*4d10*/  STG.E.U8 desc[UR36][R2.64], R5 ;  /* 0x0000000502007986 */ /* 0x0005e2000c101124 */
[----:B------:R-:W-:Y:S05]  /*4d20*/  BRA `(.L_x_3405) ;  /* 0x0000000800287947 */ /* 0x000fea0003800000 */
.L_x_3421:
        /* <DEDUP_REMOVED lines=15> */
.L_x_3425:
[----:B------:R-:W-:Y:S05]  /*4e20*/  BSYNC.RECONVERGENT B0 ;  /* 0x0000000000007941 */ /* 0x000fea0003800200 */
.L_x_3424:
[----:B------:R-:W-:Y:S01]  /*4e30*/  LOP3.LUT R5, R0, 0x80, R5, 0xf8, !PT ;  /* 0x0000008000057812 */ /* 0x000fe200078ef805 */
[----:B------:R-:W-:-:S04]  /*4e40*/  IMAD.MOV.U32 R19, RZ, RZ, R22 ;  /* 0x000000ffff137224 */ /* 0x000fc800078e0016 */
[----:B------:R1:W-:Y:S01]  /*4e50*/  STG.E.U8 desc[UR36][R2.64], R5 ;  /* 0x0000000502007986 */ /* 0x0003e2000c101124 */
[----:B------:R-:W-:Y:S05]  /*4e60*/  BRA `(.L_x_3405) ;  /* 0x0000000400d87947 */ /* 0x000fea0003800000 */
.L_x_3420:
[----:B------:R-:W-:Y:S02]  /*4e70*/  HADD2.F32 R0, -RZ, R0.H0_H0 ;  /* 0x20000000ff007230 */ /* 0x000fe40000004100 */
[----:B------:R-:W-:-:S03]  /*4e80*/  IMAD.MOV.U32 R19, RZ, RZ, R22 ;  /* 0x000000ffff137224 */ /* 0x000fc600078e0016 */
[----:B------:R-:W-:-:S05]  /*4e90*/  F2FP.BF16.F32.PACK_AB R0, RZ, R0 ;  /* 0x00000000ff00723e */ /* 0x000fca00000010ff */
[----:B------:R0:W-:Y:S01]  /*4ea0*/  STG.E.U16 desc[UR36][R2.64], R0 ;  /* 0x0000000002007986 */ /* 0x0001e2000c101524 */
[----:B------:R-:W-:Y:S05]  /*4eb0*/  BRA `(.L_x_3405) ;  /* 0x0000000400c47947 */ /* 0x000fea0003800000 */
.L_x_3417:
        /* <DEDUP_REMOVED lines=13> */
.L_x_3428:
        /* <DEDUP_REMOVED lines=13> */
.L_x_3431:
[----:B------:R-:W-:-:S04]  /*5060*/  SHF.R.U32.HI R0, RZ, 0x14, R5 ;  /* 0x00000014ff007819 */ /* 0x000fc80000011605 */
[----:B------:R-:W-:-:S04]  /*5070*/  LOP3.LUT R0, R0, 0x1, RZ, 0xc0, !PT ;  /* 0x0000000100007812 */ /* 0x000fc800078ec0ff */
[----:B------:R-:W-:-:S04]  /*5080*/  IADD3 R0, PT, PT, R5, 0x487ffff, R0 ;  /* 0x0487ffff05007810 */ /* 0x000fc80007ffe000 */
[----:B------:R-:W-:-:S04]  /*5090*/  SHF.R.U32.HI R0, RZ, 0x14, R0 ;  /* 0x00000014ff007819 */ /* 0x000fc80000011600 */
[----:B------:R-:W-:-:S07]  /*50a0*/  LOP3.LUT R4, R0, 0xff, RZ, 0xc0, !PT ;  /* 0x000000ff00047812 */ /* 0x000fce00078ec0ff */
.L_x_3432:
[----:B------:R-:W-:-:S04]  /*50b0*/  SHF.R.U32.HI R5, RZ, 0x18, R5 ;  /* 0x00000018ff057819 */ /* 0x000fc80000011605 */
[----:B------:R-:W-:-:S04]  /*50c0*/  LOP3.LUT R4, R4, 0x80, R5, 0xf8, !PT ;  /* 0x0000008004047812 */ /* 0x000fc800078ef805 */
[----:B------:R-:W-:-:S07]  /*50d0*/  PRMT R0, R4, 0x7610, R0 ;  /* 0x0000761004007816 */ /* 0x000fce0000000000 */
.L_x_3430:
[----:B------:R-:W-:Y:S05]  /*50e0*/  BSYNC.RECONVERGENT B0 ;  /* 0x0000000000007941 */ /* 0x000fea0003800200 */
.L_x_3429:
[----:B------:R0:W-:Y:S01]  /*50f0*/  STG.E.U8 desc[UR36][R2.64], R0 ;  /* 0x0000000002007986 */ /* 0x0001e2000c101124 */
[----:B------:R-:W-:Y:S01]  /*5100*/  IMAD.MOV.U32 R19, RZ, RZ, R22 ;  /* 0x000000ffff137224 */ /* 0x000fe200078e0016 */
[----:B------:R-:W-:Y:S06]  /*5110*/  BRA `(.L_x_3405) ;  /* 0x00000004002c7947 */ /* 0x000fec0003800000 */
.L_x_3427:
        /* <DEDUP_REMOVED lines=13> */
.L_x_3435:
[----:B------:R-:W-:-:S04]  /*51f0*/  SHF.R.U32.HI R0, RZ, 0x15, R5 ;  /* 0x00000015ff007819 */ /* 0x000fc80000011605 */
[----:B------:R-:W-:-:S04]  /*5200*/  LOP3.LUT R0, R0, 0x1, RZ, 0xc0, !PT ;  /* 0x0000000100007812 */ /* 0x000fc800078ec0ff */
[----:B------:R-:W-:-:S04]  /*5210*/  IADD3 R0, PT, PT, R5, 0x88fffff, R0 ;  /* 0x088fffff05007810 */ /* 0x000fc80007ffe000 */
[----:B------:R-:W-:-:S04]  /*5220*/  SHF.R.U32.HI R0, RZ, 0x15, R0 ;  /* 0x00000015ff007819 */ /* 0x000fc80000011600 */
[----:B------:R-:W-:-:S07]  /*5230*/  LOP3.LUT R4, R0, 0xff, RZ, 0xc0, !PT ;  /* 0x000000ff00047812 */ /* 0x000fce00078ec0ff */
.L_x_3436:
[----:B------:R-:W-:-:S04]  /*5240*/  SHF.R.U32.HI R5, RZ, 0x18, R5 ;  /* 0x00000018ff057819 */ /* 0x000fc80000011605 */
[----:B------:R-:W-:-:S04]  /*5250*/  LOP3.LUT R4, R4, 0x80, R5, 0xf8, !PT ;  /* 0x0000008004047812 */ /* 0x000fc800078ef805 */
[----:B------:R-:W-:-:S07]  /*5260*/  PRMT R0, R4, 0x7610, R0 ;  /* 0x0000761004007816 */ /* 0x000fce0000000000 */
.L_x_3434:
[----:B------:R-:W-:Y:S05]  /*5270*/  BSYNC.RECONVERGENT B0 ;  /* 0x0000000000007941 */ /* 0x000fea0003800200 */
.L_x_3433:
[----:B------:R0:W-:Y:S01]  /*5280*/  STG.E.U8 desc[UR36][R2.64], R0 ;  /* 0x0000000002007986 */ /* 0x0001e2000c101124 */
[----:B------:R-:W-:Y:S01]  /*5290*/  IMAD.MOV.U32 R19, RZ, RZ, R22 ;  /* 0x000000ffff137224 */ /* 0x000fe200078e0016 */
[----:B------:R-:W-:Y:S06]  /*52a0*/  BRA `(.L_x_3405) ;  /* 0x0000000000c87947 */ /* 0x000fec0003800000 */
.L_x_3426:
[----:B------:R-:W-:-:S13]  /*52b0*/  ISETP.NE.AND P0, PT, R4, 0x1c, PT ;  /* 0x0000001c0400780c */ /* 0x000fda0003f05270 */
[----:B------:R-:W-:Y:S05]  /*52c0*/  @!P0 BRA `(.L_x_3437) ;  /* 0x0000000000b08947 */ /* 0x000fea0003800000 */
[----:B------:R-:W-:-:S13]  /*52d0*/  ISETP.NE.AND P0, PT, R4, 0x1d, PT ;  /* 0x0000001d0400780c */ /* 0x000fda0003f05270 */
[----:B------:R-:W-:Y:S05]  /*52e0*/  @!P0 BRA `(.L_x_3438) ;  /* 0x0000000000948947 */ /* 0x000fea0003800000 */
[----:B------:R-:W-:-:S13]  /*52f0*/  ISETP.NE.AND P0, PT, R4, 0x2c, PT ;  /* 0x0000002c0400780c */ /* 0x000fda0003f05270 */
[----:B------:R-:W-:Y:S05]  /*5300*/  @!P0 BRA `(.L_x_3439) ;  /* 0x0000000000488947 */ /* 0x000fea0003800000 */
.L_x_3410:
        /* <DEDUP_REMOVED lines=16> */
.L_x_3440:
[----:B------:R-:W-:Y:S01]  /*5410*/  IMAD.MOV.U32 R19, RZ, RZ, R22 ;  /* 0x000000ffff137224 */ /* 0x000fe200078e0016 */
[----:B------:R-:W-:Y:S06]  /*5420*/  BRA `(.L_x_3405) ;  /* 0x0000000000687947 */ /* 0x000fec0003800000 */
.L_x_3439:
        /* <DEDUP_REMOVED lines=17> */
.L_x_3438:
[----:B------:R-:W-:Y:S02]  /*5540*/  HADD2.F32 R4, -RZ, R0.H0_H0 ;  /* 0x20000000ff047230 */ /* 0x000fe40000004100 */
[----:B------:R-:W-:-:S04]  /*5550*/  IMAD.MOV.U32 R19, RZ, RZ, R22 ;  /* 0x000000ffff137224 */ /* 0x000fc800078e0016 */
[----:B------:R-:W0:Y:S02]  /*5560*/  F2I.U64.TRUNC R4, R4 ;  /* 0x0000000400047311 */ /* 0x000e24000020d800 */
[----:B0-----:R0:W-:Y:S01]  /*5570*/  STG.E.64 desc[UR36][R2.64], R4 ;  /* 0x0000000402007986 */ /* 0x0011e2000c101b24 */
[----:B------:R-:W-:Y:S05]  /*5580*/  BRA `(.L_x_3405) ;  /* 0x0000000000107947 */ /* 0x000fea0003800000 */
.L_x_3437:
[----:B------:R-:W-:Y:S02]  /*5590*/  HADD2.F32 R0, -RZ, R0.H0_H0 ;  /* 0x20000000ff007230 */ /* 0x000fe40000004100 */
[----:B------:R-:W-:Y:S02]  /*55a0*/  IMAD.MOV.U32 R19, RZ, RZ, R22 ;  /* 0x000000ffff137224 */ /* 0x000fe400078e0016 */
[----:B------:R-:W0:Y:S02]  /*55b0*/  F2I.FTZ.U32.TRUNC.NTZ R5, R0 ;  /* 0x0000000000057305 */ /* 0x000e24000021f000 */
[----:B0-----:R0:W-:Y:S03]  /*55c0*/  STG.E desc[UR36][R2.64], R5 ;  /* 0x0000000502007986 */ /* 0x0011e6000c101924 */
.L_x_3405:
[----:B------:R-:W-:Y:S05]  /*55d0*/  BSYNC.RECONVERGENT B6 ;  /* 0x0000000000067941 */ /* 0x000fea0003800200 */
.L_x_3404:
[----:B------:R-:W-:Y:S01]  /*55e0*/  ISETP.GE.AND P0, PT, R19, R17, PT ;  /* 0x000000111300720c */ /* 0x000fe20003f06270 */
[----:B------:R-:W-:-:S12]  /*55f0*/  BSSY.RECONVERGENT B6, `(.L_x_3441) ;  /* 0x00001f0000067945 */ /* 0x000fd80003800200 */
        /* <DEDUP_REMOVED lines=23> */
.L_x_3446:
[----:B------:R-:W-:-:S06]  /*5770*/  HADD2.F32 R5, -RZ, R25.H0_H0 ;  /* 0x20000019ff057230 */ /* 0x000fcc0000004100 */
[----:B------:R-:W0:Y:S02]  /*5780*/  F2I.S64.TRUNC R4, R5 ;  /* 0x0000000500047311 */ /* 0x000e24000020d900 */
[----:B0-----:R0:W-:Y:S01]  /*5790*/  STG.E.U8 desc[UR36][R2.64], R4 ;  /* 0x0000000402007986 */ /* 0x0011e2000c101124 */
[----:B------:R-:W-:Y:S05]  /*57a0*/  BRA `(.L_x_3448) ;  /* 0x0000000c006c7947 */ /* 0x000fea0003800000 */
.L_x_3445:
        /* <DEDUP_REMOVED lines=10> */
.L_x_3450:
[----:B------:R-:W-:-:S06]  /*5850*/  HADD2.F32 R25, -RZ, R25.H0_H0 ;  /* 0x20000019ff197230 */ /* 0x000fcc0000004100 */
[----:B------:R-:W0:Y:S02]  /*5860*/  F2I.FTZ.TRUNC.NTZ R25, R25 ;  /* 0x0000001900197305 */ /* 0x000e24000021f100 */
[----:B0-----:R0:W-:Y:S01]  /*5870*/  STG.E desc[UR36][R2.64], R25 ;  /* 0x0000001902007986 */ /* 0x0011e2000c101924 */
[----:B------:R-:W-:Y:S05]  /*5880*/  BRA `(.L_x_3448) ;  /* 0x0000000c00347947 */ /* 0x000fea0003800000 */
.L_x_3449:
[----:B------:R-:W-:-:S06]  /*5890*/  HADD2.F32 R25, -RZ, R25.H0_H0 ;  /* 0x20000019ff197230 */ /* 0x000fcc0000004100 */
[----:B------:R-:W0:Y:S02]  /*58a0*/  F2I.FTZ.TRUNC.NTZ R25, R25 ;  /* 0x0000001900197305 */ /* 0x000e24000021f100 */
[----:B0-----:R0:W-:Y:S01]  /*58b0*/  STG.E.U16 desc[UR36][R2.64], R25 ;  /* 0x0000001902007986 */ /* 0x0011e2000c101524 */
[----:B------:R-:W-:Y:S05]  /*58c0*/  BRA `(.L_x_3448) ;  /* 0x0000000c00247947 */ /* 0x000fea0003800000 */
.L_x_3444:
        /* <DEDUP_REMOVED lines=9> */
.L_x_3452:
[----:B------:R0:W-:Y:S01]  /*5960*/  STG.E.U16 desc[UR36][R2.64], R25 ;  /* 0x0000001902007986 */ /* 0x0001e2000c101524 */
[----:B------:R-:W-:Y:S05]  /*5970*/  BRA `(.L_x_3448) ;  /* 0x0000000800f87947 */ /* 0x000fea0003800000 */
.L_x_3451:
        /* <DEDUP_REMOVED lines=10> */
.L_x_3454:
[----:B------:R-:W-:-:S05]  /*5a20*/  HADD2.F32 R0, -RZ, R25.H0_H0 ;  /* 0x20000019ff007230 */ /* 0x000fca0000004100 */
[----:B------:R-:W-:-:S04]  /*5a30*/  F2FP.F16.F32.PACK_AB R0, RZ, R0 ;  /* 0x00000000ff00723e */ /* 0x000fc800000000ff */
[----:B------:R-:W-:-:S05]  /*5a40*/  PRMT R0, R0, 0x5410, RZ ;  /* 0x0000541000007816 */ /* 0x000fca00000000ff */
[----:B------:R0:W-:Y:S01]  /*5a50*/  STG.E desc[UR36][R2.64], R0 ;  /* 0x0000000002007986 */ /* 0x0001e2000c101924 */
[----:B------:R-:W-:Y:S05]  /*5a60*/  BRA `(.L_x_3448) ;  /* 0x0000000800bc7947 */ /* 0x000fea0003800000 */
.L_x_3453:
[----:B------:R-:W-:-:S05]  /*5a70*/  HADD2.F32 R4, -RZ, R25.H0_H0 ;  /* 0x20000019ff047230 */ /* 0x000fca0000004100 */
[----:B------:R-:W-:-:S06]  /*5a80*/  FMUL.FTZ R4, R4, 1 ;  /* 0x3f80000004047820 */ /* 0x000fcc0000410000 */
[----:B------:R-:W0:Y:S02]  /*5a90*/  F2F.F64.F32 R4, R4 ;  /* 0x0000000400047310 */ /* 0x000e240000201800 */
[----:B0-----:R0:W-:Y:S01]  /*5aa0*/  STG.E.64 desc[UR36][R2.64], R4 ;  /* 0x0000000402007986 */ /* 0x0011e2000c101b24 */
[----:B------:R-:W-:Y:S05]  /*5ab0*/  BRA `(.L_x_3448) ;  /* 0x0000000800a87947 */ /* 0x000fea0003800000 */
.L_x_3443:
        /* <DEDUP_REMOVED lines=14> */
.L_x_3458:
        /* <DEDUP_REMOVED lines=18> */
.L_x_3461:
[----:B------:R-:W-:-:S04]  /*5cc0*/  SHF.R.U32.HI R5, RZ, 0x18, R5 ;  /* 0x00000018ff057819 */ /* 0x000fc80000011605 */
[----:B------:R-:W-:-:S07]  /*5cd0*/  LOP3.LUT R0, R0, 0x80, R5, 0xf8, !PT ;  /* 0x0000008000007812 */ /* 0x000fce00078ef805 */
.L_x_3460:
[----:B------:R-:W-:Y:S05]  /*5ce0*/  BSYNC.RECONVERGENT B0 ;  /* 0x0000000000007941 */ /* 0x000fea0003800200 */
.L_x_3459:
[----:B------:R0:W-:Y:S01]  /*5cf0*/  STG.E.U8 desc[UR36][R2.64], R0 ;  /* 0x0000000002007986 */ /* 0x0001e2000c101124 */
[----:B------:R-:W-:Y:S05]  /*5d00*/  BRA `(.L_x_3448) ;  /* 0x0000000800147947 */ /* 0x000fea0003800000 */
.L_x_3457:
        /* <DEDUP_REMOVED lines=18> */
.L_x_3464:
[----:B------:R-:W-:-:S04]  /*5e30*/  SHF.R.U32.HI R5, RZ, 0x18, R5 ;  /* 0x00000018ff057819 */ /* 0x000fc80000011605 */
[----:B------:R-:W-:-:S07]  /*5e40*/  LOP3.LUT R0, R0, 0x80, R5, 0xf8, !PT ;  /* 0x0000008000007812 */ /* 0x000fce00078ef805 */
.L_x_3463:
[----:B------:R-:W-:Y:S05]  /*5e50*/  BSYNC.RECONVERGENT B0 ;  /* 0x0000000000007941 */ /* 0x000fea0003800200 */
.L_x_3462:
[----:B------:R0:W-:Y:S01]  /*5e60*/  STG.E.U8 desc[UR36][R2.64], R0 ;  /* 0x0000000002007986 */ /* 0x0001e2000c101124 */
[----:B------:R-:W-:Y:S05]  /*5e70*/  BRA `(.L_x_3448) ;  /* 0x0000000400b87947 */ /* 0x000fea0003800000 */
.L_x_3456:
        /* <DEDUP_REMOVED lines=22> */
.L_x_3466:
[----:B------:R-:W-:-:S06]  /*5fe0*/  HADD2.F32 R4, -RZ, R25.H0_H0 ;  /* 0x20000019ff047230 */ /* 0x000fcc0000004100 */
[----:B------:R-:W0:Y:S02]  /*5ff0*/  F2I.U64.TRUNC R4, R4 ;  /* 0x0000000400047311 */ /* 0x000e24000020d800 */
[----:B0-----:R0:W-:Y:S01]  /*6000*/  STG.E.64 desc[UR36][R2.64], R4 ;  /* 0x0000000402007986 */ /* 0x0011e2000c101b24 */
[----:B------:R-:W-:Y:S05]  /*6010*/  BRA `(.L_x_3448) ;  /* 0x0000000400507947 */ /* 0x000fea0003800000 */
.L_x_3465:
[----:B------:R-:W-:-:S06]  /*6020*/  HADD2.F32 R25, -RZ, R25.H0_H0 ;  /* 0x20000019ff197230 */ /* 0x000fcc0000004100 */
[----:B------:R-:W0:Y:S02]  /*6030*/  F2I.FTZ.U32.TRUNC.NTZ R25, R25 ;  /* 0x0000001900197305 */ /* 0x000e24000021f000 */
[----:B0-----:R0:W-:Y:S01]  /*6040*/  STG.E desc[UR36][R2.64], R25 ;  /* 0x0000001902007986 */ /* 0x0011e2000c101924 */
[----:B------:R-:W-:Y:S05]  /*6050*/  BRA `(.L_x_3448) ;  /* 0x0000000400407947 */ /* 0x000fea0003800000 */
.L_x_3455:
        /* <DEDUP_REMOVED lines=11> */
.L_x_3468:
[----:B------:R-:W-:Y:S01]  /*6110*/  HADD2.F32 R25, -RZ, R25.H0_H0 ;  /* 0x20000019ff197230 */ /* 0x000fe20000004100 */
[----:B------:R-:W-:-:S04]  /*6120*/  CS2R R6, SRZ ;  /* 0x0000000000067805 */ /* 0x000fc8000001ff00 */
[----:B------:R-:W-:-:S06]  /*6130*/  FMUL.FTZ R4, R25, 1 ;  /* 0x3f80000019047820 */ /* 0x000fcc0000410000 */
[----:B------:R-:W0:Y:S02]  /*6140*/  F2F.F64.F32 R4, R4 ;  /* 0x0000000400047310 */ /* 0x000e240000201800 */
[----:B0-----:R0:W-:Y:S01]  /*6150*/  STG.E.128 desc[UR36][R2.64], R4 ;  /* 0x0000000402007986 */ /* 0x0011e2000c101d24 */
[----:B------:R-:W-:Y:S05]  /*6160*/  BRA `(.L_x_3448) ;  /* 0x0000000000fc7947 */ /* 0x000fea0003800000 */
.L_x_3467:
[----:B------:R-:W-:-:S13]  /*6170*/  ISETP.NE.AND P0, PT, R0, 0xf, PT ;  /* 0x0000000f0000780c */ /* 0x000fda0003f05270 */
[----:B------:R-:W-:Y:S05]  /*6180*/  @!P0 BRA `(.L_x_3469) ;  /* 0x0000000000e88947 */ /* 0x000fea0003800000 */
[----:B------:R-:W-:-:S13]  /*6190*/  ISETP.NE.AND P0, PT, R0, 0x17, PT ;  /* 0x000000170000780c */ /* 0x000fda0003f05270 */
[----:B------:R-:W-:Y:S05]  /*61a0*/  @!P0 BRA `(.L_x_3470) ;  /* 0x0000000000908947 */ /* 0x000fea0003800000 */
[----:B------:R-:W-:-:S13]  /*61b0*/  ISETP.NE.AND P0, PT, R0, 0x18, PT ;  /* 0x000000180000780c */ /* 0x000fda0003f05270 */
[----:B------:R-:W-:Y:S05]  /*61c0*/  @!P0 BRA `(.L_x_3471) ;  /* 0x0000000000448947 */ /* 0x000fea0003800000 */
.L_x_3447:
        /* <DEDUP_REMOVED lines=16> */
.L_x_3472:
[----:B------:R-:W-:Y:S05]  /*62d0*/  BRA `(.L_x_3448) ;  /* 0x0000000000a07947 */ /* 0x000fea0003800000 */
.L_x_3471:
        /* <DEDUP_REMOVED lines=13> */
.L_x_3474:
[----:B------:R-:W-:Y:S05]  /*63b0*/  BSYNC.RECONVERGENT B0 ;  /* 0x0000000000007941 */ /* 0x000fea0003800200 */
.L_x_3473:
[----:B------:R-:W-:-:S05]  /*63c0*/  LOP3.LUT R5, R0, 0x80, R5, 0xf8, !PT ;  /* 0x0000008000057812 */ /* 0x000fca00078ef805 */
[----:B------:R3:W-:Y:S01]  /*63d0*/  STG.E.U8 desc[UR36][R2.64], R5 ;  /* 0x0000000502007986 */ /* 0x0007e2000c101124 */
[----:B------:R-:W-:Y:S05]  /*63e0*/  BRA `(.L_x_3448) ;  /* 0x00000000005c7947 */ /* 0x000fea0003800000 */
.L_x_3470:
        /* <DEDUP_REMOVED lines=12> */
.L_x_3476:
[----:B------:R-:W-:Y:S01]  /*64b0*/  IMAD.MOV.U32 R0, RZ, RZ, 0x7f ;  /* 0x0000007fff007424 */ /* 0x000fe200078e00ff */
[----:B------:R-:W-:-:S04]  /*64c0*/  ISETP.GT.U32.AND P0, PT, R4, 0x7f800000, PT ;  /* 0x7f8000000400780c */ /* 0x000fc80003f04070 */
[----:B------:R-:W-:-:S09]  /*64d0*/  SEL R0, R0, 0x7c, P0 ;  /* 0x0000007c00007807 */ /* 0x000fd20000000000 */
.L_x_3477:
[----:B------:R-:W-:Y:S05]  /*64e0*/  BSYNC.RECONVERGENT B0 ;  /* 0x0000000000007941 */ /* 0x000fea0003800200 */
.L_x_3475:
[----:B------:R-:W-:-:S04]  /*64f0*/  SHF.R.U32.HI R5, RZ, 0x18, R5 ;  /* 0x00000018ff057819 */ /* 0x000fc80000011605 */
[----:B------:R-:W-:-:S05]  /*6500*/  LOP3.LUT R5, R0, 0x80, R5, 0xf8, !PT ;  /* 0x0000008000057812 */ /* 0x000fca00078ef805 */
[----:B------:R2:W-:Y:S01]  /*6510*/  STG.E.U8 desc[UR36][R2.64], R5 ;  /* 0x0000000502007986 */ /* 0x0005e2000c101124 */
[----:B------:R-:W-:Y:S05]  /*6520*/  BRA `(.L_x_3448) ;  /* 0x00000000000c7947 */ /* 0x000fea0003800000 */
.L_x_3469:
[----:B------:R-:W-:-:S05]  /*6530*/  HADD2.F32 R0, -RZ, R25.H0_H0 ;  /* 0x20000019ff007230 */ /* 0x000fca0000004100 */
[----:B------:R-:W-:-:S05]  /*6540*/  F2FP.BF16.F32.PACK_AB R0, RZ, R0 ;  /* 0x00000000ff00723e */ /* 0x000fca00000010ff */
[----:B------:R4:W-:Y:S02]  /*6550*/  STG.E.U16 desc[UR36][R2.64], R0 ;  /* 0x0000000002007986 */ /* 0x0009e4000c101524 */
.L_x_3448:
        /* <DEDUP_REMOVED lines=25> */
.L_x_3481:
[----:B------:R-:W-:-:S06]  /*66f0*/  HADD2.F32 R5, -RZ, R24.H0_H0 ;  /* 0x20000018ff057230 */ /* 0x000fcc0000004100 */
[----:B------:R-:W0:Y:S02]  /*6700*/  F2I.S64.TRUNC R4, R5 ;  /* 0x0000000500047311 */ /* 0x000e24000020d900 */
[----:B0-----:R4:W-:Y:S01]  /*6710*/  STG.E.U8 desc[UR36][R2.64], R4 ;  /* 0x0000000402007986 */ /* 0x0019e2000c101124 */
[----:B------:R-:W-:Y:S05]  /*6720*/  BRA `(.L_x_3483) ;  /* 0x0000000c006c7947 */ /* 0x000fea0003800000 */
.L_x_3480:
        /* <DEDUP_REMOVED lines=10> */
.L_x_3485:
[----:B------:R-:W-:-:S04]  /*67d0*/  HADD2.F32 R24, -RZ, R24.H0_H0 ;  /* 0x20000018ff187230 */ /* 0x000fc80000004100 */
[----:B------:R-:W0:Y:S02]  /*67e0*/  F2I.FTZ.TRUNC.NTZ R5, R24 ;  /* 0x0000001800057305 */ /* 0x000e24000021f100 */
[----:B0-----:R2:W-:Y:S01]  /*67f0*/  STG.E desc[UR36][R2.64], R5 ;  /* 0x0000000502007986 */ /* 0x0015e2000c101924 */
[----:B------:R-:W-:Y:S05]  /*6800*/  BRA `(.L_x_3483) ;  /* 0x0000000c00347947 */ /* 0x000fea0003800000 */
.L_x_3484:
[----:B------:R-:W-:-:S04]  /*6810*/  HADD2.F32 R24, -RZ, R24.H0_H0 ;  /* 0x20000018ff187230 */ /* 0x000fc80000004100 */
[----:B------:R-:W0:Y:S02]  /*6820*/  F2I.FTZ.TRUNC.NTZ R5, R24 ;  /* 0x0000001800057305 */ /* 0x000e24000021f100 */
[----:B0-----:R0:W-:Y:S01]  /*6830*/  STG.E.U16 desc[UR36][R2.64], R5 ;  /* 0x0000000502007986 */ /* 0x0011e2000c101524 */
[----:B------:R-:W-:Y:S05]  /*6840*/  BRA `(.L_x_3483) ;  /* 0x0000000c00247947 */ /* 0x000fea0003800000 */
.L_x_3479:
        /* <DEDUP_REMOVED lines=9> */
.L_x_3487:
[----:B------:R0:W-:Y:S01]  /*68e0*/  STG.E.U16 desc[UR36][R2.64], R24 ;  /* 0x0000001802007986 */ /* 0x0001e2000c101524 */
[----:B------:R-:W-:Y:S05]  /*68f0*/  BRA `(.L_x_3483) ;  /* 0x0000000800f87947 */ /* 0x000fea0003800000 */
.L_x_3486:
        /* <DEDUP_REMOVED lines=10> */
.L_x_3489:
[----:B------:R-:W-:-:S05]  /*69a0*/  HADD2.F32 R0, -RZ, R24.H0_H0 ;  /* 0x20000018ff007230 */ /* 0x000fca0000004100 */
[----:B------:R-:W-:-:S04]  /*69b0*/  F2FP.F16.F32.PACK_AB R0, RZ, R0 ;  /* 0x00000000ff00723e */ /* 0x000fc800000000ff */
[----:B------:R-:W-:-:S05]  /*69c0*/  PRMT R0, R0, 0x5410, RZ ;  /* 0x0000541000007816 */ /* 0x000fca00000000ff */
[----:B------:R0:W-:Y:S01]  /*69d0*/  STG.E desc[UR36][R2.64], R0 ;  /* 0x0000000002007986 */ /* 0x0001e2000c101924 */
[----:B------:R-:W-:Y:S05]  /*69e0*/  BRA `(.L_x_3483) ;  /* 0x0000000800bc7947 */ /* 0x000fea0003800000 */
.L_x_3488:
[----:B------:R-:W-:-:S05]  /*69f0*/  HADD2.F32 R4, -RZ, R24.H0_H0 ;  /* 0x20000018ff047230 */ /* 0x000fca0000004100 */
[----:B------:R-:W-:-:S06]  /*6a00*/  FMUL.FTZ R4, R4, 1 ;  /* 0x3f80000004047820 */ /* 0x000fcc0000410000 */
[----:B------:R-:W0:Y:S02]  /*6a10*/  F2F.F64.F32 R4, R4 ;  /* 0x0000000400047310 */ /* 0x000e240000201800 */
[----:B0-----:R0:W-:Y:S01]  /*6a20*/  STG.E.64 desc[UR36][R2.64], R4 ;  /* 0x0000000402007986 */ /* 0x0011e2000c101b24 */
[----:B------:R-:W-:Y:S05]  /*6a30*/  BRA `(.L_x_3483) ;  /* 0x0000000800a87947 */ /* 0x000fea0003800000 */
.L_x_3478:
        /* <DEDUP_REMOVED lines=14> */
.L_x_3493:
        /* <DEDUP_REMOVED lines=18> */
.L_x_3496:
[----:B------:R-:W-:-:S04]  /*6c40*/  SHF.R.U32.HI R5, RZ, 0x18, R5 ;  /* 0x00000018ff057819 */ /* 0x000fc80000011605 */
[----:B------:R-:W-:-:S07]  /*6c50*/  LOP3.LUT R0, R0, 0x80, R5, 0xf8, !PT ;  /* 0x0000008000007812 */ /* 0x000fce00078ef805 */
.L_x_3495:
[----:B------:R-:W-:Y:S05]  /*6c60*/  BSYNC.RECONVERGENT B0 ;  /* 0x0000000000007941 */ /* 0x000fea0003800200 */
.L_x_3494:
[----:B------:R0:W-:Y:S01]  /*6c70*/  STG.E.U8 desc[UR36][R2.64], R0 ;  /* 0x0000000002007986 */ /* 0x0001e2000c101124 */
[----:B------:R-:W-:Y:S05]  /*6c80*/  BRA `(.L_x_3483) ;  /* 0x0000000800147947 */ /* 0x000fea0003800000 */
.L_x_3492:
        /* <DEDUP_REMOVED lines=18> */
.L_x_3499:
[----:B------:R-:W-:-:S04]  /*6db0*/  SHF.R.U32.HI R5, RZ, 0x18, R5 ;  /* 0x00000018ff057819 */ /* 0x000fc80000011605 */
[----:B------:R-:W-:-:S07]  /*6dc0*/  LOP3.LUT R0, R0, 0x80, R5, 0xf8, !PT ;  /* 0x0000008000007812 */ /* 0x000fce00078ef805 */
.L_x_3498:
[----:B------:R-:W-:Y:S05]  /*6dd0*/  BSYNC.RECONVERGENT B0 ;  /* 0x0000000000007941 */ /* 0x000fea0003800200 */
.L_x_3497:
[----:B------:R0:W-:Y:S01]  /*6de0*/  STG.E.U8 desc[UR36][R2.64], R0 ;  /* 0x0000000002007986 */ /* 0x0001e2000c101124 */
[----:B------:R-:W-:Y:S05]  /*6df0*/  BRA `(.L_x_3483) ;  /* 0x0000000400b87947 */ /* 0x000fea0003800000 */
.L_x_3491:
        /* <DEDUP_REMOVED lines=22> */
.L_x_3501:
[----:B------:R-:W-:-:S06]  /*6f60*/  HADD2.F32 R4, -RZ, R24.H0_H0 ;  /* 0x20000018ff047230 */ /* 0x000fcc0000004100 */
[----:B------:R-:W0:Y:S02]  /*6f70*/  F2I.U64.TRUNC R4, R4 ;  /* 0x0000000400047311 */ /* 0x000e24000020d800 */
[----:B0-----:R0:W-:Y:S01]  /*6f80*/  STG.E.64 desc[UR36][R2.64], R4 ;  /* 0x0000000402007986 */ /* 0x0011e2000c101b24 */
[----:B------:R-:W-:Y:S05]  /*6f90*/  BRA `(.L_x_3483) ;  /* 0x0000000400507947 */ /* 0x000fea0003800000 */
.L_x_3500:
[----:B------:R-:W-:-:S04]  /*6fa0*/  HADD2.F32 R24, -RZ, R24.H0_H0 ;  /* 0x20000018ff187230 */ /* 0x000fc80000004100 */
[----:B------:R-:W0:Y:S02]  /*6fb0*/  F2I.FTZ.U32.TRUNC.NTZ R5, R24 ;  /* 0x0000001800057305 */ /* 0x000e24000021f000 */
[----:B0-----:R0:W-:Y:S01]  /*6fc0*/  STG.E desc[UR36][R2.64], R5 ;  /* 0x0000000502007986 */ /* 0x0011e2000c101924 */
[----:B------:R-:W-:Y:S05]  /*6fd0*/  BRA `(.L_x_3483) ;  /* 0x0000000400407947 */ /* 0x000fea0003800000 */
.L_x_3490:
        /* <DEDUP_REMOVED lines=11> */
.L_x_3503:
[----:B------:R-:W-:Y:S01]  /*7090*/  HADD2.F32 R24, -RZ, R24.H0_H0 ;  /* 0x20000018ff187230 */ /* 0x000fe20000004100 */
[----:B------:R-:W-:-:S04]  /*70a0*/  CS2R R6, SRZ ;  /* 0x0000000000067805 */ /* 0x000fc8000001ff00 */
[----:B------:R-:W-:-:S06]  /*70b0*/  FMUL.FTZ R4, R24, 1 ;  /* 0x3f80000018047820 */ /* 0x000fcc0000410000 */
[----:B------:R-:W0:Y:S02]  /*70c0*/  F2F.F64.F32 R4, R4 ;  /* 0x0000000400047310 */ /* 0x000e240000201800 */
[----:B0-----:R0:W-:Y:S01]  /*70d0*/  STG.E.128 desc[UR36][R2.64], R4 ;  /* 0x0000000402007986 */ /* 0x0011e2000c101d24 */
[----:B------:R-:W-:Y:S05]  /*70e0*/  BRA `(.L_x_3483) ;  /* 0x0000000000fc7947 */ /* 0x000fea0003800000 */
.L_x_3502:
[----:B------:R-:W-:-:S13]  /*70f0*/  ISETP.NE.AND P0, PT, R0, 0xf, PT ;  /* 0x0000000f0000780c */ /* 0x000fda0003f05270 */
[----:B------:R-:W-:Y:S05]  /*7100*/  @!P0 BRA `(.L_x_3504) ;  /* 0x0000000000e88947 */ /* 0x000fea0003800000 */
[----:B------:R-:W-:-:S13]  /*7110*/  ISETP.NE.AND P0, PT, R0, 0x17, PT ;  /* 0x000000170000780c */ /* 0x000fda0003f05270 */
[----:B------:R-:W-:Y:S05]  /*7120*/  @!P0 BRA `(.L_x_3505) ;  /* 0x0000000000908947 */ /* 0x000fea0003800000 */
[----:B------:R-:W-:-:S13]  /*7130*/  ISETP.NE.AND P0, PT, R0, 0x18, PT ;  /* 0x000000180000780c */ /* 0x000fda0003f05270 */
[----:B------:R-:W-:Y:S05]  /*7140*/  @!P0 BRA `(.L_x_3506) ;  /* 0x0000000000448947 */ /* 0x000fea0003800000 */
.L_x_3482:
        /* <DEDUP_REMOVED lines=16> */
.L_x_3507:
[----:B------:R-:W-:Y:S05]  /*7250*/  BRA `(.L_x_3483) ;  /* 0x0000000000a07947 */ /* 0x000fea0003800000 */
.L_x_3506:
        /* <DEDUP_REMOVED lines=13> */
.L_x_3509:
[----:B------:R-:W-:Y:S05]  /*7330*/  BSYNC.RECONVERGENT B0 ;  /* 0x0000000000007941 */ /* 0x000fea0003800200 */
.L_x_3508:
[----:B------:R-:W-:-:S05]  /*7340*/  LOP3.LUT R5, R0, 0x80, R5, 0xf8, !PT ;  /* 0x0000008000057812 */ /* 0x000fca00078ef805 */
[----:B------:R0:W-:Y:S01]  /*7350*/  STG.E.U8 desc[UR36][R2.64], R5 ;  /* 0x0000000502007986 */ /* 0x0001e2000c101124 */
[----:B------:R-:W-:Y:S05]  /*7360*/  BRA `(.L_x_3483) ;  /* 0x00000000005c7947 */ /* 0x000fea0003800000 */
.L_x_3505:
        /* <DEDUP_REMOVED lines=12> */
.L_x_3511:
[----:B------:R-:W-:Y:S01]  /*7430*/  IMAD.MOV.U32 R0, RZ, RZ, 0x7f ;  /* 0x0000007fff007424 */ /* 0x000fe200078e00ff */
[----:B------:R-:W-:-:S04]  /*7440*/  ISETP.GT.U32.AND P0, PT, R4, 0x7f800000, PT ;  /* 0x7f8000000400780c */ /* 0x000fc80003f04070 */
[----:B------:R-:W-:-:S09]  /*7450*/  SEL R0, R0, 0x7c, P0 ;  /* 0x0000007c00007807 */ /* 0x000fd20000000000 */
.L_x_3512:
[----:B------:R-:W-:Y:S05]  /*7460*/  BSYNC.RECONVERGENT B0 ;  /* 0x0000000000007941 */ /* 0x000fea0003800200 */
.L_x_3510:
[----:B------:R-:W-:-:S04]  /*7470*/  SHF.R.U32.HI R5, RZ, 0x18, R5 ;  /* 0x00000018ff057819 */ /* 0x000fc80000011605 */
[----:B------:R-:W-:-:S05]  /*7480*/  LOP3.LUT R5, R0, 0x80, R5, 0xf8, !PT ;  /* 0x0000008000057812 */ /* 0x000fca00078ef805 */
[----:B------:R0:W-:Y:S01]  /*7490*/  STG.E.U8 desc[UR36][R2.64], R5 ;  /* 0x0000000502007986 */ /* 0x0001e2000c101124 */
[----:B------:R-:W-:Y:S05]  /*74a0*/  BRA `(.L_x_3483) ;  /* 0x00000000000c7947 */ /* 0x000fea0003800000 */
.L_x_3504:
[----:B------:R-:W-:-:S05]  /*74b0*/  HADD2.F32 R0, -RZ, R24.H0_H0 ;  /* 0x20000018ff007230 */ /* 0x000fca0000004100 */
[----:B------:R-:W-:-:S05]  /*74c0*/  F2FP.BF16.F32.PACK_AB R0, RZ, R0 ;  /* 0x00000000ff00723e */ /* 0x000fca00000010ff */
[----:B------:R0:W-:Y:S02]  /*74d0*/  STG.E.U16 desc[UR36][R2.64], R0 ;  /* 0x0000000002007986 */ /* 0x0001e4000c101524 */
.L_x_3483:
[----:B------:R-:W-:-:S07]  /*74e0*/  VIADD R19, R19, 0x80 ;  /* 0x0000008013137836 */ /* 0x000fce0000000000 */
.L_x_3442:
[----:B------:R-:W-:Y:S05]  /*74f0*/  BSYNC.RECONVERGENT B6 ;  /* 0x0000000000067941 */ /* 0x000fea0003800200 */
.L_x_3441:
        /* <DEDUP_REMOVED lines=23> */
.L_x_3516:
[----:B------:R-:W-:-:S06]  /*7670*/  HADD2.F32 R5, -RZ, R23.H0_H0 ;  /* 0x20000017ff057230 */ /* 0x000fcc0000004100 */
[----:B------:R-:W0:Y:S02]  /*7680*/  F2I.S64.TRUNC R4, R5 ;  /* 0x0000000500047311 */ /* 0x000e24000020d900 */
[----:B0-----:R-:W-:Y:S01]  /*7690*/  STG.E.U8 desc[UR36][R2.64], R4 ;  /* 0x0000000402007986 */ /* 0x001fe2000c101124 */
[----:B------:R-:W-:Y:S05]  /*76a0*/  EXIT ;  /* 0x000000000000794d */ /* 0x000fea0003800000 */
.L_x_3515:
        /* <DEDUP_REMOVED lines=10> */
.L_x_3519:
[----:B------:R-:W-:-:S06]  /*7750*/  HADD2.F32 R23, -RZ, R23.H0_H0 ;  /* 0x20000017ff177230 */ /* 0x000fcc0000004100 */
[----:B------:R-:W0:Y:S02]  /*7760*/  F2I.FTZ.TRUNC.NTZ R23, R23 ;  /* 0x0000001700177305 */ /* 0x000e24000021f100 */
[----:B0-----:R-:W-:Y:S01]  /*7770*/  STG.E desc[UR36][R2.64], R23 ;  /* 0x0000001702007986 */ /* 0x001fe2000c101924 */
[----:B------:R-:W-:Y:S05]  /*7780*/  EXIT ;  /* 0x000000000000794d */ /* 0x000fea0003800000 */
.L_x_3518:
[----:B------:R-:W-:-:S06]  /*7790*/  HADD2.F32 R23, -RZ, R23.H0_H0 ;  /* 0x20000017ff177230 */ /* 0x000fcc0000004100 */
[----:B------:R-:W0:Y:S02]  /*77a0*/  F2I.FTZ.TRUNC.NTZ R23, R23 ;  /* 0x0000001700177305 */ /* 0x000e24000021f100 */
[----:B0-----:R-:W-:Y:S01]  /*77b0*/  STG.E.U16 desc[UR36][R2.64], R23 ;  /* 0x0000001702007986 */ /* 0x001fe2000c101524 */
[----:B------:R-:W-:Y:S05]  /*77c0*/  EXIT ;  /* 0x000000000000794d */ /* 0x000fea0003800000 */
.L_x_3514:
        /* <DEDUP_REMOVED lines=9> */
.L_x_3521:
[----:B------:R-:W-:Y:S01]  /*7860*/  STG.E.U16 desc[UR36][R2.64], R23 ;  /* 0x0000001702007986 */ /* 0x000fe2000c101524 */
[----:B------:R-:W-:Y:S05]  /*7870*/  EXIT ;  /* 0x000000000000794d */ /* 0x000fea0003800000 */
.L_x_3520:
        /* <DEDUP_REMOVED lines=10> */
.L_x_3523:
[----:B------:R-:W-:-:S05]  /*7920*/  HADD2.F32 R0, -RZ, R23.H0_H0 ;  /* 0x20000017ff007230 */ /* 0x000fca0000004100 */
[----:B------:R-:W-:-:S04]  /*7930*/  F2FP.F16.F32.PACK_AB R0, RZ, R0 ;  /* 0x00000000ff00723e */ /* 0x000fc800000000ff */
[----:B------:R-:W-:-:S05]  /*7940*/  PRMT R0, R0, 0x5410, RZ ;  /* 0x0000541000007816 */ /* 0x000fca00000000ff */
[----:B------:R-:W-:Y:S01]  /*7950*/  STG.E desc[UR36][R2.64], R0 ;  /* 0x0000000002007986 */ /* 0x000fe2000c101924 */
[----:B------:R-:W-:Y:S05]  /*7960*/  EXIT ;  /* 0x000000000000794d */ /* 0x000fea0003800000 */
.L_x_3522:
[----:B------:R-:W-:-:S05]  /*7970*/  HADD2.F32 R4, -RZ, R23.H0_H0 ;  /* 0x20000017ff047230 */ /* 0x000fca0000004100 */
[----:B------:R-:W-:-:S06]  /*7980*/  FMUL.FTZ R4, R4, 1 ;  /* 0x3f80000004047820 */ /* 0x000fcc0000410000 */
[----:B------:R-:W0:Y:S02]  /*7990*/  F2F.F64.F32 R4, R4 ;  /* 0x0000000400047310 */ /* 0x000e240000201800 */
[----:B0-----:R-:W-:Y:S01]  /*79a0*/  STG.E.64 desc[UR36][R2.64], R4 ;  /* 0x0000000402007986 */ /* 0x001fe2000c101b24 */
[----:B------:R-:W-:Y:S05]  /*79b0*/  EXIT ;  /* 0x000000000000794d */ /* 0x000fea0003800000 */
.L_x_3513:
        /* <DEDUP_REMOVED lines=14> */
.L_x_3527:
        /* <DEDUP_REMOVED lines=18> */
.L_x_3530:
[----:B------:R-:W-:-:S04]  /*7bc0*/  SHF.R.U32.HI R5, RZ, 0x18, R5 ;  /* 0x00000018ff057819 */ /* 0x000fc80000011605 */
[----:B------:R-:W-:-:S07]  /*7bd0*/  LOP3.LUT R0, R0, 0x80, R5, 0xf8, !PT ;  /* 0x0000008000007812 */ /* 0x000fce00078ef805 */
.L_x_3529:
[----:B------:R-:W-:Y:S05]  /*7be0*/  BSYNC.RECONVERGENT B0 ;  /* 0x0000000000007941 */ /* 0x000fea0003800200 */
.L_x_3528:
[----:B------:R-:W-:Y:S01]  /*7bf0*/  STG.E.U8 desc[UR36][R2.64], R0 ;  /* 0x0000000002007986 */ /* 0x000fe2000c101124 */
[----:B------:R-:W-:Y:S05]  /*7c00*/  EXIT ;  /* 0x000000000000794d */ /* 0x000fea0003800000 */
.L_x_3526:
        /* <DEDUP_REMOVED lines=18> */
.L_x_3533:
[----:B------:R-:W-:-:S04]  /*7d30*/  SHF.R.U32.HI R5, RZ, 0x18, R5 ;  /* 0x00000018ff057819 */ /* 0x000fc80000011605 */
[----:B------:R-:W-:-:S07]  /*7d40*/  LOP3.LUT R0, R0, 0x80, R5, 0xf8, !PT ;  /* 0x0000008000007812 */ /* 0x000fce00078ef805 */
.L_x_3532:
[----:B------:R-:W-:Y:S05]  /*7d50*/  BSYNC.RECONVERGENT B0 ;  /* 0x0000000000007941 */ /* 0x000fea0003800200 */
.L_x_3531:
[----:B------:R-:W-:Y:S01]  /*7d60*/  STG.E.U8 desc[UR36][R2.64], R0 ;  /* 0x0000000002007986 */ /* 0x000fe2000c101124 */
[----:B------:R-:W-:Y:S05]  /*7d70*/  EXIT ;  /* 0x000000000000794d */ /* 0x000fea0003800000 */
.L_x_3525:
        /* <DEDUP_REMOVED lines=22> */
.L_x_3535:
[----:B------:R-:W-:-:S06]  /*7ee0*/  HADD2.F32 R4, -RZ, R23.H0_H0 ;  /* 0x20000017ff047230 */ /* 0x000fcc0000004100 */
[----:B------:R-:W0:Y:S02]  /*7ef0*/  F2I.U64.TRUNC R4, R4 ;  /* 0x0000000400047311 */ /* 0x000e24000020d800 */
[----:B0-----:R-:W-:Y:S01]  /*7f00*/  STG.E.64 desc[UR36][R2.64], R4 ;  /* 0x0000000402007986 */ /* 0x001fe2000c101b24 */
[----:B------:R-:W-:Y:S05]  /*7f10*/  EXIT ;  /* 0x000000000000794d */ /* 0x000fea0003800000 */
.L_x_3534:
[----:B------:R-:W-:-:S06]  /*7f20*/  HADD2.F32 R23, -RZ, R23.H0_H0 ;  /* 0x20000017ff177230 */ /* 0x000fcc0000004100 */
[----:B------:R-:W0:Y:S02]  /*7f30*/  F2I.FTZ.U32.TRUNC.NTZ R23, R23 ;  /* 0x0000001700177305 */ /* 0x000e24000021f000 */
[----:B0-----:R-:W-:Y:S01]  /*7f40*/  STG.E desc[UR36][R2.64], R23 ;  /* 0x0000001702007986 */ /* 0x001fe2000c101924 */
[----:B------:R-:W-:Y:S05]  /*7f50*/  EXIT ;  /* 0x000000000000794d */ /* 0x000fea0003800000 */
.L_x_3524:
        /* <DEDUP_REMOVED lines=11> */
.L_x_3537:
[----:B------:R-:W-:Y:S01]  /*8010*/  HADD2.F32 R23, -RZ, R23.H0_H0 ;  /* 0x20000017ff177230 */ /* 0x000fe20000004100 */
[----:B------:R-:W-:-:S04]  /*8020*/  CS2R R6, SRZ ;  /* 0x0000000000067805 */ /* 0x000fc8000001ff00 */
[----:B------:R-:W-:-:S06]  /*8030*/  FMUL.FTZ R4, R23, 1 ;  /* 0x3f80000017047820 */ /* 0x000fcc0000410000 */
[----:B------:R-:W0:Y:S02]  /*8040*/  F2F.F64.F32 R4, R4 ;  /* 0x0000000400047310 */ /* 0x000e240000201800 */
[----:B0-----:R-:W-:Y:S01]  /*8050*/  STG.E.128 desc[UR36][R2.64], R4 ;  /* 0x0000000402007986 */ /* 0x001fe2000c101d24 */
[----:B------:R-:W-:Y:S05]  /*8060*/  EXIT ;  /* 0x000000000000794d */ /* 0x000fea0003800000 */
.L_x_3536:
[----:B------:R-:W-:-:S13]  /*8070*/  ISETP.NE.AND P0, PT, R0, 0xf, PT ;  /* 0x0000000f0000780c */ /* 0x000fda0003f05270 */
[----:B------:R-:W-:Y:S05]  /*8080*/  @!P0 BRA `(.L_x_3538) ;  /* 0x0000000000e88947 */ /* 0x000fea0003800000 */
[----:B------:R-:W-:-:S13]  /*8090*/  ISETP.NE.AND P0, PT, R0, 0x17, PT ;  /* 0x000000170000780c */ /* 0x000fda0003f05270 */
[----:B------:R-:W-:Y:S05]  /*80a0*/  @!P0 BRA `(.L_x_3539) ;  /* 0x0000000000908947 */ /* 0x000fea0003800000 */
[----:B------:R-:W-:-:S13]  /*80b0*/  ISETP.NE.AND P0, PT, R0, 0x18, PT ;  /* 0x000000180000780c */ /* 0x000fda0003f05270 */
[----:B------:R-:W-:Y:S05]  /*80c0*/  @!P0 BRA `(.L_x_3540) ;  /* 0x0000000000448947 */ /* 0x000fea0003800000 */
.L_x_3517:
        /* <DEDUP_REMOVED lines=16> */
.L_x_3541:
[----:B------:R-:W-:Y:S05]  /*81d0*/  EXIT ;  /* 0x000000000000794d */ /* 0x000fea0003800000 */
.L_x_3540:
        /* <DEDUP_REMOVED lines=13> */
.L_x_3543:
[----:B------:R-:W-:Y:S05]  /*82b0*/  BSYNC.RECONVERGENT B0 ;  /* 0x0000000000007941 */ /* 0x000fea0003800200 */
.L_x_3542:
[----:B------:R-:W-:-:S05]  /*82c0*/  LOP3.LUT R5, R0, 0x80, R5, 0xf8, !PT ;  /* 0x0000008000057812 */ /* 0x000fca00078ef805 */
[----:B------:R-:W-:Y:S01]  /*82d0*/  STG.E.U8 desc[UR36][R2.64], R5 ;  /* 0x0000000502007986 */ /* 0x000fe2000c101124 */
[----:B------:R-:W-:Y:S05]  /*82e0*/  EXIT ;  /* 0x000000000000794d */ /* 0x000fea0003800000 */
.L_x_3539:
        /* <DEDUP_REMOVED lines=12> */
.L_x_3545:
[----:B------:R-:W-:Y:S01]  /*83b0*/  IMAD.MOV.U32 R0, RZ, RZ, 0x7f ;  /* 0x0000007fff007424 */ /* 0x000fe200078e00ff */
[----:B------:R-:W-:-:S04]  /*83c0*/  ISETP.GT.U32.AND P0, PT, R4, 0x7f800000, PT ;  /* 0x7f8000000400780c */ /* 0x000fc80003f04070 */
[----:B------:R-:W-:-:S09]  /*83d0*/  SEL R0, R0, 0x7c, P0 ;  /* 0x0000007c00007807 */ /* 0x000fd20000000000 */
.L_x_3546:
[----:B------:R-:W-:Y:S05]  /*83e0*/  BSYNC.RECONVERGENT B0 ;  /* 0x0000000000007941 */ /* 0x000fea0003800200 */
.L_x_3544:
[----:B------:R-:W-:-:S04]  /*83f0*/  SHF.R.U32.HI R5, RZ, 0x18, R5 ;  /* 0x00000018ff057819 */ /* 0x000fc80000011605 */
[----:B------:R-:W-:-:S05]  /*8400*/  LOP3.LUT R5, R0, 0x80, R5, 0xf8, !PT ;  /* 0x0000008000057812 */ /* 0x000fca00078ef805 */
[----:B------:R-:W-:Y:S01]  /*8410*/  STG.E.U8 desc[UR36][R2.64], R5 ;  /* 0x0000000502007986 */ /* 0x000fe2000c101124 */
[----:B------:R-:W-:Y:S05]  /*8420*/  EXIT ;  /* 0x000000000000794d */ /* 0x000fea0003800000 */
.L_x_3538:
[----:B------:R-:W-:-:S05]  /*8430*/  HADD2.F32 R0, -RZ, R23.H0_H0 ;  /* 0x20000017ff007230 */ /* 0x000fca0000004100 */
[----:B------:R-:W-:-:S05]  /*8440*/  F2FP.BF16.F32.PACK_AB R0, RZ, R0 ;  /* 0x00000000ff00723e */ /* 0x000fca00000010ff */
[----:B------:R-:W-:Y:S01]  /*8450*/  STG.E.U16 desc[UR36][R2.64], R0 ;  /* 0x0000000002007986 */ /* 0x000fe2000c101524 */
[----:B------:R-:W-:Y:S05]  /*8460*/  EXIT ;  /* 0x000000000000794d */ /* 0x000fea0003800000 */
.L_x_3547:
        /* <DEDUP_REMOVED lines=9> */
.L_x_19438:


//--------------------- .text._ZN2at6native18elementwise_kernelILi128ELi4EZNS0_22gpu_kernel_impl_nocastINS0_13BUnaryFunctorIN3c104HalfES5_S5_NS0_15binary_internal10DivFunctorIS5_EEEEEEvRNS_18TensorIteratorBaseERKT_EUliE_EEviT1_ --------------------------
	.section	.text._ZN2at6native18elementwise_kernelILi128ELi4EZNS0_22gpu_kernel_impl_nocastINS0_13BUnaryFunctorIN3c104HalfES5_S5_NS0_15binary_internal10DivFunctorIS5_EEEEEEvRNS_18TensorIteratorBaseERKT_EUliE_EEviT1_,"ax",@progbits
	.align	128
        .global         _ZN2at6native18elementwise_kernelILi128ELi4EZNS0_22gpu_kernel_impl_nocastINS0_13BUnaryFunctorIN3c104HalfES5_S5_NS0_15binary_internal10DivFunctorIS5_EEEEEEvRNS_18TensorIteratorBaseERKT_EUliE_EEviT1_
        .type           _ZN2at6native18elementwise_kernelILi128ELi4EZNS0_22gpu_kernel_impl_nocastINS0_13BUnaryFunctorIN3c104HalfES5_S5_NS0_15binary_internal10DivFunctorIS5_EEEEEEvRNS_18TensorIteratorBaseERKT_EUliE_EEviT1_,@function
        .size           _ZN2at6native18elementwise_kernelILi128ELi4EZNS0_22gpu_kernel_impl_nocastINS0_13BUnaryFunctorIN3c104HalfES5_S5_NS0_15binary_internal10DivFunctorIS5_EEEEEEvRNS_18TensorIteratorBaseERKT_EUliE_EEviT1_,(.L_x_19439 - _ZN2at6native18elementwise_kernelILi128ELi4EZNS0_22gpu_kernel_impl_nocastINS0_13BUnaryFunctorIN3c104HalfES5_S5_NS0_15binary_internal10DivFunctorIS5_EEEEEEvRNS_18TensorIteratorBaseERKT_EUliE_EEviT1_)
        .other          _ZN2at6native18elementwise_kernelILi128ELi4EZNS0_22gpu_kernel_impl_nocastINS0_13BUnaryFunctorIN3c104HalfES5_S5_NS0_15binary_internal10DivFunctorIS5_EEEEEEvRNS_18TensorIteratorBaseERKT_EUliE_EEviT1_,@"STO_CUDA_ENTRY STV_DEFAULT"
_ZN2at6native18elementwise_kernelILi128ELi4EZNS0_22gpu_kernel_impl_nocastINS0_13BUnaryFunctorIN3c104HalfES5_S5_NS0_15binary_internal10DivFunctorIS5_EEEEEEvRNS_18TensorIteratorBaseERKT_EUliE_EEviT1_:
.text._ZN2at6native18elementwise_kernelILi128ELi4EZNS0_22gpu_kernel_impl_nocastINS0_13BUnaryFunctorIN3c104HalfES5_S5_NS0_15binary_internal10DivFunctorIS5_EEEEEEvRNS_18TensorIteratorBaseERKT_EUliE_EEviT1_:
        /* <DEDUP_REMOVED lines=14> */
[----:B------:R-:W0:Y:S02]  /*00e0*/  LDC.64 R4, c[0x0][0x588] ;  /* 0x00016200ff047b82 */ /* 0x000e240000000a00 */
[----:B0-----:R-:W2:Y:S06]  /*00f0*/  LDG.E.U16 R4, desc[UR6][R4.64] ;  /* 0x0000000604047981 */ /* 0x001eac000c1e1500 */
[----:B------:R-:W0:Y:S01]  /*0100*/  LDC.U16 R2, c[0x0][0x592] ;  /* 0x00016480ff027b82 */ /* 0x000e220000000400 */
[----:B------:R-:W-:-:S04]  /*0110*/  IADD3 R3, PT, PT, R3, 0x80, RZ ;  /* 0x0000008003037810 */ /* 0x000fc80007ffe0ff */
[----:B------:R-:W-:-:S03]  /*0120*/  ISETP.GE.AND P0, PT, R3, UR4, PT ;  /* 0x0000000403007c0c */ /* 0x000fc6000bf06270 */
[----:B------:R-:W1:Y:S10]  /*0130*/  LDC.64 R6, c[0x0][0x580] ;  /* 0x00016000ff067b82 */ /* 0x000e740000000a00 */
[----:B------:R-:W-:Y:S05]  /*0140*/  @P0 BREAK.RELIABLE B1 ;  /* 0x0000000000010942 */ /* 0x000fea0003800100 */
[----:B0-----:R-:W-:-:S04]  /*0150*/  HADD2.F32 R2, -RZ, R2.H0_H0 ;  /* 0x20000002ff027230 */ /* 0x001fc80000004100 */
[----:B------:R-:W0:Y:S01]  /*0160*/  MUFU.RCP R9, R2 ;  /* 0x0000000200097308 */ /* 0x000e220000001000 */
[----:B--2---:R-:W-:-:S05]  /*0170*/  HADD2.F32 R0, -RZ, R4.H0_H0 ;  /* 0x20000004ff007230 */ /* 0x004fca0000004100 */
[----:B0-----:R-:W-:-:S05]  /*0180*/  FMUL.FTZ R0, R0, R9 ;  /* 0x0000000900007220 */ /* 0x001fca0000410000 */
[----:B------:R-:W-:-:S05]  /*0190*/  F2FP.F16.F32.PACK_AB R0, RZ, R0 ;  /* 0x00000000ff00723e */ /* 0x000fca00000000ff */
[----:B-1----:R0:W-:Y:S01]  /*01a0*/  STG.E.U16 desc[UR6][R6.64], R0 ;  /* 0x0000000006007986 */ /* 0x0021e2000c101506 */
[----:B------:R-:W-:Y:S05]  /*01b0*/  @P0 BRA `(.L_x_3552) ;  /* 0x0000000000680947 */ /* 0x000fea0003800000 */
[----:B------:R-:W1:Y:S02]  /*01c0*/  LDC.64 R4, c[0x0][0x588] ;  /* 0x00016200ff047b82 */ /* 0x000e640000000a00 */
[----:B-1----:R-:W2:Y:S06]  /*01d0*/  LDG.E.U16 R4, desc[UR6][R4.64] ;  /* 0x0000000604047981 */ /* 0x002eac000c1e1500 */
[----:B0-----:R-:W0:Y:S01]  /*01e0*/  LDC.U16 R0, c[0x0][0x592] ;  /* 0x00016480ff007b82 */ /* 0x001e220000000400 */
[----:B------:R-:W-:-:S07]  /*01f0*/  IADD3 R3, PT, PT, R3, 0x80, RZ ;  /* 0x0000008003037810 */ /* 0x000fce0007ffe0ff */
[----:B------:R-:W1:Y:S01]  /*0200*/  LDC.64 R6, c[0x0][0x580] ;  /* 0x00016000ff067b82 */ /* 0x000e620000000a00 */
[----:B0-----:R-:W-:-:S04]  /*0210*/  HADD2.F32 R2, -RZ, R0.H0_H0 ;  /* 0x20000000ff027230 */ /* 0x001fc80000004100 */
[----:B------:R-:W0:Y:S01]  /*0220*/  MUFU.RCP R9, R2 ;  /* 0x0000000200097308 */ /* 0x000e220000001000 */
[----:B--2---:R-:W-:-:S05]  /*0230*/  HADD2.F32 R0, -RZ, R4.H0_H0 ;  /* 0x20000004ff007230 */ /* 0x004fca0000004100 */
[----:B0-----:R-:W-:-:S05]  /*0240*/  FMUL.FTZ R0, R0, R9 ;  /* 0x0000000900007220 */ /* 0x001fca0000410000 */
[----:B------:R-:W-:-:S05]  /*0250*/  F2FP.F16.F32.PACK_AB R0, RZ, R0 ;  /* 0x00000000ff00723e */ /* 0x000fca00000000ff */
[----:B-1----:R0:W-:Y:S02]  /*0260*/  STG.E.U16 desc[UR6][R6.64], R0 ;  /* 0x0000000006007986 */ /* 0x0021e4000c101506 */
.L_x_3551:
[----:B------:R-:W-:-:S13]  /*0270*/  ISETP.GE.AND P0, PT, R3, UR4, PT ;  /* 0x0000000403007c0c */ /* 0x000fda000bf06270 */
[----:B------:R-:W-:Y:S05]  /*0280*/  @P0 BREAK.RELIABLE B1 ;  /* 0x0000000000010942 */ /* 0x000fea0003800100 */
[----:B------:R-:W-:Y:S05]  /*0290*/  @P0 BRA `(.L_x_3552) ;  /* 0x0000000000300947 */ /* 0x000fea0003800000 */
[----:B------:R-:W-:Y:S05]  /*02a0*/  BSYNC.RELIABLE B1 ;  /* 0x0000000000017941 */ /* 0x000fea0003800100 */
.L_x_3550:
        /* <DEDUP_REMOVED lines=11> */
.L_x_3552:
[----:B------:R-:W-:Y:S05]  /*0360*/  BSYNC.RECONVERGENT B0 ;  /* 0x0000000000007941 */ /* 0x000fea0003800200 */
.L_x_3549:
[----:B------:R-:W-:Y:S05]  /*0370*/  WARPSYNC.ALL ;  /* 0x0000000000007948 */ /* 0x000fea0003800000 */
[----:B------:R-:W-:-:S13]  /*0380*/  ISETP.GE.AND P0, PT, R3, UR4, PT ;  /* 0x0000000403007c0c */ /* 0x000fda000bf06270 */
[----:B------:R-:W-:Y:S05]  /*0390*/  @P0 EXIT ;  /* 0x000000000000094d */ /* 0x000fea0003800000 */
[----:B------:R-:W2:Y:S02]  /*03a0*/  LDC.64 R2, c[0x0][0x588] ;  /* 0x00016200ff027b82 */ /* 0x000ea40000000a00 */
[----:B--2---:R-:W2:Y:S06]  /*03b0*/  LDG.E.U16 R2, desc[UR6][R2.64] ;  /* 0x0000000602027981 */ /* 0x004eac000c1e1500 */
[----:B01----:R-:W0:Y:S08]  /*03c0*/  LDC.U16 R0, c[0x0][0x592] ;  /* 0x00016480ff007b82 */ /* 0x003e300000000400 */
[----:B------:R-:W1:Y:S01]  /*03d0*/  LDC.64 R4, c[0x0][0x580] ;  /* 0x00016000ff047b82 */ /* 0x000e620000000a00 */
[----:B0-----:R-:W-:-:S04]  /*03e0*/  HADD2.F32 R6, -RZ, R0.H0_H0 ;  /* 0x20000000ff067230 */ /* 0x001fc80000004100 */
[----:B------:R-:W0:Y:S01]  /*03f0*/  MUFU.RCP R7, R6 ;  /* 0x0000000600077308 */ /* 0x000e220000001000 */
[----:B--2---:R-:W-:-:S05]  /*0400*/  HADD2.F32 R0, -RZ, R2.H0_H0 ;  /* 0x20000002ff007230 */ /* 0x004fca0000004100 */
[----:B0-----:R-:W-:-:S05]  /*0410*/  FMUL.FTZ R0, R0, R7 ;  /* 0x0000000700007220 */ /* 0x001fca0000410000 */
[----:B------:R-:W-:-:S05]  /*0420*/  F2FP.F16.F32.PACK_AB R0, RZ, R0 ;  /* 0x00000000ff00723e */ /* 0x000fca00000000ff */
[----:B-1----:R-:W-:Y:S01]  /*0430*/  STG.E.U16 desc[UR6][R4.64], R0 ;  /* 0x0000000004007986 */ /* 0x002fe2000c101506 */
[----:B------:R-:W-:Y:S05]  /*0440*/  EXIT ;  /* 0x000000000000794d */ /* 0x000fea0003800000 */
.L_x_3548:
        /* <DEDUP_REMOVED lines=296> */
[----:B------:R-:W1:Y:S01]  /*16d0*/  @P0 LDC.64 R8, c[0x0][0x578] ;  /* 0x00015e00ff080b82 */ /* 0x000e620000000a00 */
[----:B---3--:R-:W-:-:S05]  /*16e0*/  @P0 IMAD.HI.U32 R6, R11, R14, R10 ;  /* 0x0000000e0b060227 */ /* 0x008fca00078e000a */
[----:B------:R-:W-:Y:S01]  /*16f0*/  @P0 SHF.R.U32.HI R10, RZ, R15, R6 ;  /* 0x0000000fff0a0219 */ /* 0x000fe20000011606 */
[----:B------:R-:W-:-:S03]  /*1700*/  IMAD R6, R13, UR8, R7 ;  /* 0x000000080d067c24 */ /* 0x000fc6000f8e0207 */
[----:B------:R-:W-:Y:S01]  /*1710*/  @P0 IADD3 R10, PT, PT, -R10, RZ, RZ ;  /* 0x000000ff0a0a0210 */ /* 0x000fe20007ffe1ff */
[C---:B--2---:R-:W-:Y:S02]  /*1720*/  IMAD R5, R6.reuse, UR10, R5 ;  /* 0x0000000a06057c24 */ /* 0x044fe4000f8e0205 */
[----:B------:R-:W-:Y:S02]  /*1730*/  IMAD R4, R6, UR11, R4 ;  /* 0x0000000b06047c24 */ /* 0x000fe4000f8e0204 */
[----:B0-----:R-:W-:-:S04]  /*1740*/  @P0 IMAD R10, R10, R17, R11 ;  /* 0x000000110a0a0224 */ /* 0x001fc800078e020b */
[C---:B-1----:R-:W-:Y:S02]  /*1750*/  @P0 IMAD R5, R10.reuse, R8, R5 ;  /* 0x000000080a050224 */ /* 0x042fe400078e0205 */
[----:B------:R-:W-:-:S07]  /*1760*/  @P0 IMAD R4, R10, R9, R4 ;  /* 0x000000090a040224 */ /* 0x000fce00078e0204 */
.L_x_3556:
[----:B------:R-:W0:Y:S02]  /*1770*/  LDCU.128 UR8, c[0x0][0x580] ;  /* 0x0000b000ff0877ac */ /* 0x000e240008000c00 */
[----:B0-----:R-:W-:-:S04]  /*1780*/  IADD3 R6, P0, PT, R4, UR10, RZ ;  /* 0x0000000a04067c10 */ /* 0x001fc8000ff1e0ff */
[----:B------:R-:W-:-:S05]  /*1790*/  IADD3.X R7, PT, PT, RZ, UR11, RZ, P0, !PT ;  /* 0x0000000bff077c10 */ /* 0x000fca00087fe4ff */
[----:B------:R-:W2:Y:S01]  /*17a0*/  LDG.E.U16 R6, desc[UR6][R6.64] ;  /* 0x0000000606067981 */ /* 0x000ea2000c1e1500 */
[----:B------:R-:W0:Y:S01]  /*17b0*/  LDC.U16 R4, c[0x0][0x592] ;  /* 0x00016480ff047b82 */ /* 0x000e220000000400 */
[----:B------:R-:W-:Y:S01]  /*17c0*/  IADD3 R3, PT, PT, R3, 0x80, RZ ;  /* 0x0000008003037810 */ /* 0x000fe20007ffe0ff */
[----:B0-----:R-:W-:-:S06]  /*17d0*/  HADD2.F32 R9, -RZ, R4.H0_H0 ;  /* 0x20000004ff097230 */ /* 0x001fcc0000004100 */
[----:B------:R-:W0:Y:S01]  /*17e0*/  MUFU.RCP R9, R9 ;  /* 0x0000000900097308 */ /* 0x000e220000001000 */
[----:B--2---:R-:W-:-:S05]  /*17f0*/  HADD2.F32 R4, -RZ, R6.H0_H0 ;  /* 0x20000006ff047230 */ /* 0x004fca0000004100 */
[----:B0-----:R-:W-:Y:S01]  /*1800*/  FMUL.FTZ R8, R4, R9 ;  /* 0x0000000904087220 */ /* 0x001fe20000410000 */
[----:B------:R-:W-:-:S04]  /*1810*/  IADD3 R4, P0, PT, R5, UR8, RZ ;  /* 0x0000000805047c10 */ /* 0x000fc8000ff1e0ff */
        /* <DEDUP_REMOVED lines=304> */
.L_x_3558:
[----:B------:R-:W0:Y:S02]  /*2b20*/  LDCU.128 UR8, c[0x0][0x580] ;  /* 0x0000b000ff0877ac */ /* 0x000e240008000c00 */
[----:B0-----:R-:W-:-:S05]  /*2b30*/  IADD3 R6, P0, PT, R4, UR10, RZ ;  /* 0x0000000a04067c10 */ /* 0x001fca000ff1e0ff */
[----:B------:R-:W-:-:S05]  /*2b40*/  IMAD.X R7, RZ, RZ, UR11, P0 ;  /* 0x0000000bff077e24 */ /* 0x000fca00080e06ff */
        /* <DEDUP_REMOVED lines=9> */
[----:B------:R-:W-:-:S05]  /*2be0*/  IADD3.X R5, PT, PT, RZ, UR9, RZ, P0, !PT ;  /* 0x00000009ff057c10 */ /* 0x000fca00087fe4ff */
[----:B------:R0:W-:Y:S02]  /*2bf0*/  STG.E.U16 desc[UR6][R4.64], R8 ;  /* 0x0000000804007986 */ /* 0x0001e4000c101506 */
.L_x_3555:
[----:B------:R-:W-:-:S13]  /*2c00*/  ISETP.GE.AND P0, PT, R3, UR4, PT ;  /* 0x0000000403007c0c */ /* 0x000fda000bf06270 */
[----:B------:R-:W-:Y:S05]  /*2c10*/  @P0 BREAK.RELIABLE B1 ;  /* 0x0000000000010942 */ /* 0x000fea0003800100 */
[----:B------:R-:W-:Y:S05]  /*2c20*/  @P0 BRA `(.L_x_3557) ;  /* 0x0000001000e40947 */ /* 0x000fea0003800000 */
[----:B------:R-:W-:Y:S05]  /*2c30*/  BSYNC.RELIABLE B1 ;  /* 0x0000000000017941 */ /* 0x000fea0003800100 */
.L_x_3554:
        /* <DEDUP_REMOVED lines=298> */
.L_x_3559:
        /* <DEDUP_REMOVED lines=14> */
.L_x_3557:
[----:B------:R-:W-:Y:S05]  /*3fc0*/  BSYNC.RECONVERGENT B0 ;  /* 0x0000000000007941 */ /* 0x000fea0003800200 */
.L_x_3553:
        /* <DEDUP_REMOVED lines=291> */
[----:B------:R-:W3:Y:S02]  /*5200*/  @P0 LDC.64 R12, c[0x0][0x578] ;  /* 0x00015e00ff0c0b82 */ /* 0x000ee40000000a00 */
[----:B------:R-:W-:Y:S02]  /*5210*/  IMAD R4, R4, UR8, R5 ;  /* 0x0000000804047c24 */ /* 0x000fe4000f8e0205 */
[----:B--2---:R-:W-:-:S05]  /*5220*/  @P0 IMAD.HI.U32 R0, R7, R8, R6 ;  /* 0x0000000807000227 */ /* 0x004fca00078e0006 */
[----:B------:R-:W-:Y:S01]  /*5230*/  @P0 SHF.R.U32.HI R0, RZ, R9, R0 ;  /* 0x00000009ff000219 */ /* 0x000fe20000011600 */
[C---:B-1----:R-:W-:Y:S02]  /*5240*/  IMAD R3, R4.reuse, UR4, R3 ;  /* 0x0000000404037c24 */ /* 0x042fe4000f8e0203 */
[----:B------:R-:W-:Y:S01]  /*5250*/  IMAD R2, R4, UR5, R2 ;  /* 0x0000000504027c24 */ /* 0x000fe2000f8e0202 */
[----:B------:R-:W-:-:S05]  /*5260*/  @P0 IADD3 R6, PT, PT, -R0, RZ, RZ ;  /* 0x000000ff00060210 */ /* 0x000fca0007ffe1ff */
[----:B0-----:R-:W-:-:S04]  /*5270*/  @P0 IMAD R6, R11, R6, R7 ;  /* 0x000000060b060224 */ /* 0x001fc800078e0207 */
[C---:B---3--:R-:W-:Y:S02]  /*5280*/  @P0 IMAD R3, R6.reuse, R12, R3 ;  /* 0x0000000c06030224 */ /* 0x048fe400078e0203 */
[----:B------:R-:W-:-:S07]  /*5290*/  @P0 IMAD R2, R6, R13, R2 ;  /* 0x0000000d06020224 */ /* 0x000fce00078e0202 */
.L_x_3560:
[----:B------:R-:W0:Y:S02]  /*52a0*/  LDCU.128 UR8, c[0x0][0x580] ;  /* 0x0000b000ff0877ac */ /* 0x000e240008000c00 */
[----:B0-----:R-:W-:-:S04]  /*52b0*/  IADD3 R4, P0, PT, R2, UR10, RZ ;  /* 0x0000000a02047c10 */ /* 0x001fc8000ff1e0ff */
[----:B------:R-:W-:-:S05]  /*52c0*/  IADD3.X R5, PT, PT, RZ, UR11, RZ, P0, !PT ;  /* 0x0000000bff057c10 */ /* 0x000fca00087fe4ff */
[----:B------:R-:W2:Y:S01]  /*52d0*/  LDG.E.U16 R4, desc[UR6][R4.64] ;  /* 0x0000000604047981 */ /* 0x000ea2000c1e1500 */
[----:B------:R-:W0:Y:S01]  /*52e0*/  LDC.U16 R0, c[0x0][0x592] ;  /* 0x00016480ff007b82 */ /* 0x000e220000000400 */
[----:B------:R-:W-:-:S04]  /*52f0*/  IADD3 R2, P0, PT, R3, UR8, RZ ;  /* 0x0000000803027c10 */ /* 0x000fc8000ff1e0ff */
[----:B------:R-:W-:Y:S01]  /*5300*/  IADD3.X R3, PT, PT, RZ, UR9, RZ, P0, !PT ;  /* 0x00000009ff037c10 */ /* 0x000fe200087fe4ff */
[----:B0-----:R-:W-:-:S04]  /*5310*/  HADD2.F32 R6, -RZ, R0.H0_H0 ;  /* 0x20000000ff067230 */ /* 0x001fc80000004100 */
[----:B------:R-:W0:Y:S01]  /*5320*/  MUFU.RCP R7, R6 ;  /* 0x0000000600077308 */ /* 0x000e220000001000 */
[----:B--2---:R-:W-:-:S05]  /*5330*/  HADD2.F32 R0, -RZ, R4.H0_H0 ;  /* 0x20000004ff007230 */ /* 0x004fca0000004100 */
[----:B0-----:R-:W-:-:S05]  /*5340*/  FMUL.FTZ R0, R0, R7 ;  /* 0x0000000700007220 */ /* 0x001fca0000410000 */
[----:B------:R-:W-:-:S05]  /*5350*/  F2FP.F16.F32.PACK_AB R0, RZ, R0 ;  /* 0x00000000ff00723e */ /* 0x000fca00000000ff */
[----:B------:R-:W-:Y:S01]  /*5360*/  STG.E.U16 desc[UR6][R2.64], R0 ;  /* 0x0000000002007986 */ /* 0x000fe2000c101506 */
[----:B------:R-:W-:Y:S05]  /*5370*/  EXIT ;  /* 0x000000000000794d */ /* 0x000fea0003800000 */
.L_x_3561:
        /* <DEDUP_REMOVED lines=16> */
.L_x_19439:


//--------------------- .text._ZN2at6native27unrolled_elementwise_kernelINS0_13BUnaryFunctorIN3c104HalfES4_S4_NS0_15binary_internal10DivFunctorIS4_EEEESt5arrayIPcLm2EELi4E23TrivialOffsetCalculatorILi1EjESD_NS0_6memory15LoadWithoutCastENSE_16StoreWithoutCastEEEviT_T0_T2_T3_T4_T5_ --------------------------
	.section	.text._ZN2at6native27unrolled_elementwise_kernelINS0_13BUnaryFunctorIN3c104HalfES4_S4_NS0_15binary_internal10DivFunctorIS4_EEEESt5arrayIPcLm2EELi4E23TrivialOffsetCalculatorILi1EjESD_NS0_6memory15LoadWithoutCastENSE_16StoreWithoutCastEEEviT_T0_T2_T3_T4_T5_,"ax",@progbits
	.align	128
        .global         _ZN2at6native27unrolled_elementwise_kernelINS0_13BUnaryFunctorIN3c104HalfES4_S4_NS0_15binary_internal10DivFunctorIS4_EEEESt5arrayIPcLm2EELi4E23TrivialOffsetCalculatorILi1EjESD_NS0_6memory15LoadWithoutCastENSE_16StoreWithoutCastEEEviT_T0_T2_T3_T4_T5_
        .type           _ZN2at6native27unrolled_elementwise_kernelINS0_13BUnaryFunctorIN3c104HalfES4_S4_NS0_15binary_internal10DivFunctorIS4_EEEESt5arrayIPcLm2EELi4E23TrivialOffsetCalculatorILi1EjESD_NS0_6memory15LoadWithoutCastENSE_16StoreWithoutCastEEEviT_T0_T2_T3_T4_T5_,@function
        .size           _ZN2at6native27unrolled_elementwise_kernelINS0_13BUnaryFunctorIN3c104HalfES4_S4_NS0_15binary_internal10DivFunctorIS4_EEEESt5arrayIPcLm2EELi4E23TrivialOffsetCalculatorILi1EjESD_NS0_6memory15LoadWithoutCastENSE_16StoreWithoutCastEEEviT_T0_T2_T3_T4_T5_,(.L_x_19440 - _ZN2at6native27unrolled_elementwise_kernelINS0_13BUnaryFunctorIN3c104HalfES4_S4_NS0_15binary_internal10DivFunctorIS4_EEEESt5arrayIPcLm2EELi4E23TrivialOffsetCalculatorILi1EjESD_NS0_6memory15LoadWithoutCastENSE_16StoreWithoutCastEEEviT_T0_T2_T3_T4_T5_)
        .other          _ZN2at6native27unrolled_elementwise_kernelINS0_13BUnaryFunctorIN3c104HalfES4_S4_NS0_15binary_internal10DivFunctorIS4_EEEESt5arrayIPcLm2EELi4E23TrivialOffsetCalculatorILi1EjESD_NS0_6memory15LoadWithoutCastENSE_16StoreWithoutCastEEEviT_T0_T2_T3_T4_T5_,@"STO_CUDA_ENTRY STV_DEFAULT"
_ZN2at6native27unrolled_elementwise_kernelINS0_13BUnaryFunctorIN3c104HalfES4_S4_NS0_15binary_internal10DivFunctorIS4_EEEESt5arrayIPcLm2EELi4E23TrivialOffsetCalculatorILi1EjESD_NS0_6memory15LoadWithoutCastENSE_16StoreWithoutCastEEEviT_T0_T2_T3_T4_T5_:
.text._ZN2at6native27unrolled_elementwise_kernelINS0_13BUnaryFunctorIN3c104HalfES4_S4_NS0_15binary_internal10DivFunctorIS4_EEEESt5arrayIPcLm2EELi4E23TrivialOffsetCalculatorILi1EjESD_NS0_6memory15LoadWithoutCastENSE_16StoreWithoutCastEEEviT_T0_T2_T3_T4_T5_:
[----:B------:R-:W-:Y:S01]  /*0000*/  LDC R1, c[0x0][0x37c] ;  /* 0x0000df00ff017b82 */ /* 0x000fe20000000800 */
[----:B------:R-:W0:Y:S07]  /*0010*/  S2R R0, SR_CTAID.X ;  /* 0x0000000000007919 */ /* 0x000e2e0000002500 */
[----:B------:R-:W0:Y:S01]  /*0020*/  LDC R3, c[0x0][0x380] ;  /* 0x0000e000ff037b82 */ /* 0x000e220000000800 */
[----:B------:R-:W1:Y:S01]  /*0030*/  LDCU.64 UR4, c[0x0][0x358] ;  /* 0x00006b00ff0477ac */ /* 0x000e620008000a00 */
[----:B------:R-:W2:Y:S01]  /*0040*/  S2R R13, SR_TID.X ;  /* 0x00000000000d7919 */ /* 0x000ea20000002100 */
[----:B0-----:R-:W-:Y:S01]  /*0050*/  IMAD R2, R0, -0x200, R3 ;  /* 0xfffffe0000027824 */ /* 0x001fe200078e0203 */
[----:B--2---:R-:W-:-:S04]  /*0060*/  MOV R3, R13 ;  /* 0x0000000d00037202 */ /* 0x004fc80000000f00 */
[----:B------:R-:W-:-:S13]  /*0070*/  ISETP.GE.AND P0, PT, R13, R2, PT ;  /* 0x000000020d00720c */ /* 0x000fda0003f06270 */
[----:B------:R-:W-:Y:S01]  /*0080*/  @!P0 VIADD R13, R3, 0x80 ;  /* 0x00000080030d8836 */ /* 0x000fe20000000000 */
[----:B------:R-:W0:Y:S01]  /*0090*/  @!P0 LDC.64 R14, c[0x0][0x390] ;  /* 0x0000e400ff0e8b82 */ /* 0x000e220000000a00 */
[----:B------:R-:W-:-:S03]  /*00a0*/  @!P0 LEA R7, R0, R3, 0x9 ;  /* 0x0000000300078211 */ /* 0x000fc600078e48ff */
[----:B------:R-:W-:-:S13]  /*00b0*/  ISETP.GE.AND P1, PT, R13, R2, PT ;  /* 0x000000020d00720c */ /* 0x000fda0003f26270 */
[----:B------:R-:W-:Y:S01]  /*00c0*/  @!P1 LEA R17, R0, R13, 0x9 ;  /* 0x0000000d00119211 */ /* 0x000fe200078e48ff */
[----:B------:R-:W-:Y:S01]  /*00d0*/  @!P1 VIADD R13, R13, 0x80 ;  /* 0x000000800d0d9836 */ /* 0x000fe20000000000 */
[----:B------:R-:W2:Y:S04]  /*00e0*/  @!P1 LDC.64 R10, c[0x0][0x390] ;  /* 0x0000e400ff0a9b82 */ /* 0x000ea80000000a00 */
[----:B------:R-:W-:Y:S01]  /*00f0*/  ISETP.GE.AND P2, PT, R13, R2, PT ;  /* 0x000000020d00720c */ /* 0x000fe20003f46270 */
[----:B0-----:R-:W-:Y:S01]  /*0100*/  @!P0 IMAD.WIDE.U32 R14, R7, 0x2, R14 ;  /* 0x00000002070e8825 */ /* 0x001fe200078e000e */
[----:B------:R-:W-:-:S06]  /*0110*/  PRMT R7, RZ, 0x7610, R7 ;  /* 0x00007610ff077816 */ /* 0x000fcc0000000007 */
[----:B-1----:R0:W3:Y:S05]  /*0120*/  @!P0 LDG.E.U16 R7, desc[UR4][R14.64] ;  /* 0x000000040e078981 */ /* 0x0020ea000c1e1500 */
[----:B------:R-:W1:Y:S01]  /*0130*/  @!P2 LDC.64 R8, c[0x0][0x390] ;  /* 0x0000e400ff08ab82 */ /* 0x000e620000000a00 */
[----:B------:R-:W-:Y:S01]  /*0140*/  @!P2 IMAD R19, R0, 0x200, R13 ;  /* 0x000002000013a824 */ /* 0x000fe200078e020d */
[----:B------:R-:W-:Y:S01]  /*0150*/  PRMT R12, RZ, 0x7610, R12 ;  /* 0x00007610ff0c7816 */ /* 0x000fe2000000000c */
[----:B--2---:R-:W-:Y:S01]  /*0160*/  @!P1 IMAD.WIDE.U32 R16, R17, 0x2, R10 ;  /* 0x0000000211109825 */ /* 0x004fe200078e000a */
[----:B------:R-:W-:-:S06]  /*0170*/  PRMT R11, RZ, 0x7610, R11 ;  /* 0x00007610ff0b7816 */ /* 0x000fcc000000000b */
[----:B------:R2:W4:Y:S01]  /*0180*/  @!P1 LDG.E.U16 R11, desc[UR4][R16.64] ;  /* 0x00000004100b9981 */ /* 0x000522000c1e1500 */
[----:B-1----:R-:W-:-:S05]  /*0190*/  @!P2 IMAD.WIDE.U32 R18, R19, 0x2, R8 ;  /* 0x000000021312a825 */ /* 0x002fca00078e0008 */
[----:B------:R-:W4:Y:S01]  /*01a0*/  @!P2 LDG.E.U16 R12, desc[UR4][R18.64] ;  /* 0x00000004120ca981 */ /* 0x000f22000c1e1500 */
[----:B------:R-:W-:-:S04]  /*01b0*/  @!P2 IADD3 R13, PT, PT, R13, 0x80, RZ ;  /* 0x000000800d0da810 */ /* 0x000fc80007ffe0ff */
[-C--:B------:R-:W-:Y:S02]  /*01c0*/  ISETP.GE.AND P0, PT, R13, R2.reuse, PT ;  /* 0x000000020d00720c */ /* 0x080fe40003f06270 */
[----:B------:R-:W-:-:S11]  /*01d0*/  ISETP.GE.AND P1, PT, R3, R2, PT ;  /* 0x000000020300720c */ /* 0x000fd60003f26270 */
[----:B------:R-:W1:Y:S01]  /*01e0*/  @!P0 LDC.64 R8, c[0x0][0x390] ;  /* 0x0000e400ff088b82 */ /* 0x000e620000000a00 */
[----:B------:R-:W-:-:S07]  /*01f0*/  @!P0 IMAD R13, R0, 0x200, R13 ;  /* 0x00000200000d8824 */ /* 0x000fce00078e020d */
[----:B0-----:R-:W0:Y:S01]  /*0200*/  @!P1 LDC.U16 R14, c[0x0][0x386] ;  /* 0x0000e180ff0e9b82 */ /* 0x001e220000000400 */
[----:B------:R-:W-:-:S05]  /*0210*/  VIADD R15, R3, 0x80 ;  /* 0x00000080030f7836 */ /* 0x000fca0000000000 */
[----:B------:R-:W-:Y:S01]  /*0220*/  ISETP.GE.AND P2, PT, R15, R2, PT ;  /* 0x000000020f00720c */ /* 0x000fe20003f46270 */
[----:B-1----:R-:W-:Y:S01]  /*0230*/  @!P0 IMAD.WIDE.U32 R8, R13, 0x2, R8 ;  /* 0x000000020d088825 */ /* 0x002fe200078e0008 */
[----:B------:R-:W-:-:S04]  /*0240*/  IADD3 R13, PT, PT, R3, 0x100, RZ ;  /* 0x00000100030d7810 */ /* 0x000fc80007ffe0ff */
[----:B------:R-:W-:Y:S02]  /*0250*/  ISETP.GE.AND P3, PT, R13, R2, PT ;  /* 0x000000020d00720c */ /* 0x000fe40003f66270 */
[----:B------:R-:W-:Y:S01]  /*0260*/  PRMT R10, RZ, 0x7610, R10 ;  /* 0x00007610ff0a7816 */ /* 0x000fe2000000000a */
[----:B0-----:R-:W-:-:S04]  /*0270*/  @!P1 HADD2.F32 R14, -RZ, R14.H0_H0 ;  /* 0x2000000eff0e9230 */ /* 0x001fc80000004100 */
[----:B--2---:R-:W0:Y:S01]  /*0280*/  @!P2 LDC.U16 R16, c[0x0][0x386] ;  /* 0x0000e180ff10ab82 */ /* 0x004e220000000400 */
[----:B------:R1:W5:Y:S07]  /*0290*/  @!P0 LDG.E.U16 R10, desc[UR4][R8.64] ;  /* 0x00000004080a8981 */ /* 0x00036e000c1e1500 */
[----:B------:R-:W2:Y:S01]  /*02a0*/  @!P3 LDC.U16 R17, c[0x0][0x386] ;  /* 0x0000e180ff11bb82 */ /* 0x000ea20000000400 */
[----:B------:R-:W3:Y:S07]  /*02b0*/  @!P1 MUFU.RCP R14, R14 ;  /* 0x0000000e000e9308 */ /* 0x000eee0000001000 */
[----:B-1----:R-:W1:Y:S01]  /*02c0*/  @!P1 LDC.64 R8, c[0x0][0x388] ;  /* 0x0000e200ff089b82 */ /* 0x002e620000000a00 */
[----:B------:R-:W-:-:S04]  /*02d0*/  IADD3 R13, PT, PT, R3, 0x180, RZ ;  /* 0x00000180030d7810 */ /* 0x000fc80007ffe0ff */
[----:B------:R-:W-:Y:S01]  /*02e0*/  ISETP.GE.AND P0, PT, R13, R2, PT ;  /* 0x000000020d00720c */ /* 0x000fe20003f06270 */
[----:B------:R-:W-:Y:S02]  /*02f0*/  @!P1 IMAD R19, R0, 0x200, R3 ;  /* 0x0000020000139824 */ /* 0x000fe400078e0203 */
[----:B0-----:R-:W-:Y:S02]  /*0300*/  @!P2 HADD2.F32 R16, -RZ, R16.H0_H0 ;  /* 0x20000010ff10a230 */ /* 0x001fe40000004100 */
[----:B--2---:R-:W-:-:S04]  /*0310*/  @!P3 HADD2.F32 R17, -RZ, R17.H0_H0 ;  /* 0x20000011ff11b230 */ /* 0x004fc80000004100 */
[----:B------:R-:W0:Y:S01]  /*0320*/  @!P2 MUFU.RCP R16, R16 ;  /* 0x000000100010a308 */ /* 0x000e220000001000 */
[----:B------:R-:W-:Y:S01]  /*0330*/  @!P1 MOV R3, R15 ;  /* 0x0000000f00039202 */ /* 0x000fe20000000f00 */
[----:B-1----:R-:W-:-:S06]  /*0340*/  @!P1 IMAD.WIDE.U32 R8, R19, 0x2, R8 ;  /* 0x0000000213089825 */ /* 0x002fcc00078e0008 */
[----:B------:R-:W1:Y:S01]  /*0350*/  @!P3 MUFU.RCP R17, R17 ;  /* 0x000000110011b308 */ /* 0x000e620000001000 */
[----:B------:R-:W-:Y:S01]  /*0360*/  ISETP.GE.AND P4, PT, R3, R2, PT ;  /* 0x000000020300720c */ /* 0x000fe20003f86270 */
[----:B------:R-:W-:Y:S01]  /*0370*/  BSSY.RECONVERGENT B0, `(.L_x_3562) ;  /* 0x0000017000007945 */ /* 0x000fe20003800200 */
[----:B---3--:R-:W-:-:S05]  /*0380*/  @!P1 HADD2.F32 R13, -RZ, R7.H0_H0 ;  /* 0x20000007ff0d9230 */ /* 0x008fca0000004100 */
[----:B------:R-:W-:-:S05]  /*0390*/  @!P1 FMUL.FTZ R13, R13, R14 ;  /* 0x0000000e0d0d9220 */ /* 0x000fca0000410000 */
[----:B------:R-:W-:Y:S01]  /*03a0*/  @!P1 F2FP.F16.F32.PACK_AB R6, RZ, R13 ;  /* 0x0000000dff06923e */ /* 0x000fe200000000ff */
[----:B------:R-:W2:Y:S04]  /*03b0*/  @!P0 LDC.U16 R7, c[0x0][0x386] ;  /* 0x0000e180ff078b82 */ /* 0x000ea80000000400 */
[----:B------:R3:W-:Y:S01]  /*03c0*/  @!P1 STG.E.U16 desc[UR4][R8.64], R6 ;  /* 0x0000000608009986 */ /* 0x0007e2000c101504 */
[----:B----4-:R-:W-:-:S05]  /*03d0*/  @!P2 HADD2.F32 R11, -RZ, R11.H0_H0 ;  /* 0x2000000bff0ba230 */ /* 0x010fca0000004100 */
[----:B0-----:R-:W-:Y:S01]  /*03e0*/  @!P2 FMUL.FTZ R11, R11, R16 ;  /* 0x000000100b0ba220 */ /* 0x001fe20000410000 */
[----:B------:R-:W-:-:S05]  /*03f0*/  @!P3 HADD2.F32 R12, -RZ, R12.H0_H0 ;  /* 0x2000000cff0cb230 */ /* 0x000fca0000004100 */
[----:B-1----:R-:W-:Y:S01]  /*0400*/  @!P3 FMUL.FTZ R12, R12, R17 ;  /* 0x000000110c0cb220 */ /* 0x002fe20000410000 */
[----:B------:R-:W-:-:S04]  /*0410*/  @!P2 F2FP.F16.F32.PACK_AB R5, RZ, R11 ;  /* 0x0000000bff05a23e */ /* 0x000fc800000000ff */
[----:B------:R-:W-:Y:S01]  /*0420*/  @!P3 F2FP.F16.F32.PACK_AB R4, RZ, R12 ;  /* 0x0000000cff04b23e */ /* 0x000fe200000000ff */
[----:B--23--:R-:W-:Y:S06]  /*0430*/  @P4 BRA `(.L_x_3563) ;  /* 0x0000000000284947 */ /* 0x00cfec0003800000 */
        /* <DEDUP_REMOVED lines=10> */
.L_x_3563:
[----:B------:R-:W-:Y:S05]  /*04e0*/  BSYNC.RECONVERGENT B0 ;  /* 0x0000000000007941 */ /* 0x000fea0003800200 */
.L_x_3562:
[----:B------:R-:W-:Y:S01]  /*04f0*/  @!P0 HADD2.F32 R7, -RZ, R7.H0_H0 ;  /* 0x20000007ff078230 */ /* 0x000fe20000004100 */
[----:B------:R-:W-:-:S05]  /*0500*/  ISETP.GE.AND P1, PT, R3, R2, PT ;  /* 0x000000020300720c */ /* 0x000fca0003f26270 */
[----:B------:R-:W1:Y:S08]  /*0510*/  @!P0 MUFU.RCP R7, R7 ;  /* 0x0000000700078308 */ /* 0x000e700000001000 */
[----:B------:R-:W-:Y:S05]  /*0520*/  @P1 EXIT ;  /* 0x000000000000194d */ /* 0x000fea0003800000 */
[----:B0-----:R-:W0:Y:S01]  /*0530*/  LDC.64 R4, c[0x0][0x388] ;  /* 0x0000e200ff047b82 */ /* 0x001e220000000a00 */
[----:B-----5:R-:W-:Y:S01]  /*0540*/  @!P0 HADD2.F32 R10, -RZ, R10.H0_H0 ;  /* 0x2000000aff0a8230 */ /* 0x020fe20000004100 */
[----:B------:R-:W-:-:S04]  /*0550*/  LEA R3, R0, R3, 0x9 ;  /* 0x0000000300037211 */ /* 0x000fc800078e48ff */
[----:B-1----:R-:W-:-:S05]  /*0560*/  @!P0 FMUL.FTZ R10, R10, R7 ;  /* 0x000000070a0a8220 */ /* 0x002fca0000410000 */
[----:B------:R-:W-:-:S04]  /*0570*/  @!P0 F2FP.F16.F32.PACK_AB R2, RZ, R10 ;  /* 0x0000000aff02823e */ /* 0x000fc800000000ff */
[----:B------:R-:W-:Y:S01]  /*0580*/  PRMT R0, R2, 0x7610, R0 ;  /* 0x0000761002007816 */ /* 0x000fe20000000000 */
[----:B0-----:R-:W-:-:S05]  /*0590*/  IMAD.WIDE.U32 R2, R3, 0x2, R4 ;  /* 0x0000000203027825 */ /* 0x001fca00078e0004 */
[----:B------:R-:W-:Y:S01]  /*05a0*/  STG.E.U16 desc[UR4][R2.64], R0 ;  /* 0x0000000002007986 */ /* 0x000fe2000c101504 */
[----:B------:R-:W-:Y:S05]  /*05b0*/  EXIT ;  /* 0x000000000000794d */ /* 0x000fea0003800000 */
.L_x_3564:
        /* <DEDUP_REMOVED lines=12> */
.L_x_19440:


//--------------------- .text._ZN2at6native29vectorized_elementwise_kernelILi2ENS0_13BUnaryFunctorIN3c104HalfES4_S4_NS0_15binary_internal10DivFunctorIS4_EEEESt5arrayIPcLm2EEEEviT0_T1_ --------------------------
	.section	.text._ZN2at6native29vectorized_elementwise_kernelILi2ENS0_13BUnaryFunctorIN3c104HalfES4_S4_NS0_15binary_internal10DivFunctorIS4_EEEESt5arrayIPcLm2EEEEviT0_T1_,"ax",@progbits
	.align	128
        .global         _ZN2at6native29vectorized_elementwise_kernelILi2ENS0_13BUnaryFunctorIN3c104HalfES4_S4_NS0_15binary_internal10DivFunctorIS4_EEEESt5arrayIPcLm2EEEEviT0_T1_
        .type           _ZN2at6native29vectorized_elementwise_kernelILi2ENS0_13BUnaryFunctorIN3c104HalfES4_S4_NS0_15binary_internal10DivFunctorIS4_EEEESt5arrayIPcLm2EEEEviT0_T1_,@function
        .size           _ZN2at6native29vectorized_elementwise_kernelILi2ENS0_13BUnaryFunctorIN3c104HalfES4_S4_NS0_15binary_internal10DivFunctorIS4_EEEESt5arrayIPcLm2EEEEviT0_T1_,(.L_x_19441 - _ZN2at6native29vectorized_elementwise_kernelILi2ENS0_13BUnaryFunctorIN3c104HalfES4_S4_NS0_15binary_internal10DivFunctorIS4_EEEESt5arrayIPcLm2EEEEviT0_T1_)
        .other          _ZN2at6native29vectorized_elementwise_kernelILi2ENS0_13BUnaryFunctorIN3c104HalfES4_S4_NS0_15binary_internal10DivFunctorIS4_EEEESt5arrayIPcLm2EEEEviT0_T1_,@"STO_CUDA_ENTRY STV_DEFAULT"
_ZN2at6native29vectorized_elementwise_kernelILi2ENS0_13BUnaryFunctorIN3c104HalfES4_S4_NS0_15binary_internal10DivFunctorIS4_EEEESt5arrayIPcLm2EEEEviT0_T1_:
.text._ZN2at6native29vectorized_elementwise_kernelILi2ENS0_13BUnaryFunctorIN3c104HalfES4_S4_NS0_15binary_internal10DivFunctorIS4_EEEESt5arrayIPcLm2EEEEviT0_T1_:
        /* <DEDUP_REMOVED lines=9> */
[----:B------:R-:W-:Y:S02]  /*0090*/  PRMT R22, RZ, 0x7610, R22 ;  /* 0x00007610ff167816 */ /* 0x000fe40000000016 */
[----:B0-----:R-:W-:Y:S02]  /*00a0*/  ISETP.GE.U32.AND P4, PT, R24, R2, PT ;  /* 0x000000021800720c */ /* 0x001fe40003f86070 */
[----:B------:R-:W-:-:S11]  /*00b0*/  MOV R3, R24 ;  /* 0x0000001800037202 */ /* 0x000fd60000000f00 */
[----:B------:R-:W-:Y:S01]  /*00c0*/  @!P4 VIADD R24, R3, 0x80 ;  /* 0x000000800318c836 */ /* 0x000fe20000000000 */
[----:B------:R-:W0:Y:S04]  /*00d0*/  @!P4 LDC.64 R12, c[0x0][0x390] ;  /* 0x0000e400ff0ccb82 */ /* 0x000e280000000a00 */
[----:B------:R-:W-:-:S13]  /*00e0*/  ISETP.GE.U32.AND P0, PT, R24, R2, PT ;  /* 0x000000021800720c */ /* 0x000fda0003f06070 */
[----:B------:R-:W-:Y:S02]  /*00f0*/  @!P0 IADD3 R29, PT, PT, R0, R24, RZ ;  /* 0x00000018001d8210 */ /* 0x000fe40007ffe0ff */
[----:B------:R-:W-:-:S04]  /*0100*/  @!P0 IADD3 R24, PT, PT, R24, 0x80, RZ ;  /* 0x0000008018188810 */ /* 0x000fc80007ffe0ff */
[----:B------:R-:W-:-:S13]  /*0110*/  ISETP.GE.U32.AND P5, PT, R24, R2, PT ;  /* 0x000000021800720c */ /* 0x000fda0003fa6070 */
[----:B------:R-:W-:Y:S01]  /*0120*/  @!P5 IMAD.IADD R17, R0, 0x1, R24 ;  /* 0x000000010011d824 */ /* 0x000fe200078e0218 */
[----:B------:R-:W-:Y:S01]  /*0130*/  @!P5 IADD3 R24, PT, PT, R24, 0x80, RZ ;  /* 0x000000801818d810 */ /* 0x000fe20007ffe0ff */
[----:B------:R-:W1:Y:S03]  /*0140*/  @!P5 LDC.64 R10, c[0x0][0x390] ;  /* 0x0000e400ff0adb82 */ /* 0x000e660000000a00 */
[----:B------:R-:W-:-:S13]  /*0150*/  ISETP.GE.U32.AND P1, PT, R24, R2, PT ;  /* 0x000000021800720c */ /* 0x000fda0003f26070 */
[----:B------:R-:W-:Y:S01]  /*0160*/  @!P1 IADD3 R15, PT, PT, R0, R24, RZ ;  /* 0x00000018000f9210 */ /* 0x000fe20007ffe0ff */
[----:B------:R-:W-:Y:S01]  /*0170*/  @!P1 VIADD R24, R24, 0x80 ;  /* 0x0000008018189836 */ /* 0x000fe20000000000 */
[----:B------:R-:W2:Y:S04]  /*0180*/  @!P1 LDC.64 R18, c[0x0][0x390] ;  /* 0x0000e400ff129b82 */ /* 0x000ea80000000a00 */
[----:B------:R-:W-:Y:S01]  /*0190*/  ISETP.GE.U32.AND P3, PT, R24, R2, PT ;  /* 0x000000021800720c */ /* 0x000fe20003f66070 */
[----:B-1----:R-:W-:-:S05]  /*01a0*/  @!P5 IMAD.WIDE.U32 R10, R17, 0x2, R10 ;  /* 0x00000002110ad825 */ /* 0x002fca00078e000a */
[----:B------:R1:W3:Y:S07]  /*01b0*/  @!P5 LDG.E.U16 R22, desc[UR4][R10.64] ;  /* 0x000000040a16d981 */ /* 0x0002ee000c1e1500 */
[----:B------:R-:W-:Y:S02]  /*01c0*/  @!P3 IADD3 R23, PT, PT, R0, R24, RZ ;  /* 0x000000180017b210 */ /* 0x000fe40007ffe0ff */
[----:B------:R-:W-:Y:S02]  /*01d0*/  @!P3 IADD3 R24, PT, PT, R24, 0x80, RZ ;  /* 0x000000801818b810 */ /* 0x000fe40007ffe0ff */
[----:B------:R-:W-:Y:S01]  /*01e0*/  @!P4 IADD3 R17, PT, PT, R0, R3, RZ ;  /* 0x000000030011c210 */ /* 0x000fe20007ffe0ff */
[----:B-1----:R-:W1:Y:S01]  /*01f0*/  @!P0 LDC.64 R10, c[0x0][0x390] ;  /* 0x0000e400ff0a8b82 */ /* 0x002e620000000a00 */
[----:B------:R-:W-:-:S13]  /*0200*/  ISETP.GE.U32.AND P2, PT, R24, R2, PT ;  /* 0x000000021800720c */ /* 0x000fda0003f46070 */
[----:B------:R-:W-:Y:S01]  /*0210*/  @!P2 IMAD.IADD R25, R0, 0x1, R24 ;  /* 0x000000010019a824 */ /* 0x000fe200078e0218 */
[----:B------:R-:W-:-:S04]  /*0220*/  @!P2 IADD3 R24, PT, PT, R24, 0x80, RZ ;  /* 0x000000801818a810 */ /* 0x000fc80007ffe0ff */
[----:B------:R-:W-:Y:S01]  /*0230*/  ISETP.GE.U32.AND P5, PT, R24, R2, PT ;  /* 0x000000021800720c */ /* 0x000fe20003fa6070 */
[----:B0-----:R-:W-:Y:S01]  /*0240*/  @!P4 IMAD.WIDE.U32 R12, R17, 0x2, R12 ;  /* 0x00000002110cc825 */ /* 0x001fe200078e000c */
[----:B------:R-:W-:-:S06]  /*0250*/  PRMT R21, RZ, 0x7610, R21 ;  /* 0x00007610ff157816 */ /* 0x000fcc0000000015 */
[----:B------:R0:W4:Y:S05]  /*0260*/  @!P4 LDG.E.U16 R21, desc[UR4][R12.64] ;  /* 0x000000040c15c981 */ /* 0x00012a000c1e1500 */
[----:B------:R-:W-:Y:S01]  /*0270*/  @!P5 IMAD.IADD R27, R0, 0x1, R24 ;  /* 0x00000001001bd824 */ /* 0x000fe200078e0218 */
[----:B------:R-:W-:Y:S01]  /*0280*/  @!P5 IADD3 R24, PT, PT, R24, 0x80, RZ ;  /* 0x000000801818d810 */ /* 0x000fe20007ffe0ff */
[----:B--2---:R-:W-:Y:S01]  /*0290*/  @!P1 IMAD.WIDE.U32 R18, R15, 0x2, R18 ;  /* 0x000000020f129825 */ /* 0x004fe200078e0012 */
[----:B------:R-:W-:Y:S01]  /*02a0*/  PRMT R28, RZ, 0x7610, R28 ;  /* 0x00007610ff1c7816 */ /* 0x000fe2000000001c */
[----:B------:R-:W2:Y:S01]  /*02b0*/  @!P5 LDC.64 R16, c[0x0][0x390] ;  /* 0x0000e400ff10db82 */ /* 0x000ea20000000a00 */
[----:B------:R-:W-:-:S04]  /*02c0*/  ISETP.GE.U32.AND P4, PT, R24, R2, PT ;  /* 0x000000021800720c */ /* 0x000fc80003f86070 */
[----:B------:R5:W4:Y:S03]  /*02d0*/  @!P1 LDG.E.U16 R28, desc[UR4][R18.64] ;  /* 0x00000004121c9981 */ /* 0x000b26000c1e1500 */
[----:B0-----:R-:W0:Y:S08]  /*02e0*/  @!P3 LDC.64 R12, c[0x0][0x390] ;  /* 0x0000e400ff0cbb82 */ /* 0x001e300000000a00 */
[----:B------:R-:W1:Y:S08]  /*02f0*/  @!P2 LDC.64 R14, c[0x0][0x390] ;  /* 0x0000e400ff0eab82 */ /* 0x000e700000000a00 */
[----:B-----5:R-:W5:Y:S01]  /*0300*/  @!P4 LDC.64 R18, c[0x0][0x390] ;  /* 0x0000e400ff12cb82 */ /* 0x020f620000000a00 */
[----:B--2---:R-:W-:Y:S01]  /*0310*/  @!P5 IMAD.WIDE.U32 R16, R27, 0x2, R16 ;  /* 0x000000021b10d825 */ /* 0x004fe200078e0010 */
[----:B------:R-:W-:-:S03]  /*0320*/  PRMT R27, RZ, 0x7610, R27 ;  /* 0x00007610ff1b7816 */ /* 0x000fc6000000001b */
[----:B0-----:R-:W-:Y:S01]  /*0330*/  @!P3 IMAD.WIDE.U32 R12, R23, 0x2, R12 ;  /* 0x00000002170cb825 */ /* 0x001fe200078e000c */
[----:B------:R-:W-:-:S03]  /*0340*/  @!P4 IADD3 R23, PT, PT, R0, R24, RZ ;  /* 0x000000180017c210 */ /* 0x000fc60007ffe0ff */
[----:B-1----:R-:W-:-:S04]  /*0350*/  @!P0 IMAD.WIDE.U32 R10, R29, 0x2, R10 ;  /* 0x000000021d0a8825 */ /* 0x002fc800078e000a */
[----:B------:R-:W-:Y:S01]  /*0360*/  @!P2 IMAD.WIDE.U32 R14, R25, 0x2, R14 ;  /* 0x00000002190ea825 */ /* 0x000fe200078e000e */
[----:B------:R-:W-:-:S04]  /*0370*/  PRMT R29, RZ, 0x7610, R29 ;  /* 0x00007610ff1d7816 */ /* 0x000fc8000000001d */
[----:B------:R-:W2:Y:S01]  /*0380*/  @!P2 LDG.E.U16 R27, desc[UR4][R14.64] ;  /* 0x000000040e1ba981 */ /* 0x000ea2000c1e1500 */
[----:B-----5:R-:W-:Y:S01]  /*0390*/  @!P4 IMAD.WIDE.U32 R24, R23, 0x2, R18 ;  /* 0x000000021718c825 */ /* 0x020fe200078e0012 */
[----:B------:R-:W-:Y:S02]  /*03a0*/  PRMT R23, RZ, 0x7610, R23 ;  /* 0x00007610ff177816 */ /* 0x000fe40000000017 */
[----:B------:R-:W5:Y:S01]  /*03b0*/  @!P3 LDG.E.U16 R29, desc[UR4][R12.64] ;  /* 0x000000040c1db981 */ /* 0x000f62000c1e1500 */
[----:B------:R-:W-:Y:S02]  /*03c0*/  PRMT R18, RZ, 0x7610, R18 ;  /* 0x00007610ff127816 */ /* 0x000fe40000000012 */
[----:B------:R-:W-:Y:S01]  /*03d0*/  PRMT R19, RZ, 0x7610, R19 ;  /* 0x00007610ff137816 */ /* 0x000fe20000000013 */
[----:B------:R-:W5:Y:S04]  /*03e0*/  @!P5 LDG.E.U16 R23, desc[UR4][R16.64] ;  /* 0x000000041017d981 */ /* 0x000f68000c1e1500 */
[----:B------:R-:W5:Y:S04]  /*03f0*/  @!P4 LDG.E.U16 R18, desc[UR4][R24.64] ;  /* 0x000000041812c981 */ /* 0x000f68000c1e1500 */
[----:B------:R0:W5:Y:S02]  /*0400*/  @!P0 LDG.E.U16 R19, desc[UR4][R10.64] ;  /* 0x000000040a138981 */ /* 0x000164000c1e1500 */
[----:B0-----:R-:W-:-:S05]  /*0410*/  VIADD R11, R3, 0x100 ;  /* 0x00000100030b7836 */ /* 0x001fca0000000000 */
[----:B------:R-:W-:-:S13]  /*0420*/  ISETP.GE.U32.AND P5, PT, R11, R2, PT ;  /* 0x000000020b00720c */ /* 0x000fda0003fa6070 */
[----:B------:R-:W0:Y:S01]  /*0430*/  @!P5 LDC.U16 R10, c[0x0][0x386] ;  /* 0x0000e180ff0adb82 */ /* 0x000e220000000400 */
[CC--:B------:R-:W-:Y:S02]  /*0440*/  ISETP.GE.U32.AND P0, PT, R3.reuse, R2.reuse, PT ;  /* 0x000000020300720c */ /* 0x0c0fe40003f06070 */
[C---:B------:R-:W-:Y:S02]  /*0450*/  IADD3 R11, PT, PT, R3.reuse, 0x180, RZ ;  /* 0x00000180030b7810 */ /* 0x040fe40007ffe0ff */
[----:B------:R-:W-:Y:S02]  /*0460*/  IADD3 R13, PT, PT, R3, 0x200, RZ ;  /* 0x00000200030d7810 */ /* 0x000fe40007ffe0ff */
[-C--:B------:R-:W-:Y:S02]  /*0470*/  ISETP.GE.U32.AND P1, PT, R11, R2.reuse, PT ;  /* 0x000000020b00720c */ /* 0x080fe40003f26070 */
[----:B------:R-:W-:Y:S01]  /*0480*/  ISETP.GE.U32.AND P2, PT, R13, R2, PT ;  /* 0x000000020d00720c */ /* 0x000fe20003f46070 */
[----:B------:R-:W-:-:S02]  /*0490*/  VIADD R11, R3, 0x280 ;  /* 0x00000280030b7836 */ /* 0x000fc40000000000 */
[----:B0-----:R-:W-:-:S06]  /*04a0*/  @!P5 HADD2.F32 R12, -RZ, R10.H0_H0 ;  /* 0x2000000aff0cd230 */ /* 0x001fcc0000004100 */
[----:B------:R-:W0:Y:S01]  /*04b0*/  @!P5 MUFU.RCP R12, R12 ;  /* 0x0000000c000cd308 */ /* 0x000e220000001000 */
[----:B------:R-:W-:Y:S01]  /*04c0*/  IADD3 R15, PT, PT, R3, 0x300, RZ ;  /* 0x00000300030f7810 */ /* 0x000fe20007ffe0ff */
[----:B------:R-:W1:Y:S01]  /*04d0*/  @!P0 LDC.U16 R13, c[0x0][0x386] ;  /* 0x0000e180ff0d8b82 */ /* 0x000e620000000400 */
[-C--:B------:R-:W-:Y:S02]  /*04e0*/  ISETP.GE.U32.AND P3, PT, R11, R2.reuse, PT ;  /* 0x000000020b00720c */ /* 0x080fe40003f66070 */
[----:B------:R-:W-:Y:S02]  /*04f0*/  ISETP.GE.U32.AND P4, PT, R15, R2, PT ;  /* 0x000000020f00720c */ /* 0x000fe40003f86070 */
[----:B------:R-:W-:-:S03]  /*0500*/  IADD3 R15, PT, PT, R3, 0x380, RZ ;  /* 0x00000380030f7810 */ /* 0x000fc60007ffe0ff */
[----:B------:R-:W0:Y:S01]  /*0510*/  @!P1 LDC.U16 R11, c[0x0][0x386] ;  /* 0x0000e180ff0b9b82 */ /* 0x000e220000000400 */
[----:B------:R-:W-:Y:S01]  /*0520*/  ISETP.GE.U32.AND P6, PT, R15, R2, PT ;  /* 0x000000020f00720c */ /* 0x000fe20003fc6070 */
[----:B------:R-:W-:-:S06]  /*0530*/  VIADD R15, R3, 0x80 ;  /* 0x00000080030f7836 */ /* 0x000fcc0000000000 */
[----:B------:R-:W0:Y:S01]  /*0540*/  @!P2 LDC.U16 R10, c[0x0][0x386] ;  /* 0x0000e180ff0aab82 */ /* 0x000e220000000400 */
[----:B-1----:R-:W-:-:S07]  /*0550*/  @!P0 HADD2.F32 R16, -RZ, R13.H0_H0 ;  /* 0x2000000dff108230 */ /* 0x002fce0000004100 */
[----:B------:R-:W1:Y:S08]  /*0560*/  @!P6 LDC.U16 R17, c[0x0][0x386] ;  /* 0x0000e180ff11eb82 */ /* 0x000e700000000400 */
[----:B------:R-:W1:Y:S01]  /*0570*/  @!P4 LDC.U16 R24, c[0x0][0x386] ;  /* 0x0000e180ff18cb82 */ /* 0x000e620000000400 */
[----:B0-----:R-:W-:Y:S01]  /*0580*/  @!P1 HADD2.F32 R14, -RZ, R11.H0_H0 ;  /* 0x2000000bff0e9230 */ /* 0x001fe20000004100 */
[----:B------:R-:W0:Y:S01]  /*0590*/  @!P0 MUFU.RCP R16, R16 ;  /* 0x0000001000108308 */ /* 0x000e220000001000 */
[----:B------:R-:W-:-:S05]  /*05a0*/  @!P2 HADD2.F32 R13, -RZ, R10.H0_H0 ;  /* 0x2000000aff0da230 */ /* 0x000fca0000004100 */
[----:B------:R-:W0:Y:S02]  /*05b0*/  @!P0 LDC.64 R10, c[0x0][0x388] ;  /* 0x0000e200ff0a8b82 */ /* 0x000e240000000a00 */
[----:B------:R-:W0:Y:S08]  /*05c0*/  @!P1 MUFU.RCP R14, R14 ;  /* 0x0000000e000e9308 */ /* 0x000e300000001000 */
[----:B------:R-:W-:Y:S01]  /*05d0*/  @!P2 MUFU.RCP R13, R13 ;  /* 0x0000000d000da308 */ /* 0x000fe20000001000 */
[----:B------:R-:W-:Y:S04]  /*05e0*/  BSSY.RECONVERGENT B0, `(.L_x_3566) ;  /* 0x0000054000007945 */ /* 0x000fe80003800200 */
[----:B------:R-:W-:Y:S01]  /*05f0*/  BSSY.RELIABLE B1, `(.L_x_3567) ;  /* 0x000004c000017945 */ /* 0x000fe20003800100 */
[----:B---3--:R-:W-:-:S05]  /*0600*/  @!P5 HADD2.F32 R22, -RZ, R22.H0_H0 ;  /* 0x20000016ff16d230 */ /* 0x008fca0000004100 */
[----:B------:R-:W-:-:S05]  /*0610*/  @!P5 FMUL.FTZ R22, R22, R12 ;  /* 0x0000000c1616d220 */ /* 0x000fca0000410000 */
[----:B------:R-:W-:Y:S02]  /*0620*/  @!P5 F2FP.F16.F32.PACK_AB R4, RZ, R22 ;  /* 0x00000016ff04d23e */ /* 0x000fe400000000ff */
[----:B------:R-:W-:Y:S01]  /*0630*/  ISETP.GE.U32.AND P5, PT, R15, R2, PT ;  /* 0x000000020f00720c */ /* 0x000fe20003fa6070 */
[----:B------:R-:W3:-:S12]  /*0640*/  @!P3 LDC.U16 R12, c[0x0][0x386] ;  /* 0x0000e180ff0cbb82 */ /* 0x000ed80000000400 */
[----:B------:R-:W0:Y:S01]  /*0650*/  @!P5 LDC.U16 R22, c[0x0][0x386] ;  /* 0x0000e180ff16db82 */ /* 0x000e220000000400 */
[----:B---3--:R-:W-:Y:S02]  /*0660*/  @!P3 HADD2.F32 R12, -RZ, R12.H0_H0 ;  /* 0x2000000cff0cb230 */ /* 0x008fe40000004100 */
[----:B----4-:R-:W-:Y:S02]  /*0670*/  @!P0 HADD2.F32 R25, -RZ, R21.H0_H0 ;  /* 0x20000015ff198230 */ /* 0x010fe40000004100 */
[----:B-1----:R-:W-:-:S03]  /*0680*/  @!P4 HADD2.F32 R21, -RZ, R24.H0_H0 ;  /* 0x20000018ff15c230 */ /* 0x002fc60000004100 */
[----:B0-----:R-:W-:Y:S01]  /*0690*/  @!P0 FMUL.FTZ R25, R25, R16 ;  /* 0x0000001019198220 */ /* 0x001fe20000410000 */
[----:B------:R-:W-:Y:S01]  /*06a0*/  @!P6 HADD2.F32 R16, -RZ, R17.H0_H0 ;  /* 0x20000011ff10e230 */ /* 0x000fe20000004100 */
[----:B------:R-:W0:Y:S01]  /*06b0*/  @!P3 MUFU.RCP R12, R12 ;  /* 0x0000000c000cb308 */ /* 0x000e220000001000 */
[----:B------:R-:W-:Y:S01]  /*06c0*/  @!P0 IADD3 R17, PT, PT, R0, R3, RZ ;  /* 0x0000000300118210 */ /* 0x000fe20007ffe0ff */
[----:B------:R-:W-:Y:S01]  /*06d0*/  @!P5 HADD2.F32 R22, -RZ, R22.H0_H0 ;  /* 0x20000016ff16d230 */ /* 0x000fe20000004100 */
[----:B------:R-:W-:-:S03]  /*06e0*/  @!P0 F2FP.F16.F32.PACK_AB R26, RZ, R25 ;  /* 0x00000019ff1a823e */ /* 0x000fc600000000ff */
[----:B------:R-:W-:Y:S02]  /*06f0*/  @!P0 IMAD.WIDE.U32 R10, R17, 0x2, R10 ;  /* 0x00000002110a8825 */ /* 0x000fe400078e000a */
[----:B------:R-:W1:Y:S01]  /*0700*/  @!P4 MUFU.RCP R21, R21 ;  /* 0x000000150015c308 */ /* 0x000e620000001000 */
[----:B------:R-:W-:-:S07]  /*0710*/  @!P0 MOV R3, R15 ;  /* 0x0000000f00038202 */ /* 0x000fce0000000f00 */
[----:B------:R-:W3:Y:S01]  /*0720*/  @!P6 MUFU.RCP R16, R16 ;  /* 0x000000100010e308 */ /* 0x000ee20000001000 */
[----:B------:R4:W-:Y:S07]  /*0730*/  @!P0 STG.E.U16 desc[UR4][R10.64], R26 ;  /* 0x0000001a0a008986 */ /* 0x0009ee000c101504 */
[----:B------:R-:W3:Y:S01]  /*0740*/  @!P5 MUFU.RCP R17, R22 ;  /* 0x000000160011d308 */ /* 0x000ee20000001000 */
[----:B------:R-:W-:Y:S01]  /*0750*/  ISETP.GE.U32.AND P0, PT, R3, R2, PT ;  /* 0x000000020300720c */ /* 0x000fe20003f06070 */
[----:B------:R-:W-:-:S05]  /*0760*/  @!P1 HADD2.F32 R25, -RZ, R28.H0_H0 ;  /* 0x2000001cff199230 */ /* 0x000fca0000004100 */
[----:B------:R-:W-:Y:S01]  /*0770*/  @!P1 FMUL.FTZ R14, R25, R14 ;  /* 0x0000000e190e9220 */ /* 0x000fe20000410000 */
[----:B--2---:R-:W-:-:S05]  /*0780*/  @!P3 HADD2.F32 R27, -RZ, R27.H0_H0 ;  /* 0x2000001bff1bb230 */ /* 0x004fca0000004100 */
[----:B0-----:R-:W-:Y:S01]  /*0790*/  @!P3 FMUL.FTZ R27, R27, R12 ;  /* 0x0000000c1b1bb220 */ /* 0x001fe20000410000 */
[----:B-----5:R-:W-:Y:S02]  /*07a0*/  @!P2 HADD2.F32 R24, -RZ, R29.H0_H0 ;  /* 0x2000001dff18a230 */ /* 0x020fe40000004100 */
[----:B----4-:R-:W-:Y:S02]  /*07b0*/  @!P4 HADD2.F32 R26, -RZ, R23.H0_H0 ;  /* 0x20000017ff1ac230 */ /* 0x010fe40000004100 */
[----:B------:R-:W-:Y:S02]  /*07c0*/  @!P6 HADD2.F32 R15, -RZ, R18.H0_H0 ;  /* 0x20000012ff0fe230 */ /* 0x000fe40000004100 */
[----:B------:R-:W-:Y:S02]  /*07d0*/  @!P5 HADD2.F32 R12, -RZ, R19.H0_H0 ;  /* 0x20000013ff0cd230 */ /* 0x000fe40000004100 */
[----:B------:R-:W-:Y:S01]  /*07e0*/  @!P2 FMUL.FTZ R13, R24, R13 ;  /* 0x0000000d180da220 */ /* 0x000fe20000410000 */
[----:B-1----:R-:W-:Y:S01]  /*07f0*/  @!P4 FMUL.FTZ R21, R26, R21 ;  /* 0x000000151a15c220 */ /* 0x002fe20000410000 */
[----:B---3--:R-:W-:Y:S01]  /*0800*/  @!P6 FMUL.FTZ R15, R15, R16 ;  /* 0x000000100f0fe220 */ /* 0x008fe20000410000 */
[----:B------:R-:W-:Y:S01]  /*0810*/  @!P5 FMUL.FTZ R12, R12, R17 ;  /* 0x000000110c0cd220 */ /* 0x000fe20000410000 */
[----:B------:R-:W-:-:S02]  /*0820*/  @!P1 F2FP.F16.F32.PACK_AB R5, RZ, R14 ;  /* 0x0000000eff05923e */ /* 0x000fc400000000ff */
[----:B------:R-:W-:Y:S02]  /*0830*/  @!P2 F2FP.F16.F32.PACK_AB R6, RZ, R13 ;  /* 0x0000000dff06a23e */ /* 0x000fe400000000ff */
[----:B------:R-:W-:Y:S02]  /*0840*/  @!P3 F2FP.F16.F32.PACK_AB R7, RZ, R27 ;  /* 0x0000001bff07b23e */ /* 0x000fe400000000ff */
[----:B------:R-:W-:Y:S02]  /*0850*/  @!P4 F2FP.F16.F32.PACK_AB R8, RZ, R21 ;  /* 0x00000015ff08c23e */ /* 0x000fe400000000ff */
[----:B------:R-:W-:Y:S02]  /*0860*/  @!P6 F2FP.F16.F32.PACK_AB R9, RZ, R15 ;  /* 0x0000000fff09e23e */ /* 0x000fe400000000ff */
[----:B------:R-:W-:Y:S01]  /*0870*/  @!P5 F2FP.F16.F32.PACK_AB R20, RZ, R12 ;  /* 0x0000000cff14d23e */ /* 0x000fe200000000ff */
[----:B------:R-:W-:Y:S06]  /*0880*/  @P0 BRA `(.L_x_3568) ;  /* 0x0000000000300947 */ /* 0x000fec0003800000 */
        /* <DEDUP_REMOVED lines=8> */
[----:B------:R-:W-:Y:S02]  /*0910*/  IADD3 R13, PT, PT, R0, R3, RZ ;  /* 0x00000003000d7210 */ /* 0x000fe40007ffe0ff */
[----:B------:R-:W-:-:S03]  /*0920*/  IADD3 R3, PT, PT, R3, 0x80, RZ ;  /* 0x0000008003037810 */ /* 0x000fc60007ffe0ff */
[----:B0-----:R-:W-:-:S05]  /*0930*/  IMAD.WIDE.U32 R10, R13, 0x2, R10 ;  /* 0x000000020d0a7825 */ /* 0x001fca00078e000a */
[----:B------:R0:W-:Y:S02]  /*0940*/  STG.E.U16 desc[UR4][R10.64], R4 ;  /* 0x000000040a007986 */ /* 0x0001e4000c101504 */
.L_x_3568:
[----:B------:R-:W-:-:S13]  /*0950*/  ISETP.GE.U32.AND P0, PT, R3, R2, PT ;  /* 0x000000020300720c */ /* 0x000fda0003f06070 */
[----:B------:R-:W-:Y:S05]  /*0960*/  @P0 BRA `(.L_x_3570) ;  /* 0x0000000000300947 */ /* 0x000fea0003800000 */
[----:B0-----:R-:W0:Y:S01]  /*0970*/  LDC.64 R10, c[0x0][0x388] ;  /* 0x0000e200ff0a7b82 */ /* 0x001e220000000a00 */
[----:B------:R-:W-:Y:S01]  /*0980*/  IADD3 R13, PT, PT, R0, R3, RZ ;  /* 0x00000003000d7210 */ /* 0x000fe20007ffe0ff */
[----:B------:R-:W-:-:S04]  /*0990*/  VIADD R3, R3, 0x80 ;  /* 0x0000008003037836 */ /* 0x000fc80000000000 */
[----:B0-----:R-:W-:-:S05]  /*09a0*/  IMAD.WIDE.U32 R10, R13, 0x2, R10 ;  /* 0x000000020d0a7825 */ /* 0x001fca00078e000a */
[----:B------:R1:W-:Y:S02]  /*09b0*/  STG.E.U16 desc[UR4][R10.64], R5 ;  /* 0x000000050a007986 */ /* 0x0003e4000c101504 */
.L_x_3569:
[----:B------:R-:W-:-:S13]  /*09c0*/  ISETP.GE.U32.AND P0, PT, R3, R2, PT ;  /* 0x000000020300720c */ /* 0x000fda0003f06070 */
[----:B------:R-:W-:Y:S05]  /*09d0*/  @P0 BRA `(.L_x_3571) ;  /* 0x0000000000340947 */ /* 0x000fea0003800000 */
[----:B-1----:R-:W1:Y:S01]  /*09e0*/  LDC.64 R4, c[0x0][0x388] ;  /* 0x0000e200ff047b82 */ /* 0x002e620000000a00 */
[----:B0-----:R-:W-:Y:S02]  /*09f0*/  IADD3 R11, PT, PT, R0, R3, RZ ;  /* 0x00000003000b7210 */ /* 0x001fe40007ffe0ff */
[----:B------:R-:W-:-:S03]  /*0a00*/  IADD3 R3, PT, PT, R3, 0x80, RZ ;  /* 0x0000008003037810 */ /* 0x000fc60007ffe0ff */
[----:B-1----:R-:W-:-:S05]  /*0a10*/  IMAD.WIDE.U32 R4, R11, 0x2, R4 ;  /* 0x000000020b047825 */ /* 0x002fca00078e0004 */
[----:B------:R1:W-:Y:S02]  /*0a20*/  STG.E.U16 desc[UR4][R4.64], R6 ;  /* 0x0000000604007986 */ /* 0x0003e4000c101504 */
.L_x_3570:
        /* <DEDUP_REMOVED lines=8> */
.L_x_3571:
[----:B------:R-:W-:Y:S05]  /*0ab0*/  BSYNC.RELIABLE B1 ;  /* 0x0000000000017941 */ /* 0x000fea0003800100 */
.L_x_3567:
[----:B------:R-:W-:-:S13]  /*0ac0*/  ISETP.GE.U32.AND P0, PT, R3, R2, PT ;  /* 0x000000020300720c */ /* 0x000fda0003f06070 */
[----:B-12---:R-:W1:Y:S01]  /*0ad0*/  @!P0 LDC.64 R4, c[0x0][0x388] ;  /* 0x0000e200ff048b82 */ /* 0x006e620000000a00 */
[----:B------:R-:W-:Y:S02]  /*0ae0*/  @!P0 IADD3 R7, PT, PT, R0, R3, RZ ;  /* 0x0000000300078210 */ /* 0x000fe40007ffe0ff */
[----:B------:R-:W-:-:S03]  /*0af0*/  @!P0 IADD3 R3, PT, PT, R3, 0x80, RZ ;  /* 0x0000008003038810 */ /* 0x000fc60007ffe0ff */
[----:B-1----:R-:W-:-:S05]  /*0b00*/  @!P0 IMAD.WIDE.U32 R4, R7, 0x2, R4 ;  /* 0x0000000207048825 */ /* 0x002fca00078e0004 */
[----:B------:R2:W-:Y:S02]  /*0b10*/  @!P0 STG.E.U16 desc[UR4][R4.64], R8 ;  /* 0x0000000804008986 */ /* 0x0005e4000c101504 */
.L_x_3572:
[----:B------:R-:W-:Y:S05]  /*0b20*/  BSYNC.RECONVERGENT B0 ;  /* 0x0000000000007941 */ /* 0x000fea0003800200 */
.L_x_3566:
        /* <DEDUP_REMOVED lines=8> */
.L_x_3565:
[----:B------:R-:W0:Y:S01]  /*0bb0*/  S2R R5, SR_TID.X ;  /* 0x0000000000057919 */ /* 0x000e220000002100 */
[----:B------:R-:W1:Y:S02]  /*0bc0*/  LDC.64 R2, c[0x0][0x390] ;  /* 0x0000e400ff027b82 */ /* 0x000e640000000a00 */
[----:B-1----:R-:W-:-:S04]  /*0bd0*/  IMAD.WIDE.U32 R2, R0, 0x2, R2 ;  /* 0x0000000200027825 */ /* 0x002fc800078e0002 */
[----:B0-----:R-:W-:Y:S02]  /*0be0*/  IMAD.WIDE.U32 R6, R5, 0x4, R2 ;  /* 0x0000000405067825 */ /* 0x001fe400078e0002 */
[----:B------:R-:W0:Y:S03]  /*0bf0*/  LDC.U16 R11, c[0x0][0x386] ;  /* 0x0000e180ff0b7b82 */ /* 0x000e260000000400 */
[----:B------:R-:W2:Y:S04]  /*0c00*/  LDG.E R4, desc[UR4][R6.64] ;  /* 0x0000000406047981 */ /* 0x000ea8000c1e1900 */
[----:B------:R-:W3:Y:S01]  /*0c10*/  LDG.E R8, desc[UR4][R6.64+0x200] ;  /* 0x0002000406087981 */ /* 0x000ee2000c1e1900 */
[----:B------:R-:W1:Y:S03]  /*0c20*/  LDC.64 R2, c[0x0][0x388] ;  /* 0x0000e200ff027b82 */ /* 0x000e660000000a00 */
[----:B------:R-:W4:Y:S04]  /*0c30*/  LDG.E R9, desc[UR4][R6.64+0x400] ;  /* 0x0004000406097981 */ /* 0x000f28000c1e1900 */
[----:B------:R5:W4:Y:S01]  /*0c40*/  LDG.E R10, desc[UR4][R6.64+0x600] ;  /* 0x00060004060a7981 */ /* 0x000b22000c1e1900 */
[----:B0-----:R-:W-:-:S06]  /*0c50*/  HADD2.F32 R13, -RZ, R11.H0_H0 ;  /* 0x2000000bff0d7230 */ /* 0x001fcc0000004100 */
[----:B------:R-:W0:Y:S01]  /*0c60*/  MUFU.RCP R13, R13 ;  /* 0x0000000d000d7308 */ /* 0x000e220000001000 */
[----:B-1----:R-:W-:-:S04]  /*0c70*/  IMAD.WIDE.U32 R2, R0, 0x2, R2 ;  /* 0x0000000200027825 */ /* 0x002fc800078e0002 */
[----:B------:R-:W-:-:S04]  /*0c80*/  IMAD.WIDE.U32 R2, R5, 0x4, R2 ;  /* 0x0000000405027825 */ /* 0x000fc800078e0002 */
[--C-:B--2---:R-:W-:Y:S02]  /*0c90*/  HADD2.F32 R0, -RZ, R4.reuse.H0_H0 ;  /* 0x20000004ff007230 */ /* 0x104fe40000004100 */
[----:B------:R-:W-:Y:S02]  /*0ca0*/  HADD2.F32 R4, -RZ, R4.H1_H1 ;  /* 0x30000004ff047230 */ /* 0x000fe40000004100 */
[--C-:B---3--:R-:W-:Y:S02]  /*0cb0*/  HADD2.F32 R11, -RZ, R8.reuse.H0_H0 ;  /* 0x20000008ff0b7230 */ /* 0x108fe40000004100 */
[-C--:B0-----:R-:W-:Y:S01]  /*0cc0*/  FMUL.FTZ R0, R0, R13.reuse ;  /* 0x0000000d00007220 */ /* 0x081fe20000410000 */
[----:B------:R-:W-:Y:S02]  /*0cd0*/  HADD2.F32 R8, -RZ, R8.H1_H1 ;  /* 0x30000008ff087230 */ /* 0x000fe40000004100 */
[----:B-----5:R-:W-:Y:S01]  /*0ce0*/  FMUL.FTZ R7, R4, R13 ;  /* 0x0000000d04077220 */ /* 0x020fe20000410000 */
[----:B----4-:R-:W-:-:S02]  /*0cf0*/  HADD2.F32 R12, -RZ, R9.H0_H0 ;  /* 0x20000009ff0c7230 */ /* 0x010fc40000004100 */
[-C--:B------:R-:W-:Y:S01]  /*0d00*/  FMUL.FTZ R11, R11, R13.reuse ;  /* 0x0000000d0b0b7220 */ /* 0x080fe20000410000 */
[----:B------:R-:W-:Y:S02]  /*0d10*/  HADD2.F32 R9, -RZ, R9.H1_H1 ;  /* 0x30000009ff097230 */ /* 0x000fe40000004100 */
[-C--:B------:R-:W-:Y:S01]  /*0d20*/  FMUL.FTZ R8, R8, R13.reuse ;  /* 0x0000000d08087220 */ /* 0x080fe20000410000 */
[--C-:B------:R-:W-:Y:S02]  /*0d30*/  HADD2.F32 R6, -RZ, R10.reuse.H0_H0 ;  /* 0x2000000aff067230 */ /* 0x100fe40000004100 */
[-C--:B------:R-:W-:Y:S01]  /*0d40*/  FMUL.FTZ R12, R12, R13.reuse ;  /* 0x0000000d0c0c7220 */ /* 0x080fe20000410000 */
[----:B------:R-:W-:Y:S02]  /*0d50*/  HADD2.F32 R10, -RZ, R10.H1_H1 ;  /* 0x3000000aff0a7230 */ /* 0x000fe40000004100 */
[-C--:B------:R-:W-:Y:S01]  /*0d60*/  FMUL.FTZ R9, R9, R13.reuse ;  /* 0x0000000d09097220 */ /* 0x080fe20000410000 */
[----:B------:R-:W-:Y:S01]  /*0d70*/  F2FP.F16.F32.PACK_AB R7, R7, R0 ;  /* 0x000000000707723e */ /* 0x000fe200000000ff */
[----:B------:R-:W-:Y:S01]  /*0d80*/  FMUL.FTZ R6, R6, R13 ;  /* 0x0000000d06067220 */ /* 0x000fe20000410000 */
[----:B------:R-:W-:Y:S01]  /*0d90*/  F2FP.F16.F32.PACK_AB R11, R8, R11 ;  /* 0x0000000b080b723e */ /* 0x000fe200000000ff */
[----:B------:R-:W-:Y:S01]  /*0da0*/  FMUL.FTZ R13, R10, R13 ;  /* 0x0000000d0a0d7220 */ /* 0x000fe20000410000 */
[----:B------:R-:W-:Y:S01]  /*0db0*/  F2FP.F16.F32.PACK_AB R9, R9, R12 ;  /* 0x0000000c0909723e */ /* 0x000fe200000000ff */
[----:B------:R-:W-:Y:S03]  /*0dc0*/  STG.E desc[UR4][R2.64], R7 ;  /* 0x0000000702007986 */ /* 0x000fe6000c101904 */
[----:B------:R-:W-:Y:S01]  /*0dd0*/  F2FP.F16.F32.PACK_AB R13, R13, R6 ;  /* 0x000000060d0d723e */ /* 0x000fe200000000ff */
[----:B------:R-:W-:Y:S04]  /*0de0*/  STG.E desc[UR4][R2.64+0x200], R11 ;  /* 0x0002000b02007986 */ /* 0x000fe8000c101904 */
[----:B------:R-:W-:Y:S04]  /*0df0*/  STG.E desc[UR4][R2.64+0x400], R9 ;  /* 0x0004000902007986 */ /* 0x000fe8000c101904 */
[----:B------:R-:W-:Y:S01]  /*0e00*/  STG.E desc[UR4][R2.64+0x600], R13 ;  /* 0x0006000d02007986 */ /* 0x000fe2000c101904 */
[----:B------:R-:W-:Y:S05]  /*0e10*/  EXIT ;  /* 0x000000000000794d */ /* 0x000fea0003800000 */
.L_x_3573:
        /* <DEDUP_REMOVED lines=14> */
.L_x_19441:


//--------------------- .text._ZN2at6native29vectorized_elementwise_kernelILi4ENS0_13BUnaryFunctorIN3c104HalfES4_S4_NS0_15binary_internal10DivFunctorIS4_EEEESt5arrayIPcLm2EEEEviT0_T1_ --------------------------
	.section	.text._ZN2at6native29vectorized_elementwise_kernelILi4ENS0_13BUnaryFunctorIN3c104HalfES4_S4_NS0_15binary_internal10DivFunctorIS4_EEEESt5arrayIPcLm2EEEEviT0_T1_,"ax",@progbits
	.align	128
        .global         _ZN2at6native29vectorized_elementwise_kernelILi4ENS0_13BUnaryFunctorIN3c104HalfES4_S4_NS0_15binary_internal10DivFunctorIS4_EEEESt5arrayIPcLm2EEEEviT0_T1_
        .type           _ZN2at6native29vectorized_elementwise_kernelILi4ENS0_13BUnaryFunctorIN3c104HalfES4_S4_NS0_15binary_internal10DivFunctorIS4_EEEESt5arrayIPcLm2EEEEviT0_T1_,@function
        .size           _ZN2at6native29vectorized_elementwise_kernelILi4ENS0_13BUnaryFunctorIN3c104HalfES4_S4_NS0_15binary_internal10DivFunctorIS4_EEEESt5arrayIPcLm2EEEEviT0_T1_,(.L_x_19442 - _ZN2at6native29vectorized_elementwise_kernelILi4ENS0_13BUnaryFunctorIN3c104HalfES4_S4_NS0_15binary_internal10DivFunctorIS4_EEEESt5arrayIPcLm2EEEEviT0_T1_)
        .other          _ZN2at6native29vectorized_elementwise_kernelILi4ENS0_13BUnaryFunctorIN3c104HalfES4_S4_NS0_15binary_internal10DivFunctorIS4_EEEESt5arrayIPcLm2EEEEviT0_T1_,@"STO_CUDA_ENTRY STV_DEFAULT"
_ZN2at6native29vectorized_elementwise_kernelILi4ENS0_13BUnaryFunctorIN3c104HalfES4_S4_NS0_15binary_internal10DivFunctorIS4_EEEESt5arrayIPcLm2EEEEviT0_T1_:
.text._ZN2at6native29vectorized_elementwise_kernelILi4ENS0_13BUnaryFunctorIN3c104HalfES4_S4_NS0_15binary_internal10DivFunctorIS4_EEEESt5arrayIPcLm2EEEEviT0_T1_:
        /* <DEDUP_REMOVED lines=149> */
.L_x_3577:
[----:B------:R-:W-:-:S13]  /*0950*/  ISETP.GE.U32.AND P0, PT, R3, R2, PT ;  /* 0x000000020300720c */ /* 0x000fda0003f06070 */
[----:B------:R-:W-:Y:S05]  /*0960*/  @P0 BRA `(.L_x_3579) ;  /* 0x0000000000300947 */ /* 0x000fea0003800000 */
[----:B0-----:R-:W0:Y:S01]  /*0970*/  LDC.64 R10, c[0x0][0x388] ;  /* 0x0000e200ff0a7b82 */ /* 0x001e220000000a00 */
[----:B------:R-:W-:Y:S01]  /*0980*/  IADD3 R13, PT, PT, R0, R3, RZ ;  /* 0x00000003000d7210 */ /* 0x000fe20007ffe0ff */
[----:B------:R-:W-:-:S04]  /*0990*/  VIADD R3, R3, 0x80 ;  /* 0x0000008003037836 */ /* 0x000fc80000000000 */
[----:B0-----:R-:W-:-:S05]  /*09a0*/  IMAD.WIDE.U32 R10, R13, 0x2, R10 ;  /* 0x000000020d0a7825 */ /* 0x001fca00078e000a */
[----:B------:R1:W-:Y:S02]  /*09b0*/  STG.E.U16 desc[UR4][R10.64], R5 ;  /* 0x000000050a007986 */ /* 0x0003e4000c101504 */
.L_x_3578:
[----:B------:R-:W-:-:S13]  /*09c0*/  ISETP.GE.U32.AND P0, PT, R3, R2, PT ;  /* 0x000000020300720c */ /* 0x000fda0003f06070 */
[----:B------:R-:W-:Y:S05]  /*09d0*/  @P0 BRA `(.L_x_3580) ;  /* 0x0000000000340947 */ /* 0x000fea0003800000 */
[----:B-1----:R-:W1:Y:S01]  /*09e0*/  LDC.64 R4, c[0x0][0x388] ;  /* 0x0000e200ff047b82 */ /* 0x002e620000000a00 */
[----:B0-----:R-:W-:Y:S02]  /*09f0*/  IADD3 R11, PT, PT, R0, R3, RZ ;  /* 0x00000003000b7210 */ /* 0x001fe40007ffe0ff */
[----:B------:R-:W-:-:S03]  /*0a00*/  IADD3 R3, PT, PT, R3, 0x80, RZ ;  /* 0x0000008003037810 */ /* 0x000fc60007ffe0ff */
[----:B-1----:R-:W-:-:S05]  /*0a10*/  IMAD.WIDE.U32 R4, R11, 0x2, R4 ;  /* 0x000000020b047825 */ /* 0x002fca00078e0004 */
[----:B------:R1:W-:Y:S02]  /*0a20*/  STG.E.U16 desc[UR4][R4.64], R6 ;  /* 0x0000000604007986 */ /* 0x0003e4000c101504 */
.L_x_3579:
        /* <DEDUP_REMOVED lines=8> */
.L_x_3580:
[----:B------:R-:W-:Y:S05]  /*0ab0*/  BSYNC.RELIABLE B1 ;  /* 0x0000000000017941 */ /* 0x000fea0003800100 */
.L_x_3576:
[----:B------:R-:W-:-:S13]  /*0ac0*/  ISETP.GE.U32.AND P0, PT, R3, R2, PT ;  /* 0x000000020300720c */ /* 0x000fda0003f06070 */
[----:B-12---:R-:W1:Y:S01]  /*0ad0*/  @!P0 LDC.64 R4, c[0x0][0x388] ;  /* 0x0000e200ff048b82 */ /* 0x006e620000000a00 */
[----:B------:R-:W-:Y:S02]  /*0ae0*/  @!P0 IADD3 R7, PT, PT, R0, R3, RZ ;  /* 0x0000000300078210 */ /* 0x000fe40007ffe0ff */
[----:B------:R-:W-:-:S03]  /*0af0*/  @!P0 IADD3 R3, PT, PT, R3, 0x80, RZ ;  /* 0x0000008003038810 */ /* 0x000fc60007ffe0ff */
[----:B-1----:R-:W-:-:S05]  /*0b00*/  @!P0 IMAD.WIDE.U32 R4, R7, 0x2, R4 ;  /* 0x0000000207048825 */ /* 0x002fca00078e0004 */
[----:B------:R2:W-:Y:S02]  /*0b10*/  @!P0 STG.E.U16 desc[UR4][R4.64], R8 ;  /* 0x0000000804008986 */ /* 0x0005e4000c101504 */
.L_x_3581:
[----:B------:R-:W-:Y:S05]  /*0b20*/  BSYNC.RECONVERGENT B0 ;  /* 0x0000000000007941 */ /* 0x000fea0003800200 */
.L_x_3575:
        /* <DEDUP_REMOVED lines=8> */
.L_x_3574:
[----:B------:R-:W0:Y:S01]  /*0bb0*/  S2R R5, SR_TID.X ;  /* 0x0000000000057919 */ /* 0x000e220000002100 */
[----:B------:R-:W1:Y:S02]  /*0bc0*/  LDC.64 R2, c[0x0][0x390] ;  /* 0x0000e400ff027b82 */ /* 0x000e640000000a00 */
[----:B-1----:R-:W-:-:S04]  /*0bd0*/  IMAD.WIDE.U32 R2, R0, 0x2, R2 ;  /* 0x0000000200027825 */ /* 0x002fc800078e0002 */
[----:B0-----:R-:W-:Y:S02]  /*0be0*/  IMAD.WIDE.U32 R8, R5, 0x8, R2 ;  /* 0x0000000805087825 */ /* 0x001fe400078e0002 */
[----:B------:R-:W0:Y:S03]  /*0bf0*/  LDC.U16 R4, c[0x0][0x386] ;  /* 0x0000e180ff047b82 */ /* 0x000e260000000400 */
[----:B------:R-:W2:Y:S04]  /*0c00*/  LDG.E.64 R10, desc[UR4][R8.64] ;  /* 0x00000004080a7981 */ /* 0x000ea8000c1e1b00 */
[----:B------:R-:W3:Y:S01]  /*0c10*/  LDG.E.64 R6, desc[UR4][R8.64+0x400] ;  /* 0x0004000408067981 */ /* 0x000ee2000c1e1b00 */
[----:B------:R-:W1:Y:S01]  /*0c20*/  LDC.64 R2, c[0x0][0x388] ;  /* 0x0000e200ff027b82 */ /* 0x000e620000000a00 */
[----:B0-----:R-:W-:-:S04]  /*0c30*/  HADD2.F32 R14, -RZ, R4.H0_H0 ;  /* 0x20000004ff0e7230 */ /* 0x001fc80000004100 */
[----:B------:R-:W0:Y:S01]  /*0c40*/  MUFU.RCP R15, R14 ;  /* 0x0000000e000f7308 */ /* 0x000e220000001000 */
[----:B-1----:R-:W-:-:S04]  /*0c50*/  IMAD.WIDE.U32 R2, R0, 0x2, R2 ;  /* 0x0000000200027825 */ /* 0x002fc800078e0002 */
[----:B------:R-:W-:-:S04]  /*0c60*/  IMAD.WIDE.U32 R2, R5, 0x8, R2 ;  /* 0x0000000805027825 */ /* 0x000fc800078e0002 */
[--C-:B--2---:R-:W-:Y:S02]  /*0c70*/  HADD2.F32 R0, -RZ, R10.reuse.H0_H0 ;  /* 0x2000000aff007230 */ /* 0x104fe40000004100 */
[----:B------:R-:W-:Y:S02]  /*0c80*/  HADD2.F32 R4, -RZ, R10.H1_H1 ;  /* 0x3000000aff047230 */ /* 0x000fe40000004100 */
[--C-:B------:R-:W-:Y:S02]  /*0c90*/  HADD2.F32 R10, -RZ, R11.reuse.H0_H0 ;  /* 0x2000000bff0a7230 */ /* 0x100fe40000004100 */
[-C--:B0-----:R-:W-:Y:S01]  /*0ca0*/  FMUL.FTZ R0, R0, R15.reuse ;  /* 0x0000000f00007220 */ /* 0x081fe20000410000 */
[--C-:B---3--:R-:W-:Y:S02]  /*0cb0*/  HADD2.F32 R12, -RZ, R6.reuse.H0_H0 ;  /* 0x20000006ff0c7230 */ /* 0x108fe40000004100 */
[----:B------:R-:W-:Y:S02]  /*0cc0*/  HADD2.F32 R11, -RZ, R11.H1_H1 ;  /* 0x3000000bff0b7230 */ /* 0x000fe40000004100 */
[----:B------:R-:W-:Y:S01]  /*0cd0*/  FMUL.FTZ R10, R10, R15 ;  /* 0x0000000f0a0a7220 */ /* 0x000fe20000410000 */
[----:B------:R-:W-:-:S02]  /*0ce0*/  HADD2.F32 R6, -RZ, R6.H1_H1 ;  /* 0x30000006ff067230 */ /* 0x000fc40000004100 */
[-C--:B------:R-:W-:Y:S01]  /*0cf0*/  FMUL.FTZ R12, R12, R15.reuse ;  /* 0x0000000f0c0c7220 */ /* 0x080fe20000410000 */
[--C-:B------:R-:W-:Y:S02]  /*0d00*/  HADD2.F32 R8, -RZ, R7.reuse.H0_H0 ;  /* 0x20000007ff087230 */ /* 0x100fe40000004100 */
[-C--:B------:R-:W-:Y:S01]  /*0d10*/  FMUL.FTZ R11, R11, R15.reuse ;  /* 0x0000000f0b0b7220 */ /* 0x080fe20000410000 */
[----:B------:R-:W-:Y:S02]  /*0d20*/  HADD2.F32 R13, -RZ, R7.H1_H1 ;  /* 0x30000007ff0d7230 */ /* 0x000fe40000004100 */
[-C--:B------:R-:W-:Y:S01]  /*0d30*/  FMUL.FTZ R7, R4, R15.reuse ;  /* 0x0000000f04077220 */ /* 0x080fe20000410000 */
[-C--:B------:R-:W-:Y:S01]  /*0d40*/  FMUL.FTZ R9, R6, R15.reuse ;  /* 0x0000000f06097220 */ /* 0x080fe20000410000 */
[-C--:B------:R-:W-:Y:S01]  /*0d50*/  FMUL.FTZ R8, R8, R15.reuse ;  /* 0x0000000f08087220 */ /* 0x080fe20000410000 */
[----:B------:R-:W-:Y:S01]  /*0d60*/  F2FP.F16.F32.PACK_AB R5, R11, R10 ;  /* 0x0000000a0b05723e */ /* 0x000fe200000000ff */
[----:B------:R-:W-:Y:S01]  /*0d70*/  FMUL.FTZ R13, R13, R15 ;  /* 0x0000000f0d0d7220 */ /* 0x000fe20000410000 */
[----:B------:R-:W-:-:S02]  /*0d80*/  F2FP.F16.F32.PACK_AB R4, R7, R0 ;  /* 0x000000000704723e */ /* 0x000fc400000000ff */
[----:B------:R-:W-:Y:S02]  /*0d90*/  F2FP.F16.F32.PACK_AB R12, R9, R12 ;  /* 0x0000000c090c723e */ /* 0x000fe400000000ff */
[----:B------:R-:W-:Y:S01]  /*0da0*/  F2FP.F16.F32.PACK_AB R13, R13, R8 ;  /* 0x000000080d0d723e */ /* 0x000fe200000000ff */
[----:B------:R-:W-:Y:S04]  /*0db0*/  STG.E.64 desc[UR4][R2.64], R4 ;  /* 0x0000000402007986 */ /* 0x000fe8000c101b04 */
[----:B------:R-:W-:Y:S01]  /*0dc0*/  STG.E.64 desc[UR4][R2.64+0x400], R12 ;  /* 0x0004000c02007986 */ /* 0x000fe2000c101b04 */
[----:B------:R-:W-:Y:S05]  /*0dd0*/  EXIT ;  /* 0x000000000000794d */ /* 0x000fea0003800000 */
.L_x_3582:
        /* <DEDUP_REMOVED lines=10> */
.L_x_19442:


//--------------------- .text._ZN2at6native29vectorized_elementwise_kernelILi8ENS0_13BUnaryFunctorIN3c104HalfES4_S4_NS0_15binary_internal10DivFunctorIS4_EEEESt5arrayIPcLm2EEEEviT0_T1_ --------------------------
	.section	.text._ZN2at6native29vectorized_elementwise_kernelILi8ENS0_13BUnaryFunctorIN3c104HalfES4_S4_NS0_15binary_internal10DivFunctorIS4_EEEESt5arrayIPcLm2EEEEviT0_T1_,"ax",@progbits
	.align	128
        .global         _ZN2at6native29vectorized_elementwise_kernelILi8ENS0_13BUnaryFunctorIN3c104HalfES4_S4_NS0_15binary_internal10DivFunctorIS4_EEEESt5arrayIPcLm2EEEEviT0_T1_
        .type           _ZN2at6native29vectorized_elementwise_kernelILi8ENS0_13BUnaryFunctorIN3c104HalfES4_S4_NS0_15binary_internal10DivFunctorIS4_EEEESt5arrayIPcLm2EEEEviT0_T1_,@function
        .size           _ZN2at6native29vectorized_elementwise_kernelILi8ENS0_13BUnaryFunctorIN3c104HalfES4_S4_NS0_15binary_internal10DivFunctorIS4_EEEESt5arrayIPcLm2EEEEviT0_T1_,(.L_x_19443 - _ZN2at6native29vectorized_elementwise_kernelILi8ENS0_13BUnaryFunctorIN3c104HalfES4_S4_NS0_15binary_internal10DivFunctorIS4_EEEESt5arrayIPcLm2EEEEviT0_T1_)
        .other          _ZN2at6native29vectorized_elementwise_kernelILi8ENS0_13BUnaryFunctorIN3c104HalfES4_S4_NS0_15binary_internal10DivFunctorIS4_EEEESt5arrayIPcLm2EEEEviT0_T1_,@"STO_CUDA_ENTRY STV_DEFAULT"
_ZN2at6native29vectorized_elementwise_kernelILi8ENS0_13BUnaryFunctorIN3c104HalfES4_S4_NS0_15binary_internal10DivFunctorIS4_EEEESt5arrayIPcLm2EEEEviT0_T1_:
.text._ZN2at6native29vectorized_elementwise_kernelILi8ENS0_13BUnaryFunctorIN3c104HalfES4_S4_NS0_15binary_internal10DivFunctorIS4_EEEESt5arrayIPcLm2EEEEviT0_T1_:
        /* <DEDUP_REMOVED lines=149> */
.L_x_3586:
[----:B------:R-:W-:-:S13]  /*0950*/  ISETP.GE.U32.AND P0, PT, R3, R2, PT ;  /* 0x000000020300720c */ /* 0x000fda0003f06070 */
[----:B------:R-:W-:Y:S05]  /*0960*/  @P0 BRA `(.L_x_3588) ;  /* 0x0000000000300947 */ /* 0x000fea0003800000 */
[----:B0-----:R-:W0:Y:S01]  /*0970*/  LDC.64 R10, c[0x0][0x388] ;  /* 0x0000e200ff0a7b82 */ /* 0x001e220000000a00 */
[----:B------:R-:W-:Y:S01]  /*0980*/  IADD3 R13, PT, PT, R0, R3, RZ ;  /* 0x00000003000d7210 */ /* 0x000fe20007ffe0ff */
[----:B------:R-:W-:-:S04]  /*0990*/  VIADD R3, R3, 0x80 ;  /* 0x0000008003037836 */ /* 0x000fc80000000000 */
[----:B0-----:R-:W-:-:S05]  /*09a0*/  IMAD.WIDE.U32 R10, R13, 0x2, R10 ;  /* 0x000000020d0a7825 */ /* 0x001fca00078e000a */
[----:B------:R1:W-:Y:S02]  /*09b0*/  STG.E.U16 desc[UR4][R10.64], R5 ;  /* 0x000000050a007986 */ /* 0x0003e4000c101504 */
.L_x_3587:
[----:B------:R-:W-:-:S13]  /*09c0*/  ISETP.GE.U32.AND P0, PT, R3, R2, PT ;  /* 0x000000020300720c */ /* 0x000fda0003f06070 */
[----:B------:R-:W-:Y:S05]  /*09d0*/  @P0 BRA `(.L_x_3589) ;  /* 0x0000000000340947 */ /* 0x000fea0003800000 */
[----:B-1----:R-:W1:Y:S01]  /*09e0*/  LDC.64 R4, c[0x0][0x388] ;  /* 0x0000e200ff047b82 */ /* 0x002e620000000a00 */
[----:B0-----:R-:W-:Y:S02]  /*09f0*/  IADD3 R11, PT, PT, R0, R3, RZ ;  /* 0x00000003000b7210 */ /* 0x001fe40007ffe0ff */
[----:B------:R-:W-:-:S03]  /*0a00*/  IADD3 R3, PT, PT, R3, 0x80, RZ ;  /* 0x0000008003037810 */ /* 0x000fc60007ffe0ff */
[----:B-1----:R-:W-:-:S05]  /*0a10*/  IMAD.WIDE.U32 R4, R11, 0x2, R4 ;  /* 0x000000020b047825 */ /* 0x002fca00078e0004 */
[----:B------:R1:W-:Y:S02]  /*0a20*/  STG.E.U16 desc[UR4][R4.64], R6 ;  /* 0x0000000604007986 */ /* 0x0003e4000c101504 */
.L_x_3588:
        /* <DEDUP_REMOVED lines=8> */
.L_x_3589:
[----:B------:R-:W-:Y:S05]  /*0ab0*/  BSYNC.RELIABLE B1 ;  /* 0x0000000000017941 */ /* 0x000fea0003800100 */
.L_x_3585:
[----:B------:R-:W-:-:S13]  /*0ac0*/  ISETP.GE.U32.AND P0, PT, R3, R2, PT ;  /* 0x000000020300720c */ /* 0x000fda0003f06070 */
[----:B-12---:R-:W1:Y:S01]  /*0ad0*/  @!P0 LDC.64 R4, c[0x0][0x388] ;  /* 0x0000e200ff048b82 */ /* 0x006e620000000a00 */
[----:B------:R-:W-:Y:S02]  /*0ae0*/  @!P0 IADD3 R7, PT, PT, R0, R3, RZ ;  /* 0x0000000300078210 */ /* 0x000fe40007ffe0ff */
[----:B------:R-:W-:-:S03]  /*0af0*/  @!P0 IADD3 R3, PT, PT, R3, 0x80, RZ ;  /* 0x0000008003038810 */ /* 0x000fc60007ffe0ff */
[----:B-1----:R-:W-:-:S05]  /*0b00*/  @!P0 IMAD.WIDE.U32 R4, R7, 0x2, R4 ;  /* 0x0000000207048825 */ /* 0x002fca00078e0004 */
[----:B------:R2:W-:Y:S02]  /*0b10*/  @!P0 STG.E.U16 desc[UR4][R4.64], R8 ;  /* 0x0000000804008986 */ /* 0x0005e4000c101504 */
.L_x_3590:
[----:B------:R-:W-:Y:S05]  /*0b20*/  BSYNC.RECONVERGENT B0 ;  /* 0x0000000000007941 */ /* 0x000fea0003800200 */
.L_x_3584:
        /* <DEDUP_REMOVED lines=8> */
.L_x_3583:
[----:B------:R-:W0:Y:S01]  /*0bb0*/  S2R R9, SR_TID.X ;  /* 0x0000000000097919 */ /* 0x000e220000002100 */
[----:B------:R-:W1:Y:S02]  /*0bc0*/  LDC.64 R2, c[0x0][0x390] ;  /* 0x0000e400ff027b82 */ /* 0x000e640000000a00 */
[----:B-1----:R-:W-:-:S04]  /*0bd0*/  IMAD.WIDE.U32 R2, R0, 0x2, R2 ;  /* 0x0000000200027825 */ /* 0x002fc800078e0002 */
[----:B0-----:R-:W-:Y:S02]  /*0be0*/  IMAD.WIDE.U32 R4, R9, 0x10, R2 ;  /* 0x0000001009047825 */ /* 0x001fe400078e0002 */
[----:B------:R-:W0:Y:S04]  /*0bf0*/  LDC.U16 R8, c[0x0][0x386] ;  /* 0x0000e180ff087b82 */ /* 0x000e280000000400 */
[----:B------:R-:W2:Y:S04]  /*0c00*/  LDG.E.128 R4, desc[UR4][R4.64] ;  /* 0x0000000404047981 */ /* 0x000ea8000c1e1d00 */
[----:B------:R-:W1:Y:S01]  /*0c10*/  LDC.64 R2, c[0x0][0x388] ;  /* 0x0000e200ff027b82 */ /* 0x000e620000000a00 */
[----:B0-----:R-:W-:-:S06]  /*0c20*/  HADD2.F32 R17, -RZ, R8.H0_H0 ;  /* 0x20000008ff117230 */ /* 0x001fcc0000004100 */
[----:B------:R-:W0:Y:S01]  /*0c30*/  MUFU.RCP R17, R17 ;  /* 0x0000001100117308 */ /* 0x000e220000001000 */
[----:B-1----:R-:W-:-:S04]  /*0c40*/  IMAD.WIDE.U32 R2, R0, 0x2, R2 ;  /* 0x0000000200027825 */ /* 0x002fc800078e0002 */
[----:B------:R-:W-:-:S04]  /*0c50*/  IMAD.WIDE.U32 R2, R9, 0x10, R2 ;  /* 0x0000001009027825 */ /* 0x000fc800078e0002 */
[--C-:B--2---:R-:W-:Y:S02]  /*0c60*/  HADD2.F32 R8, -RZ, R4.reuse.H0_H0 ;  /* 0x20000004ff087230 */ /* 0x104fe40000004100 */
[----:B------:R-:W-:Y:S02]  /*0c70*/  HADD2.F32 R10, -RZ, R4.H1_H1 ;  /* 0x30000004ff0a7230 */ /* 0x000fe40000004100 */
[--C-:B------:R-:W-:Y:S02]  /*0c80*/  HADD2.F32 R13, -RZ, R6.reuse.H0_H0 ;  /* 0x20000006ff0d7230 */ /* 0x100fe40000004100 */
[-C--:B0-----:R-:W-:Y:S01]  /*0c90*/  FMUL.FTZ R4, R8, R17.reuse ;  /* 0x0000001108047220 */ /* 0x081fe20000410000 */
[----:B------:R-:W-:Y:S02]  /*0ca0*/  HADD2.F32 R14, -RZ, R6.H1_H1 ;  /* 0x30000006ff0e7230 */ /* 0x000fe40000004100 */
[--C-:B------:R-:W-:Y:S02]  /*0cb0*/  HADD2.F32 R11, -RZ, R5.reuse.H0_H0 ;  /* 0x20000005ff0b7230 */ /* 0x100fe40000004100 */
        /* <DEDUP_REMOVED lines=13> */
[----:B------:R-:W-:-:S05]  /*0d90*/  F2FP.F16.F32.PACK_AB R7, R16, R15 ;  /* 0x0000000f1007723e */ /* 0x000fca00000000ff */
[----:B------:R-:W-:Y:S01]  /*0da0*/  STG.E.128 desc[UR4][R2.64], R4 ;  /* 0x0000000402007986 */ /* 0x000fe2000c101d04 */
[----:B------:R-:W-:Y:S05]  /*0db0*/  EXIT ;  /* 0x000000000000794d */ /* 0x000fea0003800000 */
.L_x_3591:
        /* <DEDUP_REMOVED lines=12> */
.L_x_19443:


//--------------------- .text._ZN2at6native18elementwise_kernelILi128ELi4EZNS0_15gpu_kernel_implINS0_13AUnaryFunctorIN3c104HalfES5_S5_NS0_15binary_internal10DivFunctorIS5_EEEEEEvRNS_18TensorIteratorBaseERKT_EUliE_EEviT1_ --------------------------
	.section	.text._ZN2at6native18elementwise_kernelILi128ELi4EZNS0_15gpu_kernel_implINS0_13AUnaryFunctorIN3c104HalfES5_S5_NS0_15binary_internal10DivFunctorIS5_EEEEEEvRNS_18TensorIteratorBaseERKT_EUliE_EEviT1_,"ax",@progbits
	.align	128
        .global         _ZN2at6native18elementwise_kernelILi128ELi4EZNS0_15gpu_kernel_implINS0_13AUnaryFunctorIN3c104HalfES5_S5_NS0_15binary_internal10DivFunctorIS5_EEEEEEvRNS_18TensorIteratorBaseERKT_EUliE_EEviT1_
        .type           _ZN2at6native18elementwise_kernelILi128ELi4EZNS0_15gpu_kernel_implINS0_13AUnaryFunctorIN3c104HalfES5_S5_NS0_15binary_internal10DivFunctorIS5_EEEEEEvRNS_18TensorIteratorBaseERKT_EUliE_EEviT1_,@function
        .size           _ZN2at6native18elementwise_kernelILi128ELi4EZNS0_15gpu_kernel_implINS0_13AUnaryFunctorIN3c104HalfES5_S5_NS0_15binary_internal10DivFunctorIS5_EEEEEEvRNS_18TensorIteratorBaseERKT_EUliE_EEviT1_,(.L_x_19444 - _ZN2at6native18elementwise_kernelILi128ELi4EZNS0_15gpu_kernel_implINS0_13AUnaryFunctorIN3c104HalfES5_S5_NS0_15binary_internal10DivFunctorIS5_EEEEEEvRNS_18TensorIteratorBaseERKT_EUliE_EEviT1_)
        .other          _ZN2at6native18elementwise_kernelILi128ELi4EZNS0_15gpu_kernel_implINS0_13AUnaryFunctorIN3c104HalfES5_S5_NS0_15binary_internal10DivFunctorIS5_EEEEEEvRNS_18TensorIteratorBaseERKT_EUliE_EEviT1_,@"STO_CUDA_ENTRY STV_DEFAULT"
_ZN2at6native18elementwise_kernelILi128ELi4EZNS0_15gpu_kernel_implINS0_13AUnaryFunctorIN3c104HalfES5_S5_NS0_15binary_internal10DivFunctorIS5_EEEEEEvRNS_18TensorIteratorBaseERKT_EUliE_EEviT1_:
.text._ZN2at6native18elementwise_kernelILi128ELi4EZNS0_15gpu_kernel_implINS0_13AUnaryFunctorIN3c104HalfES5_S5_NS0_15binary_internal10DivFunctorIS5_EEEEEEvRNS_18TensorIteratorBaseERKT_EUliE_EEviT1_:
        /* <DEDUP_REMOVED lines=319> */
.L_x_3594:
        /* <DEDUP_REMOVED lines=18> */
.L_x_3598:
[----:B------:R-:W2:Y:S02]  /*1510*/  LDG.E.U8 R2, desc[UR36][R2.64] ;  /* 0x0000002402027981 */ /* 0x000ea4000c1e1100 */
[----:B--2---:R-:W-:-:S04]  /*1520*/  I2FP.F32.U32 R0, R2 ;  /* 0x0000000200007245 */ /* 0x004fc80000201000 */
[----:B------:R-:W-:Y:S01]  /*1530*/  F2FP.F16.F32.PACK_AB R0, RZ, R0 ;  /* 0x00000000ff00723e */ /* 0x000fe200000000ff */
[----:B------:R-:W-:Y:S06]  /*1540*/  BRA `(.L_x_3600) ;  /* 0x0000000c007c7947 */ /* 0x000fec0003800000 */
.L_x_3597:
        /* <DEDUP_REMOVED lines=10> */
.L_x_3602:
[----:B------:R-:W2:Y:S02]  /*15f0*/  LDG.E R2, desc[UR36][R2.64] ;  /* 0x0000002402027981 */ /* 0x000ea4000c1e1900 */
[----:B--2---:R-:W-:-:S04]  /*1600*/  I2FP.F32.S32 R0, R2 ;  /* 0x0000000200007245 */ /* 0x004fc80000201400 */
[----:B------:R-:W-:Y:S01]  /*1610*/  F2FP.F16.F32.PACK_AB R0, RZ, R0 ;  /* 0x00000000ff00723e */ /* 0x000fe200000000ff */
[----:B------:R-:W-:Y:S06]  /*1620*/  BRA `(.L_x_3600) ;  /* 0x0000000c00447947 */ /* 0x000fec0003800000 */
.L_x_3601:
[----:B------:R-:W2:Y:S02]  /*1630*/  LDG.E.U16 R2, desc[UR36][R2.64] ;  /* 0x0000002402027981 */ /* 0x000ea4000c1e1500 */
[----:B--2---:R-:W0:Y:S02]  /*1640*/  I2F.S16 R0, R2 ;  /* 0x0000000200007306 */ /* 0x004e240000101400 */
[----:B0-----:R-:W-:Y:S01]  /*1650*/  F2FP.F16.F32.PACK_AB R0, RZ, R0 ;  /* 0x00000000ff00723e */ /* 0x001fe200000000ff */
[----:B------:R-:W-:Y:S06]  /*1660*/  BRA `(.L_x_3600) ;  /* 0x0000000c00347947 */ /* 0x000fec0003800000 */
.L_x_3596:
        /* <DEDUP_REMOVED lines=9> */
.L_x_3604:
[----:B------:R0:W5:Y:S01]  /*1700*/  LDG.E.U16 R0, desc[UR36][R2.64] ;  /* 0x0000002402007981 */ /* 0x000162000c1e1500 */
[----:B------:R-:W-:Y:S05]  /*1710*/  BRA `(.L_x_3600) ;  /* 0x0000000c00087947 */ /* 0x000fea0003800000 */
.L_x_3603:
        /* <DEDUP_REMOVED lines=9> */
.L_x_3606:
[----:B------:R1:W5:Y:S01]  /*17b0*/  LDG.E.U16 R0, desc[UR36][R2.64] ;  /* 0x0000002402007981 */ /* 0x000362000c1e1500 */
[----:B------:R-:W-:Y:S05]  /*17c0*/  BRA `(.L_x_3600) ;  /* 0x0000000800dc7947 */ /* 0x000fea0003800000 */
.L_x_3605:
        /* <DEDUP_REMOVED lines=8> */
.L_x_3595:
        /* <DEDUP_REMOVED lines=13> */
.L_x_3609:
        /* <DEDUP_REMOVED lines=8> */
.L_x_3608:
        /* <DEDUP_REMOVED lines=27> */
.L_x_3611:
        /* <DEDUP_REMOVED lines=13> */
.L_x_3610:
[----:B------:R-:W2:Y:S02]  /*1c20*/  LDG.E.U16 R0, desc[UR36][R2.64] ;  /* 0x0000002402007981 */ /* 0x000ea4000c1e1500 */
[----:B--2---:R-:W-:-:S04]  /*1c30*/  SHF.L.U32 R0, R0, 0x10, RZ ;  /* 0x0000001000007819 */ /* 0x004fc800000006ff */
[----:B------:R-:W-:Y:S01]  /*1c40*/  F2FP.F16.F32.PACK_AB R0, RZ, R0 ;  /* 0x00000000ff00723e */ /* 0x000fe200000000ff */
[----:B------:R-:W-:Y:S06]  /*1c50*/  BRA `(.L_x_3600) ;  /* 0x0000000400b87947 */ /* 0x000fec0003800000 */
.L_x_3607:
        /* <DEDUP_REMOVED lines=12> */
.L_x_3614:
        /* <DEDUP_REMOVED lines=21> */
.L_x_3618:
[----:B------:R-:W-:Y:S05]  /*1e70*/  BSYNC.RECONVERGENT B1 ;  /* 0x0000000000017941 */ /* 0x000fea0003800200 */
.L_x_3617:
[----:B------:R-:W-:Y:S01]  /*1e80*/  IMAD.SHL.U32 R0, R0, 0x100000, RZ ;  /* 0x0010000000007824 */ /* 0x000fe200078e00ff */
[----:B------:R-:W-:-:S04]  /*1e90*/  LEA R2, R2, 0x3b800000, 0x17 ;  /* 0x3b80000002027811 */ /* 0x000fc800078eb8ff */
[----:B------:R-:W-:-:S07]  /*1ea0*/  LOP3.LUT R0, R2, R0, R7, 0xfe, !PT ;  /* 0x0000000002007212 */ /* 0x000fce00078efe07 */
.L_x_3616:
[----:B------:R-:W-:Y:S05]  /*1eb0*/  BSYNC.RECONVERGENT B0 ;  /* 0x0000000000007941 */ /* 0x000fea0003800200 */
.L_x_3615:
[----:B------:R-:W-:Y:S01]  /*1ec0*/  F2FP.F16.F32.PACK_AB R0, RZ, R0 ;  /* 0x00000000ff00723e */ /* 0x000fe200000000ff */
[----:B------:R-:W-:Y:S06]  /*1ed0*/  BRA `(.L_x_3600) ;  /* 0x0000000400187947 */ /* 0x000fec0003800000 */
.L_x_3613:
        /* <DEDUP_REMOVED lines=21> */
.L_x_3622:
[----:B------:R-:W-:Y:S05]  /*2030*/  BSYNC.RECONVERGENT B1 ;  /* 0x0000000000017941 */ /* 0x000fea0003800200 */
.L_x_3621:
[----:B------:R-:W-:Y:S01]  /*2040*/  IMAD.SHL.U32 R0, R0, 0x200000, RZ ;  /* 0x0020000000007824 */ /* 0x000fe200078e00ff */
[----:B------:R-:W-:-:S04]  /*2050*/  LEA R2, R2, 0x37800000, 0x17 ;  /* 0x3780000002027811 */ /* 0x000fc800078eb8ff */
[----:B------:R-:W-:-:S07]  /*2060*/  LOP3.LUT R0, R2, R0, R7, 0xfe, !PT ;  /* 0x0000000002007212 */ /* 0x000fce00078efe07 */
.L_x_3620:
[----:B------:R-:W-:Y:S05]  /*2070*/  BSYNC.RECONVERGENT B0 ;  /* 0x0000000000007941 */ /* 0x000fea0003800200 */
.L_x_3619:
[----:B------:R-:W-:Y:S01]  /*2080*/  F2FP.F16.F32.PACK_AB R0, RZ, R0 ;  /* 0x00000000ff00723e */ /* 0x000fe200000000ff */
[----:B------:R-:W-:Y:S06]  /*2090*/  BRA `(.L_x_3600) ;  /* 0x0000000000a87947 */ /* 0x000fec0003800000 */
.L_x_3612:
[----:B------:R-:W-:-:S09]  /*20a0*/  UISETP.NE.AND UP0, UPT, UR4, 0x1c, UPT ;  /* 0x0000001c0400788c */ /* 0x000fd2000bf05270 */
[----:B------:R-:W-:Y:S05]  /*20b0*/  BRA.U !UP0, `(.L_x_3623) ;  /* 0x0000000108947547 */ /* 0x000fea000b800000 */
[----:B------:R-:W-:-:S09]  /*20c0*/  UISETP.NE.AND UP0, UPT, UR4, 0x1d, UPT ;  /* 0x0000001d0400788c */ /* 0x000fd2000bf05270 */
[----:B------:R-:W-:Y:S05]  /*20d0*/  BRA.U !UP0, `(.L_x_3624) ;  /* 0x00000001087c7547 */ /* 0x000fea000b800000 */
[----:B------:R-:W-:-:S09]  /*20e0*/  UISETP.NE.AND UP0, UPT, UR4, 0x2c, UPT ;  /* 0x0000002c0400788c */ /* 0x000fd2000bf05270 */
[----:B------:R-:W-:Y:S05]  /*20f0*/  BRA.U !UP0, `(.L_x_3625) ;  /* 0x0000000108487547 */ /* 0x000fea000b800000 */
.L_x_3599:
        /* <DEDUP_REMOVED lines=16> */
.L_x_3626:
[----:B------:R-:W-:Y:S01]  /*2200*/  PRMT R0, RZ, 0x7610, R0 ;  /* 0x00007610ff007816 */ /* 0x000fe20000000000 */
[----:B------:R-:W-:Y:S06]  /*2210*/  BRA `(.L_x_3600) ;  /* 0x0000000000487947 */ /* 0x000fec0003800000 */
.L_x_3625:
        /* <DEDUP_REMOVED lines=8> */
.L_x_3628:
[----:B------:R-:W-:Y:S05]  /*22a0*/  BSYNC.RECONVERGENT B0 ;  /* 0x0000000000007941 */ /* 0x000fea0003800200 */
.L_x_3627:
[----:B------:R-:W-:Y:S01]  /*22b0*/  F2FP.F16.F32.PACK_AB R0, RZ, R0 ;  /* 0x00000000ff00723e */ /* 0x000fe200000000ff */
[----:B------:R-:W-:Y:S06]  /*22c0*/  BRA `(.L_x_3600) ;  /* 0x00000000001c7947 */ /* 0x000fec0003800000 */
.L_x_3624:
[----:B------:R-:W2:Y:S02]  /*22d0*/  LDG.E.64 R2, desc[UR36][R2.64] ;  /* 0x0000002402027981 */ /* 0x000ea4000c1e1b00 */
[----:B--2---:R-:W0:Y:S02]  /*22e0*/  I2F.U64 R0, R2 ;  /* 0x0000000200007312 */ /* 0x004e240000301000 */
[----:B0-----:R-:W-:Y:S01]  /*22f0*/  F2FP.F16.F32.PACK_AB R0, RZ, R0 ;  /* 0x00000000ff00723e */ /* 0x001fe200000000ff */
[----:B------:R-:W-:Y:S06]  /*2300*/  BRA `(.L_x_3600) ;  /* 0x00000000000c7947 */ /* 0x000fec0003800000 */
.L_x_3623:
[----:B------:R-:W2:Y:S02]  /*2310*/  LDG.E R2, desc[UR36][R2.64] ;  /* 0x0000002402027981 */ /* 0x000ea4000c1e1900 */
[----:B--2---:R-:W-:-:S04]  /*2320*/  I2FP.F32.U32 R0, R2 ;  /* 0x0000000200007245 */ /* 0x004fc80000201000 */
[----:B------:R-:W-:-:S07]  /*2330*/  F2FP.F16.F32.PACK_AB R0, RZ, R0 ;  /* 0x00000000ff00723e */ /* 0x000fce00000000ff */
.L_x_3600:
[----:B01----:R-:W0:Y:S01]  /*2340*/  LDC.U16 R2, c[0x0][0x592] ;  /* 0x00016480ff027b82 */ /* 0x003e220000000400 */
[----:B-----5:R-:W-:Y:S01]  /*2350*/  HADD2.F32 R4, -RZ, R0.H0_H0 ;  /* 0x20000000ff047230 */ /* 0x020fe20000004100 */
[----:B------:R-:W1:Y:S03]  /*2360*/  LDCU.64 UR6, c[0x0][0x580] ;  /* 0x0000b000ff0677ac */ /* 0x000e660008000a00 */
[----:B------:R-:W2:Y:S01]  /*2370*/  MUFU.RCP R3, R4 ;  /* 0x0000000400037308 */ /* 0x000ea20000001000 */
[----:B------:R-:W-:-:S04]  /*2380*/  UPRMT UR4, UR41, 0x9910, URZ ;  /* 0x0000991029047896 */ /* 0x000fc800080000ff */
[----:B------:R-:W-:Y:S01]  /*2390*/  UISETP.GT.AND UP0, UPT, UR4, 0x9, UPT ;  /* 0x000000090400788c */ /* 0x000fe2000bf04270 */
[----:B0-----:R-:W-:Y:S01]  /*23a0*/  HADD2.F32 R0, -RZ, R2.H0_H0 ;  /* 0x20000002ff007230 */ /* 0x001fe20000004100 */
[----:B-1----:R-:W-:-:S04]  /*23b0*/  IADD3 R2, P0, PT, R16, UR6, RZ ;  /* 0x0000000610027c10 */ /* 0x002fc8000ff1e0ff */
[----:B--2---:R-:W-:Y:S01]  /*23c0*/  FMUL.FTZ R0, R0, R3 ;  /* 0x0000000300007220 */ /* 0x004fe20000410000 */
        /* <DEDUP_REMOVED lines=15> */
.L_x_3632:
[----:B------:R-:W-:-:S06]  /*24c0*/  HADD2.F32 R5, -RZ, R0.H0_H0 ;  /* 0x20000000ff057230 */ /* 0x000fcc0000004100 */
[----:B------:R-:W0:Y:S02]  /*24d0*/  F2I.S64.TRUNC R4, R5 ;  /* 0x0000000500047311 */ /* 0x000e24000020d900 */
[----:B0-----:R3:W-:Y:S01]  /*24e0*/  STG.E.U8 desc[UR36][R2.64], R4 ;  /* 0x0000000402007986 */ /* 0x0017e2000c101124 */
[----:B------:R-:W-:Y:S05]  /*24f0*/  BRA `(.L_x_3634) ;  /* 0x0000000c00707947 */ /* 0x000fea0003800000 */
.L_x_3631:
        /* <DEDUP_REMOVED lines=10> */
.L_x_3636:
[----:B------:R-:W-:-:S04]  /*25a0*/  HADD2.F32 R0, -RZ, R0.H0_H0 ;  /* 0x20000000ff007230 */ /* 0x000fc80000004100 */
[----:B------:R-:W0:Y:S02]  /*25b0*/  F2I.FTZ.TRUNC.NTZ R5, R0 ;  /* 0x0000000000057305 */ /* 0x000e24000021f100 */
[----:B0-----:R1:W-:Y:S01]  /*25c0*/  STG.E desc[UR36][R2.64], R5 ;  /* 0x0000000502007986 */ /* 0x0013e2000c101924 */
[----:B------:R-:W-:Y:S05]  /*25d0*/  BRA `(.L_x_3634) ;  /* 0x0000000c00387947 */ /* 0x000fea0003800000 */
.L_x_3635:
[----:B------:R-:W-:-:S04]  /*25e0*/  HADD2.F32 R0, -RZ, R0.H0_H0 ;  /* 0x20000000ff007230 */ /* 0x000fc80000004100 */
[----:B------:R-:W0:Y:S02]  /*25f0*/  F2I.FTZ.TRUNC.NTZ R5, R0 ;  /* 0x0000000000057305 */ /* 0x000e24000021f100 */
[----:B0-----:R2:W-:Y:S01]  /*2600*/  STG.E.U16 desc[UR36][R2.64], R5 ;  /* 0x0000000502007986 */ /* 0x0015e2000c101524 */
[----:B------:R-:W-:Y:S05]  /*2610*/  BRA `(.L_x_3634) ;  /* 0x0000000c00287947 */ /* 0x000fea0003800000 */
.L_x_3630:
        /* <DEDUP_REMOVED lines=9> */
.L_x_3638:
[----:B------:R0:W-:Y:S01]  /*26b0*/  STG.E.U16 desc[UR36][R2.64], R0 ;  /* 0x0000000002007986 */ /* 0x0001e2000c101524 */
[----:B------:R-:W-:Y:S05]  /*26c0*/  BRA `(.L_x_3634) ;  /* 0x0000000800fc7947 */ /* 0x000fea0003800000 */
.L_x_3637:
        /* <DEDUP_REMOVED lines=10> */
.L_x_3640:
[----:B------:R-:W-:-:S05]  /*2770*/  HADD2.F32 R0, -RZ, R0.H0_H0 ;  /* 0x20000000ff007230 */ /* 0x000fca0000004100 */
[----:B------:R-:W-:-:S04]  /*2780*/  F2FP.F16.F32.PACK_AB R0, RZ, R0 ;  /* 0x00000000ff00723e */ /* 0x000fc800000000ff */
[----:B------:R-:W-:-:S05]  /*2790*/  PRMT R0, R0, 0x5410, RZ ;  /* 0x0000541000007816 */ /* 0x000fca00000000ff */
[----:B------:R0:W-:Y:S01]  /*27a0*/  STG.E desc[UR36][R2.64], R0 ;  /* 0x0000000002007986 */ /* 0x0001e2000c101924 */
[----:B------:R-:W-:Y:S05]  /*27b0*/  BRA `(.L_x_3634) ;  /* 0x0000000800c07947 */ /* 0x000fea0003800000 */
.L_x_3639:
[----:B------:R-:W-:-:S05]  /*27c0*/  HADD2.F32 R4, -RZ, R0.H0_H0 ;  /* 0x20000000ff047230 */ /* 0x000fca0000004100 */
[----:B------:R-:W-:-:S06]  /*27d0*/  FMUL.FTZ R4, R4, 1 ;  /* 0x3f80000004047820 */ /* 0x000fcc0000410000 */
[----:B------:R-:W0:Y:S02]  /*27e0*/  F2F.F64.F32 R4, R4 ;  /* 0x0000000400047310 */ /* 0x000e240000201800 */
[----:B0-----:R0:W-:Y:S01]  /*27f0*/  STG.E.64 desc[UR36][R2.64], R4 ;  /* 0x0000000402007986 */ /* 0x0011e2000c101b24 */
[----:B------:R-:W-:Y:S05]  /*2800*/  BRA `(.L_x_3634) ;  /* 0x0000000800ac7947 */ /* 0x000fea0003800000 */
.L_x_3629:
        /* <DEDUP_REMOVED lines=13> */
.L_x_3643:
[----:B------:R-:W-:Y:S01]  /*28e0*/  HADD2.F32 R0, -RZ, R0.H0_H0 ;  /* 0x20000000ff007230 */ /* 0x000fe20000004100 */
[----:B------:R-:W-:-:S04]  /*28f0*/  CS2R R6, SRZ ;  /* 0x0000000000067805 */ /* 0x000fc8000001ff00 */
[----:B------:R-:W-:-:S04]  /*2900*/  FMUL.FTZ R0, R0, 1 ;  /* 0x3f80000000007820 */ /* 0x000fc80000410000 */
[----:B------:R-:W0:Y:S02]  /*2910*/  F2F.F64.F32 R4, R0 ;  /* 0x0000000000047310 */ /* 0x000e240000201800 */
[----:B0-----:R0:W-:Y:S01]  /*2920*/  STG.E.128 desc[UR36][R2.64], R4 ;  /* 0x0000000402007986 */ /* 0x0011e2000c101d24 */
[----:B------:R-:W-:Y:S05]  /*2930*/  BRA `(.L_x_3634) ;  /* 0x0000000800607947 */ /* 0x000fea0003800000 */
.L_x_3642:
        /* <DEDUP_REMOVED lines=19> */
.L_x_3647:
[----:B------:R-:W-:Y:S05]  /*2a70*/  BSYNC.RECONVERGENT B0 ;  /* 0x0000000000007941 */ /* 0x000fea0003800200 */
.L_x_3646:
[----:B------:R-:W-:-:S05]  /*2a80*/  LOP3.LUT R5, R0, 0x80, R5, 0xf8, !PT ;  /* 0x0000008000057812 */ /* 0x000fca00078ef805 */
[----:B------:R0:W-:Y:S01]  /*2a90*/  STG.E.U8 desc[UR36][R2.64], R5 ;  /* 0x0000000502007986 */ /* 0x0001e2000c101124 */
[----:B------:R-:W-:Y:S05]  /*2aa0*/  BRA `(.L_x_3634) ;  /* 0x0000000800047947 */ /* 0x000fea0003800000 */
.L_x_3645:
        /* <DEDUP_REMOVED lines=15> */
.L_x_3649:
[----:B------:R-:W-:Y:S05]  /*2ba0*/  BSYNC.RECONVERGENT B0 ;  /* 0x0000000000007941 */ /* 0x000fea0003800200 */
.L_x_3648:
[----:B------:R-:W-:-:S05]  /*2bb0*/  LOP3.LUT R5, R0, 0x80, R5, 0xf8, !PT ;  /* 0x0000008000057812 */ /* 0x000fca00078ef805 */
[----:B------:R0:W-:Y:S01]  /*2bc0*/  STG.E.U8 desc[UR36][R2.64], R5 ;  /* 0x0000000502007986 */ /* 0x0001e2000c101124 */
[----:B------:R-:W-:Y:S05]  /*2bd0*/  BRA `(.L_x_3634) ;  /* 0x0000000400b87947 */ /* 0x000fea0003800000 */
.L_x_3644:
[----:B------:R-:W-:-:S05]  /*2be0*/  HADD2.F32 R0, -RZ, R0.H0_H0 ;  /* 0x20000000ff007230 */ /* 0x000fca0000004100 */
[----:B------:R-:W-:-:S05]  /*2bf0*/  F2FP.BF16.F32.PACK_AB R0, RZ, R0 ;  /* 0x00000000ff00723e */ /* 0x000fca00000010ff */
[----:B------:R0:W-:Y:S01]  /*2c00*/  STG.E.U16 desc[UR36][R2.64], R0 ;  /* 0x0000000002007986 */ /* 0x0001e2000c101524 */
[----:B------:R-:W-:Y:S05]  /*2c10*/  BRA `(.L_x_3634) ;  /* 0x0000000400a87947 */ /* 0x000fea0003800000 */
.L_x_3641:
        /* <DEDUP_REMOVED lines=12> */
.L_x_3652:
        /* <DEDUP_REMOVED lines=13> */
.L_x_3655:
[----:B------:R-:W-:-:S04]  /*2db0*/  SHF.R.U32.HI R0, RZ, 0x14, R5 ;  /* 0x00000014ff007819 */ /* 0x000fc80000011605 */
[----:B------:R-:W-:-:S04]  /*2dc0*/  LOP3.LUT R0, R0, 0x1, RZ, 0xc0, !PT ;  /* 0x0000000100007812 */ /* 0x000fc800078ec0ff */
[----:B------:R-:W-:-:S04]  /*2dd0*/  IADD3 R0, PT, PT, R5, 0x487ffff, R0 ;  /* 0x0487ffff05007810 */ /* 0x000fc80007ffe000 */
[----:B------:R-:W-:-:S04]  /*2de0*/  SHF.R.U32.HI R0, RZ, 0x14, R0 ;  /* 0x00000014ff007819 */ /* 0x000fc80000011600 */
[----:B------:R-:W-:-:S07]  /*2df0*/  LOP3.LUT R4, R0, 0xff, RZ, 0xc0, !PT ;  /* 0x000000ff00047812 */ /* 0x000fce00078ec0ff */
.L_x_3656:
[----:B------:R-:W-:-:S04]  /*2e00*/  SHF.R.U32.HI R5, RZ, 0x18, R5 ;  /* 0x00000018ff057819 */ /* 0x000fc80000011605 */
[----:B------:R-:W-:-:S04]  /*2e10*/  LOP3.LUT R4, R4, 0x80, R5, 0xf8, !PT ;  /* 0x0000008004047812 */ /* 0x000fc800078ef805 */
[----:B------:R-:W-:-:S07]  /*2e20*/  PRMT R0, R4, 0x7610, R0 ;  /* 0x0000761004007816 */ /* 0x000fce0000000000 */
.L_x_3654:
[----:B------:R-:W-:Y:S05]  /*2e30*/  BSYNC.RECONVERGENT B0 ;  /* 0x0000000000007941 */ /* 0x000fea0003800200 */
.L_x_3653:
[----:B------:R0:W-:Y:S01]  /*2e40*/  STG.E.U8 desc[UR36][R2.64], R0 ;  /* 0x0000000002007986 */ /* 0x0001e2000c101124 */
[----:B------:R-:W-:Y:S05]  /*2e50*/  BRA `(.L_x_3634) ;  /* 0x0000000400187947 */ /* 0x000fea0003800000 */
.L_x_3651:
        /* <DEDUP_REMOVED lines=13> */
.L_x_3659:
[----:B------:R-:W-:-:S04]  /*2f30*/  SHF.R.U32.HI R0, RZ, 0x15, R5 ;  /* 0x00000015ff007819 */ /* 0x000fc80000011605 */
[----:B------:R-:W-:-:S04]  /*2f40*/  LOP3.LUT R0, R0, 0x1, RZ, 0xc0, !PT ;  /* 0x0000000100007812 */ /* 0x000fc800078ec0ff */
[----:B------:R-:W-:-:S04]  /*2f50*/  IADD3 R0, PT, PT, R5, 0x88fffff, R0 ;  /* 0x088fffff05007810 */ /* 0x000fc80007ffe000 */
[----:B------:R-:W-:-:S04]  /*2f60*/  SHF.R.U32.HI R0, RZ, 0x15, R0 ;  /* 0x00000015ff007819 */ /* 0x000fc80000011600 */
[----:B------:R-:W-:-:S07]  /*2f70*/  LOP3.LUT R4, R0, 0xff, RZ, 0xc0, !PT ;  /* 0x000000ff00047812 */ /* 0x000fce00078ec0ff */
.L_x_3660:
[----:B------:R-:W-:-:S04]  /*2f80*/  SHF.R.U32.HI R5, RZ, 0x18, R5 ;  /* 0x00000018ff057819 */ /* 0x000fc80000011605 */
[----:B------:R-:W-:-:S04]  /*2f90*/  LOP3.LUT R4, R4, 0x80, R5, 0xf8, !PT ;  /* 0x0000008004047812 */ /* 0x000fc800078ef805 */
[----:B------:R-:W-:-:S07]  /*2fa0*/  PRMT R0, R4, 0x7610, R0 ;  /* 0x0000761004007816 */ /* 0x000fce0000000000 */
.L_x_3658:
[----:B------:R-:W-:Y:S05]  /*2fb0*/  BSYNC.RECONVERGENT B0 ;  /* 0x0000000000007941 */ /* 0x000fea0003800200 */
.L_x_3657:
[----:B------:R0:W-:Y:S01]  /*2fc0*/  STG.E.U8 desc[UR36][R2.64], R0 ;  /* 0x0000000002007986 */ /* 0x0001e2000c101124 */
[----:B------:R-:W-:Y:S05]  /*2fd0*/  BRA `(.L_x_3634) ;  /* 0x0000000000b87947 */ /* 0x000fea0003800000 */
.L_x_3650:
[----:B------:R-:W-:-:S09]  /*2fe0*/  UISETP.NE.AND UP0, UPT, UR4, 0x1c, UPT ;  /* 0x0000001c0400788c */ /* 0x000fd2000bf05270 */
[----:B------:R-:W-:Y:S05]  /*2ff0*/  BRA.U !UP0, `(.L_x_3661) ;  /* 0x0000000108a47547 */ /* 0x000fea000b800000 */
[----:B------:R-:W-:-:S09]  /*3000*/  UISETP.NE.AND UP0, UPT, UR4, 0x1d, UPT ;  /* 0x0000001d0400788c */ /* 0x000fd2000bf05270 */
[----:B------:R-:W-:Y:S05]  /*3010*/  BRA.U !UP0, `(.L_x_3662) ;  /* 0x00000001088c7547 */ /* 0x000fea000b800000 */
[----:B------:R-:W-:-:S09]  /*3020*/  UISETP.NE.AND UP0, UPT, UR4, 0x2c, UPT ;  /* 0x0000002c0400788c */ /* 0x000fd2000bf05270 */
[----:B------:R-:W-:Y:S05]  /*3030*/  BRA.U !UP0, `(.L_x_3663) ;  /* 0x0000000108447547 */ /* 0x000fea000b800000 */
.L_x_3633:
        /* <DEDUP_REMOVED lines=16> */
.L_x_3664:
[----:B------:R-:W-:Y:S05]  /*3140*/  BRA `(.L_x_3634) ;  /* 0x00000000005c7947 */ /* 0x000fea0003800000 */
.L_x_3663:
        /* <DEDUP_REMOVED lines=16> */
.L_x_3662:
[----:B------:R-:W-:-:S06]  /*3250*/  HADD2.F32 R4, -RZ, R0.H0_H0 ;  /* 0x20000000ff047230 */ /* 0x000fcc0000004100 */
[----:B------:R-:W0:Y:S02]  /*3260*/  F2I.U64.TRUNC R4, R4 ;  /* 0x0000000400047311 */ /* 0x000e24000020d800 */
[----:B0-----:R0:W-:Y:S01]  /*3270*/  STG.E.64 desc[UR36][R2.64], R4 ;  /* 0x0000000402007986 */ /* 0x0011e2000c101b24 */
[----:B------:R-:W-:Y:S05]  /*3280*/  BRA `(.L_x_3634) ;  /* 0x00000000000c7947 */ /* 0x000fea0003800000 */
.L_x_3661:
[----:B------:R-:W-:-:S04]  /*3290*/  HADD2.F32 R0, -RZ, R0.H0_H0 ;  /* 0x20000000ff007230 */ /* 0x000fc80000004100 */
[----:B------:R-:W0:Y:S02]  /*32a0*/  F2I.FTZ.U32.TRUNC.NTZ R5, R0 ;  /* 0x0000000000057305 */ /* 0x000e24000021f000 */
[----:B0-----:R0:W-:Y:S02]  /*32b0*/  STG.E desc[UR36][R2.64], R5 ;  /* 0x0000000502007986 */ /* 0x0011e4000c101924 */
.L_x_3634:
[----:B------:R-:W-:-:S07]  /*32c0*/  IADD3 R17, PT, PT, R17, 0x80, RZ ;  /* 0x0000008011117810 */ /* 0x000fce0007ffe0ff */
.L_x_3593:
[----:B------:R-:W-:Y:S05]  /*32d0*/  BSYNC.RECONVERGENT B6 ;  /* 0x0000000000067941 */ /* 0x000fea0003800200 */
.L_x_3592:
        /* <DEDUP_REMOVED lines=307> */
.L_x_3667:
        /* <DEDUP_REMOVED lines=18> */
.L_x_3671:
[----:B------:R-:W2:Y:S02]  /*4730*/  LDG.E.U8 R2, desc[UR36][R2.64] ;  /* 0x0000002402027981 */ /* 0x000ea4000c1e1100 */
[----:B--2---:R-:W-:-:S04]  /*4740*/  I2FP.F32.U32 R0, R2 ;  /* 0x0000000200007245 */ /* 0x004fc80000201000 */
[----:B------:R-:W-:Y:S01]  /*4750*/  F2FP.F16.F32.PACK_AB R0, RZ, R0 ;  /* 0x00000000ff00723e */ /* 0x000fe200000000ff */
[----:B------:R-:W-:Y:S06]  /*4760*/  BRA `(.L_x_3673) ;  /* 0x0000000c007c7947 */ /* 0x000fec0003800000 */
.L_x_3670:
        /* <DEDUP_REMOVED lines=10> */
.L_x_3675:
[----:B------:R-:W2:Y:S02]  /*4810*/  LDG.E R2, desc[UR36][R2.64] ;  /* 0x0000002402027981 */ /* 0x000ea4000c1e1900 */
[----:B--2---:R-:W-:-:S04]  /*4820*/  I2FP.F32.S32 R0, R2 ;  /* 0x0000000200007245 */ /* 0x004fc80000201400 */
[----:B------:R-:W-:Y:S01]  /*4830*/  F2FP.F16.F32.PACK_AB R0, RZ, R0 ;  /* 0x00000000ff00723e */ /* 0x000fe200000000ff */
[----:B------:R-:W-:Y:S06]  /*4840*/  BRA `(.L_x_3673) ;  /* 0x0000000c00447947 */ /* 0x000fec0003800000 */
.L_x_3674:
[----:B------:R-:W2:Y:S02]  /*4850*/  LDG.E.U16 R2, desc[UR36][R2.64] ;  /* 0x0000002402027981 */ /* 0x000ea4000c1e1500 */
[----:B--2---:R-:W0:Y:S02]  /*4860*/  I2F.S16 R0, R2 ;  /* 0x0000000200007306 */ /* 0x004e240000101400 */
[----:B0-----:R-:W-:Y:S01]  /*4870*/  F2FP.F16.F32.PACK_AB R0, RZ, R0 ;  /* 0x00000000ff00723e */ /* 0x001fe200000000ff */
[----:B------:R-:W-:Y:S06]  /*4880*/  BRA `(.L_x_3673) ;  /* 0x0000000c00347947 */ /* 0x000fec0003800000 */
.L_x_3669:
        /* <DEDUP_REMOVED lines=9> */
.L_x_3677:
[----:B------:R1:W5:Y:S01]  /*4920*/  LDG.E.U16 R0, desc[UR36][R2.64] ;  /* 0x0000002402007981 */ /* 0x000362000c1e1500 */
[----:B------:R-:W-:Y:S05]  /*4930*/  BRA `(.L_x_3673) ;  /* 0x0000000c00087947 */ /* 0x000fea0003800000 */
.L_x_3676:
        /* <DEDUP_REMOVED lines=9> */
.L_x_3679:
[----:B------:R0:W5:Y:S01]  /*49d0*/  LDG.E.U16 R0, desc[UR36][R2.64] ;  /* 0x0000002402007981 */ /* 0x000162000c1e1500 */
[----:B------:R-:W-:Y:S05]  /*49e0*/  BRA `(.L_x_3673) ;  /* 0x0000000800dc7947 */ /* 0x000fea0003800000 */
.L_x_3678:
        /* <DEDUP_REMOVED lines=8> */
.L_x_3668:
        /* <DEDUP_REMOVED lines=13> */
.L_x_3682:
        /* <DEDUP_REMOVED lines=8> */
.L_x_3681:
        /* <DEDUP_REMOVED lines=27> */
.L_x_3684:
        /* <DEDUP_REMOVED lines=13> */
.L_x_3683:
[----:B------:R-:W2:Y:S02]  /*4e40*/  LDG.E.U16 R0, desc[UR36][R2.64] ;  /* 0x0000002402007981 */ /* 0x000ea4000c1e1500 */
[----:B--2---:R-:W-:-:S04]  /*4e50*/  SHF.L.U32 R0, R0, 0x10, RZ ;  /* 0x0000001000007819 */ /* 0x004fc800000006ff */
[----:B------:R-:W-:Y:S01]  /*4e60*/  F2FP.F16.F32.PACK_AB R0, RZ, R0 ;  /* 0x00000000ff00723e */ /* 0x000fe200000000ff */
[----:B------:R-:W-:Y:S06]  /*4e70*/  BRA `(.L_x_3673) ;  /* 0x0000000400b87947 */ /* 0x000fec0003800000 */
.L_x_3680:
        /* <DEDUP_REMOVED lines=12> */
.L_x_3687:
        /* <DEDUP_REMOVED lines=21> */
.L_x_3691:
[----:B------:R-:W-:Y:S05]  /*5090*/  BSYNC.RECONVERGENT B1 ;  /* 0x0000000000017941 */ /* 0x000fea0003800200 */
.L_x_3690:
[----:B------:R-:W-:Y:S01]  /*50a0*/  IMAD.SHL.U32 R0, R0, 0x100000, RZ ;  /* 0x0010000000007824 */ /* 0x000fe200078e00ff */
[----:B------:R-:W-:-:S04]  /*50b0*/  LEA R2, R2, 0x3b800000, 0x17 ;  /* 0x3b80000002027811 */ /* 0x000fc800078eb8ff */
[----:B------:R-:W-:-:S07]  /*50c0*/  LOP3.LUT R0, R2, R0, R7, 0xfe, !PT ;  /* 0x0000000002007212 */ /* 0x000fce00078efe07 */
.L_x_3689:
[----:B------:R-:W-:Y:S05]  /*50d0*/  BSYNC.RECONVERGENT B0 ;  /* 0x0000000000007941 */ /* 0x000fea0003800200 */
.L_x_3688:
[----:B------:R-:W-:Y:S01]  /*50e0*/  F2FP.F16.F32.PACK_AB R0, RZ, R0 ;  /* 0x00000000ff00723e */ /* 0x000fe200000000ff */
[----:B------:R-:W-:Y:S06]  /*50f0*/  BRA `(.L_x_3673) ;  /* 0x0000000400187947 */ /* 0x000fec0003800000 */
.L_x_3686:
        /* <DEDUP_REMOVED lines=21> */
.L_x_3695:
[----:B------:R-:W-:Y:S05]  /*5250*/  BSYNC.RECONVERGENT B1 ;  /* 0x0000000000017941 */ /* 0x000fea0003800200 */
.L_x_3694:
[----:B------:R-:W-:Y:S01]  /*5260*/  IMAD.SHL.U32 R0, R0, 0x200000, RZ ;  /* 0x0020000000007824 */ /* 0x000fe200078e00ff */
[----:B------:R-:W-:-:S04]  /*5270*/  LEA R2, R2, 0x37800000, 0x17 ;  /* 0x3780000002027811 */ /* 0x000fc800078eb8ff */
[----:B------:R-:W-:-:S07]  /*5280*/  LOP3.LUT R0, R2, R0, R7, 0xfe, !PT ;  /* 0x0000000002007212 */ /* 0x000fce00078efe07 */
.L_x_3693:
[----:B------:R-:W-:Y:S05]  /*5290*/  BSYNC.RECONVERGENT B0 ;  /* 0x0000000000007941 */ /* 0x000fea0003800200 */
.L_x_3692:
[----:B------:R-:W-:Y:S01]  /*52a0*/  F2FP.F16.F32.PACK_AB R0, RZ, R0 ;  /* 0x00000000ff00723e */ /* 0x000fe200000000ff */
[----:B------:R-:W-:Y:S06]  /*52b0*/  BRA `(.L_x_3673) ;  /* 0x0000000000a87947 */ /* 0x000fec0003800000 */
.L_x_3685:
        /* <DEDUP_REMOVED lines=14> */
.L_x_3699:
[----:B------:R-:W-:Y:S05]  /*53a0*/  BSYNC.RECONVERGENT B0 ;  /* 0x0000000000007941 */ /* 0x000fea0003800200 */
.L_x_3698:
[----:B------:R-:W-:Y:S01]  /*53b0*/  F2FP.F16.F32.PACK_AB R0, RZ, R0 ;  /* 0x00000000ff00723e */ /* 0x000fe200000000ff */
[----:B------:R-:W-:Y:S06]  /*53c0*/  BRA `(.L_x_3673) ;  /* 0x0000000000647947 */ /* 0x000fec0003800000 */
.L_x_3672:
        /* <DEDUP_REMOVED lines=16> */
.L_x_3700:
[----:B------:R-:W-:Y:S01]  /*54d0*/  PRMT R0, RZ, 0x7610, R0 ;  /* 0x00007610ff007816 */ /* 0x000fe20000000000 */
[----:B------:R-:W-:Y:S06]  /*54e0*/  BRA `(.L_x_3673) ;  /* 0x00000000001c7947 */ /* 0x000fec0003800000 */
.L_x_3697:
[----:B------:R-:W2:Y:S02]  /*54f0*/  LDG.E.64 R2, desc[UR36][R2.64] ;  /* 0x0000002402027981 */ /* 0x000ea4000c1e1b00 */
[----:B--2---:R-:W0:Y:S02]  /*5500*/  I2F.U64 R0, R2 ;  /* 0x0000000200007312 */ /* 0x004e240000301000 */
[----:B0-----:R-:W-:Y:S01]  /*5510*/  F2FP.F16.F32.PACK_AB R0, RZ, R0 ;  /* 0x00000000ff00723e */ /* 0x001fe200000000ff */
[----:B------:R-:W-:Y:S06]  /*5520*/  BRA `(.L_x_3673) ;  /* 0x00000000000c7947 */ /* 0x000fec0003800000 */
.L_x_3696:
[----:B------:R-:W2:Y:S02]  /*5530*/  LDG.E R2, desc[UR36][R2.64] ;  /* 0x0000002402027981 */ /* 0x000ea4000c1e1900 */
[----:B--2---:R-:W-:-:S04]  /*5540*/  I2FP.F32.U32 R0, R2 ;  /* 0x0000000200007245 */ /* 0x004fc80000201000 */
[----:B------:R-:W-:-:S07]  /*5550*/  F2FP.F16.F32.PACK_AB R0, RZ, R0 ;  /* 0x00000000ff00723e */ /* 0x000fce00000000ff */
.L_x_3673:
[----:B01----:R-:W0:Y:S01]  /*5560*/  LDC.U16 R2, c[0x0][0x592] ;  /* 0x00016480ff027b82 */ /* 0x003e220000000400 */
[----:B-----5:R-:W-:Y:S01]  /*5570*/  HADD2.F32 R0, -RZ, R0.H0_H0 ;  /* 0x20000000ff007230 */ /* 0x020fe20000004100 */
[----:B------:R-:W1:Y:S01]  /*5580*/  LDCU.64 UR6, c[0x0][0x580] ;  /* 0x0000b000ff0677ac */ /* 0x000e620008000a00 */
[----:B------:R-:W-:-:S04]  /*5590*/  UPRMT UR4, UR41, 0x9910, URZ ;  /* 0x0000991029047896 */ /* 0x000fc800080000ff */
[----:B------:R-:W2:Y:S01]  /*55a0*/  MUFU.RCP R0, R0 ;  /* 0x0000000000007308 */ /* 0x000ea20000001000 */
        /* <DEDUP_REMOVED lines=19> */
.L_x_3704:
[----:B------:R-:W-:-:S06]  /*56e0*/  HADD2.F32 R5, -RZ, R4.H0_H0 ;  /* 0x20000004ff057230 */ /* 0x000fcc0000004100 */
[----:B------:R-:W0:Y:S02]  /*56f0*/  F2I.S64.TRUNC R4, R5 ;  /* 0x0000000500047311 */ /* 0x000e24000020d900 */
[----:B0-----:R0:W-:Y:S01]  /*5700*/  STG.E.U8 desc[UR36][R2.64], R4 ;  /* 0x0000000402007986 */ /* 0x0011e2000c101124 */
[----:B------:R-:W-:Y:S05]  /*5710*/  BRA `(.L_x_3706) ;  /* 0x0000000c006c7947 */ /* 0x000fea0003800000 */
.L_x_3703:
        /* <DEDUP_REMOVED lines=10> */
.L_x_3708:
[----:B------:R-:W-:-:S04]  /*57c0*/  HADD2.F32 R4, -RZ, R4.H0_H0 ;  /* 0x20000004ff047230 */ /* 0x000fc80000004100 */
[----:B------:R-:W0:Y:S02]  /*57d0*/  F2I.FTZ.TRUNC.NTZ R5, R4 ;  /* 0x0000000400057305 */ /* 0x000e24000021f100 */
[----:B0-----:R0:W-:Y:S01]  /*57e0*/  STG.E desc[UR36][R2.64], R5 ;  /* 0x0000000502007986 */ /* 0x0011e2000c101924 */
[----:B------:R-:W-:Y:S05]  /*57f0*/  BRA `(.L_x_3706) ;  /* 0x0000000c00347947 */ /* 0x000fea0003800000 */
.L_x_3707:
[----:B------:R-:W-:-:S04]  /*5800*/  HADD2.F32 R4, -RZ, R4.H0_H0 ;  /* 0x20000004ff047230 */ /* 0x000fc80000004100 */
[----:B------:R-:W0:Y:S02]  /*5810*/  F2I.FTZ.TRUNC.NTZ R5, R4 ;  /* 0x0000000400057305 */ /* 0x000e24000021f100 */
[----:B0-----:R0:W-:Y:S01]  /*5820*/  STG.E.U16 desc[UR36][R2.64], R5 ;  /* 0x0000000502007986 */ /* 0x0011e2000c101524 */
[----:B------:R-:W-:Y:S05]  /*5830*/  BRA `(.L_x_3706) ;  /* 0x0000000c00247947 */ /* 0x000fea0003800000 */
.L_x_3702:
        /* <DEDUP_REMOVED lines=9> */
.L_x_3710:
[----:B------:R0:W-:Y:S01]  /*58d0*/  STG.E.U16 desc[UR36][R2.64], R4 ;  /* 0x0000000402007986 */ /* 0x0001e2000c101524 */
[----:B------:R-:W-:Y:S05]  /*58e0*/  BRA `(.L_x_3706) ;  /* 0x0000000800f87947 */ /* 0x000fea0003800000 */
.L_x_3709:
        /* <DEDUP_REMOVED lines=10> */
.L_x_3712:
[----:B------:R-:W-:-:S05]  /*5990*/  HADD2.F32 R0, -RZ, R4.H0_H0 ;  /* 0x20000004ff007230 */ /* 0x000fca0000004100 */
[----:B------:R-:W-:-:S04]  /*59a0*/  F2FP.F16.F32.PACK_AB R0, RZ, R0 ;  /* 0x00000000ff00723e */ /* 0x000fc800000000ff */
[----:B------:R-:W-:-:S05]  /*59b0*/  PRMT R0, R0, 0x5410, RZ ;  /* 0x0000541000007816 */ /* 0x000fca00000000ff */
[----:B------:R0:W-:Y:S01]  /*59c0*/  STG.E desc[UR36][R2.64], R0 ;  /* 0x0000000002007986 */ /* 0x0001e2000c101924 */
[----:B------:R-:W-:Y:S05]  /*59d0*/  BRA `(.L_x_3706) ;  /* 0x0000000800bc7947 */ /* 0x000fea0003800000 */
.L_x_3711:
[----:B------:R-:W-:-:S05]  /*59e0*/  HADD2.F32 R4, -RZ, R4.H0_H0 ;  /* 0x20000004ff047230 */ /* 0x000fca0000004100 */
[----:B------:R-:W-:-:S06]  /*59f0*/  FMUL.FTZ R4, R4, 1 ;  /* 0x3f80000004047820 */ /* 0x000fcc0000410000 */
[----:B------:R-:W0:Y:S02]  /*5a00*/  F2F.F64.F32 R4, R4 ;  /* 0x0000000400047310 */ /* 0x000e240000201800 */
[----:B0-----:R0:W-:Y:S01]  /*5a10*/  STG.E.64 desc[UR36][R2.64], R4 ;  /* 0x0000000402007986 */ /* 0x0011e2000c101b24 */
[----:B------:R-:W-:Y:S05]  /*5a20*/  BRA `(.L_x_3706) ;  /* 0x0000000800a87947 */ /* 0x000fea0003800000 */
.L_x_3701:
        /* <DEDUP_REMOVED lines=14> */
.L_x_3716:
        /* <DEDUP_REMOVED lines=18> */
.L_x_3719:
[----:B------:R-:W-:-:S04]  /*5c30*/  SHF.R.U32.HI R5, RZ, 0x18, R5 ;  /* 0x00000018ff057819 */ /* 0x000fc80000011605 */
[----:B------:R-:W-:-:S07]  /*5c40*/  LOP3.LUT R0, R0, 0x80, R5, 0xf8, !PT ;  /* 0x0000008000007812 */ /* 0x000fce00078ef805 */
.L_x_3718:
[----:B------:R-:W-:Y:S05]  /*5c50*/  BSYNC.RECONVERGENT B0 ;  /* 0x0000000000007941 */ /* 0x000fea0003800200 */
.L_x_3717:
[----:B------:R0:W-:Y:S01]  /*5c60*/  STG.E.U8 desc[UR36][R2.64], R0 ;  /* 0x0000000002007986 */ /* 0x0001e2000c101124 */
[----:B------:R-:W-:Y:S05]  /*5c70*/  BRA `(.L_x_3706) ;  /* 0x0000000800147947 */ /* 0x000fea0003800000 */
.L_x_3715:
        /* <DEDUP_REMOVED lines=18> */
.L_x_3722:
[----:B------:R-:W-:-:S04]  /*5da0*/  SHF.R.U32.HI R5, RZ, 0x18, R5 ;  /* 0x00000018ff057819 */ /* 0x000fc80000011605 */
[----:B------:R-:W-:-:S07]  /*5db0*/  LOP3.LUT R0, R0, 0x80, R5, 0xf8, !PT ;  /* 0x0000008000007812 */ /* 0x000fce00078ef805 */
.L_x_3721:
[----:B------:R-:W-:Y:S05]  /*5dc0*/  BSYNC.RECONVERGENT B0 ;  /* 0x0000000000007941 */ /* 0x000fea0003800200 */
.L_x_3720:
[----:B------:R0:W-:Y:S01]  /*5dd0*/  STG.E.U8 desc[UR36][R2.64], R0 ;  /* 0x0000000002007986 */ /* 0x0001e2000c101124 */
[----:B------:R-:W-:Y:S05]  /*5de0*/  BRA `(.L_x_3706) ;  /* 0x0000000400b87947 */ /* 0x000fea0003800000 */
.L_x_3714:
        /* <DEDUP_REMOVED lines=22> */
.L_x_3724:
[----:B------:R-:W-:-:S06]  /*5f50*/  HADD2.F32 R4, -RZ, R4.H0_H0 ;  /* 0x20000004ff047230 */ /* 0x000fcc0000004100 */
[----:B------:R-:W0:Y:S02]  /*5f60*/  F2I.U64.TRUNC R4, R4 ;  /* 0x0000000400047311 */ /* 0x000e24000020d800 */
[----:B0-----:R0:W-:Y:S01]  /*5f70*/  STG.E.64 desc[UR36][R2.64], R4 ;  /* 0x0000000402007986 */ /* 0x0011e2000c101b24 */
[----:B------:R-:W-:Y:S05]  /*5f80*/  BRA `(.L_x_3706) ;  /* 0x0000000400507947 */ /* 0x000fea0003800000 */
.L_x_3723:
[----:B------:R-:W-:-:S04]  /*5f90*/  HADD2.F32 R4, -RZ, R4.H0_H0 ;  /* 0x20000004ff047230 */ /* 0x000fc80000004100 */
[----:B------:R-:W0:Y:S02]  /*5fa0*/  F2I.FTZ.U32.TRUNC.NTZ R5, R4 ;  /* 0x0000000400057305 */ /* 0x000e24000021f000 */
[----:B0-----:R0:W-:Y:S01]  /*5fb0*/  STG.E desc[UR36][R2.64], R5 ;  /* 0x0000000502007986 */ /* 0x0011e2000c101924 */
[----:B------:R-:W-:Y:S05]  /*5fc0*/  BRA `(.L_x_3706) ;  /* 0x0000000400407947 */ /* 0x000fea0003800000 */
.L_x_3713:
        /* <DEDUP_REMOVED lines=11> */
.L_x_3726:
[----:B------:R-:W-:Y:S01]  /*6080*/  HADD2.F32 R4, -RZ, R4.H0_H0 ;  /* 0x20000004ff047230 */ /* 0x000fe20000004100 */
[----:B------:R-:W-:-:S04]  /*6090*/  CS2R R6, SRZ ;  /* 0x0000000000067805 */ /* 0x000fc8000001ff00 */
[----:B------:R-:W-:-:S06]  /*60a0*/  FMUL.FTZ R4, R4, 1 ;  /* 0x3f80000004047820 */ /* 0x000fcc0000410000 */
[----:B------:R-:W0:Y:S02]  /*60b0*/  F2F.F64.F32 R4, R4 ;  /* 0x0000000400047310 */ /* 0x000e240000201800 */
[----:B0-----:R4:W-:Y:S01]  /*60c0*/  STG.E.128 desc[UR36][R2.64], R4 ;  /* 0x0000000402007986 */ /* 0x0019e2000c101d24 */
[----:B------:R-:W-:Y:S05]  /*60d0*/  BRA `(.L_x_3706) ;  /* 0x0000000000fc7947 */ /* 0x000fea0003800000 */
.L_x_3725:
[----:B------:R-:W-:-:S09]  /*60e0*/  UISETP.NE.AND UP0, UPT, UR4, 0xf, UPT ;  /* 0x0000000f0400788c */ /* 0x000fd2000bf05270 */
[----:B------:R-:W-:Y:S05]  /*60f0*/  BRA.U !UP0, `(.L_x_3727) ;  /* 0x0000000108e87547 */ /* 0x000fea000b800000 */
[----:B------:R-:W-:-:S09]  /*6100*/  UISETP.NE.AND UP0, UPT, UR4, 0x17, UPT ;  /* 0x000000170400788c */ /* 0x000fd2000bf05270 */
[----:B------:R-:W-:Y:S05]  /*6110*/  BRA.U !UP0, `(.L_x_3728) ;  /* 0x0000000108907547 */ /* 0x000fea000b800000 */
[----:B------:R-:W-:-:S09]  /*6120*/  UISETP.NE.AND UP0, UPT, UR4, 0x18, UPT ;  /* 0x000000180400788c */ /* 0x000fd2000bf05270 */
[----:B------:R-:W-:Y:S05]  /*6130*/  BRA.U !UP0, `(.L_x_3729) ;  /* 0x0000000108447547 */ /* 0x000fea000b800000 */
.L_x_3705:
        /* <DEDUP_REMOVED lines=16> */
.L_x_3730:
[----:B------:R-:W-:Y:S05]  /*6240*/  BRA `(.L_x_3706) ;  /* 0x0000000000a07947 */ /* 0x000fea0003800000 */
.L_x_3729:
        /* <DEDUP_REMOVED lines=13> */
.L_x_3732:
[----:B------:R-:W-:Y:S05]  /*6320*/  BSYNC.RECONVERGENT B0 ;  /* 0x0000000000007941 */ /* 0x000fea0003800200 */
.L_x_3731:
[----:B------:R-:W-:-:S05]  /*6330*/  LOP3.LUT R5, R0, 0x80, R5, 0xf8, !PT ;  /* 0x0000008000057812 */ /* 0x000fca00078ef805 */
[----:B------:R2:W-:Y:S01]  /*6340*/  STG.E.U8 desc[UR36][R2.64], R5 ;  /* 0x0000000502007986 */ /* 0x0005e2000c101124 */
[----:B------:R-:W-:Y:S05]  /*6350*/  BRA `(.L_x_3706) ;  /* 0x00000000005c7947 */ /* 0x000fea0003800000 */
.L_x_3728:
        /* <DEDUP_REMOVED lines=12> */
.L_x_3734:
[----:B------:R-:W-:Y:S01]  /*6420*/  IMAD.MOV.U32 R0, RZ, RZ, 0x7f ;  /* 0x0000007fff007424 */ /* 0x000fe200078e00ff */
[----:B------:R-:W-:-:S04]  /*6430*/  ISETP.GT.U32.AND P0, PT, R4, 0x7f800000, PT ;  /* 0x7f8000000400780c */ /* 0x000fc80003f04070 */
[----:B------:R-:W-:-:S09]  /*6440*/  SEL R0, R0, 0x7c, P0 ;  /* 0x0000007c00007807 */ /* 0x000fd20000000000 */
.L_x_3735:
[----:B------:R-:W-:Y:S05]  /*6450*/  BSYNC.RECONVERGENT B0 ;  /* 0x0000000000007941 */ /* 0x000fea0003800200 */
.L_x_3733:
[----:B------:R-:W-:-:S04]  /*6460*/  SHF.R.U32.HI R5, RZ, 0x18, R5 ;  /* 0x00000018ff057819 */ /* 0x000fc80000011605 */
[----:B------:R-:W-:-:S05]  /*6470*/  LOP3.LUT R5, R0, 0x80, R5, 0xf8, !PT ;  /* 0x0000008000057812 */ /* 0x000fca00078ef805 */
[----:B------:R1:W-:Y:S01]  /*6480*/  STG.E.U8 desc[UR36][R2.64], R5 ;  /* 0x0000000502007986 */ /* 0x0003e2000c101124 */
[----:B------:R-:W-:Y:S05]  /*6490*/  BRA `(.L_x_3706) ;  /* 0x00000000000c7947 */ /* 0x000fea0003800000 */
.L_x_3727:
[----:B------:R-:W-:-:S05]  /*64a0*/  HADD2.F32 R0, -RZ, R4.H0_H0 ;  /* 0x20000004ff007230 */ /* 0x000fca0000004100 */
[----:B------:R-:W-:-:S05]  /*64b0*/  F2FP.BF16.F32.PACK_AB R0, RZ, R0 ;  /* 0x00000000ff00723e */ /* 0x000fca00000010ff */
[----:B------:R0:W-:Y:S02]  /*64c0*/  STG.E.U16 desc[UR36][R2.64], R0 ;  /* 0x0000000002007986 */ /* 0x0001e4000c101524 */
.L_x_3706:
[----:B------:R-:W-:-:S07]  /*64d0*/  VIADD R17, R17, 0x80 ;  /* 0x0000008011117836 */ /* 0x000fce0000000000 */
.L_x_3666:
[----:B------:R-:W-:Y:S05]  /*64e0*/  BSYNC.RECONVERGENT B6 ;  /* 0x0000000000067941 */ /* 0x000fea0003800200 */
.L_x_3665:
        /* <DEDUP_REMOVED lines=307> */
.L_x_3738:
        /* <DEDUP_REMOVED lines=18> */
.L_x_3742:
[----:B------:R-:W2:Y:S02]  /*7940*/  LDG.E.U8 R2, desc[UR36][R2.64] ;  /* 0x0000002402027981 */ /* 0x000ea4000c1e1100 */
[----:B--2---:R-:W-:-:S04]  /*7950*/  I2FP.F32.U32 R0, R2 ;  /* 0x0000000200007245 */ /* 0x004fc80000201000 */
[----:B------:R-:W-:Y:S01]  /*7960*/  F2FP.F16.F32.PACK_AB R0, RZ, R0 ;  /* 0x00000000ff00723e */ /* 0x000fe200000000ff */
[----:B------:R-:W-:Y:S06]  /*7970*/  BRA `(.L_x_3744) ;  /* 0x0000000c007c7947 */ /* 0x000fec0003800000 */
.L_x_3741:
        /* <DEDUP_REMOVED lines=10> */
.L_x_3746:
[----:B------:R-:W2:Y:S02]  /*7a20*/  LDG.E R2, desc[UR36][R2.64] ;  /* 0x0000002402027981 */ /* 0x000ea4000c1e1900 */
[----:B--2---:R-:W-:-:S04]  /*7a30*/  I2FP.F32.S32 R0, R2 ;  /* 0x0000000200007245 */ /* 0x004fc80000201400 */
[----:B------:R-:W-:Y:S01]  /*7a40*/  F2FP.F16.F32.PACK_AB R0, RZ, R0 ;  /* 0x00000000ff00723e */ /* 0x000fe200000000ff */
[----:B------:R-:W-:Y:S06]  /*7a50*/  BRA `(.L_x_3744) ;  /* 0x0000000c00447947 */ /* 0x000fec0003800000 */
.L_x_3745:
[----:B------:R-:W2:Y:S02]  /*7a60*/  LDG.E.U16 R2, desc[UR36][R2.64] ;  /* 0x0000002402027981 */ /* 0x000ea4000c1e1500 */
[----:B--2---:R-:W0:Y:S02]  /*7a70*/  I2F.S16 R0, R2 ;  /* 0x0000000200007306 */ /* 0x004e240000101400 */
[----:B0-----:R-:W-:Y:S01]  /*7a80*/  F2FP.F16.F32.PACK_AB R0, RZ, R0 ;  /* 0x00000000ff00723e */ /* 0x001fe200000000ff */
[----:B------:R-:W-:Y:S06]  /*7a90*/  BRA `(.L_x_3744) ;  /* 0x0000000c00347947 */ /* 0x000fec0003800000 */
.L_x_3740:
        /* <DEDUP_REMOVED lines=9> */
.L_x_3748:
[----:B------:R1:W5:Y:S01]  /*7b30*/  LDG.E.U16 R0, desc[UR36][R2.64] ;  /* 0x0000002402007981 */ /* 0x000362000c1e1500 */
[----:B------:R-:W-:Y:S05]  /*7b40*/  BRA `(.L_x_3744) ;  /* 0x0000000c00087947 */ /* 0x000fea0003800000 */
.L_x_3747:
        /* <DEDUP_REMOVED lines=9> */
.L_x_3750:
[----:B------:R0:W5:Y:S01]  /*7be0*/  LDG.E.U16 R0, desc[UR36][R2.64] ;  /* 0x0000002402007981 */ /* 0x000162000c1e1500 */
[----:B------:R-:W-:Y:S05]  /*7bf0*/  BRA `(.L_x_3744) ;  /* 0x0000000800dc7947 */ /* 0x000fea0003800000 */
.L_x_3749:
        /* <DEDUP_REMOVED lines=8> */
.L_x_3739:
        /* <DEDUP_REMOVED lines=13> */
.L_x_3753:
        /* <DEDUP_REMOVED lines=8> */
.L_x_3752:
        /* <DEDUP_REMOVED lines=27> */
.L_x_3755:
        /* <DEDUP_REMOVED lines=13> */
.L_x_3754:
[----:B------:R-:W2:Y:S02]  /*8050*/  LDG.E.U16 R0, desc[UR36][R2.64] ;  /* 0x0000002402007981 */ /* 0x000ea4000c1e1500 */
[----:B--2---:R-:W-:-:S05]  /*8060*/  IMAD.U32 R0, R0, 0x10000, RZ ;  /* 0x0001000000007824 */ /* 0x004fca00078e00ff */
[----:B------:R-:W-:Y:S01]  /*8070*/  F2FP.F16.F32.PACK_AB R0, RZ, R0 ;  /* 0x00000000ff00723e */ /* 0x000fe200000000ff */
[----:B------:R-:W-:Y:S06]  /*8080*/  BRA `(.L_x_3744) ;  /* 0x0000000400b87947 */ /* 0x000fec0003800000 */
.L_x_3751:
        /* <DEDUP_REMOVED lines=12> */
.L_x_3758:
        /* <DEDUP_REMOVED lines=21> */
.L_x_3762:
[----:B------:R-:W-:Y:S05]  /*82a0*/  BSYNC.RECONVERGENT B1 ;  /* 0x0000000000017941 */ /* 0x000fea0003800200 */
.L_x_3761:
[----:B------:R-:W-:Y:S01]  /*82b0*/  IMAD.SHL.U32 R0, R0, 0x100000, RZ ;  /* 0x0010000000007824 */ /* 0x000fe200078e00ff */
[----:B------:R-:W-:-:S04]  /*82c0*/  LEA R2, R2, 0x3b800000, 0x17 ;  /* 0x3b80000002027811 */ /* 0x000fc800078eb8ff */
[----:B------:R-:W-:-:S07]  /*82d0*/  LOP3.LUT R0, R2, R0, R7, 0xfe, !PT ;  /* 0x0000000002007212 */ /* 0x000fce00078efe07 */
.L_x_3760:
[----:B------:R-:W-:Y:S05]  /*82e0*/  BSYNC.RECONVERGENT B0 ;  /* 0x0000000000007941 */ /* 0x000fea0003800200 */
.L_x_3759:
[----:B------:R-:W-:Y:S01]  /*82f0*/  F2FP.F16.F32.PACK_AB R0, RZ, R0 ;  /* 0x00000000ff00723e */ /* 0x000fe200000000ff */
[----:B------:R-:W-:Y:S06]  /*8300*/  BRA `(.L_x_3744) ;  /* 0x0000000400187947 */ /* 0x000fec0003800000 */
.L_x_3757:
        /* <DEDUP_REMOVED lines=21> */
.L_x_3766:
[----:B------:R-:W-:Y:S05]  /*8460*/  BSYNC.RECONVERGENT B1 ;  /* 0x0000000000017941 */ /* 0x000fea0003800200 */
.L_x_3765:
[----:B------:R-:W-:Y:S02]  /*8470*/  SHF.L.U32 R0, R0, 0x15, RZ ;  /* 0x0000001500007819 */ /* 0x000fe400000006ff */
[----:B------:R-:W-:-:S04]  /*8480*/  LEA R2, R2, 0x37800000, 0x17 ;  /* 0x3780000002027811 */ /* 0x000fc800078eb8ff */
[----:B------:R-:W-:-:S07]  /*8490*/  LOP3.LUT R0, R2, R0, R7, 0xfe, !PT ;  /* 0x0000000002007212 */ /* 0x000fce00078efe07 */
.L_x_3764:
[----:B------:R-:W-:Y:S05]  /*84a0*/  BSYNC.RECONVERGENT B0 ;  /* 0x0000000000007941 */ /* 0x000fea0003800200 */
.L_x_3763:
[----:B------:R-:W-:Y:S01]  /*84b0*/  F2FP.F16.F32.PACK_AB R0, RZ, R0 ;  /* 0x00000000ff00723e */ /* 0x000fe200000000ff */
[----:B------:R-:W-:Y:S06]  /*84c0*/  BRA `(.L_x_3744) ;  /* 0x0000000000a87947 */ /* 0x000fec0003800000 */
.L_x_3756:
        /* <DEDUP_REMOVED lines=14> */
.L_x_3770:
[----:B------:R-:W-:Y:S05]  /*85b0*/  BSYNC.RECONVERGENT B0 ;  /* 0x0000000000007941 */ /* 0x000fea0003800200 */
.L_x_3769:
[----:B------:R-:W-:Y:S01]  /*85c0*/  F2FP.F16.F32.PACK_AB R0, RZ, R0 ;  /* 0x00000000ff00723e */ /* 0x000fe200000000ff */
[----:B------:R-:W-:Y:S06]  /*85d0*/  BRA `(.L_x_3744) ;  /* 0x0000000000647947 */ /* 0x000fec0003800000 */
.L_x_3743:
        /* <DEDUP_REMOVED lines=16> */
.L_x_3771:
[----:B------:R-:W-:Y:S01]  /*86e0*/  PRMT R0, RZ, 0x7610, R0 ;  /* 0x00007610ff007816 */ /* 0x000fe20000000000 */
[----:B------:R-:W-:Y:S06]  /*86f0*/  BRA `(.L_x_3744) ;  /* 0x00000000001c7947 */ /* 0x000fec0003800000 */
.L_x_3768:
[----:B------:R-:W2:Y:S02]  /*8700*/  LDG.E.64 R2, desc[UR36][R2.64] ;  /* 0x0000002402027981 */ /* 0x000ea4000c1e1b00 */
[----:B--2---:R-:W0:Y:S02]  /*8710*/  I2F.U64 R0, R2 ;  /* 0x0000000200007312 */ /* 0x004e240000301000 */
[----:B0-----:R-:W-:Y:S01]  /*8720*/  F2FP.F16.F32.PACK_AB R0, RZ, R0 ;  /* 0x00000000ff00723e */ /* 0x001fe200000000ff */
[----:B------:R-:W-:Y:S06]  /*8730*/  BRA `(.L_x_3744) ;  /* 0x00000000000c7947 */ /* 0x000fec0003800000 */
.L_x_3767:
[----:B------:R-:W2:Y:S02]  /*8740*/  LDG.E R2, desc[UR36][R2.64] ;  /* 0x0000002402027981 */ /* 0x000ea4000c1e1900 */
[----:B--2---:R-:W-:-:S04]  /*8750*/  I2FP.F32.U32 R0, R2 ;  /* 0x0000000200007245 */ /* 0x004fc80000201000 */
[----:B------:R-:W-:-:S07]  /*8760*/  F2FP.F16.F32.PACK_AB R0, RZ, R0 ;  /* 0x00000000ff00723e */ /* 0x000fce00000000ff */
.L_x_3744:
        /* <DEDUP_REMOVED lines=24> */
.L_x_3775:
[----:B------:R-:W-:-:S06]  /*88f0*/  HADD2.F32 R5, -RZ, R4.H0_H0 ;  /* 0x20000004ff057230 */ /* 0x000fcc0000004100 */
[----:B------:R-:W0:Y:S02]  /*8900*/  F2I.S64.TRUNC R4, R5 ;  /* 0x0000000500047311 */ /* 0x000e24000020d900 */
[----:B0-----:R4:W-:Y:S01]  /*8910*/  STG.E.U8 desc[UR36][R2.64], R4 ;  /* 0x0000000402007986 */ /* 0x0019e2000c101124 */
[----:B------:R-:W-:Y:S05]  /*8920*/  BRA `(.L_x_3777) ;  /* 0x0000000c006c7947 */ /* 0x000fea0003800000 */
.L_x_3774:
        /* <DEDUP_REMOVED lines=10> */
.L_x_3779:
[----:B------:R-:W-:-:S04]  /*89d0*/  HADD2.F32 R4, -RZ, R4.H0_H0 ;  /* 0x20000004ff047230 */ /* 0x000fc80000004100 */
[----:B------:R-:W0:Y:S02]  /*89e0*/  F2I.FTZ.TRUNC.NTZ R5, R4 ;  /* 0x0000000400057305 */ /* 0x000e24000021f100 */
[----:B0-----:R2:W-:Y:S01]  /*89f0*/  STG.E desc[UR36][R2.64], R5 ;  /* 0x0000000502007986 */ /* 0x0015e2000c101924 */
[----:B------:R-:W-:Y:S05]  /*8a00*/  BRA `(.L_x_3777) ;  /* 0x0000000c00347947 */ /* 0x000fea0003800000 */
.L_x_3778:
[----:B------:R-:W-:-:S04]  /*8a10*/  HADD2.F32 R4, -RZ, R4.H0_H0 ;  /* 0x20000004ff047230 */ /* 0x000fc80000004100 */
[----:B------:R-:W0:Y:S02]  /*8a20*/  F2I.FTZ.TRUNC.NTZ R5, R4 ;  /* 0x0000000400057305 */ /* 0x000e24000021f100 */
[----:B0-----:R0:W-:Y:S01]  /*8a30*/  STG.E.U16 desc[UR36][R2.64], R5 ;  /* 0x0000000502007986 */ /* 0x0011e2000c101524 */
[----:B------:R-:W-:Y:S05]  /*8a40*/  BRA `(.L_x_3777) ;  /* 0x0000000c00247947 */ /* 0x000fea0003800000 */
.L_x_3773:
        /* <DEDUP_REMOVED lines=9> */
.L_x_3781:
[----:B------:R0:W-:Y:S01]  /*8ae0*/  STG.E.U16 desc[UR36][R2.64], R4 ;  /* 0x0000000402007986 */ /* 0x0001e2000c101524 */
[----:B------:R-:W-:Y:S05]  /*8af0*/  BRA `(.L_x_3777) ;  /* 0x0000000800f87947 */ /* 0x000fea0003800000 */
.L_x_3780:
        /* <DEDUP_REMOVED lines=10> */
.L_x_3783:
[----:B------:R-:W-:-:S05]  /*8ba0*/  HADD2.F32 R0, -RZ, R4.H0_H0 ;  /* 0x20000004ff007230 */ /* 0x000fca0000004100 */
[----:B------:R-:W-:-:S04]  /*8bb0*/  F2FP.F16.F32.PACK_AB R0, RZ, R0 ;  /* 0x00000000ff00723e */ /* 0x000fc800000000ff */
[----:B------:R-:W-:-:S05]  /*8bc0*/  PRMT R0, R0, 0x5410, RZ ;  /* 0x0000541000007816 */ /* 0x000fca00000000ff */
[----:B------:R0:W-:Y:S01]  /*8bd0*/  STG.E desc[UR36][R2.64], R0 ;  /* 0x0000000002007986 */ /* 0x0001e2000c101924 */
[----:B------:R-:W-:Y:S05]  /*8be0*/  BRA `(.L_x_3777) ;  /* 0x0000000800bc7947 */ /* 0x000fea0003800000 */
.L_x_3782:
[----:B------:R-:W-:-:S05]  /*8bf0*/  HADD2.F32 R4, -RZ, R4.H0_H0 ;  /* 0x20000004ff047230 */ /* 0x000fca0000004100 */
[----:B------:R-:W-:-:S06]  /*8c00*/  FMUL.FTZ R4, R4, 1 ;  /* 0x3f80000004047820 */ /* 0x000fcc0000410000 */
[----:B------:R-:W0:Y:S02]  /*8c10*/  F2F.F64.F32 R4, R4 ;  /* 0x0000000400047310 */ /* 0x000e240000201800 */
[----:B0-----:R0:W-:Y:S01]  /*8c20*/  STG.E.64 desc[UR36][R2.64], R4 ;  /* 0x0000000402007986 */ /* 0x0011e2000c101b24 */
[----:B------:R-:W-:Y:S05]  /*8c30*/  BRA `(.L_x_3777) ;  /* 0x0000000800a87947 */ /* 0x000fea0003800000 */
.L_x_3772:
        /* <DEDUP_REMOVED lines=14> */
.L_x_3787:
        /* <DEDUP_REMOVED lines=18> */
.L_x_3790:
[----:B------:R-:W-:-:S04]  /*8e40*/  SHF.R.U32.HI R5, RZ, 0x18, R5 ;  /* 0x00000018ff057819 */ /* 0x000fc80000011605 */
[----:B------:R-:W-:-:S07]  /*8e50*/  LOP3.LUT R0, R0, 0x80, R5, 0xf8, !PT ;  /* 0x0000008000007812 */ /* 0x000fce00078ef805 */
.L_x_3789:
[----:B------:R-:W-:Y:S05]  /*8e60*/  BSYNC.RECONVERGENT B0 ;  /* 0x0000000000007941 */ /* 0x000fea0003800200 */
.L_x_3788:
[----:B------:R0:W-:Y:S01]  /*8e70*/  STG.E.U8 desc[UR36][R2.64], R0 ;  /* 0x0000000002007986 */ /* 0x0001e2000c101124 */
[----:B------:R-:W-:Y:S05]  /*8e80*/  BRA `(.L_x_3777) ;  /* 0x0000000800147947 */ /* 0x000fea0003800000 */
.L_x_3786:
        /* <DEDUP_REMOVED lines=18> */
.L_x_3793:
[----:B------:R-:W-:-:S04]  /*8fb0*/  SHF.R.U32.HI R5, RZ, 0x18, R5 ;  /* 0x00000018ff057819 */ /* 0x000fc80000011605 */
[----:B------:R-:W-:-:S07]  /*8fc0*/  LOP3.LUT R0, R0, 0x80, R5, 0xf8, !PT ;  /* 0x0000008000007812 */ /* 0x000fce00078ef805 */
.L_x_3792:
[----:B------:R-:W-:Y:S05]  /*8fd0*/  BSYNC.RECONVERGENT B0 ;  /* 0x0000000000007941 */ /* 0x000fea0003800200 */
.L_x_3791:
[----:B------:R0:W-:Y:S01]  /*8fe0*/  STG.E.U8 desc[UR36][R2.64], R0 ;  /* 0x0000000002007986 */ /* 0x0001e2000c101124 */
[----:B------:R-:W-:Y:S05]  /*8ff0*/  BRA `(.L_x_3777) ;  /* 0x0000000400b87947 */ /* 0x000fea0003800000 */
.L_x_3785:
        /* <DEDUP_REMOVED lines=22> */
.L_x_3795:
[----:B------:R-:W-:-:S06]  /*9160*/  HADD2.F32 R4, -RZ, R4.H0_H0 ;  /* 0x20000004ff047230 */ /* 0x000fcc0000004100 */
[----:B------:R-:W0:Y:S02]  /*9170*/  F2I.U64.TRUNC R4, R4 ;  /* 0x0000000400047311 */ /* 0x000e24000020d800 */
[----:B0-----:R0:W-:Y:S01]  /*9180*/  STG.E.64 desc[UR36][R2.64], R4 ;  /* 0x0000000402007986 */ /* 0x0011e2000c101b24 */
[----:B------:R-:W-:Y:S05]  /*9190*/  BRA `(.L_x_3777) ;  /* 0x0000000400507947 */ /* 0x000fea0003800000 */
.L_x_3794:
[----:B------:R-:W-:-:S04]  /*91a0*/  HADD2.F32 R4, -RZ, R4.H0_H0 ;  /* 0x20000004ff047230 */ /* 0x000fc80000004100 */
[----:B------:R-:W0:Y:S02]  /*91b0*/  F2I.FTZ.U32.TRUNC.NTZ R5, R4 ;  /* 0x0000000400057305 */ /* 0x000e24000021f000 */
[----:B0-----:R0:W-:Y:S01]  /*91c0*/  STG.E desc[UR36][R2.64], R5 ;  /* 0x0000000502007986 */ /* 0x0011e2000c101924 */
[----:B------:R-:W-:Y:S05]  /*91d0*/  BRA `(.L_x_3777) ;  /* 0x0000000400407947 */ /* 0x000fea0003800000 */
.L_x_3784:
        /* <DEDUP_REMOVED lines=11> */
.L_x_3797:
[----:B------:R-:W-:Y:S01]  /*9290*/  HADD2.F32 R4, -RZ, R4.H0_H0 ;  /* 0x20000004ff047230 */ /* 0x000fe20000004100 */
[----:B------:R-:W-:-:S04]  /*92a0*/  CS2R R6, SRZ ;  /* 0x0000000000067805 */ /* 0x000fc8000001ff00 */
[----:B------:R-:W-:-:S06]  /*92b0*/  FMUL.FTZ R4, R4, 1 ;  /* 0x3f80000004047820 */ /* 0x000fcc0000410000 */
[----:B------:R-:W0:Y:S02]  /*92c0*/  F2F.F64.F32 R4, R4 ;  /* 0x0000000400047310 */ /* 0x000e240000201800 */
[----:B0-----:R0:W-:Y:S01]  /*92d0*/  STG.E.128 desc[UR36][R2.64], R4 ;  /* 0x0000000402007986 */ /* 0x0011e2000c101d24 */
[----:B------:R-:W-:Y:S05]  /*92e0*/  BRA `(.L_x_3777) ;  /* 0x0000000000fc7947 */ /* 0x000fea0003800000 */
.L_x_3796:
[----:B------:R-:W-:-:S09]  /*92f0*/  UISETP.NE.AND UP0, UPT, UR4, 0xf, UPT ;  /* 0x0000000f0400788c */ /* 0x000fd2000bf05270 */
[----:B------:R-:W-:Y:S05]  /*9300*/  BRA.U !UP0, `(.L_x_3798) ;  /* 0x0000000108e87547 */ /* 0x000fea000b800000 */
[----:B------:R-:W-:-:S09]  /*9310*/  UISETP.NE.AND UP0, UPT, UR4, 0x17, UPT ;  /* 0x000000170400788c */ /* 0x000fd2000bf05270 */
[----:B------:R-:W-:Y:S05]  /*9320*/  BRA.U !UP0, `(.L_x_3799) ;  /* 0x0000000108907547 */ /* 0x000fea000b800000 */
[----:B------:R-:W-:-:S09]  /*9330*/  UISETP.NE.AND UP0, UPT, UR4, 0x18, UPT ;  /* 0x000000180400788c */ /* 0x000fd2000bf05270 */
[----:B------:R-:W-:Y:S05]  /*9340*/  BRA.U !UP0, `(.L_x_3800) ;  /* 0x0000000108447547 */ /* 0x000fea000b800000 */
.L_x_3776:
        /* <DEDUP_REMOVED lines=16> */
.L_x_3801:
[----:B------:R-:W-:Y:S05]  /*9450*/  BRA `(.L_x_3777) ;  /* 0x0000000000a07947 */ /* 0x000fea0003800000 */
.L_x_3800:
        /* <DEDUP_REMOVED lines=13> */
.L_x_3803:
[----:B------:R-:W-:Y:S05]  /*9530*/  BSYNC.RECONVERGENT B0 ;  /* 0x0000000000007941 */ /* 0x000fea0003800200 */
.L_x_3802:
[----:B------:R-:W-:-:S05]  /*9540*/  LOP3.LUT R5, R0, 0x80, R5, 0xf8, !PT ;  /* 0x0000008000057812 */ /* 0x000fca00078ef805 */
[----:B------:R0:W-:Y:S01]  /*9550*/  STG.E.U8 desc[UR36][R2.64], R5 ;  /* 0x0000000502007986 */ /* 0x0001e2000c101124 */
[----:B------:R-:W-:Y:S05]  /*9560*/  BRA `(.L_x_3777) ;  /* 0x00000000005c7947 */ /* 0x000fea0003800000 */
.L_x_3799:
        /* <DEDUP_REMOVED lines=12> */
.L_x_3805:
[----:B------:R-:W-:Y:S02]  /*9630*/  ISETP.GT.U32.AND P0, PT, R4, 0x7f800000, PT ;  /* 0x7f8000000400780c */ /* 0x000fe40003f04070 */
[----:B------:R-:W-:-:S04]  /*9640*/  MOV R0, 0x7f ;  /* 0x0000007f00007802 */ /* 0x000fc80000000f00 */
[----:B------:R-:W-:-:S07]  /*9650*/  SEL R0, R0, 0x7c, P0 ;  /* 0x0000007c00007807 */ /* 0x000fce0000000000 */
.L_x_3806:
[----:B------:R-:W-:Y:S05]  /*9660*/  BSYNC.RECONVERGENT B0 ;  /* 0x0000000000007941 */ /* 0x000fea0003800200 */
.L_x_3804:
[----:B------:R-:W-:-:S04]  /*9670*/  SHF.R.U32.HI R5, RZ, 0x18, R5 ;  /* 0x00000018ff057819 */ /* 0x000fc80000011605 */
[----:B------:R-:W-:-:S05]  /*9680*/  LOP3.LUT R5, R0, 0x80, R5, 0xf8, !PT ;  /* 0x0000008000057812 */ /* 0x000fca00078ef805 */
[----:B------:R0:W-:Y:S01]  /*9690*/  STG.E.U8 desc[UR36][R2.64], R5 ;  /* 0x0000000502007986 */ /* 0x0001e2000c101124 */
[----:B------:R-:W-:Y:S05]  /*96a0*/  BRA `(.L_x_3777) ;  /* 0x00000000000c7947 */ /* 0x000fea0003800000 */
.L_x_3798:
[----:B------:R-:W-:-:S05]  /*96b0*/  HADD2.F32 R0, -RZ, R4.H0_H0 ;  /* 0x20000004ff007230 */ /* 0x000fca0000004100 */
[----:B------:R-:W-:-:S05]  /*96c0*/  F2FP.BF16.F32.PACK_AB R0, RZ, R0 ;  /* 0x00000000ff00723e */ /* 0x000fca00000010ff */
[----:B------:R0:W-:Y:S02]  /*96d0*/  STG.E.U16 desc[UR36][R2.64], R0 ;  /* 0x0000000002007986 */ /* 0x0001e4000c101524 */
.L_x_3777:
[----:B------:R-:W-:-:S07]  /*96e0*/  VIADD R17, R17, 0x80 ;  /* 0x0000008011117836 */ /* 0x000fce0000000000 */
.L_x_3737:
[----:B------:R-:W-:Y:S05]  /*96f0*/  BSYNC.RECONVERGENT B6 ;  /* 0x0000000000067941 */ /* 0x000fea0003800200 */
.L_x_3736:
        /* <DEDUP_REMOVED lines=306> */
.L_x_3807:
        /* <DEDUP_REMOVED lines=20> */
.L_x_3811:
[----:B------:R-:W2:Y:S02]  /*ab60*/  LDG.E.U8 R2, desc[UR36][R2.64] ;  /* 0x0000002402027981 */ /* 0x000ea4000c1e1100 */
[----:B--2---:R-:W-:-:S04]  /*ab70*/  I2FP.F32.U32 R0, R2 ;  /* 0x0000000200007245 */ /* 0x004fc80000201000 */
[----:B------:R-:W-:Y:S01]  /*ab80*/  F2FP.F16.F32.PACK_AB R0, RZ, R0 ;  /* 0x00000000ff00723e */ /* 0x000fe200000000ff */
[----:B------:R-:W-:Y:S06]  /*ab90*/  BRA `(.L_x_3813) ;  /* 0x0000000c007c7947 */ /* 0x000fec0003800000 */
.L_x_3810:
        /* <DEDUP_REMOVED lines=10> */
.L_x_3815:
[----:B------:R-:W2:Y:S02]  /*ac40*/  LDG.E R2, desc[UR36][R2.64] ;  /* 0x0000002402027981 */ /* 0x000ea4000c1e1900 */
[----:B--2---:R-:W-:-:S04]  /*ac50*/  I2FP.F32.S32 R0, R2 ;  /* 0x0000000200007245 */ /* 0x004fc80000201400 */
[----:B------:R-:W-:Y:S01]  /*ac60*/  F2FP.F16.F32.PACK_AB R0, RZ, R0 ;  /* 0x00000000ff00723e */ /* 0x000fe200000000ff */
[----:B------:R-:W-:Y:S06]  /*ac70*/  BRA `(.L_x_3813) ;  /* 0x0000000c00447947 */ /* 0x000fec0003800000 */
.L_x_3814:
[----:B------:R-:W2:Y:S02]  /*ac80*/  LDG.E.U16 R2, desc[UR36][R2.64] ;  /* 0x0000002402027981 */ /* 0x000ea4000c1e1500 */
[----:B--2---:R-:W0:Y:S02]  /*ac90*/  I2F.S16 R0, R2 ;  /* 0x0000000200007306 */ /* 0x004e240000101400 */
[----:B0-----:R-:W-:Y:S01]  /*aca0*/  F2FP.F16.F32.PACK_AB R0, RZ, R0 ;  /* 0x00000000ff00723e */ /* 0x001fe200000000ff */
[----:B------:R-:W-:Y:S06]  /*acb0*/  BRA `(.L_x_3813) ;  /* 0x0000000c00347947 */ /* 0x000fec0003800000 */
.L_x_3809:
        /* <DEDUP_REMOVED lines=9> */
.L_x_3817:
[----:B------:R1:W5:Y:S01]  /*ad50*/  LDG.E.U16 R0, desc[UR36][R2.64] ;  /* 0x0000002402007981 */ /* 0x000362000c1e1500 */
[----:B------:R-:W-:Y:S05]  /*ad60*/  BRA `(.L_x_3813) ;  /* 0x0000000c00087947 */ /* 0x000fea0003800000 */
.L_x_3816:
        /* <DEDUP_REMOVED lines=9> */
.L_x_3819:
[----:B------:R0:W5:Y:S01]  /*ae00*/  LDG.E.U16 R0, desc[UR36][R2.64] ;  /* 0x0000002402007981 */ /* 0x000162000c1e1500 */
[----:B------:R-:W-:Y:S05]  /*ae10*/  BRA `(.L_x_3813) ;  /* 0x0000000800dc7947 */ /* 0x000fea0003800000 */
.L_x_3818:
        /* <DEDUP_REMOVED lines=8> */
.L_x_3808:
        /* <DEDUP_REMOVED lines=13> */
.L_x_3822:
        /* <DEDUP_REMOVED lines=8> */
.L_x_3821:
        /* <DEDUP_REMOVED lines=27> */
.L_x_3824:
        /* <DEDUP_REMOVED lines=13> */
.L_x_3823:
[----:B------:R-:W2:Y:S02]  /*b270*/  LDG.E.U16 R0, desc[UR36][R2.64] ;  /* 0x0000002402007981 */ /* 0x000ea4000c1e1500 */
[----:B--2---:R-:W-:-:S04]  /*b280*/  SHF.L.U32 R0, R0, 0x10, RZ ;  /* 0x0000001000007819 */ /* 0x004fc800000006ff */
[----:B------:R-:W-:Y:S01]  /*b290*/  F2FP.F16.F32.PACK_AB R0, RZ, R0 ;  /* 0x00000000ff00723e */ /* 0x000fe200000000ff */
[----:B------:R-:W-:Y:S06]  /*b2a0*/  BRA `(.L_x_3813) ;  /* 0x0000000400b87947 */ /* 0x000fec0003800000 */
.L_x_3820:
        /* <DEDUP_REMOVED lines=12> */
.L_x_3827:
        /* <DEDUP_REMOVED lines=21> */
.L_x_3831:
[----:B------:R-:W-:Y:S05]  /*b4c0*/  BSYNC.RECONVERGENT B1 ;  /* 0x0000000000017941 */ /* 0x000fea0003800200 */
.L_x_3830:
[----:B------:R-:W-:Y:S01]  /*b4d0*/  IMAD.SHL.U32 R0, R0, 0x100000, RZ ;  /* 0x0010000000007824 */ /* 0x000fe200078e00ff */
[----:B------:R-:W-:-:S04]  /*b4e0*/  LEA R2, R2, 0x3b800000, 0x17 ;  /* 0x3b80000002027811 */ /* 0x000fc800078eb8ff */
[----:B------:R-:W-:-:S07]  /*b4f0*/  LOP3.LUT R0, R2, R0, R7, 0xfe, !PT ;  /* 0x0000000002007212 */ /* 0x000fce00078efe07 */
.L_x_3829:
[----:B------:R-:W-:Y:S05]  /*b500*/  BSYNC.RECONVERGENT B0 ;  /* 0x0000000000007941 */ /* 0x000fea0003800200 */
.L_x_3828:
[----:B------:R-:W-:Y:S01]  /*b510*/  F2FP.F16.F32.PACK_AB R0, RZ, R0 ;  /* 0x00000000ff00723e */ /* 0x000fe200000000ff */
[----:B------:R-:W-:Y:S06]  /*b520*/  BRA `(.L_x_3813) ;  /* 0x0000000400187947 */ /* 0x000fec0003800000 */
.L_x_3826:
        /* <DEDUP_REMOVED lines=21> */
.L_x_3835:
[----:B------:R-:W-:Y:S05]  /*b680*/  BSYNC.RECONVERGENT B1 ;  /* 0x0000000000017941 */ /* 0x000fea0003800200 */
.L_x_3834:
[----:B------:R-:W-:Y:S02]  /*b690*/  SHF.L.U32 R0, R0, 0x15, RZ ;  /* 0x0000001500007819 */ /* 0x000fe400000006ff */
[----:B------:R-:W-:-:S04]  /*b6a0*/  LEA R2, R2, 0x37800000, 0x17 ;  /* 0x3780000002027811 */ /* 0x000fc800078eb8ff */
[----:B------:R-:W-:-:S07]  /*b6b0*/  LOP3.LUT R0, R2, R0, R7, 0xfe, !PT ;  /* 0x0000000002007212 */ /* 0x000fce00078efe07 */
.L_x_3833:
[----:B------:R-:W-:Y:S05]  /*b6c0*/  BSYNC.RECONVERGENT B0 ;  /* 0x0000000000007941 */ /* 0x000fea0003800200 */
.L_x_3832:
[----:B------:R-:W-:Y:S01]  /*b6d0*/  F2FP.F16.F32.PACK_AB R0, RZ, R0 ;  /* 0x00000000ff00723e */ /* 0x000fe200000000ff */
[----:B------:R-:W-:Y:S06]  /*b6e0*/  BRA `(.L_x_3813) ;  /* 0x0000000000a87947 */ /* 0x000fec0003800000 */
.L_x_3825:
        /* <DEDUP_REMOVED lines=14> */
.L_x_3839:
[----:B------:R-:W-:Y:S05]  /*b7d0*/  BSYNC.RECONVERGENT B0 ;  /* 0x0000000000007941 */ /* 0x000fea0003800200 */
.L_x_3838:
[----:B------:R-:W-:Y:S01]  /*b7e0*/  F2FP.F16.F32.PACK_AB R0, RZ, R0 ;  /* 0x00000000ff00723e */ /* 0x000fe200000000ff */
[----:B------:R-:W-:Y:S06]  /*b7f0*/  BRA `(.L_x_3813) ;  /* 0x0000000000647947 */ /* 0x000fec0003800000 */
.L_x_3812:
        /* <DEDUP_REMOVED lines=16> */
.L_x_3840:
[----:B------:R-:W-:Y:S01]  /*b900*/  PRMT R0, RZ, 0x7610, R0 ;  /* 0x00007610ff007816 */ /* 0x000fe20000000000 */
[----:B------:R-:W-:Y:S06]  /*b910*/  BRA `(.L_x_3813) ;  /* 0x00000000001c7947 */ /* 0x000fec0003800000 */
.L_x_3837:
[----:B------:R-:W2:Y:S02]  /*b920*/  LDG.E.64 R2, desc[UR36][R2.64] ;  /* 0x0000002402027981 */ /* 0x000ea4000c1e1b00 */
[----:B--2---:R-:W0:Y:S02]  /*b930*/  I2F.U64 R0, R2 ;  /* 0x0000000200007312 */ /* 0x004e240000301000 */
[----:B0-----:R-:W-:Y:S01]  /*b940*/  F2FP.F16.F32.PACK_AB R0, RZ, R0 ;  /* 0x00000000ff00723e */ /* 0x001fe200000000ff */
[----:B------:R-:W-:Y:S06]  /*b950*/  BRA `(.L_x_3813) ;  /* 0x00000000000c7947 */ /* 0x000fec0003800000 */
.L_x_3836:
[----:B------:R-:W2:Y:S02]  /*b960*/  LDG.E R2, desc[UR36][R2.64] ;  /* 0x0000002402027981 */ /* 0x000ea4000c1e1900 */
[----:B--2---:R-:W-:-:S04]  /*b970*/  I2FP.F32.U32 R0, R2 ;  /* 0x0000000200007245 */ /* 0x004fc80000201000 */
[----:B------:R-:W-:-:S07]  /*b980*/  F2FP.F16.F32.PACK_AB R0, RZ, R0 ;  /* 0x00000000ff00723e */ /* 0x000fce00000000ff */
.L_x_3813:
[----:B01----:R-:W0:Y:S01]  /*b990*/  LDC.U16 R2, c[0x0][0x592] ;  /* 0x00016480ff027b82 */ /* 0x003e220000000400 */
[----:B-----5:R-:W-:Y:S01]  /*b9a0*/  HADD2.F32 R0, -RZ, R0.H0_H0 ;  /* 0x20000000ff007230 */ /* 0x020fe20000004100 */
[----:B------:R-:W-:-:S04]  /*b9b0*/  UPRMT UR4, UR41, 0x9910, URZ ;  /* 0x0000991029047896 */ /* 0x000fc800080000ff */
[----:B------:R-:W-:Y:S01]  /*b9c0*/  UISETP.GT.AND UP0, UPT, UR4, 0x9, UPT ;  /* 0x000000090400788c */ /* 0x000fe2000bf04270 */
[----:B------:R-:W1:Y:S01]  /*b9d0*/  MUFU.RCP R0, R0 ;  /* 0x0000000000007308 */ /* 0x000e620000001000 */
[----:B0-----:R-:W-:-:S05]  /*b9e0*/  HADD2.F32 R3, -RZ, R2.H0_H0 ;  /* 0x20000002ff037230 */ /* 0x001fca0000004100 */
[----:B-1----:R-:W-:-:S05]  /*b9f0*/  FMUL.FTZ R2, R3, R0 ;  /* 0x0000000003027220 */ /* 0x002fca0000410000 */
        /* <DEDUP_REMOVED lines=14> */
.L_x_3844:
[----:B------:R-:W-:-:S06]  /*bae0*/  HADD2.F32 R3, -RZ, R2.H0_H0 ;  /* 0x20000002ff037230 */ /* 0x000fcc0000004100 */
[----:B------:R-:W0:Y:S02]  /*baf0*/  F2I.S64.TRUNC R2, R3 ;  /* 0x0000000300027311 */ /* 0x000e24000020d900 */
[----:B0-----:R-:W-:Y:S01]  /*bb00*/  STG.E.U8 desc[UR36][R16.64], R2 ;  /* 0x0000000210007986 */ /* 0x001fe2000c101124 */
[----:B------:R-:W-:Y:S05]  /*bb10*/  EXIT ;  /* 0x000000000000794d */ /* 0x000fea0003800000 */
.L_x_3843:
        /* <DEDUP_REMOVED lines=10> */
.L_x_3847:
[----:B------:R-:W-:-:S04]  /*bbc0*/  HADD2.F32 R2, -RZ, R2.H0_H0 ;  /* 0x20000002ff027230 */ /* 0x000fc80000004100 */
[----:B------:R-:W0:Y:S02]  /*bbd0*/  F2I.FTZ.TRUNC.NTZ R3, R2 ;  /* 0x0000000200037305 */ /* 0x000e24000021f100 */
[----:B0-----:R-:W-:Y:S01]  /*bbe0*/  STG.E desc[UR36][R16.64], R3 ;  /* 0x0000000310007986 */ /* 0x001fe2000c101924 */
[----:B------:R-:W-:Y:S05]  /*bbf0*/  EXIT ;  /* 0x000000000000794d */ /* 0x000fea0003800000 */
.L_x_3846:
[----:B------:R-:W-:-:S04]  /*bc00*/  HADD2.F32 R2, -RZ, R2.H0_H0 ;  /* 0x20000002ff027230 */ /* 0x000fc80000004100 */
[----:B------:R-:W0:Y:S02]  /*bc10*/  F2I.FTZ.TRUNC.NTZ R3, R2 ;  /* 0x0000000200037305 */ /* 0x000e24000021f100 */
[----:B0-----:R-:W-:Y:S01]  /*bc20*/  STG.E.U16 desc[UR36][R16.64], R3 ;  /* 0x0000000310007986 */ /* 0x001fe2000c101524 */
[----:B------:R-:W-:Y:S05]  /*bc30*/  EXIT ;  /* 0x000000000000794d */ /* 0x000fea0003800000 */
.L_x_3842:
        /* <DEDUP_REMOVED lines=9> */
.L_x_3849:
[----:B------:R-:W-:Y:S01]  /*bcd0*/  STG.E.U16 desc[UR36][R16.64], R2 ;  /* 0x0000000210007986 */ /* 0x000fe2000c101524 */
[----:B------:R-:W-:Y:S05]  /*bce0*/  EXIT ;  /* 0x000000000000794d */ /* 0x000fea0003800000 */
.L_x_3848:
        /* <DEDUP_REMOVED lines=10> */
.L_x_3851:
[----:B------:R-:W-:-:S05]  /*bd90*/  HADD2.F32 R0, -RZ, R2.H0_H0 ;  /* 0x20000002ff007230 */ /* 0x000fca0000004100 */
[----:B------:R-:W-:-:S04]  /*bda0*/  F2FP.F16.F32.PACK_AB R0, RZ, R0 ;  /* 0x00000000ff00723e */ /* 0x000fc800000000ff */
[----:B------:R-:W-:-:S05]  /*bdb0*/  PRMT R0, R0, 0x5410, RZ ;  /* 0x0000541000007816 */ /* 0x000fca00000000ff */
[----:B------:R-:W-:Y:S01]  /*bdc0*/  STG.E desc[UR36][R16.64], R0 ;  /* 0x0000000010007986 */ /* 0x000fe2000c101924 */
[----:B------:R-:W-:Y:S05]  /*bdd0*/  EXIT ;  /* 0x000000000000794d */ /* 0x000fea0003800000 */
.L_x_3850:
[----:B------:R-:W-:-:S05]  /*bde0*/  HADD2.F32 R2, -RZ, R2.H0_H0 ;  /* 0x20000002ff027230 */ /* 0x000fca0000004100 */
[----:B------:R-:W-:-:S06]  /*bdf0*/  FMUL.FTZ R2, R2, 1 ;  /* 0x3f80000002027820 */ /* 0x000fcc0000410000 */
[----:B------:R-:W0:Y:S02]  /*be00*/  F2F.F64.F32 R2, R2 ;  /* 0x0000000200027310 */ /* 0x000e240000201800 */
[----:B0-----:R-:W-:Y:S01]  /*be10*/  STG.E.64 desc[UR36][R16.64], R2 ;  /* 0x0000000210007986 */ /* 0x001fe2000c101b24 */
[----:B------:R-:W-:Y:S05]  /*be20*/  EXIT ;  /* 0x000000000000794d */ /* 0x000fea0003800000 */
.L_x_3841:
        /* <DEDUP_REMOVED lines=14> */
.L_x_3855:
        /* <DEDUP_REMOVED lines=17> */
.L_x_3858:
[----:B------:R-:W-:-:S04]  /*c020*/  SHF.R.U32.HI R3, RZ, 0x18, R3 ;  /* 0x00000018ff037819 */ /* 0x000fc80000011603 */
[----:B------:R-:W-:-:S04]  /*c030*/  LOP3.LUT R0, R0, 0x80, R3, 0xf8, !PT ;  /* 0x0000008000007812 */ /* 0x000fc800078ef803 */
[----:B------:R-:W-:-:S07]  /*c040*/  PRMT R8, R0, 0x7610, R8 ;  /* 0x0000761000087816 */ /* 0x000fce0000000008 */
.L_x_3857:
[----:B------:R-:W-:Y:S05]  /*c050*/  BSYNC.RECONVERGENT B0 ;  /* 0x0000000000007941 */ /* 0x000fea0003800200 */
.L_x_3856:
[----:B------:R-:W-:Y:S01]  /*c060*/  STG.E.U8 desc[UR36][R16.64], R8 ;  /* 0x0000000810007986 */ /* 0x000fe2000c101124 */
[----:B------:R-:W-:Y:S05]  /*c070*/  EXIT ;  /* 0x000000000000794d */ /* 0x000fea0003800000 */
.L_x_3854:
        /* <DEDUP_REMOVED lines=17> */
.L_x_3861:
[----:B------:R-:W-:-:S04]  /*c190*/  SHF.R.U32.HI R3, RZ, 0x18, R3 ;  /* 0x00000018ff037819 */ /* 0x000fc80000011603 */
[----:B------:R-:W-:-:S04]  /*c1a0*/  LOP3.LUT R0, R0, 0x80, R3, 0xf8, !PT ;  /* 0x0000008000007812 */ /* 0x000fc800078ef803 */
[----:B------:R-:W-:-:S07]  /*c1b0*/  PRMT R8, R0, 0x7610, R8 ;  /* 0x0000761000087816 */ /* 0x000fce0000000008 */
.L_x_3860:
[----:B------:R-:W-:Y:S05]  /*c1c0*/  BSYNC.RECONVERGENT B0 ;  /* 0x0000000000007941 */ /* 0x000fea0003800200 */
.L_x_3859:
[----:B------:R-:W-:Y:S01]  /*c1d0*/  STG.E.U8 desc[UR36][R16.64], R8 ;  /* 0x0000000810007986 */ /* 0x000fe2000c101124 */
[----:B------:R-:W-:Y:S05]  /*c1e0*/  EXIT ;  /* 0x000000000000794d */ /* 0x000fea0003800000 */
.L_x_3853:
        /* <DEDUP_REMOVED lines=22> */
.L_x_3863:
[----:B------:R-:W-:-:S06]  /*c350*/  HADD2.F32 R2, -RZ, R2.H0_H0 ;  /* 0x20000002ff027230 */ /* 0x000fcc0000004100 */
[----:B------:R-:W0:Y:S02]  /*c360*/  F2I.U64.TRUNC R2, R2 ;  /* 0x0000000200027311 */ /* 0x000e24000020d800 */
[----:B0-----:R-:W-:Y:S01]  /*c370*/  STG.E.64 desc[UR36][R16.64], R2 ;  /* 0x0000000210007986 */ /* 0x001fe2000c101b24 */
[----:B------:R-:W-:Y:S05]  /*c380*/  EXIT ;  /* 0x000000000000794d */ /* 0x000fea0003800000 */
.L_x_3862:
[----:B------:R-:W-:-:S04]  /*c390*/  HADD2.F32 R2, -RZ, R2.H0_H0 ;  /* 0x20000002ff027230 */ /* 0x000fc80000004100 */
[----:B------:R-:W0:Y:S02]  /*c3a0*/  F2I.FTZ.U32.TRUNC.NTZ R3, R2 ;  /* 0x0000000200037305 */ /* 0x000e24000021f000 */
[----:B0-----:R-:W-:Y:S01]  /*c3b0*/  STG.E desc[UR36][R16.64], R3 ;  /* 0x0000000310007986 */ /* 0x001fe2000c101924 */
[----:B------:R-:W-:Y:S05]  /*c3c0*/  EXIT ;  /* 0x000000000000794d */ /* 0x000fea0003800000 */
.L_x_3852:
        /* <DEDUP_REMOVED lines=11> */
.L_x_3865:
[----:B------:R-:W-:Y:S01]  /*c480*/  HADD2.F32 R2, -RZ, R2.H0_H0 ;  /* 0x20000002ff027230 */ /* 0x000fe20000004100 */
[----:B------:R-:W-:-:S04]  /*c490*/  CS2R R6, SRZ ;  /* 0x0000000000067805 */ /* 0x000fc8000001ff00 */
[----:B------:R-:W-:-:S04]  /*c4a0*/  FMUL.FTZ R2, R2, 1 ;  /* 0x3f80000002027820 */ /* 0x000fc80000410000 */
[----:B------:R-:W0:Y:S02]  /*c4b0*/  F2F.F64.F32 R4, R2 ;  /* 0x0000000200047310 */ /* 0x000e240000201800 */
[----:B0-----:R-:W-:Y:S01]  /*c4c0*/  STG.E.128 desc[UR36][R16.64], R4 ;  /* 0x0000000410007986 */ /* 0x001fe2000c101d24 */
[----:B------:R-:W-:Y:S05]  /*c4d0*/  EXIT ;  /* 0x000000000000794d */ /* 0x000fea0003800000 */
.L_x_3864:
[----:B------:R-:W-:-:S09]  /*c4e0*/  UISETP.NE.AND UP0, UPT, UR4, 0xf, UPT ;  /* 0x0000000f0400788c */ /* 0x000fd2000bf05270 */
[----:B------:R-:W-:Y:S05]  /*c4f0*/  BRA.U !UP0, `(.L_x_3866) ;  /* 0x0000000108e87547 */ /* 0x000fea000b800000 */
[----:B------:R-:W-:-:S09]  /*c500*/  UISETP.NE.AND UP0, UPT, UR4, 0x17, UPT ;  /* 0x000000170400788c */ /* 0x000fd2000bf05270 */
[----:B------:R-:W-:Y:S05]  /*c510*/  BRA.U !UP0, `(.L_x_3867) ;  /* 0x0000000108907547 */ /* 0x000fea000b800000 */
[----:B------:R-:W-:-:S09]  /*c520*/  UISETP.NE.AND UP0, UPT, UR4, 0x18, UPT ;  /* 0x000000180400788c */ /* 0x000fd2000bf05270 */
[----:B------:R-:W-:Y:S05]  /*c530*/  BRA.U !UP0, `(.L_x_3868) ;  /* 0x0000000108447547 */ /* 0x000fea000b800000 */
.L_x_3845:
        /* <DEDUP_REMOVED lines=16> */
.L_x_3869:
[----:B------:R-:W-:Y:S05]  /*c640*/  EXIT ;  /* 0x000000000000794d */ /* 0x000fea0003800000 */
.L_x_3868:
        /* <DEDUP_REMOVED lines=13> */
.L_x_3871:
[----:B------:R-:W-:Y:S05]  /*c720*/  BSYNC.RECONVERGENT B0 ;  /* 0x0000000000007941 */ /* 0x000fea0003800200 */
.L_x_3870:
[----:B------:R-:W-:-:S05]  /*c730*/  LOP3.LUT R3, R0, 0x80, R3, 0xf8, !PT ;  /* 0x0000008000037812 */ /* 0x000fca00078ef803 */
[----:B------:R-:W-:Y:S01]  /*c740*/  STG.E.U8 desc[UR36][R16.64], R3 ;  /* 0x0000000310007986 */ /* 0x000fe2000c101124 */
[----:B------:R-:W-:Y:S05]  /*c750*/  EXIT ;  /* 0x000000000000794d */ /* 0x000fea0003800000 */
.L_x_3867:
        /* <DEDUP_REMOVED lines=12> */
.L_x_3873:
[----:B------:R-:W-:Y:S01]  /*c820*/  HFMA2 R0, -RZ, RZ, 0, 7.569789886474609375e-06 ;  /* 0x0000007fff007431 */ /* 0x000fe200000001ff */
[----:B------:R-:W-:-:S04]  /*c830*/  ISETP.GT.U32.AND P0, PT, R2, 0x7f800000, PT ;  /* 0x7f8000000200780c */ /* 0x000fc80003f04070 */
[----:B------:R-:W-:-:S09]  /*c840*/  SEL R0, R0, 0x7c, P0 ;  /* 0x0000007c00007807 */ /* 0x000fd20000000000 */
.L_x_3874:
[----:B------:R-:W-:Y:S05]  /*c850*/  BSYNC.RECONVERGENT B0 ;  /* 0x0000000000007941 */ /* 0x000fea0003800200 */
.L_x_3872:
[----:B------:R-:W-:-:S04]  /*c860*/  SHF.R.U32.HI R3, RZ, 0x18, R3 ;  /* 0x00000018ff037819 */ /* 0x000fc80000011603 */
[----:B------:R-:W-:-:S05]  /*c870*/  LOP3.LUT R3, R0, 0x80, R3, 0xf8, !PT ;  /* 0x0000008000037812 */ /* 0x000fca00078ef803 */
[----:B------:R-:W-:Y:S01]  /*c880*/  STG.E.U8 desc[UR36][R16.64], R3 ;  /* 0x0000000310007986 */ /* 0x000fe2000c101124 */
[----:B------:R-:W-:Y:S05]  /*c890*/  EXIT ;  /* 0x000000000000794d */ /* 0x000fea0003800000 */
.L_x_3866:
[----:B------:R-:W-:-:S05]  /*c8a0*/  HADD2.F32 R0, -RZ, R2.H0_H0 ;  /* 0x20000002ff007230 */ /* 0x000fca0000004100 */
[----:B------:R-:W-:-:S05]  /*c8b0*/  F2FP.BF16.F32.PACK_AB R0, RZ, R0 ;  /* 0x00000000ff00723e */ /* 0x000fca00000010ff */
[----:B------:R-:W-:Y:S01]  /*c8c0*/  STG.E.U16 desc[UR36][R16.64], R0 ;  /* 0x0000000010007986 */ /* 0x000fe2000c101524 */
[----:B------:R-:W-:Y:S05]  /*c8d0*/  EXIT ;  /* 0x000000000000794d */ /* 0x000fea0003800000 */
.L_x_3875:
        /* <DEDUP_REMOVED lines=10> */
.L_x_19444:


//--------------------- .text._ZN2at6native27unrolled_elementwise_kernelINS0_13AUnaryFunctorIN3c104HalfES4_S4_NS0_15binary_internal10DivFunctorIS4_EEEESt5arrayIPcLm2EELi4E23TrivialOffsetCalculatorILi1EjESD_NS0_6memory12LoadWithCastILi1EEENSE_13StoreWithCastILi1EEEEEviT_T0_T2_T3_T4_T5_ --------------------------
	.section	.text._ZN2at6native27unrolled_elementwise_kernelINS0_13AUnaryFunctorIN3c104HalfES4_S4_NS0_15binary_internal10DivFunctorIS4_EEEESt5arrayIPcLm2EELi4E23TrivialOffsetCalculatorILi1EjESD_NS0_6memory12LoadWithCastILi1EEENSE_13StoreWithCastILi1EEEEEviT_T0_T2_T3_T4_T5_,"ax",@progbits
	.align	128
        .global         _ZN2at6native27unrolled_elementwise_kernelINS0_13AUnaryFunctorIN3c104HalfES4_S4_NS0_15binary_internal10DivFunctorIS4_EEEESt5arrayIPcLm2EELi4E23TrivialOffsetCalculatorILi1EjESD_NS0_6memory12LoadWithCastILi1EEENSE_13StoreWithCastILi1EEEEEviT_T0_T2_T3_T4_T5_
        .type           _ZN2at6native27unrolled_elementwise_kernelINS0_13AUnaryFunctorIN3c104HalfES4_S4_NS0_15binary_internal10DivFunctorIS4_EEEESt5arrayIPcLm2EELi4E23TrivialOffsetCalculatorILi1EjESD_NS0_6memory12LoadWithCastILi1EEENSE_13StoreWithCastILi1EEEEEviT_T0_T2_T3_T4_T5_,@function
        .size           _ZN2at6native27unrolled_elementwise_kernelINS0_13AUnaryFunctorIN3c104HalfES4_S4_NS0_15binary_internal10DivFunctorIS4_EEEESt5arrayIPcLm2EELi4E23TrivialOffsetCalculatorILi1EjESD_NS0_6memory12LoadWithCastILi1EEENSE_13StoreWithCastILi1EEEEEviT_T0_T2_T3_T4_T5_,(.L_x_19445 - _ZN2at6native27unrolled_elementwise_kernelINS0_13AUnaryFunctorIN3c104HalfES4_S4_NS0_15binary_internal10DivFunctorIS4_EEEESt5arrayIPcLm2EELi4E23TrivialOffsetCalculatorILi1EjESD_NS0_6memory12LoadWithCastILi1EEENSE_13StoreWithCastILi1EEEEEviT_T0_T2_T3_T4_T5_)
        .other          _ZN2at6native27unrolled_elementwise_kernelINS0_13AUnaryFunctorIN3c104HalfES4_S4_NS0_15binary_internal10DivFunctorIS4_EEEESt5arrayIPcLm2EELi4E23TrivialOffsetCalculatorILi1EjESD_NS0_6memory12LoadWithCastILi1EEENSE_13StoreWithCastILi1EEEEEviT_T0_T2_T3_T4_T5_,@"STO_CUDA_ENTRY STV_DEFAULT"
_ZN2at6native27unrolled_elementwise_kernelINS0_13AUnaryFunctorIN3c104HalfES4_S4_NS0_15binary_internal10DivFunctorIS4_EEEESt5arrayIPcLm2EELi4E23TrivialOffsetCalculatorILi1EjESD_NS0_6memory12LoadWithCastILi1EEENSE_13StoreWithCastILi1EEEEEviT_T0_T2_T3_T4_T5_:
.text._ZN2at6native27unrolled_elementwise_kernelINS0_13AUnaryFunctorIN3c104HalfES4_S4_NS0_15binary_internal10DivFunctorIS4_EEEESt5arrayIPcLm2EELi4E23TrivialOffsetCalculatorILi1EjESD_NS0_6memory12LoadWithCastILi1EEENSE_13StoreWithCastILi1EEEEEviT_T0_T2_T3_T4_T5_:
        /* <DEDUP_REMOVED lines=34> */
.L_x_3881:
[----:B------:R-:W2:Y:S02]  /*0220*/  LDG.E.U8 R2, desc[UR36][R2.64] ;  /* 0x0000002402027981 */ /* 0x000ea4000c1e1100 */
[----:B--2---:R-:W-:-:S04]  /*0230*/  I2FP.F32.U32 R0, R2 ;  /* 0x0000000200007245 */ /* 0x004fc80000201000 */
[----:B------:R-:W-:-:S04]  /*0240*/  F2FP.F16.F32.PACK_AB R0, RZ, R0 ;  /* 0x00000000ff00723e */ /* 0x000fc800000000ff */
[----:B------:R-:W-:Y:S01]  /*0250*/  PRMT R16, R0, 0x7610, R16 ;  /* 0x0000761000107816 */ /* 0x000fe20000000010 */
[----:B------:R-:W-:Y:S06]  /*0260*/  BRA `(.L_x_3883) ;  /* 0x0000000c00b47947 */ /* 0x000fec0003800000 */
.L_x_3880:
        /* <DEDUP_REMOVED lines=11> */
.L_x_3885:
[----:B------:R-:W2:Y:S02]  /*0320*/  LDG.E R2, desc[UR36][R2.64] ;  /* 0x0000002402027981 */ /* 0x000ea4000c1e1900 */
[----:B--2---:R-:W-:-:S04]  /*0330*/  I2FP.F32.S32 R0, R2 ;  /* 0x0000000200007245 */ /* 0x004fc80000201400 */
[----:B------:R-:W-:-:S04]  /*0340*/  F2FP.F16.F32.PACK_AB R0, RZ, R0 ;  /* 0x00000000ff00723e */ /* 0x000fc800000000ff */
[----:B------:R-:W-:Y:S01]  /*0350*/  PRMT R16, R0, 0x7610, R16 ;  /* 0x0000761000107816 */ /* 0x000fe20000000010 */
[----:B------:R-:W-:Y:S06]  /*0360*/  BRA `(.L_x_3883) ;  /* 0x0000000c00747947 */ /* 0x000fec0003800000 */
.L_x_3884:
[----:B------:R-:W2:Y:S02]  /*0370*/  LDG.E.U16 R2, desc[UR36][R2.64] ;  /* 0x0000002402027981 */ /* 0x000ea4000c1e1500 */
[----:B--2---:R-:W0:Y:S02]  /*0380*/  I2F.S16 R0, R2 ;  /* 0x0000000200007306 */ /* 0x004e240000101400 */
[----:B0-----:R-:W-:-:S04]  /*0390*/  F2FP.F16.F32.PACK_AB R0, RZ, R0 ;  /* 0x00000000ff00723e */ /* 0x001fc800000000ff */
[----:B------:R-:W-:Y:S01]  /*03a0*/  PRMT R16, R0, 0x7610, R16 ;  /* 0x0000761000107816 */ /* 0x000fe20000000010 */
[----:B------:R-:W-:Y:S06]  /*03b0*/  BRA `(.L_x_3883) ;  /* 0x0000000c00607947 */ /* 0x000fec0003800000 */
.L_x_3879:
        /* <DEDUP_REMOVED lines=9> */
.L_x_3887:
[----:B------:R1:W5:Y:S01]  /*0450*/  LDG.E.U16 R16, desc[UR36][R2.64] ;  /* 0x0000002402107981 */ /* 0x000362000c1e1500 */
[----:B------:R-:W-:Y:S05]  /*0460*/  BRA `(.L_x_3883) ;  /* 0x0000000c00347947 */ /* 0x000fea0003800000 */
.L_x_3886:
        /* <DEDUP_REMOVED lines=9> */
.L_x_3889:
[----:B------:R0:W5:Y:S01]  /*0500*/  LDG.E.U16 R16, desc[UR36][R2.64] ;  /* 0x0000002402107981 */ /* 0x000162000c1e1500 */
[----:B------:R-:W-:Y:S05]  /*0510*/  BRA `(.L_x_3883) ;  /* 0x0000000c00087947 */ /* 0x000fea0003800000 */
.L_x_3888:
        /* <DEDUP_REMOVED lines=9> */
.L_x_3878:
        /* <DEDUP_REMOVED lines=14> */
.L_x_3892:
        /* <DEDUP_REMOVED lines=9> */
.L_x_3891:
        /* <DEDUP_REMOVED lines=27> */
.L_x_3894:
        /* <DEDUP_REMOVED lines=14> */
.L_x_3893:
[----:B------:R-:W2:Y:S02]  /*09b0*/  LDG.E.U16 R0, desc[UR36][R2.64] ;  /* 0x0000002402007981 */ /* 0x000ea4000c1e1500 */
[----:B--2---:R-:W-:-:S05]  /*09c0*/  IMAD.U32 R0, R0, 0x10000, RZ ;  /* 0x0001000000007824 */ /* 0x004fca00078e00ff */
[----:B------:R-:W-:-:S04]  /*09d0*/  F2FP.F16.F32.PACK_AB R0, RZ, R0 ;  /* 0x00000000ff00723e */ /* 0x000fc800000000ff */
[----:B------:R-:W-:Y:S01]  /*09e0*/  PRMT R16, R0, 0x7610, R16 ;  /* 0x0000761000107816 */ /* 0x000fe20000000010 */
[----:B------:R-:W-:Y:S06]  /*09f0*/  BRA `(.L_x_3883) ;  /* 0x0000000400d07947 */ /* 0x000fec0003800000 */
.L_x_3890:
        /* <DEDUP_REMOVED lines=13> */
.L_x_3897:
        /* <DEDUP_REMOVED lines=21> */
.L_x_3901:
[----:B------:R-:W-:Y:S05]  /*0c20*/  BSYNC.RECONVERGENT B1 ;  /* 0x0000000000017941 */ /* 0x000fea0003800200 */
.L_x_3900:
[----:B------:R-:W-:Y:S01]  /*0c30*/  IMAD.SHL.U32 R0, R0, 0x100000, RZ ;  /* 0x0010000000007824 */ /* 0x000fe200078e00ff */
[----:B------:R-:W-:-:S04]  /*0c40*/  LEA R2, R2, 0x3b800000, 0x17 ;  /* 0x3b80000002027811 */ /* 0x000fc800078eb8ff */
[----:B------:R-:W-:-:S07]  /*0c50*/  LOP3.LUT R0, R2, R0, R7, 0xfe, !PT ;  /* 0x0000000002007212 */ /* 0x000fce00078efe07 */
.L_x_3899:
[----:B------:R-:W-:Y:S05]  /*0c60*/  BSYNC.RECONVERGENT B0 ;  /* 0x0000000000007941 */ /* 0x000fea0003800200 */
.L_x_3898:
[----:B------:R-:W-:-:S04]  /*0c70*/  F2FP.F16.F32.PACK_AB R0, RZ, R0 ;  /* 0x00000000ff00723e */ /* 0x000fc800000000ff */
[----:B------:R-:W-:Y:S01]  /*0c80*/  PRMT R16, R0, 0x7610, R16 ;  /* 0x0000761000107816 */ /* 0x000fe20000000010 */
[----:B------:R-:W-:Y:S06]  /*0c90*/  BRA `(.L_x_3883) ;  /* 0x0000000400287947 */ /* 0x000fec0003800000 */
.L_x_3896:
        /* <DEDUP_REMOVED lines=21> */
.L_x_3905:
[----:B------:R-:W-:Y:S05]  /*0df0*/  BSYNC.RECONVERGENT B1 ;  /* 0x0000000000017941 */ /* 0x000fea0003800200 */
.L_x_3904:
[----:B------:R-:W-:Y:S01]  /*0e00*/  IMAD.SHL.U32 R0, R0, 0x200000, RZ ;  /* 0x0020000000007824 */ /* 0x000fe200078e00ff */
[----:B------:R-:W-:-:S04]  /*0e10*/  LEA R2, R2, 0x37800000, 0x17 ;  /* 0x3780000002027811 */ /* 0x000fc800078eb8ff */
[----:B------:R-:W-:-:S07]  /*0e20*/  LOP3.LUT R0, R2, R0, R7, 0xfe, !PT ;  /* 0x0000000002007212 */ /* 0x000fce00078efe07 */
.L_x_3903:
[----:B------:R-:W-:Y:S05]  /*0e30*/  BSYNC.RECONVERGENT B0 ;  /* 0x0000000000007941 */ /* 0x000fea0003800200 */
.L_x_3902:
[----:B------:R-:W-:-:S04]  /*0e40*/  F2FP.F16.F32.PACK_AB R0, RZ, R0 ;  /* 0x00000000ff00723e */ /* 0x000fc800000000ff */
[----:B------:R-:W-:Y:S01]  /*0e50*/  PRMT R16, R0, 0x7610, R16 ;  /* 0x0000761000107816 */ /* 0x000fe20000000010 */
[----:B------:R-:W-:Y:S06]  /*0e60*/  BRA `(.L_x_3883) ;  /* 0x0000000000b47947 */ /* 0x000fec0003800000 */
.L_x_3895:
[----:B------:R-:W-:-:S09]  /*0e70*/  UISETP.NE.AND UP0, UPT, UR4, 0x1c, UPT ;  /* 0x0000001c0400788c */ /* 0x000fd2000bf05270 */
[----:B------:R-:W-:Y:S05]  /*0e80*/  BRA.U !UP0, `(.L_x_3906) ;  /* 0x00000001089c7547 */ /* 0x000fea000b800000 */
[----:B------:R-:W-:-:S09]  /*0e90*/  UISETP.NE.AND UP0, UPT, UR4, 0x1d, UPT ;  /* 0x0000001d0400788c */ /* 0x000fd2000bf05270 */
[----:B------:R-:W-:Y:S05]  /*0ea0*/  BRA.U !UP0, `(.L_x_3907) ;  /* 0x0000000108807547 */ /* 0x000fea000b800000 */
[----:B------:R-:W-:-:S09]  /*0eb0*/  UISETP.NE.AND UP0, UPT, UR4, 0x2c, UPT ;  /* 0x0000002c0400788c */ /* 0x000fd2000bf05270 */
[----:B------:R-:W-:Y:S05]  /*0ec0*/  BRA.U !UP0, `(.L_x_3908) ;  /* 0x0000000108487547 */ /* 0x000fea000b800000 */
.L_x_3882:
        /* <DEDUP_REMOVED lines=16> */
.L_x_3909:
[----:B------:R-:W-:Y:S01]  /*0fd0*/  PRMT R16, RZ, 0x7610, R16 ;  /* 0x00007610ff107816 */ /* 0x000fe20000000010 */
[----:B------:R-:W-:Y:S06]  /*0fe0*/  BRA `(.L_x_3883) ;  /* 0x0000000000547947 */ /* 0x000fec0003800000 */
.L_x_3908:
        /* <DEDUP_REMOVED lines=8> */
.L_x_3911:
[----:B------:R-:W-:Y:S05]  /*1070*/  BSYNC.RECONVERGENT B0 ;  /* 0x0000000000007941 */ /* 0x000fea0003800200 */
.L_x_3910:
[----:B------:R-:W-:-:S04]  /*1080*/  F2FP.F16.F32.PACK_AB R0, RZ, R0 ;  /* 0x00000000ff00723e */ /* 0x000fc800000000ff */
[----:B------:R-:W-:Y:S01]  /*1090*/  PRMT R16, R0, 0x7610, R16 ;  /* 0x0000761000107816 */ /* 0x000fe20000000010 */
[----:B------:R-:W-:Y:S06]  /*10a0*/  BRA `(.L_x_3883) ;  /* 0x0000000000247947 */ /* 0x000fec0003800000 */
.L_x_3907:
[----:B------:R-:W2:Y:S02]  /*10b0*/  LDG.E.64 R2, desc[UR36][R2.64] ;  /* 0x0000002402027981 */ /* 0x000ea4000c1e1b00 */
[----:B--2---:R-:W0:Y:S02]  /*10c0*/  I2F.U64 R0, R2 ;  /* 0x0000000200007312 */ /* 0x004e240000301000 */
[----:B0-----:R-:W-:-:S04]  /*10d0*/  F2FP.F16.F32.PACK_AB R0, RZ, R0 ;  /* 0x00000000ff00723e */ /* 0x001fc800000000ff */
[----:B------:R-:W-:Y:S01]  /*10e0*/  PRMT R16, R0, 0x7610, R16 ;  /* 0x0000761000107816 */ /* 0x000fe20000000010 */
[----:B------:R-:W-:Y:S06]  /*10f0*/  BRA `(.L_x_3883) ;  /* 0x0000000000107947 */ /* 0x000fec0003800000 */
.L_x_3906:
[----:B------:R-:W2:Y:S02]  /*1100*/  LDG.E R2, desc[UR36][R2.64] ;  /* 0x0000002402027981 */ /* 0x000ea4000c1e1900 */
[----:B--2---:R-:W-:-:S04]  /*1110*/  I2FP.F32.U32 R0, R2 ;  /* 0x0000000200007245 */ /* 0x004fc80000201000 */
[----:B------:R-:W-:-:S04]  /*1120*/  F2FP.F16.F32.PACK_AB R0, RZ, R0 ;  /* 0x00000000ff00723e */ /* 0x000fc800000000ff */
[----:B------:R-:W-:-:S07]  /*1130*/  PRMT R16, R0, 0x7610, R16 ;  /* 0x0000761000107816 */ /* 0x000fce0000000010 */
.L_x_3883:
[----:B------:R-:W-:-:S07]  /*1140*/  VIADD R22, R19, 0x80 ;  /* 0x0000008013167836 */ /* 0x000fce0000000000 */
.L_x_3877:
[----:B------:R-:W-:Y:S05]  /*1150*/  BSYNC.RECONVERGENT B6 ;  /* 0x0000000000067941 */ /* 0x000fea0003800200 */
.L_x_3876:
        /* <DEDUP_REMOVED lines=26> */
.L_x_3917:
[----:B------:R-:W2:Y:S02]  /*1300*/  LDG.E.U8 R2, desc[UR36][R2.64] ;  /* 0x0000002402027981 */ /* 0x000ea4000c1e1100 */
[----:B--2---:R-:W-:-:S04]  /*1310*/  I2FP.F32.U32 R0, R2 ;  /* 0x0000000200007245 */ /* 0x004fc80000201000 */
[----:B------:R-:W-:-:S04]  /*1320*/  F2FP.F16.F32.PACK_AB R0, RZ, R0 ;  /* 0x00000000ff00723e */ /* 0x000fc800000000ff */
[----:B------:R-:W-:Y:S01]  /*1330*/  PRMT R23, R0, 0x7610, R23 ;  /* 0x0000761000177816 */ /* 0x000fe20000000017 */
[----:B------:R-:W-:Y:S06]  /*1340*/  BRA `(.L_x_3919) ;  /* 0x0000000c00b47947 */ /* 0x000fec0003800000 */
.L_x_3916:
        /* <DEDUP_REMOVED lines=11> */
.L_x_3921:
[----:B------:R-:W2:Y:S02]  /*1400*/  LDG.E R2, desc[UR36][R2.64] ;  /* 0x0000002402027981 */ /* 0x000ea4000c1e1900 */
[----:B--2---:R-:W-:-:S04]  /*1410*/  I2FP.F32.S32 R0, R2 ;  /* 0x0000000200007245 */ /* 0x004fc80000201400 */
[----:B------:R-:W-:-:S04]  /*1420*/  F2FP.F16.F32.PACK_AB R0, RZ, R0 ;  /* 0x00000000ff00723e */ /* 0x000fc800000000ff */
[----:B------:R-:W-:Y:S01]  /*1430*/  PRMT R23, R0, 0x7610, R23 ;  /* 0x0000761000177816 */ /* 0x000fe20000000017 */
[----:B------:R-:W-:Y:S06]  /*1440*/  BRA `(.L_x_3919) ;  /* 0x0000000c00747947 */ /* 0x000fec0003800000 */
.L_x_3920:
[----:B------:R-:W2:Y:S02]  /*1450*/  LDG.E.U16 R2, desc[UR36][R2.64] ;  /* 0x0000002402027981 */ /* 0x000ea4000c1e1500 */
[----:B--2---:R-:W0:Y:S02]  /*1460*/  I2F.S16 R0, R2 ;  /* 0x0000000200007306 */ /* 0x004e240000101400 */
[----:B0-----:R-:W-:-:S04]  /*1470*/  F2FP.F16.F32.PACK_AB R0, RZ, R0 ;  /* 0x00000000ff00723e */ /* 0x001fc800000000ff */
[----:B------:R-:W-:Y:S01]  /*1480*/  PRMT R23, R0, 0x7610, R23 ;  /* 0x0000761000177816 */ /* 0x000fe20000000017 */
[----:B------:R-:W-:Y:S06]  /*1490*/  BRA `(.L_x_3919) ;  /* 0x0000000c00607947 */ /* 0x000fec0003800000 */
.L_x_3915:
        /* <DEDUP_REMOVED lines=9> */
.L_x_3923:
[----:B------:R0:W5:Y:S01]  /*1530*/  LDG.E.U16 R23, desc[UR36][R2.64] ;  /* 0x0000002402177981 */ /* 0x000162000c1e1500 */
[----:B------:R-:W-:Y:S05]  /*1540*/  BRA `(.L_x_3919) ;  /* 0x0000000c00347947 */ /* 0x000fea0003800000 */
.L_x_3922:
        /* <DEDUP_REMOVED lines=9> */
.L_x_3925:
[----:B------:R1:W5:Y:S01]  /*15e0*/  LDG.E.U16 R23, desc[UR36][R2.64] ;  /* 0x0000002402177981 */ /* 0x000362000c1e1500 */
[----:B------:R-:W-:Y:S05]  /*15f0*/  BRA `(.L_x_3919) ;  /* 0x0000000c00087947 */ /* 0x000fea0003800000 */
.L_x_3924:
        /* <DEDUP_REMOVED lines=9> */
.L_x_3914:
        /* <DEDUP_REMOVED lines=14> */
.L_x_3928:
        /* <DEDUP_REMOVED lines=9> */
.L_x_3927:
        /* <DEDUP_REMOVED lines=27> */
.L_x_3930:
        /* <DEDUP_REMOVED lines=14> */
.L_x_3929:
[----:B------:R-:W2:Y:S02]  /*1a90*/  LDG.E.U16 R0, desc[UR36][R2.64] ;  /* 0x0000002402007981 */ /* 0x000ea4000c1e1500 */
[----:B--2---:R-:W-:-:S05]  /*1aa0*/  IMAD.U32 R0, R0, 0x10000, RZ ;  /* 0x0001000000007824 */ /* 0x004fca00078e00ff */
[----:B------:R-:W-:-:S04]  /*1ab0*/  F2FP.F16.F32.PACK_AB R0, RZ, R0 ;  /* 0x00000000ff00723e */ /* 0x000fc800000000ff */
[----:B------:R-:W-:Y:S01]  /*1ac0*/  PRMT R23, R0, 0x7610, R23 ;  /* 0x0000761000177816 */ /* 0x000fe20000000017 */
[----:B------:R-:W-:Y:S06]  /*1ad0*/  BRA `(.L_x_3919) ;  /* 0x0000000400d07947 */ /* 0x000fec0003800000 */
.L_x_3926:
        /* <DEDUP_REMOVED lines=13> */
.L_x_3933:
        /* <DEDUP_REMOVED lines=21> */
.L_x_3937:
[----:B------:R-:W-:Y:S05]  /*1d00*/  BSYNC.RECONVERGENT B1 ;  /* 0x0000000000017941 */ /* 0x000fea0003800200 */
.L_x_3936:
[----:B------:R-:W-:Y:S01]  /*1d10*/  IMAD.SHL.U32 R0, R0, 0x100000, RZ ;  /* 0x0010000000007824 */ /* 0x000fe200078e00ff */
[----:B------:R-:W-:-:S04]  /*1d20*/  LEA R2, R2, 0x3b800000, 0x17 ;  /* 0x3b80000002027811 */ /* 0x000fc800078eb8ff */
[----:B------:R-:W-:-:S07]  /*1d30*/  LOP3.LUT R0, R2, R0, R7, 0xfe, !PT ;  /* 0x0000000002007212 */ /* 0x000fce00078efe07 */
.L_x_3935:
[----:B------:R-:W-:Y:S05]  /*1d40*/  BSYNC.RECONVERGENT B0 ;  /* 0x0000000000007941 */ /* 0x000fea0003800200 */
.L_x_3934:
[----:B------:R-:W-:-:S04]  /*1d50*/  F2FP.F16.F32.PACK_AB R0, RZ, R0 ;  /* 0x00000000ff00723e */ /* 0x000fc800000000ff */
[----:B------:R-:W-:Y:S01]  /*1d60*/  PRMT R23, R0, 0x7610, R23 ;  /* 0x0000761000177816 */ /* 0x000fe20000000017 */
[----:B------:R-:W-:Y:S06]  /*1d70*/  BRA `(.L_x_3919) ;  /* 0x0000000400287947 */ /* 0x000fec0003800000 */
.L_x_3932:
        /* <DEDUP_REMOVED lines=21> */
.L_x_3941:
[----:B------:R-:W-:Y:S05]  /*1ed0*/  BSYNC.RECONVERGENT B1 ;  /* 0x0000000000017941 */ /* 0x000fea0003800200 */
.L_x_3940:
[----:B------:R-:W-:Y:S01]  /*1ee0*/  IMAD.SHL.U32 R0, R0, 0x200000, RZ ;  /* 0x0020000000007824 */ /* 0x000fe200078e00ff */
[----:B------:R-:W-:-:S04]  /*1ef0*/  LEA R2, R2, 0x37800000, 0x17 ;  /* 0x3780000002027811 */ /* 0x000fc800078eb8ff */
[----:B------:R-:W-:-:S07]  /*1f00*/  LOP3.LUT R0, R2, R0, R7, 0xfe, !PT ;  /* 0x0000000002007212 */ /* 0x000fce00078efe07 */
.L_x_3939:
[----:B------:R-:W-:Y:S05]  /*1f10*/  BSYNC.RECONVERGENT B0 ;  /* 0x0000000000007941 */ /* 0x000fea0003800200 */
.L_x_3938:
[----:B------:R-:W-:-:S04]  /*1f20*/  F2FP.F16.F32.PACK_AB R0, RZ, R0 ;  /* 0x00000000ff00723e */ /* 0x000fc800000000ff */
[----:B------:R-:W-:Y:S01]  /*1f30*/  PRMT R23, R0, 0x7610, R23 ;  /* 0x0000761000177816 */ /* 0x000fe20000000017 */
[----:B------:R-:W-:Y:S06]  /*1f40*/  BRA `(.L_x_3919) ;  /* 0x0000000000b47947 */ /* 0x000fec0003800000 */
.L_x_3931:
        /* <DEDUP_REMOVED lines=14> */
.L_x_3945:
[----:B------:R-:W-:Y:S05]  /*2030*/  BSYNC.RECONVERGENT B0 ;  /* 0x0000000000007941 */ /* 0x000fea0003800200 */
.L_x_3944:
[----:B------:R-:W-:-:S04]  /*2040*/  F2FP.F16.F32.PACK_AB R0, RZ, R0 ;  /* 0x00000000ff00723e */ /* 0x000fc800000000ff */
[----:B------:R-:W-:Y:S01]  /*2050*/  PRMT R23, R0, 0x7610, R23 ;  /* 0x0000761000177816 */ /* 0x000fe20000000017 */
[----:B------:R-:W-:Y:S06]  /*2060*/  BRA `(.L_x_3919) ;  /* 0x00000000006c7947 */ /* 0x000fec0003800000 */
.L_x_3918:
        /* <DEDUP_REMOVED lines=16> */
.L_x_3946:
[----:B------:R-:W-:Y:S01]  /*2170*/  PRMT R23, RZ, 0x7610, R23 ;  /* 0x00007610ff177816 */ /* 0x000fe20000000017 */
[----:B------:R-:W-:Y:S06]  /*2180*/  BRA `(.L_x_3919) ;  /* 0x0000000000247947 */ /* 0x000fec0003800000 */
.L_x_3943:
[----:B------:R-:W2:Y:S02]  /*2190*/  LDG.E.64 R2, desc[UR36][R2.64] ;  /* 0x0000002402027981 */ /* 0x000ea4000c1e1b00 */
[----:B--2---:R-:W0:Y:S02]  /*21a0*/  I2F.U64 R0, R2 ;  /* 0x0000000200007312 */ /* 0x004e240000301000 */
[----:B0-----:R-:W-:-:S04]  /*21b0*/  F2FP.F16.F32.PACK_AB R0, RZ, R0 ;  /* 0x00000000ff00723e */ /* 0x001fc800000000ff */
[----:B------:R-:W-:Y:S01]  /*21c0*/  PRMT R23, R0, 0x7610, R23 ;  /* 0x0000761000177816 */ /* 0x000fe20000000017 */
[----:B------:R-:W-:Y:S06]  /*21d0*/  BRA `(.L_x_3919) ;  /* 0x0000000000107947 */ /* 0x000fec0003800000 */
.L_x_3942:
[----:B------:R-:W2:Y:S02]  /*21e0*/  LDG.E R2, desc[UR36][R2.64] ;  /* 0x0000002402027981 */ /* 0x000ea4000c1e1900 */
[----:B--2---:R-:W-:-:S04]  /*21f0*/  I2FP.F32.U32 R0, R2 ;  /* 0x0000000200007245 */ /* 0x004fc80000201000 */
[----:B------:R-:W-:-:S04]  /*2200*/  F2FP.F16.F32.PACK_AB R0, RZ, R0 ;  /* 0x00000000ff00723e */ /* 0x000fc800000000ff */
[----:B------:R-:W-:-:S07]  /*2210*/  PRMT R23, R0, 0x7610, R23 ;  /* 0x0000761000177816 */ /* 0x000fce0000000017 */
.L_x_3919:
[----:B------:R-:W-:-:S07]  /*2220*/  VIADD R22, R22, 0x80 ;  /* 0x0000008016167836 */ /* 0x000fce0000000000 */
.L_x_3913:
[----:B------:R-:W-:Y:S05]  /*2230*/  BSYNC.RECONVERGENT B6 ;  /* 0x0000000000067941 */ /* 0x000fea0003800200 */
.L_x_3912:
        /* <DEDUP_REMOVED lines=26> */
.L_x_3952:
[----:B------:R-:W2:Y:S02]  /*23e0*/  LDG.E.U8 R2, desc[UR36][R2.64] ;  /* 0x0000002402027981 */ /* 0x000ea4000c1e1100 */
[----:B--2---:R-:W-:-:S04]  /*23f0*/  I2FP.F32.U32 R0, R2 ;  /* 0x0000000200007245 */ /* 0x004fc80000201000 */
[----:B------:R-:W-:-:S04]  /*2400*/  F2FP.F16.F32.PACK_AB R0, RZ, R0 ;  /* 0x00000000ff00723e */ /* 0x000fc800000000ff */
[----:B------:R-:W-:Y:S01]  /*2410*/  PRMT R24, R0, 0x7610, R24 ;  /* 0x0000761000187816 */ /* 0x000fe20000000018 */
[----:B------:R-:W-:Y:S06]  /*2420*/  BRA `(.L_x_3954) ;  /* 0x0000000c00b47947 */ /* 0x000fec0003800000 */
.L_x_3951:
        /* <DEDUP_REMOVED lines=11> */
.L_x_3956:
[----:B------:R-:W2:Y:S02]  /*24e0*/  LDG.E R2, desc[UR36][R2.64] ;  /* 0x0000002402027981 */ /* 0x000ea4000c1e1900 */
[----:B--2---:R-:W-:-:S04]  /*24f0*/  I2FP.F32.S32 R0, R2 ;  /* 0x0000000200007245 */ /* 0x004fc80000201400 */
[----:B------:R-:W-:-:S04]  /*2500*/  F2FP.F16.F32.PACK_AB R0, RZ, R0 ;  /* 0x00000000ff00723e */ /* 0x000fc800000000ff */
[----:B------:R-:W-:Y:S01]  /*2510*/  PRMT R24, R0, 0x7610, R24 ;  /* 0x0000761000187816 */ /* 0x000fe20000000018 */
[----:B------:R-:W-:Y:S06]  /*2520*/  BRA `(.L_x_3954) ;  /* 0x0000000c00747947 */ /* 0x000fec0003800000 */
.L_x_3955:
[----:B------:R-:W2:Y:S02]  /*2530*/  LDG.E.U16 R2, desc[UR36][R2.64] ;  /* 0x0000002402027981 */ /* 0x000ea4000c1e1500 */
[----:B--2---:R-:W0:Y:S02]  /*2540*/  I2F.S16 R0, R2 ;  /* 0x0000000200007306 */ /* 0x004e240000101400 */
[----:B0-----:R-:W-:-:S04]  /*2550*/  F2FP.F16.F32.PACK_AB R0, RZ, R0 ;  /* 0x00000000ff00723e */ /* 0x001fc800000000ff */
[----:B------:R-:W-:Y:S01]  /*2560*/  PRMT R24, R0, 0x7610, R24 ;  /* 0x0000761000187816 */ /* 0x000fe20000000018 */
[----:B------:R-:W-:Y:S06]  /*2570*/  BRA `(.L_x_3954) ;  /* 0x0000000c00607947 */ /* 0x000fec0003800000 */
.L_x_3950:
        /* <DEDUP_REMOVED lines=9> */
.L_x_3958:
[----:B------:R0:W5:Y:S01]  /*2610*/  LDG.E.U16 R24, desc[UR36][R2.64] ;  /* 0x0000002402187981 */ /* 0x000162000c1e1500 */
[----:B------:R-:W-:Y:S05]  /*2620*/  BRA `(.L_x_3954) ;  /* 0x0000000c00347947 */ /* 0x000fea0003800000 */
.L_x_3957:
        /* <DEDUP_REMOVED lines=9> */
.L_x_3960:
[----:B------:R1:W5:Y:S01]  /*26c0*/  LDG.E.U16 R24, desc[UR36][R2.64] ;  /* 0x0000002402187981 */ /* 0x000362000c1e1500 */
[----:B------:R-:W-:Y:S05]  /*26d0*/  BRA `(.L_x_3954) ;  /* 0x0000000c00087947 */ /* 0x000fea0003800000 */
.L_x_3959:
        /* <DEDUP_REMOVED lines=9> */
.L_x_3949:
        /* <DEDUP_REMOVED lines=14> */
.L_x_3963:
        /* <DEDUP_REMOVED lines=9> */
.L_x_3962:
        /* <DEDUP_REMOVED lines=27> */
.L_x_3965:
        /* <DEDUP_REMOVED lines=14> */
.L_x_3964:
[----:B------:R-:W2:Y:S02]  /*2b70*/  LDG.E.U16 R0, desc[UR36][R2.64] ;  /* 0x0000002402007981 */ /* 0x000ea4000c1e1500 */
[----:B--2---:R-:W-:-:S05]  /*2b80*/  IMAD.U32 R0, R0, 0x10000, RZ ;  /* 0x0001000000007824 */ /* 0x004fca00078e00ff */
[----:B------:R-:W-:-:S04]  /*2b90*/  F2FP.F16.F32.PACK_AB R0, RZ, R0 ;  /* 0x00000000ff00723e */ /* 0x000fc800000000ff */
[----:B------:R-:W-:Y:S01]  /*2ba0*/  PRMT R24, R0, 0x7610, R24 ;  /* 0x0000761000187816 */ /* 0x000fe20000000018 */
[----:B------:R-:W-:Y:S06]  /*2bb0*/  BRA `(.L_x_3954) ;  /* 0x0000000400d07947 */ /* 0x000fec0003800000 */
.L_x_3961:
        /* <DEDUP_REMOVED lines=13> */
.L_x_3968:
        /* <DEDUP_REMOVED lines=21> */
.L_x_3972:
[----:B------:R-:W-:Y:S05]  /*2de0*/  BSYNC.RECONVERGENT B1 ;  /* 0x0000000000017941 */ /* 0x000fea0003800200 */
.L_x_3971:
[----:B------:R-:W-:Y:S01]  /*2df0*/  IMAD.SHL.U32 R0, R0, 0x100000, RZ ;  /* 0x0010000000007824 */ /* 0x000fe200078e00ff */
[----:B------:R-:W-:-:S04]  /*2e00*/  LEA R2, R2, 0x3b800000, 0x17 ;  /* 0x3b80000002027811 */ /* 0x000fc800078eb8ff */
[----:B------:R-:W-:-:S07]  /*2e10*/  LOP3.LUT R0, R2, R0, R7, 0xfe, !PT ;  /* 0x0000000002007212 */ /* 0x000fce00078efe07 */
.L_x_3970:
[----:B------:R-:W-:Y:S05]  /*2e20*/  BSYNC.RECONVERGENT B0 ;  /* 0x0000000000007941 */ /* 0x000fea0003800200 */
.L_x_3969:
[----:B------:R-:W-:-:S04]  /*2e30*/  F2FP.F16.F32.PACK_AB R0, RZ, R0 ;  /* 0x00000000ff00723e */ /* 0x000fc800000000ff */
[----:B------:R-:W-:Y:S01]  /*2e40*/  PRMT R24, R0, 0x7610, R24 ;  /* 0x0000761000187816 */ /* 0x000fe20000000018 */
[----:B------:R-:W-:Y:S06]  /*2e50*/  BRA `(.L_x_3954) ;  /* 0x0000000400287947 */ /* 0x000fec0003800000 */
.L_x_3967:
        /* <DEDUP_REMOVED lines=21> */
.L_x_3976:
[----:B------:R-:W-:Y:S05]  /*2fb0*/  BSYNC.RECONVERGENT B1 ;  /* 0x0000000000017941 */ /* 0x000fea0003800200 */
.L_x_3975:
[----:B------:R-:W-:Y:S01]  /*2fc0*/  IMAD.SHL.U32 R0, R0, 0x200000, RZ ;  /* 0x0020000000007824 */ /* 0x000fe200078e00ff */
[----:B------:R-:W-:-:S04]  /*2fd0*/  LEA R2, R2, 0x37800000, 0x17 ;  /* 0x3780000002027811 */ /* 0x000fc800078eb8ff */
[----:B------:R-:W-:-:S07]  /*2fe0*/  LOP3.LUT R0, R2, R0, R7, 0xfe, !PT ;  /* 0x0000000002007212 */ /* 0x000fce00078efe07 */
.L_x_3974:
[----:B------:R-:W-:Y:S05]  /*2ff0*/  BSYNC.RECONVERGENT B0 ;  /* 0x0000000000007941 */ /* 0x000fea0003800200 */
.L_x_3973:
[----:B------:R-:W-:-:S04]  /*3000*/  F2FP.F16.F32.PACK_AB R0, RZ, R0 ;  /* 0x00000000ff00723e */ /* 0x000fc800000000ff */
[----:B------:R-:W-:Y:S01]  /*3010*/  PRMT R24, R0, 0x7610, R24 ;  /* 0x0000761000187816 */ /* 0x000fe20000000018 */
[----:B------:R-:W-:Y:S06]  /*3020*/  BRA `(.L_x_3954) ;  /* 0x0000000000b47947 */ /* 0x000fec0003800000 */
.L_x_3966:
        /* <DEDUP_REMOVED lines=14> */
.L_x_3980:
[----:B------:R-:W-:Y:S05]  /*3110*/  BSYNC.RECONVERGENT B0 ;  /* 0x0000000000007941 */ /* 0x000fea0003800200 */
.L_x_3979:
[----:B------:R-:W-:-:S04]  /*3120*/  F2FP.F16.F32.PACK_AB R0, RZ, R0 ;  /* 0x00000000ff00723e */ /* 0x000fc800000000ff */
[----:B------:R-:W-:Y:S01]  /*3130*/  PRMT R24, R0, 0x7610, R24 ;  /* 0x0000761000187816 */ /* 0x000fe20000000018 */
[----:B------:R-:W-:Y:S06]  /*3140*/  BRA `(.L_x_3954) ;  /* 0x00000000006c7947 */ /* 0x000fec0003800000 */
.L_x_3953:
        /* <DEDUP_REMOVED lines=16> */
.L_x_3981:
[----:B------:R-:W-:Y:S01]  /*3250*/  PRMT R24, RZ, 0x7610, R24 ;  /* 0x00007610ff187816 */ /* 0x000fe20000000018 */
[----:B------:R-:W-:Y:S06]  /*3260*/  BRA `(.L_x_3954) ;  /* 0x0000000000247947 */ /* 0x000fec0003800000 */
.L_x_3978:
[----:B------:R-:W2:Y:S02]  /*3270*/  LDG.E.64 R2, desc[UR36][R2.64] ;  /* 0x0000002402027981 */ /* 0x000ea4000c1e1b00 */
[----:B--2---:R-:W0:Y:S02]  /*3280*/  I2F.U64 R0, R2 ;  /* 0x0000000200007312 */ /* 0x004e240000301000 */
[----:B0-----:R-:W-:-:S04]  /*3290*/  F2FP.F16.F32.PACK_AB R0, RZ, R0 ;  /* 0x00000000ff00723e */ /* 0x001fc800000000ff */
[----:B------:R-:W-:Y:S01]  /*32a0*/  PRMT R24, R0, 0x7610, R24 ;  /* 0x0000761000187816 */ /* 0x000fe20000000018 */
[----:B------:R-:W-:Y:S06]  /*32b0*/  BRA `(.L_x_3954) ;  /* 0x0000000000107947 */ /* 0x000fec0003800000 */
.L_x_3977:
[----:B------:R-:W2:Y:S02]  /*32c0*/  LDG.E R2, desc[UR36][R2.64] ;  /* 0x0000002402027981 */ /* 0x000ea4000c1e1900 */
[----:B--2---:R-:W-:-:S04]  /*32d0*/  I2FP.F32.U32 R0, R2 ;  /* 0x0000000200007245 */ /* 0x004fc80000201000 */
[----:B------:R-:W-:-:S04]  /*32e0*/  F2FP.F16.F32.PACK_AB R0, RZ, R0 ;  /* 0x00000000ff00723e */ /* 0x000fc800000000ff */
[----:B------:R-:W-:-:S07]  /*32f0*/  PRMT R24, R0, 0x7610, R24 ;  /* 0x0000761000187816 */ /* 0x000fce0000000018 */
.L_x_3954:
[----:B------:R-:W-:-:S07]  /*3300*/  VIADD R22, R22, 0x80 ;  /* 0x0000008016167836 */ /* 0x000fce0000000000 */
.L_x_3948:
[----:B------:R-:W-:Y:S05]  /*3310*/  BSYNC.RECONVERGENT B6 ;  /* 0x0000000000067941 */ /* 0x000fea0003800200 */
.L_x_3947:
        /* <DEDUP_REMOVED lines=25> */
.L_x_3987:
[----:B------:R-:W2:Y:S02]  /*34b0*/  LDG.E.U8 R2, desc[UR36][R2.64] ;  /* 0x0000002402027981 */ /* 0x000ea4000c1e1100 */
[----:B--2---:R-:W-:-:S04]  /*34c0*/  I2FP.F32.U32 R0, R2 ;  /* 0x0000000200007245 */ /* 0x004fc80000201000 */
[----:B------:R-:W-:Y:S01]  /*34d0*/  F2FP.F16.F32.PACK_AB R0, RZ, R0 ;  /* 0x00000000ff00723e */ /* 0x000fe200000000ff */
[----:B------:R-:W-:Y:S06]  /*34e0*/  BRA `(.L_x_3983) ;  /* 0x0000000c007c7947 */ /* 0x000fec0003800000 */
.L_x_3986:
        /* <DEDUP_REMOVED lines=10> */
.L_x_3990:
[----:B------:R-:W2:Y:S02]  /*3590*/  LDG.E R2, desc[UR36][R2.64] ;  /* 0x0000002402027981 */ /* 0x000ea4000c1e1900 */
[----:B--2---:R-:W-:-:S04]  /*35a0*/  I2FP.F32.S32 R0, R2 ;  /* 0x0000000200007245 */ /* 0x004fc80000201400 */
[----:B------:R-:W-:Y:S01]  /*35b0*/  F2FP.F16.F32.PACK_AB R0, RZ, R0 ;  /* 0x00000000ff00723e */ /* 0x000fe200000000ff */
[----:B------:R-:W-:Y:S06]  /*35c0*/  BRA `(.L_x_3983) ;  /* 0x0000000c00447947 */ /* 0x000fec0003800000 */
.L_x_3989:
[----:B------:R-:W2:Y:S02]  /*35d0*/  LDG.E.U16 R2, desc[UR36][R2.64] ;  /* 0x0000002402027981 */ /* 0x000ea4000c1e1500 */
[----:B--2---:R-:W0:Y:S02]  /*35e0*/  I2F.S16 R0, R2 ;  /* 0x0000000200007306 */ /* 0x004e240000101400 */
[----:B0-----:R-:W-:Y:S01]  /*35f0*/  F2FP.F16.F32.PACK_AB R0, RZ, R0 ;  /* 0x00000000ff00723e */ /* 0x001fe200000000ff */
[----:B------:R-:W-:Y:S06]  /*3600*/  BRA `(.L_x_3983) ;  /* 0x0000000c00347947 */ /* 0x000fec0003800000 */
.L_x_3985:
        /* <DEDUP_REMOVED lines=9> */
.L_x_3992:
[----:B------:R2:W5:Y:S01]  /*36a0*/  LDG.E.U16 R0, desc[UR36][R2.64] ;  /* 0x0000002402007981 */ /* 0x000562000c1e1500 */
[----:B------:R-:W-:Y:S05]  /*36b0*/  BRA `(.L_x_3983) ;  /* 0x0000000c00087947 */ /* 0x000fea0003800000 */
.L_x_3991:
        /* <DEDUP_REMOVED lines=9> */
.L_x_3994:
[----:B------:R3:W5:Y:S01]  /*3750*/  LDG.E.U16 R0, desc[UR36][R2.64] ;  /* 0x0000002402007981 */ /* 0x000762000c1e1500 */
[----:B------:R-:W-:Y:S05]  /*3760*/  BRA `(.L_x_3983) ;  /* 0x0000000800dc7947 */ /* 0x000fea0003800000 */
.L_x_3993:
        /* <DEDUP_REMOVED lines=8> */
.L_x_3984:
        /* <DEDUP_REMOVED lines=13> */
.L_x_3997:
        /* <DEDUP_REMOVED lines=8> */
.L_x_3996:
        /* <DEDUP_REMOVED lines=27> */
.L_x_3999:
        /* <DEDUP_REMOVED lines=13> */
.L_x_3998:
[----:B------:R-:W2:Y:S02]  /*3bc0*/  LDG.E.U16 R0, desc[UR36][R2.64] ;  /* 0x0000002402007981 */ /* 0x000ea4000c1e1500 */
[----:B--2---:R-:W-:-:S05]  /*3bd0*/  IMAD.U32 R0, R0, 0x10000, RZ ;  /* 0x0001000000007824 */ /* 0x004fca00078e00ff */
[----:B------:R-:W-:Y:S01]  /*3be0*/  F2FP.F16.F32.PACK_AB R0, RZ, R0 ;  /* 0x00000000ff00723e */ /* 0x000fe200000000ff */
[----:B------:R-:W-:Y:S06]  /*3bf0*/  BRA `(.L_x_3983) ;  /* 0x0000000400b87947 */ /* 0x000fec0003800000 */
.L_x_3995:
        /* <DEDUP_REMOVED lines=12> */
.L_x_4002:
        /* <DEDUP_REMOVED lines=21> */
.L_x_4006:
[----:B------:R-:W-:Y:S05]  /*3e10*/  BSYNC.RECONVERGENT B1 ;  /* 0x0000000000017941 */ /* 0x000fea0003800200 */
.L_x_4005:
[----:B------:R-:W-:Y:S01]  /*3e20*/  IMAD.SHL.U32 R0, R0, 0x100000, RZ ;  /* 0x0010000000007824 */ /* 0x000fe200078e00ff */
[----:B------:R-:W-:-:S04]  /*3e30*/  LEA R2, R2, 0x3b800000, 0x17 ;  /* 0x3b80000002027811 */ /* 0x000fc800078eb8ff */
[----:B------:R-:W-:-:S07]  /*3e40*/  LOP3.LUT R0, R2, R0, R7, 0xfe, !PT ;  /* 0x0000000002007212 */ /* 0x000fce00078efe07 */
.L_x_4004:
[----:B------:R-:W-:Y:S05]  /*3e50*/  BSYNC.RECONVERGENT B0 ;  /* 0x0000000000007941 */ /* 0x000fea0003800200 */
.L_x_4003:
[----:B------:R-:W-:Y:S01]  /*3e60*/  F2FP.F16.F32.PACK_AB R0, RZ, R0 ;  /* 0x00000000ff00723e */ /* 0x000fe200000000ff */
[----:B------:R-:W-:Y:S06]  /*3e70*/  BRA `(.L_x_3983) ;  /* 0x0000000400187947 */ /* 0x000fec0003800000 */
.L_x_4001:
        /* <DEDUP_REMOVED lines=21> */
.L_x_4010:
[----:B------:R-:W-:Y:S05]  /*3fd0*/  BSYNC.RECONVERGENT B1 ;  /* 0x0000000000017941 */ /* 0x000fea0003800200 */
.L_x_4009:
[----:B------:R-:W-:Y:S01]  /*3fe0*/  IMAD.SHL.U32 R0, R0, 0x200000, RZ ;  /* 0x0020000000007824 */ /* 0x000fe200078e00ff */
[----:B------:R-:W-:-:S04]  /*3ff0*/  LEA R2, R2, 0x37800000, 0x17 ;  /* 0x3780000002027811 */ /* 0x000fc800078eb8ff */
[----:B------:R-:W-:-:S07]  /*4000*/  LOP3.LUT R0, R2, R0, R7, 0xfe, !PT ;  /* 0x0000000002007212 */ /* 0x000fce00078efe07 */
.L_x_4008:
[----:B------:R-:W-:Y:S05]  /*4010*/  BSYNC.RECONVERGENT B0 ;  /* 0x0000000000007941 */ /* 0x000fea0003800200 */
.L_x_4007:
[----:B------:R-:W-:Y:S01]  /*4020*/  F2FP.F16.F32.PACK_AB R0, RZ, R0 ;  /* 0x00000000ff00723e */ /* 0x000fe200000000ff */
[----:B------:R-:W-:Y:S06]  /*4030*/  BRA `(.L_x_3983) ;  /* 0x0000000000a87947 */ /* 0x000fec0003800000 */
.L_x_4000:
        /* <DEDUP_REMOVED lines=14> */
.L_x_4014:
[----:B------:R-:W-:Y:S05]  /*4120*/  BSYNC.RECONVERGENT B0 ;  /* 0x0000000000007941 */ /* 0x000fea0003800200 */
.L_x_4013:
[----:B------:R-:W-:Y:S01]  /*4130*/  F2FP.F16.F32.PACK_AB R0, RZ, R0 ;  /* 0x00000000ff00723e */ /* 0x000fe200000000ff */
[----:B------:R-:W-:Y:S06]  /*4140*/  BRA `(.L_x_3983) ;  /* 0x0000000000647947 */ /* 0x000fec0003800000 */
.L_x_3988:
        /* <DEDUP_REMOVED lines=16> */
.L_x_4015:
[----:B------:R-:W-:Y:S01]  /*4250*/  PRMT R0, RZ, 0x7610, R0 ;  /* 0x00007610ff007816 */ /* 0x000fe20000000000 */
[----:B------:R-:W-:Y:S06]  /*4260*/  BRA `(.L_x_3983) ;  /* 0x00000000001c7947 */ /* 0x000fec0003800000 */
.L_x_4012:
[----:B------:R-:W2:Y:S02]  /*4270*/  LDG.E.64 R2, desc[UR36][R2.64] ;  /* 0x0000002402027981 */ /* 0x000ea4000c1e1b00 */
[----:B--2---:R-:W0:Y:S02]  /*4280*/  I2F.U64 R0, R2 ;  /* 0x0000000200007312 */ /* 0x004e240000301000 */
[----:B0-----:R-:W-:Y:S01]  /*4290*/  F2FP.F16.F32.PACK_AB R0, RZ, R0 ;  /* 0x00000000ff00723e */ /* 0x001fe200000000ff */
[----:B------:R-:W-:Y:S06]  /*42a0*/  BRA `(.L_x_3983) ;  /* 0x00000000000c7947 */ /* 0x000fec0003800000 */
.L_x_4011:
[----:B------:R-:W2:Y:S02]  /*42b0*/  LDG.E R2, desc[UR36][R2.64] ;  /* 0x0000002402027981 */ /* 0x000ea4000c1e1900 */
[----:B--2---:R-:W-:-:S04]  /*42c0*/  I2FP.F32.U32 R0, R2 ;  /* 0x0000000200007245 */ /* 0x004fc80000201000 */
[----:B------:R-:W-:-:S07]  /*42d0*/  F2FP.F16.F32.PACK_AB R0, RZ, R0 ;  /* 0x00000000ff00723e */ /* 0x000fce00000000ff */
.L_x_3983:
[----:B------:R-:W-:Y:S05]  /*42e0*/  BSYNC.RECONVERGENT B6 ;  /* 0x0000000000067941 */ /* 0x000fea0003800200 */
.L_x_3982:
[C---:B0123--:R-:W-:Y:S01]  /*42f0*/  VIADD R2, R19.reuse, 0x100 ;  /* 0x0000010013027836 */ /* 0x04ffe20000000000 */
[CC--:B------:R-:W-:Y:S01]  /*4300*/  ISETP.GE.AND P0, PT, R19.reuse, R17.reuse, PT ;  /* 0x000000111300720c */ /* 0x0c0fe20003f06270 */
[C---:B------:R-:W-:Y:S01]  /*4310*/  VIADD R4, R19.reuse, 0x180 ;  /* 0x0000018013047836 */ /* 0x040fe20000000000 */
[----:B------:R-:W-:Y:S01]  /*4320*/  BSSY.RECONVERGENT B6, `(.L_x_4016) ;  /* 0x000012b000067945 */ /* 0x000fe20003800200 */
[----:B------:R-:W-:Y:S01]  /*4330*/  VIADD R22, R19, 0x80 ;  /* 0x0000008013167836 */ /* 0x000fe20000000000 */
[-C--:B------:R-:W-:Y:S02]  /*4340*/  ISETP.GE.AND P2, PT, R2, R17.reuse, PT ;  /* 0x000000110200720c */ /* 0x080fe40003f46270 */
[-C--:B------:R-:W-:Y:S02]  /*4350*/  ISETP.GE.AND P3, PT, R4, R17.reuse, PT ;  /* 0x000000110400720c */ /* 0x080fe40003f66270 */
[----:B------:R-:W-:-:S05]  /*4360*/  ISETP.GE.AND P1, PT, R22, R17, PT ;  /* 0x000000111600720c */ /* 0x000fca0003f26270 */
[----:B------:R-:W0:Y:S01]  /*4370*/  @!P0 LDC.U16 R2, c[0x0][0x386] ;  /* 0x0000e180ff028b82 */ /* 0x000e220000000400 */
[----:B-----5:R-:W-:-:S03]  /*4380*/  @!P0 HADD2.F32 R16, -RZ, R16.H0_H0 ;  /* 0x20000010ff108230 */ /* 0x020fc60000004100 */
[----:B------:R-:W-:Y:S01]  /*4390*/  @!P2 HADD2.F32 R4, -RZ, R24.H0_H0 ;  /* 0x20000018ff04a230 */ /* 0x000fe20000004100 */
[----:B------:R-:W1:Y:S01]  /*43a0*/  @!P0 MUFU.RCP R5, R16 ;  /* 0x0000001000058308 */ /* 0x000e620000001000 */
[----:B------:R-:W-:Y:S02]  /*43b0*/  @!P3 HADD2.F32 R6, -RZ, R0.H0_H0 ;  /* 0x20000000ff06b230 */ /* 0x000fe40000004100 */
[----:B------:R-:W2:Y:S01]  /*43c0*/  @!P2 LDC.U16 R8, c[0x0][0x386] ;  /* 0x0000e180ff08ab82 */ /* 0x000ea20000000400 */
[----:B------:R-:W-:-:S04]  /*43d0*/  @!P1 HADD2.F32 R3, -RZ, R23.H0_H0 ;  /* 0x20000017ff039230 */ /* 0x000fc80000004100 */
[----:B------:R-:W3:Y:S03]  /*43e0*/  @!P2 MUFU.RCP R4, R4 ;  /* 0x000000040004a308 */ /* 0x000ee60000001000 */
[----:B------:R-:W4:Y:S05]  /*43f0*/  @!P3 LDC.U16 R10, c[0x0][0x386] ;  /* 0x0000e180ff0abb82 */ /* 0x000f2a0000000400 */
[----:B------:R-:W4:Y:S03]  /*4400*/  @!P3 MUFU.RCP R6, R6 ;  /* 0x000000060006b308 */ /* 0x000f260000001000 */
[----:B------:R-:W4:Y:S01]  /*4410*/  @!P1 LDC.U16 R7, c[0x0][0x386] ;  /* 0x0000e180ff079b82 */ /* 0x000f220000000400 */
[----:B0-----:R-:W-:-:S04]  /*4420*/  @!P0 HADD2.F32 R2, -RZ, R2.H0_H0 ;  /* 0x20000002ff028230 */ /* 0x001fc80000004100 */
[----:B------:R-:W0:Y:S01]  /*4430*/  @!P1 MUFU.RCP R3, R3 ;  /* 0x0000000300039308 */ /* 0x000e220000001000 */
[----:B-1----:R-:W-:Y:S02]  /*4440*/  @!P0 FMUL.FTZ R2, R2, R5 ;  /* 0x0000000502028220 */ /* 0x002fe40000410000 */
[----:B------:R-:W1:Y:S01]  /*4450*/  LDC.U8 R16, c[0x0][0x3a4] ;  /* 0x0000e900ff107b82 */ /* 0x000e620000000000 */
[----:B--2---:R-:W-:Y:S02]  /*4460*/  @!P2 HADD2.F32 R9, -RZ, R8.H0_H0 ;  /* 0x20000008ff09a230 */ /* 0x004fe40000004100 */
[----:B------:R-:W-:-:S03]  /*4470*/  @!P0 F2FP.F16.F32.PACK_AB R0, RZ, R2 ;  /* 0x00000002ff00823e */ /* 0x000fc600000000ff */
[----:B---3--:R-:W-:Y:S01]  /*4480*/  @!P2 FMUL.FTZ R5, R9, R4 ;  /* 0x000000040905a220 */ /* 0x008fe20000410000 */
[----:B----4-:R-:W-:-:S04]  /*4490*/  @!P3 HADD2.F32 R11, -RZ, R10.H0_H0 ;  /* 0x2000000aff0bb230 */ /* 0x010fc80000004100 */
[----:B------:R-:W-:Y:S01]  /*44a0*/  @!P2 F2FP.F16.F32.PACK_AB R24, RZ, R5 ;  /* 0x00000005ff18a23e */ /* 0x000fe200000000ff */
[----:B------:R-:W-:Y:S02]  /*44b0*/  @!P1 HADD2.F32 R8, -RZ, R7.H0_H0 ;  /* 0x20000007ff089230 */ /* 0x000fe40000004100 */
[----:B------:R-:W-:-:S03]  /*44c0*/  @!P3 FMUL.FTZ R7, R11, R6 ;  /* 0x000000060b07b220 */ /* 0x000fc60000410000 */
[----:B0-----:R-:W-:Y:S02]  /*44d0*/  @!P1 FMUL.FTZ R4, R8, R3 ;  /* 0x0000000308049220 */ /* 0x001fe40000410000 */
[----:B------:R-:W-:-:S03]  /*44e0*/  @!P3 F2FP.F16.F32.PACK_AB R23, RZ, R7 ;  /* 0x00000007ff17b23e */ /* 0x000fc600000000ff */
        /* <DEDUP_REMOVED lines=25> */
.L_x_4021:
[----:B------:R-:W-:Y:S02]  /*4680*/  HADD2.F32 R5, -RZ, R0.H0_H0 ;  /* 0x20000000ff057230 */ /* 0x000fe40000004100 */
[----:B------:R-:W-:-:S04]  /*4690*/  IMAD.MOV.U32 R19, RZ, RZ, R22 ;  /* 0x000000ffff137224 */ /* 0x000fc800078e0016 */
[----:B------:R-:W0:Y:S02]  /*46a0*/  F2I.S64.TRUNC R4, R5 ;  /* 0x0000000500047311 */ /* 0x000e24000020d900 */
[----:B0-----:R0:W-:Y:S01]  /*46b0*/  STG.E.U8 desc[UR36][R2.64], R4 ;  /* 0x0000000402007986 */ /* 0x0011e2000c101124 */
[----:B------:R-:W-:Y:S05]  /*46c0*/  BRA `(.L_x_4017) ;  /* 0x0000000c00c07947 */ /* 0x000fea0003800000 */
.L_x_4020:
        /* <DEDUP_REMOVED lines=11> */
.L_x_4024:
[----:B------:R-:W-:Y:S02]  /*4780*/  HADD2.F32 R0, -RZ, R0.H0_H0 ;  /* 0x20000000ff007230 */ /* 0x000fe40000004100 */
[----:B------:R-:W-:Y:S02]  /*4790*/  IMAD.MOV.U32 R19, RZ, RZ, R22 ;  /* 0x000000ffff137224 */ /* 0x000fe400078e0016 */
[----:B------:R-:W0:Y:S02]  /*47a0*/  F2I.FTZ.TRUNC.NTZ R5, R0 ;  /* 0x0000000000057305 */ /* 0x000e24000021f100 */
[----:B0-----:R0:W-:Y:S01]  /*47b0*/  STG.E desc[UR36][R2.64], R5 ;  /* 0x0000000502007986 */ /* 0x0011e2000c101924 */
[----:B------:R-:W-:Y:S05]  /*47c0*/  BRA `(.L_x_4017) ;  /* 0x0000000c00807947 */ /* 0x000fea0003800000 */
.L_x_4023:
[----:B------:R-:W-:Y:S02]  /*47d0*/  HADD2.F32 R0, -RZ, R0.H0_H0 ;  /* 0x20000000ff007230 */ /* 0x000fe40000004100 */
[----:B------:R-:W-:Y:S02]  /*47e0*/  IMAD.MOV.U32 R19, RZ, RZ, R22 ;  /* 0x000000ffff137224 */ /* 0x000fe400078e0016 */
[----:B------:R-:W0:Y:S02]  /*47f0*/  F2I.FTZ.TRUNC.NTZ R5, R0 ;  /* 0x0000000000057305 */ /* 0x000e24000021f100 */
[----:B0-----:R0:W-:Y:S01]  /*4800*/  STG.E.U16 desc[UR36][R2.64], R5 ;  /* 0x0000000502007986 */ /* 0x0011e2000c101524 */
[----:B------:R-:W-:Y:S05]  /*4810*/  BRA `(.L_x_4017) ;  /* 0x0000000c006c7947 */ /* 0x000fea0003800000 */
.L_x_4019:
        /* <DEDUP_REMOVED lines=10> */
.L_x_4026:
[----:B------:R0:W-:Y:S01]  /*48c0*/  STG.E.U16 desc[UR36][R2.64], R0 ;  /* 0x0000000002007986 */ /* 0x0001e2000c101524 */
[----:B------:R-:W-:Y:S01]  /*48d0*/  IMAD.MOV.U32 R19, RZ, RZ, R22 ;  /* 0x000000ffff137224 */ /* 0x000fe200078e0016 */
[----:B------:R-:W-:Y:S06]  /*48e0*/  BRA `(.L_x_4017) ;  /* 0x0000000c00387947 */ /* 0x000fec0003800000 */
.L_x_4025:
        /* <DEDUP_REMOVED lines=11> */
.L_x_4028:
[----:B------:R-:W-:Y:S02]  /*49a0*/  HADD2.F32 R0, -RZ, R0.H0_H0 ;  /* 0x20000000ff007230 */ /* 0x000fe40000004100 */
[----:B------:R-:W-:-:S03]  /*49b0*/  IMAD.MOV.U32 R19, RZ, RZ, R22 ;  /* 0x000000ffff137224 */ /* 0x000fc600078e0016 */
[----:B------:R-:W-:-:S04]  /*49c0*/  F2FP.F16.F32.PACK_AB R0, RZ, R0 ;  /* 0x00000000ff00723e */ /* 0x000fc800000000ff */
[----:B------:R-:W-:-:S05]  /*49d0*/  PRMT R0, R0, 0x5410, RZ ;  /* 0x0000541000007816 */ /* 0x000fca00000000ff */
[----:B------:R0:W-:Y:S01]  /*49e0*/  STG.E desc[UR36][R2.64], R0 ;  /* 0x0000000002007986 */ /* 0x0001e2000c101924 */
[----:B------:R-:W-:Y:S05]  /*49f0*/  BRA `(.L_x_4017) ;  /* 0x0000000800f47947 */ /* 0x000fea0003800000 */
.L_x_4027:
[----:B------:R-:W-:Y:S02]  /*4a00*/  HADD2.F32 R4, -RZ, R0.H0_H0 ;  /* 0x20000000ff047230 */ /* 0x000fe40000004100 */
[----:B------:R-:W-:-:S03]  /*4a10*/  IMAD.MOV.U32 R19, RZ, RZ, R22 ;  /* 0x000000ffff137224 */ /* 0x000fc600078e0016 */
[----:B------:R-:W-:-:S06]  /*4a20*/  FMUL.FTZ R4, R4, 1 ;  /* 0x3f80000004047820 */ /* 0x000fcc0000410000 */
[----:B------:R-:W0:Y:S02]  /*4a30*/  F2F.F64.F32 R4, R4 ;  /* 0x0000000400047310 */ /* 0x000e240000201800 */
[----:B0-----:R0:W-:Y:S01]  /*4a40*/  STG.E.64 desc[UR36][R2.64], R4 ;  /* 0x0000000402007986 */ /* 0x0011e2000c101b24 */
[----:B------:R-:W-:Y:S05]  /*4a50*/  BRA `(.L_x_4017) ;  /* 0x0000000800dc7947 */ /* 0x000fea0003800000 */
.L_x_4018:
        /* <DEDUP_REMOVED lines=14> */
.L_x_4031:
[----:B------:R-:W-:Y:S01]  /*4b40*/  HADD2.F32 R0, -RZ, R0.H0_H0 ;  /* 0x20000000ff007230 */ /* 0x000fe20000004100 */
[----:B------:R-:W-:Y:S01]  /*4b50*/  CS2R R6, SRZ ;  /* 0x0000000000067805 */ /* 0x000fe2000001ff00 */
[----:B------:R-:W-:-:S03]  /*4b60*/  IMAD.MOV.U32 R19, RZ, RZ, R22 ;  /* 0x000000ffff137224 */ /* 0x000fc600078e0016 */
[----:B------:R-:W-:-:S04]  /*4b70*/  FMUL.FTZ R0, R0, 1 ;  /* 0x3f80000000007820 */ /* 0x000fc80000410000 */
[----:B------:R-:W0:Y:S02]  /*4b80*/  F2F.F64.F32 R4, R0 ;  /* 0x0000000000047310 */ /* 0x000e240000201800 */
[----:B0-----:R4:W-:Y:S01]  /*4b90*/  STG.E.128 desc[UR36][R2.64], R4 ;  /* 0x0000000402007986 */ /* 0x0019e2000c101d24 */
[----:B------:R-:W-:Y:S05]  /*4ba0*/  BRA `(.L_x_4017) ;  /* 0x0000000800887947 */ /* 0x000fea0003800000 */
.L_x_4030:
        /* <DEDUP_REMOVED lines=19> */
.L_x_4035:
[----:B------:R-:W-:Y:S05]  /*4ce0*/  BSYNC.RECONVERGENT B0 ;  /* 0x0000000000007941 */ /* 0x000fea0003800200 */
.L_x_4034:
[----:B------:R-:W-:Y:S01]  /*4cf0*/  LOP3.LUT R5, R0, 0x80, R5, 0xf8, !PT ;  /* 0x0000008000057812 */ /* 0x000fe200078ef805 */
[----:B------:R-:W-:-:S04]  /*4d00*/  IMAD.MOV.U32 R19, RZ, RZ, R22 ;  /* 0x000000ffff137224 */ /* 0x000fc800078e0016 */
[----:B------:R3:W-:Y:S01]  /*4d10*/  STG.E.U8 desc[UR36][R2.64], R5 ;  /* 0x0000000502007986 */ /* 0x0007e2000c101124 */
[----:B------:R-:W-:Y:S05]  /*4d20*/  BRA `(.L_x_4017) ;  /* 0x0000000800287947 */ /* 0x000fea0003800000 */
.L_x_4033:
        /* <DEDUP_REMOVED lines=15> */
.L_x_4037:
[----:B------:R-:W-:Y:S05]  /*4e20*/  BSYNC.RECONVERGENT B0 ;  /* 0x0000000000007941 */ /* 0x000fea0003800200 */
.L_x_4036:
[----:B------:R-:W-:Y:S01]  /*4e30*/  LOP3.LUT R5, R0, 0x80, R5, 0xf8, !PT ;  /* 0x0000008000057812 */ /* 0x000fe200078ef805 */
[----:B------:R-:W-:-:S04]  /*4e40*/  IMAD.MOV.U32 R19, RZ, RZ, R22 ;  /* 0x000000ffff137224 */ /* 0x000fc800078e0016 */
[----:B------:R2:W-:Y:S01]  /*4e50*/  STG.E.U8 desc[UR36][R2.64], R5 ;  /* 0x0000000502007986 */ /* 0x0005e2000c101124 */
[----:B------:R-:W-:Y:S05]  /*4e60*/  BRA `(.L_x_4017) ;  /* 0x0000000400d87947 */ /* 0x000fea0003800000 */
.L_x_4032:
[----:B------:R-:W-:Y:S02]  /*4e70*/  HADD2.F32 R0, -RZ, R0.H0_H0 ;  /* 0x20000000ff007230 */ /* 0x000fe40000004100 */
[----:B------:R-:W-:-:S03]  /*4e80*/  IMAD.MOV.U32 R19, RZ, RZ, R22 ;  /* 0x000000ffff137224 */ /* 0x000fc600078e0016 */
[----:B------:R-:W-:-:S05]  /*4e90*/  F2FP.BF16.F32.PACK_AB R0, RZ, R0 ;  /* 0x00000000ff00723e */ /* 0x000fca00000010ff */
[----:B------:R0:W-:Y:S01]  /*4ea0*/  STG.E.U16 desc[UR36][R2.64], R0 ;  /* 0x0000000002007986 */ /* 0x0001e2000c101524 */
[----:B------:R-:W-:Y:S05]  /*4eb0*/  BRA `(.L_x_4017) ;  /* 0x0000000400c47947 */ /* 0x000fea0003800000 */
.L_x_4029:
        /* <DEDUP_REMOVED lines=13> */
.L_x_4040:
        /* <DEDUP_REMOVED lines=13> */
.L_x_4043:
[----:B------:R-:W-:-:S04]  /*5060*/  SHF.R.U32.HI R0, RZ, 0x14, R5 ;  /* 0x00000014ff007819 */ /* 0x000fc80000011605 */
[----:B------:R-:W-:-:S04]  /*5070*/  LOP3.LUT R0, R0, 0x1, RZ, 0xc0, !PT ;  /* 0x0000000100007812 */ /* 0x000fc800078ec0ff */
[----:B------:R-:W-:-:S04]  /*5080*/  IADD3 R0, PT, PT, R5, 0x487ffff, R0 ;  /* 0x0487ffff05007810 */ /* 0x000fc80007ffe000 */
[----:B------:R-:W-:-:S04]  /*5090*/  SHF.R.U32.HI R0, RZ, 0x14, R0 ;  /* 0x00000014ff007819 */ /* 0x000fc80000011600 */
[----:B------:R-:W-:-:S07]  /*50a0*/  LOP3.LUT R4, R0, 0xff, RZ, 0xc0, !PT ;  /* 0x000000ff00047812 */ /* 0x000fce00078ec0ff */
.L_x_4044:
[----:B------:R-:W-:-:S04]  /*50b0*/  SHF.R.U32.HI R5, RZ, 0x18, R5 ;  /* 0x00000018ff057819 */ /* 0x000fc80000011605 */
[----:B------:R-:W-:-:S04]  /*50c0*/  LOP3.LUT R4, R4, 0x80, R5, 0xf8, !PT ;  /* 0x0000008004047812 */ /* 0x000fc800078ef805 */
[----:B------:R-:W-:-:S07]  /*50d0*/  PRMT R0, R4, 0x7610, R0 ;  /* 0x0000761004007816 */ /* 0x000fce0000000000 */
.L_x_4042:
[----:B------:R-:W-:Y:S05]  /*50e0*/  BSYNC.RECONVERGENT B0 ;  /* 0x0000000000007941 */ /* 0x000fea0003800200 */
.L_x_4041:
[----:B------:R0:W-:Y:S01]  /*50f0*/  STG.E.U8 desc[UR36][R2.64], R0 ;  /* 0x0000000002007986 */ /* 0x0001e2000c101124 */
[----:B------:R-:W-:Y:S01]  /*5100*/  IMAD.MOV.U32 R19, RZ, RZ, R22 ;  /* 0x000000ffff137224 */ /* 0x000fe200078e0016 */
[----:B------:R-:W-:Y:S06]  /*5110*/  BRA `(.L_x_4017) ;  /* 0x00000004002c7947 */ /* 0x000fec0003800000 */
.L_x_4039:
        /* <DEDUP_REMOVED lines=13> */
.L_x_4047:
[----:B------:R-:W-:-:S04]  /*51f0*/  SHF.R.U32.HI R0, RZ, 0x15, R5 ;  /* 0x00000015ff007819 */ /* 0x000fc80000011605 */
[----:B------:R-:W-:-:S04]  /*5200*/  LOP3.LUT R0, R0, 0x1, RZ, 0xc0, !PT ;  /* 0x0000000100007812 */ /* 0x000fc800078ec0ff */
[----:B------:R-:W-:-:S04]  /*5210*/  IADD3 R0, PT, PT, R5, 0x88fffff, R0 ;  /* 0x088fffff05007810 */ /* 0x000fc80007ffe000 */
[----:B------:R-:W-:-:S04]  /*5220*/  SHF.R.U32.HI R0, RZ, 0x15, R0 ;  /* 0x00000015ff007819 */ /* 0x000fc80000011600 */
[----:B------:R-:W-:-:S07]  /*5230*/  LOP3.LUT R4, R0, 0xff, RZ, 0xc0, !PT ;  /* 0x000000ff00047812 */ /* 0x000fce00078ec0ff */
.L_x_4048:
[----:B------:R-:W-:-:S04]  /*5240*/  SHF.R.U32.HI R5, RZ, 0x18, R5 ;  /* 0x00000018ff057819 */ /* 0x000fc80000011605 */
[----:B------:R-:W-:-:S04]  /*5250*/  LOP3.LUT R4, R4, 0x80, R5, 0xf8, !PT ;  /* 0x0000008004047812 */ /* 0x000fc800078ef805 */
[----:B------:R-:W-:-:S07]  /*5260*/  PRMT R0, R4, 0x7610, R0 ;  /* 0x0000761004007816 */ /* 0x000fce0000000000 */
.L_x_4046:
[----:B------:R-:W-:Y:S05]  /*5270*/  BSYNC.RECONVERGENT B0 ;  /* 0x0000000000007941 */ /* 0x000fea0003800200 */
.L_x_4045:
[----:B------:R0:W-:Y:S01]  /*5280*/  STG.E.U8 desc[UR36][R2.64], R0 ;  /* 0x0000000002007986 */ /* 0x0001e2000c101124 */
[----:B------:R-:W-:Y:S01]  /*5290*/  IMAD.MOV.U32 R19, RZ, RZ, R22 ;  /* 0x000000ffff137224 */ /* 0x000fe200078e0016 */
[----:B------:R-:W-:Y:S06]  /*52a0*/  BRA `(.L_x_4017) ;  /* 0x0000000000c87947 */ /* 0x000fec0003800000 */
.L_x_4038:
[----:B------:R-:W-:-:S13]  /*52b0*/  ISETP.NE.AND P0, PT, R4, 0x1c, PT ;  /* 0x0000001c0400780c */ /* 0x000fda0003f05270 */
[----:B------:R-:W-:Y:S05]  /*52c0*/  @!P0 BRA `(.L_x_4049) ;  /* 0x0000000000b08947 */ /* 0x000fea0003800000 */
[----:B------:R-:W-:-:S13]  /*52d0*/  ISETP.NE.AND P0, PT, R4, 0x1d, PT ;  /* 0x0000001d0400780c */ /* 0x000fda0003f05270 */
[----:B------:R-:W-:Y:S05]  /*52e0*/  @!P0 BRA `(.L_x_4050) ;  /* 0x0000000000948947 */ /* 0x000fea0003800000 */
[----:B------:R-:W-:-:S13]  /*52f0*/  ISETP.NE.AND P0, PT, R4, 0x2c, PT ;  /* 0x0000002c0400780c */ /* 0x000fda0003f05270 */
[----:B------:R-:W-:Y:S05]  /*5300*/  @!P0 BRA `(.L_x_4051) ;  /* 0x0000000000488947 */ /* 0x000fea0003800000 */
.L_x_4022:
        /* <DEDUP_REMOVED lines=16> */
.L_x_4052:
[----:B------:R-:W-:Y:S01]  /*5410*/  IMAD.MOV.U32 R19, RZ, RZ, R22 ;  /* 0x000000ffff137224 */ /* 0x000fe200078e0016 */
[----:B------:R-:W-:Y:S06]  /*5420*/  BRA `(.L_x_4017) ;  /* 0x0000000000687947 */ /* 0x000fec0003800000 */
.L_x_4051:
        /* <DEDUP_REMOVED lines=17> */
.L_x_4050:
[----:B------:R-:W-:Y:S02]  /*5540*/  HADD2.F32 R4, -RZ, R0.H0_H0 ;  /* 0x20000000ff047230 */ /* 0x000fe40000004100 */
[----:B------:R-:W-:-:S04]  /*5550*/  IMAD.MOV.U32 R19, RZ, RZ, R22 ;  /* 0x000000ffff137224 */ /* 0x000fc800078e0016 */
[----:B------:R-:W0:Y:S02]  /*5560*/  F2I.U64.TRUNC R4, R4 ;  /* 0x0000000400047311 */ /* 0x000e24000020d800 */
[----:B0-----:R0:W-:Y:S01]  /*5570*/  STG.E.64 desc[UR36][R2.64], R4 ;  /* 0x0000000402007986 */ /* 0x0011e2000c101b24 */
[----:B------:R-:W-:Y:S05]  /*5580*/  BRA `(.L_x_4017) ;  /* 0x0000000000107947 */ /* 0x000fea0003800000 */
.L_x_4049:
[----:B------:R-:W-:Y:S02]  /*5590*/  HADD2.F32 R0, -RZ, R0.H0_H0 ;  /* 0x20000000ff007230 */ /* 0x000fe40000004100 */
[----:B------:R-:W-:Y:S02]  /*55a0*/  IMAD.MOV.U32 R19, RZ, RZ, R22 ;  /* 0x000000ffff137224 */ /* 0x000fe400078e0016 */
[----:B------:R-:W0:Y:S02]  /*55b0*/  F2I.FTZ.U32.TRUNC.NTZ R5, R0 ;  /* 0x0000000000057305 */ /* 0x000e24000021f000 */
[----:B0-----:R0:W-:Y:S03]  /*55c0*/  STG.E desc[UR36][R2.64], R5 ;  /* 0x0000000502007986 */ /* 0x0011e6000c101924 */
.L_x_4017:
[----:B------:R-:W-:Y:S05]  /*55d0*/  BSYNC.RECONVERGENT B6 ;  /* 0x0000000000067941 */ /* 0x000fea0003800200 */
.L_x_4016:
        /* <DEDUP_REMOVED lines=25> */
.L_x_4058:
[----:B------:R-:W-:-:S06]  /*5770*/  HADD2.F32 R5, -RZ, R25.H0_H0 ;  /* 0x20000019ff057230 */ /* 0x000fcc0000004100 */
[----:B------:R-:W0:Y:S02]  /*5780*/  F2I.S64.TRUNC R4, R5 ;  /* 0x0000000500047311 */ /* 0x000e24000020d900 */
[----:B0-----:R0:W-:Y:S01]  /*5790*/  STG.E.U8 desc[UR36][R2.64], R4 ;  /* 0x0000000402007986 */ /* 0x0011e2000c101124 */
[----:B------:R-:W-:Y:S05]  /*57a0*/  BRA `(.L_x_4060) ;  /* 0x0000000c006c7947 */ /* 0x000fea0003800000 */
.L_x_4057:
        /* <DEDUP_REMOVED lines=10> */
.L_x_4062:
[----:B------:R-:W-:-:S06]  /*5850*/  HADD2.F32 R25, -RZ, R25.H0_H0 ;  /* 0x20000019ff197230 */ /* 0x000fcc0000004100 */
[----:B------:R-:W0:Y:S02]  /*5860*/  F2I.FTZ.TRUNC.NTZ R25, R25 ;  /* 0x0000001900197305 */ /* 0x000e24000021f100 */
[----:B0-----:R0:W-:Y:S01]  /*5870*/  STG.E desc[UR36][R2.64], R25 ;  /* 0x0000001902007986 */ /* 0x0011e2000c101924 */
[----:B------:R-:W-:Y:S05]  /*5880*/  BRA `(.L_x_4060) ;  /* 0x0000000c00347947 */ /* 0x000fea0003800000 */
.L_x_4061:
[----:B------:R-:W-:-:S06]  /*5890*/  HADD2.F32 R25, -RZ, R25.H0_H0 ;  /* 0x20000019ff197230 */ /* 0x000fcc0000004100 */
[----:B------:R-:W0:Y:S02]  /*58a0*/  F2I.FTZ.TRUNC.NTZ R25, R25 ;  /* 0x0000001900197305 */ /* 0x000e24000021f100 */
[----:B0-----:R0:W-:Y:S01]  /*58b0*/  STG.E.U16 desc[UR36][R2.64], R25 ;  /* 0x0000001902007986 */ /* 0x0011e2000c101524 */
[----:B------:R-:W-:Y:S05]  /*58c0*/  BRA `(.L_x_4060) ;  /* 0x0000000c00247947 */ /* 0x000fea0003800000 */
.L_x_4056:
        /* <DEDUP_REMOVED lines=9> */
.L_x_4064:
[----:B------:R0:W-:Y:S01]  /*5960*/  STG.E.U16 desc[UR36][R2.64], R25 ;  /* 0x0000001902007986 */ /* 0x0001e2000c101524 */
[----:B------:R-:W-:Y:S05]  /*5970*/  BRA `(.L_x_4060) ;  /* 0x0000000800f87947 */ /* 0x000fea0003800000 */
.L_x_4063:
        /* <DEDUP_REMOVED lines=10> */
.L_x_4066:
[----:B------:R-:W-:-:S05]  /*5a20*/  HADD2.F32 R0, -RZ, R25.H0_H0 ;  /* 0x20000019ff007230 */ /* 0x000fca0000004100 */
[----:B------:R-:W-:-:S04]  /*5a30*/  F2FP.F16.F32.PACK_AB R0, RZ, R0 ;  /* 0x00000000ff00723e */ /* 0x000fc800000000ff */
[----:B------:R-:W-:-:S05]  /*5a40*/  PRMT R0, R0, 0x5410, RZ ;  /* 0x0000541000007816 */ /* 0x000fca00000000ff */
[----:B------:R0:W-:Y:S01]  /*5a50*/  STG.E desc[UR36][R2.64], R0 ;  /* 0x0000000002007986 */ /* 0x0001e2000c101924 */
[----:B------:R-:W-:Y:S05]  /*5a60*/  BRA `(.L_x_4060) ;  /* 0x0000000800bc7947 */ /* 0x000fea0003800000 */
.L_x_4065:
[----:B------:R-:W-:-:S05]  /*5a70*/  HADD2.F32 R4, -RZ, R25.H0_H0 ;  /* 0x20000019ff047230 */ /* 0x000fca0000004100 */
[----:B------:R-:W-:-:S06]  /*5a80*/  FMUL.FTZ R4, R4, 1 ;  /* 0x3f80000004047820 */ /* 0x000fcc0000410000 */
[----:B------:R-:W0:Y:S02]  /*5a90*/  F2F.F64.F32 R4, R4 ;  /* 0x0000000400047310 */ /* 0x000e240000201800 */
[----:B0-----:R0:W-:Y:S01]  /*5aa0*/  STG.E.64 desc[UR36][R2.64], R4 ;  /* 0x0000000402007986 */ /* 0x0011e2000c101b24 */
[----:B------:R-:W-:Y:S05]  /*5ab0*/  BRA `(.L_x_4060) ;  /* 0x0000000800a87947 */ /* 0x000fea0003800000 */
.L_x_4055:
        /* <DEDUP_REMOVED lines=14> */
.L_x_4070:
        /* <DEDUP_REMOVED lines=18> */
.L_x_4073:
[----:B------:R-:W-:-:S04]  /*5cc0*/  SHF.R.U32.HI R5, RZ, 0x18, R5 ;  /* 0x00000018ff057819 */ /* 0x000fc80000011605 */
[----:B------:R-:W-:-:S07]  /*5cd0*/  LOP3.LUT R0, R0, 0x80, R5, 0xf8, !PT ;  /* 0x0000008000007812 */ /* 0x000fce00078ef805 */
.L_x_4072:
[----:B------:R-:W-:Y:S05]  /*5ce0*/  BSYNC.RECONVERGENT B0 ;  /* 0x0000000000007941 */ /* 0x000fea0003800200 */
.L_x_4071:
[----:B------:R0:W-:Y:S01]  /*5cf0*/  STG.E.U8 desc[UR36][R2.64], R0 ;  /* 0x0000000002007986 */ /* 0x0001e2000c101124 */
[----:B------:R-:W-:Y:S05]  /*5d00*/  BRA `(.L_x_4060) ;  /* 0x0000000800147947 */ /* 0x000fea0003800000 */
.L_x_4069:
        /* <DEDUP_REMOVED lines=18> */
.L_x_4076:
[----:B------:R-:W-:-:S04]  /*5e30*/  SHF.R.U32.HI R5, RZ, 0x18, R5 ;  /* 0x00000018ff057819 */ /* 0x000fc80000011605 */
[----:B------:R-:W-:-:S07]  /*5e40*/  LOP3.LUT R0, R0, 0x80, R5, 0xf8, !PT ;  /* 0x0000008000007812 */ /* 0x000fce00078ef805 */
.L_x_4075:
[----:B------:R-:W-:Y:S05]  /*5e50*/  BSYNC.RECONVERGENT B0 ;  /* 0x0000000000007941 */ /* 0x000fea0003800200 */
.L_x_4074:
[----:B------:R0:W-:Y:S01]  /*5e60*/  STG.E.U8 desc[UR36][R2.64], R0 ;  /* 0x0000000002007986 */ /* 0x0001e2000c101124 */
[----:B------:R-:W-:Y:S05]  /*5e70*/  BRA `(.L_x_4060) ;  /* 0x0000000400b87947 */ /* 0x000fea0003800000 */
.L_x_4068:
        /* <DEDUP_REMOVED lines=22> */
.L_x_4078:
[----:B------:R-:W-:-:S06]  /*5fe0*/  HADD2.F32 R4, -RZ, R25.H0_H0 ;  /* 0x20000019ff047230 */ /* 0x000fcc0000004100 */
[----:B------:R-:W0:Y:S02]  /*5ff0*/  F2I.U64.TRUNC R4, R4 ;  /* 0x0000000400047311 */ /* 0x000e24000020d800 */
[----:B0-----:R0:W-:Y:S01]  /*6000*/  STG.E.64 desc[UR36][R2.64], R4 ;  /* 0x0000000402007986 */ /* 0x0011e2000c101b24 */
[----:B------:R-:W-:Y:S05]  /*6010*/  BRA `(.L_x_4060) ;  /* 0x0000000400507947 */ /* 0x000fea0003800000 */
.L_x_4077:
[----:B------:R-:W-:-:S06]  /*6020*/  HADD2.F32 R25, -RZ, R25.H0_H0 ;  /* 0x20000019ff197230 */ /* 0x000fcc0000004100 */
[----:B------:R-:W0:Y:S02]  /*6030*/  F2I.FTZ.U32.TRUNC.NTZ R25, R25 ;  /* 0x0000001900197305 */ /* 0x000e24000021f000 */
[----:B0-----:R0:W-:Y:S01]  /*6040*/  STG.E desc[UR36][R2.64], R25 ;  /* 0x0000001902007986 */ /* 0x0011e2000c101924 */
[----:B------:R-:W-:Y:S05]  /*6050*/  BRA `(.L_x_4060) ;  /* 0x0000000400407947 */ /* 0x000fea0003800000 */
.L_x_4067:
        /* <DEDUP_REMOVED lines=11> */
.L_x_4080:
[----:B------:R-:W-:Y:S01]  /*6110*/  HADD2.F32 R25, -RZ, R25.H0_H0 ;  /* 0x20000019ff197230 */ /* 0x000fe20000004100 */
[----:B------:R-:W-:-:S04]  /*6120*/  CS2R R6, SRZ ;  /* 0x0000000000067805 */ /* 0x000fc8000001ff00 */
[----:B------:R-:W-:-:S06]  /*6130*/  FMUL.FTZ R4, R25, 1 ;  /* 0x3f80000019047820 */ /* 0x000fcc0000410000 */
[----:B------:R-:W0:Y:S02]  /*6140*/  F2F.F64.F32 R4, R4 ;  /* 0x0000000400047310 */ /* 0x000e240000201800 */
[----:B0-----:R0:W-:Y:S01]  /*6150*/  STG.E.128 desc[UR36][R2.64], R4 ;  /* 0x0000000402007986 */ /* 0x0011e2000c101d24 */
[----:B------:R-:W-:Y:S05]  /*6160*/  BRA `(.L_x_4060) ;  /* 0x0000000000fc7947 */ /* 0x000fea0003800000 */
.L_x_4079:
[----:B------:R-:W-:-:S13]  /*6170*/  ISETP.NE.AND P0, PT, R0, 0xf, PT ;  /* 0x0000000f0000780c */ /* 0x000fda0003f05270 */
[----:B------:R-:W-:Y:S05]  /*6180*/  @!P0 BRA `(.L_x_4081) ;  /* 0x0000000000e88947 */ /* 0x000fea0003800000 */
[----:B------:R-:W-:-:S13]  /*6190*/  ISETP.NE.AND P0, PT, R0, 0x17, PT ;  /* 0x000000170000780c */ /* 0x000fda0003f05270 */
[----:B------:R-:W-:Y:S05]  /*61a0*/  @!P0 BRA `(.L_x_4082) ;  /* 0x0000000000908947 */ /* 0x000fea0003800000 */
[----:B------:R-:W-:-:S13]  /*61b0*/  ISETP.NE.AND P0, PT, R0, 0x18, PT ;  /* 0x000000180000780c */ /* 0x000fda0003f05270 */
[----:B------:R-:W-:Y:S05]  /*61c0*/  @!P0 BRA `(.L_x_4083) ;  /* 0x0000000000448947 */ /* 0x000fea0003800000 */
.L_x_4059:
        /* <DEDUP_REMOVED lines=16> */
.L_x_4084:
[----:B------:R-:W-:Y:S05]  /*62d0*/  BRA `(.L_x_4060) ;  /* 0x0000000000a07947 */ /* 0x000fea0003800000 */
.L_x_4083:
        /* <DEDUP_REMOVED lines=13> */
.L_x_4086:
[----:B------:R-:W-:Y:S05]  /*63b0*/  BSYNC.RECONVERGENT B0 ;  /* 0x0000000000007941 */ /* 0x000fea0003800200 */
.L_x_4085:
[----:B------:R-:W-:-:S05]  /*63c0*/  LOP3.LUT R5, R0, 0x80, R5, 0xf8, !PT ;  /* 0x0000008000057812 */ /* 0x000fca00078ef805 */
[----:B------:R3:W-:Y:S01]  /*63d0*/  STG.E.U8 desc[UR36][R2.64], R5 ;  /* 0x0000000502007986 */ /* 0x0007e2000c101124 */
[----:B------:R-:W-:Y:S05]  /*63e0*/  BRA `(.L_x_4060) ;  /* 0x00000000005c7947 */ /* 0x000fea0003800000 */
.L_x_4082:
        /* <DEDUP_REMOVED lines=12> */
.L_x_4088:
[----:B------:R-:W-:Y:S01]  /*64b0*/  IMAD.MOV.U32 R0, RZ, RZ, 0x7f ;  /* 0x0000007fff007424 */ /* 0x000fe200078e00ff */
[----:B------:R-:W-:-:S04]  /*64c0*/  ISETP.GT.U32.AND P0, PT, R4, 0x7f800000, PT ;  /* 0x7f8000000400780c */ /* 0x000fc80003f04070 */
[----:B------:R-:W-:-:S09]  /*64d0*/  SEL R0, R0, 0x7c, P0 ;  /* 0x0000007c00007807 */ /* 0x000fd20000000000 */
.L_x_4089:
[----:B------:R-:W-:Y:S05]  /*64e0*/  BSYNC.RECONVERGENT B0 ;  /* 0x0000000000007941 */ /* 0x000fea0003800200 */
.L_x_4087:
[----:B------:R-:W-:-:S04]  /*64f0*/  SHF.R.U32.HI R5, RZ, 0x18, R5 ;  /* 0x00000018ff057819 */ /* 0x000fc80000011605 */
[----:B------:R-:W-:-:S05]  /*6500*/  LOP3.LUT R5, R0, 0x80, R5, 0xf8, !PT ;  /* 0x0000008000057812 */ /* 0x000fca00078ef805 */
[----:B------:R2:W-:Y:S01]  /*6510*/  STG.E.U8 desc[UR36][R2.64], R5 ;  /* 0x0000000502007986 */ /* 0x0005e2000c101124 */
[----:B------:R-:W-:Y:S05]  /*6520*/  BRA `(.L_x_4060) ;  /* 0x00000000000c7947 */ /* 0x000fea0003800000 */
.L_x_4081:
[----:B------:R-:W-:-:S05]  /*6530*/  HADD2.F32 R0, -RZ, R25.H0_H0 ;  /* 0x20000019ff007230 */ /* 0x000fca0000004100 */
[----:B------:R-:W-:-:S05]  /*6540*/  F2FP.BF16.F32.PACK_AB R0, RZ, R0 ;  /* 0x00000000ff00723e */ /* 0x000fca00000010ff */
[----:B------:R4:W-:Y:S02]  /*6550*/  STG.E.U16 desc[UR36][R2.64], R0 ;  /* 0x0000000002007986 */ /* 0x0009e4000c101524 */
.L_x_4060:
        /* <DEDUP_REMOVED lines=25> */
.L_x_4093:
[----:B------:R-:W-:-:S06]  /*66f0*/  HADD2.F32 R5, -RZ, R24.H0_H0 ;  /* 0x20000018ff057230 */ /* 0x000fcc0000004100 */
[----:B------:R-:W0:Y:S02]  /*6700*/  F2I.S64.TRUNC R4, R5 ;  /* 0x0000000500047311 */ /* 0x000e24000020d900 */
[----:B0-----:R4:W-:Y:S01]  /*6710*/  STG.E.U8 desc[UR36][R2.64], R4 ;  /* 0x0000000402007986 */ /* 0x0019e2000c101124 */
[----:B------:R-:W-:Y:S05]  /*6720*/  BRA `(.L_x_4095) ;  /* 0x0000000c006c7947 */ /* 0x000fea0003800000 */
.L_x_4092:
        /* <DEDUP_REMOVED lines=10> */
.L_x_4097:
[----:B------:R-:W-:-:S04]  /*67d0*/  HADD2.F32 R24, -RZ, R24.H0_H0 ;  /* 0x20000018ff187230 */ /* 0x000fc80000004100 */
[----:B------:R-:W0:Y:S02]  /*67e0*/  F2I.FTZ.TRUNC.NTZ R5, R24 ;  /* 0x0000001800057305 */ /* 0x000e24000021f100 */
[----:B0-----:R2:W-:Y:S01]  /*67f0*/  STG.E desc[UR36][R2.64], R5 ;  /* 0x0000000502007986 */ /* 0x0015e2000c101924 */
[----:B------:R-:W-:Y:S05]  /*6800*/  BRA `(.L_x_4095) ;  /* 0x0000000c00347947 */ /* 0x000fea0003800000 */
.L_x_4096:
[----:B------:R-:W-:-:S04]  /*6810*/  HADD2.F32 R24, -RZ, R24.H0_H0 ;  /* 0x20000018ff187230 */ /* 0x000fc80000004100 */
[----:B------:R-:W0:Y:S02]  /*6820*/  F2I.FTZ.TRUNC.NTZ R5, R24 ;  /* 0x0000001800057305 */ /* 0x000e24000021f100 */
[----:B0-----:R0:W-:Y:S01]  /*6830*/  STG.E.U16 desc[UR36][R2.64], R5 ;  /* 0x0000000502007986 */ /* 0x0011e2000c101524 */
[----:B------:R-:W-:Y:S05]  /*6840*/  BRA `(.L_x_4095) ;  /* 0x0000000c00247947 */ /* 0x000fea0003800000 */
.L_x_4091:
        /* <DEDUP_REMOVED lines=9> */
.L_x_4099:
[----:B------:R0:W-:Y:S01]  /*68e0*/  STG.E.U16 desc[UR36][R2.64], R24 ;  /* 0x0000001802007986 */ /* 0x0001e2000c101524 */
[----:B------:R-:W-:Y:S05]  /*68f0*/  BRA `(.L_x_4095) ;  /* 0x0000000800f87947 */ /* 0x000fea0003800000 */
.L_x_4098:
        /* <DEDUP_REMOVED lines=10> */
.L_x_4101:
[----:B------:R-:W-:-:S05]  /*69a0*/  HADD2.F32 R0, -RZ, R24.H0_H0 ;  /* 0x20000018ff007230 */ /* 0x000fca0000004100 */
[----:B------:R-:W-:-:S04]  /*69b0*/  F2FP.F16.F32.PACK_AB R0, RZ, R0 ;  /* 0x00000000ff00723e */ /* 0x000fc800000000ff */
[----:B------:R-:W-:-:S05]  /*69c0*/  PRMT R0, R0, 0x5410, RZ ;  /* 0x0000541000007816 */ /* 0x000fca00000000ff */
[----:B------:R0:W-:Y:S01]  /*69d0*/  STG.E desc[UR36][R2.64], R0 ;  /* 0x0000000002007986 */ /* 0x0001e2000c101924 */
[----:B------:R-:W-:Y:S05]  /*69e0*/  BRA `(.L_x_4095) ;  /* 0x0000000800bc7947 */ /* 0x000fea0003800000 */
.L_x_4100:
[----:B------:R-:W-:-:S05]  /*69f0*/  HADD2.F32 R4, -RZ, R24.H0_H0 ;  /* 0x20000018ff047230 */ /* 0x000fca0000004100 */
[----:B------:R-:W-:-:S06]  /*6a00*/  FMUL.FTZ R4, R4, 1 ;  /* 0x3f80000004047820 */ /* 0x000fcc0000410000 */
[----:B------:R-:W0:Y:S02]  /*6a10*/  F2F.F64.F32 R4, R4 ;  /* 0x0000000400047310 */ /* 0x000e240000201800 */
[----:B0-----:R0:W-:Y:S01]  /*6a20*/  STG.E.64 desc[UR36][R2.64], R4 ;  /* 0x0000000402007986 */ /* 0x0011e2000c101b24 */
[----:B------:R-:W-:Y:S05]  /*6a30*/  BRA `(.L_x_4095) ;  /* 0x0000000800a87947 */ /* 0x000fea0003800000 */
.L_x_4090:
        /* <DEDUP_REMOVED lines=14> */
.L_x_4105:
        /* <DEDUP_REMOVED lines=18> */
.L_x_4108:
[----:B------:R-:W-:-:S04]  /*6c40*/  SHF.R.U32.HI R5, RZ, 0x18, R5 ;  /* 0x00000018ff057819 */ /* 0x000fc80000011605 */
[----:B------:R-:W-:-:S07]  /*6c50*/  LOP3.LUT R0, R0, 0x80, R5, 0xf8, !PT ;  /* 0x0000008000007812 */ /* 0x000fce00078ef805 */
.L_x_4107:
[----:B------:R-:W-:Y:S05]  /*6c60*/  BSYNC.RECONVERGENT B0 ;  /* 0x0000000000007941 */ /* 0x000fea0003800200 */
.L_x_4106:
[----:B------:R0:W-:Y:S01]  /*6c70*/  STG.E.U8 desc[UR36][R2.64], R0 ;  /* 0x0000000002007986 */ /* 0x0001e2000c101124 */
[----:B------:R-:W-:Y:S05]  /*6c80*/  BRA `(.L_x_4095) ;  /* 0x0000000800147947 */ /* 0x000fea0003800000 */
.L_x_4104:
        /* <DEDUP_REMOVED lines=18> */
.L_x_4111:
[----:B------:R-:W-:-:S04]  /*6db0*/  SHF.R.U32.HI R5, RZ, 0x18, R5 ;  /* 0x00000018ff057819 */ /* 0x000fc80000011605 */
[----:B------:R-:W-:-:S07]  /*6dc0*/  LOP3.LUT R0, R0, 0x80, R5, 0xf8, !PT ;  /* 0x0000008000007812 */ /* 0x000fce00078ef805 */
.L_x_4110:
[----:B------:R-:W-:Y:S05]  /*6dd0*/  BSYNC.RECONVERGENT B0 ;  /* 0x0000000000007941 */ /* 0x000fea0003800200 */
.L_x_4109:
[----:B------:R0:W-:Y:S01]  /*6de0*/  STG.E.U8 desc[UR36][R2.64], R0 ;  /* 0x0000000002007986 */ /* 0x0001e2000c101124 */
[----:B------:R-:W-:Y:S05]  /*6df0*/  BRA `(.L_x_4095) ;  /* 0x0000000400b87947 */ /* 0x000fea0003800000 */
.L_x_4103:
        /* <DEDUP_REMOVED lines=22> */
.L_x_4113:
[----:B------:R-:W-:-:S06]  /*6f60*/  HADD2.F32 R4, -RZ, R24.H0_H0 ;  /* 0x20000018ff047230 */ /* 0x000fcc0000004100 */
[----:B------:R-:W0:Y:S02]  /*6f70*/  F2I.U64.TRUNC R4, R4 ;  /* 0x0000000400047311 */ /* 0x000e24000020d800 */
[----:B0-----:R0:W-:Y:S01]  /*6f80*/  STG.E.64 desc[UR36][R2.64], R4 ;  /* 0x0000000402007986 */ /* 0x0011e2000c101b24 */
[----:B------:R-:W-:Y:S05]  /*6f90*/  BRA `(.L_x_4095) ;  /* 0x0000000400507947 */ /* 0x000fea0003800000 */
.L_x_4112:
[----:B------:R-:W-:-:S04]  /*6fa0*/  HADD2.F32 R24, -RZ, R24.H0_H0 ;  /* 0x20000018ff187230 */ /* 0x000fc80000004100 */
[----:B------:R-:W0:Y:S02]  /*6fb0*/  F2I.FTZ.U32.TRUNC.NTZ R5, R24 ;  /* 0x0000001800057305 */ /* 0x000e24000021f000 */
[----:B0-----:R0:W-:Y:S01]  /*6fc0*/  STG.E desc[UR36][R2.64], R5 ;  /* 0x0000000502007986 */ /* 0x0011e2000c101924 */
[----:B------:R-:W-:Y:S05]  /*6fd0*/  BRA `(.L_x_4095) ;  /* 0x0000000400407947 */ /* 0x000fea0003800000 */
.L_x_4102:
        /* <DEDUP_REMOVED lines=11> */
.L_x_4115:
[----:B------:R-:W-:Y:S01]  /*7090*/  HADD2.F32 R24, -RZ, R24.H0_H0 ;  /* 0x20000018ff187230 */ /* 0x000fe20000004100 */
[----:B------:R-:W-:-:S04]  /*70a0*/  CS2R R6, SRZ ;  /* 0x0000000000067805 */ /* 0x000fc8000001ff00 */
[----:B------:R-:W-:-:S06]  /*70b0*/  FMUL.FTZ R4, R24, 1 ;  /* 0x3f80000018047820 */ /* 0x000fcc0000410000 */
[----:B------:R-:W0:Y:S02]  /*70c0*/  F2F.F64.F32 R4, R4 ;  /* 0x0000000400047310 */ /* 0x000e240000201800 */
[----:B0-----:R0:W-:Y:S01]  /*70d0*/  STG.E.128 desc[UR36][R2.64], R4 ;  /* 0x0000000402007986 */ /* 0x0011e2000c101d24 */
[----:B------:R-:W-:Y:S05]  /*70e0*/  BRA `(.L_x_4095) ;  /* 0x0000000000fc7947 */ /* 0x000fea0003800000 */
.L_x_4114:
[----:B------:R-:W-:-:S13]  /*70f0*/  ISETP.NE.AND P0, PT, R0, 0xf, PT ;  /* 0x0000000f0000780c */ /* 0x000fda0003f05270 */
[----:B------:R-:W-:Y:S05]  /*7100*/  @!P0 BRA `(.L_x_4116) ;  /* 0x0000000000e88947 */ /* 0x000fea0003800000 */
[----:B------:R-:W-:-:S13]  /*7110*/  ISETP.NE.AND P0, PT, R0, 0x17, PT ;  /* 0x000000170000780c */ /* 0x000fda0003f05270 */
[----:B------:R-:W-:Y:S05]  /*7120*/  @!P0 BRA `(.L_x_4117) ;  /* 0x0000000000908947 */ /* 0x000fea0003800000 */
[----:B------:R-:W-:-:S13]  /*7130*/  ISETP.NE.AND P0, PT, R0, 0x18, PT ;  /* 0x000000180000780c */ /* 0x000fda0003f05270 */
[----:B------:R-:W-:Y:S05]  /*7140*/  @!P0 BRA `(.L_x_4118) ;  /* 0x0000000000448947 */ /* 0x000fea0003800000 */
.L_x_4094:
        /* <DEDUP_REMOVED lines=16> */
.L_x_4119:
[----:B------:R-:W-:Y:S05]  /*7250*/  BRA `(.L_x_4095) ;  /* 0x0000000000a07947 */ /* 0x000fea0003800000 */
.L_x_4118:
        /* <DEDUP_REMOVED lines=13> */
.L_x_4121:
[----:B------:R-:W-:Y:S05]  /*7330*/  BSYNC.RECONVERGENT B0 ;  /* 0x0000000000007941 */ /* 0x000fea0003800200 */
.L_x_4120:
[----:B------:R-:W-:-:S05]  /*7340*/  LOP3.LUT R5, R0, 0x80, R5, 0xf8, !PT ;  /* 0x0000008000057812 */ /* 0x000fca00078ef805 */
[----:B------:R0:W-:Y:S01]  /*7350*/  STG.E.U8 desc[UR36][R2.64], R5 ;  /* 0x0000000502007986 */ /* 0x0001e2000c101124 */
[----:B------:R-:W-:Y:S05]  /*7360*/  BRA `(.L_x_4095) ;  /* 0x00000000005c7947 */ /* 0x000fea0003800000 */
.L_x_4117:
        /* <DEDUP_REMOVED lines=12> */
.L_x_4123:
[----:B------:R-:W-:Y:S01]  /*7430*/  IMAD.MOV.U32 R0, RZ, RZ, 0x7f ;  /* 0x0000007fff007424 */ /* 0x000fe200078e00ff */
[----:B------:R-:W-:-:S04]  /*7440*/  ISETP.GT.U32.AND P0, PT, R4, 0x7f800000, PT ;  /* 0x7f8000000400780c */ /* 0x000fc80003f04070 */
[----:B------:R-:W-:-:S09]  /*7450*/  SEL R0, R0, 0x7c, P0 ;  /* 0x0000007c00007807 */ /* 0x000fd20000000000 */
.L_x_4124:
[----:B------:R-:W-:Y:S05]  /*7460*/  BSYNC.RECONVERGENT B0 ;  /* 0x0000000000007941 */ /* 0x000fea0003800200 */
.L_x_4122:
[----:B------:R-:W-:-:S04]  /*7470*/  SHF.R.U32.HI R5, RZ, 0x18, R5 ;  /* 0x00000018ff057819 */ /* 0x000fc80000011605 */
[----:B------:R-:W-:-:S05]  /*7480*/  LOP3.LUT R5, R0, 0x80, R5, 0xf8, !PT ;  /* 0x0000008000057812 */ /* 0x000fca00078ef805 */
[----:B------:R0:W-:Y:S01]  /*7490*/  STG.E.U8 desc[UR36][R2.64], R5 ;  /* 0x0000000502007986 */ /* 0x0001e2000c101124 */
[----:B------:R-:W-:Y:S05]  /*74a0*/  BRA `(.L_x_4095) ;  /* 0x00000000000c7947 */ /* 0x000fea0003800000 */
.L_x_4116:
[----:B------:R-:W-:-:S05]  /*74b0*/  HADD2.F32 R0, -RZ, R24.H0_H0 ;  /* 0x20000018ff007230 */ /* 0x000fca0000004100 */
[----:B------:R-:W-:-:S05]  /*74c0*/  F2FP.BF16.F32.PACK_AB R0, RZ, R0 ;  /* 0x00000000ff00723e */ /* 0x000fca00000010ff */
[----:B------:R0:W-:Y:S02]  /*74d0*/  STG.E.U16 desc[UR36][R2.64], R0 ;  /* 0x0000000002007986 */ /* 0x0001e4000c101524 */
.L_x_4095:
[----:B------:R-:W-:-:S07]  /*74e0*/  VIADD R19, R19, 0x80 ;  /* 0x0000008013137836 */ /* 0x000fce0000000000 */
.L_x_4054:
[----:B------:R-:W-:Y:S05]  /*74f0*/  BSYNC.RECONVERGENT B6 ;  /* 0x0000000000067941 */ /* 0x000fea0003800200 */
.L_x_4053:
        /* <DEDUP_REMOVED lines=23> */
.L_x_4128:
[----:B------:R-:W-:-:S06]  /*7670*/  HADD2.F32 R5, -RZ, R23.H0_H0 ;  /* 0x20000017ff057230 */ /* 0x000fcc0000004100 */
[----:B------:R-:W0:Y:S02]  /*7680*/  F2I.S64.TRUNC R4, R5 ;  /* 0x0000000500047311 */ /* 0x000e24000020d900 */
[----:B0-----:R-:W-:Y:S01]  /*7690*/  STG.E.U8 desc[UR36][R2.64], R4 ;  /* 0x0000000402007986 */ /* 0x001fe2000c101124 */
[----:B------:R-:W-:Y:S05]  /*76a0*/  EXIT ;  /* 0x000000000000794d */ /* 0x000fea0003800000 */
.L_x_4127:
        /* <DEDUP_REMOVED lines=10> */
.L_x_4131:
[----:B------:R-:W-:-:S06]  /*7750*/  HADD2.F32 R23, -RZ, R23.H0_H0 ;  /* 0x20000017ff177230 */ /* 0x000fcc0000004100 */
[----:B------:R-:W0:Y:S02]  /*7760*/  F2I.FTZ.TRUNC.NTZ R23, R23 ;  /* 0x0000001700177305 */ /* 0x000e24000021f100 */
[----:B0-----:R-:W-:Y:S01]  /*7770*/  STG.E desc[UR36][R2.64], R23 ;  /* 0x0000001702007986 */ /* 0x001fe2000c101924 */
[----:B------:R-:W-:Y:S05]  /*7780*/  EXIT ;  /* 0x000000000000794d */ /* 0x000fea0003800000 */
.L_x_4130:
[----:B------:R-:W-:-:S06]  /*7790*/  HADD2.F32 R23, -RZ, R23.H0_H0 ;  /* 0x20000017ff177230 */ /* 0x000fcc0000004100 */
[----:B------:R-:W0:Y:S02]  /*77a0*/  F2I.FTZ.TRUNC.NTZ R23, R23 ;  /* 0x0000001700177305 */ /* 0x000e24000021f100 */
[----:B0-----:R-:W-:Y:S01]  /*77b0*/  STG.E.U16 desc[UR36][R2.64], R23 ;  /* 0x0000001702007986 */ /* 0x001fe2000c101524 */
[----:B------:R-:W-:Y:S05]  /*77c0*/  EXIT ;  /* 0x000000000000794d */ /* 0x000fea0003800000 */
.L_x_4126:
        /* <DEDUP_REMOVED lines=9> */
.L_x_4133:
[----:B------:R-:W-:Y:S01]  /*7860*/  STG.E.U16 desc[UR36][R2.64], R23 ;  /* 0x0000001702007986 */ /* 0x000fe2000c101524 */
[----:B------:R-:W-:Y:S05]  /*7870*/  EXIT ;  /* 0x000000000000794d */ /* 0x000fea0003800000 */
.L_x_4132:
        /* <DEDUP_REMOVED lines=10> */
.L_x_4135:
[----:B------:R-:W-:-:S05]  /*7920*/  HADD2.F32 R0, -RZ, R23.H0_H0 ;  /* 0x20000017ff007230 */ /* 0x000fca0000004100 */
[----:B------:R-:W-:-:S04]  /*7930*/  F2FP.F16.F32.PACK_AB R0, RZ, R0 ;  /* 0x00000000ff00723e */ /* 0x000fc800000000ff */
[----:B------:R-:W-:-:S05]  /*7940*/  PRMT R0, R0, 0x5410, RZ ;  /* 0x0000541000007816 */ /* 0x000fca00000000ff */
[----:B------:R-:W-:Y:S01]  /*7950*/  STG.E desc[UR36][R2.64], R0 ;  /* 0x0000000002007986 */ /* 0x000fe2000c101924 */
[----:B------:R-:W-:Y:S05]  /*7960*/  EXIT ;  /* 0x000000000000794d */ /* 0x000fea0003800000 */
.L_x_4134:
[----:B------:R-:W-:-:S05]  /*7970*/  HADD2.F32 R4, -RZ, R23.H0_H0 ;  /* 0x20000017ff047230 */ /* 0x000fca0000004100 */
[----:B------:R-:W-:-:S06]  /*7980*/  FMUL.FTZ R4, R4, 1 ;  /* 0x3f80000004047820 */ /* 0x000fcc0000410000 */
[----:B------:R-:W0:Y:S02]  /*7990*/  F2F.F64.F32 R4, R4 ;  /* 0x0000000400047310 */ /* 0x000e240000201800 */
[----:B0-----:R-:W-:Y:S01]  /*79a0*/  STG.E.64 desc[UR36][R2.64], R4 ;  /* 0x0000000402007986 */ /* 0x001fe2000c101b24 */
[----:B------:R-:W-:Y:S05]  /*79b0*/  EXIT ;  /* 0x000000000000794d */ /* 0x000fea0003800000 */
.L_x_4125:
        /* <DEDUP_REMOVED lines=14> */
.L_x_4139:
        /* <DEDUP_REMOVED lines=18> */
.L_x_4142:
[----:B------:R-:W-:-:S04]  /*7bc0*/  SHF.R.U32.HI R5, RZ, 0x18, R5 ;  /* 0x00000018ff057819 */ /* 0x000fc80000011605 */
[----:B------:R-:W-:-:S07]  /*7bd0*/  LOP3.LUT R0, R0, 0x80, R5, 0xf8, !PT ;  /* 0x0000008000007812 */ /* 0x000fce00078ef805 */
.L_x_4141:
[----:B------:R-:W-:Y:S05]  /*7be0*/  BSYNC.RECONVERGENT B0 ;  /* 0x0000000000007941 */ /* 0x000fea0003800200 */
.L_x_4140:
[----:B------:R-:W-:Y:S01]  /*7bf0*/  STG.E.U8 desc[UR36][R2.64], R0 ;  /* 0x0000000002007986 */ /* 0x000fe2000c101124 */
[----:B------:R-:W-:Y:S05]  /*7c00*/  EXIT ;  /* 0x000000000000794d */ /* 0x000fea0003800000 */
.L_x_4138:
        /* <DEDUP_REMOVED lines=18> */
.L_x_4145:
[----:B------:R-:W-:-:S04]  /*7d30*/  SHF.R.U32.HI R5, RZ, 0x18, R5 ;  /* 0x00000018ff057819 */ /* 0x000fc80000011605 */
[----:B------:R-:W-:-:S07]  /*7d40*/  LOP3.LUT R0, R0, 0x80, R5, 0xf8, !PT ;  /* 0x0000008000007812 */ /* 0x000fce00078ef805 */
.L_x_4144:
[----:B------:R-:W-:Y:S05]  /*7d50*/  BSYNC.RECONVERGENT B0 ;  /* 0x0000000000007941 */ /* 0x000fea0003800200 */
.L_x_4143:
[----:B------:R-:W-:Y:S01]  /*7d60*/  STG.E.U8 desc[UR36][R2.64], R0 ;  /* 0x0000000002007986 */ /* 0x000fe2000c101124 */
[----:B------:R-:W-:Y:S05]  /*7d70*/  EXIT ;  /* 0x000000000000794d */ /* 0x000fea0003800000 */
.L_x_4137:
        /* <DEDUP_REMOVED lines=22> */
.L_x_4147:
[----:B------:R-:W-:-:S06]  /*7ee0*/  HADD2.F32 R4, -RZ, R23.H0_H0 ;  /* 0x20000017ff047230 */ /* 0x000fcc0000004100 */
[----:B------:R-:W0:Y:S02]  /*7ef0*/  F2I.U64.TRUNC R4, R4 ;  /* 0x0000000400047311 */ /* 0x000e24000020d800 */
[----:B0-----:R-:W-:Y:S01]  /*7f00*/  STG.E.64 desc[UR36][R2.64], R4 ;  /* 0x0000000402007986 */ /* 0x001fe2000c101b24 */
[----:B------:R-:W-:Y:S05]  /*7f10*/  EXIT ;  /* 0x000000000000794d */ /* 0x000fea0003800000 */
.L_x_4146:
[----:B------:R-:W-:-:S06]  /*7f20*/  HADD2.F32 R23, -RZ, R23.H0_H0 ;  /* 0x20000017ff177230 */ /* 0x000fcc0000004100 */
[----:B------:R-:W0:Y:S02]  /*7f30*/  F2I.FTZ.U32.TRUNC.NTZ R23, R23 ;  /* 0x0000001700177305 */ /* 0x000e24000021f000 */
[----:B0-----:R-:W-:Y:S01]  /*7f40*/  STG.E desc[UR36][R2.64], R23 ;  /* 0x0000001702007986 */ /* 0x001fe2000c101924 */
[----:B------:R-:W-:Y:S05]  /*7f50*/  EXIT ;  /* 0x000000000000794d */ /* 0x000fea0003800000 */
.L_x_4136:
        /* <DEDUP_REMOVED lines=11> */
.L_x_4149:
[----:B------:R-:W-:Y:S01]  /*8010*/  HADD2.F32 R23, -RZ, R23.H0_H0 ;  /* 0x20000017ff177230 */ /* 0x000fe20000004100 */
[----:B------:R-:W-:-:S04]  /*8020*/  CS2R R6, SRZ ;  /* 0x0000000000067805 */ /* 0x000fc8000001ff00 */
[----:B------:R-:W-:-:S06]  /*8030*/  FMUL.FTZ R4, R23, 1 ;  /* 0x3f80000017047820 */ /* 0x000fcc0000410000 */
[----:B------:R-:W0:Y:S02]  /*8040*/  F2F.F64.F32 R4, R4 ;  /* 0x0000000400047310 */ /* 0x000e240000201800 */
[----:B0-----:R-:W-:Y:S01]  /*8050*/  STG.E.128 desc[UR36][R2.64], R4 ;  /* 0x0000000402007986 */ /* 0x001fe2000c101d24 */
[----:B------:R-:W-:Y:S05]  /*8060*/  EXIT ;  /* 0x000000000000794d */ /* 0x000fea0003800000 */
.L_x_4148:
[----:B------:R-:W-:-:S13]  /*8070*/  ISETP.NE.AND P0, PT, R0, 0xf, PT ;  /* 0x0000000f0000780c */ /* 0x000fda0003f05270 */
[----:B------:R-:W-:Y:S05]  /*8080*/  @!P0 BRA `(.L_x_4150) ;  /* 0x0000000000e88947 */ /* 0x000fea0003800000 */
[----:B------:R-:W-:-:S13]  /*8090*/  ISETP.NE.AND P0, PT, R0, 0x17, PT ;  /* 0x000000170000780c */ /* 0x000fda0003f05270 */
[----:B------:R-:W-:Y:S05]  /*80a0*/  @!P0 BRA `(.L_x_4151) ;  /* 0x0000000000908947 */ /* 0x000fea0003800000 */
[----:B------:R-:W-:-:S13]  /*80b0*/  ISETP.NE.AND P0, PT, R0, 0x18, PT ;  /* 0x000000180000780c */ /* 0x000fda0003f05270 */
[----:B------:R-:W-:Y:S05]  /*80c0*/  @!P0 BRA `(.L_x_4152) ;  /* 0x0000000000448947 */ /* 0x000fea0003800000 */
.L_x_4129:
        /* <DEDUP_REMOVED lines=16> */
.L_x_4153:
[----:B------:R-:W-:Y:S05]  /*81d0*/  EXIT ;  /* 0x000000000000794d */ /* 0x000fea0003800000 */
.L_x_4152:
        /* <DEDUP_REMOVED lines=13> */
.L_x_4155:
[----:B------:R-:W-:Y:S05]  /*82b0*/  BSYNC.RECONVERGENT B0 ;  /* 0x0000000000007941 */ /* 0x000fea0003800200 */
.L_x_4154:
[----:B------:R-:W-:-:S05]  /*82c0*/  LOP3.LUT R5, R0, 0x80, R5, 0xf8, !PT ;  /* 0x0000008000057812 */ /* 0x000fca00078ef805 */
[----:B------:R-:W-:Y:S01]  /*82d0*/  STG.E.U8 desc[UR36][R2.64], R5 ;  /* 0x0000000502007986 */ /* 0x000fe2000c101124 */
[----:B------:R-:W-:Y:S05]  /*82e0*/  EXIT ;  /* 0x000000000000794d */ /* 0x000fea0003800000 */
.L_x_4151:
        /* <DEDUP_REMOVED lines=12> */
.L_x_4157:
[----:B------:R-:W-:Y:S01]  /*83b0*/  IMAD.MOV.U32 R0, RZ, RZ, 0x7f ;  /* 0x0000007fff007424 */ /* 0x000fe200078e00ff */
[----:B------:R-:W-:-:S04]  /*83c0*/  ISETP.GT.U32.AND P0, PT, R4, 0x7f800000, PT ;  /* 0x7f8000000400780c */ /* 0x000fc80003f04070 */
[----:B------:R-:W-:-:S09]  /*83d0*/  SEL R0, R0, 0x7c, P0 ;  /* 0x0000007c00007807 */ /* 0x000fd20000000000 */
.L_x_4158:
[----:B------:R-:W-:Y:S05]  /*83e0*/  BSYNC.RECONVERGENT B0 ;  /* 0x0000000000007941 */ /* 0x000fea0003800200 */
.L_x_4156:
[----:B------:R-:W-:-:S04]  /*83f0*/  SHF.R.U32.HI R5, RZ, 0x18, R5 ;  /* 0x00000018ff057819 */ /* 0x000fc80000011605 */
[----:B------:R-:W-:-:S05]  /*8400*/  LOP3.LUT R5, R0, 0x80, R5, 0xf8, !PT ;  /* 0x0000008000057812 */ /* 0x000fca00078ef805 */
[----:B------:R-:W-:Y:S01]  /*8410*/  STG.E.U8 desc[UR36][R2.64], R5 ;  /* 0x0000000502007986 */ /* 0x000fe2000c101124 */
[----:B------:R-:W-:Y:S05]  /*8420*/  EXIT ;  /* 0x000000000000794d */ /* 0x000fea0003800000 */
.L_x_4150:
[----:B------:R-:W-:-:S05]  /*8430*/  HADD2.F32 R0, -RZ, R23.H0_H0 ;  /* 0x20000017ff007230 */ /* 0x000fca0000004100 */
[----:B------:R-:W-:-:S05]  /*8440*/  F2FP.BF16.F32.PACK_AB R0, RZ, R0 ;  /* 0x00000000ff00723e */ /* 0x000fca00000010ff */
[----:B------:R-:W-:Y:S01]  /*8450*/  STG.E.U16 desc[UR36][R2.64], R0 ;  /* 0x0000000002007986 */ /* 0x000fe2000c101524 */
[----:B------:R-:W-:Y:S05]  /*8460*/  EXIT ;  /* 0x000000000000794d */ /* 0x000fea0003800000 */
.L_x_4159:
        /* <DEDUP_REMOVED lines=9> */
.L_x_19445:


//--------------------- .text._ZN2at6native18elementwise_kernelILi128ELi4EZNS0_22gpu_kernel_impl_nocastINS0_13AUnaryFunctorIN3c104HalfES5_S5_NS0_15binary_internal10DivFunctorIS5_EEEEEEvRNS_18TensorIteratorBaseERKT_EUliE_EEviT1_ --------------------------
	.section	.text._ZN2at6native18elementwise_kernelILi128ELi4EZNS0_22gpu_kernel_impl_nocastINS0_13AUnaryFunctorIN3c104HalfES5_S5_NS0_15binary_internal10DivFunctorIS5_EEEEEEvRNS_18TensorIteratorBaseERKT_EUliE_EEviT1_,"ax",@progbits
	.align	128
        .global         _ZN2at6native18elementwise_kernelILi128ELi4EZNS0_22gpu_kernel_impl_nocastINS0_13AUnaryFunctorIN3c104HalfES5_S5_NS0_15binary_internal10DivFunctorIS5_EEEEEEvRNS_18TensorIteratorBaseERKT_EUliE_EEviT1_
        .type           _ZN2at6native18elementwise_kernelILi128ELi4EZNS0_22gpu_kernel_impl_nocastINS0_13AUnaryFunctorIN3c104HalfES5_S5_NS0_15binary_internal10DivFunctorIS5_EEEEEEvRNS_18TensorIteratorBaseERKT_EUliE_EEviT1_,@function
        .size           _ZN2at6native18elementwise_kernelILi128ELi4EZNS0_22gpu_kernel_impl_nocastINS0_13AUnaryFunctorIN3c104HalfES5_S5_NS0_15binary_internal10DivFunctorIS5_EEEEEEvRNS_18TensorIteratorBaseERKT_EUliE_EEviT1_,(.L_x_19446 - _ZN2at6native18elementwise_kernelILi128ELi4EZNS0_22gpu_kernel_impl_nocastINS0_13AUnaryFunctorIN3c104HalfES5_S5_NS0_15binary_internal10DivFunctorIS5_EEEEEEvRNS_18TensorIteratorBaseERKT_EUliE_EEviT1_)
        .other          _ZN2at6native18elementwise_kernelILi128ELi4EZNS0_22gpu_kernel_impl_nocastINS0_13AUnaryFunctorIN3c104HalfES5_S5_NS0_15binary_internal10DivFunctorIS5_EEEEEEvRNS_18TensorIteratorBaseERKT_EUliE_EEviT1_,@"STO_CUDA_ENTRY STV_DEFAULT"
_ZN2at6native18elementwise_kernelILi128ELi4EZNS0_22gpu_kernel_impl_nocastINS0_13AUnaryFunctorIN3c104HalfES5_S5_NS0_15binary_internal10DivFunctorIS5_EEEEEEvRNS_18TensorIteratorBaseERKT_EUliE_EEviT1_:
.text._ZN2at6native18elementwise_kernelILi128ELi4EZNS0_22gpu_kernel_impl_nocastINS0_13AUnaryFunctorIN3c104HalfES5_S5_NS0_15binary_internal10DivFunctorIS5_EEEEEEvRNS_18TensorIteratorBaseERKT_EUliE_EEviT1_:
        /* <DEDUP_REMOVED lines=21> */
[----:B0-----:R-:W-:-:S02]  /*0150*/  HADD2.F32 R0, -RZ, R0.H0_H0 ;  /* 0x20000000ff007230 */ /* 0x001fc40000004100 */
[----:B--2---:R-:W-:-:S04]  /*0160*/  HADD2.F32 R2, -RZ, R4.H0_H0 ;  /* 0x20000004ff027230 */ /* 0x004fc80000004100 */
[----:B------:R-:W0:Y:S02]  /*0170*/  MUFU.RCP R9, R2 ;  /* 0x0000000200097308 */ /* 0x000e240000001000 */
[----:B0-----:R-:W-:-:S05]  /*0180*/  FMUL.FTZ R0, R0, R9 ;  /* 0x0000000900007220 */ /* 0x001fca0000410000 */
[----:B------:R-:W-:-:S05]  /*0190*/  F2FP.F16.F32.PACK_AB R0, RZ, R0 ;  /* 0x00000000ff00723e */ /* 0x000fca00000000ff */
[----:B-1----:R0:W-:Y:S01]  /*01a0*/  STG.E.U16 desc[UR6][R6.64], R0 ;  /* 0x0000000006007986 */ /* 0x0021e2000c101506 */
[----:B------:R-:W-:Y:S05]  /*01b0*/  @P0 BRA `(.L_x_4164) ;  /* 0x0000000000680947 */ /* 0x000fea0003800000 */
[----:B------:R-:W1:Y:S02]  /*01c0*/  LDC.64 R4, c[0x0][0x588] ;  /* 0x00016200ff047b82 */ /* 0x000e640000000a00 */
[----:B-1----:R-:W2:Y:S06]  /*01d0*/  LDG.E.U16 R4, desc[UR6][R4.64] ;  /* 0x0000000604047981 */ /* 0x002eac000c1e1500 */
[----:B------:R-:W1:Y:S01]  /*01e0*/  LDC.U16 R2, c[0x0][0x592] ;  /* 0x00016480ff027b82 */ /* 0x000e620000000400 */
[----:B------:R-:W-:-:S07]  /*01f0*/  IADD3 R3, PT, PT, R3, 0x80, RZ ;  /* 0x0000008003037810 */ /* 0x000fce0007ffe0ff */
[----:B0-----:R-:W0:Y:S01]  /*0200*/  LDC.64 R6, c[0x0][0x580] ;  /* 0x00016000ff067b82 */ /* 0x001e220000000a00 */
[----:B-1----:R-:W-:Y:S02]  /*0210*/  HADD2.F32 R9, -RZ, R2.H0_H0 ;  /* 0x20000002ff097230 */ /* 0x002fe40000004100 */
[----:B--2---:R-:W-:-:S06]  /*0220*/  HADD2.F32 R0, -RZ, R4.H0_H0 ;  /* 0x20000004ff007230 */ /* 0x004fcc0000004100 */
[----:B------:R-:W1:Y:S02]  /*0230*/  MUFU.RCP R0, R0 ;  /* 0x0000000000007308 */ /* 0x000e640000001000 */
[----:B-1----:R-:W-:-:S05]  /*0240*/  FMUL.FTZ R2, R9, R0 ;  /* 0x0000000009027220 */ /* 0x002fca0000410000 */
[----:B------:R-:W-:-:S05]  /*0250*/  F2FP.F16.F32.PACK_AB R2, RZ, R2 ;  /* 0x00000002ff02723e */ /* 0x000fca00000000ff */
[----:B0-----:R0:W-:Y:S02]  /*0260*/  STG.E.U16 desc[UR6][R6.64], R2 ;  /* 0x0000000206007986 */ /* 0x0011e4000c101506 */
.L_x_4163:
[----:B------:R-:W-:-:S13]  /*0270*/  ISETP.GE.AND P0, PT, R3, UR4, PT ;  /* 0x0000000403007c0c */ /* 0x000fda000bf06270 */
[----:B------:R-:W-:Y:S05]  /*0280*/  @P0 BREAK.RELIABLE B1 ;  /* 0x0000000000010942 */ /* 0x000fea0003800100 */
[----:B------:R-:W-:Y:S05]  /*0290*/  @P0 BRA `(.L_x_4164) ;  /* 0x0000000000300947 */ /* 0x000fea0003800000 */
[----:B------:R-:W-:Y:S05]  /*02a0*/  BSYNC.RELIABLE B1 ;  /* 0x0000000000017941 */ /* 0x000fea0003800100 */
.L_x_4162:
[----:B------:R-:W1:Y:S02]  /*02b0*/  LDC.64 R4, c[0x0][0x588] ;  /* 0x00016200ff047b82 */ /* 0x000e640000000a00 */
[----:B-1----:R-:W2:Y:S06]  /*02c0*/  LDG.E.U16 R4, desc[UR6][R4.64] ;  /* 0x0000000604047981 */ /* 0x002eac000c1e1500 */
[----:B0-----:R-:W0:Y:S01]  /*02d0*/  LDC.U16 R2, c[0x0][0x592] ;  /* 0x00016480ff027b82 */ /* 0x001e220000000400 */
[----:B------:R-:W-:-:S07]  /*02e0*/  IADD3 R3, PT, PT, R3, 0x80, RZ ;  /* 0x0000008003037810 */ /* 0x000fce0007ffe0ff */
[----:B------:R-:W1:Y:S01]  /*02f0*/  LDC.64 R6, c[0x0][0x580] ;  /* 0x00016000ff067b82 */ /* 0x000e620000000a00 */
[----:B0-----:R-:W-:Y:S02]  /*0300*/  HADD2.F32 R9, -RZ, R2.H0_H0 ;  /* 0x20000002ff097230 */ /* 0x001fe40000004100 */
[----:B--2---:R-:W-:-:S06]  /*0310*/  HADD2.F32 R0, -RZ, R4.H0_H0 ;  /* 0x20000004ff007230 */ /* 0x004fcc0000004100 */
[----:B------:R-:W0:Y:S02]  /*0320*/  MUFU.RCP R0, R0 ;  /* 0x0000000000007308 */ /* 0x000e240000001000 */
[----:B0-----:R-:W-:-:S05]  /*0330*/  FMUL.FTZ R2, R9, R0 ;  /* 0x0000000009027220 */ /* 0x001fca0000410000 */
[----:B------:R-:W-:-:S05]  /*0340*/  F2FP.F16.F32.PACK_AB R2, RZ, R2 ;  /* 0x00000002ff02723e */ /* 0x000fca00000000ff */
[----:B-1----:R1:W-:Y:S02]  /*0350*/  STG.E.U16 desc[UR6][R6.64], R2 ;  /* 0x0000000206007986 */ /* 0x0023e4000c101506 */
.L_x_4164:
[----:B------:R-:W-:Y:S05]  /*0360*/  BSYNC.RECONVERGENT B0 ;  /* 0x0000000000007941 */ /* 0x000fea0003800200 */
.L_x_4161:
[----:B------:R-:W-:Y:S05]  /*0370*/  WARPSYNC.ALL ;  /* 0x0000000000007948 */ /* 0x000fea0003800000 */
[----:B------:R-:W-:-:S13]  /*0380*/  ISETP.GE.AND P0, PT, R3, UR4, PT ;  /* 0x0000000403007c0c */ /* 0x000fda000bf06270 */
[----:B------:R-:W-:Y:S05]  /*0390*/  @P0 EXIT ;  /* 0x000000000000094d */ /* 0x000fea0003800000 */
[----:B01----:R-:W0:Y:S02]  /*03a0*/  LDC.64 R2, c[0x0][0x588] ;  /* 0x00016200ff027b82 */ /* 0x003e240000000a00 */
[----:B0-----:R-:W2:Y:S06]  /*03b0*/  LDG.E.U16 R2, desc[UR6][R2.64] ;  /* 0x0000000602027981 */ /* 0x001eac000c1e1500 */
[----:B------:R-:W0:Y:S08]  /*03c0*/  LDC.U16 R6, c[0x0][0x592] ;  /* 0x00016480ff067b82 */ /* 0x000e300000000400 */
[----:B------:R-:W1:Y:S01]  /*03d0*/  LDC.64 R4, c[0x0][0x580] ;  /* 0x00016000ff047b82 */ /* 0x000e620000000a00 */
[----:B0-----:R-:W-:-:S02]  /*03e0*/  HADD2.F32 R7, -RZ, R6.H0_H0 ;  /* 0x20000006ff077230 */ /* 0x001fc40000004100 */
[----:B--2---:R-:W-:-:S06]  /*03f0*/  HADD2.F32 R0, -RZ, R2.H0_H0 ;  /* 0x20000002ff007230 */ /* 0x004fcc0000004100 */
[----:B------:R-:W0:Y:S02]  /*0400*/  MUFU.RCP R0, R0 ;  /* 0x0000000000007308 */ /* 0x000e240000001000 */
[----:B0-----:R-:W-:-:S05]  /*0410*/  FMUL.FTZ R6, R7, R0 ;  /* 0x0000000007067220 */ /* 0x001fca0000410000 */
[----:B------:R-:W-:-:S05]  /*0420*/  F2FP.F16.F32.PACK_AB R6, RZ, R6 ;  /* 0x00000006ff06723e */ /* 0x000fca00000000ff */
[----:B-1----:R-:W-:Y:S01]  /*0430*/  STG.E.U16 desc[UR6][R4.64], R6 ;  /* 0x0000000604007986 */ /* 0x002fe2000c101506 */
[----:B------:R-:W-:Y:S05]  /*0440*/  EXIT ;  /* 0x000000000000794d */ /* 0x000fea0003800000 */
.L_x_4160:
        /* <DEDUP_REMOVED lines=306> */
.L_x_4168:
[----:B------:R-:W0:Y:S02]  /*1770*/  LDCU.128 UR8, c[0x0][0x580] ;  /* 0x0000b000ff0877ac */ /* 0x000e240008000c00 */
[----:B0-----:R-:W-:-:S04]  /*1780*/  IADD3 R6, P0, PT, R4, UR10, RZ ;  /* 0x0000000a04067c10 */ /* 0x001fc8000ff1e0ff */
[----:B------:R-:W-:-:S05]  /*1790*/  IADD3.X R7, PT, PT, RZ, UR11, RZ, P0, !PT ;  /* 0x0000000bff077c10 */ /* 0x000fca00087fe4ff */
[----:B------:R-:W2:Y:S01]  /*17a0*/  LDG.E.U16 R6, desc[UR6][R6.64] ;  /* 0x0000000606067981 */ /* 0x000ea2000c1e1500 */
[----:B------:R-:W0:Y:S01]  /*17b0*/  LDC.U16 R4, c[0x0][0x592] ;  /* 0x00016480ff047b82 */ /* 0x000e220000000400 */
[----:B------:R-:W-:Y:S01]  /*17c0*/  IADD3 R3, PT, PT, R3, 0x80, RZ ;  /* 0x0000008003037810 */ /* 0x000fe20007ffe0ff */
[----:B0-----:R-:W-:Y:S01]  /*17d0*/  HADD2.F32 R9, -RZ, R4.H0_H0 ;  /* 0x20000004ff097230 */ /* 0x001fe20000004100 */
[----:B------:R-:W-:-:S04]  /*17e0*/  IADD3 R4, P0, PT, R5, UR8, RZ ;  /* 0x0000000805047c10 */ /* 0x000fc8000ff1e0ff */
[----:B------:R-:W-:Y:S02]  /*17f0*/  IADD3.X R5, PT, PT, RZ, UR9, RZ, P0, !PT ;  /* 0x00000009ff057c10 */ /* 0x000fe400087fe4ff */
[----:B------:R-:W-:-:S13]  /*1800*/  ISETP.GE.AND P0, PT, R3, UR4, PT ;  /* 0x0000000403007c0c */ /* 0x000fda000bf06270 */
[----:B------:R-:W-:Y:S05]  /*1810*/  @P0 BREAK.RELIABLE B1 ;  /* 0x0000000000010942 */ /* 0x000fea0003800100 */
[----:B--2---:R-:W-:-:S06]  /*1820*/  HADD2.F32 R8, -RZ, R6.H0_H0 ;  /* 0x20000006ff087230 */ /* 0x004fcc0000004100 */
[----:B------:R-:W0:Y:S02]  /*1830*/  MUFU.RCP R8, R8 ;  /* 0x0000000800087308 */ /* 0x000e240000001000 */
[----:B0-----:R-:W-:-:S05]  /*1840*/  FMUL.FTZ R9, R9, R8 ;  /* 0x0000000809097220 */ /* 0x001fca0000410000 */
[----:B------:R-:W-:-:S05]  /*1850*/  F2FP.F16.F32.PACK_AB R9, RZ, R9 ;  /* 0x00000009ff09723e */ /* 0x000fca00000000ff */
[----:B------:R0:W-:Y:S01]  /*1860*/  STG.E.U16 desc[UR6][R4.64], R9 ;  /* 0x0000000904007986 */ /* 0x0001e2000c101506 */
        /* <DEDUP_REMOVED lines=299> */
.L_x_4170:
[----:B------:R-:W0:Y:S02]  /*2b20*/  LDCU.128 UR8, c[0x0][0x580] ;  /* 0x0000b000ff0877ac */ /* 0x000e240008000c00 */
[----:B0-----:R-:W-:-:S05]  /*2b30*/  IADD3 R6, P0, PT, R4, UR10, RZ ;  /* 0x0000000a04067c10 */ /* 0x001fca000ff1e0ff */
[----:B------:R-:W-:-:S05]  /*2b40*/  IMAD.X R7, RZ, RZ, UR11, P0 ;  /* 0x0000000bff077e24 */ /* 0x000fca00080e06ff */
[----:B------:R-:W2:Y:S01]  /*2b50*/  LDG.E.U16 R6, desc[UR6][R6.64] ;  /* 0x0000000606067981 */ /* 0x000ea2000c1e1500 */
[----:B------:R-:W0:Y:S01]  /*2b60*/  LDC.U16 R4, c[0x0][0x592] ;  /* 0x00016480ff047b82 */ /* 0x000e220000000400 */
[----:B------:R-:W-:Y:S01]  /*2b70*/  IADD3 R3, PT, PT, R3, 0x80, RZ ;  /* 0x0000008003037810 */ /* 0x000fe20007ffe0ff */
[----:B0-----:R-:W-:Y:S01]  /*2b80*/  HADD2.F32 R9, -RZ, R4.H0_H0 ;  /* 0x20000004ff097230 */ /* 0x001fe20000004100 */
[----:B------:R-:W-:-:S04]  /*2b90*/  IADD3 R4, P0, PT, R5, UR8, RZ ;  /* 0x0000000805047c10 */ /* 0x000fc8000ff1e0ff */
[----:B------:R-:W-:Y:S01]  /*2ba0*/  IADD3.X R5, PT, PT, RZ, UR9, RZ, P0, !PT ;  /* 0x00000009ff057c10 */ /* 0x000fe200087fe4ff */
[----:B--2---:R-:W-:-:S06]  /*2bb0*/  HADD2.F32 R8, -RZ, R6.H0_H0 ;  /* 0x20000006ff087230 */ /* 0x004fcc0000004100 */
[----:B------:R-:W0:Y:S02]  /*2bc0*/  MUFU.RCP R8, R8 ;  /* 0x0000000800087308 */ /* 0x000e240000001000 */
[----:B0-----:R-:W-:-:S05]  /*2bd0*/  FMUL.FTZ R9, R9, R8 ;  /* 0x0000000809097220 */ /* 0x001fca0000410000 */
[----:B------:R-:W-:-:S05]  /*2be0*/  F2FP.F16.F32.PACK_AB R9, RZ, R9 ;  /* 0x00000009ff09723e */ /* 0x000fca00000000ff */
[----:B------:R0:W-:Y:S02]  /*2bf0*/  STG.E.U16 desc[UR6][R4.64], R9 ;  /* 0x0000000904007986 */ /* 0x0001e4000c101506 */
.L_x_4167:
[----:B------:R-:W-:-:S13]  /*2c00*/  ISETP.GE.AND P0, PT, R3, UR4, PT ;  /* 0x0000000403007c0c */ /* 0x000fda000bf06270 */
[----:B------:R-:W-:Y:S05]  /*2c10*/  @P0 BREAK.RELIABLE B1 ;  /* 0x0000000000010942 */ /* 0x000fea0003800100 */
[----:B------:R-:W-:Y:S05]  /*2c20*/  @P0 BRA `(.L_x_4169) ;  /* 0x0000001000e40947 */ /* 0x000fea0003800000 */
[----:B------:R-:W-:Y:S05]  /*2c30*/  BSYNC.RELIABLE B1 ;  /* 0x0000000000017941 */ /* 0x000fea0003800100 */
.L_x_4166:
        /* <DEDUP_REMOVED lines=298> */
.L_x_4171:
        /* <DEDUP_REMOVED lines=14> */
.L_x_4169:
[----:B------:R-:W-:Y:S05]  /*3fc0*/  BSYNC.RECONVERGENT B0 ;  /* 0x0000000000007941 */ /* 0x000fea0003800200 */
.L_x_4165:
        /* <DEDUP_REMOVED lines=301> */
.L_x_4172:
[----:B------:R-:W0:Y:S02]  /*52a0*/  LDCU.128 UR8, c[0x0][0x580] ;  /* 0x0000b000ff0877ac */ /* 0x000e240008000c00 */
[----:B0-----:R-:W-:-:S04]  /*52b0*/  IADD3 R4, P0, PT, R2, UR10, RZ ;  /* 0x0000000a02047c10 */ /* 0x001fc8000ff1e0ff */
[----:B------:R-:W-:-:S05]  /*52c0*/  IADD3.X R5, PT, PT, RZ, UR11, RZ, P0, !PT ;  /* 0x0000000bff057c10 */ /* 0x000fca00087fe4ff */
[----:B------:R-:W2:Y:S01]  /*52d0*/  LDG.E.U16 R4, desc[UR6][R4.64] ;  /* 0x0000000604047981 */ /* 0x000ea2000c1e1500 */
[----:B------:R-:W0:Y:S02]  /*52e0*/  LDC.U16 R2, c[0x0][0x592] ;  /* 0x00016480ff027b82 */ /* 0x000e240000000400 */
[----:B0-----:R-:W-:Y:S01]  /*52f0*/  HADD2.F32 R7, -RZ, R2.H0_H0 ;  /* 0x20000002ff077230 */ /* 0x001fe20000004100 */
[----:B------:R-:W-:-:S04]  /*5300*/  IADD3 R2, P0, PT, R3, UR8, RZ ;  /* 0x0000000803027c10 */ /* 0x000fc8000ff1e0ff */
[----:B------:R-:W-:Y:S01]  /*5310*/  IADD3.X R3, PT, PT, RZ, UR9, RZ, P0, !PT ;  /* 0x00000009ff037c10 */ /* 0x000fe200087fe4ff */
[----:B--2---:R-:W-:-:S06]  /*5320*/  HADD2.F32 R0, -RZ, R4.H0_H0 ;  /* 0x20000004ff007230 */ /* 0x004fcc0000004100 */
[----:B------:R-:W0:Y:S02]  /*5330*/  MUFU.RCP R0, R0 ;  /* 0x0000000000007308 */ /* 0x000e240000001000 */
[----:B0-----:R-:W-:-:S05]  /*5340*/  FMUL.FTZ R6, R7, R0 ;  /* 0x0000000007067220 */ /* 0x001fca0000410000 */
[----:B------:R-:W-:-:S05]  /*5350*/  F2FP.F16.F32.PACK_AB R6, RZ, R6 ;  /* 0x00000006ff06723e */ /* 0x000fca00000000ff */
[----:B------:R-:W-:Y:S01]  /*5360*/  STG.E.U16 desc[UR6][R2.64], R6 ;  /* 0x0000000602007986 */ /* 0x000fe2000c101506 */
[----:B------:R-:W-:Y:S05]  /*5370*/  EXIT ;  /* 0x000000000000794d */ /* 0x000fea0003800000 */
.L_x_4173:
        /* <DEDUP_REMOVED lines=16> */
.L_x_19446:


//--------------------- .text._ZN2at6native27unrolled_elementwise_kernelINS0_13AUnaryFunctorIN3c104HalfES4_S4_NS0_15binary_internal10DivFunctorIS4_EEEESt5arrayIPcLm2EELi4E23TrivialOffsetCalculatorILi1EjESD_NS0_6memory15LoadWithoutCastENSE_16StoreWithoutCastEEEviT_T0_T2_T3_T4_T5_ --------------------------
	.section	.text._ZN2at6native27unrolled_elementwise_kernelINS0_13AUnaryFunctorIN3c104HalfES4_S4_NS0_15binary_internal10DivFunctorIS4_EEEESt5arrayIPcLm2EELi4E23TrivialOffsetCalculatorILi1EjESD_NS0_6memory15LoadWithoutCastENSE_16StoreWithoutCastEEEviT_T0_T2_T3_T4_T5_,"ax",@progbits
	.align	128
        .global         _ZN2at6native27unrolled_elementwise_kernelINS0_13AUnaryFunctorIN3c104HalfES4_S4_NS0_15binary_internal10DivFunctorIS4_EEEESt5arrayIPcLm2EELi4E23TrivialOffsetCalculatorILi1EjESD_NS0_6memory15LoadWithoutCastENSE_16StoreWithoutCastEEEviT_T0_T2_T3_T4_T5_
        .type           _ZN2at6native27unrolled_elementwise_kernelINS0_13AUnaryFunctorIN3c104HalfES4_S4_NS0_15binary_internal10DivFunctorIS4_EEEESt5arrayIPcLm2EELi4E23TrivialOffsetCalculatorILi1EjESD_NS0_6memory15LoadWithoutCastENSE_16StoreWithoutCastEEEviT_T0_T2_T3_T4_T5_,@function
        .size           _ZN2at6native27unrolled_elementwise_kernelINS0_13AUnaryFunctorIN3c104HalfES4_S4_NS0_15binary_internal10DivFunctorIS4_EEEESt5arrayIPcLm2EELi4E23TrivialOffsetCalculatorILi1EjESD_NS0_6memory15LoadWithoutCastENSE_16StoreWithoutCastEEEviT_T0_T2_T3_T4_T5_,(.L_x_19447 - _ZN2at6native27unrolled_elementwise_kernelINS0_13AUnaryFunctorIN3c104HalfES4_S4_NS0_15binary_internal10DivFunctorIS4_EEEESt5arrayIPcLm2EELi4E23TrivialOffsetCalculatorILi1EjESD_NS0_6memory15LoadWithoutCastENSE_16StoreWithoutCastEEEviT_T0_T2_T3_T4_T5_)
        .other          _ZN2at6native27unrolled_elementwise_kernelINS0_13AUnaryFunctorIN3c104HalfES4_S4_NS0_15binary_internal10DivFunctorIS4_EEEESt5arrayIPcLm2EELi4E23TrivialOffsetCalculatorILi1EjESD_NS0_6memory15LoadWithoutCastENSE_16StoreWithoutCastEEEviT_T0_T2_T3_T4_T5_,@"STO_CUDA_ENTRY STV_DEFAULT"
_ZN2at6native27unrolled_elementwise_kernelINS0_13AUnaryFunctorIN3c104HalfES4_S4_NS0_15binary_internal10DivFunctorIS4_EEEESt5arrayIPcLm2EELi4E23TrivialOffsetCalculatorILi1EjESD_NS0_6memory15LoadWithoutCastENSE_16StoreWithoutCastEEEviT_T0_T2_T3_T4_T5_:
.text._ZN2at6native27unrolled_elementwise_kernelINS0_13AUnaryFunctorIN3c104HalfES4_S4_NS0_15binary_internal10DivFunctorIS4_EEEESt5arrayIPcLm2EELi4E23TrivialOffsetCalculatorILi1EjESD_NS0_6memory15LoadWithoutCastENSE_16StoreWithoutCastEEEviT_T0_T2_T3_T4_T5_:
        /* <DEDUP_REMOVED lines=20> */
[----:B------:R-:W-:Y:S01]  /*0140*/  @!P2 IMAD R17, R0, 0x200, R7 ;  /* 0x000002000011a824 */ /* 0x000fe200078e0207 */
[----:B------:R-:W-:Y:S01]  /*0150*/  PRMT R10, RZ, 0x7610, R10 ;  /* 0x00007610ff0a7816 */ /* 0x000fe2000000000a */
[----:B--2---:R-:W-:-:S04]  /*0160*/  @!P1 IMAD.WIDE.U32 R8, R19, 0x2, R8 ;  /* 0x0000000213089825 */ /* 0x004fc800078e0008 */
[----:B0-----:R-:W-:Y:S01]  /*0170*/  @!P2 IMAD.WIDE.U32 R16, R17, 0x2, R12 ;  /* 0x000000021110a825 */ /* 0x001fe200078e000c */
[----:B------:R-:W-:-:S04]  /*0180*/  PRMT R12, RZ, 0x7610, R12 ;  /* 0x00007610ff0c7816 */ /* 0x000fc8000000000c */
[----:B------:R0:W2:Y:S04]  /*0190*/  @!P2 LDG.E.U16 R10, desc[UR4][R16.64] ;  /* 0x00000004100aa981 */ /* 0x0000a8000c1e1500 */
[----:B------:R1:W4:Y:S01]  /*01a0*/  @!P1 LDG.E.U16 R12, desc[UR4][R8.64] ;  /* 0x00000004080c9981 */ /* 0x000322000c1e1500 */
[----:B------:R-:W-:-:S04]  /*01b0*/  @!P2 IADD3 R7, PT, PT, R7, 0x80, RZ ;  /* 0x000000800707a810 */ /* 0x000fc80007ffe0ff */
[-C--:B------:R-:W-:Y:S02]  /*01c0*/  ISETP.GE.AND P0, PT, R7, R2.reuse, PT ;  /* 0x000000020700720c */ /* 0x080fe40003f06270 */
[----:B------:R-:W-:-:S11]  /*01d0*/  ISETP.GE.AND P1, PT, R3, R2, PT ;  /* 0x000000020300720c */ /* 0x000fd60003f26270 */
[----:B------:R-:W1:Y:S01]  /*01e0*/  @!P0 LDC.64 R18, c[0x0][0x390] ;  /* 0x0000e400ff128b82 */ /* 0x000e620000000a00 */
[----:B------:R-:W-:Y:S01]  /*01f0*/  IADD3 R13, PT, PT, R3, 0x100, RZ ;  /* 0x00000100030d7810 */ /* 0x000fe20007ffe0ff */
[----:B------:R-:W-:-:S06]  /*0200*/  @!P0 IMAD R7, R0, 0x200, R7 ;  /* 0x0000020000078824 */ /* 0x000fcc00078e0207 */
[----:B0-----:R-:W0:Y:S01]  /*0210*/  @!P1 LDC.U16 R17, c[0x0][0x386] ;  /* 0x0000e180ff119b82 */ /* 0x001e220000000400 */
[----:B------:R-:W-:-:S07]  /*0220*/  ISETP.GE.AND P3, PT, R13, R2, PT ;  /* 0x000000020d00720c */ /* 0x000fce0003f66270 */
[----:B-1----:R-:W1:Y:S01]  /*0230*/  @!P1 LDC.64 R8, c[0x0][0x388] ;  /* 0x0000e200ff089b82 */ /* 0x002e620000000a00 */
[----:B------:R-:W-:-:S04]  /*0240*/  @!P0 IMAD.WIDE.U32 R14, R7, 0x2, R18 ;  /* 0x00000002070e8825 */ /* 0x000fc800078e0012 */
[----:B------:R-:W-:Y:S01]  /*0250*/  VIADD R19, R3, 0x80 ;  /* 0x0000008003137836 */ /* 0x000fe20000000000 */
[----:B------:R-:W-:-:S04]  /*0260*/  PRMT R7, RZ, 0x7610, R7 ;  /* 0x00007610ff077816 */ /* 0x000fc80000000007 */
[----:B------:R-:W-:Y:S02]  /*0270*/  ISETP.GE.AND P2, PT, R19, R2, PT ;  /* 0x000000021300720c */ /* 0x000fe40003f46270 */
[----:B------:R0:W5:Y:S01]  /*0280*/  @!P0 LDG.E.U16 R7, desc[UR4][R14.64] ;  /* 0x000000040e078981 */ /* 0x000162000c1e1500 */
[----:B------:R-:W4:Y:S10]  /*0290*/  @!P3 LDC.U16 R18, c[0x0][0x386] ;  /* 0x0000e180ff12bb82 */ /* 0x000f340000000400 */
[----:B0-----:R-:W0:Y:S01]  /*02a0*/  @!P2 LDC.U16 R15, c[0x0][0x386] ;  /* 0x0000e180ff0fab82 */ /* 0x001e220000000400 */
[----:B------:R-:W-:Y:S01]  /*02b0*/  BSSY.RECONVERGENT B0, `(.L_x_4174) ;  /* 0x0000024000007945 */ /* 0x000fe20003800200 */
[----:B0-----:R-:W-:-:S02]  /*02c0*/  @!P2 HADD2.F32 R15, -RZ, R15.H0_H0 ;  /* 0x2000000fff0fa230 */ /* 0x001fc40000004100 */
[----:B---3--:R-:W-:-:S04]  /*02d0*/  @!P1 HADD2.F32 R13, -RZ, R11.H0_H0 ;  /* 0x2000000bff0d9230 */ /* 0x008fc80000004100 */
[----:B------:R0:W3:Y:S01]  /*02e0*/  @!P1 MUFU.RCP R16, R13 ;  /* 0x0000000d00109308 */ /* 0x0000e20000001000 */
[----:B------:R-:W-:-:S04]  /*02f0*/  IADD3 R11, PT, PT, R3, 0x180, RZ ;  /* 0x00000180030b7810 */ /* 0x000fc80007ffe0ff */
[----:B------:R-:W-:Y:S01]  /*0300*/  ISETP.GE.AND P0, PT, R11, R2, PT ;  /* 0x000000020b00720c */ /* 0x000fe20003f06270 */
[----:B------:R-:W-:Y:S02]  /*0310*/  @!P1 HADD2.F32 R11, -RZ, R17.H0_H0 ;  /* 0x20000011ff0b9230 */ /* 0x000fe40000004100 */
[----:B0-----:R-:W-:-:S03]  /*0320*/  @!P1 IMAD R13, R0, 0x200, R3 ;  /* 0x00000200000d9824 */ /* 0x001fc600078e0203 */
[----:B---3--:R-:W-:Y:S01]  /*0330*/  @!P1 FMUL.FTZ R11, R11, R16 ;  /* 0x000000100b0b9220 */ /* 0x008fe20000410000 */
[----:B-1----:R-:W-:-:S04]  /*0340*/  @!P1 IMAD.WIDE.U32 R8, R13, 0x2, R8 ;  /* 0x000000020d089825 */ /* 0x002fc800078e0008 */
[----:B------:R-:W-:-:S04]  /*0350*/  @!P1 F2FP.F16.F32.PACK_AB R6, RZ, R11 ;  /* 0x0000000bff06923e */ /* 0x000fc800000000ff */
[----:B------:R-:W-:Y:S01]  /*0360*/  PRMT R13, R6, 0x7610, R13 ;  /* 0x00007610060d7816 */ /* 0x000fe2000000000d */
[----:B--2---:R-:W-:Y:S02]  /*0370*/  @!P3 HADD2.F32 R14, -RZ, R10.H0_H0 ;  /* 0x2000000aff0eb230 */ /* 0x004fe40000004100 */
[----:B----4-:R-:W-:-:S04]  /*0380*/  @!P2 HADD2.F32 R12, -RZ, R12.H0_H0 ;  /* 0x2000000cff0ca230 */ /* 0x010fc80000004100 */
[----:B------:R-:W0:Y:S01]  /*0390*/  @!P3 MUFU.RCP R14, R14 ;  /* 0x0000000e000eb308 */ /* 0x000e220000001000 */
[----:B------:R-:W1:Y:S01]  /*03a0*/  @!P0 LDC.U16 R10, c[0x0][0x386] ;  /* 0x0000e180ff0a8b82 */ /* 0x000e620000000400 */
[----:B------:R2:W-:Y:S01]  /*03b0*/  @!P1 STG.E.U16 desc[UR4][R8.64], R13 ;  /* 0x0000000d08009986 */ /* 0x0005e2000c101504 */
[----:B------:R-:W-:-:S05]  /*03c0*/  @!P1 MOV R3, R19 ;  /* 0x0000001300039202 */ /* 0x000fca0000000f00 */
[----:B------:R-:W3:Y:S01]  /*03d0*/  @!P2 MUFU.RCP R12, R12 ;  /* 0x0000000c000ca308 */ /* 0x000ee20000001000 */
[----:B------:R-:W-:Y:S01]  /*03e0*/  ISETP.GE.AND P4, PT, R3, R2, PT ;  /* 0x000000020300720c */ /* 0x000fe20003f86270 */
[----:B------:R-:W-:-:S05]  /*03f0*/  @!P3 HADD2.F32 R11, -RZ, R18.H0_H0 ;  /* 0x20000012ff0bb230 */ /* 0x000fca0000004100 */
[----:B0-----:R-:W-:Y:S01]  /*0400*/  @!P3 FMUL.FTZ R11, R11, R14 ;  /* 0x0000000e0b0bb220 */ /* 0x001fe20000410000 */
[----:B---3--:R-:W-:-:S04]  /*0410*/  @!P2 FMUL.FTZ R6, R15, R12 ;  /* 0x0000000c0f06a220 */ /* 0x008fc80000410000 */
[----:B------:R-:W-:Y:S02]  /*0420*/  @!P3 F2FP.F16.F32.PACK_AB R4, RZ, R11 ;  /* 0x0000000bff04b23e */ /* 0x000fe400000000ff */
[----:B------:R-:W-:Y:S01]  /*0430*/  @!P2 F2FP.F16.F32.PACK_AB R5, RZ, R6 ;  /* 0x00000006ff05a23e */ /* 0x000fe200000000ff */
[----:B--2---:R-:W-:Y:S06]  /*0440*/  @P4 BRA `(.L_x_4175) ;  /* 0x0000000000284947 */ /* 0x004fec0003800000 */
        /* <DEDUP_REMOVED lines=10> */
.L_x_4175:
[----:B------:R-:W-:Y:S05]  /*04f0*/  BSYNC.RECONVERGENT B0 ;  /* 0x0000000000007941 */ /* 0x000fea0003800200 */
.L_x_4174:
[----:B-----5:R-:W-:Y:S01]  /*0500*/  @!P0 HADD2.F32 R7, -RZ, R7.H0_H0 ;  /* 0x20000007ff078230 */ /* 0x020fe20000004100 */
[----:B------:R-:W-:-:S03]  /*0510*/  ISETP.GE.AND P1, PT, R3, R2, PT ;  /* 0x000000020300720c */ /* 0x000fc60003f26270 */
[----:B------:R2:W3:Y:S10]  /*0520*/  @!P0 MUFU.RCP R2, R7 ;  /* 0x0000000700028308 */ /* 0x0004f40000001000 */
[----:B--2---:R-:W-:Y:S05]  /*0530*/  @P1 EXIT ;  /* 0x000000000000194d */ /* 0x004fea0003800000 */
[----:B0-----:R-:W0:Y:S01]  /*0540*/  LDC.64 R4, c[0x0][0x388] ;  /* 0x0000e200ff047b82 */ /* 0x001e220000000a00 */
[----:B-1----:R-:W-:Y:S01]  /*0550*/  @!P0 HADD2.F32 R7, -RZ, R10.H0_H0 ;  /* 0x2000000aff078230 */ /* 0x002fe20000004100 */
[----:B------:R-:W-:-:S04]  /*0560*/  LEA R3, R0, R3, 0x9 ;  /* 0x0000000300037211 */ /* 0x000fc800078e48ff */
[----:B---3--:R-:W-:-:S05]  /*0570*/  @!P0 FMUL.FTZ R2, R7, R2 ;  /* 0x0000000207028220 */ /* 0x008fca0000410000 */
[----:B------:R-:W-:Y:S01]  /*0580*/  @!P0 F2FP.F16.F32.PACK_AB R6, RZ, R2 ;  /* 0x00000002ff06823e */ /* 0x000fe200000000ff */
[----:B0-----:R-:W-:-:S05]  /*0590*/  IMAD.WIDE.U32 R2, R3, 0x2, R4 ;  /* 0x0000000203027825 */ /* 0x001fca00078e0004 */
[----:B------:R-:W-:Y:S01]  /*05a0*/  STG.E.U16 desc[UR4][R2.64], R6 ;  /* 0x0000000602007986 */ /* 0x000fe2000c101504 */
[----:B------:R-:W-:Y:S05]  /*05b0*/  EXIT ;  /* 0x000000000000794d */ /* 0x000fea0003800000 */
.L_x_4176:
        /* <DEDUP_REMOVED lines=12> */
.L_x_19447:


//--------------------- .text._ZN2at6native29vectorized_elementwise_kernelILi2ENS0_13AUnaryFunctorIN3c104HalfES4_S4_NS0_15binary_internal10DivFunctorIS4_EEEESt5arrayIPcLm2EEEEviT0_T1_ --------------------------
	.section	.text._ZN2at6native29vectorized_elementwise_kernelILi2ENS0_13AUnaryFunctorIN3c104HalfES4_S4_NS0_15binary_internal10DivFunctorIS4_EEEESt5arrayIPcLm2EEEEviT0_T1_,"ax",@progbits
	.align	128
        .global         _ZN2at6native29vectorized_elementwise_kernelILi2ENS0_13AUnaryFunctorIN3c104HalfES4_S4_NS0_15binary_internal10DivFunctorIS4_EEEESt5arrayIPcLm2EEEEviT0_T1_
        .type           _ZN2at6native29vectorized_elementwise_kernelILi2ENS0_13AUnaryFunctorIN3c104HalfES4_S4_NS0_15binary_internal10DivFunctorIS4_EEEESt5arrayIPcLm2EEEEviT0_T1_,@function
        .size           _ZN2at6native29vectorized_elementwise_kernelILi2ENS0_13AUnaryFunctorIN3c104HalfES4_S4_NS0_15binary_internal10DivFunctorIS4_EEEESt5arrayIPcLm2EEEEviT0_T1_,(.L_x_19448 - _ZN2at6native29vectorized_elementwise_kernelILi2ENS0_13AUnaryFunctorIN3c104HalfES4_S4_NS0_15binary_internal10DivFunctorIS4_EEEESt5arrayIPcLm2EEEEviT0_T1_)
        .other          _ZN2at6native29vectorized_elementwise_kernelILi2ENS0_13AUnaryFunctorIN3c104HalfES4_S4_NS0_15binary_internal10DivFunctorIS4_EEEESt5arrayIPcLm2EEEEviT0_T1_,@"STO_CUDA_ENTRY STV_DEFAULT"
_ZN2at6native29vectorized_elementwise_kernelILi2ENS0_13AUnaryFunctorIN3c104HalfES4_S4_NS0_15binary_internal10DivFunctorIS4_EEEESt5arrayIPcLm2EEEEviT0_T1_:
.text._ZN2at6native29vectorized_elementwise_kernelILi2ENS0_13AUnaryFunctorIN3c104HalfES4_S4_NS0_15binary_internal10DivFunctorIS4_EEEESt5arrayIPcLm2EEEEviT0_T1_:
        /* <DEDUP_REMOVED lines=13> */
[----:B------:R-:W0:Y:S01]  /*00d0*/  @!P5 LDC.64 R16, c[0x0][0x390] ;  /* 0x0000e400ff10db82 */ /* 0x000e220000000a00 */
[----:B------:R-:W-:-:S03]  /*00e0*/  @!P5 IADD3 R21, PT, PT, R0, R3, RZ ;  /* 0x000000030015d210 */ /* 0x000fc60007ffe0ff */
[----:B------:R-:W-:-:S13]  /*00f0*/  ISETP.GE.U32.AND P0, PT, R11, R2, PT ;  /* 0x000000020b00720c */ /* 0x000fda0003f06070 */
[----:B------:R-:W-:Y:S02]  /*0100*/  @!P0 IADD3 R25, PT, PT, R0, R11, RZ ;  /* 0x0000000b00198210 */ /* 0x000fe40007ffe0ff */
[----:B------:R-:W-:-:S04]  /*0110*/  @!P0 IADD3 R11, PT, PT, R11, 0x80, RZ ;  /* 0x000000800b0b8810 */ /* 0x000fc80007ffe0ff */
[----:B------:R-:W-:Y:S01]  /*0120*/  ISETP.GE.U32.AND P6, PT, R11, R2, PT ;  /* 0x000000020b00720c */ /* 0x000fe20003fc6070 */
[----:B0-----:R-:W-:Y:S01]  /*0130*/  @!P5 IMAD.WIDE.U32 R16, R21, 0x2, R16 ;  /* 0x000000021510d825 */ /* 0x001fe200078e0010 */
[----:B------:R-:W-:-:S06]  /*0140*/  PRMT R21, RZ, 0x7610, R21 ;  /* 0x00007610ff157816 */ /* 0x000fcc0000000015 */
[----:B------:R-:W2:Y:S05]  /*0150*/  @!P5 LDG.E.U16 R21, desc[UR4][R16.64] ;  /* 0x000000041015d981 */ /* 0x000eaa000c1e1500 */
[----:B------:R-:W-:Y:S01]  /*0160*/  @!P6 IMAD.IADD R27, R0, 0x1, R11 ;  /* 0x00000001001be824 */ /* 0x000fe200078e020b */
[----:B------:R-:W-:Y:S01]  /*0170*/  @!P6 IADD3 R11, PT, PT, R11, 0x80, RZ ;  /* 0x000000800b0be810 */ /* 0x000fe20007ffe0ff */
[----:B------:R-:W0:Y:S03]  /*0180*/  @!P6 LDC.64 R18, c[0x0][0x390] ;  /* 0x0000e400ff12eb82 */ /* 0x000e260000000a00 */
[----:B------:R-:W-:-:S13]  /*0190*/  ISETP.GE.U32.AND P1, PT, R11, R2, PT ;  /* 0x000000020b00720c */ /* 0x000fda0003f26070 */
[----:B------:R-:W-:Y:S01]  /*01a0*/  @!P1 IADD3 R23, PT, PT, R0, R11, RZ ;  /* 0x0000000b00179210 */ /* 0x000fe20007ffe0ff */
[----:B------:R-:W-:Y:S01]  /*01b0*/  @!P1 VIADD R11, R11, 0x80 ;  /* 0x000000800b0b9836 */ /* 0x000fe20000000000 */
[----:B------:R-:W1:Y:S04]  /*01c0*/  @!P1 LDC.64 R12, c[0x0][0x390] ;  /* 0x0000e400ff0c9b82 */ /* 0x000e680000000a00 */
[----:B------:R-:W-:Y:S01]  /*01d0*/  ISETP.GE.U32.AND P2, PT, R11, R2, PT ;  /* 0x000000020b00720c */ /* 0x000fe20003f46070 */
[----:B0-----:R-:W-:-:S05]  /*01e0*/  @!P6 IMAD.WIDE.U32 R18, R27, 0x2, R18 ;  /* 0x000000021b12e825 */ /* 0x001fca00078e0012 */
[----:B------:R0:W3:Y:S07]  /*01f0*/  @!P6 LDG.E.U16 R20, desc[UR4][R18.64] ;  /* 0x000000041214e981 */ /* 0x0000ee000c1e1500 */
[----:B------:R-:W-:Y:S01]  /*0200*/  @!P2 IADD3 R15, PT, PT, R0, R11, RZ ;  /* 0x0000000b000fa210 */ /* 0x000fe20007ffe0ff */
[----:B------:R-:W4:Y:S01]  /*0210*/  @!P2 LDC.64 R28, c[0x0][0x390] ;  /* 0x0000e400ff1cab82 */ /* 0x000f220000000a00 */
[----:B------:R-:W-:-:S04]  /*0220*/  @!P2 IADD3 R11, PT, PT, R11, 0x80, RZ ;  /* 0x000000800b0ba810 */ /* 0x000fc80007ffe0ff */
[----:B------:R-:W-:-:S13]  /*0230*/  ISETP.GE.U32.AND P3, PT, R11, R2, PT ;  /* 0x000000020b00720c */ /* 0x000fda0003f66070 */
[----:B------:R-:W-:Y:S01]  /*0240*/  @!P3 IMAD.IADD R26, R0, 0x1, R11 ;  /* 0x00000001001ab824 */ /* 0x000fe200078e020b */
[----:B------:R-:W-:Y:S01]  /*0250*/  @!P3 IADD3 R11, PT, PT, R11, 0x80, RZ ;  /* 0x000000800b0bb810 */ /* 0x000fe20007ffe0ff */
[----:B0-----:R-:W0:Y:S03]  /*0260*/  @!P3 LDC.64 R18, c[0x0][0x390] ;  /* 0x0000e400ff12bb82 */ /* 0x001e260000000a00 */
[----:B------:R-:W-:Y:S01]  /*0270*/  ISETP.GE.U32.AND P4, PT, R11, R2, PT ;  /* 0x000000020b00720c */ /* 0x000fe20003f86070 */
[----:B-1----:R-:W-:-:S12]  /*0280*/  @!P1 IMAD.WIDE.U32 R12, R23, 0x2, R12 ;  /* 0x00000002170c9825 */ /* 0x002fd800078e000c */
[----:B------:R-:W-:Y:S01]  /*0290*/  @!P4 IMAD.IADD R27, R0, 0x1, R11 ;  /* 0x00000001001bc824 */ /* 0x000fe200078e020b */
[----:B------:R-:W-:Y:S01]  /*02a0*/  @!P4 IADD3 R11, PT, PT, R11, 0x80, RZ ;  /* 0x000000800b0bc810 */ /* 0x000fe20007ffe0ff */
[----:B------:R-:W1:Y:S03]  /*02b0*/  @!P4 LDC.64 R16, c[0x0][0x390] ;  /* 0x0000e400ff10cb82 */ /* 0x000e660000000a00 */
[----:B------:R-:W-:Y:S02]  /*02c0*/  ISETP.GE.U32.AND P5, PT, R11, R2, PT ;  /* 0x000000020b00720c */ /* 0x000fe40003fa6070 */
[----:B------:R-:W-:Y:S01]  /*02d0*/  PRMT R23, RZ, 0x7610, R23 ;  /* 0x00007610ff177816 */ /* 0x000fe20000000017 */
[----:B----4-:R-:W-:-:S05]  /*02e0*/  @!P2 IMAD.WIDE.U32 R28, R15, 0x2, R28 ;  /* 0x000000020f1ca825 */ /* 0x010fca00078e001c */
[----:B------:R4:W5:Y:S05]  /*02f0*/  @!P1 LDG.E.U16 R23, desc[UR4][R12.64] ;  /* 0x000000040c179981 */ /* 0x00096a000c1e1500 */
[----:B------:R-:W0:Y:S08]  /*0300*/  @!P5 LDC.64 R14, c[0x0][0x390] ;  /* 0x0000e400ff0edb82 */ /* 0x000e300000000a00 */
[----:B----4-:R-:W4:Y:S01]  /*0310*/  @!P0 LDC.64 R12, c[0x0][0x390] ;  /* 0x0000e400ff0c8b82 */ /* 0x010f220000000a00 */
[----:B------:R-:W-:Y:S01]  /*0320*/  PRMT R24, RZ, 0x7610, R24 ;  /* 0x00007610ff187816 */ /* 0x000fe20000000018 */
[----:B-1----:R-:W-:Y:S01]  /*0330*/  @!P4 IMAD.WIDE.U32 R16, R27, 0x2, R16 ;  /* 0x000000021b10c825 */ /* 0x002fe200078e0010 */
[----:B------:R-:W-:-:S03]  /*0340*/  PRMT R27, RZ, 0x7610, R27 ;  /* 0x00007610ff1b7816 */ /* 0x000fc6000000001b */
[----:B0-----:R-:W-:Y:S01]  /*0350*/  @!P3 IMAD.WIDE.U32 R18, R26, 0x2, R18 ;  /* 0x000000021a12b825 */ /* 0x001fe200078e0012 */
[----:B------:R-:W-:Y:S01]  /*0360*/  PRMT R26, RZ, 0x7610, R26 ;  /* 0x00007610ff1a7816 */ /* 0x000fe2000000001a */
[----:B------:R-:W5:Y:S01]  /*0370*/  @!P2 LDG.E.U16 R24, desc[UR4][R28.64] ;  /* 0x000000041c18a981 */ /* 0x000f62000c1e1500 */
[----:B------:R-:W-:-:S03]  /*0380*/  @!P5 IADD3 R11, PT, PT, R0, R11, RZ ;  /* 0x0000000b000bd210 */ /* 0x000fc60007ffe0ff */
[----:B------:R-:W5:Y:S04]  /*0390*/  @!P4 LDG.E.U16 R27, desc[UR4][R16.64] ;  /* 0x00000004101bc981 */ /* 0x000f68000c1e1500 */
[----:B------:R0:W5:Y:S01]  /*03a0*/  @!P3 LDG.E.U16 R26, desc[UR4][R18.64] ;  /* 0x00000004121ab981 */ /* 0x000162000c1e1500 */
[----:B------:R-:W-:Y:S01]  /*03b0*/  @!P5 IMAD.WIDE.U32 R14, R11, 0x2, R14 ;  /* 0x000000020b0ed825 */ /* 0x000fe200078e000e */
[----:B------:R-:W-:-:S03]  /*03c0*/  PRMT R11, RZ, 0x7610, R11 ;  /* 0x00007610ff0b7816 */ /* 0x000fc6000000000b */
[----:B----4-:R-:W-:Y:S01]  /*03d0*/  @!P0 IMAD.WIDE.U32 R12, R25, 0x2, R12 ;  /* 0x00000002190c8825 */ /* 0x010fe200078e000c */
[----:B------:R-:W-:Y:S02]  /*03e0*/  PRMT R25, RZ, 0x7610, R25 ;  /* 0x00007610ff197816 */ /* 0x000fe40000000019 */
[----:B------:R-:W4:Y:S04]  /*03f0*/  @!P5 LDG.E.U16 R11, desc[UR4][R14.64] ;  /* 0x000000040e0bd981 */ /* 0x000f28000c1e1500 */
[----:B------:R1:W4:Y:S01]  /*0400*/  @!P0 LDG.E.U16 R25, desc[UR4][R12.64] ;  /* 0x000000040c198981 */ /* 0x000322000c1e1500 */
[----:B0-----:R-:W-:-:S05]  /*0410*/  VIADD R19, R3, 0x100 ;  /* 0x0000010003137836 */ /* 0x001fca0000000000 */
[-C--:B------:R-:W-:Y:S02]  /*0420*/  ISETP.GE.U32.AND P5, PT, R19, R2.reuse, PT ;  /* 0x000000021300720c */ /* 0x080fe40003fa6070 */
[----:B------:R-:W-:-:S11]  /*0430*/  ISETP.GE.U32.AND P0, PT, R3, R2, PT ;  /* 0x000000020300720c */ /* 0x000fd60003f06070 */
[----:B------:R-:W0:Y:S01]  /*0440*/  @!P5 LDC.U16 R18, c[0x0][0x386] ;  /* 0x0000e180ff12db82 */ /* 0x000e220000000400 */
[C---:B------:R-:W-:Y:S01]  /*0450*/  IADD3 R17, PT, PT, R3.reuse, 0x180, RZ ;  /* 0x0000018003117810 */ /* 0x040fe20007ffe0ff */
[----:B-1----:R-:W-:-:S03]  /*0460*/  VIADD R13, R3, 0x280 ;  /* 0x00000280030d7836 */ /* 0x002fc60000000000 */
[-C--:B------:R-:W-:Y:S02]  /*0470*/  ISETP.GE.U32.AND P1, PT, R17, R2.reuse, PT ;  /* 0x000000021100720c */ /* 0x080fe40003f26070 */
[----:B------:R-:W-:Y:S01]  /*0480*/  IADD3 R17, PT, PT, R3, 0x200, RZ ;  /* 0x0000020003117810 */ /* 0x000fe20007ffe0ff */
[----:B------:R-:W1:Y:S01]  /*0490*/  @!P0 LDC.U16 R28, c[0x0][0x386] ;  /* 0x0000e180ff1c8b82 */ /* 0x000e620000000400 */
[-C--:B------:R-:W-:Y:S02]  /*04a0*/  ISETP.GE.U32.AND P3, PT, R13, R2.reuse, PT ;  /* 0x000000020d00720c */ /* 0x080fe40003f66070 */
[----:B------:R-:W-:Y:S02]  /*04b0*/  ISETP.GE.U32.AND P2, PT, R17, R2, PT ;  /* 0x000000021100720c */ /* 0x000fe40003f46070 */
[----:B------:R-:W-:-:S04]  /*04c0*/  IADD3 R13, PT, PT, R3, 0x300, RZ ;  /* 0x00000300030d7810 */ /* 0x000fc80007ffe0ff */
[----:B------:R-:W-:Y:S01]  /*04d0*/  ISETP.GE.U32.AND P4, PT, R13, R2, PT ;  /* 0x000000020d00720c */ /* 0x000fe20003f86070 */
[----:B0-----:R-:W-:Y:S01]  /*04e0*/  @!P5 HADD2.F32 R17, -RZ, R18.H0_H0 ;  /* 0x20000012ff11d230 */ /* 0x001fe20000004100 */
[----:B------:R-:W-:-:S04]  /*04f0*/  IADD3 R13, PT, PT, R3, 0x380, RZ ;  /* 0x00000380030d7810 */ /* 0x000fc80007ffe0ff */
[----:B------:R-:W-:Y:S01]  /*0500*/  ISETP.GE.U32.AND P6, PT, R13, R2, PT ;  /* 0x000000020d00720c */ /* 0x000fe20003fc6070 */
[----:B-1----:R-:W-:Y:S01]  /*0510*/  @!P0 HADD2.F32 R28, -RZ, R28.H0_H0 ;  /* 0x2000001cff1c8230 */ /* 0x002fe20000004100 */
[----:B------:R-:W0:Y:S01]  /*0520*/  @!P1 LDC.U16 R19, c[0x0][0x386] ;  /* 0x0000e180ff139b82 */ /* 0x000e220000000400 */
[----:B------:R-:W-:Y:S01]  /*0530*/  @!P0 IADD3 R29, PT, PT, R0, R3, RZ ;  /* 0x00000003001d8210 */ /* 0x000fe20007ffe0ff */
[----:B------:R-:W-:Y:S04]  /*0540*/  BSSY.RECONVERGENT B0, `(.L_x_4178) ;  /* 0x000005f000007945 */ /* 0x000fe80003800200 */
[----:B------:R-:W-:Y:S01]  /*0550*/  BSSY.RELIABLE B1, `(.L_x_4179) ;  /* 0x0000057000017945 */ /* 0x000fe20003800100 */
[----:B0-----:R-:W-:Y:S02]  /*0560*/  @!P1 HADD2.F32 R19, -RZ, R19.H0_H0 ;  /* 0x20000013ff139230 */ /* 0x001fe40000004100 */
[----:B--2---:R-:W-:-:S06]  /*0570*/  @!P0 HADD2.F32 R15, -RZ, R21.H0_H0 ;  /* 0x20000015ff0f8230 */ /* 0x004fcc0000004100 */
[----:B------:R-:W-:Y:S01]  /*0580*/  @!P0 MUFU.RCP R15, R15 ;  /* 0x0000000f000f8308 */ /* 0x000fe20000001000 */
[----:B---3--:R-:W-:-:S07]  /*0590*/  @!P5 HADD2.F32 R20, -RZ, R20.H0_H0 ;  /* 0x20000014ff14d230 */ /* 0x008fce0000004100 */
[----:B------:R-:W0:Y:S02]  /*05a0*/  @!P5 MUFU.RCP R20, R20 ;  /* 0x000000140014d308 */ /* 0x000e240000001000 */
[----:B0-----:R-:W-:Y:S01]  /*05b0*/  @!P5 FMUL.FTZ R12, R17, R20 ;  /* 0x00000014110cd220 */ /* 0x001fe20000410000 */
[----:B------:R-:W-:-:S04]  /*05c0*/  VIADD R17, R3, 0x80 ;  /* 0x0000008003117836 */ /* 0x000fc80000000000 */
[----:B------:R-:W-:Y:S02]  /*05d0*/  @!P5 F2FP.F16.F32.PACK_AB R4, RZ, R12 ;  /* 0x0000000cff04d23e */ /* 0x000fe400000000ff */
[----:B------:R-:W-:Y:S01]  /*05e0*/  ISETP.GE.U32.AND P5, PT, R17, R2, PT ;  /* 0x000000021100720c */ /* 0x000fe20003fa6070 */
[----:B------:R-:W0:Y:S08]  /*05f0*/  @!P0 LDC.64 R12, c[0x0][0x388] ;  /* 0x0000e200ff0c8b82 */ /* 0x000e300000000a00 */
[----:B------:R-:W1:Y:S08]  /*0600*/  @!P2 LDC.U16 R21, c[0x0][0x386] ;  /* 0x0000e180ff15ab82 */ /* 0x000e700000000400 */
[----:B------:R-:W2:Y:S01]  /*0610*/  @!P3 LDC.U16 R20, c[0x0][0x386] ;  /* 0x0000e180ff14bb82 */ /* 0x000ea20000000400 */
[----:B-----5:R-:W-:-:S07]  /*0620*/  @!P1 HADD2.F32 R14, -RZ, R23.H0_H0 ;  /* 0x20000017ff0e9230 */ /* 0x020fce0000004100 */
[----:B------:R-:W3:Y:S01]  /*0630*/  @!P4 LDC.U16 R23, c[0x0][0x386] ;  /* 0x0000e180ff17cb82 */ /* 0x000ee20000000400 */
[----:B0-----:R-:W-:Y:S01]  /*0640*/  @!P0 IMAD.WIDE.U32 R12, R29, 0x2, R12 ;  /* 0x000000021d0c8825 */ /* 0x001fe200078e000c */
[----:B------:R-:W0:Y:S03]  /*0650*/  @!P1 MUFU.RCP R14, R14 ;  /* 0x0000000e000e9308 */ /* 0x000e260000001000 */
[----:B------:R-:W-:Y:S02]  /*0660*/  @!P2 HADD2.F32 R16, -RZ, R24.H0_H0 ;  /* 0x20000018ff10a230 */ /* 0x000fe40000004100 */
[----:B------:R-:W-:Y:S02]  /*0670*/  @!P4 HADD2.F32 R24, -RZ, R27.H0_H0 ;  /* 0x2000001bff18c230 */ /* 0x000fe40000004100 */
[----:B------:R-:W-:Y:S02]  /*0680*/  @!P0 FMUL.FTZ R27, R28, R15 ;  /* 0x0000000f1c1b8220 */ /* 0x000fe40000410000 */
[----:B------:R-:W5:Y:S01]  /*0690*/  @!P5 LDC.U16 R15, c[0x0][0x386] ;  /* 0x0000e180ff0fdb82 */ /* 0x000f620000000400 */
[----:B------:R-:W-:-:S07]  /*06a0*/  @!P3 HADD2.F32 R18, -RZ, R26.H0_H0 ;  /* 0x2000001aff12b230 */ /* 0x000fce0000004100 */
[----:B------:R-:W0:Y:S01]  /*06b0*/  @!P6 LDC.U16 R26, c[0x0][0x386] ;  /* 0x0000e180ff1aeb82 */ /* 0x000e220000000400 */
[----:B------:R-:W-:Y:S01]  /*06c0*/  @!P0 F2FP.F16.F32.PACK_AB R22, RZ, R27 ;  /* 0x0000001bff16823e */ /* 0x000fe200000000ff */
[----:B----4-:R-:W-:Y:S01]  /*06d0*/  @!P6 HADD2.F32 R11, -RZ, R11.H0_H0 ;  /* 0x2000000bff0be230 */ /* 0x010fe20000004100 */
[----:B------:R-:W4:Y:S02]  /*06e0*/  @!P2 MUFU.RCP R16, R16 ;  /* 0x000000100010a308 */ /* 0x000f240000001000 */
[----:B------:R-:W-:Y:S01]  /*06f0*/  PRMT R27, R22, 0x7610, R27 ;  /* 0x00007610161b7816 */ /* 0x000fe2000000001b */
[----:B------:R-:W-:Y:S01]  /*0700*/  @!P5 HADD2.F32 R25, -RZ, R25.H0_H0 ;  /* 0x20000019ff19d230 */ /* 0x000fe20000004100 */
[----:B------:R-:W-:-:S04]  /*0710*/  @!P0 MOV R3, R17 ;  /* 0x0000001100038202 */ /* 0x000fc80000000f00 */
[----:B------:R-:W4:Y:S01]  /*0720*/  @!P3 MUFU.RCP R18, R18 ;  /* 0x000000120012b308 */ /* 0x000f220000001000 */
[----:B------:R0:W-:Y:S07]  /*0730*/  @!P0 STG.E.U16 desc[UR4][R12.64], R27 ;  /* 0x0000001b0c008986 */ /* 0x0001ee000c101504 */
[----:B------:R-:W4:Y:S01]  /*0740*/  @!P4 MUFU.RCP R24, R24 ;  /* 0x000000180018c308 */ /* 0x000f220000001000 */
[----:B------:R-:W-:-:S07]  /*0750*/  ISETP.GE.U32.AND P0, PT, R3, R2, PT ;  /* 0x000000020300720c */ /* 0x000fce0003f06070 */
[----:B------:R-:W4:Y:S08]  /*0760*/  @!P6 MUFU.RCP R11, R11 ;  /* 0x0000000b000be308 */ /* 0x000f300000001000 */
[----:B------:R-:W4:Y:S01]  /*0770*/  @!P5 MUFU.RCP R22, R25 ;  /* 0x000000190016d308 */ /* 0x000f220000001000 */
[----:B-1----:R-:W-:Y:S02]  /*0780*/  @!P2 HADD2.F32 R21, -RZ, R21.H0_H0 ;  /* 0x20000015ff15a230 */ /* 0x002fe40000004100 */
[----:B--2---:R-:W-:-:S02]  /*0790*/  @!P3 HADD2.F32 R17, -RZ, R20.H0_H0 ;  /* 0x20000014ff11b230 */ /* 0x004fc40000004100 */
[----:B---3--:R-:W-:Y:S02]  /*07a0*/  @!P4 HADD2.F32 R23, -RZ, R23.H0_H0 ;  /* 0x20000017ff17c230 */ /* 0x008fe40000004100 */
[----:B0-----:R-:W-:Y:S02]  /*07b0*/  @!P6 HADD2.F32 R26, -RZ, R26.H0_H0 ;  /* 0x2000001aff1ae230 */ /* 0x001fe40000004100 */
[----:B-----5:R-:W-:Y:S02]  /*07c0*/  @!P5 HADD2.F32 R15, -RZ, R15.H0_H0 ;  /* 0x2000000fff0fd230 */ /* 0x020fe40000004100 */
[----:B------:R-:W-:Y:S01]  /*07d0*/  @!P1 FMUL.FTZ R14, R19, R14 ;  /* 0x0000000e130e9220 */ /* 0x000fe20000410000 */
[----:B----4-:R-:W-:Y:S01]  /*07e0*/  @!P2 FMUL.FTZ R16, R21, R16 ;  /* 0x000000101510a220 */ /* 0x010fe20000410000 */
[----:B------:R-:W-:Y:S01]  /*07f0*/  @!P3 FMUL.FTZ R18, R17, R18 ;  /* 0x000000121112b220 */ /* 0x000fe20000410000 */
[----:B------:R-:W-:Y:S01]  /*0800*/  @!P4 FMUL.FTZ R24, R23, R24 ;  /* 0x000000181718c220 */ /* 0x000fe20000410000 */
[----:B------:R-:W-:Y:S01]  /*0810*/  @!P6 FMUL.FTZ R11, R26, R11 ;  /* 0x0000000b1a0be220 */ /* 0x000fe20000410000 */
        /* <DEDUP_REMOVED lines=20> */
.L_x_4180:
[----:B------:R-:W-:-:S13]  /*0960*/  ISETP.GE.U32.AND P0, PT, R3, R2, PT ;  /* 0x000000020300720c */ /* 0x000fda0003f06070 */
[----:B------:R-:W-:Y:S05]  /*0970*/  @P0 BRA `(.L_x_4182) ;  /* 0x0000000000300947 */ /* 0x000fea0003800000 */
[----:B0-----:R-:W0:Y:S01]  /*0980*/  LDC.64 R10, c[0x0][0x388] ;  /* 0x0000e200ff0a7b82 */ /* 0x001e220000000a00 */
[----:B------:R-:W-:Y:S02]  /*0990*/  IADD3 R13, PT, PT, R0, R3, RZ ;  /* 0x00000003000d7210 */ /* 0x000fe40007ffe0ff */
[----:B------:R-:W-:-:S03]  /*09a0*/  IADD3 R3, PT, PT, R3, 0x80, RZ ;  /* 0x0000008003037810 */ /* 0x000fc60007ffe0ff */
[----:B0-----:R-:W-:-:S05]  /*09b0*/  IMAD.WIDE.U32 R10, R13, 0x2, R10 ;  /* 0x000000020d0a7825 */ /* 0x001fca00078e000a */
[----:B------:R1:W-:Y:S02]  /*09c0*/  STG.E.U16 desc[UR4][R10.64], R5 ;  /* 0x000000050a007986 */ /* 0x0003e4000c101504 */
.L_x_4181:
[----:B------:R-:W-:-:S13]  /*09d0*/  ISETP.GE.U32.AND P0, PT, R3, R2, PT ;  /* 0x000000020300720c */ /* 0x000fda0003f06070 */
[----:B------:R-:W-:Y:S05]  /*09e0*/  @P0 BRA `(.L_x_4183) ;  /* 0x0000000000340947 */ /* 0x000fea0003800000 */
[----:B-1----:R-:W1:Y:S01]  /*09f0*/  LDC.64 R4, c[0x0][0x388] ;  /* 0x0000e200ff047b82 */ /* 0x002e620000000a00 */
[----:B------:R-:W-:Y:S01]  /*0a00*/  IMAD.IADD R11, R0, 0x1, R3 ;  /* 0x00000001000b7824 */ /* 0x000fe200078e0203 */
[----:B------:R-:W-:-:S03]  /*0a10*/  IADD3 R3, PT, PT, R3, 0x80, RZ ;  /* 0x0000008003037810 */ /* 0x000fc60007ffe0ff */
[----:B-1----:R-:W-:-:S05]  /*0a20*/  IMAD.WIDE.U32 R4, R11, 0x2, R4 ;  /* 0x000000020b047825 */ /* 0x002fca00078e0004 */
[----:B------:R1:W-:Y:S02]  /*0a30*/  STG.E.U16 desc[UR4][R4.64], R6 ;  /* 0x0000000604007986 */ /* 0x0003e4000c101504 */
.L_x_4182:
        /* <DEDUP_REMOVED lines=8> */
.L_x_4183:
[----:B------:R-:W-:Y:S05]  /*0ac0*/  BSYNC.RELIABLE B1 ;  /* 0x0000000000017941 */ /* 0x000fea0003800100 */
.L_x_4179:
[----:B------:R-:W-:-:S13]  /*0ad0*/  ISETP.GE.U32.AND P0, PT, R3, R2, PT ;  /* 0x000000020300720c */ /* 0x000fda0003f06070 */
[----:B-12---:R-:W1:Y:S01]  /*0ae0*/  @!P0 LDC.64 R4, c[0x0][0x388] ;  /* 0x0000e200ff048b82 */ /* 0x006e620000000a00 */
[----:B------:R-:W-:Y:S02]  /*0af0*/  @!P0 IADD3 R7, PT, PT, R0, R3, RZ ;  /* 0x0000000300078210 */ /* 0x000fe40007ffe0ff */
[----:B------:R-:W-:-:S03]  /*0b00*/  @!P0 IADD3 R3, PT, PT, R3, 0x80, RZ ;  /* 0x0000008003038810 */ /* 0x000fc60007ffe0ff */
[----:B-1----:R-:W-:-:S05]  /*0b10*/  @!P0 IMAD.WIDE.U32 R4, R7, 0x2, R4 ;  /* 0x0000000207048825 */ /* 0x002fca00078e0004 */
[----:B------:R2:W-:Y:S02]  /*0b20*/  @!P0 STG.E.U16 desc[UR4][R4.64], R8 ;  /* 0x0000000804008986 */ /* 0x0005e4000c101504 */
.L_x_4184:
[----:B------:R-:W-:Y:S05]  /*0b30*/  BSYNC.RECONVERGENT B0 ;  /* 0x0000000000007941 */ /* 0x000fea0003800200 */
.L_x_4178:
        /* <DEDUP_REMOVED lines=8> */
.L_x_4177:
[----:B------:R-:W0:Y:S01]  /*0bc0*/  S2R R2, SR_TID.X ;  /* 0x0000000000027919 */ /* 0x000e220000002100 */
[----:B------:R-:W1:Y:S02]  /*0bd0*/  LDC.64 R4, c[0x0][0x390] ;  /* 0x0000e400ff047b82 */ /* 0x000e640000000a00 */
[----:B-1----:R-:W-:-:S04]  /*0be0*/  IMAD.WIDE.U32 R4, R0, 0x2, R4 ;  /* 0x0000000200047825 */ /* 0x002fc800078e0004 */
[----:B0-----:R-:W-:-:S05]  /*0bf0*/  IMAD.WIDE.U32 R4, R2, 0x4, R4 ;  /* 0x0000000402047825 */ /* 0x001fca00078e0004 */
[----:B------:R-:W2:Y:S04]  /*0c00*/  LDG.E R3, desc[UR4][R4.64] ;  /* 0x0000000404037981 */ /* 0x000ea8000c1e1900 */
[----:B------:R-:W3:Y:S04]  /*0c10*/  LDG.E R6, desc[UR4][R4.64+0x200] ;  /* 0x0002000404067981 */ /* 0x000ee8000c1e1900 */
[----:B------:R-:W4:Y:S04]  /*0c20*/  LDG.E R7, desc[UR4][R4.64+0x400] ;  /* 0x0004000404077981 */ /* 0x000f28000c1e1900 */
[----:B------:R0:W5:Y:S01]  /*0c30*/  LDG.E R8, desc[UR4][R4.64+0x600] ;  /* 0x0006000404087981 */ /* 0x000162000c1e1900 */
[----:B------:R-:W1:Y:S08]  /*0c40*/  LDC.U16 R16, c[0x0][0x386] ;  /* 0x0000e180ff107b82 */ /* 0x000e700000000400 */
[----:B0-----:R-:W0:Y:S01]  /*0c50*/  LDC.64 R4, c[0x0][0x388] ;  /* 0x0000e200ff047b82 */ /* 0x001e220000000a00 */
[----:B-1----:R-:W-:-:S02]  /*0c60*/  HADD2.F32 R16, -RZ, R16.H0_H0 ;  /* 0x20000010ff107230 */ /* 0x002fc40000004100 */
[----:B0-----:R-:W-:-:S04]  /*0c70*/  IMAD.WIDE.U32 R4, R0, 0x2, R4 ;  /* 0x0000000200047825 */ /* 0x001fc800078e0004 */
[----:B------:R-:W-:-:S04]  /*0c80*/  IMAD.WIDE.U32 R4, R2, 0x4, R4 ;  /* 0x0000000402047825 */ /* 0x000fc800078e0004 */
[--C-:B--2---:R-:W-:Y:S02]  /*0c90*/  HADD2.F32 R9, -RZ, R3.reuse.H0_H0 ;  /* 0x20000003ff097230 */ /* 0x104fe40000004100 */
[----:B------:R-:W-:Y:S02]  /*0ca0*/  HADD2.F32 R3, -RZ, R3.H1_H1 ;  /* 0x30000003ff037230 */ /* 0x000fe40000004100 */
[----:B------:R0:W1:Y:S01]  /*0cb0*/  MUFU.RCP R14, R9 ;  /* 0x00000009000e7308 */ /* 0x0000620000001000 */
[--C-:B---3--:R-:W-:Y:S02]  /*0cc0*/  HADD2.F32 R10, -RZ, R6.reuse.H0_H0 ;  /* 0x20000006ff0a7230 */ /* 0x108fe40000004100 */
[----:B------:R-:W-:Y:S02]  /*0cd0*/  HADD2.F32 R6, -RZ, R6.H1_H1 ;  /* 0x30000006ff067230 */ /* 0x000fe40000004100 */
[--C-:B----4-:R-:W-:Y:S02]  /*0ce0*/  HADD2.F32 R11, -RZ, R7.reuse.H0_H0 ;  /* 0x20000007ff0b7230 */ /* 0x110fe40000004100 */
[----:B-----5:R-:W-:Y:S01]  /*0cf0*/  HADD2.F32 R12, -RZ, R8.H0_H0 ;  /* 0x20000008ff0c7230 */ /* 0x020fe20000004100 */
[----:B------:R-:W-:Y:S01]  /*0d00*/  MUFU.RCP R10, R10 ;  /* 0x0000000a000a7308 */ /* 0x000fe20000001000 */
[----:B0-----:R-:W-:-:S02]  /*0d10*/  HADD2.F32 R9, -RZ, R7.H1_H1 ;  /* 0x30000007ff097230 */ /* 0x001fc40000004100 */
[----:B------:R-:W-:-:S05]  /*0d20*/  HADD2.F32 R13, -RZ, R8.H1_H1 ;  /* 0x30000008ff0d7230 */ /* 0x000fca0000004100 */
[----:B------:R-:W0:Y:S01]  /*0d30*/  MUFU.RCP R11, R11 ;  /* 0x0000000b000b7308 */ /* 0x000e220000001000 */
[----:B-1----:R-:W-:-:S07]  /*0d40*/  FMUL.FTZ R0, R16, R14 ;  /* 0x0000000e10007220 */ /* 0x002fce0000410000 */
[----:B------:R-:W1:Y:S08]  /*0d50*/  MUFU.RCP R3, R3 ;  /* 0x0000000300037308 */ /* 0x000e700000001000 */
[----:B------:R2:W3:Y:S01]  /*0d60*/  MUFU.RCP R15, R6 ;  /* 0x00000006000f7308 */ /* 0x0004e20000001000 */
[----:B0-----:R-:W-:-:S07]  /*0d70*/  FMUL.FTZ R8, R16, R11 ;  /* 0x0000000b10087220 */ /* 0x001fce0000410000 */
[----:B------:R-:W0:Y:S01]  /*0d80*/  MUFU.RCP R9, R9 ;  /* 0x0000000900097308 */ /* 0x000e220000001000 */
[C---:B--2---:R-:W-:Y:S01]  /*0d90*/  FMUL.FTZ R6, R16.reuse, R10 ;  /* 0x0000000a10067220 */ /* 0x044fe20000410000 */
[----:B-1----:R-:W-:-:S05]  /*0da0*/  FMUL.FTZ R3, R16, R3 ;  /* 0x0000000310037220 */ /* 0x002fca0000410000 */
[----:B------:R-:W-:Y:S01]  /*0db0*/  F2FP.F16.F32.PACK_AB R3, R3, R0 ;  /* 0x000000000303723e */ /* 0x000fe200000000ff */
[----:B------:R-:W1:Y:S01]  /*0dc0*/  MUFU.RCP R12, R12 ;  /* 0x0000000c000c7308 */ /* 0x000e620000001000 */
[----:B---3--:R-:W-:-:S03]  /*0dd0*/  FMUL.FTZ R7, R16, R15 ;  /* 0x0000000f10077220 */ /* 0x008fc60000410000 */
[----:B------:R-:W-:Y:S02]  /*0de0*/  STG.E desc[UR4][R4.64], R3 ;  /* 0x0000000304007986 */ /* 0x000fe4000c101904 */
[----:B------:R-:W-:Y:S02]  /*0df0*/  F2FP.F16.F32.PACK_AB R7, R7, R6 ;  /* 0x000000060707723e */ /* 0x000fe400000000ff */
[----:B------:R-:W2:Y:S01]  /*0e00*/  MUFU.RCP R13, R13 ;  /* 0x0000000d000d7308 */ /* 0x000ea20000001000 */
[C---:B0-----:R-:W-:Y:S02]  /*0e10*/  FMUL.FTZ R9, R16.reuse, R9 ;  /* 0x0000000910097220 */ /* 0x041fe40000410000 */
[----:B------:R-:W-:Y:S03]  /*0e20*/  STG.E desc[UR4][R4.64+0x200], R7 ;  /* 0x0002000704007986 */ /* 0x000fe6000c101904 */
[----:B------:R-:W-:Y:S01]  /*0e30*/  F2FP.F16.F32.PACK_AB R9, R9, R8 ;  /* 0x000000080909723e */ /* 0x000fe200000000ff */
[----:B-1----:R-:W-:-:S04]  /*0e40*/  FMUL.FTZ R10, R16, R12 ;  /* 0x0000000c100a7220 */ /* 0x002fc80000410000 */
[----:B------:R-:W-:Y:S01]  /*0e50*/  STG.E desc[UR4][R4.64+0x400], R9 ;  /* 0x0004000904007986 */ /* 0x000fe2000c101904 */
[----:B--2---:R-:W-:-:S05]  /*0e60*/  FMUL.FTZ R11, R16, R13 ;  /* 0x0000000d100b7220 */ /* 0x004fca0000410000 */
[----:B------:R-:W-:-:S05]  /*0e70*/  F2FP.F16.F32.PACK_AB R11, R11, R10 ;  /* 0x0000000a0b0b723e */ /* 0x000fca00000000ff */
[----:B------:R-:W-:Y:S01]  /*0e80*/  STG.E desc[UR4][R4.64+0x600], R11 ;  /* 0x0006000b04007986 */ /* 0x000fe2000c101904 */
[----:B------:R-:W-:Y:S05]  /*0e90*/  EXIT ;  /* 0x000000000000794d */ /* 0x000fea0003800000 */
.L_x_4185:
        /* <DEDUP_REMOVED lines=14> */
.L_x_19448:


//--------------------- .text._ZN2at6native29vectorized_elementwise_kernelILi4ENS0_13AUnaryFunctorIN3c104HalfES4_S4_NS0_15binary_internal10DivFunctorIS4_EEEESt5arrayIPcLm2EEEEviT0_T1_ --------------------------
	.section	.text._ZN2at6native29vectorized_elementwise_kernelILi4ENS0_13AUnaryFunctorIN3c104HalfES4_S4_NS0_15binary_internal10DivFunctorIS4_EEEESt5arrayIPcLm2EEEEviT0_T1_,"ax",@progbits
	.align	128
        .global         _ZN2at6native29vectorized_elementwise_kernelILi4ENS0_13AUnaryFunctorIN3c104HalfES4_S4_NS0_15binary_internal10DivFunctorIS4_EEEESt5arrayIPcLm2EEEEviT0_T1_
        .type           _ZN2at6native29vectorized_elementwise_kernelILi4ENS0_13AUnaryFunctorIN3c104HalfES4_S4_NS0_15binary_internal10DivFunctorIS4_EEEESt5arrayIPcLm2EEEEviT0_T1_,@function
        .size           _ZN2at6native29vectorized_elementwise_kernelILi4ENS0_13AUnaryFunctorIN3c104HalfES4_S4_NS0_15binary_internal10DivFunctorIS4_EEEESt5arrayIPcLm2EEEEviT0_T1_,(.L_x_19449 - _ZN2at6native29vectorized_elementwise_kernelILi4ENS0_13AUnaryFunctorIN3c104HalfES4_S4_NS0_15binary_internal10DivFunctorIS4_EEEESt5arrayIPcLm2EEEEviT0_T1_)
        .other          _ZN2at6native29vectorized_elementwise_kernelILi4ENS0_13AUnaryFunctorIN3c104HalfES4_S4_NS0_15binary_internal10DivFunctorIS4_EEEESt5arrayIPcLm2EEEEviT0_T1_,@"STO_CUDA_ENTRY STV_DEFAULT"
_ZN2at6native29vectorized_elementwise_kernelILi4ENS0_13AUnaryFunctorIN3c104HalfES4_S4_NS0_15binary_internal10DivFunctorIS4_EEEESt5arrayIPcLm2EEEEviT0_T1_:
.text._ZN2at6native29vectorized_elementwise_kernelILi4ENS0_13AUnaryFunctorIN3c104HalfES4_S4_NS0_15binary_internal10DivFunctorIS4_EEEESt5arrayIPcLm2EEEEviT0_T1_:
        /* <DEDUP_REMOVED lines=150> */
.L_x_4189:
[----:B------:R-:W-:-:S13]  /*0960*/  ISETP.GE.U32.AND P0, PT, R3, R2, PT ;  /* 0x000000020300720c */ /* 0x000fda0003f06070 */
[----:B------:R-:W-:Y:S05]  /*0970*/  @P0 BRA `(.L_x_4191) ;  /* 0x0000000000300947 */ /* 0x000fea0003800000 */
[----:B0-----:R-:W0:Y:S01]  /*0980*/  LDC.64 R10, c[0x0][0x388] ;  /* 0x0000e200ff0a7b82 */ /* 0x001e220000000a00 */
[----:B------:R-:W-:Y:S02]  /*0990*/  IADD3 R13, PT, PT, R0, R3, RZ ;  /* 0x00000003000d7210 */ /* 0x000fe40007ffe0ff */
[----:B------:R-:W-:-:S03]  /*09a0*/  IADD3 R3, PT, PT, R3, 0x80, RZ ;  /* 0x0000008003037810 */ /* 0x000fc60007ffe0ff */
[----:B0-----:R-:W-:-:S05]  /*09b0*/  IMAD.WIDE.U32 R10, R13, 0x2, R10 ;  /* 0x000000020d0a7825 */ /* 0x001fca00078e000a */
[----:B------:R1:W-:Y:S02]  /*09c0*/  STG.E.U16 desc[UR4][R10.64], R5 ;  /* 0x000000050a007986 */ /* 0x0003e4000c101504 */
.L_x_4190:
[----:B------:R-:W-:-:S13]  /*09d0*/  ISETP.GE.U32.AND P0, PT, R3, R2, PT ;  /* 0x000000020300720c */ /* 0x000fda0003f06070 */
[----:B------:R-:W-:Y:S05]  /*09e0*/  @P0 BRA `(.L_x_4192) ;  /* 0x0000000000340947 */ /* 0x000fea0003800000 */
[----:B-1----:R-:W1:Y:S01]  /*09f0*/  LDC.64 R4, c[0x0][0x388] ;  /* 0x0000e200ff047b82 */ /* 0x002e620000000a00 */
[----:B------:R-:W-:Y:S01]  /*0a00*/  IMAD.IADD R11, R0, 0x1, R3 ;  /* 0x00000001000b7824 */ /* 0x000fe200078e0203 */
[----:B------:R-:W-:-:S03]  /*0a10*/  IADD3 R3, PT, PT, R3, 0x80, RZ ;  /* 0x0000008003037810 */ /* 0x000fc60007ffe0ff */
[----:B-1----:R-:W-:-:S05]  /*0a20*/  IMAD.WIDE.U32 R4, R11, 0x2, R4 ;  /* 0x000000020b047825 */ /* 0x002fca00078e0004 */
[----:B------:R1:W-:Y:S02]  /*0a30*/  STG.E.U16 desc[UR4][R4.64], R6 ;  /* 0x0000000604007986 */ /* 0x0003e4000c101504 */
.L_x_4191:
        /* <DEDUP_REMOVED lines=8> */
.L_x_4192:
[----:B------:R-:W-:Y:S05]  /*0ac0*/  BSYNC.RELIABLE B1 ;  /* 0x0000000000017941 */ /* 0x000fea0003800100 */
.L_x_4188:
[----:B------:R-:W-:-:S13]  /*0ad0*/  ISETP.GE.U32.AND P0, PT, R3, R2, PT ;  /* 0x000000020300720c */ /* 0x000fda0003f06070 */
[----:B-12---:R-:W1:Y:S01]  /*0ae0*/  @!P0 LDC.64 R4, c[0x0][0x388] ;  /* 0x0000e200ff048b82 */ /* 0x006e620000000a00 */
[----:B------:R-:W-:Y:S02]  /*0af0*/  @!P0 IADD3 R7, PT, PT, R0, R3, RZ ;  /* 0x0000000300078210 */ /* 0x000fe40007ffe0ff */
[----:B------:R-:W-:-:S03]  /*0b00*/  @!P0 IADD3 R3, PT, PT, R3, 0x80, RZ ;  /* 0x0000008003038810 */ /* 0x000fc60007ffe0ff */
[----:B-1----:R-:W-:-:S05]  /*0b10*/  @!P0 IMAD.WIDE.U32 R4, R7, 0x2, R4 ;  /* 0x0000000207048825 */ /* 0x002fca00078e0004 */
[----:B------:R2:W-:Y:S02]  /*0b20*/  @!P0 STG.E.U16 desc[UR4][R4.64], R8 ;  /* 0x0000000804008986 */ /* 0x0005e4000c101504 */
.L_x_4193:
[----:B------:R-:W-:Y:S05]  /*0b30*/  BSYNC.RECONVERGENT B0 ;  /* 0x0000000000007941 */ /* 0x000fea0003800200 */
.L_x_4187:
        /* <DEDUP_REMOVED lines=8> */
.L_x_4186:
[----:B------:R-:W0:Y:S01]  /*0bc0*/  S2R R2, SR_TID.X ;  /* 0x0000000000027919 */ /* 0x000e220000002100 */
[----:B------:R-:W1:Y:S02]  /*0bd0*/  LDC.64 R4, c[0x0][0x390] ;  /* 0x0000e400ff047b82 */ /* 0x000e640000000a00 */
[----:B-1----:R-:W-:-:S04]  /*0be0*/  IMAD.WIDE.U32 R4, R0, 0x2, R4 ;  /* 0x0000000200047825 */ /* 0x002fc800078e0004 */
[----:B0-----:R-:W-:-:S05]  /*0bf0*/  IMAD.WIDE.U32 R6, R2, 0x8, R4 ;  /* 0x0000000802067825 */ /* 0x001fca00078e0004 */
[----:B------:R-:W2:Y:S04]  /*0c00*/  LDG.E.64 R10, desc[UR4][R6.64] ;  /* 0x00000004060a7981 */ /* 0x000ea8000c1e1b00 */
[----:B------:R0:W3:Y:S01]  /*0c10*/  LDG.E.64 R4, desc[UR4][R6.64+0x400] ;  /* 0x0004000406047981 */ /* 0x0000e2000c1e1b00 */
[----:B------:R-:W1:Y:S08]  /*0c20*/  LDC.U16 R15, c[0x0][0x386] ;  /* 0x0000e180ff0f7b82 */ /* 0x000e700000000400 */
[----:B0-----:R-:W0:Y:S01]  /*0c30*/  LDC.64 R6, c[0x0][0x388] ;  /* 0x0000e200ff067b82 */ /* 0x001e220000000a00 */
[----:B-1----:R-:W-:-:S02]  /*0c40*/  HADD2.F32 R15, -RZ, R15.H0_H0 ;  /* 0x2000000fff0f7230 */ /* 0x002fc40000004100 */
[--C-:B--2---:R-:W-:Y:S02]  /*0c50*/  HADD2.F32 R3, -RZ, R10.reuse.H0_H0 ;  /* 0x2000000aff037230 */ /* 0x104fe40000004100 */
[----:B------:R-:W-:Y:S02]  /*0c60*/  HADD2.F32 R8, -RZ, R10.H1_H1 ;  /* 0x3000000aff087230 */ /* 0x000fe40000004100 */
[--C-:B------:R-:W-:Y:S02]  /*0c70*/  HADD2.F32 R9, -RZ, R11.reuse.H0_H0 ;  /* 0x2000000bff097230 */ /* 0x100fe40000004100 */
[----:B------:R-:W-:Y:S01]  /*0c80*/  HADD2.F32 R10, -RZ, R11.H1_H1 ;  /* 0x3000000bff0a7230 */ /* 0x000fe20000004100 */
[----:B------:R-:W1:Y:S01]  /*0c90*/  MUFU.RCP R3, R3 ;  /* 0x0000000300037308 */ /* 0x000e620000001000 */
[--C-:B---3--:R-:W-:Y:S02]  /*0ca0*/  HADD2.F32 R11, -RZ, R4.reuse.H0_H0 ;  /* 0x20000004ff0b7230 */ /* 0x108fe40000004100 */
[----:B------:R-:W-:-:S02]  /*0cb0*/  HADD2.F32 R12, -RZ, R4.H1_H1 ;  /* 0x30000004ff0c7230 */ /* 0x000fc40000004100 */
[--C-:B------:R-:W-:Y:S02]  /*0cc0*/  HADD2.F32 R13, -RZ, R5.reuse.H0_H0 ;  /* 0x20000005ff0d7230 */ /* 0x100fe40000004100 */
[----:B------:R-:W-:Y:S01]  /*0cd0*/  HADD2.F32 R14, -RZ, R5.H1_H1 ;  /* 0x30000005ff0e7230 */ /* 0x000fe20000004100 */
[----:B------:R-:W2:Y:S01]  /*0ce0*/  MUFU.RCP R8, R8 ;  /* 0x0000000800087308 */ /* 0x000ea20000001000 */
[----:B0-----:R-:W-:-:S04]  /*0cf0*/  IMAD.WIDE.U32 R4, R0, 0x2, R6 ;  /* 0x0000000200047825 */ /* 0x001fc800078e0006 */
[----:B------:R-:W-:-:S03]  /*0d00*/  IMAD.WIDE.U32 R4, R2, 0x8, R4 ;  /* 0x0000000802047825 */ /* 0x000fc600078e0004 */
[----:B------:R-:W0:Y:S01]  /*0d10*/  MUFU.RCP R9, R9 ;  /* 0x0000000900097308 */ /* 0x000e220000001000 */
[----:B-1----:R-:W-:-:S07]  /*0d20*/  FMUL.FTZ R0, R15, R3 ;  /* 0x000000030f007220 */ /* 0x002fce0000410000 */
[----:B------:R-:W1:Y:S01]  /*0d30*/  MUFU.RCP R10, R10 ;  /* 0x0000000a000a7308 */ /* 0x000e620000001000 */
[----:B--2---:R-:W-:-:S05]  /*0d40*/  FMUL.FTZ R3, R15, R8 ;  /* 0x000000080f037220 */ /* 0x004fca0000410000 */
[----:B------:R-:W-:Y:S02]  /*0d50*/  F2FP.F16.F32.PACK_AB R2, R3, R0 ;  /* 0x000000000302723e */ /* 0x000fe400000000ff */
[----:B------:R-:W2:Y:S01]  /*0d60*/  MUFU.RCP R11, R11 ;  /* 0x0000000b000b7308 */ /* 0x000ea20000001000 */
[----:B0-----:R-:W-:-:S07]  /*0d70*/  FMUL.FTZ R6, R15, R9 ;  /* 0x000000090f067220 */ /* 0x001fce0000410000 */
[----:B------:R-:W0:Y:S01]  /*0d80*/  MUFU.RCP R12, R12 ;  /* 0x0000000c000c7308 */ /* 0x000e220000001000 */
[----:B-1----:R-:W-:-:S05]  /*0d90*/  FMUL.FTZ R7, R15, R10 ;  /* 0x0000000a0f077220 */ /* 0x002fca0000410000 */
[----:B------:R-:W-:Y:S02]  /*0da0*/  F2FP.F16.F32.PACK_AB R3, R7, R6 ;  /* 0x000000060703723e */ /* 0x000fe400000000ff */
[----:B------:R-:W1:Y:S01]  /*0db0*/  MUFU.RCP R13, R13 ;  /* 0x0000000d000d7308 */ /* 0x000e620000001000 */
[C---:B--2---:R-:W-:Y:S02]  /*0dc0*/  FMUL.FTZ R8, R15.reuse, R11 ;  /* 0x0000000b0f087220 */ /* 0x044fe40000410000 */
[----:B------:R-:W-:Y:S05]  /*0dd0*/  STG.E.64 desc[UR4][R4.64], R2 ;  /* 0x0000000204007986 */ /* 0x000fea000c101b04 */
[----:B------:R-:W2:Y:S01]  /*0de0*/  MUFU.RCP R14, R14 ;  /* 0x0000000e000e7308 */ /* 0x000ea20000001000 */
[----:B0-----:R-:W-:-:S05]  /*0df0*/  FMUL.FTZ R9, R15, R12 ;  /* 0x0000000c0f097220 */ /* 0x001fca0000410000 */
[----:B------:R-:W-:Y:S01]  /*0e00*/  F2FP.F16.F32.PACK_AB R8, R9, R8 ;  /* 0x000000080908723e */ /* 0x000fe200000000ff */
[C---:B-1----:R-:W-:Y:S01]  /*0e10*/  FMUL.FTZ R10, R15.reuse, R13 ;  /* 0x0000000d0f0a7220 */ /* 0x042fe20000410000 */
[----:B--2---:R-:W-:-:S05]  /*0e20*/  FMUL.FTZ R11, R15, R14 ;  /* 0x0000000e0f0b7220 */ /* 0x004fca0000410000 */
[----:B------:R-:W-:-:S05]  /*0e30*/  F2FP.F16.F32.PACK_AB R9, R11, R10 ;  /* 0x0000000a0b09723e */ /* 0x000fca00000000ff */
[----:B------:R-:W-:Y:S01]  /*0e40*/  STG.E.64 desc[UR4][R4.64+0x400], R8 ;  /* 0x0004000804007986 */ /* 0x000fe2000c101b04 */
[----:B------:R-:W-:Y:S05]  /*0e50*/  EXIT ;  /* 0x000000000000794d */ /* 0x000fea0003800000 */
.L_x_4194:
        /* <DEDUP_REMOVED lines=10> */
.L_x_19449:


//--------------------- .text._ZN2at6native29vectorized_elementwise_kernelILi8ENS0_13AUnaryFunctorIN3c104HalfES4_S4_NS0_15binary_internal10DivFunctorIS4_EEEESt5arrayIPcLm2EEEEviT0_T1_ --------------------------
	.section	.text._ZN2at6native29vectorized_elementwise_kernelILi8ENS0_13AUnaryFunctorIN3c104HalfES4_S4_NS0_15binary_internal10DivFunctorIS4_EEEESt5arrayIPcLm2EEEEviT0_T1_,"ax",@progbits
	.align	128
        .global         _ZN2at6native29vectorized_elementwise_kernelILi8ENS0_13AUnaryFunctorIN3c104HalfES4_S4_NS0_15binary_internal10DivFunctorIS4_EEEESt5arrayIPcLm2EEEEviT0_T1_
        .type           _ZN2at6native29vectorized_elementwise_kernelILi8ENS0_13AUnaryFunctorIN3c104HalfES4_S4_NS0_15binary_internal10DivFunctorIS4_EEEESt5arrayIPcLm2EEEEviT0_T1_,@function
        .size           _ZN2at6native29vectorized_elementwise_kernelILi8ENS0_13AUnaryFunctorIN3c104HalfES4_S4_NS0_15binary_internal10DivFunctorIS4_EEEESt5arrayIPcLm2EEEEviT0_T1_,(.L_x_19450 - _ZN2at6native29vectorized_elementwise_kernelILi8ENS0_13AUnaryFunctorIN3c104HalfES4_S4_NS0_15binary_internal10DivFunctorIS4_EEEESt5arrayIPcLm2EEEEviT0_T1_)
        .other          _ZN2at6native29vectorized_elementwise_kernelILi8ENS0_13AUnaryFunctorIN3c104HalfES4_S4_NS0_15binary_internal10DivFunctorIS4_EEEESt5arrayIPcLm2EEEEviT0_T1_,@"STO_CUDA_ENTRY STV_DEFAULT"
_ZN2at6native29vectorized_elementwise_kernelILi8ENS0_13AUnaryFunctorIN3c104HalfES4_S4_NS0_15binary_internal10DivFunctorIS4_EEEESt5arrayIPcLm2EEEEviT0_T1_:
.text._ZN2at6native29vectorized_elementwise_kernelILi8ENS0_13AUnaryFunctorIN3c104HalfES4_S4_NS0_15binary_internal10DivFunctorIS4_EEEESt5arrayIPcLm2EEEEviT0_T1_:
        /* <DEDUP_REMOVED lines=150> */
.L_x_4198:
[----:B------:R-:W-:-:S13]  /*0960*/  ISETP.GE.U32.AND P0, PT, R3, R2, PT ;  /* 0x000000020300720c */ /* 0x000fda0003f06070 */
[----:B------:R-:W-:Y:S05]  /*0970*/  @P0 BRA `(.L_x_4200) ;  /* 0x0000000000300947 */ /* 0x000fea0003800000 */
[----:B0-----:R-:W0:Y:S01]  /*0980*/  LDC.64 R10, c[0x0][0x388] ;  /* 0x0000e200ff0a7b82 */ /* 0x001e220000000a00 */
[----:B------:R-:W-:Y:S02]  /*0990*/  IADD3 R13, PT, PT, R0, R3, RZ ;  /* 0x00000003000d7210 */ /* 0x000fe40007ffe0ff */
[----:B------:R-:W-:-:S03]  /*09a0*/  IADD3 R3, PT, PT, R3, 0x80, RZ ;  /* 0x0000008003037810 */ /* 0x000fc60007ffe0ff */
[----:B0-----:R-:W-:-:S05]  /*09b0*/  IMAD.WIDE.U32 R10, R13, 0x2, R10 ;  /* 0x000000020d0a7825 */ /* 0x001fca00078e000a */
[----:B------:R1:W-:Y:S02]  /*09c0*/  STG.E.U16 desc[UR4][R10.64], R5 ;  /* 0x000000050a007986 */ /* 0x0003e4000c101504 */
.L_x_4199:
[----:B------:R-:W-:-:S13]  /*09d0*/  ISETP.GE.U32.AND P0, PT, R3, R2, PT ;  /* 0x000000020300720c */ /* 0x000fda0003f06070 */
[----:B------:R-:W-:Y:S05]  /*09e0*/  @P0 BRA `(.L_x_4201) ;  /* 0x0000000000340947 */ /* 0x000fea0003800000 */
[----:B-1----:R-:W1:Y:S01]  /*09f0*/  LDC.64 R4, c[0x0][0x388] ;  /* 0x0000e200ff047b82 */ /* 0x002e620000000a00 */
[----:B------:R-:W-:Y:S01]  /*0a00*/  IMAD.IADD R11, R0, 0x1, R3 ;  /* 0x00000001000b7824 */ /* 0x000fe200078e0203 */
[----:B------:R-:W-:-:S03]  /*0a10*/  IADD3 R3, PT, PT, R3, 0x80, RZ ;  /* 0x0000008003037810 */ /* 0x000fc60007ffe0ff */
[----:B-1----:R-:W-:-:S05]  /*0a20*/  IMAD.WIDE.U32 R4, R11, 0x2, R4 ;  /* 0x000000020b047825 */ /* 0x002fca00078e0004 */
[----:B------:R1:W-:Y:S02]  /*0a30*/  STG.E.U16 desc[UR4][R4.64], R6 ;  /* 0x0000000604007986 */ /* 0x0003e4000c101504 */
.L_x_4200:
        /* <DEDUP_REMOVED lines=8> */
.L_x_4201:
[----:B------:R-:W-:Y:S05]  /*0ac0*/  BSYNC.RELIABLE B1 ;  /* 0x0000000000017941 */ /* 0x000fea0003800100 */
.L_x_4197:
[----:B------:R-:W-:-:S13]  /*0ad0*/  ISETP.GE.U32.AND P0, PT, R3, R2, PT ;  /* 0x000000020300720c */ /* 0x000fda0003f06070 */
[----:B-12---:R-:W1:Y:S01]  /*0ae0*/  @!P0 LDC.64 R4, c[0x0][0x388] ;  /* 0x0000e200ff048b82 */ /* 0x006e620000000a00 */
[----:B------:R-:W-:Y:S02]  /*0af0*/  @!P0 IADD3 R7, PT, PT, R0, R3, RZ ;  /* 0x0000000300078210 */ /* 0x000fe40007ffe0ff */
[----:B------:R-:W-:-:S03]  /*0b00*/  @!P0 IADD3 R3, PT, PT, R3, 0x80, RZ ;  /* 0x0000008003038810 */ /* 0x000fc60007ffe0ff */
[----:B-1----:R-:W-:-:S05]  /*0b10*/  @!P0 IMAD.WIDE.U32 R4, R7, 0x2, R4 ;  /* 0x0000000207048825 */ /* 0x002fca00078e0004 */
[----:B------:R2:W-:Y:S02]  /*0b20*/  @!P0 STG.E.U16 desc[UR4][R4.64], R8 ;  /* 0x0000000804008986 */ /* 0x0005e4000c101504 */
.L_x_4202:
[----:B------:R-:W-:Y:S05]  /*0b30*/  BSYNC.RECONVERGENT B0 ;  /* 0x0000000000007941 */ /* 0x000fea0003800200 */
.L_x_4196:
        /* <DEDUP_REMOVED lines=8> */
.L_x_4195:
[----:B------:R-:W0:Y:S01]  /*0bc0*/  S2R R2, SR_TID.X ;  /* 0x0000000000027919 */ /* 0x000e220000002100 */
[----:B------:R-:W1:Y:S02]  /*0bd0*/  LDC.64 R4, c[0x0][0x390] ;  /* 0x0000e400ff047b82 */ /* 0x000e640000000a00 */
[----:B-1----:R-:W-:-:S04]  /*0be0*/  IMAD.WIDE.U32 R4, R0, 0x2, R4 ;  /* 0x0000000200047825 */ /* 0x002fc800078e0004 */
[----:B0-----:R-:W-:-:S06]  /*0bf0*/  IMAD.WIDE.U32 R4, R2, 0x10, R4 ;  /* 0x0000001002047825 */ /* 0x001fcc00078e0004 */
[----:B------:R-:W2:Y:S01]  /*0c00*/  LDG.E.128 R4, desc[UR4][R4.64] ;  /* 0x0000000404047981 */ /* 0x000ea2000c1e1d00 */
[----:B------:R-:W0:Y:S02]  /*0c10*/  LDC.U16 R15, c[0x0][0x386] ;  /* 0x0000e180ff0f7b82 */ /* 0x000e240000000400 */
[----:B0-----:R-:W-:Y:S02]  /*0c20*/  HADD2.F32 R15, -RZ, R15.H0_H0 ;  /* 0x2000000fff0f7230 */ /* 0x001fe40000004100 */
[--C-:B--2---:R-:W-:Y:S02]  /*0c30*/  HADD2.F32 R3, -RZ, R4.reuse.H0_H0 ;  /* 0x20000004ff037230 */ /* 0x104fe40000004100 */
[----:B------:R-:W-:Y:S02]  /*0c40*/  HADD2.F32 R8, -RZ, R4.H1_H1 ;  /* 0x30000004ff087230 */ /* 0x000fe40000004100 */
[--C-:B------:R-:W-:Y:S01]  /*0c50*/  HADD2.F32 R9, -RZ, R5.reuse.H0_H0 ;  /* 0x20000005ff097230 */ /* 0x100fe20000004100 */
[----:B------:R0:W-:Y:S01]  /*0c60*/  MUFU.RCP R14, R3 ;  /* 0x00000003000e7308 */ /* 0x0001e20000001000 */
[----:B------:R-:W-:-:S02]  /*0c70*/  HADD2.F32 R10, -RZ, R5.H1_H1 ;  /* 0x30000005ff0a7230 */ /* 0x000fc40000004100 */
[----:B------:R-:W1:Y:S01]  /*0c80*/  LDC.64 R4, c[0x0][0x388] ;  /* 0x0000e200ff047b82 */ /* 0x000e620000000a00 */
[--C-:B------:R-:W-:Y:S02]  /*0c90*/  HADD2.F32 R11, -RZ, R6.reuse.H0_H0 ;  /* 0x20000006ff0b7230 */ /* 0x100fe40000004100 */
[--C-:B------:R-:W-:Y:S02]  /*0ca0*/  HADD2.F32 R12, -RZ, R7.reuse.H0_H0 ;  /* 0x20000007ff0c7230 */ /* 0x100fe40000004100 */
[----:B------:R-:W-:Y:S01]  /*0cb0*/  HADD2.F32 R13, -RZ, R7.H1_H1 ;  /* 0x30000007ff0d7230 */ /* 0x000fe20000004100 */
[----:B------:R-:W2:Y:S01]  /*0cc0*/  MUFU.RCP R8, R8 ;  /* 0x0000000800087308 */ /* 0x000ea20000001000 */
[----:B0-----:R-:W-:-:S07]  /*0cd0*/  HADD2.F32 R3, -RZ, R6.H1_H1 ;  /* 0x30000006ff037230 */ /* 0x001fce0000004100 */
[----:B------:R-:W0:Y:S08]  /*0ce0*/  MUFU.RCP R9, R9 ;  /* 0x0000000900097308 */ /* 0x000e300000001000 */
[----:B------:R-:W3:Y:S01]  /*0cf0*/  MUFU.RCP R10, R10 ;  /* 0x0000000a000a7308 */ /* 0x000ee20000001000 */
[----:B--2---:R-:W-:Y:S01]  /*0d00*/  FMUL.FTZ R7, R15, R8 ;  /* 0x000000080f077220 */ /* 0x004fe20000410000 */
[----:B-1----:R-:W-:-:S04]  /*0d10*/  IMAD.WIDE.U32 R4, R0, 0x2, R4 ;  /* 0x0000000200047825 */ /* 0x002fc800078e0004 */
[C---:B------:R-:W-:Y:S02]  /*0d20*/  FMUL.FTZ R0, R15.reuse, R14 ;  /* 0x0000000e0f007220 */ /* 0x040fe40000410000 */
[----:B------:R-:W1:Y:S01]  /*0d30*/  MUFU.RCP R11, R11 ;  /* 0x0000000b000b7308 */ /* 0x000e620000001000 */
[----:B0-----:R-:W-:-:S07]  /*0d40*/  FMUL.FTZ R6, R15, R9 ;  /* 0x000000090f067220 */ /* 0x001fce0000410000 */
[----:B------:R-:W0:Y:S01]  /*0d50*/  MUFU.RCP R3, R3 ;  /* 0x0000000300037308 */ /* 0x000e220000001000 */
[----:B---3--:R-:W-:-:S07]  /*0d60*/  FMUL.FTZ R9, R15, R10 ;  /* 0x0000000a0f097220 */ /* 0x008fce0000410000 */
[----:B------:R-:W2:Y:S01]  /*0d70*/  MUFU.RCP R12, R12 ;  /* 0x0000000c000c7308 */ /* 0x000ea20000001000 */
[----:B-1----:R-:W-:-:S07]  /*0d80*/  FMUL.FTZ R8, R15, R11 ;  /* 0x0000000b0f087220 */ /* 0x002fce0000410000 */
[----:B------:R-:W1:Y:S01]  /*0d90*/  MUFU.RCP R13, R13 ;  /* 0x0000000d000d7308 */ /* 0x000e620000001000 */
[----:B0-----:R-:W-:Y:S01]  /*0da0*/  FMUL.FTZ R11, R15, R3 ;  /* 0x000000030f0b7220 */ /* 0x001fe20000410000 */
[----:B------:R-:W-:Y:S01]  /*0db0*/  IMAD.WIDE.U32 R2, R2, 0x10, R4 ;  /* 0x0000001002027825 */ /* 0x000fe200078e0004 */
[----:B------:R-:W-:Y:S02]  /*0dc0*/  F2FP.F16.F32.PACK_AB R4, R7, R0 ;  /* 0x000000000704723e */ /* 0x000fe400000000ff */
[----:B------:R-:W-:Y:S02]  /*0dd0*/  F2FP.F16.F32.PACK_AB R5, R9, R6 ;  /* 0x000000060905723e */ /* 0x000fe400000000ff */
[----:B------:R-:W-:Y:S01]  /*0de0*/  F2FP.F16.F32.PACK_AB R6, R11, R8 ;  /* 0x000000080b06723e */ /* 0x000fe200000000ff */
[C---:B--2---:R-:W-:Y:S01]  /*0df0*/  FMUL.FTZ R10, R15.reuse, R12 ;  /* 0x0000000c0f0a7220 */ /* 0x044fe20000410000 */
[----:B-1----:R-:W-:-:S05]  /*0e00*/  FMUL.FTZ R15, R15, R13 ;  /* 0x0000000d0f0f7220 */ /* 0x002fca0000410000 */
[----:B------:R-:W-:-:S05]  /*0e10*/  F2FP.F16.F32.PACK_AB R7, R15, R10 ;  /* 0x0000000a0f07723e */ /* 0x000fca00000000ff */
[----:B------:R-:W-:Y:S01]  /*0e20*/  STG.E.128 desc[UR4][R2.64], R4 ;  /* 0x0000000402007986 */ /* 0x000fe2000c101d04 */
[----:B------:R-:W-:Y:S05]  /*0e30*/  EXIT ;  /* 0x000000000000794d */ /* 0x000fea0003800000 */
.L_x_4203:
        /* <DEDUP_REMOVED lines=12> */
.L_x_19450:


//--------------------- .text._ZN2at6native18elementwise_kernelILi128ELi4EZNS0_15gpu_kernel_implINS0_13BinaryFunctorIN3c107complexIfEES6_S6_NS0_15binary_internal10DivFunctorIS6_EEEEEEvRNS_18TensorIteratorBaseERKT_EUliE_EEviT1_ --------------------------
	.section	.text._ZN2at6native18elementwise_kernelILi128ELi4EZNS0_15gpu_kernel_implINS0_13BinaryFunctorIN3c107complexIfEES6_S6_NS0_15binary_internal10DivFunctorIS6_EEEEEEvRNS_18TensorIteratorBaseERKT_EUliE_EEviT1_,"ax",@progbits
	.align	128
        .global         _ZN2at6native18elementwise_kernelILi128ELi4EZNS0_15gpu_kernel_implINS0_13BinaryFunctorIN3c107complexIfEES6_S6_NS0_15binary_internal10DivFunctorIS6_EEEEEEvRNS_18TensorIteratorBaseERKT_EUliE_EEviT1_
        .type           _ZN2at6native18elementwise_kernelILi128ELi4EZNS0_15gpu_kernel_implINS0_13BinaryFunctorIN3c107complexIfEES6_S6_NS0_15binary_internal10DivFunctorIS6_EEEEEEvRNS_18TensorIteratorBaseERKT_EUliE_EEviT1_,@function
        .size           _ZN2at6native18elementwise_kernelILi128ELi4EZNS0_15gpu_kernel_implINS0_13BinaryFunctorIN3c107complexIfEES6_S6_NS0_15binary_internal10DivFunctorIS6_EEEEEEvRNS_18TensorIteratorBaseERKT_EUliE_EEviT1_,(.L_x_19451 - _ZN2at6native18elementwise_kernelILi128ELi4EZNS0_15gpu_kernel_implINS0_13BinaryFunctorIN3c107complexIfEES6_S6_NS0_15binary_internal10DivFunctorIS6_EEEEEEvRNS_18TensorIteratorBaseERKT_EUliE_EEviT1_)
        .other          _ZN2at6native18elementwise_kernelILi128ELi4EZNS0_15gpu_kernel_implINS0_13BinaryFunctorIN3c107complexIfEES6_S6_NS0_15binary_internal10DivFunctorIS6_EEEEEEvRNS_18TensorIteratorBaseERKT_EUliE_EEviT1_,@"STO_CUDA_ENTRY STV_DEFAULT"
_ZN2at6native18elementwise_kernelILi128ELi4EZNS0_15gpu_kernel_implINS0_13BinaryFunctorIN3c107complexIfEES6_S6_NS0_15binary_internal10DivFunctorIS6_EEEEEEvRNS_18TensorIteratorBaseERKT_EUliE_EEviT1_:
.text._ZN2at6native18elementwise_kernelILi128ELi4EZNS0_15gpu_kernel_implINS0_13BinaryFunctorIN3c107complexIfEES6_S6_NS0_15binary_internal10DivFunctorIS6_EEEEEEvRNS_18TensorIteratorBaseERKT_EUliE_EEviT1_:
        /* <DEDUP_REMOVED lines=19> */
[----:B------:R-:W-:Y:S02]  /*0130*/  HFMA2 R16, -RZ, RZ, 0, 0 ;  /* 0x00000000ff107431 */ /* 0x000fe400000001ff */
        /* <DEDUP_REMOVED lines=351> */
.L_x_4206:
[----:B------:R-:W0:Y:S01]  /*1730*/  LDCU.64 UR6, c[0x0][0x5f0] ;  /* 0x0000be00ff0677ac */ /* 0x000e220008000a00 */
[----:B------:R-:W-:Y:S01]  /*1740*/  BSSY.RECONVERGENT B6, `(.L_x_4207) ;  /* 0x00000f1000067945 */ /* 0x000fe20003800200 */
        /* <DEDUP_REMOVED lines=13> */
[----:B------:R-:W2:Y:S01]  /*1820*/  LDG.E.S8 R2, desc[UR36][R2.64] ;  /* 0x0000002402027981 */ /* 0x000ea2000c1e1300 */
[----:B------:R-:W-:Y:S01]  /*1830*/  IMAD.MOV.U32 R19, RZ, RZ, RZ ;  /* 0x000000ffff137224 */ /* 0x000fe200078e00ff */
[----:B--2---:R0:W1:Y:S01]  /*1840*/  I2F.S16 R18, R2 ;  /* 0x0000000200127306 */ /* 0x0040620000101400 */
[----:B------:R-:W-:Y:S05]  /*1850*/  BRA `(.L_x_4213) ;  /* 0x0000000c007c7947 */ /* 0x000fea0003800000 */
.L_x_4211:
[----:B------:R-:W2:Y:S01]  /*1860*/  LDG.E.U8 R2, desc[UR36][R2.64] ;  /* 0x0000002402027981 */ /* 0x000ea2000c1e1100 */
[----:B------:R-:W-:Y:S01]  /*1870*/  IMAD.MOV.U32 R19, RZ, RZ, RZ ;  /* 0x000000ffff137224 */ /* 0x000fe200078e00ff */
[----:B--2---:R-:W-:Y:S01]  /*1880*/  I2FP.F32.U32 R18, R2 ;  /* 0x0000000200127245 */ /* 0x004fe20000201000 */
[----:B------:R-:W-:Y:S06]  /*1890*/  BRA `(.L_x_4213) ;  /* 0x0000000c006c7947 */ /* 0x000fec0003800000 */
.L_x_4210:
[----:B------:R-:W-:-:S09]  /*18a0*/  UISETP.NE.AND UP0, UPT, UR4, 0x2, UPT ;  /* 0x000000020400788c */ /* 0x000fd2000bf05270 */
[----:B------:R-:W-:Y:S05]  /*18b0*/  BRA.U !UP0, `(.L_x_4214) ;  /* 0x0000000108307547 */ /* 0x000fea000b800000 */
[----:B------:R-:W-:-:S09]  /*18c0*/  UISETP.NE.AND UP0, UPT, UR4, 0x3, UPT ;  /* 0x000000030400788c */ /* 0x000fd2000bf05270 */
[----:B------:R-:W-:Y:S05]  /*18d0*/  BRA.U !UP0, `(.L_x_4215) ;  /* 0x0000000108187547 */ /* 0x000fea000b800000 */
[----:B------:R-:W-:-:S09]  /*18e0*/  UISETP.NE.AND UP0, UPT, UR4, 0x4, UPT ;  /* 0x000000040400788c */ /* 0x000fd2000bf05270 */
[----:B------:R-:W-:Y:S05]  /*18f0*/  BRA.U UP0, `(.L_x_4212) ;  /* 0x0000000900cc7547 */ /* 0x000fea000b800000 */
[----:B------:R-:W2:Y:S01]  /*1900*/  LDG.E.64 R2, desc[UR36][R2.64] ;  /* 0x0000002402027981 */ /* 0x000ea2000c1e1b00 */
[----:B------:R-:W-:Y:S01]  /*1910*/  MOV R19, RZ ;  /* 0x000000ff00137202 */ /* 0x000fe20000000f00 */
[----:B--2---:R4:W0:Y:S01]  /*1920*/  I2F.S64 R18, R2 ;  /* 0x0000000200127312 */ /* 0x0048220000301400 */
[----:B------:R-:W-:Y:S05]  /*1930*/  BRA `(.L_x_4213) ;  /* 0x0000000c00447947 */ /* 0x000fea0003800000 */
.L_x_4215:
[----:B------:R-:W2:Y:S01]  /*1940*/  LDG.E R2, desc[UR36][R2.64] ;  /* 0x0000002402027981 */ /* 0x000ea2000c1e1900 */
[----:B------:R-:W-:Y:S01]  /*1950*/  IMAD.MOV.U32 R19, RZ, RZ, RZ ;  /* 0x000000ffff137224 */ /* 0x000fe200078e00ff */
[----:B--2---:R-:W-:Y:S01]  /*1960*/  I2FP.F32.S32 R18, R2 ;  /* 0x0000000200127245 */ /* 0x004fe20000201400 */
[----:B------:R-:W-:Y:S06]  /*1970*/  BRA `(.L_x_4213) ;  /* 0x0000000c00347947 */ /* 0x000fec0003800000 */
.L_x_4214:
[----:B------:R-:W2:Y:S01]  /*1980*/  LDG.E.U16 R2, desc[UR36][R2.64] ;  /* 0x0000002402027981 */ /* 0x000ea2000c1e1500 */
[----:B------:R-:W-:Y:S01]  /*1990*/  IMAD.MOV.U32 R19, RZ, RZ, RZ ;  /* 0x000000ffff137224 */ /* 0x000fe200078e00ff */
[----:B--2---:R0:W1:Y:S01]  /*19a0*/  I2F.S16 R18, R2 ;  /* 0x0000000200127306 */ /* 0x0040620000101400 */
[----:B------:R-:W-:Y:S05]  /*19b0*/  BRA `(.L_x_4213) ;  /* 0x0000000c00247947 */ /* 0x000fea0003800000 */
.L_x_4209:
[----:B------:R-:W-:-:S09]  /*19c0*/  UISETP.GT.AND UP0, UPT, UR4, 0x6, UPT ;  /* 0x000000060400788c */ /* 0x000fd2000bf04270 */
[----:B------:R-:W-:Y:S05]  /*19d0*/  BRA.U UP0, `(.L_x_4216) ;  /* 0x00000001002c7547 */ /* 0x000fea000b800000 */
[----:B------:R-:W-:-:S09]  /*19e0*/  UISETP.NE.AND UP0, UPT, UR4, 0x5, UPT ;  /* 0x000000050400788c */ /* 0x000fd2000bf05270 */
[----:B------:R-:W-:Y:S05]  /*19f0*/  BRA.U !UP0, `(.L_x_4217) ;  /* 0x0000000108147547 */ /* 0x000fea000b800000 */
[----:B------:R-:W-:-:S09]  /*1a00*/  UISETP.NE.AND UP0, UPT, UR4, 0x6, UPT ;  /* 0x000000060400788c */ /* 0x000fd2000bf05270 */
[----:B------:R-:W-:Y:S05]  /*1a10*/  BRA.U UP0, `(.L_x_4212) ;  /* 0x0000000900847547 */ /* 0x000fea000b800000 */
[----:B------:R2:W5:Y:S01]  /*1a20*/  LDG.E R18, desc[UR36][R2.64] ;  /* 0x0000002402127981 */ /* 0x000562000c1e1900 */
[----:B------:R-:W-:Y:S01]  /*1a30*/  HFMA2 R19, -RZ, RZ, 0, 0 ;  /* 0x00000000ff137431 */ /* 0x000fe200000001ff */
[----:B------:R-:W-:Y:S06]  /*1a40*/  BRA `(.L_x_4213) ;  /* 0x0000000c00007947 */ /* 0x000fec0003800000 */
.L_x_4217:
[----:B------:R-:W2:Y:S01]  /*1a50*/  LDG.E.U16 R2, desc[UR36][R2.64] ;  /* 0x0000002402027981 */ /* 0x000ea2000c1e1500 */
[----:B------:R-:W-:Y:S02]  /*1a60*/  IMAD.MOV.U32 R19, RZ, RZ, RZ ;  /* 0x000000ffff137224 */ /* 0x000fe400078e00ff */
[----:B--2---:R-:W-:Y:S01]  /*1a70*/  HADD2.F32 R18, -RZ, R2.H0_H0 ;  /* 0x20000002ff127230 */ /* 0x004fe20000004100 */
[----:B------:R-:W-:Y:S06]  /*1a80*/  BRA `(.L_x_4213) ;  /* 0x0000000800f07947 */ /* 0x000fec0003800000 */
.L_x_4216:
[----:B------:R-:W-:-:S09]  /*1a90*/  UISETP.NE.AND UP0, UPT, UR4, 0x7, UPT ;  /* 0x000000070400788c */ /* 0x000fd2000bf05270 */
[----:B------:R-:W-:Y:S05]  /*1aa0*/  BRA.U !UP0, `(.L_x_4218) ;  /* 0x0000000108287547 */ /* 0x000fea000b800000 */
[----:B------:R-:W-:-:S09]  /*1ab0*/  UISETP.NE.AND UP0, UPT, UR4, 0x8, UPT ;  /* 0x000000080400788c */ /* 0x000fd2000bf05270 */
[----:B------:R-:W-:Y:S05]  /*1ac0*/  BRA.U !UP0, `(.L_x_4219) ;  /* 0x0000000108107547 */ /* 0x000fea000b800000 */
[----:B------:R-:W-:-:S09]  /*1ad0*/  UISETP.NE.AND UP0, UPT, UR4, 0x9, UPT ;  /* 0x000000090400788c */ /* 0x000fd2000bf05270 */
[----:B------:R-:W-:Y:S05]  /*1ae0*/  BRA.U UP0, `(.L_x_4212) ;  /* 0x0000000900507547 */ /* 0x000fea000b800000 */
[----:B------:R3:W5:Y:S01]  /*1af0*/  LDG.E.64 R18, desc[UR36][R2.64] ;  /* 0x0000002402127981 */ /* 0x000762000c1e1b00 */
[----:B------:R-:W-:Y:S05]  /*1b00*/  BRA `(.L_x_4213) ;  /* 0x0000000800d07947 */ /* 0x000fea0003800000 */
.L_x_4219:
[----:B------:R-:W2:Y:S02]  /*1b10*/  LDG.E R2, desc[UR36][R2.64] ;  /* 0x0000002402027981 */ /* 0x000ea4000c1e1900 */
[--C-:B--2---:R-:W-:Y:S02]  /*1b20*/  HADD2.F32 R18, -RZ, R2.reuse.H0_H0 ;  /* 0x20000002ff127230 */ /* 0x104fe40000004100 */
[----:B------:R-:W-:Y:S01]  /*1b30*/  HADD2.F32 R19, -RZ, R2.H1_H1 ;  /* 0x30000002ff137230 */ /* 0x000fe20000004100 */
[----:B------:R-:W-:Y:S06]  /*1b40*/  BRA `(.L_x_4213) ;  /* 0x0000000800c07947 */ /* 0x000fec0003800000 */
.L_x_4218:
[----:B------:R-:W2:Y:S01]  /*1b50*/  LDG.E.64 R2, desc[UR36][R2.64] ;  /* 0x0000002402027981 */ /* 0x000ea2000c1e1b00 */
[----:B------:R-:W-:Y:S01]  /*1b60*/  UMOV UR4, 0xf0000000 ;  /* 0xf000000000047882 */ /* 0x000fe20000000000 */
[----:B------:R-:W-:Y:S01]  /*1b70*/  UMOV UR5, 0x380fffff ;  /* 0x380fffff00057882 */ /* 0x000fe20000000000 */
[----:B------:R-:W-:Y:S01]  /*1b80*/  IMAD.MOV.U32 R19, RZ, RZ, RZ ;  /* 0x000000ffff137224 */ /* 0x000fe200078e00ff */
[----:B--2---:R-:W0:Y:S01]  /*1b90*/  F2F.F32.F64 R18, R2 ;  /* 0x0000000200127310 */ /* 0x004e220000301000 */
[----:B------:R-:W-:-:S14]  /*1ba0*/  DSETP.GEU.AND P0, PT, |R2|, UR4, PT ;  /* 0x0000000402007e2a */ /* 0x000fdc000bf0e200 */
[----:B0-----:R-:W-:Y:S01]  /*1bb0*/  @!P0 FMUL R18, R18, 1.175494350822287508e-38 ;  /* 0x0080000012128820 */ /* 0x001fe20000400000 */
[----:B------:R-:W-:Y:S06]  /*1bc0*/  BRA `(.L_x_4213) ;  /* 0x0000000800a07947 */ /* 0x000fec0003800000 */
.L_x_4208:
        /* <DEDUP_REMOVED lines=8> */
[----:B------:R-:W2:Y:S01]  /*1c50*/  LDG.E.U8 R2, desc[UR36][R2.64] ;  /* 0x0000002402027981 */ /* 0x000ea2000c1e1100 */
[----:B------:R-:W-:Y:S02]  /*1c60*/  MOV R19, RZ ;  /* 0x000000ff00137202 */ /* 0x000fe40000000f00 */
[----:B--2---:R-:W-:-:S04]  /*1c70*/  ISETP.NE.AND P0, PT, R2, RZ, PT ;  /* 0x000000ff0200720c */ /* 0x004fc80003f05270 */
[----:B------:R-:W-:Y:S01]  /*1c80*/  FSEL R18, RZ, 1, !P0 ;  /* 0x3f800000ff127808 */ /* 0x000fe20004000000 */
[----:B------:R-:W-:Y:S08]  /*1c90*/  BRA `(.L_x_4213) ;  /* 0x00000008006c7947 */ /* 0x000ff00003800000 */
.L_x_4222:
[----:B------:R-:W2:Y:S01]  /*1ca0*/  LDG.E.128 R4, desc[UR36][R2.64] ;  /* 0x0000002402047981 */ /* 0x000ea2000c1e1d00 */
[----:B------:R-:W-:Y:S01]  /*1cb0*/  UMOV UR4, 0xf0000000 ;  /* 0xf000000000047882 */ /* 0x000fe20000000000 */
[----:B------:R-:W-:Y:S01]  /*1cc0*/  UMOV UR5, 0x380fffff ;  /* 0x380fffff00057882 */ /* 0x000fe20000000000 */
[----:B--2---:R-:W0:Y:S01]  /*1cd0*/  F2F.F32.F64 R18, R4 ;  /* 0x0000000400127310 */ /* 0x004e220000301000 */
[----:B------:R-:W-:Y:S02]  /*1ce0*/  DSETP.GEU.AND P0, PT, |R4|, UR4, PT ;  /* 0x0000000404007e2a */ /* 0x000fe4000bf0e200 */
[----:B------:R-:W-:-:S05]  /*1cf0*/  DSETP.GEU.AND P1, PT, |R6|, UR4, PT ;  /* 0x0000000406007e2a */ /* 0x000fca000bf2e200 */
[----:B------:R-:W1:Y:S07]  /*1d00*/  F2F.F32.F64 R19, R6 ;  /* 0x0000000600137310 */ /* 0x000e6e0000301000 */
[----:B0-----:R-:W-:Y:S02]  /*1d10*/  @!P0 FMUL R18, R18, 1.175494350822287508e-38 ;  /* 0x0080000012128820 */ /* 0x001fe40000400000 */
[----:B-1----:R-:W-:Y:S01]  /*1d20*/  @!P1 FMUL R19, R19, 1.175494350822287508e-38 ;  /* 0x0080000013139820 */ /* 0x002fe20000400000 */
[----:B------:R-:W-:Y:S06]  /*1d30*/  BRA `(.L_x_4213) ;  /* 0x0000000800447947 */ /* 0x000fec0003800000 */
.L_x_4221:
        /* <DEDUP_REMOVED lines=8> */
[----:B------:R-:W-:Y:S02]  /*1dc0*/  IMAD.MOV.U32 R19, RZ, RZ, RZ ;  /* 0x000000ffff137224 */ /* 0x000fe400078e00ff */
[----:B--2---:R-:W-:-:S05]  /*1dd0*/  IMAD.SHL.U32 R18, R18, 0x1000000, RZ ;  /* 0x0100000012127824 */ /* 0x004fca00078e00ff */
[C---:B------:R-:W-:Y:S02]  /*1de0*/  LOP3.LUT R0, R18.reuse, 0x7f000000, RZ, 0xc0, !PT ;  /* 0x7f00000012007812 */ /* 0x040fe400078ec0ff */
[----:B------:R-:W-:Y:S02]  /*1df0*/  LOP3.LUT P0, RZ, R18, 0x7f000000, RZ, 0xc0, !PT ;  /* 0x7f00000012ff7812 */ /* 0x000fe4000780c0ff */
[----:B------:R-:W0:Y:S02]  /*1e00*/  FLO.U32 R4, R0 ;  /* 0x0000000000047300 */ /* 0x000e2400000e0000 */
[----:B0-----:R-:W-:-:S04]  /*1e10*/  IADD3 R4, PT, PT, -R4, RZ, RZ ;  /* 0x000000ff04047210 */ /* 0x001fc80007ffe1ff */
[----:B------:R-:W-:-:S05]  /*1e20*/  VIADDMNMX.U32 R4, R4, R5, 0x4, !PT ;  /* 0x0000000404047446 */ /* 0x000fca0007800005 */
[----:B------:R-:W-:Y:S01]  /*1e30*/  VIADD R5, R4, 0xfffffffc ;  /* 0xfffffffc04057836 */ /* 0x000fe20000000000 */
[----:B------:R-:W-:-:S04]  /*1e40*/  IADD3 R4, PT, PT, R0, 0x1000000, RZ ;  /* 0x0100000000047810 */ /* 0x000fc80007ffe0ff */
[----:B------:R-:W-:Y:S01]  /*1e50*/  SHF.L.U32 R6, R0, R5, RZ ;  /* 0x0000000500067219 */ /* 0x000fe200000006ff */
[----:B------:R-:W-:Y:S01]  /*1e60*/  IMAD.SHL.U32 R5, R5, 0x800000, RZ ;  /* 0x0080000005057824 */ /* 0x000fe200078e00ff */
[----:B------:R-:W-:-:S04]  /*1e70*/  SHF.R.S32.HI R4, RZ, 0x8, R4 ;  /* 0x00000008ff047819 */ /* 0x000fc80000011404 */
[----:B------:R-:W-:-:S05]  /*1e80*/  LEA.HI R5, R6, -R5, RZ, 0x1c ;  /* 0x8000000506057211 */ /* 0x000fca00078fe0ff */
[----:B------:R-:W-:-:S05]  /*1e90*/  VIADD R5, R5, 0x3c000000 ;  /* 0x3c00000005057836 */ /* 0x000fca0000000000 */
[----:B------:R-:W-:-:S04]  /*1ea0*/  LOP3.LUT R4, R5, 0x7f800000, R4, 0xf8, !PT ;  /* 0x7f80000005047812 */ /* 0x000fc800078ef804 */
[----:B------:R-:W-:-:S04]  /*1eb0*/  SEL R3, R4, RZ, P0 ;  /* 0x000000ff04037207 */ /* 0x000fc80000000000 */
[----:B------:R-:W-:Y:S01]  /*1ec0*/  LOP3.LUT R18, R3, 0x80000000, R18, 0xf8, !PT ;  /* 0x8000000003127812 */ /* 0x000fe200078ef812 */
[----:B------:R-:W-:Y:S06]  /*1ed0*/  BRA `(.L_x_4213) ;  /* 0x0000000400dc7947 */ /* 0x000fec0003800000 */
.L_x_4224:
[----:B------:R-:W2:Y:S01]  /*1ee0*/  LDG.E.U8 R2, desc[UR36][R2.64] ;  /* 0x0000002402027981 */ /* 0x000ea2000c1e1100 */
[----:B------:R-:W-:Y:S01]  /*1ef0*/  IMAD.MOV.U32 R19, RZ, RZ, RZ ;  /* 0x000000ffff137224 */ /* 0x000fe200078e00ff */
[C---:B--2---:R-:W-:Y:S01]  /*1f00*/  SHF.L.U32 R4, R2.reuse, 0x19, RZ ;  /* 0x0000001902047819 */ /* 0x044fe200000006ff */
        /* <DEDUP_REMOVED lines=8> */
[----:B------:R-:W-:Y:S01]  /*1f90*/  LOP3.LUT R18, R0, 0x80000000, R5, 0xf8, !PT ;  /* 0x8000000000127812 */ /* 0x000fe200078ef805 */
[----:B------:R-:W-:Y:S06]  /*1fa0*/  BRA `(.L_x_4213) ;  /* 0x0000000400a87947 */ /* 0x000fec0003800000 */
.L_x_4223:
[----:B------:R-:W2:Y:S01]  /*1fb0*/  LDG.E.U16 R2, desc[UR36][R2.64] ;  /* 0x0000002402027981 */ /* 0x000ea2000c1e1500 */
[----:B------:R-:W-:Y:S01]  /*1fc0*/  MOV R19, RZ ;  /* 0x000000ff00137202 */ /* 0x000fe20000000f00 */
[----:B--2---:R-:W-:Y:S01]  /*1fd0*/  IMAD.U32 R18, R2, 0x10000, RZ ;  /* 0x0001000002127824 */ /* 0x004fe200078e00ff */
[----:B------:R-:W-:Y:S06]  /*1fe0*/  BRA `(.L_x_4213) ;  /* 0x0000000400987947 */ /* 0x000fec0003800000 */
.L_x_4220:
        /* <DEDUP_REMOVED lines=8> */
[----:B------:R-:W2:Y:S01]  /*2070*/  LDG.E.U16 R2, desc[UR36][R2.64] ;  /* 0x0000002402027981 */ /* 0x000ea2000c1e1500 */
[----:B------:R-:W-:Y:S01]  /*2080*/  IMAD.MOV.U32 R19, RZ, RZ, RZ ;  /* 0x000000ffff137224 */ /* 0x000fe200078e00ff */
[----:B--2---:R-:W-:Y:S01]  /*2090*/  I2FP.F32.U32 R18, R2 ;  /* 0x0000000200127245 */ /* 0x004fe20000201000 */
[----:B------:R-:W-:Y:S06]  /*20a0*/  BRA `(.L_x_4213) ;  /* 0x0000000400687947 */ /* 0x000fec0003800000 */
.L_x_4227:
[----:B------:R-:W2:Y:S01]  /*20b0*/  LDG.E.U8 R3, desc[UR36][R2.64] ;  /* 0x0000002402037981 */ /* 0x000ea2000c1e1100 */
[----:B------:R-:W-:Y:S02]  /*20c0*/  CS2R R18, SRZ ;  /* 0x0000000000127805 */ /* 0x000fe4000001ff00 */
        /* <DEDUP_REMOVED lines=18> */
.L_x_4229:
[----:B------:R-:W-:Y:S05]  /*21f0*/  BSYNC.RECONVERGENT B0 ;  /* 0x0000000000007941 */ /* 0x000fea0003800200 */
.L_x_4228:
[----:B------:R-:W-:Y:S02]  /*2200*/  SHF.L.U32 R0, R0, 0x14, RZ ;  /* 0x0000001400007819 */ /* 0x000fe400000006ff */
[----:B------:R-:W-:-:S04]  /*2210*/  LEA R2, R2, 0x3b800000, 0x17 ;  /* 0x3b80000002027811 */ /* 0x000fc800078eb8ff */
[----:B------:R-:W-:Y:S01]  /*2220*/  LOP3.LUT R18, R2, R0, R7, 0xfe, !PT ;  /* 0x0000000002127212 */ /* 0x000fe200078efe07 */
[----:B------:R-:W-:Y:S06]  /*2230*/  BRA `(.L_x_4213) ;  /* 0x0000000400047947 */ /* 0x000fec0003800000 */
.L_x_4226:
[----:B------:R-:W2:Y:S01]  /*2240*/  LDG.E.U8 R3, desc[UR36][R2.64] ;  /* 0x0000002402037981 */ /* 0x000ea2000c1e1100 */
[----:B------:R-:W-:Y:S02]  /*2250*/  CS2R R18, SRZ ;  /* 0x0000000000127805 */ /* 0x000fe4000001ff00 */
        /* <DEDUP_REMOVED lines=18> */
.L_x_4231:
[----:B------:R-:W-:Y:S05]  /*2380*/  BSYNC.RECONVERGENT B0 ;  /* 0x0000000000007941 */ /* 0x000fea0003800200 */
.L_x_4230:
[----:B------:R-:W-:Y:S01]  /*2390*/  IMAD.SHL.U32 R0, R0, 0x200000, RZ ;  /* 0x0020000000007824 */ /* 0x000fe200078e00ff */
[----:B------:R-:W-:-:S04]  /*23a0*/  LEA R2, R2, 0x37800000, 0x17 ;  /* 0x3780000002027811 */ /* 0x000fc800078eb8ff */
[----:B------:R-:W-:Y:S01]  /*23b0*/  LOP3.LUT R18, R2, R0, R7, 0xfe, !PT ;  /* 0x0000000002127212 */ /* 0x000fe200078efe07 */
[----:B------:R-:W-:Y:S06]  /*23c0*/  BRA `(.L_x_4213) ;  /* 0x0000000000a07947 */ /* 0x000fec0003800000 */
.L_x_4225:
[----:B------:R-:W-:-:S09]  /*23d0*/  UISETP.NE.AND UP0, UPT, UR4, 0x1c, UPT ;  /* 0x0000001c0400788c */ /* 0x000fd2000bf05270 */
[----:B------:R-:W-:Y:S05]  /*23e0*/  BRA.U !UP0, `(.L_x_4232) ;  /* 0x00000001088c7547 */ /* 0x000fea000b800000 */
[----:B------:R-:W-:-:S09]  /*23f0*/  UISETP.NE.AND UP0, UPT, UR4, 0x1d, UPT ;  /* 0x0000001d0400788c */ /* 0x000fd2000bf05270 */
[----:B------:R-:W-:Y:S05]  /*2400*/  BRA.U !UP0, `(.L_x_4233) ;  /* 0x0000000108747547 */ /* 0x000fea000b800000 */
[----:B------:R-:W-:-:S09]  /*2410*/  UISETP.NE.AND UP0, UPT, UR4, 0x2c, UPT ;  /* 0x0000002c0400788c */ /* 0x000fd2000bf05270 */
[----:B------:R-:W-:Y:S05]  /*2420*/  BRA.U !UP0, `(.L_x_4234) ;  /* 0x0000000108487547 */ /* 0x000fea000b800000 */
.L_x_4212:
        /* <DEDUP_REMOVED lines=16> */
.L_x_4235:
[----:B------:R-:W-:Y:S01]  /*2530*/  CS2R R18, SRZ ;  /* 0x0000000000127805 */ /* 0x000fe2000001ff00 */
[----:B------:R-:W-:Y:S06]  /*2540*/  BRA `(.L_x_4213) ;  /* 0x0000000000407947 */ /* 0x000fec0003800000 */
.L_x_4234:
[----:B------:R-:W2:Y:S01]  /*2550*/  LDG.E.U8 R2, desc[UR36][R2.64] ;  /* 0x0000002402027981 */ /* 0x000ea2000c1e1100 */
[----:B------:R-:W-:Y:S01]  /*2560*/  IMAD.MOV.U32 R19, RZ, RZ, RZ ;  /* 0x000000ffff137224 */ /* 0x000fe200078e00ff */
[----:B------:R-:W-:Y:S02]  /*2570*/  MOV R18, 0x400000 ;  /* 0x0040000000127802 */ /* 0x000fe40000000f00 */
[----:B--2---:R-:W-:-:S13]  /*2580*/  ISETP.NE.AND P0, PT, R2, RZ, PT ;  /* 0x000000ff0200720c */ /* 0x004fda0003f05270 */
[----:B------:R-:W-:Y:S05]  /*2590*/  @!P0 BRA `(.L_x_4213) ;  /* 0x00000000002c8947 */ /* 0x000fea0003800000 */
[----:B------:R-:W-:-:S13]  /*25a0*/  ISETP.NE.AND P0, PT, R2, 0xff, PT ;  /* 0x000000ff0200780c */ /* 0x000fda0003f05270 */
[----:B------:R-:W-:Y:S02]  /*25b0*/  @!P0 IMAD.MOV.U32 R18, RZ, RZ, 0x7f800001 ;  /* 0x7f800001ff128424 */ /* 0x000fe400078e00ff */
[----:B------:R-:W-:Y:S01]  /*25c0*/  @P0 IMAD.SHL.U32 R18, R2, 0x800000, RZ ;  /* 0x0080000002120824 */ /* 0x000fe200078e00ff */
[----:B------:R-:W-:Y:S06]  /*25d0*/  BRA `(.L_x_4213) ;  /* 0x00000000001c7947 */ /* 0x000fec0003800000 */
.L_x_4233:
[----:B------:R-:W2:Y:S01]  /*25e0*/  LDG.E.64 R2, desc[UR36][R2.64] ;  /* 0x0000002402027981 */ /* 0x000ea2000c1e1b00 */
[----:B------:R-:W-:Y:S01]  /*25f0*/  HFMA2 R19, -RZ, RZ, 0, 0 ;  /* 0x00000000ff137431 */ /* 0x000fe200000001ff */
[----:B--2---:R0:W1:Y:S01]  /*2600*/  I2F.U64 R18, R2 ;  /* 0x0000000200127312 */ /* 0x0040620000301000 */
[----:B------:R-:W-:Y:S05]  /*2610*/  BRA `(.L_x_4213) ;  /* 0x00000000000c7947 */ /* 0x000fea0003800000 */
.L_x_4232:
[----:B------:R-:W2:Y:S01]  /*2620*/  LDG.E R2, desc[UR36][R2.64] ;  /* 0x0000002402027981 */ /* 0x000ea2000c1e1900 */
[----:B------:R-:W-:Y:S01]  /*2630*/  IMAD.MOV.U32 R19, RZ, RZ, RZ ;  /* 0x000000ffff137224 */ /* 0x000fe200078e00ff */
[----:B--2---:R-:W-:-:S07]  /*2640*/  I2FP.F32.U32 R18, R2 ;  /* 0x0000000200127245 */ /* 0x004fce0000201000 */
.L_x_4213:
[----:B------:R-:W-:Y:S05]  /*2650*/  BSYNC.RECONVERGENT B6 ;  /* 0x0000000000067941 */ /* 0x000fea0003800200 */
.L_x_4207:
[----:B------:R-:W2:Y:S01]  /*2660*/  LDCU.64 UR6, c[0x0][0x5f8] ;  /* 0x0000bf00ff0677ac */ /* 0x000ea20008000a00 */
[----:B------:R-:W-:Y:S01]  /*2670*/  BSSY.RECONVERGENT B6, `(.L_x_4236) ;  /* 0x00000f1000067945 */ /* 0x000fe20003800200 */
[----:B------:R-:W-:-:S04]  /*2680*/  UPRMT UR4, UR42, 0x9910, URZ ;  /* 0x000099102a047896 */ /* 0x000fc800080000ff */
[----:B------:R-:W-:Y:S01]  /*2690*/  UISETP.GT.AND UP0, UPT, UR4, 0x9, UPT ;  /* 0x000000090400788c */ /* 0x000fe2000bf04270 */
[----:B--2---:R-:W-:-:S05]  /*26a0*/  IADD3 R4, P0, PT, R22, UR6, RZ ;  /* 0x0000000616047c10 */ /* 0x004fca000ff1e0ff */
        /* <DEDUP_REMOVED lines=10> */
[----:B0--34-:R-:W2:Y:S01]  /*2750*/  LDG.E.S8 R2, desc[UR36][R4.64] ;  /* 0x0000002404027981 */ /* 0x019ea2000c1e1300 */
[----:B------:R-:W-:Y:S01]  /*2760*/  MOV R3, RZ ;  /* 0x000000ff00037202 */ /* 0x000fe20000000f00 */
[----:B--2---:R-:W0:Y:S01]  /*2770*/  I2F.S16 R2, R2 ;  /* 0x0000000200027306 */ /* 0x004e220000101400 */
[----:B------:R-:W-:Y:S05]  /*2780*/  BRA `(.L_x_4242) ;  /* 0x0000000c007c7947 */ /* 0x000fea0003800000 */
.L_x_4240:
[----:B0--34-:R-:W2:Y:S01]  /*2790*/  LDG.E.U8 R2, desc[UR36][R4.64] ;  /* 0x0000002404027981 */ /* 0x019ea2000c1e1100 */
[----:B------:R-:W-:Y:S01]  /*27a0*/  IMAD.MOV.U32 R3, RZ, RZ, RZ ;  /* 0x000000ffff037224 */ /* 0x000fe200078e00ff */
[----:B--2---:R-:W-:Y:S01]  /*27b0*/  I2FP.F32.U32 R2, R2 ;  /* 0x0000000200027245 */ /* 0x004fe20000201000 */
[----:B------:R-:W-:Y:S06]  /*27c0*/  BRA `(.L_x_4242) ;  /* 0x0000000c006c7947 */ /* 0x000fec0003800000 */
.L_x_4239:
[----:B------:R-:W-:-:S09]  /*27d0*/  UISETP.NE.AND UP0, UPT, UR4, 0x2, UPT ;  /* 0x000000020400788c */ /* 0x000fd2000bf05270 */
[----:B------:R-:W-:Y:S05]  /*27e0*/  BRA.U !UP0, `(.L_x_4243) ;  /* 0x0000000108307547 */ /* 0x000fea000b800000 */
[----:B------:R-:W-:-:S09]  /*27f0*/  UISETP.NE.AND UP0, UPT, UR4, 0x3, UPT ;  /* 0x000000030400788c */ /* 0x000fd2000bf05270 */
[----:B------:R-:W-:Y:S05]  /*2800*/  BRA.U !UP0, `(.L_x_4244) ;  /* 0x0000000108187547 */ /* 0x000fea000b800000 */
[----:B------:R-:W-:-:S09]  /*2810*/  UISETP.NE.AND UP0, UPT, UR4, 0x4, UPT ;  /* 0x000000040400788c */ /* 0x000fd2000bf05270 */
[----:B------:R-:W-:Y:S05]  /*2820*/  BRA.U UP0, `(.L_x_4241) ;  /* 0x0000000900cc7547 */ /* 0x000fea000b800000 */
[----:B------:R-:W2:Y:S01]  /*2830*/  LDG.E.64 R4, desc[UR36][R4.64] ;  /* 0x0000002404047981 */ /* 0x000ea2000c1e1b00 */
[----:B0--34-:R-:W-:Y:S01]  /*2840*/  IMAD.MOV.U32 R3, RZ, RZ, RZ ;  /* 0x000000ffff037224 */ /* 0x019fe200078e00ff */
[----:B--2---:R0:W2:Y:S01]  /*2850*/  I2F.S64 R2, R4 ;  /* 0x0000000400027312 */ /* 0x0040a20000301400 */
[----:B------:R-:W-:Y:S05]  /*2860*/  BRA `(.L_x_4242) ;  /* 0x0000000c00447947 */ /* 0x000fea0003800000 */
.L_x_4244:
[----:B0--34-:R-:W2:Y:S01]  /*2870*/  LDG.E R2, desc[UR36][R4.64] ;  /* 0x0000002404027981 */ /* 0x019ea2000c1e1900 */
[----:B------:R-:W-:Y:S01]  /*2880*/  HFMA2 R3, -RZ, RZ, 0, 0 ;  /* 0x00000000ff037431 */ /* 0x000fe200000001ff */
[----:B--2---:R-:W-:Y:S01]  /*2890*/  I2FP.F32.S32 R2, R2 ;  /* 0x0000000200027245 */ /* 0x004fe20000201400 */
[----:B------:R-:W-:Y:S06]  /*28a0*/  BRA `(.L_x_4242) ;  /* 0x0000000c00347947 */ /* 0x000fec0003800000 */
.L_x_4243:
[----:B0--34-:R-:W2:Y:S01]  /*28b0*/  LDG.E.U16 R2, desc[UR36][R4.64] ;  /* 0x0000002404027981 */ /* 0x019ea2000c1e1500 */
[----:B------:R-:W-:Y:S01]  /*28c0*/  IMAD.MOV.U32 R3, RZ, RZ, RZ ;  /* 0x000000ffff037224 */ /* 0x000fe200078e00ff */
[----:B--2---:R-:W0:Y:S01]  /*28d0*/  I2F.S16 R2, R2 ;  /* 0x0000000200027306 */ /* 0x004e220000101400 */
[----:B------:R-:W-:Y:S05]  /*28e0*/  BRA `(.L_x_4242) ;  /* 0x0000000c00247947 */ /* 0x000fea0003800000 */
.L_x_4238:
[----:B------:R-:W-:-:S09]  /*28f0*/  UISETP.GT.AND UP0, UPT, UR4, 0x6, UPT ;  /* 0x000000060400788c */ /* 0x000fd2000bf04270 */
[----:B------:R-:W-:Y:S05]  /*2900*/  BRA.U UP0, `(.L_x_4245) ;  /* 0x00000001002c7547 */ /* 0x000fea000b800000 */
[----:B------:R-:W-:-:S09]  /*2910*/  UISETP.NE.AND UP0, UPT, UR4, 0x5, UPT ;  /* 0x000000050400788c */ /* 0x000fd2000bf05270 */
[----:B------:R-:W-:Y:S05]  /*2920*/  BRA.U !UP0, `(.L_x_4246) ;  /* 0x0000000108147547 */ /* 0x000fea000b800000 */
[----:B------:R-:W-:-:S09]  /*2930*/  UISETP.NE.AND UP0, UPT, UR4, 0x6, UPT ;  /* 0x000000060400788c */ /* 0x000fd2000bf05270 */
[----:B------:R-:W-:Y:S05]  /*2940*/  BRA.U UP0, `(.L_x_4241) ;  /* 0x0000000900847547 */ /* 0x000fea000b800000 */
[----:B0--34-:R3:W5:Y:S01]  /*2950*/  LDG.E R2, desc[UR36][R4.64] ;  /* 0x0000002404027981 */ /* 0x019762000c1e1900 */
[----:B------:R-:W-:Y:S01]  /*2960*/  IMAD.MOV.U32 R3, RZ, RZ, RZ ;  /* 0x000000ffff037224 */ /* 0x000fe200078e00ff */
[----:B------:R-:W-:Y:S06]  /*2970*/  BRA `(.L_x_4242) ;  /* 0x0000000c00007947 */ /* 0x000fec0003800000 */
.L_x_4246:
[----:B0--34-:R-:W2:Y:S01]  /*2980*/  LDG.E.U16 R2, desc[UR36][R4.64] ;  /* 0x0000002404027981 */ /* 0x019ea2000c1e1500 */
[----:B------:R-:W-:Y:S01]  /*2990*/  MOV R3, RZ ;  /* 0x000000ff00037202 */ /* 0x000fe20000000f00 */
[----:B--2---:R-:W-:Y:S01]  /*29a0*/  HADD2.F32 R2, -RZ, R2.H0_H0 ;  /* 0x20000002ff027230 */ /* 0x004fe20000004100 */
[----:B------:R-:W-:Y:S06]  /*29b0*/  BRA `(.L_x_4242) ;  /* 0x0000000800f07947 */ /* 0x000fec0003800000 */
.L_x_4245:
[----:B------:R-:W-:-:S09]  /*29c0*/  UISETP.NE.AND UP0, UPT, UR4, 0x7, UPT ;  /* 0x000000070400788c */ /* 0x000fd2000bf05270 */
[----:B------:R-:W-:Y:S05]  /*29d0*/  BRA.U !UP0, `(.L_x_4247) ;  /* 0x0000000108287547 */ /* 0x000fea000b800000 */
[----:B------:R-:W-:-:S09]  /*29e0*/  UISETP.NE.AND UP0, UPT, UR4, 0x8, UPT ;  /* 0x000000080400788c */ /* 0x000fd2000bf05270 */
[----:B------:R-:W-:Y:S05]  /*29f0*/  BRA.U !UP0, `(.L_x_4248) ;  /* 0x0000000108107547 */ /* 0x000fea000b800000 */
[----:B------:R-:W-:-:S09]  /*2a00*/  UISETP.NE.AND UP0, UPT, UR4, 0x9, UPT ;  /* 0x000000090400788c */ /* 0x000fd2000bf05270 */
[----:B------:R-:W-:Y:S05]  /*2a10*/  BRA.U UP0, `(.L_x_4241) ;  /* 0x0000000900507547 */ /* 0x000fea000b800000 */
[----:B0--34-:R4:W5:Y:S01]  /*2a20*/  LDG.E.64 R2, desc[UR36][R4.64] ;  /* 0x0000002404027981 */ /* 0x019962000c1e1b00 */
[----:B------:R-:W-:Y:S05]  /*2a30*/  BRA `(.L_x_4242) ;  /* 0x0000000800d07947 */ /* 0x000fea0003800000 */
.L_x_4248:
[----:B0--34-:R-:W2:Y:S02]  /*2a40*/  LDG.E R3, desc[UR36][R4.64] ;  /* 0x0000002404037981 */ /* 0x019ea4000c1e1900 */
[--C-:B--2---:R-:W-:Y:S02]  /*2a50*/  HADD2.F32 R2, -RZ, R3.reuse.H0_H0 ;  /* 0x20000003ff027230 */ /* 0x104fe40000004100 */
[----:B------:R-:W-:Y:S01]  /*2a60*/  HADD2.F32 R3, -RZ, R3.H1_H1 ;  /* 0x30000003ff037230 */ /* 0x000fe20000004100 */
[----:B------:R-:W-:Y:S06]  /*2a70*/  BRA `(.L_x_4242) ;  /* 0x0000000800c07947 */ /* 0x000fec0003800000 */
.L_x_4247:
[----:B------:R-:W2:Y:S01]  /*2a80*/  LDG.E.64 R4, desc[UR36][R4.64] ;  /* 0x0000002404047981 */ /* 0x000ea2000c1e1b00 */
[----:B------:R-:W-:Y:S01]  /*2a90*/  UMOV UR4, 0xf0000000 ;  /* 0xf000000000047882 */ /* 0x000fe20000000000 */
[----:B------:R-:W-:Y:S01]  /*2aa0*/  UMOV UR5, 0x380fffff ;  /* 0x380fffff00057882 */ /* 0x000fe20000000000 */
[----:B0--34-:R-:W-:Y:S01]  /*2ab0*/  IMAD.MOV.U32 R3, RZ, RZ, RZ ;  /* 0x000000ffff037224 */ /* 0x019fe200078e00ff */
[----:B--2---:R-:W0:Y:S01]  /*2ac0*/  F2F.F32.F64 R2, R4 ;  /* 0x0000000400027310 */ /* 0x004e220000301000 */
[----:B------:R-:W-:-:S14]  /*2ad0*/  DSETP.GEU.AND P0, PT, |R4|, UR4, PT ;  /* 0x0000000404007e2a */ /* 0x000fdc000bf0e200 */
[----:B0-----:R-:W-:Y:S01]  /*2ae0*/  @!P0 FMUL R2, R2, 1.175494350822287508e-38 ;  /* 0x0080000002028820 */ /* 0x001fe20000400000 */
[----:B------:R-:W-:Y:S06]  /*2af0*/  BRA `(.L_x_4242) ;  /* 0x0000000800a07947 */ /* 0x000fec0003800000 */
.L_x_4237:
        /* <DEDUP_REMOVED lines=9> */
[----:B0--34-:R-:W-:Y:S01]  /*2b90*/  IMAD.MOV.U32 R3, RZ, RZ, RZ ;  /* 0x000000ffff037224 */ /* 0x019fe200078e00ff */
[----:B--2---:R-:W-:-:S04]  /*2ba0*/  ISETP.NE.AND P0, PT, R4, RZ, PT ;  /* 0x000000ff0400720c */ /* 0x004fc80003f05270 */
[----:B------:R-:W-:Y:S01]  /*2bb0*/  FSEL R2, RZ, 1, !P0 ;  /* 0x3f800000ff027808 */ /* 0x000fe20004000000 */
[----:B------:R-:W-:Y:S08]  /*2bc0*/  BRA `(.L_x_4242) ;  /* 0x00000008006c7947 */ /* 0x000ff00003800000 */
.L_x_4251:
[----:B------:R-:W0:Y:S01]  /*2bd0*/  LDG.E.128 R4, desc[UR36][R4.64] ;  /* 0x0000002404047981 */ /* 0x000e22000c1e1d00 */
[----:B------:R-:W-:Y:S01]  /*2be0*/  UMOV UR4, 0xf0000000 ;  /* 0xf000000000047882 */ /* 0x000fe20000000000 */
[----:B------:R-:W-:Y:S01]  /*2bf0*/  UMOV UR5, 0x380fffff ;  /* 0x380fffff00057882 */ /* 0x000fe20000000000 */
[----:B0--34-:R-:W0:Y:S01]  /*2c00*/  F2F.F32.F64 R2, R4 ;  /* 0x0000000400027310 */ /* 0x019e220000301000 */
[----:B------:R-:W-:Y:S02]  /*2c10*/  DSETP.GEU.AND P0, PT, |R4|, UR4, PT ;  /* 0x0000000404007e2a */ /* 0x000fe4000bf0e200 */
[----:B------:R-:W-:-:S05]  /*2c20*/  DSETP.GEU.AND P1, PT, |R6|, UR4, PT ;  /* 0x0000000406007e2a */ /* 0x000fca000bf2e200 */
[----:B------:R-:W2:Y:S07]  /*2c30*/  F2F.F32.F64 R3, R6 ;  /* 0x0000000600037310 */ /* 0x000eae0000301000 */
[----:B0-----:R-:W-:Y:S02]  /*2c40*/  @!P0 FMUL R2, R2, 1.175494350822287508e-38 ;  /* 0x0080000002028820 */ /* 0x001fe40000400000 */
[----:B--2---:R-:W-:Y:S01]  /*2c50*/  @!P1 FMUL R3, R3, 1.175494350822287508e-38 ;  /* 0x0080000003039820 */ /* 0x004fe20000400000 */
[----:B------:R-:W-:Y:S06]  /*2c60*/  BRA `(.L_x_4242) ;  /* 0x0000000800447947 */ /* 0x000fec0003800000 */
.L_x_4250:
[----:B------:R-:W-:-:S09]  /*2c70*/  UISETP.NE.AND UP0, UPT, UR4, 0xf, UPT ;  /* 0x0000000f0400788c */ /* 0x000fd2000bf05270 */
[----:B------:R-:W-:Y:S05]  /*2c80*/  BRA.U !UP0, `(.L_x_4252) ;  /* 0x0000000108947547 */ /* 0x000fea000b800000 */
[----:B------:R-:W-:-:S09]  /*2c90*/  UISETP.NE.AND UP0, UPT, UR4, 0x17, UPT ;  /* 0x000000170400788c */ /* 0x000fd2000bf05270 */
[----:B------:R-:W-:Y:S05]  /*2ca0*/  BRA.U !UP0, `(.L_x_4253) ;  /* 0x0000000108587547 */ /* 0x000fea000b800000 */
[----:B------:R-:W-:-:S09]  /*2cb0*/  UISETP.NE.AND UP0, UPT, UR4, 0x18, UPT ;  /* 0x000000180400788c */ /* 0x000fd2000bf05270 */
[----:B------:R-:W-:Y:S05]  /*2cc0*/  BRA.U UP0, `(.L_x_4241) ;  /* 0x0000000500a47547 */ /* 0x000fea000b800000 */
[----:B0--34-:R-:W2:Y:S01]  /*2cd0*/  LDG.E.U8 R2, desc[UR36][R4.64] ;  /* 0x0000002404027981 */ /* 0x019ea2000c1e1100 */
        /* <DEDUP_REMOVED lines=15> */
[----:B------:R-:W-:Y:S01]  /*2dd0*/  SEL R5, R3, RZ, P0 ;  /* 0x000000ff03057207 */ /* 0x000fe20000000000 */
[----:B------:R-:W-:-:S03]  /*2de0*/  IMAD.MOV.U32 R3, RZ, RZ, RZ ;  /* 0x000000ffff037224 */ /* 0x000fc600078e00ff */
[----:B------:R-:W-:Y:S01]  /*2df0*/  LOP3.LUT R2, R5, 0x80000000, R2, 0xf8, !PT ;  /* 0x8000000005027812 */ /* 0x000fe200078ef802 */
[----:B------:R-:W-:Y:S06]  /*2e00*/  BRA `(.L_x_4242) ;  /* 0x0000000400dc7947 */ /* 0x000fec0003800000 */
.L_x_4253:
[----:B0--34-:R-:W2:Y:S02]  /*2e10*/  LDG.E.U8 R3, desc[UR36][R4.64] ;  /* 0x0000002404037981 */ /* 0x019ea4000c1e1100 */
[C---:B--2---:R-:W-:Y:S01]  /*2e20*/  IMAD.SHL.U32 R2, R3.reuse, 0x2000000, RZ ;  /* 0x0200000003027824 */ /* 0x044fe200078e00ff */
[----:B------:R-:W-:-:S04]  /*2e30*/  SHF.L.U32 R3, R3, 0x8, RZ ;  /* 0x0000000803037819 */ /* 0x000fc800000006ff */
[----:B------:R-:W-:Y:S02]  /*2e40*/  ISETP.GT.U32.AND P0, PT, R2, 0x7ffffff, PT ;  /* 0x07ffffff0200780c */ /* 0x000fe40003f04070 */
[----:B------:R-:W-:-:S11]  /*2e50*/  PRMT R7, R3, 0x9910, RZ ;  /* 0x0000991003077816 */ /* 0x000fd600000000ff */
[----:B------:R-:W-:Y:S01]  /*2e60*/  @!P0 LOP3.LUT R0, R3, 0x7f00, RZ, 0xc0, !PT ;  /* 0x00007f0003008812 */ /* 0x000fe200078ec0ff */
[----:B------:R-:W-:Y:S01]  /*2e70*/  IMAD.MOV.U32 R3, RZ, RZ, RZ ;  /* 0x000000ffff037224 */ /* 0x000fe200078e00ff */
[----:B------:R-:W-:Y:S02]  /*2e80*/  @P0 LEA.HI R2, R2, 0x70000000, RZ, 0x1c ;  /* 0x7000000002020811 */ /* 0x000fe400078fe0ff */
[----:B------:R-:W-:-:S05]  /*2e90*/  @!P0 LOP3.LUT R0, R0, 0x3f000000, RZ, 0xfc, !PT ;  /* 0x3f00000000008812 */ /* 0x000fca00078efcff */
[----:B------:R-:W-:Y:S01]  /*2ea0*/  @!P0 FADD.FTZ R0, R0, -0.5 ;  /* 0xbf00000000008421 */ /* 0x000fe20000010000 */
[----:B------:R-:W-:-:S05]  /*2eb0*/  @P0 FMUL.FTZ R0, R2, 1.9259299443872358531e-34 ;  /* 0x0780000002000820 */ /* 0x000fca0000410000 */
[----:B------:R-:W-:Y:S01]  /*2ec0*/  LOP3.LUT R2, R0, 0x80000000, R7, 0xf8, !PT ;  /* 0x8000000000027812 */ /* 0x000fe200078ef807 */
[----:B------:R-:W-:Y:S06]  /*2ed0*/  BRA `(.L_x_4242) ;  /* 0x0000000400a87947 */ /* 0x000fec0003800000 */
.L_x_4252:
[----:B0--34-:R-:W2:Y:S01]  /*2ee0*/  LDG.E.U16 R2, desc[UR36][R4.64] ;  /* 0x0000002404027981 */ /* 0x019ea2000c1e1500 */
[----:B------:R-:W-:Y:S01]  /*2ef0*/  IMAD.MOV.U32 R3, RZ, RZ, RZ ;  /* 0x000000ffff037224 */ /* 0x000fe200078e00ff */
[----:B--2---:R-:W-:Y:S01]  /*2f00*/  SHF.L.U32 R2, R2, 0x10, RZ ;  /* 0x0000001002027819 */ /* 0x004fe200000006ff */
[----:B------:R-:W-:Y:S06]  /*2f10*/  BRA `(.L_x_4242) ;  /* 0x0000000400987947 */ /* 0x000fec0003800000 */
.L_x_4249:
        /* <DEDUP_REMOVED lines=8> */
[----:B0--34-:R-:W2:Y:S01]  /*2fa0*/  LDG.E.U16 R2, desc[UR36][R4.64] ;  /* 0x0000002404027981 */ /* 0x019ea2000c1e1500 */
[----:B------:R-:W-:Y:S01]  /*2fb0*/  IMAD.MOV.U32 R3, RZ, RZ, RZ ;  /* 0x000000ffff037224 */ /* 0x000fe200078e00ff */
[----:B--2---:R-:W-:Y:S01]  /*2fc0*/  I2FP.F32.U32 R2, R2 ;  /* 0x0000000200027245 */ /* 0x004fe20000201000 */
[----:B------:R-:W-:Y:S06]  /*2fd0*/  BRA `(.L_x_4242) ;  /* 0x0000000400687947 */ /* 0x000fec0003800000 */
.L_x_4256:
[----:B------:R-:W2:Y:S01]  /*2fe0*/  LDG.E.U8 R4, desc[UR36][R4.64] ;  /* 0x0000002404047981 */ /* 0x000ea2000c1e1100 */
[----:B0--34-:R-:W-:Y:S02]  /*2ff0*/  CS2R R2, SRZ ;  /* 0x0000000000027805 */ /* 0x019fe4000001ff00 */
        /* <DEDUP_REMOVED lines=18> */
.L_x_4258:
[----:B------:R-:W-:Y:S05]  /*3120*/  BSYNC.RECONVERGENT B0 ;  /* 0x0000000000007941 */ /* 0x000fea0003800200 */
.L_x_4257:
[----:B------:R-:W-:Y:S01]  /*3130*/  IMAD.SHL.U32 R0, R0, 0x100000, RZ ;  /* 0x0010000000007824 */ /* 0x000fe200078e00ff */
[----:B------:R-:W-:-:S04]  /*3140*/  LEA R2, R2, 0x3b800000, 0x17 ;  /* 0x3b80000002027811 */ /* 0x000fc800078eb8ff */
[----:B------:R-:W-:Y:S01]  /*3150*/  LOP3.LUT R2, R2, R0, R9, 0xfe, !PT ;  /* 0x0000000002027212 */ /* 0x000fe200078efe09 */
[----:B------:R-:W-:Y:S06]  /*3160*/  BRA `(.L_x_4242) ;  /* 0x0000000400047947 */ /* 0x000fec0003800000 */
.L_x_4255:
[----:B------:R-:W2:Y:S01]  /*3170*/  LDG.E.U8 R4, desc[UR36][R4.64] ;  /* 0x0000002404047981 */ /* 0x000ea2000c1e1100 */
[----:B0--34-:R-:W-:Y:S02]  /*3180*/  CS2R R2, SRZ ;  /* 0x0000000000027805 */ /* 0x019fe4000001ff00 */
        /* <DEDUP_REMOVED lines=18> */
.L_x_4260:
[----:B------:R-:W-:Y:S05]  /*32b0*/  BSYNC.RECONVERGENT B0 ;  /* 0x0000000000007941 */ /* 0x000fea0003800200 */
.L_x_4259:
[----:B------:R-:W-:Y:S02]  /*32c0*/  SHF.L.U32 R0, R0, 0x15, RZ ;  /* 0x0000001500007819 */ /* 0x000fe400000006ff */
[----:B------:R-:W-:-:S04]  /*32d0*/  LEA R2, R2, 0x37800000, 0x17 ;  /* 0x3780000002027811 */ /* 0x000fc800078eb8ff */
[----:B------:R-:W-:Y:S01]  /*32e0*/  LOP3.LUT R2, R2, R0, R9, 0xfe, !PT ;  /* 0x0000000002027212 */ /* 0x000fe200078efe09 */
[----:B------:R-:W-:Y:S06]  /*32f0*/  BRA `(.L_x_4242) ;  /* 0x0000000000a07947 */ /* 0x000fec0003800000 */
.L_x_4254:
[----:B------:R-:W-:-:S09]  /*3300*/  UISETP.NE.AND UP0, UPT, UR4, 0x1c, UPT ;  /* 0x0000001c0400788c */ /* 0x000fd2000bf05270 */
[----:B------:R-:W-:Y:S05]  /*3310*/  BRA.U !UP0, `(.L_x_4261) ;  /* 0x00000001088c7547 */ /* 0x000fea000b800000 */
[----:B------:R-:W-:-:S09]  /*3320*/  UISETP.NE.AND UP0, UPT, UR4, 0x1d, UPT ;  /* 0x0000001d0400788c */ /* 0x000fd2000bf05270 */
[----:B------:R-:W-:Y:S05]  /*3330*/  BRA.U !UP0, `(.L_x_4262) ;  /* 0x0000000108747547 */ /* 0x000fea000b800000 */
[----:B------:R-:W-:-:S09]  /*3340*/  UISETP.NE.AND UP0, UPT, UR4, 0x2c, UPT ;  /* 0x0000002c0400788c */ /* 0x000fd2000bf05270 */
[----:B------:R-:W-:Y:S05]  /*3350*/  BRA.U !UP0, `(.L_x_4263) ;  /* 0x0000000108487547 */ /* 0x000fea000b800000 */
.L_x_4241:
[----:B0--34-:R-:W-:Y:S01]  /*3360*/  MOV R2, 0x0 ;  /* 0x0000000000027802 */ /* 0x019fe20000000f00 */
[----:B------:R-:W0:Y:S01]  /*3370*/  LDCU.64 UR4, c[0x4][0x148] ;  /* 0x01002900ff0477ac */ /* 0x000e220008000a00 */
[----:B------:R-:W-:Y:S02]  /*3380*/  HFMA2 R13, -RZ, RZ, 0, 0 ;  /* 0x00000000ff0d7431 */ /* 0x000fe400000001ff */
[----:B------:R-:W-:Y:S01]  /*3390*/  IMAD.MOV.U32 R8, RZ, RZ, 0x4e ;  /* 0x0000004eff087424 */ /* 0x000fe200078e00ff */
[----:B------:R-:W2:Y:S01]  /*33a0*/  LDCU.64 UR6, c[0x4][0x150] ;  /* 0x01002a00ff0677ac */ /* 0x000ea20008000a00 */
[----:B------:R-:W3:Y:S01]  /*33b0*/  LDC.64 R2, c[0x4][R2] ;  /* 0x0100000002027b82 */ /* 0x000ee20000000a00 */
[----:B------:R-:W-:Y:S01]  /*33c0*/  IMAD.MOV.U32 R12, RZ, RZ, 0x1 ;  /* 0x00000001ff0c7424 */ /* 0x000fe200078e00ff */
[----:B------:R-:W4:Y:S01]  /*33d0*/  LDCU.64 UR8, c[0x4][0x8] ;  /* 0x01000100ff0877ac */ /* 0x000f220008000a00 */
[----:B0-----:R-:W-:Y:S02]  /*33e0*/  IMAD.U32 R4, RZ, RZ, UR4 ;  /* 0x00000004ff047e24 */ /* 0x001fe4000f8e00ff */
[----:B------:R-:W-:Y:S01]  /*33f0*/  IMAD.U32 R5, RZ, RZ, UR5 ;  /* 0x00000005ff057e24 */ /* 0x000fe2000f8e00ff */
[----:B--2---:R-:W-:Y:S01]  /*3400*/  MOV R6, UR6 ;  /* 0x0000000600067c02 */ /* 0x004fe20008000f00 */
[----:B------:R-:W-:-:S02]  /*3410*/  IMAD.U32 R7, RZ, RZ, UR7 ;  /* 0x00000007ff077e24 */ /* 0x000fc4000f8e00ff */
[----:B----4-:R-:W-:Y:S01]  /*3420*/  IMAD.U32 R10, RZ, RZ, UR8 ;  /* 0x00000008ff0a7e24 */ /* 0x010fe2000f8e00ff */
[----:B------:R-:W-:-:S07]  /*3430*/  MOV R11, UR9 ;  /* 0x00000009000b7c02 */ /* 0x000fce0008000f00 */
[----:B------:R-:W-:-:S07]  /*3440*/  LEPC R20, `(.L_x_4264) ;  /* 0x000000001014794e */ /* 0x000fce0000000000 */
[----:B-1-3-5:R-:W-:Y:S05]  /*3450*/  CALL.ABS.NOINC R2 ;  /* 0x0000000002007343 */ /* 0x02afea0003c00000 */
.L_x_4264:
[----:B------:R-:W-:Y:S01]  /*3460*/  CS2R R2, SRZ ;  /* 0x0000000000027805 */ /* 0x000fe2000001ff00 */
[----:B------:R-:W-:Y:S06]  /*3470*/  BRA `(.L_x_4242) ;  /* 0x0000000000407947 */ /* 0x000fec0003800000 */
.L_x_4263:
[----:B------:R-:W2:Y:S01]  /*3480*/  LDG.E.U8 R4, desc[UR36][R4.64] ;  /* 0x0000002404047981 */ /* 0x000ea2000c1e1100 */
[----:B0--34-:R-:W-:Y:S02]  /*3490*/  IMAD.MOV.U32 R3, RZ, RZ, RZ ;  /* 0x000000ffff037224 */ /* 0x019fe400078e00ff */
[----:B------:R-:W-:Y:S01]  /*34a0*/  IMAD.MOV.U32 R2, RZ, RZ, 0x400000 ;  /* 0x00400000ff027424 */ /* 0x000fe200078e00ff */
[----:B--2---:R-:W-:-:S13]  /*34b0*/  ISETP.NE.AND P0, PT, R4, RZ, PT ;  /* 0x000000ff0400720c */ /* 0x004fda0003f05270 */
[----:B------:R-:W-:Y:S05]  /*34c0*/  @!P0 BRA `(.L_x_4242) ;  /* 0x00000000002c8947 */ /* 0x000fea0003800000 */
[----:B------:R-:W-:-:S13]  /*34d0*/  ISETP.NE.AND P0, PT, R4, 0xff, PT ;  /* 0x000000ff0400780c */ /* 0x000fda0003f05270 */
[----:B------:R-:W-:Y:S01]  /*34e0*/  @!P0 MOV R2, 0x7f800001 ;  /* 0x7f80000100028802 */ /* 0x000fe20000000f00 */
[----:B------:R-:W-:Y:S01]  /*34f0*/  @P0 IMAD.SHL.U32 R2, R4, 0x800000, RZ ;  /* 0x0080000004020824 */ /* 0x000fe200078e00ff */
[----:B------:R-:W-:Y:S06]  /*3500*/  BRA `(.L_x_4242) ;  /* 0x00000000001c7947 */ /* 0x000fec0003800000 */
.L_x_4262:
[----:B------:R-:W2:Y:S01]  /*3510*/  LDG.E.64 R4, desc[UR36][R4.64] ;  /* 0x0000002404047981 */ /* 0x000ea2000c1e1b00 */
[----:B0--34-:R-:W-:Y:S01]  /*3520*/  IMAD.MOV.U32 R3, RZ, RZ, RZ ;  /* 0x000000ffff037224 */ /* 0x019fe200078e00ff */
[----:B--2---:R0:W2:Y:S01]  /*3530*/  I2F.U64 R2, R4 ;  /* 0x0000000400027312 */ /* 0x0040a20000301000 */
[----:B------:R-:W-:Y:S05]  /*3540*/  BRA `(.L_x_4242) ;  /* 0x00000000000c7947 */ /* 0x000fea0003800000 */
.L_x_4261:
[----:B0--34-:R-:W2:Y:S01]  /*3550*/  LDG.E R2, desc[UR36][R4.64] ;  /* 0x0000002404027981 */ /* 0x019ea2000c1e1900 */
[----:B------:R-:W-:Y:S01]  /*3560*/  HFMA2 R3, -RZ, RZ, 0, 0 ;  /* 0x00000000ff037431 */ /* 0x000fe200000001ff */
[----:B--2---:R-:W-:-:S07]  /*3570*/  I2FP.F32.U32 R2, R2 ;  /* 0x0000000200027245 */ /* 0x004fce0000201000 */
.L_x_4242:
[----:B------:R-:W-:Y:S05]  /*3580*/  BSYNC.RECONVERGENT B6 ;  /* 0x0000000000067941 */ /* 0x000fea0003800200 */
.L_x_4236:
[----:B0-2--5:R-:W-:Y:S01]  /*3590*/  FSETP.GE.FTZ.AND P0, PT, |R2|, |R3|, PT ;  /* 0x400000030200720b */ /* 0x025fe20003f16200 */
[----:B------:R-:W-:-:S12]  /*35a0*/  BSSY.RECONVERGENT B0, `(.L_x_4265) ;  /* 0x000001d000007945 */ /* 0x000fd80003800200 */
[----:B------:R-:W-:Y:S05]  /*35b0*/  @!P0 BRA `(.L_x_4266) ;  /* 0x00000000004c8947 */ /* 0x000fea0003800000 */
[C---:B------:R-:W-:Y:S01]  /*35c0*/  FSETP.NEU.FTZ.AND P0, PT, |R2|.reuse, RZ, PT ;  /* 0x000000ff0200720b */ /* 0x040fe20003f1d200 */
[C---:B------:R-:W-:Y:S01]  /*35d0*/  FADD.FTZ R0, |R3|.reuse, -RZ ;  /* 0x800000ff03007221 */ /* 0x040fe20000010200 */
[----:B------:R-:W-:Y:S01]  /*35e0*/  FSETP.NEU.FTZ.AND P1, PT, |R3|, RZ, PT ;  /* 0x000000ff0300720b */ /* 0x000fe20003f3d200 */
[----:B------:R-:W-:-:S03]  /*35f0*/  FADD.FTZ R6, |R2|, -RZ ;  /* 0x800000ff02067221 */ /* 0x000fc60000010200 */
[----:B------:R-:W-:-:S13]  /*3600*/  PLOP3.LUT P0, PT, P0, P1, PT, 0xf8, 0x8f ;  /* 0x00000000008f781c */ /* 0x000fda0000703f70 */
[----:B---34-:R-:W1:Y:S08]  /*3610*/  @!P0 MUFU.RCP R5, R6 ;  /* 0x0000000600058308 */ /* 0x018e700000001000 */
[----:B------:R-:W0:Y:S01]  /*3620*/  @!P0 MUFU.RCP R0, R0 ;  /* 0x0000000000008308 */ /* 0x000e220000001000 */
[----:B-1----:R-:W-:Y:S01]  /*3630*/  @!P0 FMUL.FTZ R4, R5, R18 ;  /* 0x0000001205048220 */ /* 0x002fe20000410000 */
[----:B0-----:R-:W-:Y:S01]  /*3640*/  @!P0 FMUL.FTZ R5, R0, R19 ;  /* 0x0000001300058220 */ /* 0x001fe20000410000 */
[----:B------:R-:W-:Y:S06]  /*3650*/  @!P0 BRA `(.L_x_4267) ;  /* 0x0000000000448947 */ /* 0x000fec0003800000 */
[----:B------:R-:W0:Y:S02]  /*3660*/  MUFU.RCP R0, R2 ;  /* 0x0000000200007308 */ /* 0x000e240000001000 */
[----:B0-----:R-:W-:-:S04]  /*3670*/  FMUL.FTZ R5, R0, R3 ;  /* 0x0000000300057220 */ /* 0x001fc80000410000 */
[C---:B------:R-:W-:Y:S01]  /*3680*/  FFMA.FTZ R3, R5.reuse, R3, R2 ;  /* 0x0000000305037223 */ /* 0x040fe20000010002 */
[C---:B------:R-:W-:Y:S01]  /*3690*/  FFMA.FTZ R4, R5.reuse, R19, R18 ;  /* 0x0000001305047223 */ /* 0x040fe20000010012 */
[----:B------:R-:W-:-:S04]  /*36a0*/  FFMA.FTZ R18, R5, -R18, R19 ;  /* 0x8000001205127223 */ /* 0x000fc80000010013 */
[----:B------:R-:W0:Y:S02]  /*36b0*/  MUFU.RCP R3, R3 ;  /* 0x0000000300037308 */ /* 0x000e240000001000 */
[C---:B0-----:R-:W-:Y:S01]  /*36c0*/  FMUL.FTZ R4, R3.reuse, R4 ;  /* 0x0000000403047220 */ /* 0x041fe20000410000 */
[----:B------:R-:W-:Y:S01]  /*36d0*/  FMUL.FTZ R5, R3, R18 ;  /* 0x0000001203057220 */ /* 0x000fe20000410000 */
[----:B------:R-:W-:Y:S06]  /*36e0*/  BRA `(.L_x_4267) ;  /* 0x0000000000207947 */ /* 0x000fec0003800000 */
.L_x_4266:
[----:B---34-:R-:W0:Y:S02]  /*36f0*/  MUFU.RCP R5, R3 ;  /* 0x0000000300057308 */ /* 0x018e240000001000 */
[----:B0-----:R-:W-:-:S04]  /*3700*/  FMUL.FTZ R0, R5, R2 ;  /* 0x0000000205007220 */ /* 0x001fc80000410000 */
[C---:B------:R-:W-:Y:S01]  /*3710*/  FFMA.FTZ R2, R0.reuse, R2, R3 ;  /* 0x0000000200027223 */ /* 0x040fe20000010003 */
[C---:B-1----:R-:W-:Y:S01]  /*3720*/  FFMA.FTZ R5, R0.reuse, R18, R19 ;  /* 0x0000001200057223 */ /* 0x042fe20000010013 */
[----:B------:R-:W-:-:S04]  /*3730*/  FFMA.FTZ R19, R0, R19, -R18 ;  /* 0x0000001300137223 */ /* 0x000fc80000010812 */
[----:B------:R-:W0:Y:S02]  /*3740*/  MUFU.RCP R2, R2 ;  /* 0x0000000200027308 */ /* 0x000e240000001000 */
[C---:B0-----:R-:W-:Y:S01]  /*3750*/  FMUL.FTZ R4, R2.reuse, R5 ;  /* 0x0000000502047220 */ /* 0x041fe20000410000 */
[----:B------:R-:W-:-:S07]  /*3760*/  FMUL.FTZ R5, R2, R19 ;  /* 0x0000001302057220 */ /* 0x000fce0000410000 */
.L_x_4267:
[----:B------:R-:W-:Y:S05]  /*3770*/  BSYNC.RECONVERGENT B0 ;  /* 0x0000000000007941 */ /* 0x000fea0003800200 */
.L_x_4265:
        /* <DEDUP_REMOVED lines=14> */
[----:B------:R-:W0:Y:S02]  /*3860*/  F2I.FTZ.TRUNC.NTZ R5, R4 ;  /* 0x0000000400057305 */ /* 0x000e24000021f100 */
[----:B0-----:R0:W-:Y:S01]  /*3870*/  STG.E.U8 desc[UR36][R2.64], R5 ;  /* 0x0000000502007986 */ /* 0x0011e2000c101124 */
[----:B------:R-:W-:Y:S05]  /*3880*/  BRA `(.L_x_4273) ;  /* 0x0000000c00407947 */ /* 0x000fea0003800000 */
.L_x_4271:
[----:B------:R-:W0:Y:S02]  /*3890*/  F2I.S64.TRUNC R4, R4 ;  /* 0x0000000400047311 */ /* 0x000e24000020d900 */
[----:B0-----:R-:W-:-:S05]  /*38a0*/  IMAD.MOV.U32 R7, RZ, RZ, R4 ;  /* 0x000000ffff077224 */ /* 0x001fca00078e0004 */
[----:B------:R0:W-:Y:S01]  /*38b0*/  STG.E.U8 desc[UR36][R2.64], R7 ;  /* 0x0000000702007986 */ /* 0x0001e2000c101124 */
[----:B------:R-:W-:Y:S05]  /*38c0*/  BRA `(.L_x_4273) ;  /* 0x0000000c00307947 */ /* 0x000fea0003800000 */
.L_x_4270:
[----:B------:R-:W-:-:S09]  /*38d0*/  UISETP.NE.AND UP0, UPT, UR4, 0x2, UPT ;  /* 0x000000020400788c */ /* 0x000fd2000bf05270 */
[----:B------:R-:W-:Y:S05]  /*38e0*/  BRA.U !UP0, `(.L_x_4274) ;  /* 0x0000000108287547 */ /* 0x000fea000b800000 */
[----:B------:R-:W-:-:S09]  /*38f0*/  UISETP.NE.AND UP0, UPT, UR4, 0x3, UPT ;  /* 0x000000030400788c */ /* 0x000fd2000bf05270 */
[----:B------:R-:W-:Y:S05]  /*3900*/  BRA.U !UP0, `(.L_x_4275) ;  /* 0x0000000108147547 */ /* 0x000fea000b800000 */
[----:B------:R-:W-:-:S09]  /*3910*/  UISETP.NE.AND UP0, UPT, UR4, 0x4, UPT ;  /* 0x000000040400788c */ /* 0x000fd2000bf05270 */
[----:B------:R-:W-:Y:S05]  /*3920*/  BRA.U UP0, `(.L_x_4272) ;  /* 0x0000000900847547 */ /* 0x000fea000b800000 */
[----:B------:R-:W0:Y:S02]  /*3930*/  F2I.S64.TRUNC R4, R4 ;  /* 0x0000000400047311 */ /* 0x000e24000020d900 */
[----:B0-----:R0:W-:Y:S01]  /*3940*/  STG.E.64 desc[UR36][R2.64], R4 ;  /* 0x0000000402007986 */ /* 0x0011e2000c101b24 */
[----:B------:R-:W-:Y:S05]  /*3950*/  BRA `(.L_x_4273) ;  /* 0x0000000c000c7947 */ /* 0x000fea0003800000 */
.L_x_4275:
[----:B------:R-:W0:Y:S02]  /*3960*/  F2I.FTZ.TRUNC.NTZ R5, R4 ;  /* 0x0000000400057305 */ /* 0x000e24000021f100 */
[----:B0-----:R0:W-:Y:S01]  /*3970*/  STG.E desc[UR36][R2.64], R5 ;  /* 0x0000000502007986 */ /* 0x0011e2000c101924 */
[----:B------:R-:W-:Y:S05]  /*3980*/  BRA `(.L_x_4273) ;  /* 0x0000000c00007947 */ /* 0x000fea0003800000 */
.L_x_4274:
[----:B------:R-:W0:Y:S02]  /*3990*/  F2I.FTZ.TRUNC.NTZ R5, R4 ;  /* 0x0000000400057305 */ /* 0x000e24000021f100 */
[----:B0-----:R0:W-:Y:S01]  /*39a0*/  STG.E.U16 desc[UR36][R2.64], R5 ;  /* 0x0000000502007986 */ /* 0x0011e2000c101524 */
[----:B------:R-:W-:Y:S05]  /*39b0*/  BRA `(.L_x_4273) ;  /* 0x0000000800f47947 */ /* 0x000fea0003800000 */
.L_x_4269:
[----:B------:R-:W-:-:S09]  /*39c0*/  UISETP.GT.AND UP0, UPT, UR4, 0x6, UPT ;  /* 0x000000060400788c */ /* 0x000fd2000bf04270 */
[----:B------:R-:W-:Y:S05]  /*39d0*/  BRA.U UP0, `(.L_x_4276) ;  /* 0x0000000100247547 */ /* 0x000fea000b800000 */
[----:B------:R-:W-:-:S09]  /*39e0*/  UISETP.NE.AND UP0, UPT, UR4, 0x5, UPT ;  /* 0x000000050400788c */ /* 0x000fd2000bf05270 */
[----:B------:R-:W-:Y:S05]  /*39f0*/  BRA.U !UP0, `(.L_x_4277) ;  /* 0x0000000108107547 */ /* 0x000fea000b800000 */
[----:B------:R-:W-:-:S09]  /*3a00*/  UISETP.NE.AND UP0, UPT, UR4, 0x6, UPT ;  /* 0x000000060400788c */ /* 0x000fd2000bf05270 */
[----:B------:R-:W-:Y:S05]  /*3a10*/  BRA.U UP0, `(.L_x_4272) ;  /* 0x0000000900487547 */ /* 0x000fea000b800000 */
[----:B------:R0:W-:Y:S01]  /*3a20*/  STG.E desc[UR36][R2.64], R4 ;  /* 0x0000000402007986 */ /* 0x0001e2000c101924 */
[----:B------:R-:W-:Y:S05]  /*3a30*/  BRA `(.L_x_4273) ;  /* 0x0000000800d47947 */ /* 0x000fea0003800000 */
.L_x_4277:
[----:B------:R-:W-:-:S05]  /*3a40*/  F2FP.F16.F32.PACK_AB R4, RZ, R4 ;  /* 0x00000004ff04723e */ /* 0x000fca00000000ff */
[----:B------:R0:W-:Y:S01]  /*3a50*/  STG.E.U16 desc[UR36][R2.64], R4 ;  /* 0x0000000402007986 */ /* 0x0001e2000c101524 */
[----:B------:R-:W-:Y:S05]  /*3a60*/  BRA `(.L_x_4273) ;  /* 0x0000000800c87947 */ /* 0x000fea0003800000 */
.L_x_4276:
[----:B------:R-:W-:-:S09]  /*3a70*/  UISETP.NE.AND UP0, UPT, UR4, 0x7, UPT ;  /* 0x000000070400788c */ /* 0x000fd2000bf05270 */
[----:B------:R-:W-:Y:S05]  /*3a80*/  BRA.U !UP0, `(.L_x_4278) ;  /* 0x0000000108247547 */ /* 0x000fea000b800000 */
[----:B------:R-:W-:-:S09]  /*3a90*/  UISETP.NE.AND UP0, UPT, UR4, 0x8, UPT ;  /* 0x000000080400788c */ /* 0x000fd2000bf05270 */
[----:B------:R-:W-:Y:S05]  /*3aa0*/  BRA.U !UP0, `(.L_x_4279) ;  /* 0x0000000108107547 */ /* 0x000fea000b800000 */
[----:B------:R-:W-:-:S09]  /*3ab0*/  UISETP.NE.AND UP0, UPT, UR4, 0x9, UPT ;  /* 0x000000090400788c */ /* 0x000fd2000bf05270 */
[----:B------:R-:W-:Y:S05]  /*3ac0*/  BRA.U UP0, `(.L_x_4272) ;  /* 0x00000009001c7547 */ /* 0x000fea000b800000 */
[----:B------:R0:W-:Y:S01]  /*3ad0*/  STG.E.64 desc[UR36][R2.64], R4 ;  /* 0x0000000402007986 */ /* 0x0001e2000c101b24 */
[----:B------:R-:W-:Y:S05]  /*3ae0*/  BRA `(.L_x_4273) ;  /* 0x0000000800a87947 */ /* 0x000fea0003800000 */
.L_x_4279:
[----:B------:R-:W-:-:S05]  /*3af0*/  F2FP.F16.F32.PACK_AB R5, R5, R4 ;  /* 0x000000040505723e */ /* 0x000fca00000000ff */
[----:B------:R0:W-:Y:S01]  /*3b00*/  STG.E desc[UR36][R2.64], R5 ;  /* 0x0000000502007986 */ /* 0x0001e2000c101924 */
[----:B------:R-:W-:Y:S05]  /*3b10*/  BRA `(.L_x_4273) ;  /* 0x00000008009c7947 */ /* 0x000fea0003800000 */
.L_x_4278:
[----:B------:R-:W-:-:S06]  /*3b20*/  FMUL.FTZ R4, R4, 1 ;  /* 0x3f80000004047820 */ /* 0x000fcc0000410000 */
[----:B------:R-:W0:Y:S02]  /*3b30*/  F2F.F64.F32 R4, R4 ;  /* 0x0000000400047310 */ /* 0x000e240000201800 */
[----:B0-----:R0:W-:Y:S01]  /*3b40*/  STG.E.64 desc[UR36][R2.64], R4 ;  /* 0x0000000402007986 */ /* 0x0011e2000c101b24 */
[----:B------:R-:W-:Y:S05]  /*3b50*/  BRA `(.L_x_4273) ;  /* 0x00000008008c7947 */ /* 0x000fea0003800000 */
.L_x_4268:
        /* <DEDUP_REMOVED lines=8> */
[----:B------:R-:W-:Y:S02]  /*3be0*/  FSETP.NEU.FTZ.AND P0, PT, R4, RZ, PT ;  /* 0x000000ff0400720b */ /* 0x000fe40003f1d000 */
[----:B------:R-:W-:-:S04]  /*3bf0*/  FSETP.NEU.FTZ.AND P1, PT, R5, RZ, PT ;  /* 0x000000ff0500720b */ /* 0x000fc80003f3d000 */
[----:B------:R-:W-:-:S04]  /*3c00*/  PLOP3.LUT P0, PT, P0, P1, PT, 0xf8, 0x8f ;  /* 0x00000000008f781c */ /* 0x000fc80000703f70 */
[----:B------:R-:W-:-:S05]  /*3c10*/  SEL R5, RZ, 0x1, !P0 ;  /* 0x00000001ff057807 */ /* 0x000fca0004000000 */
[----:B------:R4:W-:Y:S01]  /*3c20*/  STG.E.U8 desc[UR36][R2.64], R5 ;  /* 0x0000000502007986 */ /* 0x0009e2000c101124 */
[----:B------:R-:W-:Y:S05]  /*3c30*/  BRA `(.L_x_4273) ;  /* 0x0000000800547947 */ /* 0x000fea0003800000 */
.L_x_4282:
[----:B------:R-:W-:Y:S01]  /*3c40*/  FMUL.FTZ R8, R4, 1 ;  /* 0x3f80000004087820 */ /* 0x000fe20000410000 */
[----:B------:R-:W-:-:S05]  /*3c50*/  FMUL.FTZ R10, R5, 1 ;  /* 0x3f800000050a7820 */ /* 0x000fca0000410000 */
[----:B------:R-:W-:Y:S08]  /*3c60*/  F2F.F64.F32 R8, R8 ;  /* 0x0000000800087310 */ /* 0x000ff00000201800 */
[----:B------:R-:W0:Y:S02]  /*3c70*/  F2F.F64.F32 R10, R10 ;  /* 0x0000000a000a7310 */ /* 0x000e240000201800 */
[----:B0-----:R3:W-:Y:S01]  /*3c80*/  STG.E.128 desc[UR36][R2.64], R8 ;  /* 0x0000000802007986 */ /* 0x0017e2000c101d24 */
[----:B------:R-:W-:Y:S05]  /*3c90*/  BRA `(.L_x_4273) ;  /* 0x00000008003c7947 */ /* 0x000fea0003800000 */
.L_x_4281:
[----:B------:R-:W-:-:S09]  /*3ca0*/  UISETP.NE.AND UP0, UPT, UR4, 0xf, UPT ;  /* 0x0000000f0400788c */ /* 0x000fd2000bf05270 */
[----:B------:R-:W-:Y:S05]  /*3cb0*/  BRA.U !UP0, `(.L_x_4283) ;  /* 0x0000000108987547 */ /* 0x000fea000b800000 */
[----:B------:R-:W-:-:S09]  /*3cc0*/  UISETP.NE.AND UP0, UPT, UR4, 0x17, UPT ;  /* 0x000000170400788c */ /* 0x000fd2000bf05270 */
[----:B------:R-:W-:Y:S05]  /*3cd0*/  BRA.U !UP0, `(.L_x_4284) ;  /* 0x0000000108487547 */ /* 0x000fea000b800000 */
[----:B------:R-:W-:-:S09]  /*3ce0*/  UISETP.NE.AND UP0, UPT, UR4, 0x18, UPT ;  /* 0x000000180400788c */ /* 0x000fd2000bf05270 */
[----:B------:R-:W-:Y:S05]  /*3cf0*/  BRA.U UP0, `(.L_x_4272) ;  /* 0x0000000500907547 */ /* 0x000fea000b800000 */
[----:B------:R-:W-:Y:S01]  /*3d00*/  LOP3.LUT R6, R4, 0x7fffffff, RZ, 0xc0, !PT ;  /* 0x7fffffff04067812 */ /* 0x000fe200078ec0ff */
[----:B------:R-:W-:Y:S01]  /*3d10*/  BSSY.RECONVERGENT B0, `(.L_x_4285) ;  /* 0x000000b000007945 */ /* 0x000fe20003800200 */
[----:B------:R-:W-:Y:S02]  /*3d20*/  SHF.R.U32.HI R7, RZ, 0x18, R4 ;  /* 0x00000018ff077819 */ /* 0x000fe40000011604 */
[----:B------:R-:W-:Y:S02]  /*3d30*/  ISETP.GT.U32.AND P0, PT, R6, 0x43efffff, PT ;  /* 0x43efffff0600780c */ /* 0x000fe40003f04070 */
[----:B------:R-:W-:-:S11]  /*3d40*/  MOV R0, 0x7f ;  /* 0x0000007f00007802 */ /* 0x000fd60000000f00 */
[----:B------:R-:W-:Y:S05]  /*3d50*/  @P0 BRA `(.L_x_4286) ;  /* 0x0000000000180947 */ /* 0x000fea0003800000 */
[----:B------:R-:W-:-:S13]  /*3d60*/  ISETP.GT.U32.AND P0, PT, R6, 0x3c7fffff, PT ;  /* 0x3c7fffff0600780c */ /* 0x000fda0003f04070 */
[----:B------:R-:W-:-:S04]  /*3d70*/  @P0 SHF.R.U32.HI R0, RZ, 0x14, R4 ;  /* 0x00000014ff000819 */ /* 0x000fc80000011604 */
[----:B------:R-:W-:Y:S01]  /*3d80*/  @P0 LOP3.LUT R5, R0, 0x1, RZ, 0xc0, !PT ;  /* 0x0000000100050812 */ /* 0x000fe200078ec0ff */
[----:B------:R-:W-:-:S03]  /*3d90*/  @!P0 FADD.FTZ R0, R6, 16384 ;  /* 0x4680000006008421 */ /* 0x000fc60000010000 */
[----:B------:R-:W-:-:S04]  /*3da0*/  @P0 IADD3 R5, PT, PT, R4, 0x407ffff, R5 ;  /* 0x0407ffff04050810 */ /* 0x000fc80007ffe005 */
[----:B------:R-:W-:-:S07]  /*3db0*/  @P0 SHF.R.U32.HI R0, RZ, 0x14, R5 ;  /* 0x00000014ff000819 */ /* 0x000fce0000011605 */
.L_x_4286:
[----:B------:R-:W-:Y:S05]  /*3dc0*/  BSYNC.RECONVERGENT B0 ;  /* 0x0000000000007941 */ /* 0x000fea0003800200 */
.L_x_4285:
[----:B------:R-:W-:-:S05]  /*3dd0*/  LOP3.LUT R7, R0, 0x80, R7, 0xf8, !PT ;  /* 0x0000008000077812 */ /* 0x000fca00078ef807 */
[----:B------:R1:W-:Y:S01]  /*3de0*/  STG.E.U8 desc[UR36][R2.64], R7 ;  /* 0x0000000702007986 */ /* 0x0003e2000c101124 */
[----:B------:R-:W-:Y:S05]  /*3df0*/  BRA `(.L_x_4273) ;  /* 0x0000000400e47947 */ /* 0x000fea0003800000 */
.L_x_4284:
[----:B------:R-:W-:Y:S01]  /*3e00*/  LOP3.LUT R6, R4, 0x7fffffff, RZ, 0xc0, !PT ;  /* 0x7fffffff04067812 */ /* 0x000fe200078ec0ff */
[----:B------:R-:W-:Y:S01]  /*3e10*/  BSSY.RECONVERGENT B0, `(.L_x_4287) ;  /* 0x000000d000007945 */ /* 0x000fe20003800200 */
        /* <DEDUP_REMOVED lines=12> */
.L_x_4288:
[----:B------:R-:W-:Y:S05]  /*3ee0*/  BSYNC.RECONVERGENT B0 ;  /* 0x0000000000007941 */ /* 0x000fea0003800200 */
.L_x_4287:
[----:B------:R-:W-:-:S05]  /*3ef0*/  LOP3.LUT R5, R0, 0x80, R7, 0xf8, !PT ;  /* 0x0000008000057812 */ /* 0x000fca00078ef807 */
[----:B------:R2:W-:Y:S01]  /*3f00*/  STG.E.U8 desc[UR36][R2.64], R5 ;  /* 0x0000000502007986 */ /* 0x0005e2000c101124 */
[----:B------:R-:W-:Y:S05]  /*3f10*/  BRA `(.L_x_4273) ;  /* 0x00000004009c7947 */ /* 0x000fea0003800000 */
.L_x_4283:
[----:B------:R-:W-:-:S05]  /*3f20*/  F2FP.BF16.F32.PACK_AB R4, RZ, R4 ;  /* 0x00000004ff04723e */ /* 0x000fca00000010ff */
[----:B------:R0:W-:Y:S01]  /*3f30*/  STG.E.U16 desc[UR36][R2.64], R4 ;  /* 0x0000000402007986 */ /* 0x0001e2000c101524 */
[----:B------:R-:W-:Y:S05]  /*3f40*/  BRA `(.L_x_4273) ;  /* 0x0000000400907947 */ /* 0x000fea0003800000 */
.L_x_4280:
        /* <DEDUP_REMOVED lines=8> */
[----:B------:R-:W0:Y:S02]  /*3fd0*/  F2I.FTZ.U32.TRUNC.NTZ R5, R4 ;  /* 0x0000000400057305 */ /* 0x000e24000021f000 */
[----:B0-----:R0:W-:Y:S01]  /*3fe0*/  STG.E.U16 desc[UR36][R2.64], R5 ;  /* 0x0000000502007986 */ /* 0x0011e2000c101524 */
[----:B------:R-:W-:Y:S05]  /*3ff0*/  BRA `(.L_x_4273) ;  /* 0x0000000400647947 */ /* 0x000fea0003800000 */
.L_x_4291:
[----:B------:R-:W-:Y:S01]  /*4000*/  LOP3.LUT R5, R4, 0x7fffffff, RZ, 0xc0, !PT ;  /* 0x7fffffff04057812 */ /* 0x000fe200078ec0ff */
[----:B------:R-:W-:Y:S01]  /*4010*/  BSSY.RECONVERGENT B0, `(.L_x_4292) ;  /* 0x0000013000007945 */ /* 0x000fe20003800200 */
[----:B------:R-:W-:Y:S02]  /*4020*/  IMAD.MOV.U32 R0, RZ, RZ, 0x80 ;  /* 0x00000080ff007424 */ /* 0x000fe400078e00ff */
        /* <DEDUP_REMOVED lines=9> */
.L_x_4294:
[----:B------:R-:W-:-:S04]  /*40c0*/  SHF.R.U32.HI R0, RZ, 0x14, R4 ;  /* 0x00000014ff007819 */ /* 0x000fc80000011604 */
[----:B------:R-:W-:-:S04]  /*40d0*/  LOP3.LUT R5, R0, 0x1, RZ, 0xc0, !PT ;  /* 0x0000000100057812 */ /* 0x000fc800078ec0ff */
[----:B------:R-:W-:-:S04]  /*40e0*/  IADD3 R0, PT, PT, R4, 0x487ffff, R5 ;  /* 0x0487ffff04007810 */ /* 0x000fc80007ffe005 */
[----:B------:R-:W-:-:S04]  /*40f0*/  SHF.R.U32.HI R0, RZ, 0x14, R0 ;  /* 0x00000014ff007819 */ /* 0x000fc80000011600 */
[----:B------:R-:W-:-:S07]  /*4100*/  LOP3.LUT R5, R0, 0xff, RZ, 0xc0, !PT ;  /* 0x000000ff00057812 */ /* 0x000fce00078ec0ff */
.L_x_4295:
[----:B------:R-:W-:-:S04]  /*4110*/  SHF.R.U32.HI R4, RZ, 0x18, R4 ;  /* 0x00000018ff047819 */ /* 0x000fc80000011604 */
[----:B------:R-:W-:-:S04]  /*4120*/  LOP3.LUT R5, R5, 0x80, R4, 0xf8, !PT ;  /* 0x0000008005057812 */ /* 0x000fc800078ef804 */
[----:B------:R-:W-:-:S07]  /*4130*/  PRMT R0, R5, 0x7610, R0 ;  /* 0x0000761005007816 */ /* 0x000fce0000000000 */
.L_x_4293:
[----:B------:R-:W-:Y:S05]  /*4140*/  BSYNC.RECONVERGENT B0 ;  /* 0x0000000000007941 */ /* 0x000fea0003800200 */
.L_x_4292:
[----:B------:R0:W-:Y:S01]  /*4150*/  STG.E.U8 desc[UR36][R2.64], R0 ;  /* 0x0000000002007986 */ /* 0x0001e2000c101124 */
[----:B------:R-:W-:Y:S05]  /*4160*/  BRA `(.L_x_4273) ;  /* 0x0000000400087947 */ /* 0x000fea0003800000 */
.L_x_4290:
[----:B------:R-:W-:Y:S01]  /*4170*/  LOP3.LUT R5, R4, 0x7fffffff, RZ, 0xc0, !PT ;  /* 0x7fffffff04057812 */ /* 0x000fe200078ec0ff */
[----:B------:R-:W-:Y:S01]  /*4180*/  BSSY.RECONVERGENT B0, `(.L_x_4296) ;  /* 0x0000013000007945 */ /* 0x000fe20003800200 */
[----:B------:R-:W-:Y:S02]  /*4190*/  HFMA2 R0, -RZ, RZ, 0, 7.62939453125e-06 ;  /* 0x00000080ff007431 */ /* 0x000fe400000001ff */
        /* <DEDUP_REMOVED lines=9> */
.L_x_4298:
[----:B------:R-:W-:-:S04]  /*4230*/  SHF.R.U32.HI R0, RZ, 0x15, R4 ;  /* 0x00000015ff007819 */ /* 0x000fc80000011604 */
[----:B------:R-:W-:-:S04]  /*4240*/  LOP3.LUT R5, R0, 0x1, RZ, 0xc0, !PT ;  /* 0x0000000100057812 */ /* 0x000fc800078ec0ff */
[----:B------:R-:W-:-:S04]  /*4250*/  IADD3 R0, PT, PT, R4, 0x88fffff, R5 ;  /* 0x088fffff04007810 */ /* 0x000fc80007ffe005 */
[----:B------:R-:W-:-:S04]  /*4260*/  SHF.R.U32.HI R0, RZ, 0x15, R0 ;  /* 0x00000015ff007819 */ /* 0x000fc80000011600 */
[----:B------:R-:W-:-:S07]  /*4270*/  LOP3.LUT R5, R0, 0xff, RZ, 0xc0, !PT ;  /* 0x000000ff00057812 */ /* 0x000fce00078ec0ff */
.L_x_4299:
[----:B------:R-:W-:-:S04]  /*4280*/  SHF.R.U32.HI R4, RZ, 0x18, R4 ;  /* 0x00000018ff047819 */ /* 0x000fc80000011604 */
[----:B------:R-:W-:-:S04]  /*4290*/  LOP3.LUT R5, R5, 0x80, R4, 0xf8, !PT ;  /* 0x0000008005057812 */ /* 0x000fc800078ef804 */
[----:B------:R-:W-:-:S07]  /*42a0*/  PRMT R0, R5, 0x7610, R0 ;  /* 0x0000761005007816 */ /* 0x000fce0000000000 */
.L_x_4297:
[----:B------:R-:W-:Y:S05]  /*42b0*/  BSYNC.RECONVERGENT B0 ;  /* 0x0000000000007941 */ /* 0x000fea0003800200 */
.L_x_4296:
[----:B------:R0:W-:Y:S01]  /*42c0*/  STG.E.U8 desc[UR36][R2.64], R0 ;  /* 0x0000000002007986 */ /* 0x0001e2000c101124 */
[----:B------:R-:W-:Y:S05]  /*42d0*/  BRA `(.L_x_4273) ;  /* 0x0000000000ac7947 */ /* 0x000fea0003800000 */
.L_x_4289:
[----:B------:R-:W-:-:S09]  /*42e0*/  UISETP.NE.AND UP0, UPT, UR4, 0x1c, UPT ;  /* 0x0000001c0400788c */ /* 0x000fd2000bf05270 */
[----:B------:R-:W-:Y:S05]  /*42f0*/  BRA.U !UP0, `(.L_x_4300) ;  /* 0x00000001089c7547 */ /* 0x000fea000b800000 */
[----:B------:R-:W-:-:S09]  /*4300*/  UISETP.NE.AND UP0, UPT, UR4, 0x1d, UPT ;  /* 0x0000001d0400788c */ /* 0x000fd2000bf05270 */
[----:B------:R-:W-:Y:S05]  /*4310*/  BRA.U !UP0, `(.L_x_4301) ;  /* 0x0000000108887547 */ /* 0x000fea000b800000 */
[----:B------:R-:W-:-:S09]  /*4320*/  UISETP.NE.AND UP0, UPT, UR4, 0x2c, UPT ;  /* 0x0000002c0400788c */ /* 0x000fd2000bf05270 */
[----:B------:R-:W-:Y:S05]  /*4330*/  BRA.U !UP0, `(.L_x_4302) ;  /* 0x0000000108447547 */ /* 0x000fea000b800000 */
.L_x_4272:
[----:B------:R-:W-:Y:S01]  /*4340*/  MOV R0, 0x0 ;  /* 0x0000000000007802 */ /* 0x000fe20000000f00 */
[----:B------:R-:W0:Y:S01]  /*4350*/  LDCU.64 UR6, c[0x4][0x148] ;  /* 0x01002900ff0677ac */ /* 0x000e220008000a00 */
[----:B------:R-:W-:Y:S02]  /*4360*/  HFMA2 R13, -RZ, RZ, 0, 0 ;  /* 0x00000000ff0d7431 */ /* 0x000fe400000001ff */
[----:B------:R-:W-:Y:S01]  /*4370*/  IMAD.MOV.U32 R8, RZ, RZ, 0x65 ;  /* 0x00000065ff087424 */ /* 0x000fe200078e00ff */
[----:B------:R1:W2:Y:S01]  /*4380*/  LDC.64 R2, c[0x4][R0] ;  /* 0x0100000000027b82 */ /* 0x0002a20000000a00 */
        /* <DEDUP_REMOVED lines=11> */
.L_x_4303:
[----:B------:R-:W-:Y:S05]  /*4440*/  BRA `(.L_x_4273) ;  /* 0x0000000000507947 */ /* 0x000fea0003800000 */
.L_x_4302:
        /* <DEDUP_REMOVED lines=15> */
.L_x_4301:
[----:B------:R-:W0:Y:S02]  /*4540*/  F2I.U64.TRUNC R4, R4 ;  /* 0x0000000400047311 */ /* 0x000e24000020d800 */
[----:B0-----:R0:W-:Y:S01]  /*4550*/  STG.E.64 desc[UR36][R2.64], R4 ;  /* 0x0000000402007986 */ /* 0x0011e2000c101b24 */
[----:B------:R-:W-:Y:S05]  /*4560*/  BRA `(.L_x_4273) ;  /* 0x0000000000087947 */ /* 0x000fea0003800000 */
.L_x_4300:
[----:B------:R-:W0:Y:S02]  /*4570*/  F2I.FTZ.U32.TRUNC.NTZ R5, R4 ;  /* 0x0000000400057305 */ /* 0x000e24000021f000 */
[----:B0-----:R0:W-:Y:S02]  /*4580*/  STG.E desc[UR36][R2.64], R5 ;  /* 0x0000000502007986 */ /* 0x0011e4000c101924 */
.L_x_4273:
[----:B------:R-:W-:-:S07]  /*4590*/  VIADD R17, R17, 0x80 ;  /* 0x0000008011117836 */ /* 0x000fce0000000000 */
.L_x_4205:
[----:B------:R-:W-:Y:S05]  /*45a0*/  BSYNC.RECONVERGENT B7 ;  /* 0x0000000000077941 */ /* 0x000fea0003800200 */
.L_x_4204:
[----:B------:R-:W5:Y:S01]  /*45b0*/  LDCU UR4, c[0x0][0x380] ;  /* 0x00007000ff0477ac */ /* 0x000f620008000800 */
[----:B------:R-:W-:Y:S01]  /*45c0*/  BSSY.RECONVERGENT B7, `(.L_x_4304) ;  /* 0x000044b000077945 */ /* 0x000fe20003800200 */
[----:B-----5:R-:W-:-:S13]  /*45d0*/  ISETP.GE.AND P0, PT, R17, UR4, PT ;  /* 0x0000000411007c0c */ /* 0x020fda000bf06270 */
[----:B------:R-:W-:Y:S05]  /*45e0*/  @P0 BRA `(.L_x_4305) ;  /* 0x0000004400200947 */ /* 0x000fea0003800000 */
[----:B------:R-:W5:Y:S01]  /*45f0*/  LDCU UR4, c[0x0][0x388] ;  /* 0x00007100ff0477ac */ /* 0x000f620008000800 */
[----:B------:R-:W-:Y:S02]  /*4600*/  HFMA2 R22, -RZ, RZ, 0, 0 ;  /* 0x00000000ff167431 */ /* 0x000fe400000001ff */
[----:B0-----:R-:W-:Y:S02]  /*4610*/  IMAD.MOV.U32 R0, RZ, RZ, RZ ;  /* 0x000000ffff007224 */ /* 0x001fe400078e00ff */
[----:B------:R-:W-:Y:S01]  /*4620*/  IMAD.MOV.U32 R16, RZ, RZ, RZ ;  /* 0x000000ffff107224 */ /* 0x000fe200078e00ff */
[----:B-----5:R-:W-:-:S09]  /*4630*/  UISETP.NE.AND UP0, UPT, UR4, URZ, UPT ;  /* 0x000000ff0400728c */ /* 0x020fd2000bf05270 */
[----:B------:R-:W-:Y:S05]  /*4640*/  BRA.U !UP0, `(.L_x_4306) ;  /* 0x0000001508707547 */ /* 0x000fea000b800000 */
[----:B------:R-:W1:Y:S01]  /*4650*/  LDCU.64 UR4, c[0x0][0x390] ;  /* 0x00007200ff0477ac */ /* 0x000e620008000a00 */
[----:B------:R-:W-:Y:S01]  /*4660*/  MOV R16, RZ ;  /* 0x000000ff00107202 */ /* 0x000fe20000000f00 */
[----:B------:R-:W0:Y:S01]  /*4670*/  LDCU UR6, c[0x0][0x38c] ;  /* 0x00007180ff0677ac */ /* 0x000e220008000800 */
[----:B------:R-:W5:Y:S01]  /*4680*/  LDCU.64 UR8, c[0x0][0x4b8] ;  /* 0x00009700ff0877ac */ /* 0x000f620008000a00 */
[----:B------:R-:W-:Y:S02]  /*4690*/  UISETP.NE.AND UP0, UPT, UR41, URZ, UPT ;  /* 0x000000ff2900728c */ /* 0x000fe4000bf05270 */
        /* <DEDUP_REMOVED lines=343> */
.L_x_4306:
[----:B------:R-:W1:Y:S01]  /*5c10*/  LDCU.64 UR6, c[0x0][0x5f0] ;  /* 0x0000be00ff0677ac */ /* 0x000e620008000a00 */
[----:B------:R-:W-:Y:S01]  /*5c20*/  BSSY.RECONVERGENT B6, `(.L_x_4307) ;  /* 0x00000f1000067945 */ /* 0x000fe20003800200 */
        /* <DEDUP_REMOVED lines=14> */
[----:B------:R-:W-:Y:S01]  /*5d10*/  MOV R19, RZ ;  /* 0x000000ff00137202 */ /* 0x000fe20000000f00 */
[----:B--2---:R4:W0:Y:S01]  /*5d20*/  I2F.S16 R18, R2 ;  /* 0x0000000200127306 */ /* 0x0048220000101400 */
[----:B------:R-:W-:Y:S05]  /*5d30*/  BRA `(.L_x_4313) ;  /* 0x0000000c007c7947 */ /* 0x000fea0003800000 */
.L_x_4311:
[----:B------:R-:W2:Y:S01]  /*5d40*/  LDG.E.U8 R2, desc[UR36][R2.64] ;  /* 0x0000002402027981 */ /* 0x000ea2000c1e1100 */
[----:B------:R-:W-:Y:S01]  /*5d50*/  IMAD.MOV.U32 R19, RZ, RZ, RZ ;  /* 0x000000ffff137224 */ /* 0x000fe200078e00ff */
[----:B--2---:R-:W-:Y:S01]  /*5d60*/  I2FP.F32.U32 R18, R2 ;  /* 0x0000000200127245 */ /* 0x004fe20000201000 */
[----:B------:R-:W-:Y:S06]  /*5d70*/  BRA `(.L_x_4313) ;  /* 0x0000000c006c7947 */ /* 0x000fec0003800000 */
.L_x_4310:
[----:B------:R-:W-:-:S09]  /*5d80*/  UISETP.NE.AND UP0, UPT, UR4, 0x2, UPT ;  /* 0x000000020400788c */ /* 0x000fd2000bf05270 */
[----:B------:R-:W-:Y:S05]  /*5d90*/  BRA.U !UP0, `(.L_x_4314) ;  /* 0x0000000108307547 */ /* 0x000fea000b800000 */
[----:B------:R-:W-:-:S09]  /*5da0*/  UISETP.NE.AND UP0, UPT, UR4, 0x3, UPT ;  /* 0x000000030400788c */ /* 0x000fd2000bf05270 */
[----:B------:R-:W-:Y:S05]  /*5db0*/  BRA.U !UP0, `(.L_x_4315) ;  /* 0x0000000108187547 */ /* 0x000fea000b800000 */
[----:B------:R-:W-:-:S09]  /*5dc0*/  UISETP.NE.AND UP0, UPT, UR4, 0x4, UPT ;  /* 0x000000040400788c */ /* 0x000fd2000bf05270 */
[----:B------:R-:W-:Y:S05]  /*5dd0*/  BRA.U UP0, `(.L_x_4312) ;  /* 0x0000000900f07547 */ /* 0x000fea000b800000 */
[----:B------:R-:W2:Y:S01]  /*5de0*/  LDG.E.64 R2, desc[UR36][R2.64] ;  /* 0x0000002402027981 */ /* 0x000ea2000c1e1b00 */
[----:B------:R-:W-:Y:S01]  /*5df0*/  IMAD.MOV.U32 R19, RZ, RZ, RZ ;  /* 0x000000ffff137224 */ /* 0x000fe200078e00ff */
[----:B--2---:R2:W3:Y:S01]  /*5e00*/  I2F.S64 R18, R2 ;  /* 0x0000000200127312 */ /* 0x0044e20000301400 */
[----:B------:R-:W-:Y:S05]  /*5e10*/  BRA `(.L_x_4313) ;  /* 0x0000000c00447947 */ /* 0x000fea0003800000 */
.L_x_4315:
[----:B------:R-:W2:Y:S01]  /*5e20*/  LDG.E R2, desc[UR36][R2.64] ;  /* 0x0000002402027981 */ /* 0x000ea2000c1e1900 */
[----:B------:R-:W-:Y:S01]  /*5e30*/  HFMA2 R19, -RZ, RZ, 0, 0 ;  /* 0x00000000ff137431 */ /* 0x000fe200000001ff */
[----:B--2---:R-:W-:Y:S01]  /*5e40*/  I2FP.F32.S32 R18, R2 ;  /* 0x0000000200127245 */ /* 0x004fe20000201400 */
[----:B------:R-:W-:Y:S06]  /*5e50*/  BRA `(.L_x_4313) ;  /* 0x0000000c00347947 */ /* 0x000fec0003800000 */
.L_x_4314:
[----:B------:R-:W2:Y:S01]  /*5e60*/  LDG.E.U16 R2, desc[UR36][R2.64] ;  /* 0x0000002402027981 */ /* 0x000ea2000c1e1500 */
[----:B------:R-:W-:Y:S01]  /*5e70*/  IMAD.MOV.U32 R19, RZ, RZ, RZ ;  /* 0x000000ffff137224 */ /* 0x000fe200078e00ff */
[----:B--2---:R0:W1:Y:S01]  /*5e80*/  I2F.S16 R18, R2 ;  /* 0x0000000200127306 */ /* 0x0040620000101400 */
[----:B------:R-:W-:Y:S05]  /*5e90*/  BRA `(.L_x_4313) ;  /* 0x0000000c00247947 */ /* 0x000fea0003800000 */
.L_x_4309:
[----:B------:R-:W-:-:S09]  /*5ea0*/  UISETP.GT.AND UP0, UPT, UR4, 0x6, UPT ;  /* 0x000000060400788c */ /* 0x000fd2000bf04270 */
[----:B------:R-:W-:Y:S05]  /*5eb0*/  BRA.U UP0, `(.L_x_4316) ;  /* 0x00000001002c7547 */ /* 0x000fea000b800000 */
[----:B------:R-:W-:-:S09]  /*5ec0*/  UISETP.NE.AND UP0, UPT, UR4, 0x5, UPT ;  /* 0x000000050400788c */ /* 0x000fd2000bf05270 */
[----:B------:R-:W-:Y:S05]  /*5ed0*/  BRA.U !UP0, `(.L_x_4317) ;  /* 0x0000000108147547 */ /* 0x000fea000b800000 */
[----:B------:R-:W-:-:S09]  /*5ee0*/  UISETP.NE.AND UP0, UPT, UR4, 0x6, UPT ;  /* 0x000000060400788c */ /* 0x000fd2000bf05270 */
[----:B------:R-:W-:Y:S05]  /*5ef0*/  BRA.U UP0, `(.L_x_4312) ;  /* 0x0000000900a87547 */ /* 0x000fea000b800000 */
[----:B------:R0:W5:Y:S01]  /*5f00*/  LDG.E R18, desc[UR36][R2.64] ;  /* 0x0000002402127981 */ /* 0x000162000c1e1900 */
[----:B------:R-:W-:Y:S01]  /*5f10*/  IMAD.MOV.U32 R19, RZ, RZ, RZ ;  /* 0x000000ffff137224 */ /* 0x000fe200078e00ff */
[----:B------:R-:W-:Y:S06]  /*5f20*/  BRA `(.L_x_4313) ;  /* 0x0000000c00007947 */ /* 0x000fec0003800000 */
.L_x_4317:
[----:B------:R-:W2:Y:S01]  /*5f30*/  LDG.E.U16 R2, desc[UR36][R2.64] ;  /* 0x0000002402027981 */ /* 0x000ea2000c1e1500 */
[----:B------:R-:W-:Y:S01]  /*5f40*/  MOV R19, RZ ;  /* 0x000000ff00137202 */ /* 0x000fe20000000f00 */
[----:B--2---:R-:W-:Y:S01]  /*5f50*/  HADD2.F32 R18, -RZ, R2.H0_H0 ;  /* 0x20000002ff127230 */ /* 0x004fe20000004100 */
[----:B------:R-:W-:Y:S06]  /*5f60*/  BRA `(.L_x_4313) ;  /* 0x0000000800f07947 */ /* 0x000fec0003800000 */
.L_x_4316:
        /* <DEDUP_REMOVED lines=8> */
.L_x_4319:
[----:B------:R-:W2:Y:S02]  /*5ff0*/  LDG.E R2, desc[UR36][R2.64] ;  /* 0x0000002402027981 */ /* 0x000ea4000c1e1900 */
[--C-:B--2---:R-:W-:Y:S02]  /*6000*/  HADD2.F32 R18, -RZ, R2.reuse.H0_H0 ;  /* 0x20000002ff127230 */ /* 0x104fe40000004100 */
[----:B------:R-:W-:Y:S01]  /*6010*/  HADD2.F32 R19, -RZ, R2.H1_H1 ;  /* 0x30000002ff137230 */ /* 0x000fe20000004100 */
[----:B------:R-:W-:Y:S06]  /*6020*/  BRA `(.L_x_4313) ;  /* 0x0000000800c07947 */ /* 0x000fec0003800000 */
.L_x_4318:
        /* <DEDUP_REMOVED lines=8> */
.L_x_4308:
        /* <DEDUP_REMOVED lines=9> */
[----:B------:R-:W-:Y:S01]  /*6140*/  IMAD.MOV.U32 R19, RZ, RZ, RZ ;  /* 0x000000ffff137224 */ /* 0x000fe200078e00ff */
[----:B--2---:R-:W-:-:S04]  /*6150*/  ISETP.NE.AND P0, PT, R2, RZ, PT ;  /* 0x000000ff0200720c */ /* 0x004fc80003f05270 */
[----:B------:R-:W-:Y:S01]  /*6160*/  FSEL R18, RZ, 1, !P0 ;  /* 0x3f800000ff127808 */ /* 0x000fe20004000000 */
[----:B------:R-:W-:Y:S08]  /*6170*/  BRA `(.L_x_4313) ;  /* 0x00000008006c7947 */ /* 0x000ff00003800000 */
.L_x_4322:
        /* <DEDUP_REMOVED lines=10> */
.L_x_4321:
        /* <DEDUP_REMOVED lines=8> */
[----:B------:R-:W-:Y:S01]  /*62a0*/  IMAD.MOV.U32 R19, RZ, RZ, RZ ;  /* 0x000000ffff137224 */ /* 0x000fe200078e00ff */
[----:B--2---:R-:W-:-:S04]  /*62b0*/  SHF.L.U32 R18, R18, 0x18, RZ ;  /* 0x0000001812127819 */ /* 0x004fc800000006ff */
[C---:B------:R-:W-:Y:S02]  /*62c0*/  LOP3.LUT R0, R18.reuse, 0x7f000000, RZ, 0xc0, !PT ;  /* 0x7f00000012007812 */ /* 0x040fe400078ec0ff */
[----:B------:R-:W-:Y:S02]  /*62d0*/  LOP3.LUT P0, RZ, R18, 0x7f000000, RZ, 0xc0, !PT ;  /* 0x7f00000012ff7812 */ /* 0x000fe4000780c0ff */
[----:B------:R-:W0:Y:S02]  /*62e0*/  FLO.U32 R4, R0 ;  /* 0x0000000000047300 */ /* 0x000e2400000e0000 */
[----:B0-----:R-:W-:-:S05]  /*62f0*/  IMAD.MOV R4, RZ, RZ, -R4 ;  /* 0x000000ffff047224 */ /* 0x001fca00078e0a04 */
[----:B------:R-:W-:-:S04]  /*6300*/  VIADDMNMX.U32 R4, R4, R5, 0x4, !PT ;  /* 0x0000000404047446 */ /* 0x000fc80007800005 */
[----:B------:R-:W-:Y:S01]  /*6310*/  IADD3 R5, PT, PT, R4, -0x4, RZ ;  /* 0xfffffffc04057810 */ /* 0x000fe20007ffe0ff */
[----:B------:R-:W-:-:S03]  /*6320*/  VIADD R4, R0, 0x1000000 ;  /* 0x0100000000047836 */ /* 0x000fc60000000000 */
[----:B------:R-:W-:Y:S01]  /*6330*/  SHF.L.U32 R6, R0, R5, RZ ;  /* 0x0000000500067219 */ /* 0x000fe200000006ff */
[----:B------:R-:W-:Y:S01]  /*6340*/  IMAD.SHL.U32 R5, R5, 0x800000, RZ ;  /* 0x0080000005057824 */ /* 0x000fe200078e00ff */
[----:B------:R-:W-:-:S04]  /*6350*/  SHF.R.S32.HI R4, RZ, 0x8, R4 ;  /* 0x00000008ff047819 */ /* 0x000fc80000011404 */
[----:B------:R-:W-:-:S04]  /*6360*/  LEA.HI R5, R6, -R5, RZ, 0x1c ;  /* 0x8000000506057211 */ /* 0x000fc800078fe0ff */
[----:B------:R-:W-:-:S04]  /*6370*/  IADD3 R5, PT, PT, R5, 0x3c000000, RZ ;  /* 0x3c00000005057810 */ /* 0x000fc80007ffe0ff */
[----:B------:R-:W-:-:S04]  /*6380*/  LOP3.LUT R4, R5, 0x7f800000, R4, 0xf8, !PT ;  /* 0x7f80000005047812 */ /* 0x000fc800078ef804 */
[----:B------:R-:W-:-:S04]  /*6390*/  SEL R3, R4, RZ, P0 ;  /* 0x000000ff04037207 */ /* 0x000fc80000000000 */
[----:B------:R-:W-:Y:S01]  /*63a0*/  LOP3.LUT R18, R3, 0x80000000, R18, 0xf8, !PT ;  /* 0x8000000003127812 */ /* 0x000fe200078ef812 */
[----:B------:R-:W-:Y:S06]  /*63b0*/  BRA `(.L_x_4313) ;  /* 0x0000000400dc7947 */ /* 0x000fec0003800000 */
.L_x_4324:
[----:B------:R-:W2:Y:S01]  /*63c0*/  LDG.E.U8 R2, desc[UR36][R2.64] ;  /* 0x0000002402027981 */ /* 0x000ea2000c1e1100 */
[----:B------:R-:W-:Y:S02]  /*63d0*/  IMAD.MOV.U32 R19, RZ, RZ, RZ ;  /* 0x000000ffff137224 */ /* 0x000fe400078e00ff */
        /* <DEDUP_REMOVED lines=9> */
[----:B------:R-:W-:Y:S01]  /*6470*/  LOP3.LUT R18, R0, 0x80000000, R5, 0xf8, !PT ;  /* 0x8000000000127812 */ /* 0x000fe200078ef805 */
[----:B------:R-:W-:Y:S06]  /*6480*/  BRA `(.L_x_4313) ;  /* 0x0000000400a87947 */ /* 0x000fec0003800000 */
.L_x_4323:
[----:B------:R-:W2:Y:S01]  /*6490*/  LDG.E.U16 R2, desc[UR36][R2.64] ;  /* 0x0000002402027981 */ /* 0x000ea2000c1e1500 */
[----:B------:R-:W-:Y:S01]  /*64a0*/  IMAD.MOV.U32 R19, RZ, RZ, RZ ;  /* 0x000000ffff137224 */ /* 0x000fe200078e00ff */
[----:B--2---:R-:W-:Y:S01]  /*64b0*/  SHF.L.U32 R18, R2, 0x10, RZ ;  /* 0x0000001002127819 */ /* 0x004fe200000006ff */
[----:B------:R-:W-:Y:S06]  /*64c0*/  BRA `(.L_x_4313) ;  /* 0x0000000400987947 */ /* 0x000fec0003800000 */
.L_x_4320:
        /* <DEDUP_REMOVED lines=12> */
.L_x_4327:
        /* <DEDUP_REMOVED lines=20> */
.L_x_4329:
[----:B------:R-:W-:Y:S05]  /*66d0*/  BSYNC.RECONVERGENT B0 ;  /* 0x0000000000007941 */ /* 0x000fea0003800200 */
.L_x_4328:
[----:B------:R-:W-:Y:S01]  /*66e0*/  IMAD.SHL.U32 R0, R0, 0x100000, RZ ;  /* 0x0010000000007824 */ /* 0x000fe200078e00ff */
[----:B------:R-:W-:-:S04]  /*66f0*/  LEA R2, R2, 0x3b800000, 0x17 ;  /* 0x3b80000002027811 */ /* 0x000fc800078eb8ff */
[----:B------:R-:W-:Y:S01]  /*6700*/  LOP3.LUT R18, R2, R0, R7, 0xfe, !PT ;  /* 0x0000000002127212 */ /* 0x000fe200078efe07 */
[----:B------:R-:W-:Y:S06]  /*6710*/  BRA `(.L_x_4313) ;  /* 0x0000000400047947 */ /* 0x000fec0003800000 */
.L_x_4326:
        /* <DEDUP_REMOVED lines=20> */
.L_x_4331:
[----:B------:R-:W-:Y:S05]  /*6860*/  BSYNC.RECONVERGENT B0 ;  /* 0x0000000000007941 */ /* 0x000fea0003800200 */
.L_x_4330:
[----:B------:R-:W-:Y:S02]  /*6870*/  SHF.L.U32 R0, R0, 0x15, RZ ;  /* 0x0000001500007819 */ /* 0x000fe400000006ff */
[----:B------:R-:W-:-:S04]  /*6880*/  LEA R2, R2, 0x37800000, 0x17 ;  /* 0x3780000002027811 */ /* 0x000fc800078eb8ff */
[----:B------:R-:W-:Y:S01]  /*6890*/  LOP3.LUT R18, R2, R0, R7, 0xfe, !PT ;  /* 0x0000000002127212 */ /* 0x000fe200078efe07 */
[----:B------:R-:W-:Y:S06]  /*68a0*/  BRA `(.L_x_4313) ;  /* 0x0000000000a07947 */ /* 0x000fec0003800000 */
.L_x_4325:
[----:B------:R-:W-:-:S09]  /*68b0*/  UISETP.NE.AND UP0, UPT, UR4, 0x1c, UPT ;  /* 0x0000001c0400788c */ /* 0x000fd2000bf05270 */
[----:B------:R-:W-:Y:S05]  /*68c0*/  BRA.U !UP0, `(.L_x_4332) ;  /* 0x00000001088c7547 */ /* 0x000fea000b800000 */
[----:B------:R-:W-:-:S09]  /*68d0*/  UISETP.NE.AND UP0, UPT, UR4, 0x1d, UPT ;  /* 0x0000001d0400788c */ /* 0x000fd2000bf05270 */
[----:B------:R-:W-:Y:S05]  /*68e0*/  BRA.U !UP0, `(.L_x_4333) ;  /* 0x0000000108747547 */ /* 0x000fea000b800000 */
[----:B------:R-:W-:-:S09]  /*68f0*/  UISETP.NE.AND UP0, UPT, UR4, 0x2c, UPT ;  /* 0x0000002c0400788c */ /* 0x000fd2000bf05270 */
[----:B------:R-:W-:Y:S05]  /*6900*/  BRA.U UP0, `(.L_x_4312) ;  /* 0x0000000100247547 */ /* 0x000fea000b800000 */
[----:B------:R-:W2:Y:S01]  /*6910*/  LDG.E.U8 R2, desc[UR36][R2.64] ;  /* 0x0000002402027981 */ /* 0x000ea2000c1e1100 */
[----:B------:R-:W-:Y:S02]  /*6920*/  IMAD.MOV.U32 R19, RZ, RZ, RZ ;  /* 0x000000ffff137224 */ /* 0x000fe400078e00ff */
[----:B------:R-:W-:Y:S01]  /*6930*/  IMAD.MOV.U32 R18, RZ, RZ, 0x400000 ;  /* 0x00400000ff127424 */ /* 0x000fe200078e00ff */
[----:B--2---:R-:W-:-:S13]  /*6940*/  ISETP.NE.AND P0, PT, R2, RZ, PT ;  /* 0x000000ff0200720c */ /* 0x004fda0003f05270 */
[----:B------:R-:W-:Y:S05]  /*6950*/  @!P0 BRA `(.L_x_4313) ;  /* 0x0000000000748947 */ /* 0x000fea0003800000 */
[----:B------:R-:W-:-:S13]  /*6960*/  ISETP.NE.AND P0, PT, R2, 0xff, PT ;  /* 0x000000ff0200780c */ /* 0x000fda0003f05270 */
[----:B------:R-:W-:Y:S01]  /*6970*/  @!P0 MOV R18, 0x7f800001 ;  /* 0x7f80000100128802 */ /* 0x000fe20000000f00 */
[----:B------:R-:W-:Y:S01]  /*6980*/  @P0 IMAD.SHL.U32 R18, R2, 0x800000, RZ ;  /* 0x0080000002120824 */ /* 0x000fe200078e00ff */
[----:B------:R-:W-:Y:S06]  /*6990*/  BRA `(.L_x_4313) ;  /* 0x0000000000647947 */ /* 0x000fec0003800000 */
.L_x_4312:
        /* <DEDUP_REMOVED lines=16> */
.L_x_4334:
[----:B------:R-:W-:Y:S01]  /*6aa0*/  CS2R R18, SRZ ;  /* 0x0000000000127805 */ /* 0x000fe2000001ff00 */
[----:B------:R-:W-:Y:S06]  /*6ab0*/  BRA `(.L_x_4313) ;  /* 0x00000000001c7947 */ /* 0x000fec0003800000 */
.L_x_4333:
[----:B------:R-:W2:Y:S01]  /*6ac0*/  LDG.E.64 R2, desc[UR36][R2.64] ;  /* 0x0000002402027981 */ /* 0x000ea2000c1e1b00 */
[----:B------:R-:W-:Y:S01]  /*6ad0*/  IMAD.MOV.U32 R19, RZ, RZ, RZ ;  /* 0x000000ffff137224 */ /* 0x000fe200078e00ff */
[----:B--2---:R0:W1:Y:S01]  /*6ae0*/  I2F.U64 R18, R2 ;  /* 0x0000000200127312 */ /* 0x0040620000301000 */
[----:B------:R-:W-:Y:S05]  /*6af0*/  BRA `(.L_x_4313) ;  /* 0x00000000000c7947 */ /* 0x000fea0003800000 */
.L_x_4332:
[----:B------:R-:W2:Y:S01]  /*6b00*/  LDG.E R2, desc[UR36][R2.64] ;  /* 0x0000002402027981 */ /* 0x000ea2000c1e1900 */
[----:B------:R-:W-:Y:S02]  /*6b10*/  MOV R19, RZ ;  /* 0x000000ff00137202 */ /* 0x000fe40000000f00 */
[----:B--2---:R-:W-:-:S07]  /*6b20*/  I2FP.F32.U32 R18, R2 ;  /* 0x0000000200127245 */ /* 0x004fce0000201000 */
.L_x_4313:
[----:B------:R-:W-:Y:S05]  /*6b30*/  BSYNC.RECONVERGENT B6 ;  /* 0x0000000000067941 */ /* 0x000fea0003800200 */
.L_x_4307:
        /* <DEDUP_REMOVED lines=15> */
[----:B0---4-:R-:W2:Y:S01]  /*6c30*/  LDG.E.S8 R2, desc[UR36][R4.64] ;  /* 0x0000002404027981 */ /* 0x011ea2000c1e1300 */
[----:B------:R-:W-:Y:S01]  /*6c40*/  IMAD.MOV.U32 R3, RZ, RZ, RZ ;  /* 0x000000ffff037224 */ /* 0x000fe200078e00ff */
[----:B--2---:R-:W4:Y:S01]  /*6c50*/  I2F.S16 R2, R2 ;  /* 0x0000000200027306 */ /* 0x004f220000101400 */
[----:B------:R-:W-:Y:S05]  /*6c60*/  BRA `(.L_x_4341) ;  /* 0x0000000c007c7947 */ /* 0x000fea0003800000 */
.L_x_4339:
[----:B0---4-:R-:W2:Y:S01]  /*6c70*/  LDG.E.U8 R2, desc[UR36][R4.64] ;  /* 0x0000002404027981 */ /* 0x011ea2000c1e1100 */
[----:B------:R-:W-:Y:S01]  /*6c80*/  HFMA2 R3, -RZ, RZ, 0, 0 ;  /* 0x00000000ff037431 */ /* 0x000fe200000001ff */
[----:B--2---:R-:W-:Y:S01]  /*6c90*/  I2FP.F32.U32 R2, R2 ;  /* 0x0000000200027245 */ /* 0x004fe20000201000 */
[----:B------:R-:W-:Y:S06]  /*6ca0*/  BRA `(.L_x_4341) ;  /* 0x0000000c006c7947 */ /* 0x000fec0003800000 */
.L_x_4338:
[----:B------:R-:W-:-:S09]  /*6cb0*/  UISETP.NE.AND UP0, UPT, UR4, 0x2, UPT ;  /* 0x000000020400788c */ /* 0x000fd2000bf05270 */
[----:B------:R-:W-:Y:S05]  /*6cc0*/  BRA.U !UP0, `(.L_x_4342) ;  /* 0x0000000108307547 */ /* 0x000fea000b800000 */
[----:B------:R-:W-:-:S09]  /*6cd0*/  UISETP.NE.AND UP0, UPT, UR4, 0x3, UPT ;  /* 0x000000030400788c */ /* 0x000fd2000bf05270 */
[----:B------:R-:W-:Y:S05]  /*6ce0*/  BRA.U !UP0, `(.L_x_4343) ;  /* 0x0000000108187547 */ /* 0x000fea000b800000 */
[----:B------:R-:W-:-:S09]  /*6cf0*/  UISETP.NE.AND UP0, UPT, UR4, 0x4, UPT ;  /* 0x000000040400788c */ /* 0x000fd2000bf05270 */
[----:B------:R-:W-:Y:S05]  /*6d00*/  BRA.U UP0, `(.L_x_4340) ;  /* 0x0000000900f07547 */ /* 0x000fea000b800000 */
[----:B------:R-:W4:Y:S01]  /*6d10*/  LDG.E.64 R4, desc[UR36][R4.64] ;  /* 0x0000002404047981 */ /* 0x000f22000c1e1b00 */
[----:B0-----:R-:W-:Y:S01]  /*6d20*/  IMAD.MOV.U32 R3, RZ, RZ, RZ ;  /* 0x000000ffff037224 */ /* 0x001fe200078e00ff */
[----:B----4-:R0:W2:Y:S01]  /*6d30*/  I2F.S64 R2, R4 ;  /* 0x0000000400027312 */ /* 0x0100a20000301400 */
[----:B------:R-:W-:Y:S05]  /*6d40*/  BRA `(.L_x_4341) ;  /* 0x0000000c00447947 */ /* 0x000fea0003800000 */
.L_x_4343:
[----:B0---4-:R-:W2:Y:S01]  /*6d50*/  LDG.E R2, desc[UR36][R4.64] ;  /* 0x0000002404027981 */ /* 0x011ea2000c1e1900 */
[----:B------:R-:W-:Y:S01]  /*6d60*/  IMAD.MOV.U32 R3, RZ, RZ, RZ ;  /* 0x000000ffff037224 */ /* 0x000fe200078e00ff */
[----:B--2---:R-:W-:Y:S01]  /*6d70*/  I2FP.F32.S32 R2, R2 ;  /* 0x0000000200027245 */ /* 0x004fe20000201400 */
[----:B------:R-:W-:Y:S06]  /*6d80*/  BRA `(.L_x_4341) ;  /* 0x0000000c00347947 */ /* 0x000fec0003800000 */
.L_x_4342:
[----:B0---4-:R-:W2:Y:S01]  /*6d90*/  LDG.E.U16 R2, desc[UR36][R4.64] ;  /* 0x0000002404027981 */ /* 0x011ea2000c1e1500 */
[----:B------:R-:W-:Y:S01]  /*6da0*/  MOV R3, RZ ;  /* 0x000000ff00037202 */ /* 0x000fe20000000f00 */
[----:B--2---:R-:W0:Y:S01]  /*6db0*/  I2F.S16 R2, R2 ;  /* 0x0000000200027306 */ /* 0x004e220000101400 */
[----:B------:R-:W-:Y:S05]  /*6dc0*/  BRA `(.L_x_4341) ;  /* 0x0000000c00247947 */ /* 0x000fea0003800000 */
.L_x_4337:
[----:B------:R-:W-:-:S09]  /*6dd0*/  UISETP.GT.AND UP0, UPT, UR4, 0x6, UPT ;  /* 0x000000060400788c */ /* 0x000fd2000bf04270 */
[----:B------:R-:W-:Y:S05]  /*6de0*/  BRA.U UP0, `(.L_x_4344) ;  /* 0x00000001002c7547 */ /* 0x000fea000b800000 */
[----:B------:R-:W-:-:S09]  /*6df0*/  UISETP.NE.AND UP0, UPT, UR4, 0x5, UPT ;  /* 0x000000050400788c */ /* 0x000fd2000bf05270 */
[----:B------:R-:W-:Y:S05]  /*6e00*/  BRA.U !UP0, `(.L_x_4345) ;  /* 0x0000000108147547 */ /* 0x000fea000b800000 */
[----:B------:R-:W-:-:S09]  /*6e10*/  UISETP.NE.AND UP0, UPT, UR4, 0x6, UPT ;  /* 0x000000060400788c */ /* 0x000fd2000bf05270 */
[----:B------:R-:W-:Y:S05]  /*6e20*/  BRA.U UP0, `(.L_x_4340) ;  /* 0x0000000900a87547 */ /* 0x000fea000b800000 */
[----:B0---4-:R0:W5:Y:S01]  /*6e30*/  LDG.E R2, desc[UR36][R4.64] ;  /* 0x0000002404027981 */ /* 0x011162000c1e1900 */
[----:B------:R-:W-:Y:S01]  /*6e40*/  IMAD.MOV.U32 R3, RZ, RZ, RZ ;  /* 0x000000ffff037224 */ /* 0x000fe200078e00ff */
[----:B------:R-:W-:Y:S06]  /*6e50*/  BRA `(.L_x_4341) ;  /* 0x0000000c00007947 */ /* 0x000fec0003800000 */
.L_x_4345:
[----:B0---4-:R-:W2:Y:S01]  /*6e60*/  LDG.E.U16 R2, desc[UR36][R4.64] ;  /* 0x0000002404027981 */ /* 0x011ea2000c1e1500 */
[----:B------:R-:W-:Y:S02]  /*6e70*/  IMAD.MOV.U32 R3, RZ, RZ, RZ ;  /* 0x000000ffff037224 */ /* 0x000fe400078e00ff */
[----:B--2---:R-:W-:Y:S01]  /*6e80*/  HADD2.F32 R2, -RZ, R2.H0_H0 ;  /* 0x20000002ff027230 */ /* 0x004fe20000004100 */
[----:B------:R-:W-:Y:S06]  /*6e90*/  BRA `(.L_x_4341) ;  /* 0x0000000800f07947 */ /* 0x000fec0003800000 */
.L_x_4344:
[----:B------:R-:W-:-:S09]  /*6ea0*/  UISETP.NE.AND UP0, UPT, UR4, 0x7, UPT ;  /* 0x000000070400788c */ /* 0x000fd2000bf05270 */
[----:B------:R-:W-:Y:S05]  /*6eb0*/  BRA.U !UP0, `(.L_x_4346) ;  /* 0x0000000108287547 */ /* 0x000fea000b800000 */
[----:B------:R-:W-:-:S09]  /*6ec0*/  UISETP.NE.AND UP0, UPT, UR4, 0x8, UPT ;  /* 0x000000080400788c */ /* 0x000fd2000bf05270 */
[----:B------:R-:W-:Y:S05]  /*6ed0*/  BRA.U !UP0, `(.L_x_4347) ;  /* 0x0000000108107547 */ /* 0x000fea000b800000 */
[----:B------:R-:W-:-:S09]  /*6ee0*/  UISETP.NE.AND UP0, UPT, UR4, 0x9, UPT ;  /* 0x000000090400788c */ /* 0x000fd2000bf05270 */
[----:B------:R-:W-:Y:S05]  /*6ef0*/  BRA.U UP0, `(.L_x_4340) ;  /* 0x0000000900747547 */ /* 0x000fea000b800000 */
[----:B0---4-:R0:W5:Y:S01]  /*6f00*/  LDG.E.64 R2, desc[UR36][R4.64] ;  /* 0x0000002404027981 */ /* 0x011162000c1e1b00 */
[----:B------:R-:W-:Y:S05]  /*6f10*/  BRA `(.L_x_4341) ;  /* 0x0000000800d07947 */ /* 0x000fea0003800000 */
.L_x_4347:
[----:B0-----:R-:W4:Y:S02]  /*6f20*/  LDG.E R3, desc[UR36][R4.64] ;  /* 0x0000002404037981 */ /* 0x001f24000c1e1900 */
[--C-:B----4-:R-:W-:Y:S02]  /*6f30*/  HADD2.F32 R2, -RZ, R3.reuse.H0_H0 ;  /* 0x20000003ff027230 */ /* 0x110fe40000004100 */
[----:B------:R-:W-:Y:S01]  /*6f40*/  HADD2.F32 R3, -RZ, R3.H1_H1 ;  /* 0x30000003ff037230 */ /* 0x000fe20000004100 */
[----:B------:R-:W-:Y:S06]  /*6f50*/  BRA `(.L_x_4341) ;  /* 0x0000000800c07947 */ /* 0x000fec0003800000 */
.L_x_4346:
[----:B------:R-:W4:Y:S01]  /*6f60*/  LDG.E.64 R4, desc[UR36][R4.64] ;  /* 0x0000002404047981 */ /* 0x000f22000c1e1b00 */
[----:B------:R-:W-:Y:S01]  /*6f70*/  UMOV UR4, 0xf0000000 ;  /* 0xf000000000047882 */ /* 0x000fe20000000000 */
[----:B------:R-:W-:Y:S01]  /*6f80*/  UMOV UR5, 0x380fffff ;  /* 0x380fffff00057882 */ /* 0x000fe20000000000 */
[----:B0-----:R-:W-:Y:S01]  /*6f90*/  MOV R3, RZ ;  /* 0x000000ff00037202 */ /* 0x001fe20000000f00 */
[----:B----4-:R-:W0:Y:S01]  /*6fa0*/  F2F.F32.F64 R2, R4 ;  /* 0x0000000400027310 */ /* 0x010e220000301000 */
[----:B------:R-:W-:-:S14]  /*6fb0*/  DSETP.GEU.AND P0, PT, |R4|, UR4, PT ;  /* 0x0000000404007e2a */ /* 0x000fdc000bf0e200 */
[----:B0-----:R-:W-:Y:S01]  /*6fc0*/  @!P0 FMUL R2, R2, 1.175494350822287508e-38 ;  /* 0x0080000002028820 */ /* 0x001fe20000400000 */
[----:B------:R-:W-:Y:S06]  /*6fd0*/  BRA `(.L_x_4341) ;  /* 0x0000000800a07947 */ /* 0x000fec0003800000 */
.L_x_4336:
        /* <DEDUP_REMOVED lines=9> */
[----:B0-----:R-:W-:Y:S01]  /*7070*/  IMAD.MOV.U32 R3, RZ, RZ, RZ ;  /* 0x000000ffff037224 */ /* 0x001fe200078e00ff */
[----:B--2---:R-:W-:-:S04]  /*7080*/  ISETP.NE.AND P0, PT, R4, RZ, PT ;  /* 0x000000ff0400720c */ /* 0x004fc80003f05270 */
[----:B----4-:R-:W-:Y:S01]  /*7090*/  FSEL R2, RZ, 1, !P0 ;  /* 0x3f800000ff027808 */ /* 0x010fe20004000000 */
[----:B------:R-:W-:Y:S08]  /*70a0*/  BRA `(.L_x_4341) ;  /* 0x00000008006c7947 */ /* 0x000ff00003800000 */
.L_x_4350:
[----:B------:R-:W0:Y:S01]  /*70b0*/  LDG.E.128 R4, desc[UR36][R4.64] ;  /* 0x0000002404047981 */ /* 0x000e22000c1e1d00 */
[----:B------:R-:W-:Y:S01]  /*70c0*/  UMOV UR4, 0xf0000000 ;  /* 0xf000000000047882 */ /* 0x000fe20000000000 */
[----:B------:R-:W-:Y:S01]  /*70d0*/  UMOV UR5, 0x380fffff ;  /* 0x380fffff00057882 */ /* 0x000fe20000000000 */
[----:B0---4-:R-:W0:Y:S01]  /*70e0*/  F2F.F32.F64 R2, R4 ;  /* 0x0000000400027310 */ /* 0x011e220000301000 */
[----:B------:R-:W-:Y:S02]  /*70f0*/  DSETP.GEU.AND P0, PT, |R4|, UR4, PT ;  /* 0x0000000404007e2a */ /* 0x000fe4000bf0e200 */
[----:B------:R-:W-:-:S05]  /*7100*/  DSETP.GEU.AND P1, PT, |R6|, UR4, PT ;  /* 0x0000000406007e2a */ /* 0x000fca000bf2e200 */
[----:B------:R-:W2:Y:S07]  /*7110*/  F2F.F32.F64 R3, R6 ;  /* 0x0000000600037310 */ /* 0x000eae0000301000 */
[----:B0-----:R-:W-:Y:S02]  /*7120*/  @!P0 FMUL R2, R2, 1.175494350822287508e-38 ;  /* 0x0080000002028820 */ /* 0x001fe40000400000 */
[----:B--2---:R-:W-:Y:S01]  /*7130*/  @!P1 FMUL R3, R3, 1.175494350822287508e-38 ;  /* 0x0080000003039820 */ /* 0x004fe20000400000 */
[----:B------:R-:W-:Y:S06]  /*7140*/  BRA `(.L_x_4341) ;  /* 0x0000000800447947 */ /* 0x000fec0003800000 */
.L_x_4349:
[----:B------:R-:W-:-:S09]  /*7150*/  UISETP.NE.AND UP0, UPT, UR4, 0xf, UPT ;  /* 0x0000000f0400788c */ /* 0x000fd2000bf05270 */
[----:B------:R-:W-:Y:S05]  /*7160*/  BRA.U !UP0, `(.L_x_4351) ;  /* 0x0000000108947547 */ /* 0x000fea000b800000 */
[----:B------:R-:W-:-:S09]  /*7170*/  UISETP.NE.AND UP0, UPT, UR4, 0x17, UPT ;  /* 0x000000170400788c */ /* 0x000fd2000bf05270 */
[----:B------:R-:W-:Y:S05]  /*7180*/  BRA.U !UP0, `(.L_x_4352) ;  /* 0x0000000108587547 */ /* 0x000fea000b800000 */
[----:B------:R-:W-:-:S09]  /*7190*/  UISETP.NE.AND UP0, UPT, UR4, 0x18, UPT ;  /* 0x000000180400788c */ /* 0x000fd2000bf05270 */
[----:B------:R-:W-:Y:S05]  /*71a0*/  BRA.U UP0, `(.L_x_4340) ;  /* 0x0000000500c87547 */ /* 0x000fea000b800000 */
[----:B0---4-:R-:W2:Y:S01]  /*71b0*/  LDG.E.U8 R2, desc[UR36][R4.64] ;  /* 0x0000002404027981 */ /* 0x011ea2000c1e1100 */
        /* <DEDUP_REMOVED lines=15> */
[----:B------:R-:W-:Y:S01]  /*72b0*/  SEL R5, R3, RZ, P0 ;  /* 0x000000ff03057207 */ /* 0x000fe20000000000 */
[----:B------:R-:W-:-:S03]  /*72c0*/  HFMA2 R3, -RZ, RZ, 0, 0 ;  /* 0x00000000ff037431 */ /* 0x000fc600000001ff */
[----:B------:R-:W-:Y:S01]  /*72d0*/  LOP3.LUT R2, R5, 0x80000000, R2, 0xf8, !PT ;  /* 0x8000000005027812 */ /* 0x000fe200078ef802 */
[----:B------:R-:W-:Y:S06]  /*72e0*/  BRA `(.L_x_4341) ;  /* 0x0000000400dc7947 */ /* 0x000fec0003800000 */
.L_x_4352:
[----:B0-----:R-:W2:Y:S02]  /*72f0*/  LDG.E.U8 R3, desc[UR36][R4.64] ;  /* 0x0000002404037981 */ /* 0x001ea4000c1e1100 */
[C---:B--2---:R-:W-:Y:S02]  /*7300*/  IMAD.SHL.U32 R0, R3.reuse, 0x2000000, RZ ;  /* 0x0200000003007824 */ /* 0x044fe400078e00ff */
[----:B------:R-:W-:-:S03]  /*7310*/  IMAD.SHL.U32 R3, R3, 0x100, RZ ;  /* 0x0000010003037824 */ /* 0x000fc600078e00ff */
[----:B------:R-:W-:Y:S02]  /*7320*/  ISETP.GE.U32.AND P0, PT, R0, 0x8000000, PT ;  /* 0x080000000000780c */ /* 0x000fe40003f06070 */
[----:B------:R-:W-:-:S11]  /*7330*/  PRMT R7, R3, 0x9910, RZ ;  /* 0x0000991003077816 */ /* 0x000fd600000000ff */
[----:B----4-:R-:W-:Y:S02]  /*7340*/  @!P0 LOP3.LUT R2, R3, 0x7f00, RZ, 0xc0, !PT ;  /* 0x00007f0003028812 */ /* 0x010fe400078ec0ff */
[----:B------:R-:W-:Y:S02]  /*7350*/  @P0 LEA.HI R0, R0, 0x70000000, RZ, 0x1c ;  /* 0x7000000000000811 */ /* 0x000fe400078fe0ff */
[----:B------:R-:W-:Y:S02]  /*7360*/  @!P0 LOP3.LUT R2, R2, 0x3f000000, RZ, 0xfc, !PT ;  /* 0x3f00000002028812 */ /* 0x000fe400078efcff */
[----:B------:R-:W-:Y:S01]  /*7370*/  MOV R3, RZ ;  /* 0x000000ff00037202 */ /* 0x000fe20000000f00 */
[----:B------:R-:W-:Y:S02]  /*7380*/  @P0 FMUL.FTZ R0, R0, 1.9259299443872358531e-34 ;  /* 0x0780000000000820 */ /* 0x000fe40000410000 */
[----:B------:R-:W-:-:S05]  /*7390*/  @!P0 FADD.FTZ R0, R2, -0.5 ;  /* 0xbf00000002008421 */ /* 0x000fca0000010000 */
[----:B------:R-:W-:Y:S01]  /*73a0*/  LOP3.LUT R2, R0, 0x80000000, R7, 0xf8, !PT ;  /* 0x8000000000027812 */ /* 0x000fe200078ef807 */
[----:B------:R-:W-:Y:S06]  /*73b0*/  BRA `(.L_x_4341) ;  /* 0x0000000400a87947 */ /* 0x000fec0003800000 */
.L_x_4351:
[----:B0---4-:R-:W2:Y:S01]  /*73c0*/  LDG.E.U16 R2, desc[UR36][R4.64] ;  /* 0x0000002404027981 */ /* 0x011ea2000c1e1500 */
[----:B------:R-:W-:Y:S02]  /*73d0*/  IMAD.MOV.U32 R3, RZ, RZ, RZ ;  /* 0x000000ffff037224 */ /* 0x000fe400078e00ff */
[----:B--2---:R-:W-:Y:S01]  /*73e0*/  IMAD.U32 R2, R2, 0x10000, RZ ;  /* 0x0001000002027824 */ /* 0x004fe200078e00ff */
[----:B------:R-:W-:Y:S06]  /*73f0*/  BRA `(.L_x_4341) ;  /* 0x0000000400987947 */ /* 0x000fec0003800000 */
.L_x_4348:
        /* <DEDUP_REMOVED lines=8> */
[----:B0---4-:R-:W2:Y:S01]  /*7480*/  LDG.E.U16 R2, desc[UR36][R4.64] ;  /* 0x0000002404027981 */ /* 0x011ea2000c1e1500 */
[----:B------:R-:W-:Y:S01]  /*7490*/  HFMA2 R3, -RZ, RZ, 0, 0 ;  /* 0x00000000ff037431 */ /* 0x000fe200000001ff */
[----:B--2---:R-:W-:Y:S01]  /*74a0*/  I2FP.F32.U32 R2, R2 ;  /* 0x0000000200027245 */ /* 0x004fe20000201000 */
[----:B------:R-:W-:Y:S06]  /*74b0*/  BRA `(.L_x_4341) ;  /* 0x0000000400687947 */ /* 0x000fec0003800000 */
.L_x_4355:
[----:B------:R-:W2:Y:S01]  /*74c0*/  LDG.E.U8 R4, desc[UR36][R4.64] ;  /* 0x0000002404047981 */ /* 0x000ea2000c1e1100 */
[----:B0---4-:R-:W-:Y:S02]  /*74d0*/  CS2R R2, SRZ ;  /* 0x0000000000027805 */ /* 0x011fe4000001ff00 */
        /* <DEDUP_REMOVED lines=18> */
.L_x_4357:
[----:B------:R-:W-:Y:S05]  /*7600*/  BSYNC.RECONVERGENT B0 ;  /* 0x0000000000007941 */ /* 0x000fea0003800200 */
.L_x_4356:
[----:B------:R-:W-:Y:S01]  /*7610*/  IMAD.SHL.U32 R0, R0, 0x100000, RZ ;  /* 0x0010000000007824 */ /* 0x000fe200078e00ff */
[----:B------:R-:W-:-:S04]  /*7620*/  LEA R2, R2, 0x3b800000, 0x17 ;  /* 0x3b80000002027811 */ /* 0x000fc800078eb8ff */
[----:B------:R-:W-:Y:S01]  /*7630*/  LOP3.LUT R2, R2, R0, R9, 0xfe, !PT ;  /* 0x0000000002027212 */ /* 0x000fe200078efe09 */
[----:B------:R-:W-:Y:S06]  /*7640*/  BRA `(.L_x_4341) ;  /* 0x0000000400047947 */ /* 0x000fec0003800000 */
.L_x_4354:
        /* <DEDUP_REMOVED lines=20> */
.L_x_4359:
[----:B------:R-:W-:Y:S05]  /*7790*/  BSYNC.RECONVERGENT B0 ;  /* 0x0000000000007941 */ /* 0x000fea0003800200 */
.L_x_4358:
[----:B------:R-:W-:Y:S01]  /*77a0*/  IMAD.SHL.U32 R0, R0, 0x200000, RZ ;  /* 0x0020000000007824 */ /* 0x000fe200078e00ff */
[----:B------:R-:W-:-:S04]  /*77b0*/  LEA R2, R2, 0x37800000, 0x17 ;  /* 0x3780000002027811 */ /* 0x000fc800078eb8ff */
[----:B------:R-:W-:Y:S01]  /*77c0*/  LOP3.LUT R2, R2, R0, R9, 0xfe, !PT ;  /* 0x0000000002027212 */ /* 0x000fe200078efe09 */
[----:B------:R-:W-:Y:S06]  /*77d0*/  BRA `(.L_x_4341) ;  /* 0x0000000000a07947 */ /* 0x000fec0003800000 */
.L_x_4353:
[----:B------:R-:W-:-:S09]  /*77e0*/  UISETP.NE.AND UP0, UPT, UR4, 0x1c, UPT ;  /* 0x0000001c0400788c */ /* 0x000fd2000bf05270 */
[----:B------:R-:W-:Y:S05]  /*77f0*/  BRA.U !UP0, `(.L_x_4360) ;  /* 0x00000001088c7547 */ /* 0x000fea000b800000 */
[----:B------:R-:W-:-:S09]  /*7800*/  UISETP.NE.AND UP0, UPT, UR4, 0x1d, UPT ;  /* 0x0000001d0400788c */ /* 0x000fd2000bf05270 */
[----:B------:R-:W-:Y:S05]  /*7810*/  BRA.U !UP0, `(.L_x_4361) ;  /* 0x0000000108747547 */ /* 0x000fea000b800000 */
[----:B------:R-:W-:-:S09]  /*7820*/  UISETP.NE.AND UP0, UPT, UR4, 0x2c, UPT ;  /* 0x0000002c0400788c */ /* 0x000fd2000bf05270 */
[----:B------:R-:W-:Y:S05]  /*7830*/  BRA.U UP0, `(.L_x_4340) ;  /* 0x0000000100247547 */ /* 0x000fea000b800000 */
[----:B------:R-:W2:Y:S01]  /*7840*/  LDG.E.U8 R4, desc[UR36][R4.64] ;  /* 0x0000002404047981 */ /* 0x000ea2000c1e1100 */
[----:B0-----:R-:W-:Y:S01]  /*7850*/  MOV R3, RZ ;  /* 0x000000ff00037202 */ /* 0x001fe20000000f00 */
[----:B----4-:R-:W-:Y:S01]  /*7860*/  IMAD.MOV.U32 R2, RZ, RZ, 0x400000 ;  /* 0x00400000ff027424 */ /* 0x010fe200078e00ff */
[----:B--2---:R-:W-:-:S13]  /*7870*/  ISETP.NE.AND P0, PT, R4, RZ, PT ;  /* 0x000000ff0400720c */ /* 0x004fda0003f05270 */
[----:B------:R-:W-:Y:S05]  /*7880*/  @!P0 BRA `(.L_x_4341) ;  /* 0x0000000000748947 */ /* 0x000fea0003800000 */
[----:B------:R-:W-:-:S13]  /*7890*/  ISETP.NE.AND P0, PT, R4, 0xff, PT ;  /* 0x000000ff0400780c */ /* 0x000fda0003f05270 */
[----:B------:R-:W-:Y:S01]  /*78a0*/  @!P0 IMAD.MOV.U32 R2, RZ, RZ, 0x7f800001 ;  /* 0x7f800001ff028424 */ /* 0x000fe200078e00ff */
[----:B------:R-:W-:Y:S01]  /*78b0*/  @P0 SHF.L.U32 R2, R4, 0x17, RZ ;  /* 0x0000001704020819 */ /* 0x000fe200000006ff */
[----:B------:R-:W-:Y:S06]  /*78c0*/  BRA `(.L_x_4341) ;  /* 0x0000000000647947 */ /* 0x000fec0003800000 */
.L_x_4340:
[----:B0---4-:R-:W-:Y:S01]  /*78d0*/  MOV R2, 0x0 ;  /* 0x0000000000027802 */ /* 0x011fe20000000f00 */
[----:B------:R-:W0:Y:S01]  /*78e0*/  LDCU.64 UR4, c[0x4][0x148] ;  /* 0x01002900ff0477ac */ /* 0x000e220008000a00 */
[----:B------:R-:W-:Y:S02]  /*78f0*/  HFMA2 R13, -RZ, RZ, 0, 0 ;  /* 0x00000000ff0d7431 */ /* 0x000fe400000001ff */
[----:B------:R-:W-:Y:S01]  /*7900*/  IMAD.MOV.U32 R8, RZ, RZ, 0x4e ;  /* 0x0000004eff087424 */ /* 0x000fe200078e00ff */
[----:B------:R-:W2:Y:S01]  /*7910*/  LDCU.64 UR6, c[0x4][0x150] ;  /* 0x01002a00ff0677ac */ /* 0x000ea20008000a00 */
[----:B------:R-:W4:Y:S01]  /*7920*/  LDC.64 R2, c[0x4][R2] ;  /* 0x0100000002027b82 */ /* 0x000f220000000a00 */
[----:B------:R-:W-:Y:S01]  /*7930*/  IMAD.MOV.U32 R12, RZ, RZ, 0x1 ;  /* 0x00000001ff0c7424 */ /* 0x000fe200078e00ff */
[----:B------:R-:W1:Y:S01]  /*7940*/  LDCU.64 UR8, c[0x4][0x8] ;  /* 0x01000100ff0877ac */ /* 0x000e620008000a00 */
[----:B0-----:R-:W-:Y:S02]  /*7950*/  IMAD.U32 R4, RZ, RZ, UR4 ;  /* 0x00000004ff047e24 */ /* 0x001fe4000f8e00ff */
[----:B------:R-:W-:Y:S01]  /*7960*/  IMAD.U32 R5, RZ, RZ, UR5 ;  /* 0x00000005ff057e24 */ /* 0x000fe2000f8e00ff */
[----:B--2---:R-:W-:Y:S01]  /*7970*/  MOV R6, UR6 ;  /* 0x0000000600067c02 */ /* 0x004fe20008000f00 */
[----:B------:R-:W-:-:S02]  /*7980*/  IMAD.U32 R7, RZ, RZ, UR7 ;  /* 0x00000007ff077e24 */ /* 0x000fc4000f8e00ff */
[----:B-1----:R-:W-:Y:S01]  /*7990*/  IMAD.U32 R10, RZ, RZ, UR8 ;  /* 0x00000008ff0a7e24 */ /* 0x002fe2000f8e00ff */
[----:B------:R-:W-:-:S07]  /*79a0*/  MOV R11, UR9 ;  /* 0x00000009000b7c02 */ /* 0x000fce0008000f00 */
[----:B------:R-:W-:-:S07]  /*79b0*/  LEPC R20, `(.L_x_4362) ;  /* 0x000000001014794e */ /* 0x000fce0000000000 */
[----:B---345:R-:W-:Y:S05]  /*79c0*/  CALL.ABS.NOINC R2 ;  /* 0x0000000002007343 */ /* 0x038fea0003c00000 */
.L_x_4362:
[----:B------:R-:W-:Y:S01]  /*79d0*/  CS2R R2, SRZ ;  /* 0x0000000000027805 */ /* 0x000fe2000001ff00 */
[----:B------:R-:W-:Y:S06]  /*79e0*/  BRA `(.L_x_4341) ;  /* 0x00000000001c7947 */ /* 0x000fec0003800000 */
.L_x_4361:
[----:B------:R-:W4:Y:S01]  /*79f0*/  LDG.E.64 R4, desc[UR36][R4.64] ;  /* 0x0000002404047981 */ /* 0x000f22000c1e1b00 */
[----:B0-----:R-:W-:Y:S01]  /*7a00*/  IMAD.MOV.U32 R3, RZ, RZ, RZ ;  /* 0x000000ffff037224 */ /* 0x001fe200078e00ff */
[----:B----4-:R0:W2:Y:S01]  /*7a10*/  I2F.U64 R2, R4 ;  /* 0x0000000400027312 */ /* 0x0100a20000301000 */
[----:B------:R-:W-:Y:S05]  /*7a20*/  BRA `(.L_x_4341) ;  /* 0x00000000000c7947 */ /* 0x000fea0003800000 */
.L_x_4360:
[----:B0---4-:R-:W2:Y:S01]  /*7a30*/  LDG.E R2, desc[UR36][R4.64] ;  /* 0x0000002404027981 */ /* 0x011ea2000c1e1900 */
[----:B------:R-:W-:Y:S01]  /*7a40*/  IMAD.MOV.U32 R3, RZ, RZ, RZ ;  /* 0x000000ffff037224 */ /* 0x000fe200078e00ff */
[----:B--2---:R-:W-:-:S07]  /*7a50*/  I2FP.F32.U32 R2, R2 ;  /* 0x0000000200027245 */ /* 0x004fce0000201000 */
.L_x_4341:
[----:B------:R-:W-:Y:S05]  /*7a60*/  BSYNC.RECONVERGENT B6 ;  /* 0x0000000000067941 */ /* 0x000fea0003800200 */
.L_x_4335:
[----:B0-2-45:R-:W-:Y:S01]  /*7a70*/  FSETP.GE.FTZ.AND P0, PT, |R2|, |R3|, PT ;  /* 0x400000030200720b */ /* 0x035fe20003f16200 */
[----:B------:R-:W-:-:S12]  /*7a80*/  BSSY.RECONVERGENT B0, `(.L_x_4363) ;  /* 0x000001d000007945 */ /* 0x000fd80003800200 */
[----:B------:R-:W-:Y:S05]  /*7a90*/  @!P0 BRA `(.L_x_4364) ;  /* 0x00000000004c8947 */ /* 0x000fea0003800000 */
[C---:B------:R-:W-:Y:S01]  /*7aa0*/  FSETP.NEU.FTZ.AND P1, PT, |R2|.reuse, RZ, PT ;  /* 0x000000ff0200720b */ /* 0x040fe20003f3d200 */
[----:B------:R-:W-:Y:S01]  /*7ab0*/  FADD.FTZ R4, |R2|, -RZ ;  /* 0x800000ff02047221 */ /* 0x000fe20000010200 */
[C---:B------:R-:W-:Y:S01]  /*7ac0*/  FSETP.NEU.FTZ.AND P0, PT, |R3|.reuse, RZ, PT ;  /* 0x000000ff0300720b */ /* 0x040fe20003f1d200 */
[----:B------:R-:W-:-:S12]  /*7ad0*/  FADD.FTZ R0, |R3|, -RZ ;  /* 0x800000ff03007221 */ /* 0x000fd80000010200 */
[----:B------:R-:W-:Y:S05]  /*7ae0*/  @!P0 BRA !P1, `(.L_x_4365) ;  /* 0x0000000000248947 */ /* 0x000fea0004800000 */
[----:B------:R-:W0:Y:S02]  /*7af0*/  MUFU.RCP R0, R2 ;  /* 0x0000000200007308 */ /* 0x000e240000001000 */
[----:B0-----:R-:W-:-:S04]  /*7b00*/  FMUL.FTZ R5, R0, R3 ;  /* 0x0000000300057220 */ /* 0x001fc80000410000 */
[C---:B------:R-:W-:Y:S01]  /*7b10*/  FFMA.FTZ R3, R5.reuse, R3, R2 ;  /* 0x0000000305037223 */ /* 0x040fe20000010002 */
[C---:B-1-3--:R-:W-:Y:S01]  /*7b20*/  FFMA.FTZ R0, R5.reuse, R19, R18 ;  /* 0x0000001305007223 */ /* 0x04afe20000010012 */
[----:B------:R-:W-:-:S04]  /*7b30*/  FFMA.FTZ R4, R5, -R18, R19 ;  /* 0x8000001205047223 */ /* 0x000fc80000010013 */
[----:B------:R-:W0:Y:S02]  /*7b40*/  MUFU.RCP R3, R3 ;  /* 0x0000000300037308 */ /* 0x000e240000001000 */
[C---:B0-----:R-:W-:Y:S01]  /*7b50*/  FMUL.FTZ R18, R3.reuse, R0 ;  /* 0x0000000003127220 */ /* 0x041fe20000410000 */
[----:B------:R-:W-:Y:S01]  /*7b60*/  FMUL.FTZ R19, R3, R4 ;  /* 0x0000000403137220 */ /* 0x000fe20000410000 */
[----:B------:R-:W-:Y:S06]  /*7b70*/  BRA `(.L_x_4366) ;  /* 0x0000000000347947 */ /* 0x000fec0003800000 */
.L_x_4365:
[----:B------:R-:W1:Y:S08]  /*7b80*/  MUFU.RCP R3, R4 ;  /* 0x0000000400037308 */ /* 0x000e700000001000 */
[----:B------:R-:W0:Y:S01]  /*7b90*/  MUFU.RCP R0, R0 ;  /* 0x0000000000007308 */ /* 0x000e220000001000 */
[----:B-1-3--:R-:W-:Y:S01]  /*7ba0*/  FMUL.FTZ R18, R3, R18 ;  /* 0x0000001203127220 */ /* 0x00afe20000410000 */
[----:B0-----:R-:W-:Y:S01]  /*7bb0*/  FMUL.FTZ R19, R0, R19 ;  /* 0x0000001300137220 */ /* 0x001fe20000410000 */
[----:B------:R-:W-:Y:S06]  /*7bc0*/  BRA `(.L_x_4366) ;  /* 0x0000000000207947 */ /* 0x000fec0003800000 */
.L_x_4364:
[----:B------:R-:W0:Y:S02]  /*7bd0*/  MUFU.RCP R5, R3 ;  /* 0x0000000300057308 */ /* 0x000e240000001000 */
[----:B0-----:R-:W-:-:S04]  /*7be0*/  FMUL.FTZ R0, R5, R2 ;  /* 0x0000000205007220 */ /* 0x001fc80000410000 */
[C---:B------:R-:W-:Y:S01]  /*7bf0*/  FFMA.FTZ R2, R0.reuse, R2, R3 ;  /* 0x0000000200027223 */ /* 0x040fe20000010003 */
[C---:B-1-3--:R-:W-:Y:S01]  /*7c00*/  FFMA.FTZ R5, R0.reuse, R18, R19 ;  /* 0x0000001200057223 */ /* 0x04afe20000010013 */
[----:B------:R-:W-:-:S04]  /*7c10*/  FFMA.FTZ R19, R0, R19, -R18 ;  /* 0x0000001300137223 */ /* 0x000fc80000010812 */
[----:B------:R-:W0:Y:S02]  /*7c20*/  MUFU.RCP R2, R2 ;  /* 0x0000000200027308 */ /* 0x000e240000001000 */
[C---:B0-----:R-:W-:Y:S01]  /*7c30*/  FMUL.FTZ R18, R2.reuse, R5 ;  /* 0x0000000502127220 */ /* 0x041fe20000410000 */
[----:B------:R-:W-:-:S07]  /*7c40*/  FMUL.FTZ R19, R2, R19 ;  /* 0x0000001302137220 */ /* 0x000fce0000410000 */
.L_x_4366:
[----:B------:R-:W-:Y:S05]  /*7c50*/  BSYNC.RECONVERGENT B0 ;  /* 0x0000000000007941 */ /* 0x000fea0003800200 */
.L_x_4363:
        /* <DEDUP_REMOVED lines=17> */
.L_x_4370:
[----:B------:R-:W0:Y:S02]  /*7d70*/  F2I.S64.TRUNC R18, R18 ;  /* 0x0000001200127311 */ /* 0x000e24000020d900 */
[----:B0-----:R-:W-:-:S05]  /*7d80*/  IMAD.MOV.U32 R5, RZ, RZ, R18 ;  /* 0x000000ffff057224 */ /* 0x001fca00078e0012 */
[----:B------:R4:W-:Y:S01]  /*7d90*/  STG.E.U8 desc[UR36][R2.64], R5 ;  /* 0x0000000502007986 */ /* 0x0009e2000c101124 */
[----:B------:R-:W-:Y:S05]  /*7da0*/  BRA `(.L_x_4372) ;  /* 0x0000000c002c7947 */ /* 0x000fea0003800000 */
.L_x_4369:
        /* <DEDUP_REMOVED lines=9> */
.L_x_4374:
[----:B------:R-:W0:Y:S02]  /*7e40*/  F2I.FTZ.TRUNC.NTZ R5, R18 ;  /* 0x0000001200057305 */ /* 0x000e24000021f100 */
[----:B0-----:R2:W-:Y:S01]  /*7e50*/  STG.E desc[UR36][R2.64], R5 ;  /* 0x0000000502007986 */ /* 0x0015e2000c101924 */
[----:B------:R-:W-:Y:S05]  /*7e60*/  BRA `(.L_x_4372) ;  /* 0x0000000800fc7947 */ /* 0x000fea0003800000 */
.L_x_4373:
[----:B------:R-:W0:Y:S02]  /*7e70*/  F2I.FTZ.TRUNC.NTZ R5, R18 ;  /* 0x0000001200057305 */ /* 0x000e24000021f100 */
[----:B0-----:R0:W-:Y:S01]  /*7e80*/  STG.E.U16 desc[UR36][R2.64], R5 ;  /* 0x0000000502007986 */ /* 0x0011e2000c101524 */
[----:B------:R-:W-:Y:S05]  /*7e90*/  BRA `(.L_x_4372) ;  /* 0x0000000800f07947 */ /* 0x000fea0003800000 */
.L_x_4368:
        /* <DEDUP_REMOVED lines=8> */
.L_x_4376:
[----:B------:R-:W-:-:S05]  /*7f20*/  F2FP.F16.F32.PACK_AB R18, RZ, R18 ;  /* 0x00000012ff12723e */ /* 0x000fca00000000ff */
[----:B------:R0:W-:Y:S01]  /*7f30*/  STG.E.U16 desc[UR36][R2.64], R18 ;  /* 0x0000001202007986 */ /* 0x0001e2000c101524 */
[----:B------:R-:W-:Y:S05]  /*7f40*/  BRA `(.L_x_4372) ;  /* 0x0000000800c47947 */ /* 0x000fea0003800000 */
.L_x_4375:
        /* <DEDUP_REMOVED lines=8> */
.L_x_4378:
[----:B------:R-:W-:-:S05]  /*7fd0*/  F2FP.F16.F32.PACK_AB R19, R19, R18 ;  /* 0x000000121313723e */ /* 0x000fca00000000ff */
[----:B------:R0:W-:Y:S01]  /*7fe0*/  STG.E desc[UR36][R2.64], R19 ;  /* 0x0000001302007986 */ /* 0x0001e2000c101924 */
[----:B------:R-:W-:Y:S05]  /*7ff0*/  BRA `(.L_x_4372) ;  /* 0x0000000800987947 */ /* 0x000fea0003800000 */
.L_x_4377:
[----:B------:R-:W-:-:S06]  /*8000*/  FMUL.FTZ R4, R18, 1 ;  /* 0x3f80000012047820 */ /* 0x000fcc0000410000 */
[----:B------:R-:W0:Y:S02]  /*8010*/  F2F.F64.F32 R4, R4 ;  /* 0x0000000400047310 */ /* 0x000e240000201800 */
[----:B0-----:R0:W-:Y:S01]  /*8020*/  STG.E.64 desc[UR36][R2.64], R4 ;  /* 0x0000000402007986 */ /* 0x0011e2000c101b24 */
[----:B------:R-:W-:Y:S05]  /*8030*/  BRA `(.L_x_4372) ;  /* 0x0000000800887947 */ /* 0x000fea0003800000 */
.L_x_4367:
        /* <DEDUP_REMOVED lines=13> */
.L_x_4382:
[----:B------:R-:W-:Y:S01]  /*8110*/  LOP3.LUT R4, R18, 0x7fffffff, RZ, 0xc0, !PT ;  /* 0x7fffffff12047812 */ /* 0x000fe200078ec0ff */
[----:B------:R-:W-:Y:S01]  /*8120*/  BSSY.RECONVERGENT B0, `(.L_x_4383) ;  /* 0x0000012000007945 */ /* 0x000fe20003800200 */
[----:B------:R-:W-:Y:S02]  /*8130*/  IMAD.MOV.U32 R0, RZ, RZ, 0x80 ;  /* 0x00000080ff007424 */ /* 0x000fe400078e00ff */
        /* <DEDUP_REMOVED lines=13> */
.L_x_4385:
[----:B------:R-:W-:-:S04]  /*8210*/  SHF.R.U32.HI R18, RZ, 0x18, R18 ;  /* 0x00000018ff127819 */ /* 0x000fc80000011612 */
[----:B------:R-:W-:-:S04]  /*8220*/  LOP3.LUT R5, R5, 0x80, R18, 0xf8, !PT ;  /* 0x0000008005057812 */ /* 0x000fc800078ef812 */
[----:B------:R-:W-:-:S07]  /*8230*/  PRMT R0, R5, 0x7610, R0 ;  /* 0x0000761005007816 */ /* 0x000fce0000000000 */
.L_x_4384:
[----:B------:R-:W-:Y:S05]  /*8240*/  BSYNC.RECONVERGENT B0 ;  /* 0x0000000000007941 */ /* 0x000fea0003800200 */
.L_x_4383:
[----:B------:R0:W-:Y:S01]  /*8250*/  STG.E.U8 desc[UR36][R2.64], R0 ;  /* 0x0000000002007986 */ /* 0x0001e2000c101124 */
[----:B------:R-:W-:Y:S05]  /*8260*/  BRA `(.L_x_4372) ;  /* 0x0000000400fc7947 */ /* 0x000fea0003800000 */
.L_x_4381:
[----:B------:R-:W-:Y:S01]  /*8270*/  LOP3.LUT R4, R18, 0x7fffffff, RZ, 0xc0, !PT ;  /* 0x7fffffff12047812 */ /* 0x000fe200078ec0ff */
[----:B------:R-:W-:Y:S01]  /*8280*/  BSSY.RECONVERGENT B0, `(.L_x_4386) ;  /* 0x0000012000007945 */ /* 0x000fe20003800200 */
[----:B------:R-:W-:Y:S02]  /*8290*/  MOV R0, 0x80 ;  /* 0x0000008000007802 */ /* 0x000fe40000000f00 */
        /* <DEDUP_REMOVED lines=13> */
.L_x_4388:
[----:B------:R-:W-:-:S04]  /*8370*/  SHF.R.U32.HI R18, RZ, 0x18, R18 ;  /* 0x00000018ff127819 */ /* 0x000fc80000011612 */
[----:B------:R-:W-:-:S04]  /*8380*/  LOP3.LUT R5, R5, 0x80, R18, 0xf8, !PT ;  /* 0x0000008005057812 */ /* 0x000fc800078ef812 */
[----:B------:R-:W-:-:S07]  /*8390*/  PRMT R0, R5, 0x7610, R0 ;  /* 0x0000761005007816 */ /* 0x000fce0000000000 */
.L_x_4387:
[----:B------:R-:W-:Y:S05]  /*83a0*/  BSYNC.RECONVERGENT B0 ;  /* 0x0000000000007941 */ /* 0x000fea0003800200 */
.L_x_4386:
[----:B------:R0:W-:Y:S01]  /*83b0*/  STG.E.U8 desc[UR36][R2.64], R0 ;  /* 0x0000000002007986 */ /* 0x0001e2000c101124 */
[----:B------:R-:W-:Y:S05]  /*83c0*/  BRA `(.L_x_4372) ;  /* 0x0000000400a47947 */ /* 0x000fea0003800000 */
.L_x_4380:
[----:B------:R-:W-:-:S09]  /*83d0*/  UISETP.NE.AND UP0, UPT, UR4, 0x1c, UPT ;  /* 0x0000001c0400788c */ /* 0x000fd2000bf05270 */
[----:B------:R-:W-:Y:S05]  /*83e0*/  BRA.U !UP0, `(.L_x_4389) ;  /* 0x0000000108587547 */ /* 0x000fea000b800000 */
[----:B------:R-:W-:-:S09]  /*83f0*/  UISETP.NE.AND UP0, UPT, UR4, 0x1d, UPT ;  /* 0x0000001d0400788c */ /* 0x000fd2000bf05270 */
[----:B------:R-:W-:Y:S05]  /*8400*/  BRA.U !UP0, `(.L_x_4390) ;  /* 0x0000000108447547 */ /* 0x000fea000b800000 */
[----:B------:R-:W-:-:S09]  /*8410*/  UISETP.NE.AND UP0, UPT, UR4, 0x2c, UPT ;  /* 0x0000002c0400788c */ /* 0x000fd2000bf05270 */
[----:B------:R-:W-:Y:S05]  /*8420*/  BRA.U UP0, `(.L_x_4371) ;  /* 0x0000000100b47547 */ /* 0x000fea000b800000 */
        /* <DEDUP_REMOVED lines=15> */
.L_x_4390:
[----:B------:R-:W0:Y:S02]  /*8520*/  F2I.U64.TRUNC R18, R18 ;  /* 0x0000001200127311 */ /* 0x000e24000020d800 */
[----:B0-----:R0:W-:Y:S01]  /*8530*/  STG.E.64 desc[UR36][R2.64], R18 ;  /* 0x0000001202007986 */ /* 0x0011e2000c101b24 */
[----:B------:R-:W-:Y:S05]  /*8540*/  BRA `(.L_x_4372) ;  /* 0x0000000400447947 */ /* 0x000fea0003800000 */
.L_x_4389:
[----:B------:R-:W0:Y:S02]  /*8550*/  F2I.FTZ.U32.TRUNC.NTZ R5, R18 ;  /* 0x0000001200057305 */ /* 0x000e24000021f000 */
[----:B0-----:R0:W-:Y:S01]  /*8560*/  STG.E desc[UR36][R2.64], R5 ;  /* 0x0000000502007986 */ /* 0x0011e2000c101924 */
[----:B------:R-:W-:Y:S05]  /*8570*/  BRA `(.L_x_4372) ;  /* 0x0000000400387947 */ /* 0x000fea0003800000 */
.L_x_4379:
        /* <DEDUP_REMOVED lines=12> */
.L_x_4392:
[----:B------:R-:W-:Y:S01]  /*8640*/  FMUL.FTZ R4, R18, 1 ;  /* 0x3f80000012047820 */ /* 0x000fe20000410000 */
[----:B------:R-:W-:-:S05]  /*8650*/  FMUL.FTZ R6, R19, 1 ;  /* 0x3f80000013067820 */ /* 0x000fca0000410000 */
[----:B------:R-:W-:Y:S08]  /*8660*/  F2F.F64.F32 R4, R4 ;  /* 0x0000000400047310 */ /* 0x000ff00000201800 */
[----:B------:R-:W0:Y:S02]  /*8670*/  F2F.F64.F32 R6, R6 ;  /* 0x0000000600067310 */ /* 0x000e240000201800 */
[----:B0-----:R0:W-:Y:S01]  /*8680*/  STG.E.128 desc[UR36][R2.64], R4 ;  /* 0x0000000402007986 */ /* 0x0011e2000c101d24 */
[----:B------:R-:W-:Y:S05]  /*8690*/  BRA `(.L_x_4372) ;  /* 0x0000000000f07947 */ /* 0x000fea0003800000 */
.L_x_4391:
[----:B------:R-:W-:-:S09]  /*86a0*/  UISETP.NE.AND UP0, UPT, UR4, 0xf, UPT ;  /* 0x0000000f0400788c */ /* 0x000fd2000bf05270 */
[----:B------:R-:W-:Y:S05]  /*86b0*/  BRA.U !UP0, `(.L_x_4393) ;  /* 0x0000000108e07547 */ /* 0x000fea000b800000 */
[----:B------:R-:W-:-:S09]  /*86c0*/  UISETP.NE.AND UP0, UPT, UR4, 0x17, UPT ;  /* 0x000000170400788c */ /* 0x000fd2000bf05270 */
[----:B------:R-:W-:Y:S05]  /*86d0*/  BRA.U !UP0, `(.L_x_4394) ;  /* 0x00000001088c7547 */ /* 0x000fea000b800000 */
[----:B------:R-:W-:-:S09]  /*86e0*/  UISETP.NE.AND UP0, UPT, UR4, 0x18, UPT ;  /* 0x000000180400788c */ /* 0x000fd2000bf05270 */
[----:B------:R-:W-:Y:S05]  /*86f0*/  BRA.U !UP0, `(.L_x_4395) ;  /* 0x0000000108447547 */ /* 0x000fea000b800000 */
.L_x_4371:
        /* <DEDUP_REMOVED lines=16> */
.L_x_4396:
[----:B------:R-:W-:Y:S05]  /*8800*/  BRA `(.L_x_4372) ;  /* 0x0000000000947947 */ /* 0x000fea0003800000 */
.L_x_4395:
[----:B------:R-:W-:Y:S01]  /*8810*/  LOP3.LUT R4, R18, 0x7fffffff, RZ, 0xc0, !PT ;  /* 0x7fffffff12047812 */ /* 0x000fe200078ec0ff */
[----:B------:R-:W-:Y:S01]  /*8820*/  BSSY.RECONVERGENT B0, `(.L_x_4397) ;  /* 0x000000b000007945 */ /* 0x000fe20003800200 */
[----:B------:R-:W-:Y:S01]  /*8830*/  SHF.R.U32.HI R7, RZ, 0x18, R18 ;  /* 0x00000018ff077819 */ /* 0x000fe20000011612 */
[----:B------:R-:W-:Y:S01]  /*8840*/  IMAD.MOV.U32 R0, RZ, RZ, 0x7f ;  /* 0x0000007fff007424 */ /* 0x000fe200078e00ff */
        /* <DEDUP_REMOVED lines=8> */
.L_x_4398:
[----:B------:R-:W-:Y:S05]  /*88d0*/  BSYNC.RECONVERGENT B0 ;  /* 0x0000000000007941 */ /* 0x000fea0003800200 */
.L_x_4397:
[----:B------:R-:W-:-:S05]  /*88e0*/  LOP3.LUT R5, R0, 0x80, R7, 0xf8, !PT ;  /* 0x0000008000057812 */ /* 0x000fca00078ef807 */
[----:B------:R0:W-:Y:S01]  /*88f0*/  STG.E.U8 desc[UR36][R2.64], R5 ;  /* 0x0000000502007986 */ /* 0x0001e2000c101124 */
[----:B------:R-:W-:Y:S05]  /*8900*/  BRA `(.L_x_4372) ;  /* 0x0000000000547947 */ /* 0x000fea0003800000 */
.L_x_4394:
[----:B------:R-:W-:Y:S01]  /*8910*/  LOP3.LUT R4, R18, 0x7fffffff, RZ, 0xc0, !PT ;  /* 0x7fffffff12047812 */ /* 0x000fe200078ec0ff */
[----:B------:R-:W-:Y:S03]  /*8920*/  BSSY.RECONVERGENT B0, `(.L_x_4399) ;  /* 0x000000d000007945 */ /* 0x000fe60003800200 */
        /* <DEDUP_REMOVED lines=9> */
.L_x_4400:
[----:B------:R-:W-:Y:S02]  /*89c0*/  ISETP.GT.U32.AND P0, PT, R4, 0x7f800000, PT ;  /* 0x7f8000000400780c */ /* 0x000fe40003f04070 */
[----:B------:R-:W-:-:S04]  /*89d0*/  MOV R0, 0x7f ;  /* 0x0000007f00007802 */ /* 0x000fc80000000f00 */
[----:B------:R-:W-:-:S07]  /*89e0*/  SEL R0, R0, 0x7c, P0 ;  /* 0x0000007c00007807 */ /* 0x000fce0000000000 */
.L_x_4401:
[----:B------:R-:W-:Y:S05]  /*89f0*/  BSYNC.RECONVERGENT B0 ;  /* 0x0000000000007941 */ /* 0x000fea0003800200 */
.L_x_4399:
[----:B------:R-:W-:-:S04]  /*8a00*/  SHF.R.U32.HI R5, RZ, 0x18, R18 ;  /* 0x00000018ff057819 */ /* 0x000fc80000011612 */
[----:B------:R-:W-:-:S05]  /*8a10*/  LOP3.LUT R5, R0, 0x80, R5, 0xf8, !PT ;  /* 0x0000008000057812 */ /* 0x000fca00078ef805 */
[----:B------:R0:W-:Y:S01]  /*8a20*/  STG.E.U8 desc[UR36][R2.64], R5 ;  /* 0x0000000502007986 */ /* 0x0001e2000c101124 */
[----:B------:R-:W-:Y:S05]  /*8a30*/  BRA `(.L_x_4372) ;  /* 0x0000000000087947 */ /* 0x000fea0003800000 */
.L_x_4393:
[----:B------:R-:W-:-:S05]  /*8a40*/  F2FP.BF16.F32.PACK_AB R18, RZ, R18 ;  /* 0x00000012ff12723e */ /* 0x000fca00000010ff */
[----:B------:R0:W-:Y:S02]  /*8a50*/  STG.E.U16 desc[UR36][R2.64], R18 ;  /* 0x0000001202007986 */ /* 0x0001e4000c101524 */
.L_x_4372:
[----:B------:R-:W-:-:S07]  /*8a60*/  VIADD R17, R17, 0x80 ;  /* 0x0000008011117836 */ /* 0x000fce0000000000 */
.L_x_4305:
[----:B------:R-:W-:Y:S05]  /*8a70*/  BSYNC.RECONVERGENT B7 ;  /* 0x0000000000077941 */ /* 0x000fea0003800200 */
.L_x_4304:
        /* <DEDUP_REMOVED lines=17> */
[----:B------:R-:W-:-:S04]  /*8b90*/  SHF.R.U32.HI R3, RZ, UR5, R2 ;  /* 0x00000005ff037c19 */ /* 0x000fc80008011602 */
[----:B------:R-:W-:-:S05]  /*8ba0*/  IADD3 R22, PT, PT, -R3, RZ, RZ ;  /* 0x000000ff03167210 */ /* 0x000fca0007ffe1ff */
        /* <DEDUP_REMOVED lines=339> */
.L_x_4404:
        /* <DEDUP_REMOVED lines=19> */
.L_x_4409:
[----:B------:R-:W2:Y:S01]  /*a210*/  LDG.E.U8 R2, desc[UR36][R2.64] ;  /* 0x0000002402027981 */ /* 0x000ea2000c1e1100 */
[----:B------:R-:W-:Y:S02]  /*a220*/  MOV R19, RZ ;  /* 0x000000ff00137202 */ /* 0x000fe40000000f00 */
[----:B--2---:R-:W-:Y:S01]  /*a230*/  I2FP.F32.U32 R18, R2 ;  /* 0x0000000200127245 */ /* 0x004fe20000201000 */
[----:B------:R-:W-:Y:S06]  /*a240*/  BRA `(.L_x_4411) ;  /* 0x0000000c006c7947 */ /* 0x000fec0003800000 */
.L_x_4408:
        /* <DEDUP_REMOVED lines=8> */
[----:B--2---:R4:W0:Y:S01]  /*a2d0*/  I2F.S64 R18, R2 ;  /* 0x0000000200127312 */ /* 0x0048220000301400 */
[----:B------:R-:W-:Y:S05]  /*a2e0*/  BRA `(.L_x_4411) ;  /* 0x0000000c00447947 */ /* 0x000fea0003800000 */
.L_x_4413:
[----:B------:R-:W2:Y:S01]  /*a2f0*/  LDG.E R2, desc[UR36][R2.64] ;  /* 0x0000002402027981 */ /* 0x000ea2000c1e1900 */
[----:B------:R-:W-:Y:S01]  /*a300*/  IMAD.MOV.U32 R19, RZ, RZ, RZ ;  /* 0x000000ffff137224 */ /* 0x000fe200078e00ff */
[----:B--2---:R-:W-:Y:S01]  /*a310*/  I2FP.F32.S32 R18, R2 ;  /* 0x0000000200127245 */ /* 0x004fe20000201400 */
[----:B------:R-:W-:Y:S06]  /*a320*/  BRA `(.L_x_4411) ;  /* 0x0000000c00347947 */ /* 0x000fec0003800000 */
.L_x_4412:
[----:B------:R-:W2:Y:S01]  /*a330*/  LDG.E.U16 R2, desc[UR36][R2.64] ;  /* 0x0000002402027981 */ /* 0x000ea2000c1e1500 */
[----:B------:R-:W-:Y:S01]  /*a340*/  HFMA2 R19, -RZ, RZ, 0, 0 ;  /* 0x00000000ff137431 */ /* 0x000fe200000001ff */
[----:B--2---:R2:W3:Y:S01]  /*a350*/  I2F.S16 R18, R2 ;  /* 0x0000000200127306 */ /* 0x0044e20000101400 */
[----:B------:R-:W-:Y:S05]  /*a360*/  BRA `(.L_x_4411) ;  /* 0x0000000c00247947 */ /* 0x000fea0003800000 */
.L_x_4407:
        /* <DEDUP_REMOVED lines=9> */
.L_x_4415:
[----:B------:R-:W2:Y:S01]  /*a400*/  LDG.E.U16 R2, desc[UR36][R2.64] ;  /* 0x0000002402027981 */ /* 0x000ea2000c1e1500 */
[----:B------:R-:W-:Y:S02]  /*a410*/  IMAD.MOV.U32 R19, RZ, RZ, RZ ;  /* 0x000000ffff137224 */ /* 0x000fe400078e00ff */
[----:B--2---:R-:W-:Y:S01]  /*a420*/  HADD2.F32 R18, -RZ, R2.H0_H0 ;  /* 0x20000002ff127230 */ /* 0x004fe20000004100 */
[----:B------:R-:W-:Y:S06]  /*a430*/  BRA `(.L_x_4411) ;  /* 0x0000000800f07947 */ /* 0x000fec0003800000 */
.L_x_4414:
        /* <DEDUP_REMOVED lines=8> */
.L_x_4417:
[----:B------:R-:W2:Y:S02]  /*a4c0*/  LDG.E R2, desc[UR36][R2.64] ;  /* 0x0000002402027981 */ /* 0x000ea4000c1e1900 */
[--C-:B--2---:R-:W-:Y:S02]  /*a4d0*/  HADD2.F32 R18, -RZ, R2.reuse.H0_H0 ;  /* 0x20000002ff127230 */ /* 0x104fe40000004100 */
[----:B------:R-:W-:Y:S01]  /*a4e0*/  HADD2.F32 R19, -RZ, R2.H1_H1 ;  /* 0x30000002ff137230 */ /* 0x000fe20000004100 */
[----:B------:R-:W-:Y:S06]  /*a4f0*/  BRA `(.L_x_4411) ;  /* 0x0000000800c07947 */ /* 0x000fec0003800000 */
.L_x_4416:
[----:B------:R-:W2:Y:S01]  /*a500*/  LDG.E.64 R2, desc[UR36][R2.64] ;  /* 0x0000002402027981 */ /* 0x000ea2000c1e1b00 */
[----:B------:R-:W-:Y:S01]  /*a510*/  UMOV UR4, 0xf0000000 ;  /* 0xf000000000047882 */ /* 0x000fe20000000000 */
[----:B------:R-:W-:Y:S01]  /*a520*/  UMOV UR5, 0x380fffff ;  /* 0x380fffff00057882 */ /* 0x000fe20000000000 */
[----:B------:R-:W-:Y:S01]  /*a530*/  MOV R19, RZ ;  /* 0x000000ff00137202 */ /* 0x000fe20000000f00 */
[----:B--2---:R-:W0:Y:S01]  /*a540*/  F2F.F32.F64 R18, R2 ;  /* 0x0000000200127310 */ /* 0x004e220000301000 */
[----:B------:R-:W-:-:S14]  /*a550*/  DSETP.GEU.AND P0, PT, |R2|, UR4, PT ;  /* 0x0000000402007e2a */ /* 0x000fdc000bf0e200 */
[----:B0-----:R-:W-:Y:S01]  /*a560*/  @!P0 FMUL R18, R18, 1.175494350822287508e-38 ;  /* 0x0080000012128820 */ /* 0x001fe20000400000 */
[----:B------:R-:W-:Y:S06]  /*a570*/  BRA `(.L_x_4411) ;  /* 0x0000000800a07947 */ /* 0x000fec0003800000 */
.L_x_4406:
        /* <DEDUP_REMOVED lines=13> */
.L_x_4420:
        /* <DEDUP_REMOVED lines=10> */
.L_x_4419:
        /* <DEDUP_REMOVED lines=8> */
[----:B------:R-:W-:Y:S02]  /*a770*/  HFMA2 R19, -RZ, RZ, 0, 0 ;  /* 0x00000000ff137431 */ /* 0x000fe400000001ff */
[----:B--2---:R-:W-:-:S05]  /*a780*/  IMAD.SHL.U32 R18, R18, 0x1000000, RZ ;  /* 0x0100000012127824 */ /* 0x004fca00078e00ff */
[C---:B------:R-:W-:Y:S02]  /*a790*/  LOP3.LUT R0, R18.reuse, 0x7f000000, RZ, 0xc0, !PT ;  /* 0x7f00000012007812 */ /* 0x040fe400078ec0ff */
[----:B------:R-:W-:Y:S02]  /*a7a0*/  LOP3.LUT P0, RZ, R18, 0x7f000000, RZ, 0xc0, !PT ;  /* 0x7f00000012ff7812 */ /* 0x000fe4000780c0ff */
[----:B------:R-:W0:Y:S02]  /*a7b0*/  FLO.U32 R4, R0 ;  /* 0x0000000000047300 */ /* 0x000e2400000e0000 */
[----:B0-----:R-:W-:-:S05]  /*a7c0*/  IMAD.MOV R4, RZ, RZ, -R4 ;  /* 0x000000ffff047224 */ /* 0x001fca00078e0a04 */
[----:B------:R-:W-:-:S05]  /*a7d0*/  VIADDMNMX.U32 R4, R4, R5, 0x4, !PT ;  /* 0x0000000404047446 */ /* 0x000fca0007800005 */
[----:B------:R-:W-:Y:S02]  /*a7e0*/  VIADD R5, R4, 0xfffffffc ;  /* 0xfffffffc04057836 */ /* 0x000fe40000000000 */
[----:B------:R-:W-:-:S03]  /*a7f0*/  VIADD R4, R0, 0x1000000 ;  /* 0x0100000000047836 */ /* 0x000fc60000000000 */
[----:B------:R-:W-:Y:S02]  /*a800*/  SHF.L.U32 R6, R0, R5, RZ ;  /* 0x0000000500067219 */ /* 0x000fe400000006ff */
[----:B------:R-:W-:Y:S02]  /*a810*/  SHF.L.U32 R5, R5, 0x17, RZ ;  /* 0x0000001705057819 */ /* 0x000fe400000006ff */
[----:B------:R-:W-:Y:S02]  /*a820*/  SHF.R.S32.HI R4, RZ, 0x8, R4 ;  /* 0x00000008ff047819 */ /* 0x000fe40000011404 */
[----:B------:R-:W-:-:S05]  /*a830*/  LEA.HI R5, R6, -R5, RZ, 0x1c ;  /* 0x8000000506057211 */ /* 0x000fca00078fe0ff */
[----:B------:R-:W-:-:S05]  /*a840*/  VIADD R5, R5, 0x3c000000 ;  /* 0x3c00000005057836 */ /* 0x000fca0000000000 */
[----:B------:R-:W-:-:S04]  /*a850*/  LOP3.LUT R4, R5, 0x7f800000, R4, 0xf8, !PT ;  /* 0x7f80000005047812 */ /* 0x000fc800078ef804 */
[----:B------:R-:W-:-:S04]  /*a860*/  SEL R3, R4, RZ, P0 ;  /* 0x000000ff04037207 */ /* 0x000fc80000000000 */
[----:B------:R-:W-:Y:S01]  /*a870*/  LOP3.LUT R18, R3, 0x80000000, R18, 0xf8, !PT ;  /* 0x8000000003127812 */ /* 0x000fe200078ef812 */
[----:B------:R-:W-:Y:S06]  /*a880*/  BRA `(.L_x_4411) ;  /* 0x0000000400dc7947 */ /* 0x000fec0003800000 */
.L_x_4422:
[----:B------:R-:W2:Y:S01]  /*a890*/  LDG.E.U8 R2, desc[UR36][R2.64] ;  /* 0x0000002402027981 */ /* 0x000ea2000c1e1100 */
[----:B------:R-:W-:Y:S01]  /*a8a0*/  MOV R19, RZ ;  /* 0x000000ff00137202 */ /* 0x000fe20000000f00 */
        /* <DEDUP_REMOVED lines=11> */
.L_x_4421:
[----:B------:R-:W2:Y:S01]  /*a960*/  LDG.E.U16 R2, desc[UR36][R2.64] ;  /* 0x0000002402027981 */ /* 0x000ea2000c1e1500 */
[----:B------:R-:W-:Y:S02]  /*a970*/  IMAD.MOV.U32 R19, RZ, RZ, RZ ;  /* 0x000000ffff137224 */ /* 0x000fe400078e00ff */
[----:B--2---:R-:W-:Y:S01]  /*a980*/  IMAD.U32 R18, R2, 0x10000, RZ ;  /* 0x0001000002127824 */ /* 0x004fe200078e00ff */
[----:B------:R-:W-:Y:S06]  /*a990*/  BRA `(.L_x_4411) ;  /* 0x0000000400987947 */ /* 0x000fec0003800000 */
.L_x_4418:
        /* <DEDUP_REMOVED lines=9> */
[----:B------:R-:W-:Y:S01]  /*aa30*/  HFMA2 R19, -RZ, RZ, 0, 0 ;  /* 0x00000000ff137431 */ /* 0x000fe200000001ff */
[----:B--2---:R-:W-:Y:S01]  /*aa40*/  I2FP.F32.U32 R18, R2 ;  /* 0x0000000200127245 */ /* 0x004fe20000201000 */
[----:B------:R-:W-:Y:S06]  /*aa50*/  BRA `(.L_x_4411) ;  /* 0x0000000400687947 */ /* 0x000fec0003800000 */
.L_x_4425:
        /* <DEDUP_REMOVED lines=20> */
.L_x_4427:
[----:B------:R-:W-:Y:S05]  /*aba0*/  BSYNC.RECONVERGENT B0 ;  /* 0x0000000000007941 */ /* 0x000fea0003800200 */
.L_x_4426:
[----:B------:R-:W-:Y:S01]  /*abb0*/  IMAD.SHL.U32 R0, R0, 0x100000, RZ ;  /* 0x0010000000007824 */ /* 0x000fe200078e00ff */
[----:B------:R-:W-:-:S04]  /*abc0*/  LEA R2, R2, 0x3b800000, 0x17 ;  /* 0x3b80000002027811 */ /* 0x000fc800078eb8ff */
[----:B------:R-:W-:Y:S01]  /*abd0*/  LOP3.LUT R18, R2, R0, R7, 0xfe, !PT ;  /* 0x0000000002127212 */ /* 0x000fe200078efe07 */
[----:B------:R-:W-:Y:S06]  /*abe0*/  BRA `(.L_x_4411) ;  /* 0x0000000400047947 */ /* 0x000fec0003800000 */
.L_x_4424:
        /* <DEDUP_REMOVED lines=20> */
.L_x_4429:
[----:B------:R-:W-:Y:S05]  /*ad30*/  BSYNC.RECONVERGENT B0 ;  /* 0x0000000000007941 */ /* 0x000fea0003800200 */
.L_x_4428:
[----:B------:R-:W-:Y:S01]  /*ad40*/  IMAD.SHL.U32 R0, R0, 0x200000, RZ ;  /* 0x0020000000007824 */ /* 0x000fe200078e00ff */
[----:B------:R-:W-:-:S04]  /*ad50*/  LEA R2, R2, 0x37800000, 0x17 ;  /* 0x3780000002027811 */ /* 0x000fc800078eb8ff */
[----:B------:R-:W-:Y:S01]  /*ad60*/  LOP3.LUT R18, R2, R0, R7, 0xfe, !PT ;  /* 0x0000000002127212 */ /* 0x000fe200078efe07 */
[----:B------:R-:W-:Y:S06]  /*ad70*/  BRA `(.L_x_4411) ;  /* 0x0000000000a07947 */ /* 0x000fec0003800000 */
.L_x_4423:
[----:B------:R-:W-:-:S09]  /*ad80*/  UISETP.NE.AND UP0, UPT, UR4, 0x1c, UPT ;  /* 0x0000001c0400788c */ /* 0x000fd2000bf05270 */
[----:B------:R-:W-:Y:S05]  /*ad90*/  BRA.U !UP0, `(.L_x_4430) ;  /* 0x00000001088c7547 */ /* 0x000fea000b800000 */
[----:B------:R-:W-:-:S09]  /*ada0*/  UISETP.NE.AND UP0, UPT, UR4, 0x1d, UPT ;  /* 0x0000001d0400788c */ /* 0x000fd2000bf05270 */
[----:B------:R-:W-:Y:S05]  /*adb0*/  BRA.U !UP0, `(.L_x_4431) ;  /* 0x0000000108747547 */ /* 0x000fea000b800000 */
[----:B------:R-:W-:-:S09]  /*adc0*/  UISETP.NE.AND UP0, UPT, UR4, 0x2c, UPT ;  /* 0x0000002c0400788c */ /* 0x000fd2000bf05270 */
[----:B------:R-:W-:Y:S05]  /*add0*/  BRA.U UP0, `(.L_x_4410) ;  /* 0x0000000100247547 */ /* 0x000fea000b800000 */
[----:B------:R-:W2:Y:S01]  /*ade0*/  LDG.E.U8 R2, desc[UR36][R2.64] ;  /* 0x0000002402027981 */ /* 0x000ea2000c1e1100 */
[----:B------:R-:W-:Y:S01]  /*adf0*/  MOV R19, RZ ;  /* 0x000000ff00137202 */ /* 0x000fe20000000f00 */
[----:B------:R-:W-:Y:S01]  /*ae00*/  IMAD.MOV.U32 R18, RZ, RZ, 0x400000 ;  /* 0x00400000ff127424 */ /* 0x000fe200078e00ff */
[----:B--2---:R-:W-:-:S13]  /*ae10*/  ISETP.NE.AND P0, PT, R2, RZ, PT ;  /* 0x000000ff0200720c */ /* 0x004fda0003f05270 */
[----:B------:R-:W-:Y:S05]  /*ae20*/  @!P0 BRA `(.L_x_4411) ;  /* 0x0000000000748947 */ /* 0x000fea0003800000 */
[----:B------:R-:W-:-:S13]  /*ae30*/  ISETP.NE.AND P0, PT, R2, 0xff, PT ;  /* 0x000000ff0200780c */ /* 0x000fda0003f05270 */
[----:B------:R-:W-:Y:S01]  /*ae40*/  @!P0 IMAD.MOV.U32 R18, RZ, RZ, 0x7f800001 ;  /* 0x7f800001ff128424 */ /* 0x000fe200078e00ff */
[----:B------:R-:W-:Y:S01]  /*ae50*/  @P0 SHF.L.U32 R18, R2, 0x17, RZ ;  /* 0x0000001702120819 */ /* 0x000fe200000006ff */
[----:B------:R-:W-:Y:S06]  /*ae60*/  BRA `(.L_x_4411) ;  /* 0x0000000000647947 */ /* 0x000fec0003800000 */
.L_x_4410:
        /* <DEDUP_REMOVED lines=16> */
.L_x_4432:
[----:B------:R-:W-:Y:S01]  /*af70*/  CS2R R18, SRZ ;  /* 0x0000000000127805 */ /* 0x000fe2000001ff00 */
[----:B------:R-:W-:Y:S06]  /*af80*/  BRA `(.L_x_4411) ;  /* 0x00000000001c7947 */ /* 0x000fec0003800000 */
.L_x_4431:
[----:B------:R-:W2:Y:S01]  /*af90*/  LDG.E.64 R2, desc[UR36][R2.64] ;  /* 0x0000002402027981 */ /* 0x000ea2000c1e1b00 */
[----:B------:R-:W-:Y:S01]  /*afa0*/  MOV R19, RZ ;  /* 0x000000ff00137202 */ /* 0x000fe20000000f00 */
[----:B--2---:R0:W1:Y:S01]  /*afb0*/  I2F.U64 R18, R2 ;  /* 0x0000000200127312 */ /* 0x0040620000301000 */
[----:B------:R-:W-:Y:S05]  /*afc0*/  BRA `(.L_x_4411) ;  /* 0x00000000000c7947 */ /* 0x000fea0003800000 */
.L_x_4430:
[----:B------:R-:W2:Y:S01]  /*afd0*/  LDG.E R2, desc[UR36][R2.64] ;  /* 0x0000002402027981 */ /* 0x000ea2000c1e1900 */
[----:B------:R-:W-:Y:S01]  /*afe0*/  IMAD.MOV.U32 R19, RZ, RZ, RZ ;  /* 0x000000ffff137224 */ /* 0x000fe200078e00ff */
[----:B--2---:R-:W-:-:S07]  /*aff0*/  I2FP.F32.U32 R18, R2 ;  /* 0x0000000200127245 */ /* 0x004fce0000201000 */
.L_x_4411:
[----:B------:R-:W-:Y:S05]  /*b000*/  BSYNC.RECONVERGENT B6 ;  /* 0x0000000000067941 */ /* 0x000fea0003800200 */
.L_x_4405:
[----:B------:R-:W2:Y:S01]  /*b010*/  LDCU.64 UR6, c[0x0][0x5f8] ;  /* 0x0000bf00ff0677ac */ /* 0x000ea20008000a00 */
[----:B------:R-:W-:Y:S01]  /*b020*/  BSSY.RECONVERGENT B6, `(.L_x_4433) ;  /* 0x00000f1000067945 */ /* 0x000fe20003800200 */
[----:B------:R-:W-:-:S04]  /*b030*/  UPRMT UR4, UR42, 0x9910, URZ ;  /* 0x000099102a047896 */ /* 0x000fc800080000ff */
[----:B------:R-:W-:Y:S01]  /*b040*/  UISETP.GT.AND UP0, UPT, UR4, 0x9, UPT ;  /* 0x000000090400788c */ /* 0x000fe2000bf04270 */
[----:B--2---:R-:W-:-:S04]  /*b050*/  IADD3 R4, P0, PT, R22, UR6, RZ ;  /* 0x0000000616047c10 */ /* 0x004fc8000ff1e0ff */
        /* <DEDUP_REMOVED lines=11> */
[----:B------:R-:W-:Y:S01]  /*b110*/  IMAD.MOV.U32 R3, RZ, RZ, RZ ;  /* 0x000000ffff037224 */ /* 0x000fe200078e00ff */
[----:B--2---:R-:W2:Y:S01]  /*b120*/  I2F.S16 R2, R2 ;  /* 0x0000000200027306 */ /* 0x004ea20000101400 */
[----:B------:R-:W-:Y:S05]  /*b130*/  BRA `(.L_x_4439) ;  /* 0x0000000c007c7947 */ /* 0x000fea0003800000 */
.L_x_4437:
[----:B01--4-:R-:W2:Y:S01]  /*b140*/  LDG.E.U8 R2, desc[UR36][R4.64] ;  /* 0x0000002404027981 */ /* 0x013ea2000c1e1100 */
[----:B------:R-:W-:Y:S01]  /*b150*/  HFMA2 R3, -RZ, RZ, 0, 0 ;  /* 0x00000000ff037431 */ /* 0x000fe200000001ff */
[----:B--2---:R-:W-:Y:S01]  /*b160*/  I2FP.F32.U32 R2, R2 ;  /* 0x0000000200027245 */ /* 0x004fe20000201000 */
[----:B------:R-:W-:Y:S06]  /*b170*/  BRA `(.L_x_4439) ;  /* 0x0000000c006c7947 */ /* 0x000fec0003800000 */
.L_x_4436:
        /* <DEDUP_REMOVED lines=8> */
[----:B--2---:R0:W1:Y:S01]  /*b200*/  I2F.S64 R2, R4 ;  /* 0x0000000400027312 */ /* 0x0040620000301400 */
[----:B------:R-:W-:Y:S05]  /*b210*/  BRA `(.L_x_4439) ;  /* 0x0000000c00447947 */ /* 0x000fea0003800000 */
.L_x_4441:
[----:B01--4-:R-:W2:Y:S01]  /*b220*/  LDG.E R2, desc[UR36][R4.64] ;  /* 0x0000002404027981 */ /* 0x013ea2000c1e1900 */
[----:B------:R-:W-:Y:S02]  /*b230*/  MOV R3, RZ ;  /* 0x000000ff00037202 */ /* 0x000fe40000000f00 */
[----:B--2---:R-:W-:Y:S01]  /*b240*/  I2FP.F32.S32 R2, R2 ;  /* 0x0000000200027245 */ /* 0x004fe20000201400 */
[----:B------:R-:W-:Y:S06]  /*b250*/  BRA `(.L_x_4439) ;  /* 0x0000000c00347947 */ /* 0x000fec0003800000 */
.L_x_4440:
[----:B01--4-:R-:W2:Y:S01]  /*b260*/  LDG.E.U16 R2, desc[UR36][R4.64] ;  /* 0x0000002404027981 */ /* 0x013ea2000c1e1500 */
[----:B------:R-:W-:Y:S01]  /*b270*/  IMAD.MOV.U32 R3, RZ, RZ, RZ ;  /* 0x000000ffff037224 */ /* 0x000fe200078e00ff */
[----:B--2---:R-:W4:Y:S01]  /*b280*/  I2F.S16 R2, R2 ;  /* 0x0000000200027306 */ /* 0x004f220000101400 */
[----:B------:R-:W-:Y:S05]  /*b290*/  BRA `(.L_x_4439) ;  /* 0x0000000c00247947 */ /* 0x000fea0003800000 */
.L_x_4435:
[----:B------:R-:W-:-:S09]  /*b2a0*/  UISETP.GT.AND UP0, UPT, UR4, 0x6, UPT ;  /* 0x000000060400788c */ /* 0x000fd2000bf04270 */
[----:B------:R-:W-:Y:S05]  /*b2b0*/  BRA.U UP0, `(.L_x_4442) ;  /* 0x00000001002c7547 */ /* 0x000fea000b800000 */
[----:B------:R-:W-:-:S09]  /*b2c0*/  UISETP.NE.AND UP0, UPT, UR4, 0x5, UPT ;  /* 0x000000050400788c */ /* 0x000fd2000bf05270 */
[----:B------:R-:W-:Y:S05]  /*b2d0*/  BRA.U !UP0, `(.L_x_4443) ;  /* 0x0000000108147547 */ /* 0x000fea000b800000 */
[----:B------:R-:W-:-:S09]  /*b2e0*/  UISETP.NE.AND UP0, UPT, UR4, 0x6, UPT ;  /* 0x000000060400788c */ /* 0x000fd2000bf05270 */
[----:B------:R-:W-:Y:S05]  /*b2f0*/  BRA.U UP0, `(.L_x_4438) ;  /* 0x0000000900a87547 */ /* 0x000fea000b800000 */
[----:B01--4-:R0:W5:Y:S01]  /*b300*/  LDG.E R2, desc[UR36][R4.64] ;  /* 0x0000002404027981 */ /* 0x013162000c1e1900 */
[----:B------:R-:W-:Y:S01]  /*b310*/  HFMA2 R3, -RZ, RZ, 0, 0 ;  /* 0x00000000ff037431 */ /* 0x000fe200000001ff */
[----:B------:R-:W-:Y:S06]  /*b320*/  BRA `(.L_x_4439) ;  /* 0x0000000c00007947 */ /* 0x000fec0003800000 */
.L_x_4443:
[----:B01--4-:R-:W2:Y:S01]  /*b330*/  LDG.E.U16 R2, desc[UR36][R4.64] ;  /* 0x0000002404027981 */ /* 0x013ea2000c1e1500 */
[----:B------:R-:W-:Y:S02]  /*b340*/  IMAD.MOV.U32 R3, RZ, RZ, RZ ;  /* 0x000000ffff037224 */ /* 0x000fe400078e00ff */
[----:B--2---:R-:W-:Y:S01]  /*b350*/  HADD2.F32 R2, -RZ, R2.H0_H0 ;  /* 0x20000002ff027230 */ /* 0x004fe20000004100 */
[----:B------:R-:W-:Y:S06]  /*b360*/  BRA `(.L_x_4439) ;  /* 0x0000000800f07947 */ /* 0x000fec0003800000 */
.L_x_4442:
        /* <DEDUP_REMOVED lines=8> */
.L_x_4445:
[----:B01--4-:R-:W2:Y:S02]  /*b3f0*/  LDG.E R3, desc[UR36][R4.64] ;  /* 0x0000002404037981 */ /* 0x013ea4000c1e1900 */
[--C-:B--2---:R-:W-:Y:S02]  /*b400*/  HADD2.F32 R2, -RZ, R3.reuse.H0_H0 ;  /* 0x20000003ff027230 */ /* 0x104fe40000004100 */
[----:B------:R-:W-:Y:S01]  /*b410*/  HADD2.F32 R3, -RZ, R3.H1_H1 ;  /* 0x30000003ff037230 */ /* 0x000fe20000004100 */
[----:B------:R-:W-:Y:S06]  /*b420*/  BRA `(.L_x_4439) ;  /* 0x0000000800c07947 */ /* 0x000fec0003800000 */
.L_x_4444:
[----:B------:R-:W2:Y:S01]  /*b430*/  LDG.E.64 R4, desc[UR36][R4.64] ;  /* 0x0000002404047981 */ /* 0x000ea2000c1e1b00 */
[----:B------:R-:W-:Y:S01]  /*b440*/  UMOV UR4, 0xf0000000 ;  /* 0xf000000000047882 */ /* 0x000fe20000000000 */
[----:B------:R-:W-:Y:S01]  /*b450*/  UMOV UR5, 0x380fffff ;  /* 0x380fffff00057882 */ /* 0x000fe20000000000 */
[----:B01--4-:R-:W-:Y:S01]  /*b460*/  MOV R3, RZ ;  /* 0x000000ff00037202 */ /* 0x013fe20000000f00 */
[----:B--2---:R-:W0:Y:S01]  /*b470*/  F2F.F32.F64 R2, R4 ;  /* 0x0000000400027310 */ /* 0x004e220000301000 */
[----:B------:R-:W-:-:S14]  /*b480*/  DSETP.GEU.AND P0, PT, |R4|, UR4, PT ;  /* 0x0000000404007e2a */ /* 0x000fdc000bf0e200 */
[----:B0-----:R-:W-:Y:S01]  /*b490*/  @!P0 FMUL R2, R2, 1.175494350822287508e-38 ;  /* 0x0080000002028820 */ /* 0x001fe20000400000 */
[----:B------:R-:W-:Y:S06]  /*b4a0*/  BRA `(.L_x_4439) ;  /* 0x0000000800a07947 */ /* 0x000fec0003800000 */
.L_x_4434:
        /* <DEDUP_REMOVED lines=13> */
.L_x_4448:
[----:B------:R-:W0:Y:S01]  /*b580*/  LDG.E.128 R4, desc[UR36][R4.64] ;  /* 0x0000002404047981 */ /* 0x000e22000c1e1d00 */
[----:B------:R-:W-:Y:S01]  /*b590*/  UMOV UR4, 0xf0000000 ;  /* 0xf000000000047882 */ /* 0x000fe20000000000 */
[----:B------:R-:W-:Y:S01]  /*b5a0*/  UMOV UR5, 0x380fffff ;  /* 0x380fffff00057882 */ /* 0x000fe20000000000 */
[----:B01--4-:R-:W0:Y:S01]  /*b5b0*/  F2F.F32.F64 R2, R4 ;  /* 0x0000000400027310 */ /* 0x013e220000301000 */
[----:B------:R-:W-:Y:S02]  /*b5c0*/  DSETP.GEU.AND P0, PT, |R4|, UR4, PT ;  /* 0x0000000404007e2a */ /* 0x000fe4000bf0e200 */
[----:B------:R-:W-:-:S05]  /*b5d0*/  DSETP.GEU.AND P1, PT, |R6|, UR4, PT ;  /* 0x0000000406007e2a */ /* 0x000fca000bf2e200 */
[----:B------:R-:W1:Y:S07]  /*b5e0*/  F2F.F32.F64 R3, R6 ;  /* 0x0000000600037310 */ /* 0x000e6e0000301000 */
[----:B0-----:R-:W-:Y:S02]  /*b5f0*/  @!P0 FMUL R2, R2, 1.175494350822287508e-38 ;  /* 0x0080000002028820 */ /* 0x001fe40000400000 */
[----:B-1----:R-:W-:Y:S01]  /*b600*/  @!P1 FMUL R3, R3, 1.175494350822287508e-38 ;  /* 0x0080000003039820 */ /* 0x002fe20000400000 */
[----:B------:R-:W-:Y:S06]  /*b610*/  BRA `(.L_x_4439) ;  /* 0x0000000800447947 */ /* 0x000fec0003800000 */
.L_x_4447:
        /* <DEDUP_REMOVED lines=12> */
[----:B0-----:R-:W-:-:S04]  /*b6e0*/  IADD3 R3, PT, PT, -R3, RZ, RZ ;  /* 0x000000ff03037210 */ /* 0x001fc80007ffe1ff */
[----:B------:R-:W-:-:S05]  /*b6f0*/  VIADDMNMX.U32 R3, R3, R6, 0x4, !PT ;  /* 0x0000000403037446 */ /* 0x000fca0007800006 */
[----:B------:R-:W-:-:S05]  /*b700*/  VIADD R3, R3, 0xfffffffc ;  /* 0xfffffffc03037836 */ /* 0x000fca0000000000 */
[C---:B------:R-:W-:Y:S02]  /*b710*/  SHF.L.U32 R6, R0.reuse, R3, RZ ;  /* 0x0000000300067219 */ /* 0x040fe400000006ff */
[----:B------:R-:W-:Y:S01]  /*b720*/  SHF.L.U32 R7, R3, 0x17, RZ ;  /* 0x0000001703077819 */ /* 0x000fe200000006ff */
        /* <DEDUP_REMOVED lines=9> */
.L_x_4450:
[----:B01--4-:R-:W2:Y:S02]  /*b7c0*/  LDG.E.U8 R3, desc[UR36][R4.64] ;  /* 0x0000002404037981 */ /* 0x013ea4000c1e1100 */
[C---:B--2---:R-:W-:Y:S01]  /*b7d0*/  SHF.L.U32 R0, R3.reuse, 0x19, RZ ;  /* 0x0000001903007819 */ /* 0x044fe200000006ff */
[----:B------:R-:W-:-:S03]  /*b7e0*/  IMAD.SHL.U32 R3, R3, 0x100, RZ ;  /* 0x0000010003037824 */ /* 0x000fc600078e00ff */
[----:B------:R-:W-:Y:S02]  /*b7f0*/  ISETP.GE.U32.AND P0, PT, R0, 0x8000000, PT ;  /* 0x080000000000780c */ /* 0x000fe40003f06070 */
[----:B------:R-:W-:-:S11]  /*b800*/  PRMT R7, R3, 0x9910, RZ ;  /* 0x0000991003077816 */ /* 0x000fd600000000ff */
[----:B------:R-:W-:Y:S02]  /*b810*/  @!P0 LOP3.LUT R2, R3, 0x7f00, RZ, 0xc0, !PT ;  /* 0x00007f0003028812 */ /* 0x000fe400078ec0ff */
[----:B------:R-:W-:Y:S02]  /*b820*/  @P0 LEA.HI R0, R0, 0x70000000, RZ, 0x1c ;  /* 0x7000000000000811 */ /* 0x000fe400078fe0ff */
[----:B------:R-:W-:Y:S02]  /*b830*/  @!P0 LOP3.LUT R2, R2, 0x3f000000, RZ, 0xfc, !PT ;  /* 0x3f00000002028812 */ /* 0x000fe400078efcff */
[----:B------:R-:W-:Y:S01]  /*b840*/  MOV R3, RZ ;  /* 0x000000ff00037202 */ /* 0x000fe20000000f00 */
[----:B------:R-:W-:Y:S02]  /*b850*/  @P0 FMUL.FTZ R0, R0, 1.9259299443872358531e-34 ;  /* 0x0780000000000820 */ /* 0x000fe40000410000 */
[----:B------:R-:W-:-:S05]  /*b860*/  @!P0 FADD.FTZ R0, R2, -0.5 ;  /* 0xbf00000002008421 */ /* 0x000fca0000010000 */
[----:B------:R-:W-:Y:S01]  /*b870*/  LOP3.LUT R2, R0, 0x80000000, R7, 0xf8, !PT ;  /* 0x8000000000027812 */ /* 0x000fe200078ef807 */
[----:B------:R-:W-:Y:S06]  /*b880*/  BRA `(.L_x_4439) ;  /* 0x0000000400a87947 */ /* 0x000fec0003800000 */
.L_x_4449:
[----:B01--4-:R-:W2:Y:S01]  /*b890*/  LDG.E.U16 R2, desc[UR36][R4.64] ;  /* 0x0000002404027981 */ /* 0x013ea2000c1e1500 */
[----:B------:R-:W-:Y:S01]  /*b8a0*/  IMAD.MOV.U32 R3, RZ, RZ, RZ ;  /* 0x000000ffff037224 */ /* 0x000fe200078e00ff */
[----:B--2---:R-:W-:Y:S01]  /*b8b0*/  SHF.L.U32 R2, R2, 0x10, RZ ;  /* 0x0000001002027819 */ /* 0x004fe200000006ff */
[----:B------:R-:W-:Y:S06]  /*b8c0*/  BRA `(.L_x_4439) ;  /* 0x0000000400987947 */ /* 0x000fec0003800000 */
.L_x_4446:
        /* <DEDUP_REMOVED lines=12> */
.L_x_4453:
        /* <DEDUP_REMOVED lines=20> */
.L_x_4455:
[----:B------:R-:W-:Y:S05]  /*bad0*/  BSYNC.RECONVERGENT B0 ;  /* 0x0000000000007941 */ /* 0x000fea0003800200 */
.L_x_4454:
[----:B------:R-:W-:Y:S01]  /*bae0*/  IMAD.SHL.U32 R0, R0, 0x100000, RZ ;  /* 0x0010000000007824 */ /* 0x000fe200078e00ff */
[----:B------:R-:W-:-:S04]  /*baf0*/  LEA R2, R2, 0x3b800000, 0x17 ;  /* 0x3b80000002027811 */ /* 0x000fc800078eb8ff */
[----:B------:R-:W-:Y:S01]  /*bb00*/  LOP3.LUT R2, R2, R0, R9, 0xfe, !PT ;  /* 0x0000000002027212 */ /* 0x000fe200078efe09 */
[----:B------:R-:W-:Y:S06]  /*bb10*/  BRA `(.L_x_4439) ;  /* 0x0000000400047947 */ /* 0x000fec0003800000 */
.L_x_4452:
        /* <DEDUP_REMOVED lines=20> */
.L_x_4457:
[----:B------:R-:W-:Y:S05]  /*bc60*/  BSYNC.RECONVERGENT B0 ;  /* 0x0000000000007941 */ /* 0x000fea0003800200 */
.L_x_4456:
[----:B------:R-:W-:Y:S01]  /*bc70*/  IMAD.SHL.U32 R0, R0, 0x200000, RZ ;  /* 0x0020000000007824 */ /* 0x000fe200078e00ff */
[----:B------:R-:W-:-:S04]  /*bc80*/  LEA R2, R2, 0x37800000, 0x17 ;  /* 0x3780000002027811 */ /* 0x000fc800078eb8ff */
[----:B------:R-:W-:Y:S01]  /*bc90*/  LOP3.LUT R2, R2, R0, R9, 0xfe, !PT ;  /* 0x0000000002027212 */ /* 0x000fe200078efe09 */
[----:B------:R-:W-:Y:S06]  /*bca0*/  BRA `(.L_x_4439) ;  /* 0x0000000000a07947 */ /* 0x000fec0003800000 */
.L_x_4451:
[----:B------:R-:W-:-:S09]  /*bcb0*/  UISETP.NE.AND UP0, UPT, UR4, 0x1c, UPT ;  /* 0x0000001c0400788c */ /* 0x000fd2000bf05270 */
[----:B------:R-:W-:Y:S05]  /*bcc0*/  BRA.U !UP0, `(.L_x_4458) ;  /* 0x00000001088c7547 */ /* 0x000fea000b800000 */
[----:B------:R-:W-:-:S09]  /*bcd0*/  UISETP.NE.AND UP0, UPT, UR4, 0x1d, UPT ;  /* 0x0000001d0400788c */ /* 0x000fd2000bf05270 */
[----:B------:R-:W-:Y:S05]  /*bce0*/  BRA.U !UP0, `(.L_x_4459) ;  /* 0x0000000108747547 */ /* 0x000fea000b800000 */
[----:B------:R-:W-:-:S09]  /*bcf0*/  UISETP.NE.AND UP0, UPT, UR4, 0x2c, UPT ;  /* 0x0000002c0400788c */ /* 0x000fd2000bf05270 */
[----:B------:R-:W-:Y:S05]  /*bd00*/  BRA.U UP0, `(.L_x_4438) ;  /* 0x0000000100247547 */ /* 0x000fea000b800000 */
[----:B------:R-:W2:Y:S01]  /*bd10*/  LDG.E.U8 R4, desc[UR36][R4.64] ;  /* 0x0000002404047981 */ /* 0x000ea2000c1e1100 */
[----:B01--4-:R-:W-:Y:S02]  /*bd20*/  HFMA2 R3, -RZ, RZ, 0, 0 ;  /* 0x00000000ff037431 */ /* 0x013fe400000001ff */
[----:B------:R-:W-:Y:S01]  /*bd30*/  IMAD.MOV.U32 R2, RZ, RZ, 0x400000 ;  /* 0x00400000ff027424 */ /* 0x000fe200078e00ff */
[----:B--2---:R-:W-:-:S13]  /*bd40*/  ISETP.NE.AND P0, PT, R4, RZ, PT ;  /* 0x000000ff0400720c */ /* 0x004fda0003f05270 */
[----:B------:R-:W-:Y:S05]  /*bd50*/  @!P0 BRA `(.L_x_4439) ;  /* 0x0000000000748947 */ /* 0x000fea0003800000 */
[----:B------:R-:W-:-:S13]  /*bd60*/  ISETP.NE.AND P0, PT, R4, 0xff, PT ;  /* 0x000000ff0400780c */ /* 0x000fda0003f05270 */
[----:B------:R-:W-:Y:S01]  /*bd70*/  @!P0 MOV R2, 0x7f800001 ;  /* 0x7f80000100028802 */ /* 0x000fe20000000f00 */
[----:B------:R-:W-:Y:S01]  /*bd80*/  @P0 IMAD.SHL.U32 R2, R4, 0x800000, RZ ;  /* 0x0080000004020824 */ /* 0x000fe200078e00ff */
[----:B------:R-:W-:Y:S06]  /*bd90*/  BRA `(.L_x_4439) ;  /* 0x0000000000647947 */ /* 0x000fec0003800000 */
.L_x_4438:
[----:B01--4-:R-:W-:Y:S01]  /*bda0*/  MOV R2, 0x0 ;  /* 0x0000000000027802 */ /* 0x013fe20000000f00 */
[----:B------:R-:W0:Y:S01]  /*bdb0*/  LDCU.64 UR4, c[0x4][0x148] ;  /* 0x01002900ff0477ac */ /* 0x000e220008000a00 */
[----:B------:R-:W-:Y:S02]  /*bdc0*/  HFMA2 R8, -RZ, RZ, 0, 4.64916229248046875e-06 ;  /* 0x0000004eff087431 */ /* 0x000fe400000001ff */
[----:B------:R-:W-:Y:S01]  /*bdd0*/  IMAD.MOV.U32 R12, RZ, RZ, 0x1 ;  /* 0x00000001ff0c7424 */ /* 0x000fe200078e00ff */
[----:B------:R-:W-:Y:S01]  /*bde0*/  MOV R13, RZ ;  /* 0x000000ff000d7202 */ /* 0x000fe20000000f00 */
[----:B------:R-:W1:Y:S01]  /*bdf0*/  LDCU.64 UR6, c[0x4][0x150] ;  /* 0x01002a00ff0677ac */ /* 0x000e620008000a00 */
[----:B------:R-:W2:Y:S01]  /*be00*/  LDC.64 R2, c[0x4][R2] ;  /* 0x0100000002027b82 */ /* 0x000ea20000000a00 */
[----:B------:R-:W4:Y:S01]  /*be10*/  LDCU.64 UR8, c[0x4][0x8] ;  /* 0x01000100ff0877ac */ /* 0x000f220008000a00 */
[----:B0-----:R-:W-:Y:S01]  /*be20*/  MOV R4, UR4 ;  /* 0x0000000400047c02 */ /* 0x001fe20008000f00 */
[----:B------:R-:W-:Y:S01]  /*be30*/  IMAD.U32 R5, RZ, RZ, UR5 ;  /* 0x00000005ff057e24 */ /* 0x000fe2000f8e00ff */
[----:B-1----:R-:W-:Y:S01]  /*be40*/  MOV R6, UR6 ;  /* 0x0000000600067c02 */ /* 0x002fe20008000f00 */
[----:B------:R-:W-:Y:S01]  /*be50*/  IMAD.U32 R7, RZ, RZ, UR7 ;  /* 0x00000007ff077e24 */ /* 0x000fe2000f8e00ff */
[----:B----4-:R-:W-:Y:S01]  /*be60*/  MOV R10, UR8 ;  /* 0x00000008000a7c02 */ /* 0x010fe20008000f00 */
[----:B------:R-:W-:-:S07]  /*be70*/  IMAD.U32 R11, RZ, RZ, UR9 ;  /* 0x00000009ff0b7e24 */ /* 0x000fce000f8e00ff */
[----:B------:R-:W-:-:S07]  /*be80*/  LEPC R20, `(.L_x_4460) ;  /* 0x000000001014794e */ /* 0x000fce0000000000 */
[----:B--23-5:R-:W-:Y:S05]  /*be90*/  CALL.ABS.NOINC R2 ;  /* 0x0000000002007343 */ /* 0x02cfea0003c00000 */
.L_x_4460:
[----:B------:R-:W-:Y:S01]  /*bea0*/  CS2R R2, SRZ ;  /* 0x0000000000027805 */ /* 0x000fe2000001ff00 */
[----:B------:R-:W-:Y:S06]  /*beb0*/  BRA `(.L_x_4439) ;  /* 0x00000000001c7947 */ /* 0x000fec0003800000 */
.L_x_4459:
[----:B------:R-:W2:Y:S01]  /*bec0*/  LDG.E.64 R4, desc[UR36][R4.64] ;  /* 0x0000002404047981 */ /* 0x000ea2000c1e1b00 */
[----:B01--4-:R-:W-:Y:S01]  /*bed0*/  IMAD.MOV.U32 R3, RZ, RZ, RZ ;  /* 0x000000ffff037224 */ /* 0x013fe200078e00ff */
[----:B--2---:R0:W1:Y:S01]  /*bee0*/  I2F.U64 R2, R4 ;  /* 0x0000000400027312 */ /* 0x0040620000301000 */
[----:B------:R-:W-:Y:S05]  /*bef0*/  BRA `(.L_x_4439) ;  /* 0x00000000000c7947 */ /* 0x000fea0003800000 */
.L_x_4458:
[----:B01--4-:R-:W2:Y:S01]  /*bf00*/  LDG.E R2, desc[UR36][R4.64] ;  /* 0x0000002404027981 */ /* 0x013ea2000c1e1900 */
[----:B------:R-:W-:Y:S01]  /*bf10*/  HFMA2 R3, -RZ, RZ, 0, 0 ;  /* 0x00000000ff037431 */ /* 0x000fe200000001ff */
[----:B--2---:R-:W-:-:S07]  /*bf20*/  I2FP.F32.U32 R2, R2 ;  /* 0x0000000200027245 */ /* 0x004fce0000201000 */
.L_x_4439:
[----:B------:R-:W-:Y:S05]  /*bf30*/  BSYNC.RECONVERGENT B6 ;  /* 0x0000000000067941 */ /* 0x000fea0003800200 */
.L_x_4433:
[----:B-12-45:R-:W-:Y:S01]  /*bf40*/  FSETP.GE.FTZ.AND P0, PT, |R2|, |R3|, PT ;  /* 0x400000030200720b */ /* 0x036fe20003f16200 */
[----:B------:R-:W-:-:S12]  /*bf50*/  BSSY.RECONVERGENT B0, `(.L_x_4461) ;  /* 0x000001d000007945 */ /* 0x000fd80003800200 */
[----:B------:R-:W-:Y:S05]  /*bf60*/  @!P0 BRA `(.L_x_4462) ;  /* 0x00000000004c8947 */ /* 0x000fea0003800000 */
[C---:B------:R-:W-:Y:S01]  /*bf70*/  FSETP.NEU.FTZ.AND P1, PT, |R2|.reuse, RZ, PT ;  /* 0x000000ff0200720b */ /* 0x040fe20003f3d200 */
[----:B0-----:R-:W-:Y:S01]  /*bf80*/  FADD.FTZ R4, |R2|, -RZ ;  /* 0x800000ff02047221 */ /* 0x001fe20000010200 */
[C---:B------:R-:W-:Y:S01]  /*bf90*/  FSETP.NEU.FTZ.AND P0, PT, |R3|.reuse, RZ, PT ;  /* 0x000000ff0300720b */ /* 0x040fe20003f1d200 */
[----:B------:R-:W-:-:S12]  /*bfa0*/  FADD.FTZ R0, |R3|, -RZ ;  /* 0x800000ff03007221 */ /* 0x000fd80000010200 */
[----:B------:R-:W-:Y:S05]  /*bfb0*/  @!P0 BRA !P1, `(.L_x_4463) ;  /* 0x0000000000248947 */ /* 0x000fea0004800000 */
[----:B------:R-:W0:Y:S02]  /*bfc0*/  MUFU.RCP R0, R2 ;  /* 0x0000000200007308 */ /* 0x000e240000001000 */
[----:B0-----:R-:W-:-:S04]  /*bfd0*/  FMUL.FTZ R5, R0, R3 ;  /* 0x0000000300057220 */ /* 0x001fc80000410000 */
[C---:B------:R-:W-:Y:S01]  /*bfe0*/  FFMA.FTZ R3, R5.reuse, R3, R2 ;  /* 0x0000000305037223 */ /* 0x040fe20000010002 */
[C---:B---3--:R-:W-:Y:S01]  /*bff0*/  FFMA.FTZ R0, R5.reuse, R19, R18 ;  /* 0x0000001305007223 */ /* 0x048fe20000010012 */
[----:B------:R-:W-:-:S04]  /*c000*/  FFMA.FTZ R4, R5, -R18, R19 ;  /* 0x8000001205047223 */ /* 0x000fc80000010013 */
[----:B------:R-:W0:Y:S02]  /*c010*/  MUFU.RCP R3, R3 ;  /* 0x0000000300037308 */ /* 0x000e240000001000 */
[C---:B0-----:R-:W-:Y:S01]  /*c020*/  FMUL.FTZ R18, R3.reuse, R0 ;  /* 0x0000000003127220 */ /* 0x041fe20000410000 */
[----:B------:R-:W-:Y:S01]  /*c030*/  FMUL.FTZ R19, R3, R4 ;  /* 0x0000000403137220 */ /* 0x000fe20000410000 */
[----:B------:R-:W-:Y:S06]  /*c040*/  BRA `(.L_x_4464) ;  /* 0x0000000000347947 */ /* 0x000fec0003800000 */
.L_x_4463:
[----:B------:R-:W3:Y:S08]  /*c050*/  MUFU.RCP R3, R4 ;  /* 0x0000000400037308 */ /* 0x000ef00000001000 */
[----:B------:R-:W0:Y:S01]  /*c060*/  MUFU.RCP R0, R0 ;  /* 0x0000000000007308 */ /* 0x000e220000001000 */
[----:B---3--:R-:W-:Y:S01]  /*c070*/  FMUL.FTZ R18, R3, R18 ;  /* 0x0000001203127220 */ /* 0x008fe20000410000 */
[----:B0-----:R-:W-:Y:S01]  /*c080*/  FMUL.FTZ R19, R0, R19 ;  /* 0x0000001300137220 */ /* 0x001fe20000410000 */
[----:B------:R-:W-:Y:S06]  /*c090*/  BRA `(.L_x_4464) ;  /* 0x0000000000207947 */ /* 0x000fec0003800000 */
.L_x_4462:
[----:B0-----:R-:W0:Y:S02]  /*c0a0*/  MUFU.RCP R5, R3 ;  /* 0x0000000300057308 */ /* 0x001e240000001000 */
[----:B0-----:R-:W-:-:S04]  /*c0b0*/  FMUL.FTZ R0, R5, R2 ;  /* 0x0000000205007220 */ /* 0x001fc80000410000 */
[C---:B------:R-:W-:Y:S01]  /*c0c0*/  FFMA.FTZ R2, R0.reuse, R2, R3 ;  /* 0x0000000200027223 */ /* 0x040fe20000010003 */
[C---:B---3--:R-:W-:Y:S01]  /*c0d0*/  FFMA.FTZ R5, R0.reuse, R18, R19 ;  /* 0x0000001200057223 */ /* 0x048fe20000010013 */
[----:B------:R-:W-:-:S04]  /*c0e0*/  FFMA.FTZ R19, R0, R19, -R18 ;  /* 0x0000001300137223 */ /* 0x000fc80000010812 */
[----:B------:R-:W0:Y:S02]  /*c0f0*/  MUFU.RCP R2, R2 ;  /* 0x0000000200027308 */ /* 0x000e240000001000 */
[C---:B0-----:R-:W-:Y:S01]  /*c100*/  FMUL.FTZ R18, R2.reuse, R5 ;  /* 0x0000000502127220 */ /* 0x041fe20000410000 */
[----:B------:R-:W-:-:S07]  /*c110*/  FMUL.FTZ R19, R2, R19 ;  /* 0x0000001302137220 */ /* 0x000fce0000410000 */
.L_x_4464:
[----:B------:R-:W-:Y:S05]  /*c120*/  BSYNC.RECONVERGENT B0 ;  /* 0x0000000000007941 */ /* 0x000fea0003800200 */
.L_x_4461:
        /* <DEDUP_REMOVED lines=17> */
.L_x_4468:
[----:B------:R-:W0:Y:S02]  /*c240*/  F2I.S64.TRUNC R18, R18 ;  /* 0x0000001200127311 */ /* 0x000e24000020d900 */
[----:B0-----:R-:W-:-:S05]  /*c250*/  MOV R5, R18 ;  /* 0x0000001200057202 */ /* 0x001fca0000000f00 */
[----:B------:R0:W-:Y:S01]  /*c260*/  STG.E.U8 desc[UR36][R2.64], R5 ;  /* 0x0000000502007986 */ /* 0x0001e2000c101124 */
[----:B------:R-:W-:Y:S05]  /*c270*/  BRA `(.L_x_4470) ;  /* 0x0000000c002c7947 */ /* 0x000fea0003800000 */
.L_x_4467:
        /* <DEDUP_REMOVED lines=9> */
.L_x_4472:
[----:B------:R-:W0:Y:S02]  /*c310*/  F2I.FTZ.TRUNC.NTZ R5, R18 ;  /* 0x0000001200057305 */ /* 0x000e24000021f100 */
[----:B0-----:R0:W-:Y:S01]  /*c320*/  STG.E desc[UR36][R2.64], R5 ;  /* 0x0000000502007986 */ /* 0x0011e2000c101924 */
[----:B------:R-:W-:Y:S05]  /*c330*/  BRA `(.L_x_4470) ;  /* 0x0000000800fc7947 */ /* 0x000fea0003800000 */
.L_x_4471:
[----:B------:R-:W0:Y:S02]  /*c340*/  F2I.FTZ.TRUNC.NTZ R5, R18 ;  /* 0x0000001200057305 */ /* 0x000e24000021f100 */
[----:B0-----:R0:W-:Y:S01]  /*c350*/  STG.E.U16 desc[UR36][R2.64], R5 ;  /* 0x0000000502007986 */ /* 0x0011e2000c101524 */
[----:B------:R-:W-:Y:S05]  /*c360*/  BRA `(.L_x_4470) ;  /* 0x0000000800f07947 */ /* 0x000fea0003800000 */
.L_x_4466:
        /* <DEDUP_REMOVED lines=8> */
.L_x_4474:
[----:B------:R-:W-:-:S05]  /*c3f0*/  F2FP.F16.F32.PACK_AB R18, RZ, R18 ;  /* 0x00000012ff12723e */ /* 0x000fca00000000ff */
[----:B------:R4:W-:Y:S01]  /*c400*/  STG.E.U16 desc[UR36][R2.64], R18 ;  /* 0x0000001202007986 */ /* 0x0009e2000c101524 */
[----:B------:R-:W-:Y:S05]  /*c410*/  BRA `(.L_x_4470) ;  /* 0x0000000800c47947 */ /* 0x000fea0003800000 */
.L_x_4473:
        /* <DEDUP_REMOVED lines=8> */
.L_x_4476:
[----:B------:R-:W-:-:S05]  /*c4a0*/  F2FP.F16.F32.PACK_AB R19, R19, R18 ;  /* 0x000000121313723e */ /* 0x000fca00000000ff */
[----:B------:R2:W-:Y:S01]  /*c4b0*/  STG.E desc[UR36][R2.64], R19 ;  /* 0x0000001302007986 */ /* 0x0005e2000c101924 */
[----:B------:R-:W-:Y:S05]  /*c4c0*/  BRA `(.L_x_4470) ;  /* 0x0000000800987947 */ /* 0x000fea0003800000 */
.L_x_4475:
[----:B------:R-:W-:-:S06]  /*c4d0*/  FMUL.FTZ R4, R18, 1 ;  /* 0x3f80000012047820 */ /* 0x000fcc0000410000 */
[----:B------:R-:W0:Y:S02]  /*c4e0*/  F2F.F64.F32 R4, R4 ;  /* 0x0000000400047310 */ /* 0x000e240000201800 */
[----:B0-----:R0:W-:Y:S01]  /*c4f0*/  STG.E.64 desc[UR36][R2.64], R4 ;  /* 0x0000000402007986 */ /* 0x0011e2000c101b24 */
[----:B------:R-:W-:Y:S05]  /*c500*/  BRA `(.L_x_4470) ;  /* 0x0000000800887947 */ /* 0x000fea0003800000 */
.L_x_4465:
        /* <DEDUP_REMOVED lines=13> */
.L_x_4480:
        /* <DEDUP_REMOVED lines=16> */
.L_x_4483:
[----:B------:R-:W-:-:S04]  /*c6e0*/  SHF.R.U32.HI R18, RZ, 0x18, R18 ;  /* 0x00000018ff127819 */ /* 0x000fc80000011612 */
[----:B------:R-:W-:-:S04]  /*c6f0*/  LOP3.LUT R5, R5, 0x80, R18, 0xf8, !PT ;  /* 0x0000008005057812 */ /* 0x000fc800078ef812 */
[----:B------:R-:W-:-:S07]  /*c700*/  PRMT R0, R5, 0x7610, R0 ;  /* 0x0000761005007816 */ /* 0x000fce0000000000 */
.L_x_4482:
[----:B------:R-:W-:Y:S05]  /*c710*/  BSYNC.RECONVERGENT B0 ;  /* 0x0000000000007941 */ /* 0x000fea0003800200 */
.L_x_4481:
[----:B------:R0:W-:Y:S01]  /*c720*/  STG.E.U8 desc[UR36][R2.64], R0 ;  /* 0x0000000002007986 */ /* 0x0001e2000c101124 */
[----:B------:R-:W-:Y:S05]  /*c730*/  BRA `(.L_x_4470) ;  /* 0x0000000400fc7947 */ /* 0x000fea0003800000 */
.L_x_4479:
[----:B------:R-:W-:Y:S01]  /*c740*/  LOP3.LUT R4, R18, 0x7fffffff, RZ, 0xc0, !PT ;  /* 0x7fffffff12047812 */ /* 0x000fe200078ec0ff */
[----:B------:R-:W-:Y:S01]  /*c750*/  BSSY.RECONVERGENT B0, `(.L_x_4484) ;  /* 0x0000012000007945 */ /* 0x000fe20003800200 */
[----:B------:R-:W-:Y:S02]  /*c760*/  HFMA2 R0, -RZ, RZ, 0, 7.62939453125e-06 ;  /* 0x00000080ff007431 */ /* 0x000fe400000001ff */
        /* <DEDUP_REMOVED lines=13> */
.L_x_4486:
[----:B------:R-:W-:-:S04]  /*c840*/  SHF.R.U32.HI R18, RZ, 0x18, R18 ;  /* 0x00000018ff127819 */ /* 0x000fc80000011612 */
[----:B------:R-:W-:-:S04]  /*c850*/  LOP3.LUT R5, R5, 0x80, R18, 0xf8, !PT ;  /* 0x0000008005057812 */ /* 0x000fc800078ef812 */
[----:B------:R-:W-:-:S07]  /*c860*/  PRMT R0, R5, 0x7610, R0 ;  /* 0x0000761005007816 */ /* 0x000fce0000000000 */
.L_x_4485:
[----:B------:R-:W-:Y:S05]  /*c870*/  BSYNC.RECONVERGENT B0 ;  /* 0x0000000000007941 */ /* 0x000fea0003800200 */
.L_x_4484:
[----:B------:R0:W-:Y:S01]  /*c880*/  STG.E.U8 desc[UR36][R2.64], R0 ;  /* 0x0000000002007986 */ /* 0x0001e2000c101124 */
[----:B------:R-:W-:Y:S05]  /*c890*/  BRA `(.L_x_4470) ;  /* 0x0000000400a47947 */ /* 0x000fea0003800000 */
.L_x_4478:
        /* <DEDUP_REMOVED lines=17> */
[----:B------:R-:W-:-:S05]  /*c9b0*/  @!P0 IMAD.MOV R0, RZ, RZ, R4 ;  /* 0x000000ffff008224 */ /* 0x000fca00078e0204 */
[----:B------:R-:W-:-:S05]  /*c9c0*/  @P1 MOV R5, R0 ;  /* 0x0000000000051202 */ /* 0x000fca0000000f00 */
[----:B------:R0:W-:Y:S01]  /*c9d0*/  STG.E.U8 desc[UR36][R2.64], R5 ;  /* 0x0000000502007986 */ /* 0x0001e2000c101124 */
[----:B------:R-:W-:Y:S05]  /*c9e0*/  BRA `(.L_x_4470) ;  /* 0x0000000400507947 */ /* 0x000fea0003800000 */
.L_x_4488:
[----:B------:R-:W0:Y:S02]  /*c9f0*/  F2I.U64.TRUNC R18, R18 ;  /* 0x0000001200127311 */ /* 0x000e24000020d800 */
[----:B0-----:R0:W-:Y:S01]  /*ca00*/  STG.E.64 desc[UR36][R2.64], R18 ;  /* 0x0000001202007986 */ /* 0x0011e2000c101b24 */
[----:B------:R-:W-:Y:S05]  /*ca10*/  BRA `(.L_x_4470) ;  /* 0x0000000400447947 */ /* 0x000fea0003800000 */
.L_x_4487:
[----:B------:R-:W0:Y:S02]  /*ca20*/  F2I.FTZ.U32.TRUNC.NTZ R5, R18 ;  /* 0x0000001200057305 */ /* 0x000e24000021f000 */
[----:B0-----:R0:W-:Y:S01]  /*ca30*/  STG.E desc[UR36][R2.64], R5 ;  /* 0x0000000502007986 */ /* 0x0011e2000c101924 */
[----:B------:R-:W-:Y:S05]  /*ca40*/  BRA `(.L_x_4470) ;  /* 0x0000000400387947 */ /* 0x000fea0003800000 */
.L_x_4477:
        /* <DEDUP_REMOVED lines=12> */
.L_x_4490:
[----:B------:R-:W-:Y:S01]  /*cb10*/  FMUL.FTZ R4, R18, 1 ;  /* 0x3f80000012047820 */ /* 0x000fe20000410000 */
[----:B------:R-:W-:-:S05]  /*cb20*/  FMUL.FTZ R6, R19, 1 ;  /* 0x3f80000013067820 */ /* 0x000fca0000410000 */
[----:B------:R-:W-:Y:S08]  /*cb30*/  F2F.F64.F32 R4, R4 ;  /* 0x0000000400047310 */ /* 0x000ff00000201800 */
[----:B------:R-:W0:Y:S02]  /*cb40*/  F2F.F64.F32 R6, R6 ;  /* 0x0000000600067310 */ /* 0x000e240000201800 */
[----:B0-----:R0:W-:Y:S01]  /*cb50*/  STG.E.128 desc[UR36][R2.64], R4 ;  /* 0x0000000402007986 */ /* 0x0011e2000c101d24 */
[----:B------:R-:W-:Y:S05]  /*cb60*/  BRA `(.L_x_4470) ;  /* 0x0000000000f07947 */ /* 0x000fea0003800000 */
.L_x_4489:
[----:B------:R-:W-:-:S09]  /*cb70*/  UISETP.NE.AND UP0, UPT, UR4, 0xf, UPT ;  /* 0x0000000f0400788c */ /* 0x000fd2000bf05270 */
[----:B------:R-:W-:Y:S05]  /*cb80*/  BRA.U !UP0, `(.L_x_4491) ;  /* 0x0000000108e07547 */ /* 0x000fea000b800000 */
[----:B------:R-:W-:-:S09]  /*cb90*/  UISETP.NE.AND UP0, UPT, UR4, 0x17, UPT ;  /* 0x000000170400788c */ /* 0x000fd2000bf05270 */
[----:B------:R-:W-:Y:S05]  /*cba0*/  BRA.U !UP0, `(.L_x_4492) ;  /* 0x00000001088c7547 */ /* 0x000fea000b800000 */
[----:B------:R-:W-:-:S09]  /*cbb0*/  UISETP.NE.AND UP0, UPT, UR4, 0x18, UPT ;  /* 0x000000180400788c */ /* 0x000fd2000bf05270 */
[----:B------:R-:W-:Y:S05]  /*cbc0*/  BRA.U !UP0, `(.L_x_4493) ;  /* 0x0000000108447547 */ /* 0x000fea000b800000 */
.L_x_4469:
        /* <DEDUP_REMOVED lines=10> */
[----:B---3--:R-:W-:Y:S01]  /*cc70*/  IMAD.U32 R6, RZ, RZ, UR6 ;  /* 0x00000006ff067e24 */ /* 0x008fe2000f8e00ff */
[----:B------:R-:W-:Y:S01]  /*cc80*/  MOV R7, UR7 ;  /* 0x0000000700077c02 */ /* 0x000fe20008000f00 */
[----:B----4-:R-:W-:Y:S01]  /*cc90*/  IMAD.U32 R10, RZ, RZ, UR8 ;  /* 0x00000008ff0a7e24 */ /* 0x010fe2000f8e00ff */
[----:B-1----:R-:W-:-:S07]  /*cca0*/  MOV R11, UR9 ;  /* 0x00000009000b7c02 */ /* 0x002fce0008000f00 */
[----:B------:R-:W-:-:S07]  /*ccb0*/  LEPC R20, `(.L_x_4494) ;  /* 0x000000001014794e */ /* 0x000fce0000000000 */
[----:B--2---:R-:W-:Y:S05]  /*ccc0*/  CALL.ABS.NOINC R2 ;  /* 0x0000000002007343 */ /* 0x004fea0003c00000 */
.L_x_4494:
[----:B------:R-:W-:Y:S05]  /*ccd0*/  BRA `(.L_x_4470) ;  /* 0x0000000000947947 */ /* 0x000fea0003800000 */
.L_x_4493:
[----:B------:R-:W-:Y:S01]  /*cce0*/  LOP3.LUT R4, R18, 0x7fffffff, RZ, 0xc0, !PT ;  /* 0x7fffffff12047812 */ /* 0x000fe200078ec0ff */
[----:B------:R-:W-:Y:S01]  /*ccf0*/  BSSY.RECONVERGENT B0, `(.L_x_4495) ;  /* 0x000000b000007945 */ /* 0x000fe20003800200 */
[----:B------:R-:W-:Y:S02]  /*cd00*/  SHF.R.U32.HI R7, RZ, 0x18, R18 ;  /* 0x00000018ff077819 */ /* 0x000fe40000011612 */
[----:B------:R-:W-:Y:S02]  /*cd10*/  ISETP.GT.U32.AND P0, PT, R4, 0x43efffff, PT ;  /* 0x43efffff0400780c */ /* 0x000fe40003f04070 */
[----:B------:R-:W-:-:S11]  /*cd20*/  MOV R0, 0x7f ;  /* 0x0000007f00007802 */ /* 0x000fd60000000f00 */
[----:B------:R-:W-:Y:S05]  /*cd30*/  @P0 BRA `(.L_x_4496) ;  /* 0x0000000000180947 */ /* 0x000fea0003800000 */
[----:B------:R-:W-:-:S13]  /*cd40*/  ISETP.GE.U32.AND P0, PT, R4, 0x3c800000, PT ;  /* 0x3c8000000400780c */ /* 0x000fda0003f06070 */
[----:B------:R-:W-:-:S04]  /*cd50*/  @P0 SHF.R.U32.HI R0, RZ, 0x14, R18 ;  /* 0x00000014ff000819 */ /* 0x000fc80000011612 */
[----:B------:R-:W-:-:S04]  /*cd60*/  @P0 LOP3.LUT R5, R0, 0x1, RZ, 0xc0, !PT ;  /* 0x0000000100050812 */ /* 0x000fc800078ec0ff */
[----:B------:R-:W-:-:S04]  /*cd70*/  @P0 IADD3 R0, PT, PT, R18, 0x407ffff, R5 ;  /* 0x0407ffff12000810 */ /* 0x000fc80007ffe005 */
[----:B------:R-:W-:Y:S01]  /*cd80*/  @P0 SHF.R.U32.HI R0, RZ, 0x14, R0 ;  /* 0x00000014ff000819 */ /* 0x000fe20000011600 */
[----:B------:R-:W-:-:S07]  /*cd90*/  @!P0 FADD.FTZ R0, R4, 16384 ;  /* 0x4680000004008421 */ /* 0x000fce0000010000 */
.L_x_4496:
[----:B------:R-:W-:Y:S05]  /*cda0*/  BSYNC.RECONVERGENT B0 ;  /* 0x0000000000007941 */ /* 0x000fea0003800200 */
.L_x_4495:
[----:B------:R-:W-:-:S05]  /*cdb0*/  LOP3.LUT R5, R0, 0x80, R7, 0xf8, !PT ;  /* 0x0000008000057812 */ /* 0x000fca00078ef807 */
[----:B------:R0:W-:Y:S01]  /*cdc0*/  STG.E.U8 desc[UR36][R2.64], R5 ;  /* 0x0000000502007986 */ /* 0x0001e2000c101124 */
[----:B------:R-:W-:Y:S05]  /*cdd0*/  BRA `(.L_x_4470) ;  /* 0x0000000000547947 */ /* 0x000fea0003800000 */
.L_x_4492:
        /* <DEDUP_REMOVED lines=11> */
.L_x_4498:
[----:B------:R-:W-:Y:S01]  /*ce90*/  IMAD.MOV.U32 R0, RZ, RZ, 0x7f ;  /* 0x0000007fff007424 */ /* 0x000fe200078e00ff */
[----:B------:R-:W-:-:S04]  /*cea0*/  ISETP.GT.U32.AND P0, PT, R4, 0x7f800000, PT ;  /* 0x7f8000000400780c */ /* 0x000fc80003f04070 */
[----:B------:R-:W-:-:S09]  /*ceb0*/  SEL R0, R0, 0x7c, P0 ;  /* 0x0000007c00007807 */ /* 0x000fd20000000000 */
.L_x_4499:
[----:B------:R-:W-:Y:S05]  /*cec0*/  BSYNC.RECONVERGENT B0 ;  /* 0x0000000000007941 */ /* 0x000fea0003800200 */
.L_x_4497:
[----:B------:R-:W-:-:S04]  /*ced0*/  SHF.R.U32.HI R5, RZ, 0x18, R18 ;  /* 0x00000018ff057819 */ /* 0x000fc80000011612 */
[----:B------:R-:W-:-:S05]  /*cee0*/  LOP3.LUT R5, R0, 0x80, R5, 0xf8, !PT ;  /* 0x0000008000057812 */ /* 0x000fca00078ef805 */
[----:B------:R0:W-:Y:S01]  /*cef0*/  STG.E.U8 desc[UR36][R2.64], R5 ;  /* 0x0000000502007986 */ /* 0x0001e2000c101124 */
[----:B------:R-:W-:Y:S05]  /*cf00*/  BRA `(.L_x_4470) ;  /* 0x0000000000087947 */ /* 0x000fea0003800000 */
.L_x_4491:
[----:B------:R-:W-:-:S05]  /*cf10*/  F2FP.BF16.F32.PACK_AB R18, RZ, R18 ;  /* 0x00000012ff12723e */ /* 0x000fca00000010ff */
[----:B------:R0:W-:Y:S02]  /*cf20*/  STG.E.U16 desc[UR36][R2.64], R18 ;  /* 0x0000001202007986 */ /* 0x0001e4000c101524 */
.L_x_4470:
[----:B------:R-:W-:-:S07]  /*cf30*/  IADD3 R17, PT, PT, R17, 0x80, RZ ;  /* 0x0000008011117810 */ /* 0x000fce0007ffe0ff */
.L_x_4403:
[----:B------:R-:W-:Y:S05]  /*cf40*/  BSYNC.RECONVERGENT B7 ;  /* 0x0000000000077941 */ /* 0x000fea0003800200 */
.L_x_4402:
[----:B------:R-:W5:Y:S02]  /*cf50*/  LDCU UR4, c[0x0][0x380] ;  /* 0x00007000ff0477ac */ /* 0x000f640008000800 */
[----:B-----5:R-:W-:-:S13]  /*cf60*/  ISETP.GE.AND P0, PT, R17, UR4, PT ;  /* 0x0000000411007c0c */ /* 0x020fda000bf06270 */
[----:B------:R-:W-:Y:S05]  /*cf70*/  @P0 EXIT ;  /* 0x000000000000094d */ /* 0x000fea0003800000 */
[----:B------:R-:W5:Y:S01]  /*cf80*/  LDCU UR4, c[0x0][0x388] ;  /* 0x00007100ff0477ac */ /* 0x000f620008000800 */
[----:B0-----:R-:W-:Y:S02]  /*cf90*/  HFMA2 R0, -RZ, RZ, 0, 0 ;  /* 0x00000000ff007431 */ /* 0x001fe400000001ff */
[----:B------:R-:W-:Y:S02]  /*cfa0*/  IMAD.MOV.U32 R22, RZ, RZ, RZ ;  /* 0x000000ffff167224 */ /* 0x000fe400078e00ff */
        /* <DEDUP_REMOVED lines=351> */
.L_x_4500:
[----:B------:R-:W1:Y:S01]  /*e5a0*/  LDCU.64 UR8, c[0x0][0x5f0] ;  /* 0x0000be00ff0877ac */ /* 0x000e620008000a00 */
[----:B------:R-:W-:Y:S01]  /*e5b0*/  BSSY.RECONVERGENT B6, `(.L_x_4501) ;  /* 0x00000f4000067945 */ /* 0x000fe20003800200 */
[----:B------:R-:W0:Y:S01]  /*e5c0*/  LDCU.64 UR6, c[0x0][0x5e8] ;  /* 0x0000bd00ff0677ac */ /* 0x000e220008000a00 */
[----:B------:R-:W-:-:S04]  /*e5d0*/  UPRMT UR4, UR39, 0x9910, URZ ;  /* 0x0000991027047896 */ /* 0x000fc800080000ff */
[----:B------:R-:W-:Y:S01]  /*e5e0*/  UISETP.GT.AND UP0, UPT, UR4, 0x9, UPT ;  /* 0x000000090400788c */ /* 0x000fe2000bf04270 */
[----:B-1234-:R-:W-:Y:S02]  /*e5f0*/  IADD3 R2, P1, PT, R0, UR8, RZ ;  /* 0x0000000800027c10 */ /* 0x01efe4000ff3e0ff */
[----:B0-----:R-:W-:-:S03]  /*e600*/  IADD3 R16, P0, PT, R16, UR6, RZ ;  /* 0x0000000610107c10 */ /* 0x001fc6000ff1e0ff */
        /* <DEDUP_REMOVED lines=15> */
.L_x_4505:
[----:B------:R-:W2:Y:S01]  /*e700*/  LDG.E.U8 R2, desc[UR36][R2.64] ;  /* 0x0000002402027981 */ /* 0x000ea2000c1e1100 */
[----:B------:R-:W-:Y:S01]  /*e710*/  IMAD.MOV.U32 R19, RZ, RZ, RZ ;  /* 0x000000ffff137224 */ /* 0x000fe200078e00ff */
[----:B--2---:R-:W-:Y:S01]  /*e720*/  I2FP.F32.U32 R18, R2 ;  /* 0x0000000200127245 */ /* 0x004fe20000201000 */
[----:B------:R-:W-:Y:S06]  /*e730*/  BRA `(.L_x_4507) ;  /* 0x0000000c006c7947 */ /* 0x000fec0003800000 */
.L_x_4504:
[----:B------:R-:W-:-:S09]  /*e740*/  UISETP.NE.AND UP0, UPT, UR4, 0x2, UPT ;  /* 0x000000020400788c */ /* 0x000fd2000bf05270 */
[----:B------:R-:W-:Y:S05]  /*e750*/  BRA.U !UP0, `(.L_x_4508) ;  /* 0x0000000108307547 */ /* 0x000fea000b800000 */
[----:B------:R-:W-:-:S09]  /*e760*/  UISETP.NE.AND UP0, UPT, UR4, 0x3, UPT ;  /* 0x000000030400788c */ /* 0x000fd2000bf05270 */
[----:B------:R-:W-:Y:S05]  /*e770*/  BRA.U !UP0, `(.L_x_4509) ;  /* 0x0000000108187547 */ /* 0x000fea000b800000 */
[----:B------:R-:W-:-:S09]  /*e780*/  UISETP.NE.AND UP0, UPT, UR4, 0x4, UPT ;  /* 0x000000040400788c */ /* 0x000fd2000bf05270 */
[----:B------:R-:W-:Y:S05]  /*e790*/  BRA.U UP0, `(.L_x_4506) ;  /* 0x0000000900f07547 */ /* 0x000fea000b800000 */
[----:B------:R-:W2:Y:S01]  /*e7a0*/  LDG.E.64 R2, desc[UR36][R2.64] ;  /* 0x0000002402027981 */ /* 0x000ea2000c1e1b00 */
[----:B------:R-:W-:Y:S01]  /*e7b0*/  HFMA2 R19, -RZ, RZ, 0, 0 ;  /* 0x00000000ff137431 */ /* 0x000fe200000001ff */
[----:B--2---:R2:W3:Y:S01]  /*e7c0*/  I2F.S64 R18, R2 ;  /* 0x0000000200127312 */ /* 0x0044e20000301400 */
[----:B------:R-:W-:Y:S05]  /*e7d0*/  BRA `(.L_x_4507) ;  /* 0x0000000c00447947 */ /* 0x000fea0003800000 */
.L_x_4509:
[----:B------:R-:W2:Y:S01]  /*e7e0*/  LDG.E R2, desc[UR36][R2.64] ;  /* 0x0000002402027981 */ /* 0x000ea2000c1e1900 */
[----:B------:R-:W-:Y:S01]  /*e7f0*/  IMAD.MOV.U32 R19, RZ, RZ, RZ ;  /* 0x000000ffff137224 */ /* 0x000fe200078e00ff */
[----:B--2---:R-:W-:Y:S01]  /*e800*/  I2FP.F32.S32 R18, R2 ;  /* 0x0000000200127245 */ /* 0x004fe20000201400 */
[----:B------:R-:W-:Y:S06]  /*e810*/  BRA `(.L_x_4507) ;  /* 0x0000000c00347947 */ /* 0x000fec0003800000 */
.L_x_4508:
[----:B------:R-:W2:Y:S01]  /*e820*/  LDG.E.U16 R2, desc[UR36][R2.64] ;  /* 0x0000002402027981 */ /* 0x000ea2000c1e1500 */
[----:B------:R-:W-:Y:S01]  /*e830*/  MOV R19, RZ ;  /* 0x000000ff00137202 */ /* 0x000fe20000000f00 */
[----:B--2---:R0:W1:Y:S01]  /*e840*/  I2F.S16 R18, R2 ;  /* 0x0000000200127306 */ /* 0x0040620000101400 */
[----:B------:R-:W-:Y:S05]  /*e850*/  BRA `(.L_x_4507) ;  /* 0x0000000c00247947 */ /* 0x000fea0003800000 */
.L_x_4503:
        /* <DEDUP_REMOVED lines=9> */
.L_x_4511:
[----:B------:R-:W2:Y:S01]  /*e8f0*/  LDG.E.U16 R2, desc[UR36][R2.64] ;  /* 0x0000002402027981 */ /* 0x000ea2000c1e1500 */
[----:B------:R-:W-:Y:S02]  /*e900*/  HFMA2 R19, -RZ, RZ, 0, 0 ;  /* 0x00000000ff137431 */ /* 0x000fe400000001ff */
[----:B--2---:R-:W-:Y:S01]  /*e910*/  HADD2.F32 R18, -RZ, R2.H0_H0 ;  /* 0x20000002ff127230 */ /* 0x004fe20000004100 */
[----:B------:R-:W-:Y:S06]  /*e920*/  BRA `(.L_x_4507) ;  /* 0x0000000800f07947 */ /* 0x000fec0003800000 */
.L_x_4510:
        /* <DEDUP_REMOVED lines=8> */
.L_x_4513:
[----:B------:R-:W2:Y:S02]  /*e9b0*/  LDG.E R2, desc[UR36][R2.64] ;  /* 0x0000002402027981 */ /* 0x000ea4000c1e1900 */
[--C-:B--2---:R-:W-:Y:S02]  /*e9c0*/  HADD2.F32 R18, -RZ, R2.reuse.H0_H0 ;  /* 0x20000002ff127230 */ /* 0x104fe40000004100 */
[----:B------:R-:W-:Y:S01]  /*e9d0*/  HADD2.F32 R19, -RZ, R2.H1_H1 ;  /* 0x30000002ff137230 */ /* 0x000fe20000004100 */
[----:B------:R-:W-:Y:S06]  /*e9e0*/  BRA `(.L_x_4507) ;  /* 0x0000000800c07947 */ /* 0x000fec0003800000 */
.L_x_4512:
        /* <DEDUP_REMOVED lines=8> */
.L_x_4502:
        /* <DEDUP_REMOVED lines=13> */
.L_x_4516:
        /* <DEDUP_REMOVED lines=10> */
.L_x_4515:
        /* <DEDUP_REMOVED lines=14> */
[----:B------:R-:W-:-:S04]  /*ecc0*/  VIADDMNMX.U32 R4, R4, R5, 0x4, !PT ;  /* 0x0000000404047446 */ /* 0x000fc80007800005 */
[----:B------:R-:W-:Y:S02]  /*ecd0*/  IADD3 R5, PT, PT, R4, -0x4, RZ ;  /* 0xfffffffc04057810 */ /* 0x000fe40007ffe0ff */
[C---:B------:R-:W-:Y:S02]  /*ece0*/  IADD3 R4, PT, PT, R0.reuse, 0x1000000, RZ ;  /* 0x0100000000047810 */ /* 0x040fe40007ffe0ff */
        /* <DEDUP_REMOVED lines=9> */
.L_x_4518:
        /* <DEDUP_REMOVED lines=13> */
.L_x_4517:
[----:B------:R-:W2:Y:S01]  /*ee50*/  LDG.E.U16 R2, desc[UR36][R2.64] ;  /* 0x0000002402027981 */ /* 0x000ea2000c1e1500 */
[----:B------:R-:W-:Y:S01]  /*ee60*/  MOV R19, RZ ;  /* 0x000000ff00137202 */ /* 0x000fe20000000f00 */
[----:B--2---:R-:W-:Y:S01]  /*ee70*/  IMAD.U32 R18, R2, 0x10000, RZ ;  /* 0x0001000002127824 */ /* 0x004fe200078e00ff */
[----:B------:R-:W-:Y:S06]  /*ee80*/  BRA `(.L_x_4507) ;  /* 0x0000000400987947 */ /* 0x000fec0003800000 */
.L_x_4514:
        /* <DEDUP_REMOVED lines=12> */
.L_x_4521:
        /* <DEDUP_REMOVED lines=20> */
.L_x_4523:
[----:B------:R-:W-:Y:S05]  /*f090*/  BSYNC.RECONVERGENT B0 ;  /* 0x0000000000007941 */ /* 0x000fea0003800200 */
.L_x_4522:
[----:B------:R-:W-:Y:S02]  /*f0a0*/  SHF.L.U32 R0, R0, 0x14, RZ ;  /* 0x0000001400007819 */ /* 0x000fe400000006ff */
[----:B------:R-:W-:-:S04]  /*f0b0*/  LEA R2, R2, 0x3b800000, 0x17 ;  /* 0x3b80000002027811 */ /* 0x000fc800078eb8ff */
[----:B------:R-:W-:Y:S01]  /*f0c0*/  LOP3.LUT R18, R2, R0, R7, 0xfe, !PT ;  /* 0x0000000002127212 */ /* 0x000fe200078efe07 */
[----:B------:R-:W-:Y:S06]  /*f0d0*/  BRA `(.L_x_4507) ;  /* 0x0000000400047947 */ /* 0x000fec0003800000 */
.L_x_4520:
        /* <DEDUP_REMOVED lines=20> */
.L_x_4525:
[----:B------:R-:W-:Y:S05]  /*f220*/  BSYNC.RECONVERGENT B0 ;  /* 0x0000000000007941 */ /* 0x000fea0003800200 */
.L_x_4524:
[----:B------:R-:W-:Y:S02]  /*f230*/  SHF.L.U32 R0, R0, 0x15, RZ ;  /* 0x0000001500007819 */ /* 0x000fe400000006ff */
[----:B------:R-:W-:-:S04]  /*f240*/  LEA R2, R2, 0x37800000, 0x17 ;  /* 0x3780000002027811 */ /* 0x000fc800078eb8ff */
[----:B------:R-:W-:Y:S01]  /*f250*/  LOP3.LUT R18, R2, R0, R7, 0xfe, !PT ;  /* 0x0000000002127212 */ /* 0x000fe200078efe07 */
[----:B------:R-:W-:Y:S06]  /*f260*/  BRA `(.L_x_4507) ;  /* 0x0000000000a07947 */ /* 0x000fec0003800000 */
.L_x_4519:
[----:B------:R-:W-:-:S09]  /*f270*/  UISETP.NE.AND UP0, UPT, UR4, 0x1c, UPT ;  /* 0x0000001c0400788c */ /* 0x000fd2000bf05270 */
[----:B------:R-:W-:Y:S05]  /*f280*/  BRA.U !UP0, `(.L_x_4526) ;  /* 0x00000001088c7547 */ /* 0x000fea000b800000 */
[----:B------:R-:W-:-:S09]  /*f290*/  UISETP.NE.AND UP0, UPT, UR4, 0x1d, UPT ;  /* 0x0000001d0400788c */ /* 0x000fd2000bf05270 */
[----:B------:R-:W-:Y:S05]  /*f2a0*/  BRA.U !UP0, `(.L_x_4527) ;  /* 0x0000000108747547 */ /* 0x000fea000b800000 */
[----:B------:R-:W-:-:S09]  /*f2b0*/  UISETP.NE.AND UP0, UPT, UR4, 0x2c, UPT ;  /* 0x0000002c0400788c */ /* 0x000fd2000bf05270 */
[----:B------:R-:W-:Y:S05]  /*f2c0*/  BRA.U UP0, `(.L_x_4506) ;  /* 0x0000000100247547 */ /* 0x000fea000b800000 */
[----:B------:R-:W2:Y:S01]  /*f2d0*/  LDG.E.U8 R2, desc[UR36][R2.64] ;  /* 0x0000002402027981 */ /* 0x000ea2000c1e1100 */
[----:B------:R-:W-:Y:S01]  /*f2e0*/  IMAD.MOV.U32 R19, RZ, RZ, RZ ;  /* 0x000000ffff137224 */ /* 0x000fe200078e00ff */
[----:B------:R-:W-:Y:S02]  /*f2f0*/  MOV R18, 0x400000 ;  /* 0x0040000000127802 */ /* 0x000fe40000000f00 */
[----:B--2---:R-:W-:-:S13]  /*f300*/  ISETP.NE.AND P0, PT, R2, RZ, PT ;  /* 0x000000ff0200720c */ /* 0x004fda0003f05270 */
[----:B------:R-:W-:Y:S05]  /*f310*/  @!P0 BRA `(.L_x_4507) ;  /* 0x0000000000748947 */ /* 0x000fea0003800000 */
[----:B------:R-:W-:-:S13]  /*f320*/  ISETP.NE.AND P0, PT, R2, 0xff, PT ;  /* 0x000000ff0200780c */ /* 0x000fda0003f05270 */
[----:B------:R-:W-:Y:S01]  /*f330*/  @!P0 IMAD.MOV.U32 R18, RZ, RZ, 0x7f800001 ;  /* 0x7f800001ff128424 */ /* 0x000fe200078e00ff */
[----:B------:R-:W-:Y:S01]  /*f340*/  @P0 SHF.L.U32 R18, R2, 0x17, RZ ;  /* 0x0000001702120819 */ /* 0x000fe200000006ff */
[----:B------:R-:W-:Y:S06]  /*f350*/  BRA `(.L_x_4507) ;  /* 0x0000000000647947 */ /* 0x000fec0003800000 */
.L_x_4506:
        /* <DEDUP_REMOVED lines=10> */
[----:B-1----:R-:W-:Y:S01]  /*f400*/  IMAD.U32 R6, RZ, RZ, UR6 ;  /* 0x00000006ff067e24 */ /* 0x002fe2000f8e00ff */
[----:B------:R-:W-:Y:S01]  /*f410*/  MOV R7, UR7 ;  /* 0x0000000700077c02 */ /* 0x000fe20008000f00 */
[----:B---3--:R-:W-:Y:S01]  /*f420*/  IMAD.U32 R10, RZ, RZ, UR8 ;  /* 0x00000008ff0a7e24 */ /* 0x008fe2000f8e00ff */
[----:B------:R-:W-:-:S07]  /*f430*/  MOV R11, UR9 ;  /* 0x00000009000b7c02 */ /* 0x000fce0008000f00 */
[----:B------:R-:W-:-:S07]  /*f440*/  LEPC R20, `(.L_x_4528) ;  /* 0x000000001014794e */ /* 0x000fce0000000000 */
[----:B--2---:R-:W-:Y:S05]  /*f450*/  CALL.ABS.NOINC R2 ;  /* 0x0000000002007343 */ /* 0x004fea0003c00000 */
.L_x_4528:
[----:B------:R-:W-:Y:S01]  /*f460*/  CS2R R18, SRZ ;  /* 0x0000000000127805 */ /* 0x000fe2000001ff00 */
[----:B------:R-:W-:Y:S06]  /*f470*/  BRA `(.L_x_4507) ;  /* 0x00000000001c7947 */ /* 0x000fec0003800000 */
.L_x_4527:
[----:B------:R-:W2:Y:S01]  /*f480*/  LDG.E.64 R2, desc[UR36][R2.64] ;  /* 0x0000002402027981 */ /* 0x000ea2000c1e1b00 */
[----:B------:R-:W-:Y:S01]  /*f490*/  MOV R19, RZ ;  /* 0x000000ff00137202 */ /* 0x000fe20000000f00 */
[----:B--2---:R0:W1:Y:S01]  /*f4a0*/  I2F.U64 R18, R2 ;  /* 0x0000000200127312 */ /* 0x0040620000301000 */
[----:B------:R-:W-:Y:S05]  /*f4b0*/  BRA `(.L_x_4507) ;  /* 0x00000000000c7947 */ /* 0x000fea0003800000 */
.L_x_4526:
[----:B------:R-:W2:Y:S01]  /*f4c0*/  LDG.E R2, desc[UR36][R2.64] ;  /* 0x0000002402027981 */ /* 0x000ea2000c1e1900 */
[----:B------:R-:W-:Y:S01]  /*f4d0*/  IMAD.MOV.U32 R19, RZ, RZ, RZ ;  /* 0x000000ffff137224 */ /* 0x000fe200078e00ff */
[----:B--2---:R-:W-:-:S07]  /*f4e0*/  I2FP.F32.U32 R18, R2 ;  /* 0x0000000200127245 */ /* 0x004fce0000201000 */
.L_x_4507:
[----:B------:R-:W-:Y:S05]  /*f4f0*/  BSYNC.RECONVERGENT B6 ;  /* 0x0000000000067941 */ /* 0x000fea0003800200 */
.L_x_4501:
        /* <DEDUP_REMOVED lines=17> */
[----:B--2---:R-:W0:Y:S01]  /*f610*/  I2F.S16 R2, R2 ;  /* 0x0000000200027306 */ /* 0x004e220000101400 */
[----:B------:R-:W-:Y:S05]  /*f620*/  BRA `(.L_x_4535) ;  /* 0x0000000c007c7947 */ /* 0x000fea0003800000 */
.L_x_4533:
[----:B0---4-:R-:W2:Y:S01]  /*f630*/  LDG.E.U8 R2, desc[UR36][R4.64] ;  /* 0x0000002404027981 */ /* 0x011ea2000c1e1100 */
[----:B------:R-:W-:Y:S01]  /*f640*/  HFMA2 R3, -RZ, RZ, 0, 0 ;  /* 0x00000000ff037431 */ /* 0x000fe200000001ff */
[----:B--2---:R-:W-:Y:S01]  /*f650*/  I2FP.F32.U32 R2, R2 ;  /* 0x0000000200027245 */ /* 0x004fe20000201000 */
[----:B------:R-:W-:Y:S06]  /*f660*/  BRA `(.L_x_4535) ;  /* 0x0000000c006c7947 */ /* 0x000fec0003800000 */
.L_x_4532:
        /* <DEDUP_REMOVED lines=8> */
[----:B----4-:R4:W0:Y:S01]  /*f6f0*/  I2F.S64 R2, R4 ;  /* 0x0000000400027312 */ /* 0x0108220000301400 */
[----:B------:R-:W-:Y:S05]  /*f700*/  BRA `(.L_x_4535) ;  /* 0x0000000c00447947 */ /* 0x000fea0003800000 */
.L_x_4537:
[----:B0---4-:R-:W2:Y:S01]  /*f710*/  LDG.E R2, desc[UR36][R4.64] ;  /* 0x0000002404027981 */ /* 0x011ea2000c1e1900 */
[----:B------:R-:W-:Y:S02]  /*f720*/  MOV R3, RZ ;  /* 0x000000ff00037202 */ /* 0x000fe40000000f00 */
[----:B--2---:R-:W-:Y:S01]  /*f730*/  I2FP.F32.S32 R2, R2 ;  /* 0x0000000200027245 */ /* 0x004fe20000201400 */
[----:B------:R-:W-:Y:S06]  /*f740*/  BRA `(.L_x_4535) ;  /* 0x0000000c00347947 */ /* 0x000fec0003800000 */
.L_x_4536:
[----:B0---4-:R-:W2:Y:S01]  /*f750*/  LDG.E.U16 R2, desc[UR36][R4.64] ;  /* 0x0000002404027981 */ /* 0x011ea2000c1e1500 */
[----:B------:R-:W-:Y:S01]  /*f760*/  IMAD.MOV.U32 R3, RZ, RZ, RZ ;  /* 0x000000ffff037224 */ /* 0x000fe200078e00ff */
[----:B--2---:R-:W0:Y:S01]  /*f770*/  I2F.S16 R2, R2 ;  /* 0x0000000200027306 */ /* 0x004e220000101400 */
[----:B------:R-:W-:Y:S05]  /*f780*/  BRA `(.L_x_4535) ;  /* 0x0000000c00247947 */ /* 0x000fea0003800000 */
.L_x_4531:
[----:B------:R-:W-:-:S09]  /*f790*/  UISETP.GT.AND UP0, UPT, UR4, 0x6, UPT ;  /* 0x000000060400788c */ /* 0x000fd2000bf04270 */
[----:B------:R-:W-:Y:S05]  /*f7a0*/  BRA.U UP0, `(.L_x_4538) ;  /* 0x00000001002c7547 */ /* 0x000fea000b800000 */
[----:B------:R-:W-:-:S09]  /*f7b0*/  UISETP.NE.AND UP0, UPT, UR4, 0x5, UPT ;  /* 0x000000050400788c */ /* 0x000fd2000bf05270 */
[----:B------:R-:W-:Y:S05]  /*f7c0*/  BRA.U !UP0, `(.L_x_4539) ;  /* 0x0000000108147547 */ /* 0x000fea000b800000 */
[----:B------:R-:W-:-:S09]  /*f7d0*/  UISETP.NE.AND UP0, UPT, UR4, 0x6, UPT ;  /* 0x000000060400788c */ /* 0x000fd2000bf05270 */
[----:B------:R-:W-:Y:S05]  /*f7e0*/  BRA.U UP0, `(.L_x_4534) ;  /* 0x0000000900a87547 */ /* 0x000fea000b800000 */
[----:B0---4-:R0:W5:Y:S01]  /*f7f0*/  LDG.E R2, desc[UR36][R4.64] ;  /* 0x0000002404027981 */ /* 0x011162000c1e1900 */
[----:B------:R-:W-:Y:S01]  /*f800*/  HFMA2 R3, -RZ, RZ, 0, 0 ;  /* 0x00000000ff037431 */ /* 0x000fe200000001ff */
[----:B------:R-:W-:Y:S06]  /*f810*/  BRA `(.L_x_4535) ;  /* 0x0000000c00007947 */ /* 0x000fec0003800000 */
.L_x_4539:
[----:B0---4-:R-:W2:Y:S01]  /*f820*/  LDG.E.U16 R2, desc[UR36][R4.64] ;  /* 0x0000002404027981 */ /* 0x011ea2000c1e1500 */
[----:B------:R-:W-:Y:S02]  /*f830*/  IMAD.MOV.U32 R3, RZ, RZ, RZ ;  /* 0x000000ffff037224 */ /* 0x000fe400078e00ff */
[----:B--2---:R-:W-:Y:S01]  /*f840*/  HADD2.F32 R2, -RZ, R2.H0_H0 ;  /* 0x20000002ff027230 */ /* 0x004fe20000004100 */
[----:B------:R-:W-:Y:S06]  /*f850*/  BRA `(.L_x_4535) ;  /* 0x0000000800f07947 */ /* 0x000fec0003800000 */
.L_x_4538:
        /* <DEDUP_REMOVED lines=8> */
.L_x_4541:
[----:B0-----:R-:W4:Y:S02]  /*f8e0*/  LDG.E R3, desc[UR36][R4.64] ;  /* 0x0000002404037981 */ /* 0x001f24000c1e1900 */
[--C-:B----4-:R-:W-:Y:S02]  /*f8f0*/  HADD2.F32 R2, -RZ, R3.reuse.H0_H0 ;  /* 0x20000003ff027230 */ /* 0x110fe40000004100 */
[----:B------:R-:W-:Y:S01]  /*f900*/  HADD2.F32 R3, -RZ, R3.H1_H1 ;  /* 0x30000003ff037230 */ /* 0x000fe20000004100 */
[----:B------:R-:W-:Y:S06]  /*f910*/  BRA `(.L_x_4535) ;  /* 0x0000000800c07947 */ /* 0x000fec0003800000 */
.L_x_4540:
        /* <DEDUP_REMOVED lines=8> */
.L_x_4530:
        /* <DEDUP_REMOVED lines=13> */
.L_x_4544:
        /* <DEDUP_REMOVED lines=10> */
.L_x_4543:
[----:B------:R-:W-:-:S09]  /*fb10*/  UISETP.NE.AND UP0, UPT, UR4, 0xf, UPT ;  /* 0x0000000f0400788c */ /* 0x000fd2000bf05270 */
[----:B------:R-:W-:Y:S05]  /*fb20*/  BRA.U !UP0, `(.L_x_4545) ;  /* 0x0000000108947547 */ /* 0x000fea000b800000 */
[----:B------:R-:W-:-:S09]  /*fb30*/  UISETP.NE.AND UP0, UPT, UR4, 0x17, UPT ;  /* 0x000000170400788c */ /* 0x000fd2000bf05270 */
[----:B------:R-:W-:Y:S05]  /*fb40*/  BRA.U !UP0, `(.L_x_4546) ;  /* 0x0000000108587547 */ /* 0x000fea000b800000 */
[----:B------:R-:W-:-:S09]  /*fb50*/  UISETP.NE.AND UP0, UPT, UR4, 0x18, UPT ;  /* 0x000000180400788c */ /* 0x000fd2000bf05270 */
[----:B------:R-:W-:Y:S05]  /*fb60*/  BRA.U UP0, `(.L_x_4534) ;  /* 0x0000000500c87547 */ /* 0x000fea000b800000 */
[----:B0---4-:R-:W2:Y:S01]  /*fb70*/  LDG.E.U8 R2, desc[UR36][R4.64] ;  /* 0x0000002404027981 */ /* 0x011ea2000c1e1100 */
        /* <DEDUP_REMOVED lines=19> */
.L_x_4546:
[----:B0-----:R-:W2:Y:S02]  /*fcb0*/  LDG.E.U8 R3, desc[UR36][R4.64] ;  /* 0x0000002404037981 */ /* 0x001ea4000c1e1100 */
[C---:B--2---:R-:W-:Y:S01]  /*fcc0*/  SHF.L.U32 R0, R3.reuse, 0x19, RZ ;  /* 0x0000001903007819 */ /* 0x044fe200000006ff */
        /* <DEDUP_REMOVED lines=11> */
.L_x_4545:
[----:B0---4-:R-:W2:Y:S01]  /*fd80*/  LDG.E.U16 R2, desc[UR36][R4.64] ;  /* 0x0000002404027981 */ /* 0x011ea2000c1e1500 */
[----:B------:R-:W-:Y:S01]  /*fd90*/  IMAD.MOV.U32 R3, RZ, RZ, RZ ;  /* 0x000000ffff037224 */ /* 0x000fe200078e00ff */
[----:B--2---:R-:W-:Y:S01]  /*fda0*/  SHF.L.U32 R2, R2, 0x10, RZ ;  /* 0x0000001002027819 */ /* 0x004fe200000006ff */
[----:B------:R-:W-:Y:S06]  /*fdb0*/  BRA `(.L_x_4535) ;  /* 0x0000000400987947 */ /* 0x000fec0003800000 */
.L_x_4542:
        /* <DEDUP_REMOVED lines=9> */
[----:B------:R-:W-:Y:S01]  /*fe50*/  IMAD.MOV.U32 R3, RZ, RZ, RZ ;  /* 0x000000ffff037224 */ /* 0x000fe200078e00ff */
[----:B--2---:R-:W-:Y:S01]  /*fe60*/  I2FP.F32.U32 R2, R2 ;  /* 0x0000000200027245 */ /* 0x004fe20000201000 */
[----:B------:R-:W-:Y:S06]  /*fe70*/  BRA `(.L_x_4535) ;  /* 0x0000000400687947 */ /* 0x000fec0003800000 */
.L_x_4549:
[----:B------:R-:W2:Y:S01]  /*fe80*/  LDG.E.U8 R4, desc[UR36][R4.64] ;  /* 0x0000002404047981 */ /* 0x000ea2000c1e1100 */
[----:B0---4-:R-:W-:Y:S02]  /*fe90*/  CS2R R2, SRZ ;  /* 0x0000000000027805 */ /* 0x011fe4000001ff00 */
        /* <DEDUP_REMOVED lines=18> */
.L_x_4551:
[----:B------:R-:W-:Y:S05]  /*ffc0*/  BSYNC.RECONVERGENT B0 ;  /* 0x0000000000007941 */ /* 0x000fea0003800200 */
.L_x_4550:
[----:B------:R-:W-:Y:S01]  /*ffd0*/  IMAD.SHL.U32 R0, R0, 0x100000, RZ ;  /* 0x0010000000007824 */ /* 0x000fe200078e00ff */
[----:B------:R-:W-:-:S04]  /*ffe0*/  LEA R2, R2, 0x3b800000, 0x17 ;  /* 0x3b80000002027811 */ /* 0x000fc800078eb8ff */
[----:B------:R-:W-:Y:S01]  /*fff0*/  LOP3.LUT R2, R2, R0, R9, 0xfe, !PT ;  /* 0x0000000002027212 */ /* 0x000fe200078efe09 */
[----:B------:R-:W-:Y:S06]  /*10000*/  BRA `(.L_x_4535) ;  /* 0x0000000400047947 */ /* 0x000fec0003800000 */
.L_x_4548:
        /* <DEDUP_REMOVED lines=20> */
.L_x_4553:
[----:B------:R-:W-:Y:S05]  /*10150*/  BSYNC.RECONVERGENT B0 ;  /* 0x0000000000007941 */ /* 0x000fea0003800200 */
.L_x_4552:
[----:B------:R-:W-:Y:S01]  /*10160*/  IMAD.SHL.U32 R0, R0, 0x200000, RZ ;  /* 0x0020000000007824 */ /* 0x000fe200078e00ff */
[----:B------:R-:W-:-:S04]  /*10170*/  LEA R2, R2, 0x37800000, 0x17 ;  /* 0x3780000002027811 */ /* 0x000fc800078eb8ff */
[----:B------:R-:W-:Y:S01]  /*10180*/  LOP3.LUT R2, R2, R0, R9, 0xfe, !PT ;  /* 0x0000000002027212 */ /* 0x000fe200078efe09 */
[----:B------:R-:W-:Y:S06]  /*10190*/  BRA `(.L_x_4535) ;  /* 0x0000000000a07947 */ /* 0x000fec0003800000 */
.L_x_4547:
[----:B------:R-:W-:-:S09]  /*101a0*/  UISETP.NE.AND UP0, UPT, UR4, 0x1c, UPT ;  /* 0x0000001c0400788c */ /* 0x000fd2000bf05270 */
[----:B------:R-:W-:Y:S05]  /*101b0*/  BRA.U !UP0, `(.L_x_4554) ;  /* 0x00000001088c7547 */ /* 0x000fea000b800000 */
[----:B------:R-:W-:-:S09]  /*101c0*/  UISETP.NE.AND UP0, UPT, UR4, 0x1d, UPT ;  /* 0x0000001d0400788c */ /* 0x000fd2000bf05270 */
[----:B------:R-:W-:Y:S05]  /*101d0*/  BRA.U !UP0, `(.L_x_4555) ;  /* 0x0000000108747547 */ /* 0x000fea000b800000 */
[----:B------:R-:W-:-:S09]  /*101e0*/  UISETP.NE.AND UP0, UPT, UR4, 0x2c, UPT ;  /* 0x0000002c0400788c */ /* 0x000fd2000bf05270 */
[----:B------:R-:W-:Y:S05]  /*101f0*/  BRA.U UP0, `(.L_x_4534) ;  /* 0x0000000100247547 */ /* 0x000fea000b800000 */
[----:B------:R-:W2:Y:S01]  /*10200*/  LDG.E.U8 R4, desc[UR36][R4.64] ;  /* 0x0000002404047981 */ /* 0x000ea2000c1e1100 */
[----:B0-----:R-:W-:Y:S02]  /*10210*/  HFMA2 R3, -RZ, RZ, 0, 0 ;  /* 0x00000000ff037431 */ /* 0x001fe400000001ff */
[----:B----4-:R-:W-:Y:S01]  /*10220*/  IMAD.MOV.U32 R2, RZ, RZ, 0x400000 ;  /* 0x00400000ff027424 */ /* 0x010fe200078e00ff */
[----:B--2---:R-:W-:-:S13]  /*10230*/  ISETP.NE.AND P0, PT, R4, RZ, PT ;  /* 0x000000ff0400720c */ /* 0x004fda0003f05270 */
[----:B------:R-:W-:Y:S05]  /*10240*/  @!P0 BRA `(.L_x_4535) ;  /* 0x0000000000748947 */ /* 0x000fea0003800000 */
[----:B------:R-:W-:-:S13]  /*10250*/  ISETP.NE.AND P0, PT, R4, 0xff, PT ;  /* 0x000000ff0400780c */ /* 0x000fda0003f05270 */
[----:B------:R-:W-:Y:S01]  /*10260*/  @!P0 MOV R2, 0x7f800001 ;  /* 0x7f80000100028802 */ /* 0x000fe20000000f00 */
[----:B------:R-:W-:Y:S01]  /*10270*/  @P0 IMAD.SHL.U32 R2, R4, 0x800000, RZ ;  /* 0x0080000004020824 */ /* 0x000fe200078e00ff */
[----:B------:R-:W-:Y:S06]  /*10280*/  BRA `(.L_x_4535) ;  /* 0x0000000000647947 */ /* 0x000fec0003800000 */
.L_x_4534:
[----:B0---4-:R-:W-:Y:S01]  /*10290*/  MOV R2, 0x0 ;  /* 0x0000000000027802 */ /* 0x011fe20000000f00 */
[----:B------:R-:W0:Y:S01]  /*102a0*/  LDCU.64 UR4, c[0x4][0x148] ;  /* 0x01002900ff0477ac */ /* 0x000e220008000a00 */
[----:B------:R-:W-:Y:S02]  /*102b0*/  HFMA2 R8, -RZ, RZ, 0, 4.64916229248046875e-06 ;  /* 0x0000004eff087431 */ /* 0x000fe400000001ff */
[----:B------:R-:W-:Y:S01]  /*102c0*/  IMAD.MOV.U32 R12, RZ, RZ, 0x1 ;  /* 0x00000001ff0c7424 */ /* 0x000fe200078e00ff */
[----:B------:R-:W-:Y:S01]  /*102d0*/  MOV R13, RZ ;  /* 0x000000ff000d7202 */ /* 0x000fe20000000f00 */
[----:B------:R-:W2:Y:S01]  /*102e0*/  LDCU.64 UR6, c[0x4][0x150] ;  /* 0x01002a00ff0677ac */ /* 0x000ea20008000a00 */
[----:B------:R-:W4:Y:S01]  /*102f0*/  LDC.64 R2, c[0x4][R2] ;  /* 0x0100000002027b82 */ /* 0x000f220000000a00 */
[----:B------:R-:W1:Y:S01]  /*10300*/  LDCU.64 UR8, c[0x4][0x8] ;  /* 0x01000100ff0877ac */ /* 0x000e620008000a00 */
[----:B0-----:R-:W-:Y:S01]  /*10310*/  MOV R4, UR4 ;  /* 0x0000000400047c02 */ /* 0x001fe20008000f00 */
[----:B------:R-:W-:Y:S01]  /*10320*/  IMAD.U32 R5, RZ, RZ, UR5 ;  /* 0x00000005ff057e24 */ /* 0x000fe2000f8e00ff */
[----:B--2---:R-:W-:Y:S01]  /*10330*/  MOV R6, UR6 ;  /* 0x0000000600067c02 */ /* 0x004fe20008000f00 */
[----:B------:R-:W-:Y:S01]  /*10340*/  IMAD.U32 R7, RZ, RZ, UR7 ;  /* 0x00000007ff077e24 */ /* 0x000fe2000f8e00ff */
[----:B-1----:R-:W-:Y:S01]  /*10350*/  MOV R10, UR8 ;  /* 0x00000008000a7c02 */ /* 0x002fe20008000f00 */
[----:B------:R-:W-:-:S07]  /*10360*/  IMAD.U32 R11, RZ, RZ, UR9 ;  /* 0x00000009ff0b7e24 */ /* 0x000fce000f8e00ff */
[----:B------:R-:W-:-:S07]  /*10370*/  LEPC R20, `(.L_x_4556) ;  /* 0x000000001014794e */ /* 0x000fce0000000000 */
[----:B---345:R-:W-:Y:S05]  /*10380*/  CALL.ABS.NOINC R2 ;  /* 0x0000000002007343 */ /* 0x038fea0003c00000 */
.L_x_4556:
[----:B------:R-:W-:Y:S01]  /*10390*/  CS2R R2, SRZ ;  /* 0x0000000000027805 */ /* 0x000fe2000001ff00 */
[----:B------:R-:W-:Y:S06]  /*103a0*/  BRA `(.L_x_4535) ;  /* 0x00000000001c7947 */ /* 0x000fec0003800000 */
.L_x_4555:
[----:B------:R-:W4:Y:S01]  /*103b0*/  LDG.E.64 R4, desc[UR36][R4.64] ;  /* 0x0000002404047981 */ /* 0x000f22000c1e1b00 */
[----:B0-----:R-:W-:Y:S01]  /*103c0*/  IMAD.MOV.U32 R3, RZ, RZ, RZ ;  /* 0x000000ffff037224 */ /* 0x001fe200078e00ff */
[----:B----4-:R0:W2:Y:S01]  /*103d0*/  I2F.U64 R2, R4 ;  /* 0x0000000400027312 */ /* 0x0100a20000301000 */
[----:B------:R-:W-:Y:S05]  /*103e0*/  BRA `(.L_x_4535) ;  /* 0x00000000000c7947 */ /* 0x000fea0003800000 */
.L_x_4554:
[----:B0---4-:R-:W2:Y:S01]  /*103f0*/  LDG.E R2, desc[UR36][R4.64] ;  /* 0x0000002404027981 */ /* 0x011ea2000c1e1900 */
[----:B------:R-:W-:Y:S01]  /*10400*/  HFMA2 R3, -RZ, RZ, 0, 0 ;  /* 0x00000000ff037431 */ /* 0x000fe200000001ff */
[----:B--2---:R-:W-:-:S07]  /*10410*/  I2FP.F32.U32 R2, R2 ;  /* 0x0000000200027245 */ /* 0x004fce0000201000 */
.L_x_4535:
[----:B------:R-:W-:Y:S05]  /*10420*/  BSYNC.RECONVERGENT B6 ;  /* 0x0000000000067941 */ /* 0x000fea0003800200 */
.L_x_4529:
[----:B0-2--5:R-:W-:Y:S01]  /*10430*/  FSETP.GE.FTZ.AND P0, PT, |R2|, |R3|, PT ;  /* 0x400000030200720b */ /* 0x025fe20003f16200 */
[----:B------:R-:W-:-:S12]  /*10440*/  BSSY.RECONVERGENT B0, `(.L_x_4557) ;  /* 0x000001d000007945 */ /* 0x000fd80003800200 */
[----:B------:R-:W-:Y:S05]  /*10450*/  @!P0 BRA `(.L_x_4558) ;  /* 0x00000000004c8947 */ /* 0x000fea0003800000 */
[C---:B------:R-:W-:Y:S01]  /*10460*/  FSETP.NEU.FTZ.AND P1, PT, |R2|.reuse, RZ, PT ;  /* 0x000000ff0200720b */ /* 0x040fe20003f3d200 */
[----:B----4-:R-:W-:Y:S01]  /*10470*/  FADD.FTZ R4, |R2|, -RZ ;  /* 0x800000ff02047221 */ /* 0x010fe20000010200 */
        /* <DEDUP_REMOVED lines=12> */
.L_x_4559:
[----:B------:R-:W1:Y:S08]  /*10540*/  MUFU.RCP R3, R4 ;  /* 0x0000000400037308 */ /* 0x000e700000001000 */
[----:B------:R-:W0:Y:S01]  /*10550*/  MUFU.RCP R0, R0 ;  /* 0x0000000000007308 */ /* 0x000e220000001000 */
[----:B-1-3--:R-:W-:Y:S01]  /*10560*/  FMUL.FTZ R18, R3, R18 ;  /* 0x0000001203127220 */ /* 0x00afe20000410000 */
[----:B0-----:R-:W-:Y:S01]  /*10570*/  FMUL.FTZ R19, R0, R19 ;  /* 0x0000001300137220 */ /* 0x001fe20000410000 */
[----:B------:R-:W-:Y:S06]  /*10580*/  BRA `(.L_x_4560) ;  /* 0x0000000000207947 */ /* 0x000fec0003800000 */
.L_x_4558:
[----:B----4-:R-:W0:Y:S02]  /*10590*/  MUFU.RCP R5, R3 ;  /* 0x0000000300057308 */ /* 0x010e240000001000 */
[----:B0-----:R-:W-:-:S04]  /*105a0*/  FMUL.FTZ R0, R5, R2 ;  /* 0x0000000205007220 */ /* 0x001fc80000410000 */
[C---:B------:R-:W-:Y:S01]  /*105b0*/  FFMA.FTZ R2, R0.reuse, R2, R3 ;  /* 0x0000000200027223 */ /* 0x040fe20000010003 */
[C---:B-1-3--:R-:W-:Y:S01]  /*105c0*/  FFMA.FTZ R5, R0.reuse, R18, R19 ;  /* 0x0000001200057223 */ /* 0x04afe20000010013 */
[----:B------:R-:W-:-:S04]  /*105d0*/  FFMA.FTZ R19, R0, R19, -R18 ;  /* 0x0000001300137223 */ /* 0x000fc80000010812 */
[----:B------:R-:W0:Y:S02]  /*105e0*/  MUFU.RCP R2, R2 ;  /* 0x0000000200027308 */ /* 0x000e240000001000 */
[C---:B0-----:R-:W-:Y:S01]  /*105f0*/  FMUL.FTZ R18, R2.reuse, R5 ;  /* 0x0000000502127220 */ /* 0x041fe20000410000 */
[----:B------:R-:W-:-:S07]  /*10600*/  FMUL.FTZ R19, R2, R19 ;  /* 0x0000001302137220 */ /* 0x000fce0000410000 */
.L_x_4560:
[----:B------:R-:W-:Y:S05]  /*10610*/  BSYNC.RECONVERGENT B0 ;  /* 0x0000000000007941 */ /* 0x000fea0003800200 */
.L_x_4557:
[----:B------:R-:W-:-:S04]  /*10620*/  UPRMT UR4, UR43, 0x9910, URZ ;  /* 0x000099102b047896 */ /* 0x000fc800080000ff */
[----:B------:R-:W-:-:S09]  /*10630*/  UISETP.GT.AND UP0, UPT, UR4, 0x9, UPT ;  /* 0x000000090400788c */ /* 0x000fd2000bf04270 */
        /* <DEDUP_REMOVED lines=10> */
[----:B0-----:R-:W-:Y:S01]  /*106e0*/  STG.E.U8 desc[UR36][R16.64], R3 ;  /* 0x0000000310007986 */ /* 0x001fe2000c101124 */
[----:B------:R-:W-:Y:S05]  /*106f0*/  EXIT ;  /* 0x000000000000794d */ /* 0x000fea0003800000 */
.L_x_4564:
[----:B------:R-:W0:Y:S02]  /*10700*/  F2I.S64.TRUNC R18, R18 ;  /* 0x0000001200127311 */ /* 0x000e24000020d900 */
[----:B0-----:R-:W-:-:S05]  /*10710*/  IMAD.MOV.U32 R3, RZ, RZ, R18 ;  /* 0x000000ffff037224 */ /* 0x001fca00078e0012 */
[----:B------:R-:W-:Y:S01]  /*10720*/  STG.E.U8 desc[UR36][R16.64], R3 ;  /* 0x0000000310007986 */ /* 0x000fe2000c101124 */
[----:B------:R-:W-:Y:S05]  /*10730*/  EXIT ;  /* 0x000000000000794d */ /* 0x000fea0003800000 */
.L_x_4563:
[----:B------:R-:W-:-:S09]  /*10740*/  UISETP.NE.AND UP0, UPT, UR4, 0x2, UPT ;  /* 0x000000020400788c */ /* 0x000fd2000bf05270 */
[----:B------:R-:W-:Y:S05]  /*10750*/  BRA.U !UP0, `(.L_x_4566) ;  /* 0x0000000108287547 */ /* 0x000fea000b800000 */
[----:B------:R-:W-:-:S09]  /*10760*/  UISETP.NE.AND UP0, UPT, UR4, 0x3, UPT ;  /* 0x000000030400788c */ /* 0x000fd2000bf05270 */
[----:B------:R-:W-:Y:S05]  /*10770*/  BRA.U !UP0, `(.L_x_4567) ;  /* 0x0000000108147547 */ /* 0x000fea000b800000 */
[----:B------:R-:W-:-:S09]  /*10780*/  UISETP.NE.AND UP0, UPT, UR4, 0x4, UPT ;  /* 0x000000040400788c */ /* 0x000fd2000bf05270 */
[----:B------:R-:W-:Y:S05]  /*10790*/  BRA.U UP0, `(.L_x_4565) ;  /* 0x00000009003c7547 */ /* 0x000fea000b800000 */
[----:B------:R-:W0:Y:S02]  /*107a0*/  F2I.S64.TRUNC R18, R18 ;  /* 0x0000001200127311 */ /* 0x000e24000020d900 */
[----:B0-----:R-:W-:Y:S01]  /*107b0*/  STG.E.64 desc[UR36][R16.64], R18 ;  /* 0x0000001210007986 */ /* 0x001fe2000c101b24 */
[----:B------:R-:W-:Y:S05]  /*107c0*/  EXIT ;  /* 0x000000000000794d */ /* 0x000fea0003800000 */
.L_x_4567:
[----:B------:R-:W0:Y:S02]  /*107d0*/  F2I.FTZ.TRUNC.NTZ R3, R18 ;  /* 0x0000001200037305 */ /* 0x000e24000021f100 */
[----:B0-----:R-:W-:Y:S01]  /*107e0*/  STG.E desc[UR36][R16.64], R3 ;  /* 0x0000000310007986 */ /* 0x001fe2000c101924 */
[----:B------:R-:W-:Y:S05]  /*107f0*/  EXIT ;  /* 0x000000000000794d */ /* 0x000fea0003800000 */
.L_x_4566:
[----:B------:R-:W0:Y:S02]  /*10800*/  F2I.FTZ.TRUNC.NTZ R3, R18 ;  /* 0x0000001200037305 */ /* 0x000e24000021f100 */
[----:B0-----:R-:W-:Y:S01]  /*10810*/  STG.E.U16 desc[UR36][R16.64], R3 ;  /* 0x0000000310007986 */ /* 0x001fe2000c101524 */
[----:B------:R-:W-:Y:S05]  /*10820*/  EXIT ;  /* 0x000000000000794d */ /* 0x000fea0003800000 */
.L_x_4562:
[----:B------:R-:W-:-:S09]  /*10830*/  UISETP.GT.AND UP0, UPT, UR4, 0x6, UPT ;  /* 0x000000060400788c */ /* 0x000fd2000bf04270 */
[----:B------:R-:W-:Y:S05]  /*10840*/  BRA.U UP0, `(.L_x_4568) ;  /* 0x0000000100247547 */ /* 0x000fea000b800000 */
[----:B------:R-:W-:-:S09]  /*10850*/  UISETP.NE.AND UP0, UPT, UR4, 0x5, UPT ;  /* 0x000000050400788c */ /* 0x000fd2000bf05270 */
[----:B------:R-:W-:Y:S05]  /*10860*/  BRA.U !UP0, `(.L_x_4569) ;  /* 0x0000000108107547 */ /* 0x000fea000b800000 */
[----:B------:R-:W-:-:S09]  /*10870*/  UISETP.NE.AND UP0, UPT, UR4, 0x6, UPT ;  /* 0x000000060400788c */ /* 0x000fd2000bf05270 */
[----:B------:R-:W-:Y:S05]  /*10880*/  BRA.U UP0, `(.L_x_4565) ;  /* 0x0000000900007547 */ /* 0x000fea000b800000 */
[----:B------:R-:W-:Y:S01]  /*10890*/  STG.E desc[UR36][R16.64], R18 ;  /* 0x0000001210007986 */ /* 0x000fe2000c101924 */
[----:B------:R-:W-:Y:S05]  /*108a0*/  EXIT ;  /* 0x000000000000794d */ /* 0x000fea0003800000 */
.L_x_4569:
[----:B------:R-:W-:-:S05]  /*108b0*/  F2FP.F16.F32.PACK_AB R18, RZ, R18 ;  /* 0x00000012ff12723e */ /* 0x000fca00000000ff */
[----:B------:R-:W-:Y:S01]  /*108c0*/  STG.E.U16 desc[UR36][R16.64], R18 ;  /* 0x0000001210007986 */ /* 0x000fe2000c101524 */
[----:B------:R-:W-:Y:S05]  /*108d0*/  EXIT ;  /* 0x000000000000794d */ /* 0x000fea0003800000 */
.L_x_4568:
[----:B------:R-:W-:-:S09]  /*108e0*/  UISETP.NE.AND UP0, UPT, UR4, 0x7, UPT ;  /* 0x000000070400788c */ /* 0x000fd2000bf05270 */
[----:B------:R-:W-:Y:S05]  /*108f0*/  BRA.U !UP0, `(.L_x_4570) ;  /* 0x0000000108247547 */ /* 0x000fea000b800000 */
[----:B------:R-:W-:-:S09]  /*10900*/  UISETP.NE.AND UP0, UPT, UR4, 0x8, UPT ;  /* 0x000000080400788c */ /* 0x000fd2000bf05270 */
[----:B------:R-:W-:Y:S05]  /*10910*/  BRA.U !UP0, `(.L_x_4571) ;  /* 0x0000000108107547 */ /* 0x000fea000b800000 */
[----:B------:R-:W-:-:S09]  /*10920*/  UISETP.NE.AND UP0, UPT, UR4, 0x9, UPT ;  /* 0x000000090400788c */ /* 0x000fd2000bf05270 */
[----:B------:R-:W-:Y:S05]  /*10930*/  BRA.U UP0, `(.L_x_4565) ;  /* 0x0000000500d47547 */ /* 0x000fea000b800000 */
[----:B------:R-:W-:Y:S01]  /*10940*/  STG.E.64 desc[UR36][R16.64], R18 ;  /* 0x0000001210007986 */ /* 0x000fe2000c101b24 */
[----:B------:R-:W-:Y:S05]  /*10950*/  EXIT ;  /* 0x000000000000794d */ /* 0x000fea0003800000 */
.L_x_4571:
[----:B------:R-:W-:-:S05]  /*10960*/  F2FP.F16.F32.PACK_AB R19, R19, R18 ;  /* 0x000000121313723e */ /* 0x000fca00000000ff */
[----:B------:R-:W-:Y:S01]  /*10970*/  STG.E desc[UR36][R16.64], R19 ;  /* 0x0000001310007986 */ /* 0x000fe2000c101924 */
[----:B------:R-:W-:Y:S05]  /*10980*/  EXIT ;  /* 0x000000000000794d */ /* 0x000fea0003800000 */
.L_x_4570:
[----:B------:R-:W-:-:S06]  /*10990*/  FMUL.FTZ R2, R18, 1 ;  /* 0x3f80000012027820 */ /* 0x000fcc0000410000 */
[----:B------:R-:W0:Y:S02]  /*109a0*/  F2F.F64.F32 R2, R2 ;  /* 0x0000000200027310 */ /* 0x000e240000201800 */
[----:B0-----:R-:W-:Y:S01]  /*109b0*/  STG.E.64 desc[UR36][R16.64], R2 ;  /* 0x0000000210007986 */ /* 0x001fe2000c101b24 */
[----:B------:R-:W-:Y:S05]  /*109c0*/  EXIT ;  /* 0x000000000000794d */ /* 0x000fea0003800000 */
.L_x_4561:
        /* <DEDUP_REMOVED lines=11> */
[----:B0-----:R-:W-:Y:S01]  /*10a80*/  STG.E.U16 desc[UR36][R16.64], R3 ;  /* 0x0000000310007986 */ /* 0x001fe2000c101524 */
[----:B------:R-:W-:Y:S05]  /*10a90*/  EXIT ;  /* 0x000000000000794d */ /* 0x000fea0003800000 */
.L_x_4575:
        /* <DEDUP_REMOVED lines=16> */
.L_x_4578:
[----:B------:R-:W-:-:S04]  /*10ba0*/  SHF.R.U32.HI R18, RZ, 0x18, R18 ;  /* 0x00000018ff127819 */ /* 0x000fc80000011612 */
[----:B------:R-:W-:-:S04]  /*10bb0*/  LOP3.LUT R3, R3, 0x80, R18, 0xf8, !PT ;  /* 0x0000008003037812 */ /* 0x000fc800078ef812 */
[----:B------:R-:W-:-:S07]  /*10bc0*/  PRMT R8, R3, 0x7610, R8 ;  /* 0x0000761003087816 */ /* 0x000fce0000000008 */
.L_x_4577:
[----:B------:R-:W-:Y:S05]  /*10bd0*/  BSYNC.RECONVERGENT B0 ;  /* 0x0000000000007941 */ /* 0x000fea0003800200 */
.L_x_4576:
[----:B------:R-:W-:Y:S01]  /*10be0*/  STG.E.U8 desc[UR36][R16.64], R8 ;  /* 0x0000000810007986 */ /* 0x000fe2000c101124 */
[----:B------:R-:W-:Y:S05]  /*10bf0*/  EXIT ;  /* 0x000000000000794d */ /* 0x000fea0003800000 */
.L_x_4574:
        /* <DEDUP_REMOVED lines=16> */
.L_x_4581:
[----:B------:R-:W-:-:S04]  /*10d00*/  SHF.R.U32.HI R18, RZ, 0x18, R18 ;  /* 0x00000018ff127819 */ /* 0x000fc80000011612 */
[----:B------:R-:W-:-:S04]  /*10d10*/  LOP3.LUT R3, R3, 0x80, R18, 0xf8, !PT ;  /* 0x0000008003037812 */ /* 0x000fc800078ef812 */
[----:B------:R-:W-:-:S07]  /*10d20*/  PRMT R8, R3, 0x7610, R8 ;  /* 0x0000761003087816 */ /* 0x000fce0000000008 */
.L_x_4580:
[----:B------:R-:W-:Y:S05]  /*10d30*/  BSYNC.RECONVERGENT B0 ;  /* 0x0000000000007941 */ /* 0x000fea0003800200 */
.L_x_4579:
[----:B------:R-:W-:Y:S01]  /*10d40*/  STG.E.U8 desc[UR36][R16.64], R8 ;  /* 0x0000000810007986 */ /* 0x000fe2000c101124 */
[----:B------:R-:W-:Y:S05]  /*10d50*/  EXIT ;  /* 0x000000000000794d */ /* 0x000fea0003800000 */
.L_x_4573:
        /* <DEDUP_REMOVED lines=21> */
.L_x_4583:
[----:B------:R-:W0:Y:S02]  /*10eb0*/  F2I.U64.TRUNC R18, R18 ;  /* 0x0000001200127311 */ /* 0x000e24000020d800 */
[----:B0-----:R-:W-:Y:S01]  /*10ec0*/  STG.E.64 desc[UR36][R16.64], R18 ;  /* 0x0000001210007986 */ /* 0x001fe2000c101b24 */
[----:B------:R-:W-:Y:S05]  /*10ed0*/  EXIT ;  /* 0x000000000000794d */ /* 0x000fea0003800000 */
.L_x_4582:
[----:B------:R-:W0:Y:S02]  /*10ee0*/  F2I.FTZ.U32.TRUNC.NTZ R3, R18 ;  /* 0x0000001200037305 */ /* 0x000e24000021f000 */
[----:B0-----:R-:W-:Y:S01]  /*10ef0*/  STG.E desc[UR36][R16.64], R3 ;  /* 0x0000000310007986 */ /* 0x001fe2000c101924 */
[----:B------:R-:W-:Y:S05]  /*10f00*/  EXIT ;  /* 0x000000000000794d */ /* 0x000fea0003800000 */
.L_x_4572:
        /* <DEDUP_REMOVED lines=10> */
[----:B------:R-:W-:Y:S01]  /*10fb0*/  STG.E.U8 desc[UR36][R16.64], R3 ;  /* 0x0000000310007986 */ /* 0x000fe2000c101124 */
[----:B------:R-:W-:Y:S05]  /*10fc0*/  EXIT ;  /* 0x000000000000794d */ /* 0x000fea0003800000 */
.L_x_4585:
[----:B------:R-:W-:Y:S01]  /*10fd0*/  FMUL.FTZ R4, R18, 1 ;  /* 0x3f80000012047820 */ /* 0x000fe20000410000 */
[----:B------:R-:W-:-:S05]  /*10fe0*/  FMUL.FTZ R6, R19, 1 ;  /* 0x3f80000013067820 */ /* 0x000fca0000410000 */
[----:B------:R-:W-:Y:S08]  /*10ff0*/  F2F.F64.F32 R4, R4 ;  /* 0x0000000400047310 */ /* 0x000ff00000201800 */
[----:B------:R-:W0:Y:S02]  /*11000*/  F2F.F64.F32 R6, R6 ;  /* 0x0000000600067310 */ /* 0x000e240000201800 */
[----:B0-----:R-:W-:Y:S01]  /*11010*/  STG.E.128 desc[UR36][R16.64], R4 ;  /* 0x0000000410007986 */ /* 0x001fe2000c101d24 */
[----:B------:R-:W-:Y:S05]  /*11020*/  EXIT ;  /* 0x000000000000794d */ /* 0x000fea0003800000 */
.L_x_4584:
[----:B------:R-:W-:-:S09]  /*11030*/  UISETP.NE.AND UP0, UPT, UR4, 0xf, UPT ;  /* 0x0000000f0400788c */ /* 0x000fd2000bf05270 */
[----:B------:R-:W-:Y:S05]  /*11040*/  BRA.U !UP0, `(.L_x_4586) ;  /* 0x0000000108e07547 */ /* 0x000fea000b800000 */
[----:B------:R-:W-:-:S09]  /*11050*/  UISETP.NE.AND UP0, UPT, UR4, 0x17, UPT ;  /* 0x000000170400788c */ /* 0x000fd2000bf05270 */
[----:B------:R-:W-:Y:S05]  /*11060*/  BRA.U !UP0, `(.L_x_4587) ;  /* 0x00000001088c7547 */ /* 0x000fea000b800000 */
[----:B------:R-:W-:-:S09]  /*11070*/  UISETP.NE.AND UP0, UPT, UR4, 0x18, UPT ;  /* 0x000000180400788c */ /* 0x000fd2000bf05270 */
[----:B------:R-:W-:Y:S05]  /*11080*/  BRA.U !UP0, `(.L_x_4588) ;  /* 0x0000000108447547 */ /* 0x000fea000b800000 */
.L_x_4565:
        /* <DEDUP_REMOVED lines=16> */
.L_x_4589:
[----:B------:R-:W-:Y:S05]  /*11190*/  EXIT ;  /* 0x000000000000794d */ /* 0x000fea0003800000 */
.L_x_4588:
        /* <DEDUP_REMOVED lines=12> */
.L_x_4591:
[----:B------:R-:W-:Y:S05]  /*11260*/  BSYNC.RECONVERGENT B0 ;  /* 0x0000000000007941 */ /* 0x000fea0003800200 */
.L_x_4590:
[----:B------:R-:W-:-:S05]  /*11270*/  LOP3.LUT R3, R0, 0x80, R5, 0xf8, !PT ;  /* 0x0000008000037812 */ /* 0x000fca00078ef805 */
[----:B------:R-:W-:Y:S01]  /*11280*/  STG.E.U8 desc[UR36][R16.64], R3 ;  /* 0x0000000310007986 */ /* 0x000fe2000c101124 */
[----:B------:R-:W-:Y:S05]  /*11290*/  EXIT ;  /* 0x000000000000794d */ /* 0x000fea0003800000 */
.L_x_4587:
        /* <DEDUP_REMOVED lines=11> */
.L_x_4593:
[----:B------:R-:W-:Y:S01]  /*11350*/  HFMA2 R0, -RZ, RZ, 0, 7.569789886474609375e-06 ;  /* 0x0000007fff007431 */ /* 0x000fe200000001ff */
[----:B------:R-:W-:-:S04]  /*11360*/  ISETP.GT.U32.AND P0, PT, R2, 0x7f800000, PT ;  /* 0x7f8000000200780c */ /* 0x000fc80003f04070 */
[----:B------:R-:W-:-:S09]  /*11370*/  SEL R0, R0, 0x7c, P0 ;  /* 0x0000007c00007807 */ /* 0x000fd20000000000 */
.L_x_4594:
[----:B------:R-:W-:Y:S05]  /*11380*/  BSYNC.RECONVERGENT B0 ;  /* 0x0000000000007941 */ /* 0x000fea0003800200 */
.L_x_4592:
[----:B------:R-:W-:-:S04]  /*11390*/  SHF.R.U32.HI R3, RZ, 0x18, R18 ;  /* 0x00000018ff037819 */ /* 0x000fc80000011612 */
[----:B------:R-:W-:-:S05]  /*113a0*/  LOP3.LUT R3, R0, 0x80, R3, 0xf8, !PT ;  /* 0x0000008000037812 */ /* 0x000fca00078ef803 */
[----:B------:R-:W-:Y:S01]  /*113b0*/  STG.E.U8 desc[UR36][R16.64], R3 ;  /* 0x0000000310007986 */ /* 0x000fe2000c101124 */
[----:B------:R-:W-:Y:S05]  /*113c0*/  EXIT ;  /* 0x000000000000794d */ /* 0x000fea0003800000 */
.L_x_4586:
[----:B------:R-:W-:-:S05]  /*113d0*/  F2FP.BF16.F32.PACK_AB R18, RZ, R18 ;  /* 0x00000012ff12723e */ /* 0x000fca00000010ff */
[----:B------:R-:W-:Y:S01]  /*113e0*/  STG.E.U16 desc[UR36][R16.64], R18 ;  /* 0x0000001210007986 */ /* 0x000fe2000c101524 */
[----:B------:R-:W-:Y:S05]  /*113f0*/  EXIT ;  /* 0x000000000000794d */ /* 0x000fea0003800000 */
.L_x_4595:
        /* <DEDUP_REMOVED lines=16> */
.L_x_19451:


//--------------------- .text._ZN2at6native27unrolled_elementwise_kernelINS0_13BinaryFunctorIN3c107complexIfEES5_S5_NS0_15binary_internal10DivFunctorIS5_EEEESt5arrayIPcLm3EELi4E23TrivialOffsetCalculatorILi2EjESD_ILi1EjENS0_6memory12LoadWithCastILi2EEENSG_13StoreWithCastILi1EEEEEviT_T0_T2_T3_T4_T5_ --------------------------
	.section	.text._ZN2at6native27unrolled_elementwise_kernelINS0_13BinaryFunctorIN3c107complexIfEES5_S5_NS0_15binary_internal10DivFunctorIS5_EEEESt5arrayIPcLm3EELi4E23TrivialOffsetCalculatorILi2EjESD_ILi1EjENS0_6memory12LoadWithCastILi2EEENSG_13StoreWithCastILi1EEEEEviT_T0_T2_T3_T4_T5_,"ax",@progbits
	.align	128
        .global         _ZN2at6native27unrolled_elementwise_kernelINS0_13BinaryFunctorIN3c107complexIfEES5_S5_NS0_15binary_internal10DivFunctorIS5_EEEESt5arrayIPcLm3EELi4E23TrivialOffsetCalculatorILi2EjESD_ILi1EjENS0_6memory12LoadWithCastILi2EEENSG_13StoreWithCastILi1EEEEEviT_T0_T2_T3_T4_T5_
        .type           _ZN2at6native27unrolled_elementwise_kernelINS0_13BinaryFunctorIN3c107complexIfEES5_S5_NS0_15binary_internal10DivFunctorIS5_EEEESt5arrayIPcLm3EELi4E23TrivialOffsetCalculatorILi2EjESD_ILi1EjENS0_6memory12LoadWithCastILi2EEENSG_13StoreWithCastILi1EEEEEviT_T0_T2_T3_T4_T5_,@function
        .size           _ZN2at6native27unrolled_elementwise_kernelINS0_13BinaryFunctorIN3c107complexIfEES5_S5_NS0_15binary_internal10DivFunctorIS5_EEEESt5arrayIPcLm3EELi4E23TrivialOffsetCalculatorILi2EjESD_ILi1EjENS0_6memory12LoadWithCastILi2EEENSG_13StoreWithCastILi1EEEEEviT_T0_T2_T3_T4_T5_,(.L_x_19452 - _ZN2at6native27unrolled_elementwise_kernelINS0_13BinaryFunctorIN3c107complexIfEES5_S5_NS0_15binary_internal10DivFunctorIS5_EEEESt5arrayIPcLm3EELi4E23TrivialOffsetCalculatorILi2EjESD_ILi1EjENS0_6memory12LoadWithCastILi2EEENSG_13StoreWithCastILi1EEEEEviT_T0_T2_T3_T4_T5_)
        .other          _ZN2at6native27unrolled_elementwise_kernelINS0_13BinaryFunctorIN3c107complexIfEES5_S5_NS0_15binary_internal10DivFunctorIS5_EEEESt5arrayIPcLm3EELi4E23TrivialOffsetCalculatorILi2EjESD_ILi1EjENS0_6memory12LoadWithCastILi2EEENSG_13StoreWithCastILi1EEEEEviT_T0_T2_T3_T4_T5_,@"STO_CUDA_ENTRY STV_DEFAULT"
_ZN2at6native27unrolled_elementwise_kernelINS0_13BinaryFunctorIN3c107complexIfEES5_S5_NS0_15binary_internal10DivFunctorIS5_EEEESt5arrayIPcLm3EELi4E23TrivialOffsetCalculatorILi2EjESD_ILi1EjENS0_6memory12LoadWithCastILi2EEENSG_13StoreWithCastILi1EEEEEviT_T0_T2_T3_T4_T5_:
.text._ZN2at6native27unrolled_elementwise_kernelINS0_13BinaryFunctorIN3c107complexIfEES5_S5_NS0_15binary_internal10DivFunctorIS5_EEEESt5arrayIPcLm3EELi4E23TrivialOffsetCalculatorILi2EjESD_ILi1EjENS0_6memory12LoadWithCastILi2EEENSG_13StoreWithCastILi1EEEEEviT_T0_T2_T3_T4_T5_:
[----:B------:R-:W0:Y:S01]  /*0000*/  LDC R1, c[0x0][0x37c] ;  /* 0x0000df00ff017b82 */ /* 0x000e220000000800 */
[----:B------:R-:W1:Y:S07]  /*0010*/  S2R R2, SR_CTAID.X ;  /* 0x0000000000027919 */ /* 0x000e6e0000002500 */
[----:B------:R-:W1:Y:S01]  /*0020*/  LDC R3, c[0x0][0x380] ;  /* 0x0000e000ff037b82 */ /* 0x000e620000000800 */
[----:B------:R-:W2:Y:S01]  /*0030*/  LDCU.64 UR36, c[0x0][0x358] ;  /* 0x00006b00ff2477ac */ /* 0x000ea20008000a00 */
[----:B------:R-:W-:Y:S01]  /*0040*/  BSSY.RECONVERGENT B7, `(.L_x_4596) ;  /* 0x00001f8000077945 */ /* 0x000fe20003800200 */
[----:B------:R-:W3:Y:S01]  /*0050*/  S2R R37, SR_TID.X ;  /* 0x0000000000257919 */ /* 0x000ee20000002100 */
[----:B------:R-:W-:Y:S01]  /*0060*/  CS2R R18, SRZ ;  /* 0x0000000000127805 */ /* 0x000fe2000001ff00 */
[----:B------:R-:W4:Y:S01]  /*0070*/  LDCU.U8 UR38, c[0x0][0x3a4] ;  /* 0x00007480ff2677ac */ /* 0x000f220008000000 */
[----:B------:R-:W-:Y:S01]  /*0080*/  CS2R R22, SRZ ;  /* 0x0000000000167805 */ /* 0x000fe2000001ff00 */
        /* <DEDUP_REMOVED lines=8> */
[----:B------:R-:W-:Y:S01]  /*0110*/  BSSY.RECONVERGENT B6, `(.L_x_4598) ;  /* 0x00000f3000067945 */ /* 0x000fe20003800200 */
        /* <DEDUP_REMOVED lines=16> */
[----:B--2---:R4:W0:Y:S01]  /*0220*/  I2F.S16 R18, R4 ;  /* 0x0000000400127306 */ /* 0x0048220000101400 */
[----:B------:R-:W-:Y:S05]  /*0230*/  BRA `(.L_x_4604) ;  /* 0x0000000c00807947 */ /* 0x000fea0003800000 */
.L_x_4602:
[----:B------:R-:W2:Y:S01]  /*0240*/  LDG.E.U8 R4, desc[UR36][R4.64] ;  /* 0x0000002404047981 */ /* 0x000ea2000c1e1100 */
[----:B------:R-:W-:Y:S01]  /*0250*/  IMAD.MOV.U32 R19, RZ, RZ, RZ ;  /* 0x000000ffff137224 */ /* 0x000fe200078e00ff */
[----:B--2---:R-:W-:Y:S01]  /*0260*/  I2FP.F32.U32 R18, R4 ;  /* 0x0000000400127245 */ /* 0x004fe20000201000 */
[----:B------:R-:W-:Y:S06]  /*0270*/  BRA `(.L_x_4604) ;  /* 0x0000000c00707947 */ /* 0x000fec0003800000 */
.L_x_4601:
        /* <DEDUP_REMOVED lines=8> */
[----:B--2---:R0:W1:Y:S01]  /*0300*/  I2F.S64 R18, R4 ;  /* 0x0000000400127312 */ /* 0x0040620000301400 */
[----:B------:R-:W-:Y:S05]  /*0310*/  BRA `(.L_x_4604) ;  /* 0x0000000c00487947 */ /* 0x000fea0003800000 */
.L_x_4606:
[----:B------:R-:W2:Y:S01]  /*0320*/  LDG.E R4, desc[UR36][R4.64] ;  /* 0x0000002404047981 */ /* 0x000ea2000c1e1900 */
[----:B------:R-:W-:Y:S01]  /*0330*/  IMAD.MOV.U32 R19, RZ, RZ, RZ ;  /* 0x000000ffff137224 */ /* 0x000fe200078e00ff */
[----:B--2---:R-:W-:Y:S01]  /*0340*/  I2FP.F32.S32 R18, R4 ;  /* 0x0000000400127245 */ /* 0x004fe20000201400 */
[----:B------:R-:W-:Y:S06]  /*0350*/  BRA `(.L_x_4604) ;  /* 0x0000000c00387947 */ /* 0x000fec0003800000 */
.L_x_4605:
[----:B------:R-:W2:Y:S01]  /*0360*/  LDG.E.U16 R4, desc[UR36][R4.64] ;  /* 0x0000002404047981 */ /* 0x000ea2000c1e1500 */
[----:B------:R-:W-:Y:S01]  /*0370*/  IMAD.MOV.U32 R19, RZ, RZ, RZ ;  /* 0x000000ffff137224 */ /* 0x000fe200078e00ff */
[----:B--2---:R2:W3:Y:S01]  /*0380*/  I2F.S16 R18, R4 ;  /* 0x0000000400127306 */ /* 0x0044e20000101400 */
[----:B------:R-:W-:Y:S05]  /*0390*/  BRA `(.L_x_4604) ;  /* 0x0000000c00287947 */ /* 0x000fea0003800000 */
.L_x_4600:
        /* <DEDUP_REMOVED lines=9> */
.L_x_4608:
[----:B------:R-:W2:Y:S01]  /*0430*/  LDG.E.U16 R4, desc[UR36][R4.64] ;  /* 0x0000002404047981 */ /* 0x000ea2000c1e1500 */
[----:B------:R-:W-:Y:S02]  /*0440*/  IMAD.MOV.U32 R19, RZ, RZ, RZ ;  /* 0x000000ffff137224 */ /* 0x000fe400078e00ff */
[----:B--2---:R-:W-:Y:S01]  /*0450*/  HADD2.F32 R18, -RZ, R4.H0_H0 ;  /* 0x20000004ff127230 */ /* 0x004fe20000004100 */
[----:B------:R-:W-:Y:S06]  /*0460*/  BRA `(.L_x_4604) ;  /* 0x0000000800f47947 */ /* 0x000fec0003800000 */
.L_x_4607:
        /* <DEDUP_REMOVED lines=8> */
.L_x_4610:
[----:B------:R-:W2:Y:S02]  /*04f0*/  LDG.E R4, desc[UR36][R4.64] ;  /* 0x0000002404047981 */ /* 0x000ea4000c1e1900 */
[--C-:B--2---:R-:W-:Y:S02]  /*0500*/  HADD2.F32 R18, -RZ, R4.reuse.H0_H0 ;  /* 0x20000004ff127230 */ /* 0x104fe40000004100 */
[----:B------:R-:W-:Y:S01]  /*0510*/  HADD2.F32 R19, -RZ, R4.H1_H1 ;  /* 0x30000004ff137230 */ /* 0x000fe20000004100 */
[----:B------:R-:W-:Y:S06]  /*0520*/  BRA `(.L_x_4604) ;  /* 0x0000000800c47947 */ /* 0x000fec0003800000 */
.L_x_4609:
        /* <DEDUP_REMOVED lines=8> */
.L_x_4599:
        /* <DEDUP_REMOVED lines=13> */
.L_x_4613:
        /* <DEDUP_REMOVED lines=10> */
.L_x_4612:
        /* <DEDUP_REMOVED lines=24> */
[----:B------:R-:W-:Y:S01]  /*08a0*/  LOP3.LUT R18, R3, 0x80000000, R18, 0xf8, !PT ;  /* 0x8000000003127812 */ /* 0x000fe200078ef812 */
[----:B------:R-:W-:Y:S06]  /*08b0*/  BRA `(.L_x_4604) ;  /* 0x0000000400e07947 */ /* 0x000fec0003800000 */
.L_x_4615:
[----:B------:R-:W2:Y:S01]  /*08c0*/  LDG.E.U8 R4, desc[UR36][R4.64] ;  /* 0x0000002404047981 */ /* 0x000ea2000c1e1100 */
[----:B------:R-:W-:Y:S02]  /*08d0*/  IMAD.MOV.U32 R19, RZ, RZ, RZ ;  /* 0x000000ffff137224 */ /* 0x000fe400078e00ff */
        /* <DEDUP_REMOVED lines=10> */
[----:B------:R-:W-:Y:S01]  /*0980*/  LOP3.LUT R18, R0, 0x80000000, R3, 0xf8, !PT ;  /* 0x8000000000127812 */ /* 0x000fe200078ef803 */
[----:B------:R-:W-:Y:S06]  /*0990*/  BRA `(.L_x_4604) ;  /* 0x0000000400a87947 */ /* 0x000fec0003800000 */
.L_x_4614:
[----:B------:R-:W2:Y:S01]  /*09a0*/  LDG.E.U16 R4, desc[UR36][R4.64] ;  /* 0x0000002404047981 */ /* 0x000ea2000c1e1500 */
[----:B------:R-:W-:Y:S02]  /*09b0*/  IMAD.MOV.U32 R19, RZ, RZ, RZ ;  /* 0x000000ffff137224 */ /* 0x000fe400078e00ff */
[----:B--2---:R-:W-:Y:S01]  /*09c0*/  IMAD.U32 R18, R4, 0x10000, RZ ;  /* 0x0001000004127824 */ /* 0x004fe200078e00ff */
[----:B------:R-:W-:Y:S06]  /*09d0*/  BRA `(.L_x_4604) ;  /* 0x0000000400987947 */ /* 0x000fec0003800000 */
.L_x_4611:
        /* <DEDUP_REMOVED lines=12> */
.L_x_4618:
        /* <DEDUP_REMOVED lines=20> */
.L_x_4620:
[----:B------:R-:W-:Y:S05]  /*0be0*/  BSYNC.RECONVERGENT B0 ;  /* 0x0000000000007941 */ /* 0x000fea0003800200 */
.L_x_4619:
[----:B------:R-:W-:Y:S01]  /*0bf0*/  IMAD.SHL.U32 R0, R0, 0x100000, RZ ;  /* 0x0010000000007824 */ /* 0x000fe200078e00ff */
[----:B------:R-:W-:-:S04]  /*0c00*/  LEA R3, R3, 0x3b800000, 0x17 ;  /* 0x3b80000003037811 */ /* 0x000fc800078eb8ff */
[----:B------:R-:W-:Y:S01]  /*0c10*/  LOP3.LUT R18, R3, R0, R7, 0xfe, !PT ;  /* 0x0000000003127212 */ /* 0x000fe200078efe07 */
[----:B------:R-:W-:Y:S06]  /*0c20*/  BRA `(.L_x_4604) ;  /* 0x0000000400047947 */ /* 0x000fec0003800000 */
.L_x_4617:
        /* <DEDUP_REMOVED lines=20> */
.L_x_4622:
[----:B------:R-:W-:Y:S05]  /*0d70*/  BSYNC.RECONVERGENT B0 ;  /* 0x0000000000007941 */ /* 0x000fea0003800200 */
.L_x_4621:
[----:B------:R-:W-:Y:S01]  /*0d80*/  IMAD.SHL.U32 R0, R0, 0x200000, RZ ;  /* 0x0020000000007824 */ /* 0x000fe200078e00ff */
[----:B------:R-:W-:-:S04]  /*0d90*/  LEA R3, R3, 0x37800000, 0x17 ;  /* 0x3780000003037811 */ /* 0x000fc800078eb8ff */
[----:B------:R-:W-:Y:S01]  /*0da0*/  LOP3.LUT R18, R3, R0, R7, 0xfe, !PT ;  /* 0x0000000003127212 */ /* 0x000fe200078efe07 */
[----:B------:R-:W-:Y:S06]  /*0db0*/  BRA `(.L_x_4604) ;  /* 0x0000000000a07947 */ /* 0x000fec0003800000 */
.L_x_4616:
[----:B------:R-:W-:-:S09]  /*0dc0*/  UISETP.NE.AND UP0, UPT, UR4, 0x1c, UPT ;  /* 0x0000001c0400788c */ /* 0x000fd2000bf05270 */
[----:B------:R-:W-:Y:S05]  /*0dd0*/  BRA.U !UP0, `(.L_x_4623) ;  /* 0x00000001088c7547 */ /* 0x000fea000b800000 */
[----:B------:R-:W-:-:S09]  /*0de0*/  UISETP.NE.AND UP0, UPT, UR4, 0x1d, UPT ;  /* 0x0000001d0400788c */ /* 0x000fd2000bf05270 */
[----:B------:R-:W-:Y:S05]  /*0df0*/  BRA.U !UP0, `(.L_x_4624) ;  /* 0x0000000108747547 */ /* 0x000fea000b800000 */
[----:B------:R-:W-:-:S09]  /*0e00*/  UISETP.NE.AND UP0, UPT, UR4, 0x2c, UPT ;  /* 0x0000002c0400788c */ /* 0x000fd2000bf05270 */
[----:B------:R-:W-:Y:S05]  /*0e10*/  BRA.U !UP0, `(.L_x_4625) ;  /* 0x0000000108487547 */ /* 0x000fea000b800000 */
.L_x_4603:
        /* <DEDUP_REMOVED lines=16> */
.L_x_4626:
[----:B------:R-:W-:Y:S01]  /*0f20*/  CS2R R18, SRZ ;  /* 0x0000000000127805 */ /* 0x000fe2000001ff00 */
[----:B------:R-:W-:Y:S06]  /*0f30*/  BRA `(.L_x_4604) ;  /* 0x0000000000407947 */ /* 0x000fec0003800000 */
.L_x_4625:
[----:B------:R-:W2:Y:S01]  /*0f40*/  LDG.E.U8 R4, desc[UR36][R4.64] ;  /* 0x0000002404047981 */ /* 0x000ea2000c1e1100 */
[----:B------:R-:W-:Y:S02]  /*0f50*/  IMAD.MOV.U32 R19, RZ, RZ, RZ ;  /* 0x000000ffff137224 */ /* 0x000fe400078e00ff */
[----:B------:R-:W-:Y:S01]  /*0f60*/  IMAD.MOV.U32 R18, RZ, RZ, 0x400000 ;  /* 0x00400000ff127424 */ /* 0x000fe200078e00ff */
[----:B--2---:R-:W-:-:S13]  /*0f70*/  ISETP.NE.AND P0, PT, R4, RZ, PT ;  /* 0x000000ff0400720c */ /* 0x004fda0003f05270 */
[----:B------:R-:W-:Y:S05]  /*0f80*/  @!P0 BRA `(.L_x_4604) ;  /* 0x00000000002c8947 */ /* 0x000fea0003800000 */
[----:B------:R-:W-:-:S13]  /*0f90*/  ISETP.NE.AND P0, PT, R4, 0xff, PT ;  /* 0x000000ff0400780c */ /* 0x000fda0003f05270 */
[----:B------:R-:W-:Y:S02]  /*0fa0*/  @!P0 IMAD.MOV.U32 R18, RZ, RZ, 0x7f800001 ;  /* 0x7f800001ff128424 */ /* 0x000fe400078e00ff */
[----:B------:R-:W-:Y:S01]  /*0fb0*/  @P0 IMAD.SHL.U32 R18, R4, 0x800000, RZ ;  /* 0x0080000004120824 */ /* 0x000fe200078e00ff */
[----:B------:R-:W-:Y:S06]  /*0fc0*/  BRA `(.L_x_4604) ;  /* 0x00000000001c7947 */ /* 0x000fec0003800000 */
.L_x_4624:
[----:B------:R-:W2:Y:S01]  /*0fd0*/  LDG.E.64 R4, desc[UR36][R4.64] ;  /* 0x0000002404047981 */ /* 0x000ea2000c1e1b00 */
[----:B------:R-:W-:Y:S01]  /*0fe0*/  IMAD.MOV.U32 R19, RZ, RZ, RZ ;  /* 0x000000ffff137224 */ /* 0x000fe200078e00ff */
[----:B--2---:R0:W1:Y:S01]  /*0ff0*/  I2F.U64 R18, R4 ;  /* 0x0000000400127312 */ /* 0x0040620000301000 */
[----:B------:R-:W-:Y:S05]  /*1000*/  BRA `(.L_x_4604) ;  /* 0x00000000000c7947 */ /* 0x000fea0003800000 */
.L_x_4623:
[----:B------:R-:W2:Y:S01]  /*1010*/  LDG.E R4, desc[UR36][R4.64] ;  /* 0x0000002404047981 */ /* 0x000ea2000c1e1900 */
[----:B------:R-:W-:Y:S01]  /*1020*/  IMAD.MOV.U32 R19, RZ, RZ, RZ ;  /* 0x000000ffff137224 */ /* 0x000fe200078e00ff */
[----:B--2---:R-:W-:-:S07]  /*1030*/  I2FP.F32.U32 R18, R4 ;  /* 0x0000000400127245 */ /* 0x004fce0000201000 */
.L_x_4604:
[----:B------:R-:W-:Y:S05]  /*1040*/  BSYNC.RECONVERGENT B6 ;  /* 0x0000000000067941 */ /* 0x000fea0003800200 */
.L_x_4598:
[----:B0-2-4-:R-:W0:Y:S01]  /*1050*/  LDC.64 R4, c[0x0][0x398] ;  /* 0x0000e600ff047b82 */ /* 0x015e220000000a00 */
[----:B------:R-:W2:Y:S01]  /*1060*/  LDCU UR5, c[0x0][0x3ac] ;  /* 0x00007580ff0577ac */ /* 0x000ea20008000800 */
[----:B------:R-:W-:Y:S01]  /*1070*/  BSSY.RECONVERGENT B6, `(.L_x_4627) ;  /* 0x00000f3000067945 */ /* 0x000fe20003800200 */
[----:B------:R-:W-:-:S04]  /*1080*/  UPRMT UR4, UR39, 0x9910, URZ ;  /* 0x0000991027047896 */ /* 0x000fc800080000ff */
        /* <DEDUP_REMOVED lines=15> */
[----:B--2---:R0:W2:Y:S01]  /*1180*/  I2F.S16 R22, R4 ;  /* 0x0000000400167306 */ /* 0x0040a20000101400 */
[----:B------:R-:W-:Y:S05]  /*1190*/  BRA `(.L_x_4633) ;  /* 0x0000000c00807947 */ /* 0x000fea0003800000 */
.L_x_4631:
[----:B------:R-:W2:Y:S01]  /*11a0*/  LDG.E.U8 R4, desc[UR36][R4.64] ;  /* 0x0000002404047981 */ /* 0x000ea2000c1e1100 */
[----:B------:R-:W-:Y:S01]  /*11b0*/  IMAD.MOV.U32 R23, RZ, RZ, RZ ;  /* 0x000000ffff177224 */ /* 0x000fe200078e00ff */
[----:B--2---:R-:W-:Y:S01]  /*11c0*/  I2FP.F32.U32 R22, R4 ;  /* 0x0000000400167245 */ /* 0x004fe20000201000 */
[----:B------:R-:W-:Y:S06]  /*11d0*/  BRA `(.L_x_4633) ;  /* 0x0000000c00707947 */ /* 0x000fec0003800000 */
.L_x_4630:
        /* <DEDUP_REMOVED lines=8> */
[----:B--2---:R0:W2:Y:S01]  /*1260*/  I2F.S64 R22, R4 ;  /* 0x0000000400167312 */ /* 0x0040a20000301400 */
[----:B------:R-:W-:Y:S05]  /*1270*/  BRA `(.L_x_4633) ;  /* 0x0000000c00487947 */ /* 0x000fea0003800000 */
.L_x_4635:
[----:B------:R-:W2:Y:S01]  /*1280*/  LDG.E R4, desc[UR36][R4.64] ;  /* 0x0000002404047981 */ /* 0x000ea2000c1e1900 */
[----:B------:R-:W-:Y:S01]  /*1290*/  IMAD.MOV.U32 R23, RZ, RZ, RZ ;  /* 0x000000ffff177224 */ /* 0x000fe200078e00ff */
[----:B--2---:R-:W-:Y:S01]  /*12a0*/  I2FP.F32.S32 R22, R4 ;  /* 0x0000000400167245 */ /* 0x004fe20000201400 */
[----:B------:R-:W-:Y:S06]  /*12b0*/  BRA `(.L_x_4633) ;  /* 0x0000000c00387947 */ /* 0x000fec0003800000 */
.L_x_4634:
[----:B------:R-:W2:Y:S01]  /*12c0*/  LDG.E.U16 R4, desc[UR36][R4.64] ;  /* 0x0000002404047981 */ /* 0x000ea2000c1e1500 */
[----:B------:R-:W-:Y:S01]  /*12d0*/  IMAD.MOV.U32 R23, RZ, RZ, RZ ;  /* 0x000000ffff177224 */ /* 0x000fe200078e00ff */
[----:B--2---:R0:W2:Y:S01]  /*12e0*/  I2F.S16 R22, R4 ;  /* 0x0000000400167306 */ /* 0x0040a20000101400 */
[----:B------:R-:W-:Y:S05]  /*12f0*/  BRA `(.L_x_4633) ;  /* 0x0000000c00287947 */ /* 0x000fea0003800000 */
.L_x_4629:
        /* <DEDUP_REMOVED lines=9> */
.L_x_4637:
[----:B------:R-:W2:Y:S01]  /*1390*/  LDG.E.U16 R4, desc[UR36][R4.64] ;  /* 0x0000002404047981 */ /* 0x000ea2000c1e1500 */
[----:B------:R-:W-:Y:S02]  /*13a0*/  IMAD.MOV.U32 R23, RZ, RZ, RZ ;  /* 0x000000ffff177224 */ /* 0x000fe400078e00ff */
[----:B--2---:R-:W-:Y:S01]  /*13b0*/  HADD2.F32 R22, -RZ, R4.H0_H0 ;  /* 0x20000004ff167230 */ /* 0x004fe20000004100 */
[----:B------:R-:W-:Y:S06]  /*13c0*/  BRA `(.L_x_4633) ;  /* 0x0000000800f47947 */ /* 0x000fec0003800000 */
.L_x_4636:
        /* <DEDUP_REMOVED lines=8> */
.L_x_4639:
[----:B------:R-:W2:Y:S02]  /*1450*/  LDG.E R4, desc[UR36][R4.64] ;  /* 0x0000002404047981 */ /* 0x000ea4000c1e1900 */
[--C-:B--2---:R-:W-:Y:S02]  /*1460*/  HADD2.F32 R22, -RZ, R4.reuse.H0_H0 ;  /* 0x20000004ff167230 */ /* 0x104fe40000004100 */
[----:B------:R-:W-:Y:S01]  /*1470*/  HADD2.F32 R23, -RZ, R4.H1_H1 ;  /* 0x30000004ff177230 */ /* 0x000fe20000004100 */
[----:B------:R-:W-:Y:S06]  /*1480*/  BRA `(.L_x_4633) ;  /* 0x0000000800c47947 */ /* 0x000fec0003800000 */
.L_x_4638:
        /* <DEDUP_REMOVED lines=8> */
.L_x_4628:
        /* <DEDUP_REMOVED lines=13> */
.L_x_4642:
[----:B------:R-:W2:Y:S01]  /*15e0*/  LDG.E.128 R4, desc[UR36][R4.64] ;  /* 0x0000002404047981 */ /* 0x000ea2000c1e1d00 */
[----:B------:R-:W-:Y:S01]  /*15f0*/  UMOV UR4, 0xf0000000 ;  /* 0xf000000000047882 */ /* 0x000fe20000000000 */
[----:B------:R-:W-:Y:S01]  /*1600*/  UMOV UR5, 0x380fffff ;  /* 0x380fffff00057882 */ /* 0x000fe20000000000 */
[----:B--2---:R-:W0:Y:S01]  /*1610*/  F2F.F32.F64 R22, R4 ;  /* 0x0000000400167310 */ /* 0x004e220000301000 */
[----:B------:R-:W-:Y:S02]  /*1620*/  DSETP.GEU.AND P0, PT, |R4|, UR4, PT ;  /* 0x0000000404007e2a */ /* 0x000fe4000bf0e200 */
[----:B------:R-:W-:-:S05]  /*1630*/  DSETP.GEU.AND P1, PT, |R6|, UR4, PT ;  /* 0x0000000406007e2a */ /* 0x000fca000bf2e200 */
[----:B------:R-:W2:Y:S07]  /*1640*/  F2F.F32.F64 R23, R6 ;  /* 0x0000000600177310 */ /* 0x000eae0000301000 */
[----:B0-----:R-:W-:Y:S02]  /*1650*/  @!P0 FMUL R22, R22, 1.175494350822287508e-38 ;  /* 0x0080000016168820 */ /* 0x001fe40000400000 */
[----:B--2---:R-:W-:Y:S01]  /*1660*/  @!P1 FMUL R23, R23, 1.175494350822287508e-38 ;  /* 0x0080000017179820 */ /* 0x004fe20000400000 */
[----:B------:R-:W-:Y:S06]  /*1670*/  BRA `(.L_x_4633) ;  /* 0x0000000800487947 */ /* 0x000fec0003800000 */
.L_x_4641:
        /* <DEDUP_REMOVED lines=26> */
.L_x_4644:
        /* <DEDUP_REMOVED lines=14> */
.L_x_4643:
[----:B------:R-:W2:Y:S01]  /*1900*/  LDG.E.U16 R4, desc[UR36][R4.64] ;  /* 0x0000002404047981 */ /* 0x000ea2000c1e1500 */
[----:B------:R-:W-:Y:S02]  /*1910*/  IMAD.MOV.U32 R23, RZ, RZ, RZ ;  /* 0x000000ffff177224 */ /* 0x000fe400078e00ff */
[----:B--2---:R-:W-:Y:S01]  /*1920*/  IMAD.U32 R22, R4, 0x10000, RZ ;  /* 0x0001000004167824 */ /* 0x004fe200078e00ff */
[----:B------:R-:W-:Y:S06]  /*1930*/  BRA `(.L_x_4633) ;  /* 0x0000000400987947 */ /* 0x000fec0003800000 */
.L_x_4640:
        /* <DEDUP_REMOVED lines=12> */
.L_x_4647:
        /* <DEDUP_REMOVED lines=20> */
.L_x_4649:
[----:B------:R-:W-:Y:S05]  /*1b40*/  BSYNC.RECONVERGENT B0 ;  /* 0x0000000000007941 */ /* 0x000fea0003800200 */
.L_x_4648:
[----:B------:R-:W-:Y:S01]  /*1b50*/  IMAD.SHL.U32 R0, R0, 0x100000, RZ ;  /* 0x0010000000007824 */ /* 0x000fe200078e00ff */
[----:B------:R-:W-:-:S04]  /*1b60*/  LEA R3, R3, 0x3b800000, 0x17 ;  /* 0x3b80000003037811 */ /* 0x000fc800078eb8ff */
[----:B------:R-:W-:Y:S01]  /*1b70*/  LOP3.LUT R22, R3, R0, R7, 0xfe, !PT ;  /* 0x0000000003167212 */ /* 0x000fe200078efe07 */
[----:B------:R-:W-:Y:S06]  /*1b80*/  BRA `(.L_x_4633) ;  /* 0x0000000400047947 */ /* 0x000fec0003800000 */
.L_x_4646:
        /* <DEDUP_REMOVED lines=20> */
.L_x_4651:
[----:B------:R-:W-:Y:S05]  /*1cd0*/  BSYNC.RECONVERGENT B0 ;  /* 0x0000000000007941 */ /* 0x000fea0003800200 */
.L_x_4650:
[----:B------:R-:W-:Y:S01]  /*1ce0*/  IMAD.SHL.U32 R0, R0, 0x200000, RZ ;  /* 0x0020000000007824 */ /* 0x000fe200078e00ff */
[----:B------:R-:W-:-:S04]  /*1cf0*/  LEA R3, R3, 0x37800000, 0x17 ;  /* 0x3780000003037811 */ /* 0x000fc800078eb8ff */
[----:B------:R-:W-:Y:S01]  /*1d00*/  LOP3.LUT R22, R3, R0, R7, 0xfe, !PT ;  /* 0x0000000003167212 */ /* 0x000fe200078efe07 */
[----:B------:R-:W-:Y:S06]  /*1d10*/  BRA `(.L_x_4633) ;  /* 0x0000000000a07947 */ /* 0x000fec0003800000 */
.L_x_4645:
[----:B------:R-:W-:-:S09]  /*1d20*/  UISETP.NE.AND UP0, UPT, UR4, 0x1c, UPT ;  /* 0x0000001c0400788c */ /* 0x000fd2000bf05270 */
[----:B------:R-:W-:Y:S05]  /*1d30*/  BRA.U !UP0, `(.L_x_4652) ;  /* 0x00000001088c7547 */ /* 0x000fea000b800000 */
[----:B------:R-:W-:-:S09]  /*1d40*/  UISETP.NE.AND UP0, UPT, UR4, 0x1d, UPT ;  /* 0x0000001d0400788c */ /* 0x000fd2000bf05270 */
[----:B------:R-:W-:Y:S05]  /*1d50*/  BRA.U !UP0, `(.L_x_4653) ;  /* 0x0000000108747547 */ /* 0x000fea000b800000 */
[----:B------:R-:W-:-:S09]  /*1d60*/  UISETP.NE.AND UP0, UPT, UR4, 0x2c, UPT ;  /* 0x0000002c0400788c */ /* 0x000fd2000bf05270 */
[----:B------:R-:W-:Y:S05]  /*1d70*/  BRA.U !UP0, `(.L_x_4654) ;  /* 0x0000000108487547 */ /* 0x000fea000b800000 */
.L_x_4632:
[----:B------:R-:W-:Y:S01]  /*1d80*/  MOV R0, 0x0 ;  /* 0x0000000000007802 */ /* 0x000fe20000000f00 */
[----:B------:R-:W0:Y:S01]  /*1d90*/  LDCU.64 UR4, c[0x4][0x148] ;  /* 0x01002900ff0477ac */ /* 0x000e220008000a00 */
[----:B------:R-:W-:Y:S02]  /*1da0*/  IMAD.MOV.U32 R8, RZ, RZ, 0x4e ;  /* 0x0000004eff087424 */ /* 0x000fe400078e00ff */
[----:B------:R2:W4:Y:S01]  /*1db0*/  LDC.64 R14, c[0x4][R0] ;  /* 0x01000000000e7b82 */ /* 0x0005220000000a00 */
[----:B------:R-:W1:Y:S01]  /*1dc0*/  LDCU.64 UR6, c[0x4][0x150] ;  /* 0x01002a00ff0677ac */ /* 0x000e620008000a00 */
[----:B------:R-:W-:Y:S02]  /*1dd0*/  IMAD.MOV.U32 R12, RZ, RZ, 0x1 ;  /* 0x00000001ff0c7424 */ /* 0x000fe400078e00ff */
[----:B------:R-:W-:Y:S01]  /*1de0*/  IMAD.MOV.U32 R13, RZ, RZ, RZ ;  /* 0x000000ffff0d7224 */ /* 0x000fe200078e00ff */
[----:B------:R-:W3:Y:S01]  /*1df0*/  LDCU.64 UR8, c[0x4][0x8] ;  /* 0x01000100ff0877ac */ /* 0x000ee20008000a00 */
[----:B0-----:R-:W-:-:S02]  /*1e00*/  IMAD.U32 R4, RZ, RZ, UR4 ;  /* 0x00000004ff047e24 */ /* 0x001fc4000f8e00ff */
[----:B------:R-:W-:Y:S02]  /*1e10*/  IMAD.U32 R5, RZ, RZ, UR5 ;  /* 0x00000005ff057e24 */ /* 0x000fe4000f8e00ff */
[----:B-1----:R-:W-:Y:S02]  /*1e20*/  IMAD.U32 R6, RZ, RZ, UR6 ;  /* 0x00000006ff067e24 */ /* 0x002fe4000f8e00ff */
[----:B------:R-:W-:Y:S02]  /*1e30*/  IMAD.U32 R7, RZ, RZ, UR7 ;  /* 0x00000007ff077e24 */ /* 0x000fe4000f8e00ff */
[----:B---3--:R-:W-:Y:S02]  /*1e40*/  IMAD.U32 R10, RZ, RZ, UR8 ;  /* 0x00000008ff0a7e24 */ /* 0x008fe4000f8e00ff */
[----:B--2---:R-:W-:-:S07]  /*1e50*/  IMAD.U32 R11, RZ, RZ, UR9 ;  /* 0x00000009ff0b7e24 */ /* 0x004fce000f8e00ff */
[----:B------:R-:W-:-:S07]  /*1e60*/  LEPC R20, `(.L_x_4655) ;  /* 0x000000001014794e */ /* 0x000fce0000000000 */
[----:B----45:R-:W-:Y:S05]  /*1e70*/  CALL.ABS.NOINC R14 ;  /* 0x000000000e007343 */ /* 0x030fea0003c00000 */
.L_x_4655:
[----:B------:R-:W-:Y:S01]  /*1e80*/  CS2R R22, SRZ ;  /* 0x0000000000167805 */ /* 0x000fe2000001ff00 */
[----:B------:R-:W-:Y:S06]  /*1e90*/  BRA `(.L_x_4633) ;  /* 0x0000000000407947 */ /* 0x000fec0003800000 */
.L_x_4654:
        /* <DEDUP_REMOVED lines=9> */
.L_x_4653:
[----:B------:R-:W2:Y:S01]  /*1f30*/  LDG.E.64 R4, desc[UR36][R4.64] ;  /* 0x0000002404047981 */ /* 0x000ea2000c1e1b00 */
[----:B------:R-:W-:Y:S01]  /*1f40*/  IMAD.MOV.U32 R23, RZ, RZ, RZ ;  /* 0x000000ffff177224 */ /* 0x000fe200078e00ff */
[----:B--2---:R0:W2:Y:S01]  /*1f50*/  I2F.U64 R22, R4 ;  /* 0x0000000400167312 */ /* 0x0040a20000301000 */
[----:B------:R-:W-:Y:S05]  /*1f60*/  BRA `(.L_x_4633) ;  /* 0x00000000000c7947 */ /* 0x000fea0003800000 */
.L_x_4652:
[----:B------:R-:W2:Y:S01]  /*1f70*/  LDG.E R4, desc[UR36][R4.64] ;  /* 0x0000002404047981 */ /* 0x000ea2000c1e1900 */
[----:B------:R-:W-:Y:S01]  /*1f80*/  IMAD.MOV.U32 R23, RZ, RZ, RZ ;  /* 0x000000ffff177224 */ /* 0x000fe200078e00ff */
[----:B--2---:R-:W-:-:S07]  /*1f90*/  I2FP.F32.U32 R22, R4 ;  /* 0x0000000400167245 */ /* 0x004fce0000201000 */
.L_x_4633:
[----:B------:R-:W-:Y:S05]  /*1fa0*/  BSYNC.RECONVERGENT B6 ;  /* 0x0000000000067941 */ /* 0x000fea0003800200 */
.L_x_4627:
[----:B------:R-:W-:-:S07]  /*1fb0*/  VIADD R37, R35, 0x80 ;  /* 0x0000008023257836 */ /* 0x000fce0000000000 */
.L_x_4597:
[----:B------:R-:W-:Y:S05]  /*1fc0*/  BSYNC.RECONVERGENT B7 ;  /* 0x0000000000077941 */ /* 0x000fea0003800200 */
.L_x_4596:
[----:B------:R-:W-:Y:S01]  /*1fd0*/  ISETP.GE.AND P0, PT, R37, R34, PT ;  /* 0x000000222500720c */ /* 0x000fe20003f06270 */
[----:B------:R-:W-:Y:S01]  /*1fe0*/  BSSY.RECONVERGENT B7, `(.L_x_4656) ;  /* 0x00001f2000077945 */ /* 0x000fe20003800200 */
[----:B------:R-:W-:Y:S02]  /*1ff0*/  CS2R R24, SRZ ;  /* 0x0000000000187805 */ /* 0x000fe4000001ff00 */
[----:B------:R-:W-:-:S09]  /*2000*/  CS2R R26, SRZ ;  /* 0x00000000001a7805 */ /* 0x000fd2000001ff00 */
[----:B------:R-:W-:Y:S05]  /*2010*/  @P0 BRA `(.L_x_4657) ;  /* 0x0000001c00b80947 */ /* 0x000fea0003800000 */
[----:B0---4-:R-:W0:Y:S01]  /*2020*/  LDC.64 R4, c[0x0][0x390] ;  /* 0x0000e400ff047b82 */ /* 0x011e220000000a00 */
[----:B------:R-:W4:Y:S01]  /*2030*/  LDCU UR5, c[0x0][0x3a8] ;  /* 0x00007500ff0577ac */ /* 0x000f220008000800 */
[----:B------:R-:W-:Y:S01]  /*2040*/  IMAD R16, R2, 0x200, R37 ;  /* 0x0000020002107824 */ /* 0x000fe200078e0225 */
[----:B------:R-:W-:Y:S01]  /*2050*/  BSSY.RECONVERGENT B6, `(.L_x_4658) ;  /* 0x00000f3000067945 */ /* 0x000fe20003800200 */
[----:B------:R-:W-:-:S04]  /*2060*/  UPRMT UR4, UR38, 0x9910, URZ ;  /* 0x0000991026047896 */ /* 0x000fc800080000ff */
[----:B------:R-:W-:Y:S01]  /*2070*/  UISETP.GT.AND UP0, UPT, UR4, 0x9, UPT ;  /* 0x000000090400788c */ /* 0x000fe2000bf04270 */
[----:B----4-:R-:W-:-:S05]  /*2080*/  IMAD R3, R16, UR5, RZ ;  /* 0x0000000510037c24 */ /* 0x010fca000f8e02ff */
        /* <DEDUP_REMOVED lines=11> */
[----:B------:R-:W4:Y:S01]  /*2140*/  LDG.E.S8 R4, desc[UR36][R4.64] ;  /* 0x0000002404047981 */ /* 0x000f22000c1e1300 */
[----:B------:R-:W-:Y:S01]  /*2150*/  IMAD.MOV.U32 R25, RZ, RZ, RZ ;  /* 0x000000ffff197224 */ /* 0x000fe200078e00ff */
[----:B----4-:R0:W4:Y:S01]  /*2160*/  I2F.S16 R24, R4 ;  /* 0x0000000400187306 */ /* 0x0101220000101400 */
[----:B------:R-:W-:Y:S05]  /*2170*/  BRA `(.L_x_4664) ;  /* 0x0000000c00807947 */ /* 0x000fea0003800000 */
.L_x_4662:
[----:B------:R-:W4:Y:S01]  /*2180*/  LDG.E.U8 R4, desc[UR36][R4.64] ;  /* 0x0000002404047981 */ /* 0x000f22000c1e1100 */
[----:B------:R-:W-:Y:S01]  /*2190*/  IMAD.MOV.U32 R25, RZ, RZ, RZ ;  /* 0x000000ffff197224 */ /* 0x000fe200078e00ff */
[----:B----4-:R-:W-:Y:S01]  /*21a0*/  I2FP.F32.U32 R24, R4 ;  /* 0x0000000400187245 */ /* 0x010fe20000201000 */
[----:B------:R-:W-:Y:S06]  /*21b0*/  BRA `(.L_x_4664) ;  /* 0x0000000c00707947 */ /* 0x000fec0003800000 */
.L_x_4661:
[----:B------:R-:W-:-:S09]  /*21c0*/  UISETP.NE.AND UP0, UPT, UR4, 0x2, UPT ;  /* 0x000000020400788c */ /* 0x000fd2000bf05270 */
[----:B------:R-:W-:Y:S05]  /*21d0*/  BRA.U !UP0, `(.L_x_4665) ;  /* 0x0000000108307547 */ /* 0x000fea000b800000 */
[----:B------:R-:W-:-:S09]  /*21e0*/  UISETP.NE.AND UP0, UPT, UR4, 0x3, UPT ;  /* 0x000000030400788c */ /* 0x000fd2000bf05270 */
[----:B------:R-:W-:Y:S05]  /*21f0*/  BRA.U !UP0, `(.L_x_4666) ;  /* 0x0000000108187547 */ /* 0x000fea000b800000 */
[----:B------:R-:W-:-:S09]  /*2200*/  UISETP.NE.AND UP0, UPT, UR4, 0x4, UPT ;  /* 0x000000040400788c */ /* 0x000fd2000bf05270 */
[----:B------:R-:W-:Y:S05]  /*2210*/  BRA.U UP0, `(.L_x_4663) ;  /* 0x0000000900f47547 */ /* 0x000fea000b800000 */
[----:B------:R-:W4:Y:S01]  /*2220*/  LDG.E.64 R4, desc[UR36][R4.64] ;  /* 0x0000002404047981 */ /* 0x000f22000c1e1b00 */
[----:B------:R-:W-:Y:S01]  /*2230*/  IMAD.MOV.U32 R25, RZ, RZ, RZ ;  /* 0x000000ffff197224 */ /* 0x000fe200078e00ff */
[----:B----4-:R0:W4:Y:S01]  /*2240*/  I2F.S64 R24, R4 ;  /* 0x0000000400187312 */ /* 0x0101220000301400 */
[----:B------:R-:W-:Y:S05]  /*2250*/  BRA `(.L_x_4664) ;  /* 0x0000000c00487947 */ /* 0x000fea0003800000 */
.L_x_4666:
[----:B------:R-:W4:Y:S01]  /*2260*/  LDG.E R4, desc[UR36][R4.64] ;  /* 0x0000002404047981 */ /* 0x000f22000c1e1900 */
[----:B------:R-:W-:Y:S01]  /*2270*/  IMAD.MOV.U32 R25, RZ, RZ, RZ ;  /* 0x000000ffff197224 */ /* 0x000fe200078e00ff */
[----:B----4-:R-:W-:Y:S01]  /*2280*/  I2FP.F32.S32 R24, R4 ;  /* 0x0000000400187245 */ /* 0x010fe20000201400 */
[----:B------:R-:W-:Y:S06]  /*2290*/  BRA `(.L_x_4664) ;  /* 0x0000000c00387947 */ /* 0x000fec0003800000 */
.L_x_4665:
[----:B------:R-:W4:Y:S01]  /*22a0*/  LDG.E.U16 R4, desc[UR36][R4.64] ;  /* 0x0000002404047981 */ /* 0x000f22000c1e1500 */
[----:B------:R-:W-:Y:S01]  /*22b0*/  IMAD.MOV.U32 R25, RZ, RZ, RZ ;  /* 0x000000ffff197224 */ /* 0x000fe200078e00ff */
[----:B----4-:R0:W4:Y:S01]  /*22c0*/  I2F.S16 R24, R4 ;  /* 0x0000000400187306 */ /* 0x0101220000101400 */
[----:B------:R-:W-:Y:S05]  /*22d0*/  BRA `(.L_x_4664) ;  /* 0x0000000c00287947 */ /* 0x000fea0003800000 */
.L_x_4660:
        /* <DEDUP_REMOVED lines=9> */
.L_x_4668:
[----:B------:R-:W4:Y:S01]  /*2370*/  LDG.E.U16 R4, desc[UR36][R4.64] ;  /* 0x0000002404047981 */ /* 0x000f22000c1e1500 */
[----:B------:R-:W-:Y:S02]  /*2380*/  IMAD.MOV.U32 R25, RZ, RZ, RZ ;  /* 0x000000ffff197224 */ /* 0x000fe400078e00ff */
[----:B----4-:R-:W-:Y:S01]  /*2390*/  HADD2.F32 R24, -RZ, R4.H0_H0 ;  /* 0x20000004ff187230 */ /* 0x010fe20000004100 */
[----:B------:R-:W-:Y:S06]  /*23a0*/  BRA `(.L_x_4664) ;  /* 0x0000000800f47947 */ /* 0x000fec0003800000 */
.L_x_4667:
        /* <DEDUP_REMOVED lines=8> */
.L_x_4670:
[----:B------:R-:W4:Y:S02]  /*2430*/  LDG.E R4, desc[UR36][R4.64] ;  /* 0x0000002404047981 */ /* 0x000f24000c1e1900 */
[--C-:B----4-:R-:W-:Y:S02]  /*2440*/  HADD2.F32 R24, -RZ, R4.reuse.H0_H0 ;  /* 0x20000004ff187230 */ /* 0x110fe40000004100 */
[----:B------:R-:W-:Y:S01]  /*2450*/  HADD2.F32 R25, -RZ, R4.H1_H1 ;  /* 0x30000004ff197230 */ /* 0x000fe20000004100 */
[----:B------:R-:W-:Y:S06]  /*2460*/  BRA `(.L_x_4664) ;  /* 0x0000000800c47947 */ /* 0x000fec0003800000 */
.L_x_4669:
[----:B------:R-:W4:Y:S01]  /*2470*/  LDG.E.64 R4, desc[UR36][R4.64] ;  /* 0x0000002404047981 */ /* 0x000f22000c1e1b00 */
[----:B------:R-:W-:Y:S01]  /*2480*/  UMOV UR4, 0xf0000000 ;  /* 0xf000000000047882 */ /* 0x000fe20000000000 */
[----:B------:R-:W-:Y:S01]  /*2490*/  UMOV UR5, 0x380fffff ;  /* 0x380fffff00057882 */ /* 0x000fe20000000000 */
[----:B------:R-:W-:Y:S01]  /*24a0*/  IMAD.MOV.U32 R25, RZ, RZ, RZ ;  /* 0x000000ffff197224 */ /* 0x000fe200078e00ff */
[----:B----4-:R-:W0:Y:S01]  /*24b0*/  F2F.F32.F64 R24, R4 ;  /* 0x0000000400187310 */ /* 0x010e220000301000 */
[----:B------:R-:W-:-:S14]  /*24c0*/  DSETP.GEU.AND P0, PT, |R4|, UR4, PT ;  /* 0x0000000404007e2a */ /* 0x000fdc000bf0e200 */
[----:B0-----:R-:W-:Y:S01]  /*24d0*/  @!P0 FMUL R24, R24, 1.175494350822287508e-38 ;  /* 0x0080000018188820 */ /* 0x001fe20000400000 */
[----:B------:R-:W-:Y:S06]  /*24e0*/  BRA `(.L_x_4664) ;  /* 0x0000000800a47947 */ /* 0x000fec0003800000 */
.L_x_4659:
        /* <DEDUP_REMOVED lines=8> */
[----:B------:R-:W4:Y:S01]  /*2570*/  LDG.E.U8 R4, desc[UR36][R4.64] ;  /* 0x0000002404047981 */ /* 0x000f22000c1e1100 */
[----:B------:R-:W-:Y:S01]  /*2580*/  IMAD.MOV.U32 R25, RZ, RZ, RZ ;  /* 0x000000ffff197224 */ /* 0x000fe200078e00ff */
[----:B----4-:R-:W-:-:S04]  /*2590*/  ISETP.NE.AND P0, PT, R4, RZ, PT ;  /* 0x000000ff0400720c */ /* 0x010fc80003f05270 */
[----:B------:R-:W-:Y:S01]  /*25a0*/  FSEL R24, RZ, 1, !P0 ;  /* 0x3f800000ff187808 */ /* 0x000fe20004000000 */
[----:B------:R-:W-:Y:S08]  /*25b0*/  BRA `(.L_x_4664) ;  /* 0x0000000800707947 */ /* 0x000ff00003800000 */
.L_x_4673:
[----:B------:R-:W4:Y:S01]  /*25c0*/  LDG.E.128 R4, desc[UR36][R4.64] ;  /* 0x0000002404047981 */ /* 0x000f22000c1e1d00 */
[----:B------:R-:W-:Y:S01]  /*25d0*/  UMOV UR4, 0xf0000000 ;  /* 0xf000000000047882 */ /* 0x000fe20000000000 */
[----:B------:R-:W-:Y:S01]  /*25e0*/  UMOV UR5, 0x380fffff ;  /* 0x380fffff00057882 */ /* 0x000fe20000000000 */
[----:B----4-:R-:W0:Y:S01]  /*25f0*/  F2F.F32.F64 R24, R4 ;  /* 0x0000000400187310 */ /* 0x010e220000301000 */
[----:B------:R-:W-:Y:S02]  /*2600*/  DSETP.GEU.AND P0, PT, |R4|, UR4, PT ;  /* 0x0000000404007e2a */ /* 0x000fe4000bf0e200 */
[----:B------:R-:W-:-:S05]  /*2610*/  DSETP.GEU.AND P1, PT, |R6|, UR4, PT ;  /* 0x0000000406007e2a */ /* 0x000fca000bf2e200 */
[----:B------:R-:W4:Y:S07]  /*2620*/  F2F.F32.F64 R25, R6 ;  /* 0x0000000600197310 */ /* 0x000f2e0000301000 */
[----:B0-----:R-:W-:Y:S02]  /*2630*/  @!P0 FMUL R24, R24, 1.175494350822287508e-38 ;  /* 0x0080000018188820 */ /* 0x001fe40000400000 */
[----:B----4-:R-:W-:Y:S01]  /*2640*/  @!P1 FMUL R25, R25, 1.175494350822287508e-38 ;  /* 0x0080000019199820 */ /* 0x010fe20000400000 */
[----:B------:R-:W-:Y:S06]  /*2650*/  BRA `(.L_x_4664) ;  /* 0x0000000800487947 */ /* 0x000fec0003800000 */
.L_x_4672:
[----:B------:R-:W-:-:S09]  /*2660*/  UISETP.NE.AND UP0, UPT, UR4, 0xf, UPT ;  /* 0x0000000f0400788c */ /* 0x000fd2000bf05270 */
[----:B------:R-:W-:Y:S05]  /*2670*/  BRA.U !UP0, `(.L_x_4674) ;  /* 0x0000000108987547 */ /* 0x000fea000b800000 */
[----:B------:R-:W-:-:S09]  /*2680*/  UISETP.NE.AND UP0, UPT, UR4, 0x17, UPT ;  /* 0x000000170400788c */ /* 0x000fd2000bf05270 */
[----:B------:R-:W-:Y:S05]  /*2690*/  BRA.U !UP0, `(.L_x_4675) ;  /* 0x0000000108587547 */ /* 0x000fea000b800000 */
[----:B------:R-:W-:-:S09]  /*26a0*/  UISETP.NE.AND UP0, UPT, UR4, 0x18, UPT ;  /* 0x000000180400788c */ /* 0x000fd2000bf05270 */
[----:B------:R-:W-:Y:S05]  /*26b0*/  BRA.U UP0, `(.L_x_4663) ;  /* 0x0000000500cc7547 */ /* 0x000fea000b800000 */
[----:B------:R-:W4:Y:S01]  /*26c0*/  LDG.E.U8 R24, desc[UR36][R4.64] ;  /* 0x0000002404187981 */ /* 0x000f22000c1e1100 */
[----:B------:R-:W-:Y:S02]  /*26d0*/  IMAD.MOV.U32 R6, RZ, RZ, 0x1f ;  /* 0x0000001fff067424 */ /* 0x000fe400078e00ff */
[----:B------:R-:W-:Y:S02]  /*26e0*/  IMAD.MOV.U32 R25, RZ, RZ, RZ ;  /* 0x000000ffff197224 */ /* 0x000fe400078e00ff */
[----:B----4-:R-:W-:-:S05]  /*26f0*/  IMAD.SHL.U32 R24, R24, 0x1000000, RZ ;  /* 0x0100000018187824 */ /* 0x010fca00078e00ff */
        /* <DEDUP_REMOVED lines=16> */
.L_x_4675:
[----:B------:R-:W4:Y:S01]  /*2800*/  LDG.E.U8 R4, desc[UR36][R4.64] ;  /* 0x0000002404047981 */ /* 0x000f22000c1e1100 */
[----:B------:R-:W-:Y:S02]  /*2810*/  IMAD.MOV.U32 R25, RZ, RZ, RZ ;  /* 0x000000ffff197224 */ /* 0x000fe400078e00ff */
[C---:B----4-:R-:W-:Y:S02]  /*2820*/  IMAD.SHL.U32 R0, R4.reuse, 0x2000000, RZ ;  /* 0x0200000004007824 */ /* 0x050fe400078e00ff */
        /* <DEDUP_REMOVED lines=9> */
[----:B------:R-:W-:Y:S01]  /*28c0*/  LOP3.LUT R24, R0, 0x80000000, R3, 0xf8, !PT ;  /* 0x8000000000187812 */ /* 0x000fe200078ef803 */
[----:B------:R-:W-:Y:S06]  /*28d0*/  BRA `(.L_x_4664) ;  /* 0x0000000400a87947 */ /* 0x000fec0003800000 */
.L_x_4674:
[----:B------:R-:W4:Y:S01]  /*28e0*/  LDG.E.U16 R4, desc[UR36][R4.64] ;  /* 0x0000002404047981 */ /* 0x000f22000c1e1500 */
[----:B------:R-:W-:Y:S02]  /*28f0*/  IMAD.MOV.U32 R25, RZ, RZ, RZ ;  /* 0x000000ffff197224 */ /* 0x000fe400078e00ff */
[----:B----4-:R-:W-:Y:S01]  /*2900*/  IMAD.U32 R24, R4, 0x10000, RZ ;  /* 0x0001000004187824 */ /* 0x010fe200078e00ff */
[----:B------:R-:W-:Y:S06]  /*2910*/  BRA `(.L_x_4664) ;  /* 0x0000000400987947 */ /* 0x000fec0003800000 */
.L_x_4671:
        /* <DEDUP_REMOVED lines=8> */
[----:B------:R-:W4:Y:S01]  /*29a0*/  LDG.E.U16 R4, desc[UR36][R4.64] ;  /* 0x0000002404047981 */ /* 0x000f22000c1e1500 */
[----:B------:R-:W-:Y:S01]  /*29b0*/  IMAD.MOV.U32 R25, RZ, RZ, RZ ;  /* 0x000000ffff197224 */ /* 0x000fe200078e00ff */
[----:B----4-:R-:W-:Y:S01]  /*29c0*/  I2FP.F32.U32 R24, R4 ;  /* 0x0000000400187245 */ /* 0x010fe20000201000 */
[----:B------:R-:W-:Y:S06]  /*29d0*/  BRA `(.L_x_4664) ;  /* 0x0000000400687947 */ /* 0x000fec0003800000 */
.L_x_4678:
[----:B------:R-:W4:Y:S01]  /*29e0*/  LDG.E.U8 R4, desc[UR36][R4.64] ;  /* 0x0000002404047981 */ /* 0x000f22000c1e1100 */
[----:B------:R-:W-:Y:S02]  /*29f0*/  CS2R R24, SRZ ;  /* 0x0000000000187805 */ /* 0x000fe4000001ff00 */
[----:B----4-:R-:W-:-:S13]  /*2a00*/  ISETP.NE.AND P0, PT, R4, RZ, PT ;  /* 0x000000ff0400720c */ /* 0x010fda0003f05270 */
        /* <DEDUP_REMOVED lines=17> */
.L_x_4680:
[----:B------:R-:W-:Y:S05]  /*2b20*/  BSYNC.RECONVERGENT B0 ;  /* 0x0000000000007941 */ /* 0x000fea0003800200 */
.L_x_4679:
[----:B------:R-:W-:Y:S01]  /*2b30*/  IMAD.SHL.U32 R0, R0, 0x100000, RZ ;  /* 0x0010000000007824 */ /* 0x000fe200078e00ff */
[----:B------:R-:W-:-:S04]  /*2b40*/  LEA R3, R3, 0x3b800000, 0x17 ;  /* 0x3b80000003037811 */ /* 0x000fc800078eb8ff */
[----:B------:R-:W-:Y:S01]  /*2b50*/  LOP3.LUT R24, R3, R0, R7, 0xfe, !PT ;  /* 0x0000000003187212 */ /* 0x000fe200078efe07 */
[----:B------:R-:W-:Y:S06]  /*2b60*/  BRA `(.L_x_4664) ;  /* 0x0000000400047947 */ /* 0x000fec0003800000 */
.L_x_4677:
        /* <DEDUP_REMOVED lines=20> */
.L_x_4682:
[----:B------:R-:W-:Y:S05]  /*2cb0*/  BSYNC.RECONVERGENT B0 ;  /* 0x0000000000007941 */ /* 0x000fea0003800200 */
.L_x_4681:
[----:B------:R-:W-:Y:S01]  /*2cc0*/  IMAD.SHL.U32 R0, R0, 0x200000, RZ ;  /* 0x0020000000007824 */ /* 0x000fe200078e00ff */
[----:B------:R-:W-:-:S04]  /*2cd0*/  LEA R3, R3, 0x37800000, 0x17 ;  /* 0x3780000003037811 */ /* 0x000fc800078eb8ff */
[----:B------:R-:W-:Y:S01]  /*2ce0*/  LOP3.LUT R24, R3, R0, R7, 0xfe, !PT ;  /* 0x0000000003187212 */ /* 0x000fe200078efe07 */
[----:B------:R-:W-:Y:S06]  /*2cf0*/  BRA `(.L_x_4664) ;  /* 0x0000000000a07947 */ /* 0x000fec0003800000 */
.L_x_4676:
[----:B------:R-:W-:-:S09]  /*2d00*/  UISETP.NE.AND UP0, UPT, UR4, 0x1c, UPT ;  /* 0x0000001c0400788c */ /* 0x000fd2000bf05270 */
[----:B------:R-:W-:Y:S05]  /*2d10*/  BRA.U !UP0, `(.L_x_4683) ;  /* 0x00000001088c7547 */ /* 0x000fea000b800000 */
[----:B------:R-:W-:-:S09]  /*2d20*/  UISETP.NE.AND UP0, UPT, UR4, 0x1d, UPT ;  /* 0x0000001d0400788c */ /* 0x000fd2000bf05270 */
[----:B------:R-:W-:Y:S05]  /*2d30*/  BRA.U !UP0, `(.L_x_4684) ;  /* 0x0000000108747547 */ /* 0x000fea000b800000 */
[----:B------:R-:W-:-:S09]  /*2d40*/  UISETP.NE.AND UP0, UPT, UR4, 0x2c, UPT ;  /* 0x0000002c0400788c */ /* 0x000fd2000bf05270 */
[----:B------:R-:W-:Y:S05]  /*2d50*/  BRA.U UP0, `(.L_x_4663) ;  /* 0x0000000100247547 */ /* 0x000fea000b800000 */
[----:B------:R-:W4:Y:S01]  /*2d60*/  LDG.E.U8 R4, desc[UR36][R4.64] ;  /* 0x0000002404047981 */ /* 0x000f22000c1e1100 */
[----:B------:R-:W-:Y:S02]  /*2d70*/  IMAD.MOV.U32 R25, RZ, RZ, RZ ;  /* 0x000000ffff197224 */ /* 0x000fe400078e00ff */
[----:B------:R-:W-:Y:S01]  /*2d80*/  IMAD.MOV.U32 R24, RZ, RZ, 0x400000 ;  /* 0x00400000ff187424 */ /* 0x000fe200078e00ff */
[----:B----4-:R-:W-:-:S13]  /*2d90*/  ISETP.NE.AND P0, PT, R4, RZ, PT ;  /* 0x000000ff0400720c */ /* 0x010fda0003f05270 */
[----:B------:R-:W-:Y:S05]  /*2da0*/  @!P0 BRA `(.L_x_4664) ;  /* 0x0000000000748947 */ /* 0x000fea0003800000 */
[----:B------:R-:W-:-:S13]  /*2db0*/  ISETP.NE.AND P0, PT, R4, 0xff, PT ;  /* 0x000000ff0400780c */ /* 0x000fda0003f05270 */
[----:B------:R-:W-:Y:S02]  /*2dc0*/  @!P0 IMAD.MOV.U32 R24, RZ, RZ, 0x7f800001 ;  /* 0x7f800001ff188424 */ /* 0x000fe400078e00ff */
[----:B------:R-:W-:Y:S01]  /*2dd0*/  @P0 IMAD.SHL.U32 R24, R4, 0x800000, RZ ;  /* 0x0080000004180824 */ /* 0x000fe200078e00ff */
[----:B------:R-:W-:Y:S06]  /*2de0*/  BRA `(.L_x_4664) ;  /* 0x0000000000647947 */ /* 0x000fec0003800000 */
.L_x_4663:
[----:B------:R-:W-:Y:S01]  /*2df0*/  MOV R14, 0x0 ;  /* 0x00000000000e7802 */ /* 0x000fe20000000f00 */
[----:B------:R-:W0:Y:S01]  /*2e00*/  LDCU.64 UR4, c[0x4][0x148] ;  /* 0x01002900ff0477ac */ /* 0x000e220008000a00 */
[----:B------:R-:W-:Y:S02]  /*2e10*/  IMAD.MOV.U32 R8, RZ, RZ, 0x4e ;  /* 0x0000004eff087424 */ /* 0x000fe400078e00ff */
[----:B------:R-:W-:Y:S01]  /*2e20*/  IMAD.MOV.U32 R12, RZ, RZ, 0x1 ;  /* 0x00000001ff0c7424 */ /* 0x000fe200078e00ff */
[----:B------:R-:W4:Y:S01]  /*2e30*/  LDCU.64 UR6, c[0x4][0x150] ;  /* 0x01002a00ff0677ac */ /* 0x000f220008000a00 */
[----:B------:R-:W1:Y:S01]  /*2e40*/  LDC.64 R14, c[0x4][R14] ;  /* 0x010000000e0e7b82 */ /* 0x000e620000000a00 */
[----:B------:R-:W-:Y:S01]  /*2e50*/  IMAD.MOV.U32 R13, RZ, RZ, RZ ;  /* 0x000000ffff0d7224 */ /* 0x000fe200078e00ff */
[----:B------:R-:W2:Y:S01]  /*2e60*/  LDCU.64 UR8, c[0x4][0x8] ;  /* 0x01000100ff0877ac */ /* 0x000ea20008000a00 */
[----:B0-----:R-:W-:Y:S02]  /*2e70*/  IMAD.U32 R4, RZ, RZ, UR4 ;  /* 0x00000004ff047e24 */ /* 0x001fe4000f8e00ff */
[----:B------:R-:W-:-:S02]  /*2e80*/  IMAD.U32 R5, RZ, RZ, UR5 ;  /* 0x00000005ff057e24 */ /* 0x000fc4000f8e00ff */
[----:B----4-:R-:W-:Y:S02]  /*2e90*/  IMAD.U32 R6, RZ, RZ, UR6 ;  /* 0x00000006ff067e24 */ /* 0x010fe4000f8e00ff */
[----:B------:R-:W-:Y:S02]  /*2ea0*/  IMAD.U32 R7, RZ, RZ, UR7 ;  /* 0x00000007ff077e24 */ /* 0x000fe4000f8e00ff */
[----:B--2---:R-:W-:Y:S02]  /*2eb0*/  IMAD.U32 R10, RZ, RZ, UR8 ;  /* 0x00000008ff0a7e24 */ /* 0x004fe4000f8e00ff */
[----:B------:R-:W-:-:S07]  /*2ec0*/  IMAD.U32 R11, RZ, RZ, UR9 ;  /* 0x00000009ff0b7e24 */ /* 0x000fce000f8e00ff */
[----:B------:R-:W-:-:S07]  /*2ed0*/  LEPC R20, `(.L_x_4685) ;  /* 0x000000001014794e */ /* 0x000fce0000000000 */
[----:B-1-3-5:R-:W-:Y:S05]  /*2ee0*/  CALL.ABS.NOINC R14 ;  /* 0x000000000e007343 */ /* 0x02afea0003c00000 */
.L_x_4685:
[----:B------:R-:W-:Y:S01]  /*2ef0*/  CS2R R24, SRZ ;  /* 0x0000000000187805 */ /* 0x000fe2000001ff00 */
[----:B------:R-:W-:Y:S06]  /*2f00*/  BRA `(.L_x_4664) ;  /* 0x00000000001c7947 */ /* 0x000fec0003800000 */
.L_x_4684:
[----:B------:R-:W4:Y:S01]  /*2f10*/  LDG.E.64 R4, desc[UR36][R4.64] ;  /* 0x0000002404047981 */ /* 0x000f22000c1e1b00 */
[----:B------:R-:W-:Y:S01]  /*2f20*/  IMAD.MOV.U32 R25, RZ, RZ, RZ ;  /* 0x000000ffff197224 */ /* 0x000fe200078e00ff */
[----:B----4-:R0:W4:Y:S01]  /*2f30*/  I2F.U64 R24, R4 ;  /* 0x0000000400187312 */ /* 0x0101220000301000 */
[----:B------:R-:W-:Y:S05]  /*2f40*/  BRA `(.L_x_4664) ;  /* 0x00000000000c7947 */ /* 0x000fea0003800000 */
.L_x_4683:
[----:B------:R-:W4:Y:S01]  /*2f50*/  LDG.E R4, desc[UR36][R4.64] ;  /* 0x0000002404047981 */ /* 0x000f22000c1e1900 */
[----:B------:R-:W-:Y:S01]  /*2f60*/  IMAD.MOV.U32 R25, RZ, RZ, RZ ;  /* 0x000000ffff197224 */ /* 0x000fe200078e00ff */
[----:B----4-:R-:W-:-:S07]  /*2f70*/  I2FP.F32.U32 R24, R4 ;  /* 0x0000000400187245 */ /* 0x010fce0000201000 */
.L_x_4664:
[----:B------:R-:W-:Y:S05]  /*2f80*/  BSYNC.RECONVERGENT B6 ;  /* 0x0000000000067941 */ /* 0x000fea0003800200 */
.L_x_4658:
[----:B0-----:R-:W0:Y:S01]  /*2f90*/  LDC.64 R4, c[0x0][0x398] ;  /* 0x0000e600ff047b82 */ /* 0x001e220000000a00 */
[----:B------:R-:W1:Y:S01]  /*2fa0*/  LDCU UR5, c[0x0][0x3ac] ;  /* 0x00007580ff0577ac */ /* 0x000e620008000800 */
        /* <DEDUP_REMOVED lines=19> */
.L_x_4690:
[----:B------:R-:W2:Y:S01]  /*30e0*/  LDG.E.U8 R4, desc[UR36][R4.64] ;  /* 0x0000002404047981 */ /* 0x000ea2000c1e1100 */
[----:B------:R-:W-:Y:S01]  /*30f0*/  IMAD.MOV.U32 R27, RZ, RZ, RZ ;  /* 0x000000ffff1b7224 */ /* 0x000fe200078e00ff */
[----:B--2---:R-:W-:Y:S01]  /*3100*/  I2FP.F32.U32 R26, R4 ;  /* 0x00000004001a7245 */ /* 0x004fe20000201000 */
[----:B------:R-:W-:Y:S06]  /*3110*/  BRA `(.L_x_4692) ;  /* 0x0000000c00707947 */ /* 0x000fec0003800000 */
.L_x_4689:
        /* <DEDUP_REMOVED lines=10> */
.L_x_4694:
[----:B------:R-:W2:Y:S01]  /*31c0*/  LDG.E R4, desc[UR36][R4.64] ;  /* 0x0000002404047981 */ /* 0x000ea2000c1e1900 */
[----:B------:R-:W-:Y:S01]  /*31d0*/  IMAD.MOV.U32 R27, RZ, RZ, RZ ;  /* 0x000000ffff1b7224 */ /* 0x000fe200078e00ff */
[----:B--2---:R-:W-:Y:S01]  /*31e0*/  I2FP.F32.S32 R26, R4 ;  /* 0x00000004001a7245 */ /* 0x004fe20000201400 */
[----:B------:R-:W-:Y:S06]  /*31f0*/  BRA `(.L_x_4692) ;  /* 0x0000000c00387947 */ /* 0x000fec0003800000 */
.L_x_4693:
[----:B------:R-:W2:Y:S01]  /*3200*/  LDG.E.U16 R4, desc[UR36][R4.64] ;  /* 0x0000002404047981 */ /* 0x000ea2000c1e1500 */
[----:B------:R-:W-:Y:S01]  /*3210*/  IMAD.MOV.U32 R27, RZ, RZ, RZ ;  /* 0x000000ffff1b7224 */ /* 0x000fe200078e00ff */
[----:B--2---:R2:W0:Y:S01]  /*3220*/  I2F.S16 R26, R4 ;  /* 0x00000004001a7306 */ /* 0x0044220000101400 */
[----:B------:R-:W-:Y:S05]  /*3230*/  BRA `(.L_x_4692) ;  /* 0x0000000c00287947 */ /* 0x000fea0003800000 */
.L_x_4688:
        /* <DEDUP_REMOVED lines=9> */
.L_x_4696:
[----:B------:R-:W2:Y:S01]  /*32d0*/  LDG.E.U16 R4, desc[UR36][R4.64] ;  /* 0x0000002404047981 */ /* 0x000ea2000c1e1500 */
[----:B------:R-:W-:Y:S02]  /*32e0*/  IMAD.MOV.U32 R27, RZ, RZ, RZ ;  /* 0x000000ffff1b7224 */ /* 0x000fe400078e00ff */
[----:B--2---:R-:W-:Y:S01]  /*32f0*/  HADD2.F32 R26, -RZ, R4.H0_H0 ;  /* 0x20000004ff1a7230 */ /* 0x004fe20000004100 */
[----:B------:R-:W-:Y:S06]  /*3300*/  BRA `(.L_x_4692) ;  /* 0x0000000800f47947 */ /* 0x000fec0003800000 */
.L_x_4695:
        /* <DEDUP_REMOVED lines=8> */
.L_x_4698:
[----:B------:R-:W2:Y:S02]  /*3390*/  LDG.E R4, desc[UR36][R4.64] ;  /* 0x0000002404047981 */ /* 0x000ea4000c1e1900 */
[--C-:B--2---:R-:W-:Y:S02]  /*33a0*/  HADD2.F32 R26, -RZ, R4.reuse.H0_H0 ;  /* 0x20000004ff1a7230 */ /* 0x104fe40000004100 */
[----:B------:R-:W-:Y:S01]  /*33b0*/  HADD2.F32 R27, -RZ, R4.H1_H1 ;  /* 0x30000004ff1b7230 */ /* 0x000fe20000004100 */
[----:B------:R-:W-:Y:S06]  /*33c0*/  BRA `(.L_x_4692) ;  /* 0x0000000800c47947 */ /* 0x000fec0003800000 */
.L_x_4697:
        /* <DEDUP_REMOVED lines=8> */
.L_x_4687:
        /* <DEDUP_REMOVED lines=13> */
.L_x_4701:
        /* <DEDUP_REMOVED lines=10> */
.L_x_4700:
        /* <DEDUP_REMOVED lines=26> */
.L_x_4703:
[----:B------:R-:W2:Y:S01]  /*3760*/  LDG.E.U8 R4, desc[UR36][R4.64] ;  /* 0x0000002404047981 */ /* 0x000ea2000c1e1100 */
[----:B------:R-:W-:Y:S02]  /*3770*/  IMAD.MOV.U32 R27, RZ, RZ, RZ ;  /* 0x000000ffff1b7224 */ /* 0x000fe400078e00ff */
        /* <DEDUP_REMOVED lines=12> */
.L_x_4702:
[----:B------:R-:W2:Y:S01]  /*3840*/  LDG.E.U16 R4, desc[UR36][R4.64] ;  /* 0x0000002404047981 */ /* 0x000ea2000c1e1500 */
[----:B------:R-:W-:Y:S02]  /*3850*/  IMAD.MOV.U32 R27, RZ, RZ, RZ ;  /* 0x000000ffff1b7224 */ /* 0x000fe400078e00ff */
[----:B--2---:R-:W-:Y:S01]  /*3860*/  IMAD.U32 R26, R4, 0x10000, RZ ;  /* 0x00010000041a7824 */ /* 0x004fe200078e00ff */
[----:B------:R-:W-:Y:S06]  /*3870*/  BRA `(.L_x_4692) ;  /* 0x0000000400987947 */ /* 0x000fec0003800000 */
.L_x_4699:
        /* <DEDUP_REMOVED lines=12> */
.L_x_4706:
        /* <DEDUP_REMOVED lines=20> */
.L_x_4708:
[----:B------:R-:W-:Y:S05]  /*3a80*/  BSYNC.RECONVERGENT B0 ;  /* 0x0000000000007941 */ /* 0x000fea0003800200 */
.L_x_4707:
[----:B------:R-:W-:Y:S01]  /*3a90*/  IMAD.SHL.U32 R0, R0, 0x100000, RZ ;  /* 0x0010000000007824 */ /* 0x000fe200078e00ff */
[----:B------:R-:W-:-:S04]  /*3aa0*/  LEA R3, R3, 0x3b800000, 0x17 ;  /* 0x3b80000003037811 */ /* 0x000fc800078eb8ff */
[----:B------:R-:W-:Y:S01]  /*3ab0*/  LOP3.LUT R26, R3, R0, R7, 0xfe, !PT ;  /* 0x00000000031a7212 */ /* 0x000fe200078efe07 */
[----:B------:R-:W-:Y:S06]  /*3ac0*/  BRA `(.L_x_4692) ;  /* 0x0000000400047947 */ /* 0x000fec0003800000 */
.L_x_4705:
        /* <DEDUP_REMOVED lines=20> */
.L_x_4710:
[----:B------:R-:W-:Y:S05]  /*3c10*/  BSYNC.RECONVERGENT B0 ;  /* 0x0000000000007941 */ /* 0x000fea0003800200 */
.L_x_4709:
[----:B------:R-:W-:Y:S01]  /*3c20*/  IMAD.SHL.U32 R0, R0, 0x200000, RZ ;  /* 0x0020000000007824 */ /* 0x000fe200078e00ff */
[----:B------:R-:W-:-:S04]  /*3c30*/  LEA R3, R3, 0x37800000, 0x17 ;  /* 0x3780000003037811 */ /* 0x000fc800078eb8ff */
[----:B------:R-:W-:Y:S01]  /*3c40*/  LOP3.LUT R26, R3, R0, R7, 0xfe, !PT ;  /* 0x00000000031a7212 */ /* 0x000fe200078efe07 */
[----:B------:R-:W-:Y:S06]  /*3c50*/  BRA `(.L_x_4692) ;  /* 0x0000000000a07947 */ /* 0x000fec0003800000 */
.L_x_4704:
        /* <DEDUP_REMOVED lines=15> */
.L_x_4691:
        /* <DEDUP_REMOVED lines=15> */
[----:B--2-45:R-:W-:Y:S05]  /*3e40*/  CALL.ABS.NOINC R14 ;  /* 0x000000000e007343 */ /* 0x034fea0003c00000 */
.L_x_4713:
[----:B------:R-:W-:Y:S01]  /*3e50*/  CS2R R26, SRZ ;  /* 0x00000000001a7805 */ /* 0x000fe2000001ff00 */
[----:B------:R-:W-:Y:S06]  /*3e60*/  BRA `(.L_x_4692) ;  /* 0x00000000001c7947 */ /* 0x000fec0003800000 */
.L_x_4712:
[----:B------:R-:W2:Y:S01]  /*3e70*/  LDG.E.64 R4, desc[UR36][R4.64] ;  /* 0x0000002404047981 */ /* 0x000ea2000c1e1b00 */
[----:B------:R-:W-:Y:S01]  /*3e80*/  IMAD.MOV.U32 R27, RZ, RZ, RZ ;  /* 0x000000ffff1b7224 */ /* 0x000fe200078e00ff */
[----:B--2---:R0:W1:Y:S01]  /*3e90*/  I2F.U64 R26, R4 ;  /* 0x00000004001a7312 */ /* 0x0040620000301000 */
[----:B------:R-:W-:Y:S05]  /*3ea0*/  BRA `(.L_x_4692) ;  /* 0x00000000000c7947 */ /* 0x000fea0003800000 */
.L_x_4711:
[----:B------:R-:W2:Y:S01]  /*3eb0*/  LDG.E R4, desc[UR36][R4.64] ;  /* 0x0000002404047981 */ /* 0x000ea2000c1e1900 */
[----:B------:R-:W-:Y:S01]  /*3ec0*/  IMAD.MOV.U32 R27, RZ, RZ, RZ ;  /* 0x000000ffff1b7224 */ /* 0x000fe200078e00ff */
[----:B--2---:R-:W-:-:S07]  /*3ed0*/  I2FP.F32.U32 R26, R4 ;  /* 0x00000004001a7245 */ /* 0x004fce0000201000 */
.L_x_4692:
[----:B------:R-:W-:Y:S05]  /*3ee0*/  BSYNC.RECONVERGENT B6 ;  /* 0x0000000000067941 */ /* 0x000fea0003800200 */
.L_x_4686:
[----:B------:R-:W-:-:S07]  /*3ef0*/  VIADD R37, R37, 0x80 ;  /* 0x0000008025257836 */ /* 0x000fce0000000000 */
.L_x_4657:
[----:B------:R-:W-:Y:S05]  /*3f00*/  BSYNC.RECONVERGENT B7 ;  /* 0x0000000000077941 */ /* 0x000fea0003800200 */
.L_x_4656:
[----:B------:R-:W-:Y:S01]  /*3f10*/  ISETP.GE.AND P0, PT, R37, R34, PT ;  /* 0x000000222500720c */ /* 0x000fe20003f06270 */
[----:B------:R-:W-:Y:S01]  /*3f20*/  BSSY.RECONVERGENT B7, `(.L_x_4714) ;  /* 0x00001f2000077945 */ /* 0x000fe20003800200 */
[----:B------:R-:W-:Y:S02]  /*3f30*/  CS2R R28, SRZ ;  /* 0x00000000001c7805 */ /* 0x000fe4000001ff00 */
[----:B------:R-:W-:-:S09]  /*3f40*/  CS2R R30, SRZ ;  /* 0x00000000001e7805 */ /* 0x000fd2000001ff00 */
[----:B------:R-:W-:Y:S05]  /*3f50*/  @P0 BRA `(.L_x_4715) ;  /* 0x0000001c00b80947 */ /* 0x000fea0003800000 */
[----:B0-2-4-:R-:W0:Y:S01]  /*3f60*/  LDC.64 R4, c[0x0][0x390] ;  /* 0x0000e400ff047b82 */ /* 0x015e220000000a00 */
[----:B------:R-:W2:Y:S01]  /*3f70*/  LDCU UR5, c[0x0][0x3a8] ;  /* 0x00007500ff0577ac */ /* 0x000ea20008000800 */
[----:B------:R-:W-:Y:S01]  /*3f80*/  IMAD R16, R2, 0x200, R37 ;  /* 0x0000020002107824 */ /* 0x000fe200078e0225 */
        /* <DEDUP_REMOVED lines=19> */
.L_x_4720:
[----:B------:R-:W2:Y:S01]  /*40c0*/  LDG.E.U8 R4, desc[UR36][R4.64] ;  /* 0x0000002404047981 */ /* 0x000ea2000c1e1100 */
[----:B------:R-:W-:Y:S01]  /*40d0*/  IMAD.MOV.U32 R29, RZ, RZ, RZ ;  /* 0x000000ffff1d7224 */ /* 0x000fe200078e00ff */
[----:B--2---:R-:W-:Y:S01]  /*40e0*/  I2FP.F32.U32 R28, R4 ;  /* 0x00000004001c7245 */ /* 0x004fe20000201000 */
[----:B------:R-:W-:Y:S06]  /*40f0*/  BRA `(.L_x_4722) ;  /* 0x0000000c00707947 */ /* 0x000fec0003800000 */
.L_x_4719:
        /* <DEDUP_REMOVED lines=10> */
.L_x_4724:
[----:B------:R-:W2:Y:S01]  /*41a0*/  LDG.E R4, desc[UR36][R4.64] ;  /* 0x0000002404047981 */ /* 0x000ea2000c1e1900 */
[----:B------:R-:W-:Y:S01]  /*41b0*/  IMAD.MOV.U32 R29, RZ, RZ, RZ ;  /* 0x000000ffff1d7224 */ /* 0x000fe200078e00ff */
[----:B--2---:R-:W-:Y:S01]  /*41c0*/  I2FP.F32.S32 R28, R4 ;  /* 0x00000004001c7245 */ /* 0x004fe20000201400 */
[----:B------:R-:W-:Y:S06]  /*41d0*/  BRA `(.L_x_4722) ;  /* 0x0000000c00387947 */ /* 0x000fec0003800000 */
.L_x_4723:
[----:B------:R-:W2:Y:S01]  /*41e0*/  LDG.E.U16 R4, desc[UR36][R4.64] ;  /* 0x0000002404047981 */ /* 0x000ea2000c1e1500 */
[----:B------:R-:W-:Y:S01]  /*41f0*/  IMAD.MOV.U32 R29, RZ, RZ, RZ ;  /* 0x000000ffff1d7224 */ /* 0x000fe200078e00ff */
[----:B--2---:R0:W2:Y:S01]  /*4200*/  I2F.S16 R28, R4 ;  /* 0x00000004001c7306 */ /* 0x0040a20000101400 */
[----:B------:R-:W-:Y:S05]  /*4210*/  BRA `(.L_x_4722) ;  /* 0x0000000c00287947 */ /* 0x000fea0003800000 */
.L_x_4718:
        /* <DEDUP_REMOVED lines=9> */
.L_x_4726:
[----:B------:R-:W2:Y:S01]  /*42b0*/  LDG.E.U16 R4, desc[UR36][R4.64] ;  /* 0x0000002404047981 */ /* 0x000ea2000c1e1500 */
[----:B------:R-:W-:Y:S02]  /*42c0*/  IMAD.MOV.U32 R29, RZ, RZ, RZ ;  /* 0x000000ffff1d7224 */ /* 0x000fe400078e00ff */
[----:B--2---:R-:W-:Y:S01]  /*42d0*/  HADD2.F32 R28, -RZ, R4.H0_H0 ;  /* 0x20000004ff1c7230 */ /* 0x004fe20000004100 */
[----:B------:R-:W-:Y:S06]  /*42e0*/  BRA `(.L_x_4722) ;  /* 0x0000000800f47947 */ /* 0x000fec0003800000 */
.L_x_4725:
        /* <DEDUP_REMOVED lines=8> */
.L_x_4728:
[----:B------:R-:W2:Y:S02]  /*4370*/  LDG.E R4, desc[UR36][R4.64] ;  /* 0x0000002404047981 */ /* 0x000ea4000c1e1900 */
[--C-:B--2---:R-:W-:Y:S02]  /*4380*/  HADD2.F32 R28, -RZ, R4.reuse.H0_H0 ;  /* 0x20000004ff1c7230 */ /* 0x104fe40000004100 */
[----:B------:R-:W-:Y:S01]  /*4390*/  HADD2.F32 R29, -RZ, R4.H1_H1 ;  /* 0x30000004ff1d7230 */ /* 0x000fe20000004100 */
[----:B------:R-:W-:Y:S06]  /*43a0*/  BRA `(.L_x_4722) ;  /* 0x0000000800c47947 */ /* 0x000fec0003800000 */
.L_x_4727:
        /* <DEDUP_REMOVED lines=8> */
.L_x_4717:
        /* <DEDUP_REMOVED lines=13> */
.L_x_4731:
        /* <DEDUP_REMOVED lines=10> */
.L_x_4730:
        /* <DEDUP_REMOVED lines=26> */
.L_x_4733:
        /* <DEDUP_REMOVED lines=14> */
.L_x_4732:
[----:B------:R-:W2:Y:S01]  /*4820*/  LDG.E.U16 R4, desc[UR36][R4.64] ;  /* 0x0000002404047981 */ /* 0x000ea2000c1e1500 */
[----:B------:R-:W-:Y:S02]  /*4830*/  IMAD.MOV.U32 R29, RZ, RZ, RZ ;  /* 0x000000ffff1d7224 */ /* 0x000fe400078e00ff */
[----:B--2---:R-:W-:Y:S01]  /*4840*/  IMAD.U32 R28, R4, 0x10000, RZ ;  /* 0x00010000041c7824 */ /* 0x004fe200078e00ff */
[----:B------:R-:W-:Y:S06]  /*4850*/  BRA `(.L_x_4722) ;  /* 0x0000000400987947 */ /* 0x000fec0003800000 */
.L_x_4729:
        /* <DEDUP_REMOVED lines=12> */
.L_x_4736:
        /* <DEDUP_REMOVED lines=20> */
.L_x_4738:
[----:B------:R-:W-:Y:S05]  /*4a60*/  BSYNC.RECONVERGENT B0 ;  /* 0x0000000000007941 */ /* 0x000fea0003800200 */
.L_x_4737:
[----:B------:R-:W-:Y:S01]  /*4a70*/  IMAD.SHL.U32 R0, R0, 0x100000, RZ ;  /* 0x0010000000007824 */ /* 0x000fe200078e00ff */
[----:B------:R-:W-:-:S04]  /*4a80*/  LEA R3, R3, 0x3b800000, 0x17 ;  /* 0x3b80000003037811 */ /* 0x000fc800078eb8ff */
[----:B------:R-:W-:Y:S01]  /*4a90*/  LOP3.LUT R28, R3, R0, R7, 0xfe, !PT ;  /* 0x00000000031c7212 */ /* 0x000fe200078efe07 */
[----:B------:R-:W-:Y:S06]  /*4aa0*/  BRA `(.L_x_4722) ;  /* 0x0000000400047947 */ /* 0x000fec0003800000 */
.L_x_4735:
        /* <DEDUP_REMOVED lines=20> */
.L_x_4740:
[----:B------:R-:W-:Y:S05]  /*4bf0*/  BSYNC.RECONVERGENT B0 ;  /* 0x0000000000007941 */ /* 0x000fea0003800200 */
.L_x_4739:
[----:B------:R-:W-:Y:S01]  /*4c00*/  IMAD.SHL.U32 R0, R0, 0x200000, RZ ;  /* 0x0020000000007824 */ /* 0x000fe200078e00ff */
[----:B------:R-:W-:-:S04]  /*4c10*/  LEA R3, R3, 0x37800000, 0x17 ;  /* 0x3780000003037811 */ /* 0x000fc800078eb8ff */
[----:B------:R-:W-:Y:S01]  /*4c20*/  LOP3.LUT R28, R3, R0, R7, 0xfe, !PT ;  /* 0x00000000031c7212 */ /* 0x000fe200078efe07 */
[----:B------:R-:W-:Y:S06]  /*4c30*/  BRA `(.L_x_4722) ;  /* 0x0000000000a07947 */ /* 0x000fec0003800000 */
.L_x_4734:
        /* <DEDUP_REMOVED lines=15> */
.L_x_4721:
[----:B------:R-:W-:Y:S01]  /*4d30*/  MOV R14, 0x0 ;  /* 0x00000000000e7802 */ /* 0x000fe20000000f00 */
[----:B------:R-:W0:Y:S01]  /*4d40*/  LDCU.64 UR4, c[0x4][0x148] ;  /* 0x01002900ff0477ac */ /* 0x000e220008000a00 */
[----:B------:R-:W-:Y:S02]  /*4d50*/  IMAD.MOV.U32 R8, RZ, RZ, 0x4e ;  /* 0x0000004eff087424 */ /* 0x000fe400078e00ff */
[----:B------:R-:W-:Y:S01]  /*4d60*/  IMAD.MOV.U32 R12, RZ, RZ, 0x1 ;  /* 0x00000001ff0c7424 */ /* 0x000fe200078e00ff */
[----:B------:R-:W2:Y:S01]  /*4d70*/  LDCU.64 UR6, c[0x4][0x150] ;  /* 0x01002a00ff0677ac */ /* 0x000ea20008000a00 */
[----:B------:R-:W4:Y:S01]  /*4d80*/  LDC.64 R14, c[0x4][R14] ;  /* 0x010000000e0e7b82 */ /* 0x000f220000000a00 */
[----:B------:R-:W-:Y:S01]  /*4d90*/  IMAD.MOV.U32 R13, RZ, RZ, RZ ;  /* 0x000000ffff0d7224 */ /* 0x000fe200078e00ff */
[----:B------:R-:W1:Y:S01]  /*4da0*/  LDCU.64 UR8, c[0x4][0x8] ;  /* 0x01000100ff0877ac */ /* 0x000e620008000a00 */
[----:B0-----:R-:W-:Y:S02]  /*4db0*/  IMAD.U32 R4, RZ, RZ, UR4 ;  /* 0x00000004ff047e24 */ /* 0x001fe4000f8e00ff */
[----:B------:R-:W-:-:S02]  /*4dc0*/  IMAD.U32 R5, RZ, RZ, UR5 ;  /* 0x00000005ff057e24 */ /* 0x000fc4000f8e00ff */
[----:B--2---:R-:W-:Y:S02]  /*4dd0*/  IMAD.U32 R6, RZ, RZ, UR6 ;  /* 0x00000006ff067e24 */ /* 0x004fe4000f8e00ff */
[----:B------:R-:W-:Y:S02]  /*4de0*/  IMAD.U32 R7, RZ, RZ, UR7 ;  /* 0x00000007ff077e24 */ /* 0x000fe4000f8e00ff */
[----:B-1----:R-:W-:Y:S02]  /*4df0*/  IMAD.U32 R10, RZ, RZ, UR8 ;  /* 0x00000008ff0a7e24 */ /* 0x002fe4000f8e00ff */
[----:B------:R-:W-:-:S07]  /*4e00*/  IMAD.U32 R11, RZ, RZ, UR9 ;  /* 0x00000009ff0b7e24 */ /* 0x000fce000f8e00ff */
[----:B------:R-:W-:-:S07]  /*4e10*/  LEPC R20, `(.L_x_4743) ;  /* 0x000000001014794e */ /* 0x000fce0000000000 */
[----:B---345:R-:W-:Y:S05]  /*4e20*/  CALL.ABS.NOINC R14 ;  /* 0x000000000e007343 */ /* 0x038fea0003c00000 */
.L_x_4743:
[----:B------:R-:W-:Y:S01]  /*4e30*/  CS2R R28, SRZ ;  /* 0x00000000001c7805 */ /* 0x000fe2000001ff00 */
[----:B------:R-:W-:Y:S06]  /*4e40*/  BRA `(.L_x_4722) ;  /* 0x00000000001c7947 */ /* 0x000fec0003800000 */
.L_x_4742:
[----:B------:R-:W2:Y:S01]  /*4e50*/  LDG.E.64 R4, desc[UR36][R4.64] ;  /* 0x0000002404047981 */ /* 0x000ea2000c1e1b00 */
[----:B------:R-:W-:Y:S01]  /*4e60*/  IMAD.MOV.U32 R29, RZ, RZ, RZ ;  /* 0x000000ffff1d7224 */ /* 0x000fe200078e00ff */
[----:B--2---:R0:W2:Y:S01]  /*4e70*/  I2F.U64 R28, R4 ;  /* 0x00000004001c7312 */ /* 0x0040a20000301000 */
[----:B------:R-:W-:Y:S05]  /*4e80*/  BRA `(.L_x_4722) ;  /* 0x00000000000c7947 */ /* 0x000fea0003800000 */
.L_x_4741:
[----:B------:R-:W2:Y:S01]  /*4e90*/  LDG.E R4, desc[UR36][R4.64] ;  /* 0x0000002404047981 */ /* 0x000ea2000c1e1900 */
[----:B------:R-:W-:Y:S01]  /*4ea0*/  IMAD.MOV.U32 R29, RZ, RZ, RZ ;  /* 0x000000ffff1d7224 */ /* 0x000fe200078e00ff */
[----:B--2---:R-:W-:-:S07]  /*4eb0*/  I2FP.F32.U32 R28, R4 ;  /* 0x00000004001c7245 */ /* 0x004fce0000201000 */
.L_x_4722:
[----:B------:R-:W-:Y:S05]  /*4ec0*/  BSYNC.RECONVERGENT B6 ;  /* 0x0000000000067941 */ /* 0x000fea0003800200 */
.L_x_4716:
[----:B0---4-:R-:W0:Y:S01]  /*4ed0*/  LDC.64 R4, c[0x0][0x398] ;  /* 0x0000e600ff047b82 */ /* 0x011e220000000a00 */
[----:B------:R-:W4:Y:S01]  /*4ee0*/  LDCU UR5, c[0x0][0x3ac] ;  /* 0x00007580ff0577ac */ /* 0x000f220008000800 */
        /* <DEDUP_REMOVED lines=19> */
.L_x_4748:
[----:B------:R-:W4:Y:S01]  /*5020*/  LDG.E.U8 R4, desc[UR36][R4.64] ;  /* 0x0000002404047981 */ /* 0x000f22000c1e1100 */
[----:B------:R-:W-:Y:S01]  /*5030*/  IMAD.MOV.U32 R31, RZ, RZ, RZ ;  /* 0x000000ffff1f7224 */ /* 0x000fe200078e00ff */
[----:B----4-:R-:W-:Y:S01]  /*5040*/  I2FP.F32.U32 R30, R4 ;  /* 0x00000004001e7245 */ /* 0x010fe20000201000 */
[----:B------:R-:W-:Y:S06]  /*5050*/  BRA `(.L_x_4750) ;  /* 0x0000000c00707947 */ /* 0x000fec0003800000 */
.L_x_4747:
        /* <DEDUP_REMOVED lines=10> */
.L_x_4752:
[----:B------:R-:W4:Y:S01]  /*5100*/  LDG.E R4, desc[UR36][R4.64] ;  /* 0x0000002404047981 */ /* 0x000f22000c1e1900 */
[----:B------:R-:W-:Y:S01]  /*5110*/  IMAD.MOV.U32 R31, RZ, RZ, RZ ;  /* 0x000000ffff1f7224 */ /* 0x000fe200078e00ff */
[----:B----4-:R-:W-:Y:S01]  /*5120*/  I2FP.F32.S32 R30, R4 ;  /* 0x00000004001e7245 */ /* 0x010fe20000201400 */
[----:B------:R-:W-:Y:S06]  /*5130*/  BRA `(.L_x_4750) ;  /* 0x0000000c00387947 */ /* 0x000fec0003800000 */
.L_x_4751:
[----:B------:R-:W4:Y:S01]  /*5140*/  LDG.E.U16 R4, desc[UR36][R4.64] ;  /* 0x0000002404047981 */ /* 0x000f22000c1e1500 */
[----:B------:R-:W-:Y:S01]  /*5150*/  IMAD.MOV.U32 R31, RZ, RZ, RZ ;  /* 0x000000ffff1f7224 */ /* 0x000fe200078e00ff */
[----:B----4-:R0:W4:Y:S01]  /*5160*/  I2F.S16 R30, R4 ;  /* 0x00000004001e7306 */ /* 0x0101220000101400 */
[----:B------:R-:W-:Y:S05]  /*5170*/  BRA `(.L_x_4750) ;  /* 0x0000000c00287947 */ /* 0x000fea0003800000 */
.L_x_4746:
        /* <DEDUP_REMOVED lines=9> */
.L_x_4754:
[----:B------:R-:W4:Y:S01]  /*5210*/  LDG.E.U16 R4, desc[UR36][R4.64] ;  /* 0x0000002404047981 */ /* 0x000f22000c1e1500 */
[----:B------:R-:W-:Y:S02]  /*5220*/  IMAD.MOV.U32 R31, RZ, RZ, RZ ;  /* 0x000000ffff1f7224 */ /* 0x000fe400078e00ff */
[----:B----4-:R-:W-:Y:S01]  /*5230*/  HADD2.F32 R30, -RZ, R4.H0_H0 ;  /* 0x20000004ff1e7230 */ /* 0x010fe20000004100 */
[----:B------:R-:W-:Y:S06]  /*5240*/  BRA `(.L_x_4750) ;  /* 0x0000000800f47947 */ /* 0x000fec0003800000 */
.L_x_4753:
        /* <DEDUP_REMOVED lines=8> */
.L_x_4756:
[----:B------:R-:W4:Y:S02]  /*52d0*/  LDG.E R4, desc[UR36][R4.64] ;  /* 0x0000002404047981 */ /* 0x000f24000c1e1900 */
[--C-:B----4-:R-:W-:Y:S02]  /*52e0*/  HADD2.F32 R30, -RZ, R4.reuse.H0_H0 ;  /* 0x20000004ff1e7230 */ /* 0x110fe40000004100 */
[----:B------:R-:W-:Y:S01]  /*52f0*/  HADD2.F32 R31, -RZ, R4.H1_H1 ;  /* 0x30000004ff1f7230 */ /* 0x000fe20000004100 */
[----:B------:R-:W-:Y:S06]  /*5300*/  BRA `(.L_x_4750) ;  /* 0x0000000800c47947 */ /* 0x000fec0003800000 */
.L_x_4755:
        /* <DEDUP_REMOVED lines=8> */
.L_x_4745:
        /* <DEDUP_REMOVED lines=13> */
.L_x_4759:
        /* <DEDUP_REMOVED lines=10> */
.L_x_4758:
        /* <DEDUP_REMOVED lines=26> */
.L_x_4761:
        /* <DEDUP_REMOVED lines=14> */
.L_x_4760:
[----:B------:R-:W4:Y:S01]  /*5780*/  LDG.E.U16 R4, desc[UR36][R4.64] ;  /* 0x0000002404047981 */ /* 0x000f22000c1e1500 */
[----:B------:R-:W-:Y:S02]  /*5790*/  IMAD.MOV.U32 R31, RZ, RZ, RZ ;  /* 0x000000ffff1f7224 */ /* 0x000fe400078e00ff */
[----:B----4-:R-:W-:Y:S01]  /*57a0*/  IMAD.U32 R30, R4, 0x10000, RZ ;  /* 0x00010000041e7824 */ /* 0x010fe200078e00ff */
[----:B------:R-:W-:Y:S06]  /*57b0*/  BRA `(.L_x_4750) ;  /* 0x0000000400987947 */ /* 0x000fec0003800000 */
.L_x_4757:
        /* <DEDUP_REMOVED lines=12> */
.L_x_4764:
        /* <DEDUP_REMOVED lines=20> */
.L_x_4766:
[----:B------:R-:W-:Y:S05]  /*59c0*/  BSYNC.RECONVERGENT B0 ;  /* 0x0000000000007941 */ /* 0x000fea0003800200 */
.L_x_4765:
[----:B------:R-:W-:Y:S01]  /*59d0*/  IMAD.SHL.U32 R0, R0, 0x100000, RZ ;  /* 0x0010000000007824 */ /* 0x000fe200078e00ff */
[----:B------:R-:W-:-:S04]  /*59e0*/  LEA R3, R3, 0x3b800000, 0x17 ;  /* 0x3b80000003037811 */ /* 0x000fc800078eb8ff */
[----:B------:R-:W-:Y:S01]  /*59f0*/  LOP3.LUT R30, R3, R0, R7, 0xfe, !PT ;  /* 0x00000000031e7212 */ /* 0x000fe200078efe07 */
[----:B------:R-:W-:Y:S06]  /*5a00*/  BRA `(.L_x_4750) ;  /* 0x0000000400047947 */ /* 0x000fec0003800000 */
.L_x_4763:
        /* <DEDUP_REMOVED lines=20> */
.L_x_4768:
[----:B------:R-:W-:Y:S05]  /*5b50*/  BSYNC.RECONVERGENT B0 ;  /* 0x0000000000007941 */ /* 0x000fea0003800200 */
.L_x_4767:
[----:B------:R-:W-:Y:S01]  /*5b60*/  IMAD.SHL.U32 R0, R0, 0x200000, RZ ;  /* 0x0020000000007824 */ /* 0x000fe200078e00ff */
[----:B------:R-:W-:-:S04]  /*5b70*/  LEA R3, R3, 0x37800000, 0x17 ;  /* 0x3780000003037811 */ /* 0x000fc800078eb8ff */
[----:B------:R-:W-:Y:S01]  /*5b80*/  LOP3.LUT R30, R3, R0, R7, 0xfe, !PT ;  /* 0x00000000031e7212 */ /* 0x000fe200078efe07 */
[----:B------:R-:W-:Y:S06]  /*5b90*/  BRA `(.L_x_4750) ;  /* 0x0000000000a07947 */ /* 0x000fec0003800000 */
.L_x_4762:
        /* <DEDUP_REMOVED lines=15> */
.L_x_4749:
        /* <DEDUP_REMOVED lines=16> */
.L_x_4771:
[----:B------:R-:W-:Y:S01]  /*5d90*/  CS2R R30, SRZ ;  /* 0x00000000001e7805 */ /* 0x000fe2000001ff00 */
[----:B------:R-:W-:Y:S06]  /*5da0*/  BRA `(.L_x_4750) ;  /* 0x00000000001c7947 */ /* 0x000fec0003800000 */
.L_x_4770:
[----:B------:R-:W4:Y:S01]  /*5db0*/  LDG.E.64 R4, desc[UR36][R4.64] ;  /* 0x0000002404047981 */ /* 0x000f22000c1e1b00 */
[----:B------:R-:W-:Y:S01]  /*5dc0*/  IMAD.MOV.U32 R31, RZ, RZ, RZ ;  /* 0x000000ffff1f7224 */ /* 0x000fe200078e00ff */
[----:B----4-:R0:W4:Y:S01]  /*5dd0*/  I2F.U64 R30, R4 ;  /* 0x00000004001e7312 */ /* 0x0101220000301000 */
[----:B------:R-:W-:Y:S05]  /*5de0*/  BRA `(.L_x_4750) ;  /* 0x00000000000c7947 */ /* 0x000fea0003800000 */
.L_x_4769:
[----:B------:R-:W4:Y:S01]  /*5df0*/  LDG.E R4, desc[UR36][R4.64] ;  /* 0x0000002404047981 */ /* 0x000f22000c1e1900 */
[----:B------:R-:W-:Y:S01]  /*5e00*/  IMAD.MOV.U32 R31, RZ, RZ, RZ ;  /* 0x000000ffff1f7224 */ /* 0x000fe200078e00ff */
[----:B----4-:R-:W-:-:S07]  /*5e10*/  I2FP.F32.U32 R30, R4 ;  /* 0x00000004001e7245 */ /* 0x010fce0000201000 */
.L_x_4750:
[----:B------:R-:W-:Y:S05]  /*5e20*/  BSYNC.RECONVERGENT B6 ;  /* 0x0000000000067941 */ /* 0x000fea0003800200 */
.L_x_4744:
[----:B------:R-:W-:-:S07]  /*5e30*/  VIADD R37, R37, 0x80 ;  /* 0x0000008025257836 */ /* 0x000fce0000000000 */
.L_x_4715:
[----:B------:R-:W-:Y:S05]  /*5e40*/  BSYNC.RECONVERGENT B7 ;  /* 0x0000000000077941 */ /* 0x000fea0003800200 */
.L_x_4714:
        /* <DEDUP_REMOVED lines=27> */
.L_x_4778:
[----:B------:R-:W2:Y:S01]  /*6000*/  LDG.E.U8 R4, desc[UR36][R4.64] ;  /* 0x0000002404047981 */ /* 0x000ea2000c1e1100 */
[----:B------:R-:W-:Y:S01]  /*6010*/  IMAD.MOV.U32 R33, RZ, RZ, RZ ;  /* 0x000000ffff217224 */ /* 0x000fe200078e00ff */
[----:B--2---:R-:W-:Y:S01]  /*6020*/  I2FP.F32.U32 R32, R4 ;  /* 0x0000000400207245 */ /* 0x004fe20000201000 */
[----:B------:R-:W-:Y:S06]  /*6030*/  BRA `(.L_x_4780) ;  /* 0x0000000c00707947 */ /* 0x000fec0003800000 */
.L_x_4777:
        /* <DEDUP_REMOVED lines=10> */
.L_x_4782:
[----:B------:R-:W2:Y:S01]  /*60e0*/  LDG.E R4, desc[UR36][R4.64] ;  /* 0x0000002404047981 */ /* 0x000ea2000c1e1900 */
[----:B------:R-:W-:Y:S01]  /*60f0*/  IMAD.MOV.U32 R33, RZ, RZ, RZ ;  /* 0x000000ffff217224 */ /* 0x000fe200078e00ff */
[----:B--2---:R-:W-:Y:S01]  /*6100*/  I2FP.F32.S32 R32, R4 ;  /* 0x0000000400207245 */ /* 0x004fe20000201400 */
[----:B------:R-:W-:Y:S06]  /*6110*/  BRA `(.L_x_4780) ;  /* 0x0000000c00387947 */ /* 0x000fec0003800000 */
.L_x_4781:
[----:B------:R-:W2:Y:S01]  /*6120*/  LDG.E.U16 R4, desc[UR36][R4.64] ;  /* 0x0000002404047981 */ /* 0x000ea2000c1e1500 */
[----:B------:R-:W-:Y:S01]  /*6130*/  IMAD.MOV.U32 R33, RZ, RZ, RZ ;  /* 0x000000ffff217224 */ /* 0x000fe200078e00ff */
[----:B--2---:R0:W2:Y:S01]  /*6140*/  I2F.S16 R32, R4 ;  /* 0x0000000400207306 */ /* 0x0040a20000101400 */
[----:B------:R-:W-:Y:S05]  /*6150*/  BRA `(.L_x_4780) ;  /* 0x0000000c00287947 */ /* 0x000fea0003800000 */
.L_x_4776:
        /* <DEDUP_REMOVED lines=9> */
.L_x_4784:
[----:B------:R-:W2:Y:S01]  /*61f0*/  LDG.E.U16 R4, desc[UR36][R4.64] ;  /* 0x0000002404047981 */ /* 0x000ea2000c1e1500 */
[----:B------:R-:W-:Y:S02]  /*6200*/  IMAD.MOV.U32 R33, RZ, RZ, RZ ;  /* 0x000000ffff217224 */ /* 0x000fe400078e00ff */
[----:B--2---:R-:W-:Y:S01]  /*6210*/  HADD2.F32 R32, -RZ, R4.H0_H0 ;  /* 0x20000004ff207230 */ /* 0x004fe20000004100 */
[----:B------:R-:W-:Y:S06]  /*6220*/  BRA `(.L_x_4780) ;  /* 0x0000000800f47947 */ /* 0x000fec0003800000 */
.L_x_4783:
        /* <DEDUP_REMOVED lines=8> */
.L_x_4786:
[----:B------:R-:W2:Y:S02]  /*62b0*/  LDG.E R4, desc[UR36][R4.64] ;  /* 0x0000002404047981 */ /* 0x000ea4000c1e1900 */
[--C-:B--2---:R-:W-:Y:S02]  /*62c0*/  HADD2.F32 R32, -RZ, R4.reuse.H0_H0 ;  /* 0x20000004ff207230 */ /* 0x104fe40000004100 */
[----:B------:R-:W-:Y:S01]  /*62d0*/  HADD2.F32 R33, -RZ, R4.H1_H1 ;  /* 0x30000004ff217230 */ /* 0x000fe20000004100 */
[----:B------:R-:W-:Y:S06]  /*62e0*/  BRA `(.L_x_4780) ;  /* 0x0000000800c47947 */ /* 0x000fec0003800000 */
.L_x_4785:
        /* <DEDUP_REMOVED lines=8> */
.L_x_4775:
        /* <DEDUP_REMOVED lines=13> */
.L_x_4789:
        /* <DEDUP_REMOVED lines=10> */
.L_x_4788:
        /* <DEDUP_REMOVED lines=26> */
.L_x_4791:
        /* <DEDUP_REMOVED lines=14> */
.L_x_4790:
[----:B------:R-:W2:Y:S01]  /*6760*/  LDG.E.U16 R4, desc[UR36][R4.64] ;  /* 0x0000002404047981 */ /* 0x000ea2000c1e1500 */
[----:B------:R-:W-:Y:S02]  /*6770*/  IMAD.MOV.U32 R33, RZ, RZ, RZ ;  /* 0x000000ffff217224 */ /* 0x000fe400078e00ff */
[----:B--2---:R-:W-:Y:S01]  /*6780*/  IMAD.U32 R32, R4, 0x10000, RZ ;  /* 0x0001000004207824 */ /* 0x004fe200078e00ff */
[----:B------:R-:W-:Y:S06]  /*6790*/  BRA `(.L_x_4780) ;  /* 0x0000000400987947 */ /* 0x000fec0003800000 */
.L_x_4787:
        /* <DEDUP_REMOVED lines=12> */
.L_x_4794:
        /* <DEDUP_REMOVED lines=20> */
.L_x_4796:
[----:B------:R-:W-:Y:S05]  /*69a0*/  BSYNC.RECONVERGENT B0 ;  /* 0x0000000000007941 */ /* 0x000fea0003800200 */
.L_x_4795:
[----:B------:R-:W-:Y:S01]  /*69b0*/  IMAD.SHL.U32 R0, R0, 0x100000, RZ ;  /* 0x0010000000007824 */ /* 0x000fe200078e00ff */
[----:B------:R-:W-:-:S04]  /*69c0*/  LEA R3, R3, 0x3b800000, 0x17 ;  /* 0x3b80000003037811 */ /* 0x000fc800078eb8ff */
[----:B------:R-:W-:Y:S01]  /*69d0*/  LOP3.LUT R32, R3, R0, R7, 0xfe, !PT ;  /* 0x0000000003207212 */ /* 0x000fe200078efe07 */
[----:B------:R-:W-:Y:S06]  /*69e0*/  BRA `(.L_x_4780) ;  /* 0x0000000400047947 */ /* 0x000fec0003800000 */
.L_x_4793:
        /* <DEDUP_REMOVED lines=20> */
.L_x_4798:
[----:B------:R-:W-:Y:S05]  /*6b30*/  BSYNC.RECONVERGENT B0 ;  /* 0x0000000000007941 */ /* 0x000fea0003800200 */
.L_x_4797:
[----:B------:R-:W-:Y:S01]  /*6b40*/  IMAD.SHL.U32 R0, R0, 0x200000, RZ ;  /* 0x0020000000007824 */ /* 0x000fe200078e00ff */
[----:B------:R-:W-:-:S04]  /*6b50*/  LEA R3, R3, 0x37800000, 0x17 ;  /* 0x3780000003037811 */ /* 0x000fc800078eb8ff */
[----:B------:R-:W-:Y:S01]  /*6b60*/  LOP3.LUT R32, R3, R0, R7, 0xfe, !PT ;  /* 0x0000000003207212 */ /* 0x000fe200078efe07 */
[----:B------:R-:W-:Y:S06]  /*6b70*/  BRA `(.L_x_4780) ;  /* 0x0000000000a07947 */ /* 0x000fec0003800000 */
.L_x_4792:
        /* <DEDUP_REMOVED lines=15> */
.L_x_4779:
        /* <DEDUP_REMOVED lines=16> */
.L_x_4801:
[----:B------:R-:W-:Y:S01]  /*6d70*/  CS2R R32, SRZ ;  /* 0x0000000000207805 */ /* 0x000fe2000001ff00 */
[----:B------:R-:W-:Y:S06]  /*6d80*/  BRA `(.L_x_4780) ;  /* 0x00000000001c7947 */ /* 0x000fec0003800000 */
.L_x_4800:
[----:B------:R-:W2:Y:S01]  /*6d90*/  LDG.E.64 R4, desc[UR36][R4.64] ;  /* 0x0000002404047981 */ /* 0x000ea2000c1e1b00 */
[----:B------:R-:W-:Y:S01]  /*6da0*/  IMAD.MOV.U32 R33, RZ, RZ, RZ ;  /* 0x000000ffff217224 */ /* 0x000fe200078e00ff */
[----:B--2---:R0:W2:Y:S01]  /*6db0*/  I2F.U64 R32, R4 ;  /* 0x0000000400207312 */ /* 0x0040a20000301000 */
[----:B------:R-:W-:Y:S05]  /*6dc0*/  BRA `(.L_x_4780) ;  /* 0x00000000000c7947 */ /* 0x000fea0003800000 */
.L_x_4799:
[----:B------:R-:W2:Y:S01]  /*6dd0*/  LDG.E R4, desc[UR36][R4.64] ;  /* 0x0000002404047981 */ /* 0x000ea2000c1e1900 */
[----:B------:R-:W-:Y:S01]  /*6de0*/  IMAD.MOV.U32 R33, RZ, RZ, RZ ;  /* 0x000000ffff217224 */ /* 0x000fe200078e00ff */
[----:B--2---:R-:W-:-:S07]  /*6df0*/  I2FP.F32.U32 R32, R4 ;  /* 0x0000000400207245 */ /* 0x004fce0000201000 */
.L_x_4780:
[----:B------:R-:W-:Y:S05]  /*6e00*/  BSYNC.RECONVERGENT B6 ;  /* 0x0000000000067941 */ /* 0x000fea0003800200 */
.L_x_4774:
[----:B0---4-:R-:W0:Y:S01]  /*6e10*/  LDC.64 R4, c[0x0][0x398] ;  /* 0x0000e600ff047b82 */ /* 0x011e220000000a00 */
[----:B------:R-:W4:Y:S01]  /*6e20*/  LDCU UR5, c[0x0][0x3ac] ;  /* 0x00007580ff0577ac */ /* 0x000f220008000800 */
        /* <DEDUP_REMOVED lines=14> */
[----:B------:R-:W4:Y:S02]  /*6f10*/  LDG.E.S8 R4, desc[UR36][R4.64] ;  /* 0x0000002404047981 */ /* 0x000f24000c1e1300 */
[----:B----4-:R0:W4:Y:S01]  /*6f20*/  I2F.S16 R16, R4 ;  /* 0x0000000400107306 */ /* 0x0101220000101400 */
[----:B------:R-:W-:Y:S05]  /*6f30*/  BRA `(.L_x_4773) ;  /* 0x0000000c00447947 */ /* 0x000fea0003800000 */
.L_x_4805:
[----:B------:R-:W4:Y:S02]  /*6f40*/  LDG.E.U8 R4, desc[UR36][R4.64] ;  /* 0x0000002404047981 */ /* 0x000f24000c1e1100 */
[----:B----4-:R-:W-:Y:S01]  /*6f50*/  I2FP.F32.U32 R16, R4 ;  /* 0x0000000400107245 */ /* 0x010fe20000201000 */
[----:B------:R-:W-:Y:S06]  /*6f60*/  BRA `(.L_x_4773) ;  /* 0x0000000c00387947 */ /* 0x000fec0003800000 */
.L_x_4804:
[----:B------:R-:W-:-:S09]  /*6f70*/  UISETP.NE.AND UP0, UPT, UR4, 0x2, UPT ;  /* 0x000000020400788c */ /* 0x000fd2000bf05270 */
[----:B------:R-:W-:Y:S05]  /*6f80*/  BRA.U !UP0, `(.L_x_4807) ;  /* 0x0000000108287547 */ /* 0x000fea000b800000 */
[----:B------:R-:W-:-:S09]  /*6f90*/  UISETP.NE.AND UP0, UPT, UR4, 0x3, UPT ;  /* 0x000000030400788c */ /* 0x000fd2000bf05270 */
[----:B------:R-:W-:Y:S05]  /*6fa0*/  BRA.U !UP0, `(.L_x_4808) ;  /* 0x0000000108147547 */ /* 0x000fea000b800000 */
[----:B------:R-:W-:-:S09]  /*6fb0*/  UISETP.NE.AND UP0, UPT, UR4, 0x4, UPT ;  /* 0x000000040400788c */ /* 0x000fd2000bf05270 */
[----:B------:R-:W-:Y:S05]  /*6fc0*/  BRA.U UP0, `(.L_x_4806) ;  /* 0x0000000900c47547 */ /* 0x000fea000b800000 */
[----:B------:R-:W4:Y:S02]  /*6fd0*/  LDG.E.64 R4, desc[UR36][R4.64] ;  /* 0x0000002404047981 */ /* 0x000f24000c1e1b00 */
[----:B----4-:R0:W4:Y:S01]  /*6fe0*/  I2F.S64 R16, R4 ;  /* 0x0000000400107312 */ /* 0x0101220000301400 */
[----:B------:R-:W-:Y:S05]  /*6ff0*/  BRA `(.L_x_4773) ;  /* 0x0000000c00147947 */ /* 0x000fea0003800000 */
.L_x_4808:
[----:B------:R-:W4:Y:S02]  /*7000*/  LDG.E R4, desc[UR36][R4.64] ;  /* 0x0000002404047981 */ /* 0x000f24000c1e1900 */
[----:B----4-:R-:W-:Y:S01]  /*7010*/  I2FP.F32.S32 R16, R4 ;  /* 0x0000000400107245 */ /* 0x010fe20000201400 */
[----:B------:R-:W-:Y:S06]  /*7020*/  BRA `(.L_x_4773) ;  /* 0x0000000c00087947 */ /* 0x000fec0003800000 */
.L_x_4807:
[----:B------:R-:W4:Y:S02]  /*7030*/  LDG.E.U16 R4, desc[UR36][R4.64] ;  /* 0x0000002404047981 */ /* 0x000f24000c1e1500 */
[----:B----4-:R0:W4:Y:S01]  /*7040*/  I2F.S16 R16, R4 ;  /* 0x0000000400107306 */ /* 0x0101220000101400 */
[----:B------:R-:W-:Y:S05]  /*7050*/  BRA `(.L_x_4773) ;  /* 0x0000000800fc7947 */ /* 0x000fea0003800000 */
.L_x_4803:
[----:B------:R-:W-:-:S09]  /*7060*/  UISETP.GT.AND UP0, UPT, UR4, 0x6, UPT ;  /* 0x000000060400788c */ /* 0x000fd2000bf04270 */
[----:B------:R-:W-:Y:S05]  /*7070*/  BRA.U UP0, `(.L_x_4809) ;  /* 0x0000000100247547 */ /* 0x000fea000b800000 */
[----:B------:R-:W-:-:S09]  /*7080*/  UISETP.NE.AND UP0, UPT, UR4, 0x5, UPT ;  /* 0x000000050400788c */ /* 0x000fd2000bf05270 */
[----:B------:R-:W-:Y:S05]  /*7090*/  BRA.U !UP0, `(.L_x_4810) ;  /* 0x0000000108107547 */ /* 0x000fea000b800000 */
[----:B------:R-:W-:-:S09]  /*70a0*/  UISETP.NE.AND UP0, UPT, UR4, 0x6, UPT ;  /* 0x000000060400788c */ /* 0x000fd2000bf05270 */
[----:B------:R-:W-:Y:S05]  /*70b0*/  BRA.U UP0, `(.L_x_4806) ;  /* 0x0000000900887547 */ /* 0x000fea000b800000 */
[----:B------:R0:W5:Y:S01]  /*70c0*/  LDG.E R16, desc[UR36][R4.64] ;  /* 0x0000002404107981 */ /* 0x000162000c1e1900 */
[----:B------:R-:W-:Y:S05]  /*70d0*/  BRA `(.L_x_4773) ;  /* 0x0000000800dc7947 */ /* 0x000fea0003800000 */
.L_x_4810:
[----:B------:R-:W4:Y:S02]  /*70e0*/  LDG.E.U16 R4, desc[UR36][R4.64] ;  /* 0x0000002404047981 */ /* 0x000f24000c1e1500 */
[----:B----4-:R-:W-:Y:S01]  /*70f0*/  HADD2.F32 R16, -RZ, R4.H0_H0 ;  /* 0x20000004ff107230 */ /* 0x010fe20000004100 */
[----:B------:R-:W-:Y:S06]  /*7100*/  BRA `(.L_x_4773) ;  /* 0x0000000800d07947 */ /* 0x000fec0003800000 */
.L_x_4809:
        /* <DEDUP_REMOVED lines=8> */
.L_x_4812:
[----:B------:R-:W4:Y:S02]  /*7190*/  LDG.E R4, desc[UR36][R4.64] ;  /* 0x0000002404047981 */ /* 0x000f24000c1e1900 */
[--C-:B----4-:R-:W-:Y:S02]  /*71a0*/  HADD2.F32 R16, -RZ, R4.reuse.H0_H0 ;  /* 0x20000004ff107230 */ /* 0x110fe40000004100 */
[----:B------:R-:W-:Y:S01]  /*71b0*/  HADD2.F32 R17, -RZ, R4.H1_H1 ;  /* 0x30000004ff117230 */ /* 0x000fe20000004100 */
[----:B------:R-:W-:Y:S06]  /*71c0*/  BRA `(.L_x_4773) ;  /* 0x0000000800a07947 */ /* 0x000fec0003800000 */
.L_x_4811:
[----:B------:R-:W4:Y:S01]  /*71d0*/  LDG.E.64 R4, desc[UR36][R4.64] ;  /* 0x0000002404047981 */ /* 0x000f22000c1e1b00 */
[----:B------:R-:W-:Y:S01]  /*71e0*/  UMOV UR4, 0xf0000000 ;  /* 0xf000000000047882 */ /* 0x000fe20000000000 */
[----:B------:R-:W-:Y:S01]  /*71f0*/  UMOV UR5, 0x380fffff ;  /* 0x380fffff00057882 */ /* 0x000fe20000000000 */
[----:B----4-:R-:W0:Y:S01]  /*7200*/  F2F.F32.F64 R16, R4 ;  /* 0x0000000400107310 */ /* 0x010e220000301000 */
[----:B------:R-:W-:-:S14]  /*7210*/  DSETP.GEU.AND P0, PT, |R4|, UR4, PT ;  /* 0x0000000404007e2a */ /* 0x000fdc000bf0e200 */
[----:B0-----:R-:W-:Y:S01]  /*7220*/  @!P0 FMUL R16, R16, 1.175494350822287508e-38 ;  /* 0x0080000010108820 */ /* 0x001fe20000400000 */
[----:B------:R-:W-:Y:S06]  /*7230*/  BRA `(.L_x_4773) ;  /* 0x0000000800847947 */ /* 0x000fec0003800000 */
.L_x_4802:
        /* <DEDUP_REMOVED lines=8> */
[----:B------:R-:W4:Y:S02]  /*72c0*/  LDG.E.U8 R4, desc[UR36][R4.64] ;  /* 0x0000002404047981 */ /* 0x000f24000c1e1100 */
[----:B----4-:R-:W-:-:S04]  /*72d0*/  ISETP.NE.AND P0, PT, R4, RZ, PT ;  /* 0x000000ff0400720c */ /* 0x010fc80003f05270 */
[----:B------:R-:W-:Y:S01]  /*72e0*/  FSEL R16, RZ, 1, !P0 ;  /* 0x3f800000ff107808 */ /* 0x000fe20004000000 */
[----:B------:R-:W-:Y:S08]  /*72f0*/  BRA `(.L_x_4773) ;  /* 0x0000000800547947 */ /* 0x000ff00003800000 */
.L_x_4815:
        /* <DEDUP_REMOVED lines=10> */
.L_x_4814:
        /* <DEDUP_REMOVED lines=25> */
.L_x_4817:
[----:B------:R-:W4:Y:S02]  /*7530*/  LDG.E.U8 R4, desc[UR36][R4.64] ;  /* 0x0000002404047981 */ /* 0x000f24000c1e1100 */
        /* <DEDUP_REMOVED lines=12> */
.L_x_4816:
[----:B------:R-:W4:Y:S02]  /*7600*/  LDG.E.U16 R4, desc[UR36][R4.64] ;  /* 0x0000002404047981 */ /* 0x000f24000c1e1500 */
[----:B----4-:R-:W-:Y:S01]  /*7610*/  IMAD.U32 R16, R4, 0x10000, RZ ;  /* 0x0001000004107824 */ /* 0x010fe200078e00ff */
[----:B------:R-:W-:Y:S06]  /*7620*/  BRA `(.L_x_4773) ;  /* 0x0000000400887947 */ /* 0x000fec0003800000 */
.L_x_4813:
        /* <DEDUP_REMOVED lines=8> */
[----:B------:R-:W4:Y:S02]  /*76b0*/  LDG.E.U16 R4, desc[UR36][R4.64] ;  /* 0x0000002404047981 */ /* 0x000f24000c1e1500 */
[----:B----4-:R-:W-:Y:S01]  /*76c0*/  I2FP.F32.U32 R16, R4 ;  /* 0x0000000400107245 */ /* 0x010fe20000201000 */
[----:B------:R-:W-:Y:S06]  /*76d0*/  BRA `(.L_x_4773) ;  /* 0x00000004005c7947 */ /* 0x000fec0003800000 */
.L_x_4820:
[----:B------:R-:W4:Y:S01]  /*76e0*/  LDG.E.U8 R4, desc[UR36][R4.64] ;  /* 0x0000002404047981 */ /* 0x000f22000c1e1100 */
[----:B------:R-:W-:Y:S01]  /*76f0*/  IMAD.MOV.U32 R16, RZ, RZ, RZ ;  /* 0x000000ffff107224 */ /* 0x000fe200078e00ff */
        /* <DEDUP_REMOVED lines=18> */
.L_x_4822:
[----:B------:R-:W-:Y:S05]  /*7820*/  BSYNC.RECONVERGENT B0 ;  /* 0x0000000000007941 */ /* 0x000fea0003800200 */
.L_x_4821:
[----:B------:R-:W-:Y:S01]  /*7830*/  IMAD.SHL.U32 R0, R0, 0x100000, RZ ;  /* 0x0010000000007824 */ /* 0x000fe200078e00ff */
[----:B------:R-:W-:-:S04]  /*7840*/  LEA R3, R3, 0x3b800000, 0x17 ;  /* 0x3b80000003037811 */ /* 0x000fc800078eb8ff */
[----:B------:R-:W-:Y:S01]  /*7850*/  LOP3.LUT R16, R3, R0, R7, 0xfe, !PT ;  /* 0x0000000003107212 */ /* 0x000fe200078efe07 */
[----:B------:R-:W-:Y:S06]  /*7860*/  BRA `(.L_x_4773) ;  /* 0x0000000000f87947 */ /* 0x000fec0003800000 */
.L_x_4819:
        /* <DEDUP_REMOVED lines=20> */
.L_x_4824:
[----:B------:R-:W-:Y:S05]  /*79b0*/  BSYNC.RECONVERGENT B0 ;  /* 0x0000000000007941 */ /* 0x000fea0003800200 */
.L_x_4823:
[----:B------:R-:W-:Y:S01]  /*79c0*/  IMAD.SHL.U32 R0, R0, 0x200000, RZ ;  /* 0x0020000000007824 */ /* 0x000fe200078e00ff */
[----:B------:R-:W-:-:S04]  /*79d0*/  LEA R3, R3, 0x37800000, 0x17 ;  /* 0x3780000003037811 */ /* 0x000fc800078eb8ff */
[----:B------:R-:W-:Y:S01]  /*79e0*/  LOP3.LUT R16, R3, R0, R7, 0xfe, !PT ;  /* 0x0000000003107212 */ /* 0x000fe200078efe07 */
[----:B------:R-:W-:Y:S06]  /*79f0*/  BRA `(.L_x_4773) ;  /* 0x0000000000947947 */ /* 0x000fec0003800000 */
.L_x_4818:
[----:B------:R-:W-:-:S09]  /*7a00*/  UISETP.NE.AND UP0, UPT, UR4, 0x1c, UPT ;  /* 0x0000001c0400788c */ /* 0x000fd2000bf05270 */
[----:B------:R-:W-:Y:S05]  /*7a10*/  BRA.U !UP0, `(.L_x_4825) ;  /* 0x0000000108847547 */ /* 0x000fea000b800000 */
[----:B------:R-:W-:-:S09]  /*7a20*/  UISETP.NE.AND UP0, UPT, UR4, 0x1d, UPT ;  /* 0x0000001d0400788c */ /* 0x000fd2000bf05270 */
[----:B------:R-:W-:Y:S05]  /*7a30*/  BRA.U !UP0, `(.L_x_4826) ;  /* 0x0000000108707547 */ /* 0x000fea000b800000 */
[----:B------:R-:W-:-:S09]  /*7a40*/  UISETP.NE.AND UP0, UPT, UR4, 0x2c, UPT ;  /* 0x0000002c0400788c */ /* 0x000fd2000bf05270 */
[----:B------:R-:W-:Y:S05]  /*7a50*/  BRA.U UP0, `(.L_x_4806) ;  /* 0x0000000100207547 */ /* 0x000fea000b800000 */
[----:B------:R-:W4:Y:S01]  /*7a60*/  LDG.E.U8 R4, desc[UR36][R4.64] ;  /* 0x0000002404047981 */ /* 0x000f22000c1e1100 */
[----:B------:R-:W-:Y:S01]  /*7a70*/  IMAD.MOV.U32 R16, RZ, RZ, 0x400000 ;  /* 0x00400000ff107424 */ /* 0x000fe200078e00ff */
[----:B----4-:R-:W-:-:S13]  /*7a80*/  ISETP.NE.AND P0, PT, R4, RZ, PT ;  /* 0x000000ff0400720c */ /* 0x010fda0003f05270 */
[----:B------:R-:W-:Y:S05]  /*7a90*/  @!P0 BRA `(.L_x_4773) ;  /* 0x00000000006c8947 */ /* 0x000fea0003800000 */
[----:B------:R-:W-:-:S13]  /*7aa0*/  ISETP.NE.AND P0, PT, R4, 0xff, PT ;  /* 0x000000ff0400780c */ /* 0x000fda0003f05270 */
[----:B------:R-:W-:Y:S02]  /*7ab0*/  @!P0 IMAD.MOV.U32 R16, RZ, RZ, 0x7f800001 ;  /* 0x7f800001ff108424 */ /* 0x000fe400078e00ff */
[----:B------:R-:W-:Y:S01]  /*7ac0*/  @P0 IMAD.SHL.U32 R16, R4, 0x800000, RZ ;  /* 0x0080000004100824 */ /* 0x000fe200078e00ff */
[----:B------:R-:W-:Y:S06]  /*7ad0*/  BRA `(.L_x_4773) ;  /* 0x00000000005c7947 */ /* 0x000fec0003800000 */
.L_x_4806:
        /* <DEDUP_REMOVED lines=16> */
.L_x_4827:
[----:B------:R-:W-:Y:S01]  /*7be0*/  IMAD.MOV.U32 R16, RZ, RZ, RZ ;  /* 0x000000ffff107224 */ /* 0x000fe200078e00ff */
[----:B------:R-:W-:Y:S06]  /*7bf0*/  BRA `(.L_x_4773) ;  /* 0x0000000000147947 */ /* 0x000fec0003800000 */
.L_x_4826:
[----:B------:R-:W4:Y:S02]  /*7c00*/  LDG.E.64 R4, desc[UR36][R4.64] ;  /* 0x0000002404047981 */ /* 0x000f24000c1e1b00 */
[----:B----4-:R0:W4:Y:S01]  /*7c10*/  I2F.U64 R16, R4 ;  /* 0x0000000400107312 */ /* 0x0101220000301000 */
[----:B------:R-:W-:Y:S05]  /*7c20*/  BRA `(.L_x_4773) ;  /* 0x0000000000087947 */ /* 0x000fea0003800000 */
.L_x_4825:
[----:B------:R-:W4:Y:S02]  /*7c30*/  LDG.E R4, desc[UR36][R4.64] ;  /* 0x0000002404047981 */ /* 0x000f24000c1e1900 */
[----:B----4-:R-:W-:-:S07]  /*7c40*/  I2FP.F32.U32 R16, R4 ;  /* 0x0000000400107245 */ /* 0x010fce0000201000 */
.L_x_4773:
[----:B------:R-:W-:Y:S05]  /*7c50*/  BSYNC.RECONVERGENT B7 ;  /* 0x0000000000077941 */ /* 0x000fea0003800200 */
.L_x_4772:
[----:B------:R-:W-:Y:S01]  /*7c60*/  ISETP.GE.AND P2, PT, R35, R34, PT ;  /* 0x000000222300720c */ /* 0x000fe20003f46270 */
[----:B------:R-:W-:Y:S01]  /*7c70*/  BSSY.RECONVERGENT B0, `(.L_x_4828) ;  /* 0x0000020000007945 */ /* 0x000fe20003800200 */
[----:B------:R-:W-:-:S11]  /*7c80*/  CS2R R6, SRZ ;  /* 0x0000000000067805 */ /* 0x000fd6000001ff00 */
[----:B------:R-:W-:Y:S05]  /*7c90*/  @P2 BRA `(.L_x_4829) ;  /* 0x0000000000742947 */ /* 0x000fea0003800000 */
[----:B--2--5:R-:W-:-:S13]  /*7ca0*/  FSETP.GE.FTZ.AND P0, PT, |R22|, |R23|, PT ;  /* 0x400000171600720b */ /* 0x024fda0003f16200 */
[----:B------:R-:W-:Y:S05]  /*7cb0*/  @!P0 BRA `(.L_x_4830) ;  /* 0x00000000004c8947 */ /* 0x000fea0003800000 */
[C---:B------:R-:W-:Y:S01]  /*7cc0*/  FSETP.NEU.FTZ.AND P0, PT, |R22|.reuse, RZ, PT ;  /* 0x000000ff1600720b */ /* 0x040fe20003f1d200 */
[----:B------:R-:W-:Y:S01]  /*7cd0*/  FADD.FTZ R3, |R22|, -RZ ;  /* 0x800000ff16037221 */ /* 0x000fe20000010200 */
[C---:B------:R-:W-:Y:S01]  /*7ce0*/  FSETP.NEU.FTZ.AND P1, PT, |R23|.reuse, RZ, PT ;  /* 0x000000ff1700720b */ /* 0x040fe20003f3d200 */
[----:B------:R-:W-:-:S03]  /*7cf0*/  FADD.FTZ R0, |R23|, -RZ ;  /* 0x800000ff17007221 */ /* 0x000fc60000010200 */
[----:B------:R-:W-:-:S13]  /*7d00*/  PLOP3.LUT P0, PT, P0, P1, PT, 0xf8, 0x8f ;  /* 0x00000000008f781c */ /* 0x000fda0000703f70 */
[----:B------:R-:W1:Y:S08]  /*7d10*/  @!P0 MUFU.RCP R3, R3 ;  /* 0x0000000300038308 */ /* 0x000e700000001000 */
[----:B------:R-:W2:Y:S01]  /*7d20*/  @!P0 MUFU.RCP R0, R0 ;  /* 0x0000000000008308 */ /* 0x000ea20000001000 */
[----:B-1-3--:R-:W-:Y:S01]  /*7d30*/  @!P0 FMUL.FTZ R6, R3, R18 ;  /* 0x0000001203068220 */ /* 0x00afe20000410000 */
[----:B--2---:R-:W-:Y:S01]  /*7d40*/  @!P0 FMUL.FTZ R7, R0, R19 ;  /* 0x0000001300078220 */ /* 0x004fe20000410000 */
[----:B------:R-:W-:Y:S06]  /*7d50*/  @!P0 BRA `(.L_x_4829) ;  /* 0x0000000000448947 */ /* 0x000fec0003800000 */
[----:B------:R-:W1:Y:S02]  /*7d60*/  MUFU.RCP R0, R22 ;  /* 0x0000001600007308 */ /* 0x000e640000001000 */
[----:B-1----:R-:W-:-:S04]  /*7d70*/  FMUL.FTZ R3, R0, R23 ;  /* 0x0000001700037220 */ /* 0x002fc80000410000 */
[C---:B------:R-:W-:Y:S01]  /*7d80*/  FFMA.FTZ R23, R3.reuse, R23, R22 ;  /* 0x0000001703177223 */ /* 0x040fe20000010016 */
[C---:B------:R-:W-:Y:S01]  /*7d90*/  FFMA.FTZ R6, R3.reuse, R19, R18 ;  /* 0x0000001303067223 */ /* 0x040fe20000010012 */
[----:B------:R-:W-:-:S04]  /*7da0*/  FFMA.FTZ R18, R3, -R18, R19 ;  /* 0x8000001203127223 */ /* 0x000fc80000010013 */
[----:B------:R-:W1:Y:S02]  /*7db0*/  MUFU.RCP R23, R23 ;  /* 0x0000001700177308 */ /* 0x000e640000001000 */
[C---:B-1----:R-:W-:Y:S01]  /*7dc0*/  FMUL.FTZ R6, R23.reuse, R6 ;  /* 0x0000000617067220 */ /* 0x042fe20000410000 */
[----:B------:R-:W-:Y:S01]  /*7dd0*/  FMUL.FTZ R7, R23, R18 ;  /* 0x0000001217077220 */ /* 0x000fe20000410000 */
[----:B------:R-:W-:Y:S06]  /*7de0*/  BRA `(.L_x_4829) ;  /* 0x0000000000207947 */ /* 0x000fec0003800000 */
.L_x_4830:
[----:B------:R-:W2:Y:S02]  /*7df0*/  MUFU.RCP R3, R23 ;  /* 0x0000001700037308 */ /* 0x000ea40000001000 */
[----:B--2---:R-:W-:-:S04]  /*7e00*/  FMUL.FTZ R0, R3, R22 ;  /* 0x0000001603007220 */ /* 0x004fc80000410000 */
[C---:B------:R-:W-:Y:S01]  /*7e10*/  FFMA.FTZ R22, R0.reuse, R22, R23 ;  /* 0x0000001600167223 */ /* 0x040fe20000010017 */
[C---:B-1-3--:R-:W-:Y:S01]  /*7e20*/  FFMA.FTZ R3, R0.reuse, R18, R19 ;  /* 0x0000001200037223 */ /* 0x04afe20000010013 */
[----:B------:R-:W-:-:S04]  /*7e30*/  FFMA.FTZ R7, R0, R19, -R18 ;  /* 0x0000001300077223 */ /* 0x000fc80000010812 */
[----:B------:R-:W1:Y:S02]  /*7e40*/  MUFU.RCP R22, R22 ;  /* 0x0000001600167308 */ /* 0x000e640000001000 */
[C---:B-1----:R-:W-:Y:S01]  /*7e50*/  FMUL.FTZ R6, R22.reuse, R3 ;  /* 0x0000000316067220 */ /* 0x042fe20000410000 */
[----:B------:R-:W-:-:S07]  /*7e60*/  FMUL.FTZ R7, R22, R7 ;  /* 0x0000000716077220 */ /* 0x000fce0000410000 */
.L_x_4829:
[----:B------:R-:W-:Y:S05]  /*7e70*/  BSYNC.RECONVERGENT B0 ;  /* 0x0000000000007941 */ /* 0x000fea0003800200 */
.L_x_4828:
[----:B------:R-:W-:Y:S01]  /*7e80*/  VIADD R37, R35, 0x80 ;  /* 0x0000008023257836 */ /* 0x000fe20000000000 */
[----:B------:R-:W-:Y:S01]  /*7e90*/  BSSY.RECONVERGENT B0, `(.L_x_4831) ;  /* 0x0000021000007945 */ /* 0x000fe20003800200 */
[----:B-1-3-5:R-:W-:-:S03]  /*7ea0*/  CS2R R18, SRZ ;  /* 0x0000000000127805 */ /* 0x02afc6000001ff00 */
[----:B------:R-:W-:-:S13]  /*7eb0*/  ISETP.GE.AND P0, PT, R37, R34, PT ;  /* 0x000000222500720c */ /* 0x000fda0003f06270 */
[----:B------:R-:W-:Y:S05]  /*7ec0*/  @P0 BRA `(.L_x_4832) ;  /* 0x0000000000740947 */ /* 0x000fea0003800000 */
[----:B0-----:R-:W-:-:S13]  /*7ed0*/  FSETP.GE.FTZ.AND P0, PT, |R26|, |R27|, PT ;  /* 0x4000001b1a00720b */ /* 0x001fda0003f16200 */
        /* <DEDUP_REMOVED lines=9> */
[C---:B----4-:R-:W-:Y:S01]  /*7f70*/  FFMA.FTZ R18, R3.reuse, R25, R24 ;  /* 0x0000001903127223 */ /* 0x050fe20000010018 */
[----:B------:R-:W-:-:S04]  /*7f80*/  FFMA.FTZ R24, R3, -R24, R25 ;  /* 0x8000001803187223 */ /* 0x000fc80000010019 */
[----:B------:R-:W0:Y:S02]  /*7f90*/  MUFU.RCP R27, R27 ;  /* 0x0000001b001b7308 */ /* 0x000e240000001000 */
[C---:B0-----:R-:W-:Y:S01]  /*7fa0*/  FMUL.FTZ R18, R27.reuse, R18 ;  /* 0x000000121b127220 */ /* 0x041fe20000410000 */
[----:B------:R-:W-:Y:S01]  /*7fb0*/  FMUL.FTZ R19, R27, R24 ;  /* 0x000000181b137220 */ /* 0x000fe20000410000 */
[----:B------:R-:W-:Y:S06]  /*7fc0*/  BRA `(.L_x_4832) ;  /* 0x0000000000347947 */ /* 0x000fec0003800000 */
.L_x_4834:
[----:B------:R-:W4:Y:S08]  /*7fd0*/  MUFU.RCP R3, R3 ;  /* 0x0000000300037308 */ /* 0x000f300000001000 */
[----:B------:R-:W0:Y:S01]  /*7fe0*/  MUFU.RCP R0, R0 ;  /* 0x0000000000007308 */ /* 0x000e220000001000 */
[----:B----4-:R-:W-:Y:S01]  /*7ff0*/  FMUL.FTZ R18, R3, R24 ;  /* 0x0000001803127220 */ /* 0x010fe20000410000 */
[----:B0-----:R-:W-:Y:S01]  /*8000*/  FMUL.FTZ R19, R0, R25 ;  /* 0x0000001900137220 */ /* 0x001fe20000410000 */
[----:B------:R-:W-:Y:S06]  /*8010*/  BRA `(.L_x_4832) ;  /* 0x0000000000207947 */ /* 0x000fec0003800000 */
.L_x_4833:
[----:B------:R-:W0:Y:S02]  /*8020*/  MUFU.RCP R3, R27 ;  /* 0x0000001b00037308 */ /* 0x000e240000001000 */
[----:B0-----:R-:W-:-:S04]  /*8030*/  FMUL.FTZ R0, R3, R26 ;  /* 0x0000001a03007220 */ /* 0x001fc80000410000 */
[C---:B------:R-:W-:Y:S01]  /*8040*/  FFMA.FTZ R26, R0.reuse, R26, R27 ;  /* 0x0000001a001a7223 */ /* 0x040fe2000001001b */
[C---:B----4-:R-:W-:Y:S01]  /*8050*/  FFMA.FTZ R3, R0.reuse, R24, R25 ;  /* 0x0000001800037223 */ /* 0x050fe20000010019 */
[----:B------:R-:W-:-:S04]  /*8060*/  FFMA.FTZ R19, R0, R25, -R24 ;  /* 0x0000001900137223 */ /* 0x000fc80000010818 */
[----:B------:R-:W0:Y:S02]  /*8070*/  MUFU.RCP R26, R26 ;  /* 0x0000001a001a7308 */ /* 0x000e240000001000 */
[C---:B0-----:R-:W-:Y:S01]  /*8080*/  FMUL.FTZ R18, R26.reuse, R3 ;  /* 0x000000031a127220 */ /* 0x041fe20000410000 */
[----:B------:R-:W-:-:S07]  /*8090*/  FMUL.FTZ R19, R26, R19 ;  /* 0x000000131a137220 */ /* 0x000fce0000410000 */
.L_x_4832:
[----:B------:R-:W-:Y:S05]  /*80a0*/  BSYNC.RECONVERGENT B0 ;  /* 0x0000000000007941 */ /* 0x000fea0003800200 */
.L_x_4831:
[----:B------:R-:W-:Y:S01]  /*80b0*/  VIADD R3, R35, 0x100 ;  /* 0x0000010023037836 */ /* 0x000fe20000000000 */
[----:B------:R-:W-:Y:S01]  /*80c0*/  BSSY.RECONVERGENT B0, `(.L_x_4835) ;  /* 0x0000021000007945 */ /* 0x000fe20003800200 */
[----:B--2---:R-:W-:-:S03]  /*80d0*/  CS2R R22, SRZ ;  /* 0x0000000000167805 */ /* 0x004fc6000001ff00 */
[----:B------:R-:W-:-:S13]  /*80e0*/  ISETP.GE.AND P0, PT, R3, R34, PT ;  /* 0x000000220300720c */ /* 0x000fda0003f06270 */
[----:B------:R-:W-:Y:S05]  /*80f0*/  @P0 BRA `(.L_x_4836) ;  /* 0x0000000000740947 */ /* 0x000fea0003800000 */
[----:B----4-:R-:W-:-:S13]  /*8100*/  FSETP.GE.FTZ.AND P0, PT, |R30|, |R31|, PT ;  /* 0x4000001f1e00720b */ /* 0x010fda0003f16200 */
[----:B------:R-:W-:Y:S05]  /*8110*/  @!P0 BRA `(.L_x_4837) ;  /* 0x00000000004c8947 */ /* 0x000fea0003800000 */
[C---:B------:R-:W-:Y:S01]  /*8120*/  FSETP.NEU.FTZ.AND P1, PT, |R30|.reuse, RZ, PT ;  /* 0x000000ff1e00720b */ /* 0x040fe20003f3d200 */
[----:B------:R-:W-:Y:S01]  /*8130*/  FADD.FTZ R3, |R30|, -RZ ;  /* 0x800000ff1e037221 */ /* 0x000fe20000010200 */
[C---:B------:R-:W-:Y:S01]  /*8140*/  FSETP.NEU.FTZ.AND P0, PT, |R31|.reuse, RZ, PT ;  /* 0x000000ff1f00720b */ /* 0x040fe20003f1d200 */
[----:B------:R-:W-:-:S12]  /*8150*/  FADD.FTZ R0, |R31|, -RZ ;  /* 0x800000ff1f007221 */ /* 0x000fd80000010200 */
[----:B------:R-:W-:Y:S05]  /*8160*/  @!P0 BRA !P1, `(.L_x_4838) ;  /* 0x0000000000248947 */ /* 0x000fea0004800000 */
        /* <DEDUP_REMOVED lines=9> */
.L_x_4838:
[----:B------:R-:W1:Y:S08]  /*8200*/  MUFU.RCP R3, R3 ;  /* 0x0000000300037308 */ /* 0x000e700000001000 */
[----:B------:R-:W2:Y:S01]  /*8210*/  MUFU.RCP R0, R0 ;  /* 0x0000000000007308 */ /* 0x000ea20000001000 */
[----:B-1----:R-:W-:Y:S01]  /*8220*/  FMUL.FTZ R22, R3, R28 ;  /* 0x0000001c03167220 */ /* 0x002fe20000410000 */
[----:B--2---:R-:W-:Y:S01]  /*8230*/  FMUL.FTZ R23, R0, R29 ;  /* 0x0000001d00177220 */ /* 0x004fe20000410000 */
[----:B------:R-:W-:Y:S06]  /*8240*/  BRA `(.L_x_4836) ;  /* 0x0000000000207947 */ /* 0x000fec0003800000 */
.L_x_4837:
[----:B------:R-:W1:Y:S02]  /*8250*/  MUFU.RCP R3, R31 ;  /* 0x0000001f00037308 */ /* 0x000e640000001000 */
[----:B-1----:R-:W-:-:S04]  /*8260*/  FMUL.FTZ R0, R3, R30 ;  /* 0x0000001e03007220 */ /* 0x002fc80000410000 */
[C---:B------:R-:W-:Y:S01]  /*8270*/  FFMA.FTZ R30, R0.reuse, R30, R31 ;  /* 0x0000001e001e7223 */ /* 0x040fe2000001001f */
[C---:B------:R-:W-:Y:S01]  /*8280*/  FFMA.FTZ R3, R0.reuse, R28, R29 ;  /* 0x0000001c00037223 */ /* 0x040fe2000001001d */
[----:B------:R-:W-:-:S04]  /*8290*/  FFMA.FTZ R23, R0, R29, -R28 ;  /* 0x0000001d00177223 */ /* 0x000fc8000001081c */
[----:B------:R-:W1:Y:S02]  /*82a0*/  MUFU.RCP R30, R30 ;  /* 0x0000001e001e7308 */ /* 0x000e640000001000 */
[C---:B-1----:R-:W-:Y:S01]  /*82b0*/  FMUL.FTZ R22, R30.reuse, R3 ;  /* 0x000000031e167220 */ /* 0x042fe20000410000 */
[----:B------:R-:W-:-:S07]  /*82c0*/  FMUL.FTZ R23, R30, R23 ;  /* 0x000000171e177220 */ /* 0x000fce0000410000 */
.L_x_4836:
[----:B------:R-:W-:Y:S05]  /*82d0*/  BSYNC.RECONVERGENT B0 ;  /* 0x0000000000007941 */ /* 0x000fea0003800200 */
.L_x_4835:
[----:B------:R-:W-:Y:S01]  /*82e0*/  VIADD R3, R35, 0x180 ;  /* 0x0000018023037836 */ /* 0x000fe20000000000 */
[----:B------:R-:W-:Y:S01]  /*82f0*/  BSSY.RECONVERGENT B0, `(.L_x_4839) ;  /* 0x0000021000007945 */ /* 0x000fe20003800200 */
[----:B----4-:R-:W-:-:S03]  /*8300*/  CS2R R24, SRZ ;  /* 0x0000000000187805 */ /* 0x010fc6000001ff00 */
[----:B------:R-:W-:-:S13]  /*8310*/  ISETP.GE.AND P0, PT, R3, R34, PT ;  /* 0x000000220300720c */ /* 0x000fda0003f06270 */
[----:B------:R-:W-:Y:S05]  /*8320*/  @P0 BRA `(.L_x_4840) ;  /* 0x0000000000740947 */ /* 0x000fea0003800000 */
[----:B------:R-:W-:-:S13]  /*8330*/  FSETP.GE.FTZ.AND P0, PT, |R16|, |R17|, PT ;  /* 0x400000111000720b */ /* 0x000fda0003f16200 */
        /* <DEDUP_REMOVED lines=15> */
.L_x_4842:
[----:B------:R-:W1:Y:S08]  /*8430*/  MUFU.RCP R3, R3 ;  /* 0x0000000300037308 */ /* 0x000e700000001000 */
[----:B------:R-:W2:Y:S01]  /*8440*/  MUFU.RCP R0, R0 ;  /* 0x0000000000007308 */ /* 0x000ea20000001000 */
[----:B-1----:R-:W-:Y:S01]  /*8450*/  FMUL.FTZ R24, R3, R32 ;  /* 0x0000002003187220 */ /* 0x002fe20000410000 */
[----:B--2---:R-:W-:Y:S01]  /*8460*/  FMUL.FTZ R25, R0, R33 ;  /* 0x0000002100197220 */ /* 0x004fe20000410000 */
[----:B------:R-:W-:Y:S06]  /*8470*/  BRA `(.L_x_4840) ;  /* 0x0000000000207947 */ /* 0x000fec0003800000 */
.L_x_4841:
        /* <DEDUP_REMOVED lines=8> */
.L_x_4840:
[----:B------:R-:W-:Y:S05]  /*8500*/  BSYNC.RECONVERGENT B0 ;  /* 0x0000000000007941 */ /* 0x000fea0003800200 */
.L_x_4839:
[----:B------:R-:W1:Y:S01]  /*8510*/  LDC.U8 R16, c[0x0][0x3b0] ;  /* 0x0000ec00ff107b82 */ /* 0x000e620000000000 */
[----:B------:R-:W-:Y:S04]  /*8520*/  BSSY.RECONVERGENT B6, `(.L_x_4843) ;  /* 0x00000fd000067945 */ /* 0x000fe80003800200 */
[----:B------:R-:W-:Y:S05]  /*8530*/  @P2 BRA `(.L_x_4844) ;  /* 0x0000000c00ec2947 */ /* 0x000fea0003800000 */
[----:B------:R-:W2:Y:S01]  /*8540*/  LDCU UR4, c[0x0][0x3b4] ;  /* 0x00007680ff0477ac */ /* 0x000ea20008000800 */
[----:B------:R-:W3:Y:S01]  /*8550*/  LDC.64 R8, c[0x0][0x388] ;  /* 0x0000e200ff087b82 */ /* 0x000ee20000000a00 */
[----:B------:R-:W-:Y:S01]  /*8560*/  IMAD R0, R2, 0x200, R35 ;  /* 0x0000020002007824 */ /* 0x000fe200078e0223 */
[----:B01----:R-:W-:-:S03]  /*8570*/  PRMT R4, R16, 0x9910, RZ ;  /* 0x0000991010047816 */ /* 0x003fc600000000ff */
[----:B--2---:R-:W-:Y:S02]  /*8580*/  IMAD R3, R0, UR4, RZ ;  /* 0x0000000400037c24 */ /* 0x004fe4000f8e02ff */
[----:B------:R-:W-:-:S05]  /*8590*/  IMAD.MOV.U32 R0, RZ, RZ, R4 ;  /* 0x000000ffff007224 */ /* 0x000fca00078e0004 */
[----:B------:R-:W-:Y:S02]  /*85a0*/  ISETP.GT.AND P0, PT, R0, 0x9, PT ;  /* 0x000000090000780c */ /* 0x000fe40003f04270 */
[----:B---3--:R-:W-:-:S05]  /*85b0*/  IADD3 R8, P1, PT, R3, R8, RZ ;  /* 0x0000000803087210 */ /* 0x008fca0007f3e0ff */
        /* <DEDUP_REMOVED lines=10> */
[----:B------:R-:W0:Y:S01]  /*8660*/  F2I.FTZ.TRUNC.NTZ R3, R6 ;  /* 0x0000000600037305 */ /* 0x000e22000021f100 */
[----:B------:R-:W-:Y:S01]  /*8670*/  IMAD.MOV.U32 R35, RZ, RZ, R37 ;  /* 0x000000ffff237224 */ /* 0x000fe200078e0025 */
[----:B0-----:R0:W-:Y:S01]  /*8680*/  STG.E.U8 desc[UR36][R8.64], R3 ;  /* 0x0000000308007986 */ /* 0x0011e2000c101124 */
[----:B------:R-:W-:Y:S05]  /*8690*/  BRA `(.L_x_4844) ;  /* 0x0000000c00947947 */ /* 0x000fea0003800000 */
.L_x_4848:
[----:B------:R-:W0:Y:S01]  /*86a0*/  F2I.S64.TRUNC R6, R6 ;  /* 0x0000000600067311 */ /* 0x000e22000020d900 */
[----:B------:R-:W-:Y:S02]  /*86b0*/  IMAD.MOV.U32 R35, RZ, RZ, R37 ;  /* 0x000000ffff237224 */ /* 0x000fe400078e0025 */
[----:B0-----:R-:W-:-:S05]  /*86c0*/  IMAD.MOV.U32 R3, RZ, RZ, R6 ;  /* 0x000000ffff037224 */ /* 0x001fca00078e0006 */
[----:B------:R0:W-:Y:S01]  /*86d0*/  STG.E.U8 desc[UR36][R8.64], R3 ;  /* 0x0000000308007986 */ /* 0x0001e2000c101124 */
[----:B------:R-:W-:Y:S05]  /*86e0*/  BRA `(.L_x_4844) ;  /* 0x0000000c00807947 */ /* 0x000fea0003800000 */
.L_x_4847:
[----:B------:R-:W-:-:S13]  /*86f0*/  ISETP.NE.AND P0, PT, R0, 0x2, PT ;  /* 0x000000020000780c */ /* 0x000fda0003f05270 */
[----:B------:R-:W-:Y:S05]  /*8700*/  @!P0 BRA `(.L_x_4850) ;  /* 0x0000000000308947 */ /* 0x000fea0003800000 */
[----:B------:R-:W-:-:S13]  /*8710*/  ISETP.NE.AND P0, PT, R0, 0x3, PT ;  /* 0x000000030000780c */ /* 0x000fda0003f05270 */
[----:B------:R-:W-:Y:S05]  /*8720*/  @!P0 BRA `(.L_x_4851) ;  /* 0x0000000000188947 */ /* 0x000fea0003800000 */
[----:B------:R-:W-:-:S13]  /*8730*/  ISETP.NE.AND P0, PT, R0, 0x4, PT ;  /* 0x000000040000780c */ /* 0x000fda0003f05270 */
[----:B------:R-:W-:Y:S05]  /*8740*/  @P0 BRA `(.L_x_4849) ;  /* 0x0000000800c40947 */ /* 0x000fea0003800000 */
[----:B------:R-:W0:Y:S01]  /*8750*/  F2I.S64.TRUNC R6, R6 ;  /* 0x0000000600067311 */ /* 0x000e22000020d900 */
[----:B------:R-:W-:Y:S01]  /*8760*/  IMAD.MOV.U32 R35, RZ, RZ, R37 ;  /* 0x000000ffff237224 */ /* 0x000fe200078e0025 */
[----:B0-----:R3:W-:Y:S01]  /*8770*/  STG.E.64 desc[UR36][R8.64], R6 ;  /* 0x0000000608007986 */ /* 0x0017e2000c101b24 */
[----:B------:R-:W-:Y:S05]  /*8780*/  BRA `(.L_x_4844) ;  /* 0x0000000c00587947 */ /* 0x000fea0003800000 */
.L_x_4851:
[----:B------:R-:W0:Y:S01]  /*8790*/  F2I.FTZ.TRUNC.NTZ R3, R6 ;  /* 0x0000000600037305 */ /* 0x000e22000021f100 */
[----:B------:R-:W-:Y:S01]  /*87a0*/  IMAD.MOV.U32 R35, RZ, RZ, R37 ;  /* 0x000000ffff237224 */ /* 0x000fe200078e0025 */
[----:B0-----:R4:W-:Y:S01]  /*87b0*/  STG.E desc[UR36][R8.64], R3 ;  /* 0x0000000308007986 */ /* 0x0019e2000c101924 */
[----:B------:R-:W-:Y:S05]  /*87c0*/  BRA `(.L_x_4844) ;  /* 0x0000000c00487947 */ /* 0x000fea0003800000 */
.L_x_4850:
[----:B------:R-:W0:Y:S01]  /*87d0*/  F2I.FTZ.TRUNC.NTZ R3, R6 ;  /* 0x0000000600037305 */ /* 0x000e22000021f100 */
[----:B------:R-:W-:Y:S01]  /*87e0*/  IMAD.MOV.U32 R35, RZ, RZ, R37 ;  /* 0x000000ffff237224 */ /* 0x000fe200078e0025 */
[----:B0-----:R2:W-:Y:S01]  /*87f0*/  STG.E.U16 desc[UR36][R8.64], R3 ;  /* 0x0000000308007986 */ /* 0x0015e2000c101524 */
[----:B------:R-:W-:Y:S05]  /*8800*/  BRA `(.L_x_4844) ;  /* 0x0000000c00387947 */ /* 0x000fea0003800000 */
.L_x_4846:
[----:B------:R-:W-:-:S13]  /*8810*/  ISETP.GT.AND P0, PT, R0, 0x6, PT ;  /* 0x000000060000780c */ /* 0x000fda0003f04270 */
[----:B------:R-:W-:Y:S05]  /*8820*/  @P0 BRA `(.L_x_4852) ;  /* 0x00000000002c0947 */ /* 0x000fea0003800000 */
[----:B------:R-:W-:-:S13]  /*8830*/  ISETP.NE.AND P0, PT, R0, 0x5, PT ;  /* 0x000000050000780c */ /* 0x000fda0003f05270 */
[----:B------:R-:W-:Y:S05]  /*8840*/  @!P0 BRA `(.L_x_4853) ;  /* 0x0000000000148947 */ /* 0x000fea0003800000 */
[----:B------:R-:W-:-:S13]  /*8850*/  ISETP.NE.AND P0, PT, R0, 0x6, PT ;  /* 0x000000060000780c */ /* 0x000fda0003f05270 */
[----:B------:R-:W-:Y:S05]  /*8860*/  @P0 BRA `(.L_x_4849) ;  /* 0x00000008007c0947 */ /* 0x000fea0003800000 */
[----:B------:R0:W-:Y:S01]  /*8870*/  STG.E desc[UR36][R8.64], R6 ;  /* 0x0000000608007986 */ /* 0x0001e2000c101924 */
[----:B------:R-:W-:Y:S01]  /*8880*/  IMAD.MOV.U32 R35, RZ, RZ, R37 ;  /* 0x000000ffff237224 */ /* 0x000fe200078e0025 */
[----:B------:R-:W-:Y:S06]  /*8890*/  BRA `(.L_x_4844) ;  /* 0x0000000c00147947 */ /* 0x000fec0003800000 */
.L_x_4853:
[----:B------:R-:W-:Y:S01]  /*88a0*/  F2FP.F16.F32.PACK_AB R6, RZ, R6 ;  /* 0x00000006ff06723e */ /* 0x000fe200000000ff */
[----:B------:R-:W-:-:S04]  /*88b0*/  IMAD.MOV.U32 R35, RZ, RZ, R37 ;  /* 0x000000ffff237224 */ /* 0x000fc800078e0025 */
[----:B------:R0:W-:Y:S01]  /*88c0*/  STG.E.U16 desc[UR36][R8.64], R6 ;  /* 0x0000000608007986 */ /* 0x0001e2000c101524 */
[----:B------:R-:W-:Y:S05]  /*88d0*/  BRA `(.L_x_4844) ;  /* 0x0000000c00047947 */ /* 0x000fea0003800000 */
.L_x_4852:
[----:B------:R-:W-:-:S13]  /*88e0*/  ISETP.NE.AND P0, PT, R0, 0x7, PT ;  /* 0x000000070000780c */ /* 0x000fda0003f05270 */
[----:B------:R-:W-:Y:S05]  /*88f0*/  @!P0 BRA `(.L_x_4854) ;  /* 0x00000000002c8947 */ /* 0x000fea0003800000 */
[----:B------:R-:W-:-:S13]  /*8900*/  ISETP.NE.AND P0, PT, R0, 0x8, PT ;  /* 0x000000080000780c */ /* 0x000fda0003f05270 */
[----:B------:R-:W-:Y:S05]  /*8910*/  @!P0 BRA `(.L_x_4855) ;  /* 0x0000000000148947 */ /* 0x000fea0003800000 */
[----:B------:R-:W-:-:S13]  /*8920*/  ISETP.NE.AND P0, PT, R0, 0x9, PT ;  /* 0x000000090000780c */ /* 0x000fda0003f05270 */
[----:B------:R-:W-:Y:S05]  /*8930*/  @P0 BRA `(.L_x_4849) ;  /* 0x0000000800480947 */ /* 0x000fea0003800000 */
[----:B------:R0:W-:Y:S01]  /*8940*/  STG.E.64 desc[UR36][R8.64], R6 ;  /* 0x0000000608007986 */ /* 0x0001e2000c101b24 */
[----:B------:R-:W-:Y:S01]  /*8950*/  IMAD.MOV.U32 R35, RZ, RZ, R37 ;  /* 0x000000ffff237224 */ /* 0x000fe200078e0025 */
[----:B------:R-:W-:Y:S06]  /*8960*/  BRA `(.L_x_4844) ;  /* 0x0000000800e07947 */ /* 0x000fec0003800000 */
.L_x_4855:
[----:B------:R-:W-:Y:S01]  /*8970*/  F2FP.F16.F32.PACK_AB R7, R7, R6 ;  /* 0x000000060707723e */ /* 0x000fe200000000ff */
[----:B------:R-:W-:-:S04]  /*8980*/  IMAD.MOV.U32 R35, RZ, RZ, R37 ;  /* 0x000000ffff237224 */ /* 0x000fc800078e0025 */
[----:B------:R0:W-:Y:S01]  /*8990*/  STG.E desc[UR36][R8.64], R7 ;  /* 0x0000000708007986 */ /* 0x0001e2000c101924 */
[----:B------:R-:W-:Y:S05]  /*89a0*/  BRA `(.L_x_4844) ;  /* 0x0000000800d07947 */ /* 0x000fea0003800000 */
.L_x_4854:
[----:B------:R-:W-:Y:S01]  /*89b0*/  FMUL.FTZ R4, R6, 1 ;  /* 0x3f80000006047820 */ /* 0x000fe20000410000 */
[----:B------:R-:W-:-:S05]  /*89c0*/  IMAD.MOV.U32 R35, RZ, RZ, R37 ;  /* 0x000000ffff237224 */ /* 0x000fca00078e0025 */
[----:B------:R-:W0:Y:S02]  /*89d0*/  F2F.F64.F32 R4, R4 ;  /* 0x0000000400047310 */ /* 0x000e240000201800 */
[----:B0-----:R0:W-:Y:S01]  /*89e0*/  STG.E.64 desc[UR36][R8.64], R4 ;  /* 0x0000000408007986 */ /* 0x0011e2000c101b24 */
[----:B------:R-:W-:Y:S05]  /*89f0*/  BRA `(.L_x_4844) ;  /* 0x0000000800bc7947 */ /* 0x000fea0003800000 */
.L_x_4845:
        /* <DEDUP_REMOVED lines=8> */
[----:B------:R-:W-:Y:S01]  /*8a80*/  FSETP.NEU.FTZ.AND P0, PT, R6, RZ, PT ;  /* 0x000000ff0600720b */ /* 0x000fe20003f1d000 */
[----:B------:R-:W-:Y:S01]  /*8a90*/  IMAD.MOV.U32 R35, RZ, RZ, R37 ;  /* 0x000000ffff237224 */ /* 0x000fe200078e0025 */
[----:B------:R-:W-:-:S04]  /*8aa0*/  FSETP.NEU.FTZ.AND P1, PT, R7, RZ, PT ;  /* 0x000000ff0700720b */ /* 0x000fc80003f3d000 */
[----:B------:R-:W-:-:S04]  /*8ab0*/  PLOP3.LUT P0, PT, P0, P1, PT, 0xf8, 0x8f ;  /* 0x00000000008f781c */ /* 0x000fc80000703f70 */
[----:B------:R-:W-:-:S05]  /*8ac0*/  SEL R3, RZ, 0x1, !P0 ;  /* 0x00000001ff037807 */ /* 0x000fca0004000000 */
[----:B------:R0:W-:Y:S01]  /*8ad0*/  STG.E.U8 desc[UR36][R8.64], R3 ;  /* 0x0000000308007986 */ /* 0x0001e2000c101124 */
[----:B------:R-:W-:Y:S05]  /*8ae0*/  BRA `(.L_x_4844) ;  /* 0x0000000800807947 */ /* 0x000fea0003800000 */
.L_x_4858:
[----:B------:R-:W-:Y:S01]  /*8af0*/  FMUL.FTZ R4, R6, 1 ;  /* 0x3f80000006047820 */ /* 0x000fe20000410000 */
[----:B------:R-:W-:Y:S01]  /*8b00*/  FMUL.FTZ R7, R7, 1 ;  /* 0x3f80000007077820 */ /* 0x000fe20000410000 */
[----:B------:R-:W-:-:S04]  /*8b10*/  IMAD.MOV.U32 R35, RZ, RZ, R37 ;  /* 0x000000ffff237224 */ /* 0x000fc800078e0025 */
[----:B------:R-:W-:Y:S08]  /*8b20*/  F2F.F64.F32 R4, R4 ;  /* 0x0000000400047310 */ /* 0x000ff00000201800 */
[----:B------:R-:W0:Y:S02]  /*8b30*/  F2F.F64.F32 R6, R7 ;  /* 0x0000000700067310 */ /* 0x000e240000201800 */
[----:B0-----:R0:W-:Y:S01]  /*8b40*/  STG.E.128 desc[UR36][R8.64], R4 ;  /* 0x0000000408007986 */ /* 0x0011e2000c101d24 */
[----:B------:R-:W-:Y:S05]  /*8b50*/  BRA `(.L_x_4844) ;  /* 0x0000000800647947 */ /* 0x000fea0003800000 */
.L_x_4857:
[----:B------:R-:W-:-:S13]  /*8b60*/  ISETP.NE.AND P0, PT, R0, 0xf, PT ;  /* 0x0000000f0000780c */ /* 0x000fda0003f05270 */
[----:B------:R-:W-:Y:S05]  /*8b70*/  @!P0 BRA `(.L_x_4859) ;  /* 0x0000000000a08947 */ /* 0x000fea0003800000 */
[----:B------:R-:W-:-:S13]  /*8b80*/  ISETP.NE.AND P0, PT, R0, 0x17, PT ;  /* 0x000000170000780c */ /* 0x000fda0003f05270 */
[----:B------:R-:W-:Y:S05]  /*8b90*/  @!P0 BRA `(.L_x_4860) ;  /* 0x00000000004c8947 */ /* 0x000fea0003800000 */
[----:B------:R-:W-:-:S13]  /*8ba0*/  ISETP.NE.AND P0, PT, R0, 0x18, PT ;  /* 0x000000180000780c */ /* 0x000fda0003f05270 */
[----:B------:R-:W-:Y:S05]  /*8bb0*/  @P0 BRA `(.L_x_4849) ;  /* 0x0000000400a80947 */ /* 0x000fea0003800000 */
[----:B------:R-:W-:Y:S01]  /*8bc0*/  LOP3.LUT R4, R6, 0x7fffffff, RZ, 0xc0, !PT ;  /* 0x7fffffff06047812 */ /* 0x000fe200078ec0ff */
[----:B------:R-:W-:Y:S01]  /*8bd0*/  BSSY.RECONVERGENT B0, `(.L_x_4861) ;  /* 0x000000b000007945 */ /* 0x000fe20003800200 */
[----:B------:R-:W-:Y:S01]  /*8be0*/  SHF.R.U32.HI R5, RZ, 0x18, R6 ;  /* 0x00000018ff057819 */ /* 0x000fe20000011606 */
[----:B------:R-:W-:Y:S01]  /*8bf0*/  IMAD.MOV.U32 R0, RZ, RZ, 0x7f ;  /* 0x0000007fff007424 */ /* 0x000fe200078e00ff */
        /* <DEDUP_REMOVED lines=8> */
.L_x_4862:
[----:B------:R-:W-:Y:S05]  /*8c80*/  BSYNC.RECONVERGENT B0 ;  /* 0x0000000000007941 */ /* 0x000fea0003800200 */
.L_x_4861:
[----:B------:R-:W-:Y:S01]  /*8c90*/  LOP3.LUT R5, R0, 0x80, R5, 0xf8, !PT ;  /* 0x0000008000057812 */ /* 0x000fe200078ef805 */
[----:B------:R-:W-:-:S04]  /*8ca0*/  IMAD.MOV.U32 R35, RZ, RZ, R37 ;  /* 0x000000ffff237224 */ /* 0x000fc800078e0025 */
[----:B------:R0:W-:Y:S01]  /*8cb0*/  STG.E.U8 desc[UR36][R8.64], R5 ;  /* 0x0000000508007986 */ /* 0x0001e2000c101124 */
[----:B------:R-:W-:Y:S05]  /*8cc0*/  BRA `(.L_x_4844) ;  /* 0x0000000800087947 */ /* 0x000fea0003800000 */
.L_x_4860:
        /* <DEDUP_REMOVED lines=14> */
.L_x_4864:
[----:B------:R-:W-:Y:S05]  /*8db0*/  BSYNC.RECONVERGENT B0 ;  /* 0x0000000000007941 */ /* 0x000fea0003800200 */
.L_x_4863:
[----:B------:R-:W-:Y:S01]  /*8dc0*/  LOP3.LUT R3, R0, 0x80, R5, 0xf8, !PT ;  /* 0x0000008000037812 */ /* 0x000fe200078ef805 */
[----:B------:R-:W-:-:S04]  /*8dd0*/  IMAD.MOV.U32 R35, RZ, RZ, R37 ;  /* 0x000000ffff237224 */ /* 0x000fc800078e0025 */
[----:B------:R0:W-:Y:S01]  /*8de0*/  STG.E.U8 desc[UR36][R8.64], R3 ;  /* 0x0000000308007986 */ /* 0x0001e2000c101124 */
[----:B------:R-:W-:Y:S05]  /*8df0*/  BRA `(.L_x_4844) ;  /* 0x0000000400bc7947 */ /* 0x000fea0003800000 */
.L_x_4859:
[----:B------:R-:W-:Y:S01]  /*8e00*/  F2FP.BF16.F32.PACK_AB R6, RZ, R6 ;  /* 0x00000006ff06723e */ /* 0x000fe200000010ff */
[----:B------:R-:W-:-:S04]  /*8e10*/  IMAD.MOV.U32 R35, RZ, RZ, R37 ;  /* 0x000000ffff237224 */ /* 0x000fc800078e0025 */
[----:B------:R0:W-:Y:S01]  /*8e20*/  STG.E.U16 desc[UR36][R8.64], R6 ;  /* 0x0000000608007986 */ /* 0x0001e2000c101524 */
[----:B------:R-:W-:Y:S05]  /*8e30*/  BRA `(.L_x_4844) ;  /* 0x0000000400ac7947 */ /* 0x000fea0003800000 */
.L_x_4856:
        /* <DEDUP_REMOVED lines=8> */
[----:B------:R-:W0:Y:S01]  /*8ec0*/  F2I.FTZ.U32.TRUNC.NTZ R3, R6 ;  /* 0x0000000600037305 */ /* 0x000e22000021f000 */
[----:B------:R-:W-:Y:S01]  /*8ed0*/  IMAD.MOV.U32 R35, RZ, RZ, R37 ;  /* 0x000000ffff237224 */ /* 0x000fe200078e0025 */
[----:B0-----:R0:W-:Y:S01]  /*8ee0*/  STG.E.U16 desc[UR36][R8.64], R3 ;  /* 0x0000000308007986 */ /* 0x0011e2000c101524 */
[----:B------:R-:W-:Y:S05]  /*8ef0*/  BRA `(.L_x_4844) ;  /* 0x00000004007c7947 */ /* 0x000fea0003800000 */
.L_x_4867:
[----:B------:R-:W-:Y:S01]  /*8f00*/  LOP3.LUT R0, R6, 0x7fffffff, RZ, 0xc0, !PT ;  /* 0x7fffffff06007812 */ /* 0x000fe200078ec0ff */
[----:B------:R-:W-:Y:S01]  /*8f10*/  BSSY.RECONVERGENT B0, `(.L_x_4868) ;  /* 0x0000013000007945 */ /* 0x000fe20003800200 */
[----:B------:R-:W-:Y:S02]  /*8f20*/  IMAD.MOV.U32 R4, RZ, RZ, 0x80 ;  /* 0x00000080ff047424 */ /* 0x000fe400078e00ff */
        /* <DEDUP_REMOVED lines=9> */
.L_x_4870:
[----:B------:R-:W-:-:S04]  /*8fc0*/  SHF.R.U32.HI R0, RZ, 0x14, R6 ;  /* 0x00000014ff007819 */ /* 0x000fc80000011606 */
[----:B------:R-:W-:-:S04]  /*8fd0*/  LOP3.LUT R3, R0, 0x1, RZ, 0xc0, !PT ;  /* 0x0000000100037812 */ /* 0x000fc800078ec0ff */
[----:B------:R-:W-:-:S04]  /*8fe0*/  IADD3 R0, PT, PT, R6, 0x487ffff, R3 ;  /* 0x0487ffff06007810 */ /* 0x000fc80007ffe003 */
[----:B------:R-:W-:-:S04]  /*8ff0*/  SHF.R.U32.HI R0, RZ, 0x14, R0 ;  /* 0x00000014ff007819 */ /* 0x000fc80000011600 */
[----:B------:R-:W-:-:S07]  /*9000*/  LOP3.LUT R0, R0, 0xff, RZ, 0xc0, !PT ;  /* 0x000000ff00007812 */ /* 0x000fce00078ec0ff */
.L_x_4871:
[----:B------:R-:W-:-:S04]  /*9010*/  SHF.R.U32.HI R3, RZ, 0x18, R6 ;  /* 0x00000018ff037819 */ /* 0x000fc80000011606 */
[----:B------:R-:W-:-:S04]  /*9020*/  LOP3.LUT R0, R0, 0x80, R3, 0xf8, !PT ;  /* 0x0000008000007812 */ /* 0x000fc800078ef803 */
[----:B------:R-:W-:-:S07]  /*9030*/  PRMT R4, R0, 0x7610, R4 ;  /* 0x0000761000047816 */ /* 0x000fce0000000004 */
.L_x_4869:
[----:B------:R-:W-:Y:S05]  /*9040*/  BSYNC.RECONVERGENT B0 ;  /* 0x0000000000007941 */ /* 0x000fea0003800200 */
.L_x_4868:
[----:B------:R0:W-:Y:S01]  /*9050*/  STG.E.U8 desc[UR36][R8.64], R4 ;  /* 0x0000000408007986 */ /* 0x0001e2000c101124 */
[----:B------:R-:W-:Y:S01]  /*9060*/  IMAD.MOV.U32 R35, RZ, RZ, R37 ;  /* 0x000000ffff237224 */ /* 0x000fe200078e0025 */
[----:B------:R-:W-:Y:S06]  /*9070*/  BRA `(.L_x_4844) ;  /* 0x00000004001c7947 */ /* 0x000fec0003800000 */
.L_x_4866:
        /* <DEDUP_REMOVED lines=12> */
.L_x_4874:
[----:B------:R-:W-:-:S04]  /*9140*/  SHF.R.U32.HI R0, RZ, 0x15, R6 ;  /* 0x00000015ff007819 */ /* 0x000fc80000011606 */
[----:B------:R-:W-:-:S04]  /*9150*/  LOP3.LUT R3, R0, 0x1, RZ, 0xc0, !PT ;  /* 0x0000000100037812 */ /* 0x000fc800078ec0ff */
[----:B------:R-:W-:-:S04]  /*9160*/  IADD3 R0, PT, PT, R6, 0x88fffff, R3 ;  /* 0x088fffff06007810 */ /* 0x000fc80007ffe003 */
[----:B------:R-:W-:-:S04]  /*9170*/  SHF.R.U32.HI R0, RZ, 0x15, R0 ;  /* 0x00000015ff007819 */ /* 0x000fc80000011600 */
[----:B------:R-:W-:-:S07]  /*9180*/  LOP3.LUT R0, R0, 0xff, RZ, 0xc0, !PT ;  /* 0x000000ff00007812 */ /* 0x000fce00078ec0ff */
.L_x_4875:
[----:B------:R-:W-:-:S04]  /*9190*/  SHF.R.U32.HI R3, RZ, 0x18, R6 ;  /* 0x00000018ff037819 */ /* 0x000fc80000011606 */
[----:B------:R-:W-:-:S04]  /*91a0*/  LOP3.LUT R0, R0, 0x80, R3, 0xf8, !PT ;  /* 0x0000008000007812 */ /* 0x000fc800078ef803 */
[----:B------:R-:W-:-:S07]  /*91b0*/  PRMT R4, R0, 0x7610, R4 ;  /* 0x0000761000047816 */ /* 0x000fce0000000004 */
.L_x_4873:
[----:B------:R-:W-:Y:S05]  /*91c0*/  BSYNC.RECONVERGENT B0 ;  /* 0x0000000000007941 */ /* 0x000fea0003800200 */
.L_x_4872:
[----:B------:R0:W-:Y:S01]  /*91d0*/  STG.E.U8 desc[UR36][R8.64], R4 ;  /* 0x0000000408007986 */ /* 0x0001e2000c101124 */
[----:B------:R-:W-:Y:S01]  /*91e0*/  IMAD.MOV.U32 R35, RZ, RZ, R37 ;  /* 0x000000ffff237224 */ /* 0x000fe200078e0025 */
[----:B------:R-:W-:Y:S06]  /*91f0*/  BRA `(.L_x_4844) ;  /* 0x0000000000bc7947 */ /* 0x000fec0003800000 */
.L_x_4865:
[----:B------:R-:W-:-:S13]  /*9200*/  ISETP.NE.AND P0, PT, R0, 0x1c, PT ;  /* 0x0000001c0000780c */ /* 0x000fda0003f05270 */
[----:B------:R-:W-:Y:S05]  /*9210*/  @!P0 BRA `(.L_x_4876) ;  /* 0x0000000000a88947 */ /* 0x000fea0003800000 */
[----:B------:R-:W-:-:S13]  /*9220*/  ISETP.NE.AND P0, PT, R0, 0x1d, PT ;  /* 0x0000001d0000780c */ /* 0x000fda0003f05270 */
[----:B------:R-:W-:Y:S05]  /*9230*/  @!P0 BRA `(.L_x_4877) ;  /* 0x0000000000908947 */ /* 0x000fea0003800000 */
[----:B------:R-:W-:-:S13]  /*9240*/  ISETP.NE.AND P0, PT, R0, 0x2c, PT ;  /* 0x0000002c0000780c */ /* 0x000fda0003f05270 */
[----:B------:R-:W-:Y:S05]  /*9250*/  @!P0 BRA `(.L_x_4878) ;  /* 0x0000000000488947 */ /* 0x000fea0003800000 */
.L_x_4849:
        /* <DEDUP_REMOVED lines=16> */
.L_x_4879:
[----:B------:R-:W-:Y:S01]  /*9360*/  IMAD.MOV.U32 R35, RZ, RZ, R37 ;  /* 0x000000ffff237224 */ /* 0x000fe200078e0025 */
[----:B------:R-:W-:Y:S06]  /*9370*/  BRA `(.L_x_4844) ;  /* 0x00000000005c7947 */ /* 0x000fec0003800000 */
.L_x_4878:
[----:B------:R-:W-:Y:S01]  /*9380*/  SHF.R.U32.HI R4, RZ, 0x17, R6 ;  /* 0x00000017ff047819 */ /* 0x000fe20000011606 */
[----:B------:R-:W-:-:S03]  /*9390*/  IMAD.MOV.U32 R35, RZ, RZ, R37 ;  /* 0x000000ffff237224 */ /* 0x000fc600078e0025 */
        /* <DEDUP_REMOVED lines=14> */
.L_x_4877:
[----:B------:R-:W0:Y:S01]  /*9480*/  F2I.U64.TRUNC R6, R6 ;  /* 0x0000000600067311 */ /* 0x000e22000020d800 */
[----:B------:R-:W-:Y:S01]  /*9490*/  IMAD.MOV.U32 R35, RZ, RZ, R37 ;  /* 0x000000ffff237224 */ /* 0x000fe200078e0025 */
[----:B0-----:R0:W-:Y:S01]  /*94a0*/  STG.E.64 desc[UR36][R8.64], R6 ;  /* 0x0000000608007986 */ /* 0x0011e2000c101b24 */
[----:B------:R-:W-:Y:S05]  /*94b0*/  BRA `(.L_x_4844) ;  /* 0x00000000000c7947 */ /* 0x000fea0003800000 */
.L_x_4876:
[----:B------:R-:W0:Y:S01]  /*94c0*/  F2I.FTZ.U32.TRUNC.NTZ R3, R6 ;  /* 0x0000000600037305 */ /* 0x000e22000021f000 */
[----:B------:R-:W-:Y:S01]  /*94d0*/  IMAD.MOV.U32 R35, RZ, RZ, R37 ;  /* 0x000000ffff237224 */ /* 0x000fe200078e0025 */
[----:B0-----:R0:W-:Y:S06]  /*94e0*/  STG.E desc[UR36][R8.64], R3 ;  /* 0x0000000308007986 */ /* 0x0011ec000c101924 */
.L_x_4844:
[----:B------:R-:W-:Y:S05]  /*94f0*/  BSYNC.RECONVERGENT B6 ;  /* 0x0000000000067941 */ /* 0x000fea0003800200 */
.L_x_4843:
        /* <DEDUP_REMOVED lines=21> */
[----:B------:R-:W0:Y:S02]  /*9650*/  F2I.FTZ.TRUNC.NTZ R3, R18 ;  /* 0x0000001200037305 */ /* 0x000e24000021f100 */
[----:B0-----:R0:W-:Y:S01]  /*9660*/  STG.E.U8 desc[UR36][R8.64], R3 ;  /* 0x0000000308007986 */ /* 0x0011e2000c101124 */
[----:B------:R-:W-:Y:S05]  /*9670*/  BRA `(.L_x_4887) ;  /* 0x0000000c003c7947 */ /* 0x000fea0003800000 */
.L_x_4885:
[----:B------:R-:W0:Y:S02]  /*9680*/  F2I.S64.TRUNC R18, R18 ;  /* 0x0000001200127311 */ /* 0x000e24000020d900 */
[----:B0-----:R-:W-:-:S05]  /*9690*/  IMAD.MOV.U32 R3, RZ, RZ, R18 ;  /* 0x000000ffff037224 */ /* 0x001fca00078e0012 */
[----:B------:R0:W-:Y:S01]  /*96a0*/  STG.E.U8 desc[UR36][R8.64], R3 ;  /* 0x0000000308007986 */ /* 0x0001e2000c101124 */
[----:B------:R-:W-:Y:S05]  /*96b0*/  BRA `(.L_x_4887) ;  /* 0x0000000c002c7947 */ /* 0x000fea0003800000 */
.L_x_4884:
[----:B------:R-:W-:-:S13]  /*96c0*/  ISETP.NE.AND P0, PT, R0, 0x2, PT ;  /* 0x000000020000780c */ /* 0x000fda0003f05270 */
[----:B------:R-:W-:Y:S05]  /*96d0*/  @!P0 BRA `(.L_x_4888) ;  /* 0x0000000000288947 */ /* 0x000fea0003800000 */
[----:B------:R-:W-:-:S13]  /*96e0*/  ISETP.NE.AND P0, PT, R0, 0x3, PT ;  /* 0x000000030000780c */ /* 0x000fda0003f05270 */
[----:B------:R-:W-:Y:S05]  /*96f0*/  @!P0 BRA `(.L_x_4889) ;  /* 0x0000000000148947 */ /* 0x000fea0003800000 */
[----:B------:R-:W-:-:S13]  /*9700*/  ISETP.NE.AND P0, PT, R0, 0x4, PT ;  /* 0x000000040000780c */ /* 0x000fda0003f05270 */
[----:B------:R-:W-:Y:S05]  /*9710*/  @P0 BRA `(.L_x_4886) ;  /* 0x00000008003c0947 */ /* 0x000fea0003800000 */
[----:B------:R-:W0:Y:S02]  /*9720*/  F2I.S64.TRUNC R18, R18 ;  /* 0x0000001200127311 */ /* 0x000e24000020d900 */
[----:B0-----:R0:W-:Y:S01]  /*9730*/  STG.E.64 desc[UR36][R8.64], R18 ;  /* 0x0000001208007986 */ /* 0x0011e2000c101b24 */
[----:B------:R-:W-:Y:S05]  /*9740*/  BRA `(.L_x_4887) ;  /* 0x0000000c00087947 */ /* 0x000fea0003800000 */
.L_x_4889:
[----:B------:R-:W0:Y:S02]  /*9750*/  F2I.FTZ.TRUNC.NTZ R3, R18 ;  /* 0x0000001200037305 */ /* 0x000e24000021f100 */
[----:B0-----:R0:W-:Y:S01]  /*9760*/  STG.E desc[UR36][R8.64], R3 ;  /* 0x0000000308007986 */ /* 0x0011e2000c101924 */
[----:B------:R-:W-:Y:S05]  /*9770*/  BRA `(.L_x_4887) ;  /* 0x0000000800fc7947 */ /* 0x000fea0003800000 */
.L_x_4888:
[----:B------:R-:W0:Y:S02]  /*9780*/  F2I.FTZ.TRUNC.NTZ R3, R18 ;  /* 0x0000001200037305 */ /* 0x000e24000021f100 */
[----:B0-----:R0:W-:Y:S01]  /*9790*/  STG.E.U16 desc[UR36][R8.64], R3 ;  /* 0x0000000308007986 */ /* 0x0011e2000c101524 */
[----:B------:R-:W-:Y:S05]  /*97a0*/  BRA `(.L_x_4887) ;  /* 0x0000000800f07947 */ /* 0x000fea0003800000 */
.L_x_4883:
[----:B------:R-:W-:-:S13]  /*97b0*/  ISETP.GT.AND P0, PT, R0, 0x6, PT ;  /* 0x000000060000780c */ /* 0x000fda0003f04270 */
[----:B------:R-:W-:Y:S05]  /*97c0*/  @P0 BRA `(.L_x_4890) ;  /* 0x0000000000240947 */ /* 0x000fea0003800000 */
[----:B------:R-:W-:-:S13]  /*97d0*/  ISETP.NE.AND P0, PT, R0, 0x5, PT ;  /* 0x000000050000780c */ /* 0x000fda0003f05270 */
[----:B------:R-:W-:Y:S05]  /*97e0*/  @!P0 BRA `(.L_x_4891) ;  /* 0x0000000000108947 */ /* 0x000fea0003800000 */
[----:B------:R-:W-:-:S13]  /*97f0*/  ISETP.NE.AND P0, PT, R0, 0x6, PT ;  /* 0x000000060000780c */ /* 0x000fda0003f05270 */
[----:B------:R-:W-:Y:S05]  /*9800*/  @P0 BRA `(.L_x_4886) ;  /* 0x0000000800000947 */ /* 0x000fea0003800000 */
[----:B------:R0:W-:Y:S01]  /*9810*/  STG.E desc[UR36][R8.64], R18 ;  /* 0x0000001208007986 */ /* 0x0001e2000c101924 */
[----:B------:R-:W-:Y:S05]  /*9820*/  BRA `(.L_x_4887) ;  /* 0x0000000800d07947 */ /* 0x000fea0003800000 */
.L_x_4891:
[----:B------:R-:W-:-:S05]  /*9830*/  F2FP.F16.F32.PACK_AB R18, RZ, R18 ;  /* 0x00000012ff12723e */ /* 0x000fca00000000ff */
[----:B------:R1:W-:Y:S01]  /*9840*/  STG.E.U16 desc[UR36][R8.64], R18 ;  /* 0x0000001208007986 */ /* 0x0003e2000c101524 */
[----:B------:R-:W-:Y:S05]  /*9850*/  BRA `(.L_x_4887) ;  /* 0x0000000800c47947 */ /* 0x000fea0003800000 */
.L_x_4890:
[----:B------:R-:W-:-:S13]  /*9860*/  ISETP.NE.AND P0, PT, R0, 0x7, PT ;  /* 0x000000070000780c */ /* 0x000fda0003f05270 */
[----:B------:R-:W-:Y:S05]  /*9870*/  @!P0 BRA `(.L_x_4892) ;  /* 0x0000000000248947 */ /* 0x000fea0003800000 */
[----:B------:R-:W-:-:S13]  /*9880*/  ISETP.NE.AND P0, PT, R0, 0x8, PT ;  /* 0x000000080000780c */ /* 0x000fda0003f05270 */
[----:B------:R-:W-:Y:S05]  /*9890*/  @!P0 BRA `(.L_x_4893) ;  /* 0x0000000000108947 */ /* 0x000fea0003800000 */
[----:B------:R-:W-:-:S13]  /*98a0*/  ISETP.NE.AND P0, PT, R0, 0x9, PT ;  /* 0x000000090000780c */ /* 0x000fda0003f05270 */
[----:B------:R-:W-:Y:S05]  /*98b0*/  @P0 BRA `(.L_x_4886) ;  /* 0x0000000400d40947 */ /* 0x000fea0003800000 */
[----:B------:R3:W-:Y:S01]  /*98c0*/  STG.E.64 desc[UR36][R8.64], R18 ;  /* 0x0000001208007986 */ /* 0x0007e2000c101b24 */
[----:B------:R-:W-:Y:S05]  /*98d0*/  BRA `(.L_x_4887) ;  /* 0x0000000800a47947 */ /* 0x000fea0003800000 */
.L_x_4893:
[----:B------:R-:W-:-:S05]  /*98e0*/  F2FP.F16.F32.PACK_AB R19, R19, R18 ;  /* 0x000000121313723e */ /* 0x000fca00000000ff */
[----:B------:R4:W-:Y:S01]  /*98f0*/  STG.E desc[UR36][R8.64], R19 ;  /* 0x0000001308007986 */ /* 0x0009e2000c101924 */
[----:B------:R-:W-:Y:S05]  /*9900*/  BRA `(.L_x_4887) ;  /* 0x0000000800987947 */ /* 0x000fea0003800000 */
.L_x_4892:
[----:B------:R-:W-:-:S06]  /*9910*/  FMUL.FTZ R4, R18, 1 ;  /* 0x3f80000012047820 */ /* 0x000fcc0000410000 */
[----:B------:R-:W0:Y:S02]  /*9920*/  F2F.F64.F32 R4, R4 ;  /* 0x0000000400047310 */ /* 0x000e240000201800 */
[----:B0-----:R2:W-:Y:S01]  /*9930*/  STG.E.64 desc[UR36][R8.64], R4 ;  /* 0x0000000408007986 */ /* 0x0015e2000c101b24 */
[----:B------:R-:W-:Y:S05]  /*9940*/  BRA `(.L_x_4887) ;  /* 0x0000000800887947 */ /* 0x000fea0003800000 */
.L_x_4882:
        /* <DEDUP_REMOVED lines=10> */
[----:B------:R-:W0:Y:S02]  /*99f0*/  F2I.FTZ.U32.TRUNC.NTZ R3, R18 ;  /* 0x0000001200037305 */ /* 0x000e24000021f000 */
[----:B0-----:R0:W-:Y:S01]  /*9a00*/  STG.E.U16 desc[UR36][R8.64], R3 ;  /* 0x0000000308007986 */ /* 0x0011e2000c101524 */
[----:B------:R-:W-:Y:S05]  /*9a10*/  BRA `(.L_x_4887) ;  /* 0x0000000800547947 */ /* 0x000fea0003800000 */
.L_x_4897:
        /* <DEDUP_REMOVED lines=16> */
.L_x_4900:
[----:B------:R-:W-:-:S04]  /*9b20*/  SHF.R.U32.HI R18, RZ, 0x18, R18 ;  /* 0x00000018ff127819 */ /* 0x000fc80000011612 */
[----:B------:R-:W-:-:S04]  /*9b30*/  LOP3.LUT R3, R3, 0x80, R18, 0xf8, !PT ;  /* 0x0000008003037812 */ /* 0x000fc800078ef812 */
[----:B------:R-:W-:-:S07]  /*9b40*/  PRMT R4, R3, 0x7610, R4 ;  /* 0x0000761003047816 */ /* 0x000fce0000000004 */
.L_x_4899:
[----:B------:R-:W-:Y:S05]  /*9b50*/  BSYNC.RECONVERGENT B0 ;  /* 0x0000000000007941 */ /* 0x000fea0003800200 */
.L_x_4898:
[----:B------:R0:W-:Y:S01]  /*9b60*/  STG.E.U8 desc[UR36][R8.64], R4 ;  /* 0x0000000408007986 */ /* 0x0001e2000c101124 */
[----:B------:R-:W-:Y:S05]  /*9b70*/  BRA `(.L_x_4887) ;  /* 0x0000000400fc7947 */ /* 0x000fea0003800000 */
.L_x_4896:
        /* <DEDUP_REMOVED lines=16> */
.L_x_4903:
[----:B------:R-:W-:-:S04]  /*9c80*/  SHF.R.U32.HI R18, RZ, 0x18, R18 ;  /* 0x00000018ff127819 */ /* 0x000fc80000011612 */
[----:B------:R-:W-:-:S04]  /*9c90*/  LOP3.LUT R3, R3, 0x80, R18, 0xf8, !PT ;  /* 0x0000008003037812 */ /* 0x000fc800078ef812 */
[----:B------:R-:W-:-:S07]  /*9ca0*/  PRMT R4, R3, 0x7610, R4 ;  /* 0x0000761003047816 */ /* 0x000fce0000000004 */
.L_x_4902:
[----:B------:R-:W-:Y:S05]  /*9cb0*/  BSYNC.RECONVERGENT B0 ;  /* 0x0000000000007941 */ /* 0x000fea0003800200 */
.L_x_4901:
[----:B------:R0:W-:Y:S01]  /*9cc0*/  STG.E.U8 desc[UR36][R8.64], R4 ;  /* 0x0000000408007986 */ /* 0x0001e2000c101124 */
[----:B------:R-:W-:Y:S05]  /*9cd0*/  BRA `(.L_x_4887) ;  /* 0x0000000400a47947 */ /* 0x000fea0003800000 */
.L_x_4895:
[----:B------:R-:W-:-:S13]  /*9ce0*/  ISETP.NE.AND P0, PT, R0, 0x1c, PT ;  /* 0x0000001c0000780c */ /* 0x000fda0003f05270 */
[----:B------:R-:W-:Y:S05]  /*9cf0*/  @!P0 BRA `(.L_x_4904) ;  /* 0x0000000000588947 */ /* 0x000fea0003800000 */
[----:B------:R-:W-:-:S13]  /*9d00*/  ISETP.NE.AND P0, PT, R0, 0x1d, PT ;  /* 0x0000001d0000780c */ /* 0x000fda0003f05270 */
[----:B------:R-:W-:Y:S05]  /*9d10*/  @!P0 BRA `(.L_x_4905) ;  /* 0x0000000000448947 */ /* 0x000fea0003800000 */
[----:B------:R-:W-:-:S13]  /*9d20*/  ISETP.NE.AND P0, PT, R0, 0x2c, PT ;  /* 0x0000002c0000780c */ /* 0x000fda0003f05270 */
[----:B------:R-:W-:Y:S05]  /*9d30*/  @P0 BRA `(.L_x_4886) ;  /* 0x0000000000b40947 */ /* 0x000fea0003800000 */
        /* <DEDUP_REMOVED lines=15> */
.L_x_4905:
[----:B------:R-:W0:Y:S02]  /*9e30*/  F2I.U64.TRUNC R18, R18 ;  /* 0x0000001200127311 */ /* 0x000e24000020d800 */
[----:B0-----:R0:W-:Y:S01]  /*9e40*/  STG.E.64 desc[UR36][R8.64], R18 ;  /* 0x0000001208007986 */ /* 0x0011e2000c101b24 */
[----:B------:R-:W-:Y:S05]  /*9e50*/  BRA `(.L_x_4887) ;  /* 0x0000000400447947 */ /* 0x000fea0003800000 */
.L_x_4904:
[----:B------:R-:W0:Y:S02]  /*9e60*/  F2I.FTZ.U32.TRUNC.NTZ R3, R18 ;  /* 0x0000001200037305 */ /* 0x000e24000021f000 */
[----:B0-----:R0:W-:Y:S01]  /*9e70*/  STG.E desc[UR36][R8.64], R3 ;  /* 0x0000000308007986 */ /* 0x0011e2000c101924 */
[----:B------:R-:W-:Y:S05]  /*9e80*/  BRA `(.L_x_4887) ;  /* 0x0000000400387947 */ /* 0x000fea0003800000 */
.L_x_4894:
[----:B------:R-:W-:-:S13]  /*9e90*/  ISETP.GT.AND P0, PT, R0, 0xe, PT ;  /* 0x0000000e0000780c */ /* 0x000fda0003f04270 */
[----:B------:R-:W-:Y:S05]  /*9ea0*/  @P0 BRA `(.L_x_4906) ;  /* 0x0000000000400947 */ /* 0x000fea0003800000 */
[----:B------:R-:W-:-:S13]  /*9eb0*/  ISETP.NE.AND P0, PT, R0, 0xa, PT ;  /* 0x0000000a0000780c */ /* 0x000fda0003f05270 */
[----:B------:R-:W-:Y:S05]  /*9ec0*/  @!P0 BRA `(.L_x_4907) ;  /* 0x0000000000208947 */ /* 0x000fea0003800000 */
[----:B------:R-:W-:-:S13]  /*9ed0*/  ISETP.NE.AND P0, PT, R0, 0xb, PT ;  /* 0x0000000b0000780c */ /* 0x000fda0003f05270 */
[----:B------:R-:W-:Y:S05]  /*9ee0*/  @P0 BRA `(.L_x_4886) ;  /* 0x0000000000480947 */ /* 0x000fea0003800000 */
[----:B------:R-:W-:Y:S02]  /*9ef0*/  FSETP.NEU.FTZ.AND P0, PT, R18, RZ, PT ;  /* 0x000000ff1200720b */ /* 0x000fe40003f1d000 */
[----:B------:R-:W-:-:S04]  /*9f00*/  FSETP.NEU.FTZ.AND P1, PT, R19, RZ, PT ;  /* 0x000000ff1300720b */ /* 0x000fc80003f3d000 */
[----:B------:R-:W-:-:S04]  /*9f10*/  PLOP3.LUT P0, PT, P0, P1, PT, 0xf8, 0x8f ;  /* 0x00000000008f781c */ /* 0x000fc80000703f70 */
[----:B------:R-:W-:-:S05]  /*9f20*/  SEL R3, RZ, 0x1, !P0 ;  /* 0x00000001ff037807 */ /* 0x000fca0004000000 */
[----:B------:R0:W-:Y:S01]  /*9f30*/  STG.E.U8 desc[UR36][R8.64], R3 ;  /* 0x0000000308007986 */ /* 0x0001e2000c101124 */
[----:B------:R-:W-:Y:S05]  /*9f40*/  BRA `(.L_x_4887) ;  /* 0x0000000400087947 */ /* 0x000fea0003800000 */
.L_x_4907:
[----:B------:R-:W-:Y:S01]  /*9f50*/  FMUL.FTZ R4, R18, 1 ;  /* 0x3f80000012047820 */ /* 0x000fe20000410000 */
[----:B------:R-:W-:-:S05]  /*9f60*/  FMUL.FTZ R6, R19, 1 ;  /* 0x3f80000013067820 */ /* 0x000fca0000410000 */
[----:B------:R-:W-:Y:S08]  /*9f70*/  F2F.F64.F32 R4, R4 ;  /* 0x0000000400047310 */ /* 0x000ff00000201800 */
[----:B------:R-:W0:Y:S02]  /*9f80*/  F2F.F64.F32 R6, R6 ;  /* 0x0000000600067310 */ /* 0x000e240000201800 */
[----:B0-----:R0:W-:Y:S01]  /*9f90*/  STG.E.128 desc[UR36][R8.64], R4 ;  /* 0x0000000408007986 */ /* 0x0011e2000c101d24 */
[----:B------:R-:W-:Y:S05]  /*9fa0*/  BRA `(.L_x_4887) ;  /* 0x0000000000f07947 */ /* 0x000fea0003800000 */
.L_x_4906:
[----:B------:R-:W-:-:S13]  /*9fb0*/  ISETP.NE.AND P0, PT, R0, 0xf, PT ;  /* 0x0000000f0000780c */ /* 0x000fda0003f05270 */
[----:B------:R-:W-:Y:S05]  /*9fc0*/  @!P0 BRA `(.L_x_4908) ;  /* 0x0000000000e08947 */ /* 0x000fea0003800000 */
[----:B------:R-:W-:-:S13]  /*9fd0*/  ISETP.NE.AND P0, PT, R0, 0x17, PT ;  /* 0x000000170000780c */ /* 0x000fda0003f05270 */
[----:B------:R-:W-:Y:S05]  /*9fe0*/  @!P0 BRA `(.L_x_4909) ;  /* 0x00000000008c8947 */ /* 0x000fea0003800000 */
[----:B------:R-:W-:-:S13]  /*9ff0*/  ISETP.NE.AND P0, PT, R0, 0x18, PT ;  /* 0x000000180000780c */ /* 0x000fda0003f05270 */
[----:B------:R-:W-:Y:S05]  /*a000*/  @!P0 BRA `(.L_x_4910) ;  /* 0x0000000000448947 */ /* 0x000fea0003800000 */
.L_x_4886:
        /* <DEDUP_REMOVED lines=16> */
.L_x_4911:
[----:B------:R-:W-:Y:S05]  /*a110*/  BRA `(.L_x_4887) ;  /* 0x0000000000947947 */ /* 0x000fea0003800000 */
.L_x_4910:
        /* <DEDUP_REMOVED lines=12> */
.L_x_4913:
[----:B------:R-:W-:Y:S05]  /*a1e0*/  BSYNC.RECONVERGENT B0 ;  /* 0x0000000000007941 */ /* 0x000fea0003800200 */
.L_x_4912:
[----:B------:R-:W-:-:S05]  /*a1f0*/  LOP3.LUT R3, R0, 0x80, R5, 0xf8, !PT ;  /* 0x0000008000037812 */ /* 0x000fca00078ef805 */
[----:B------:R0:W-:Y:S01]  /*a200*/  STG.E.U8 desc[UR36][R8.64], R3 ;  /* 0x0000000308007986 */ /* 0x0001e2000c101124 */
[----:B------:R-:W-:Y:S05]  /*a210*/  BRA `(.L_x_4887) ;  /* 0x0000000000547947 */ /* 0x000fea0003800000 */
.L_x_4909:
        /* <DEDUP_REMOVED lines=11> */
.L_x_4915:
[----:B------:R-:W-:Y:S01]  /*a2d0*/  IMAD.MOV.U32 R0, RZ, RZ, 0x7f ;  /* 0x0000007fff007424 */ /* 0x000fe200078e00ff */
[----:B------:R-:W-:-:S04]  /*a2e0*/  ISETP.GT.U32.AND P0, PT, R4, 0x7f800000, PT ;  /* 0x7f8000000400780c */ /* 0x000fc80003f04070 */
[----:B------:R-:W-:-:S09]  /*a2f0*/  SEL R0, R0, 0x7c, P0 ;  /* 0x0000007c00007807 */ /* 0x000fd20000000000 */
.L_x_4916:
[----:B------:R-:W-:Y:S05]  /*a300*/  BSYNC.RECONVERGENT B0 ;  /* 0x0000000000007941 */ /* 0x000fea0003800200 */
.L_x_4914:
[----:B------:R-:W-:-:S04]  /*a310*/  SHF.R.U32.HI R3, RZ, 0x18, R18 ;  /* 0x00000018ff037819 */ /* 0x000fc80000011612 */
[----:B------:R-:W-:-:S05]  /*a320*/  LOP3.LUT R3, R0, 0x80, R3, 0xf8, !PT ;  /* 0x0000008000037812 */ /* 0x000fca00078ef803 */
[----:B------:R0:W-:Y:S01]  /*a330*/  STG.E.U8 desc[UR36][R8.64], R3 ;  /* 0x0000000308007986 */ /* 0x0001e2000c101124 */
[----:B------:R-:W-:Y:S05]  /*a340*/  BRA `(.L_x_4887) ;  /* 0x0000000000087947 */ /* 0x000fea0003800000 */
.L_x_4908:
[----:B------:R-:W-:-:S05]  /*a350*/  F2FP.BF16.F32.PACK_AB R18, RZ, R18 ;  /* 0x00000012ff12723e */ /* 0x000fca00000010ff */
[----:B------:R0:W-:Y:S02]  /*a360*/  STG.E.U16 desc[UR36][R8.64], R18 ;  /* 0x0000001208007986 */ /* 0x0001e4000c101524 */
.L_x_4887:
[----:B------:R-:W-:-:S05]  /*a370*/  VIADD R35, R35, 0x80 ;  /* 0x0000008023237836 */ /* 0x000fca0000000000 */
[----:B------:R-:W-:-:S13]  /*a380*/  ISETP.GE.AND P0, PT, R35, R34, PT ;  /* 0x000000222300720c */ /* 0x000fda0003f06270 */
[----:B------:R-:W-:Y:S05]  /*a390*/  @P0 BRA `(.L_x_4881) ;  /* 0x0000000c00940947 */ /* 0x000fea0003800000 */
[----:B------:R-:W5:Y:S01]  /*a3a0*/  LDCU UR4, c[0x0][0x3b4] ;  /* 0x00007680ff0477ac */ /* 0x000f620008000800 */
[----:B0-2---:R-:W0:Y:S01]  /*a3b0*/  LDC.64 R4, c[0x0][0x388] ;  /* 0x0000e200ff047b82 */ /* 0x005e220000000a00 */
        /* <DEDUP_REMOVED lines=19> */
.L_x_4920:
[----:B------:R-:W0:Y:S02]  /*a4f0*/  F2I.S64.TRUNC R22, R22 ;  /* 0x0000001600167311 */ /* 0x000e24000020d900 */
[----:B0-----:R-:W-:-:S05]  /*a500*/  IMAD.MOV.U32 R3, RZ, RZ, R22 ;  /* 0x000000ffff037224 */ /* 0x001fca00078e0016 */
[----:B------:R0:W-:Y:S01]  /*a510*/  STG.E.U8 desc[UR36][R4.64], R3 ;  /* 0x0000000304007986 */ /* 0x0001e2000c101124 */
[----:B------:R-:W-:Y:S05]  /*a520*/  BRA `(.L_x_4922) ;  /* 0x0000000c002c7947 */ /* 0x000fea0003800000 */
.L_x_4919:
        /* <DEDUP_REMOVED lines=9> */
.L_x_4924:
[----:B------:R-:W0:Y:S02]  /*a5c0*/  F2I.FTZ.TRUNC.NTZ R3, R22 ;  /* 0x0000001600037305 */ /* 0x000e24000021f100 */
[----:B0-----:R0:W-:Y:S01]  /*a5d0*/  STG.E desc[UR36][R4.64], R3 ;  /* 0x0000000304007986 */ /* 0x0011e2000c101924 */
[----:B------:R-:W-:Y:S05]  /*a5e0*/  BRA `(.L_x_4922) ;  /* 0x0000000800fc7947 */ /* 0x000fea0003800000 */
.L_x_4923:
[----:B------:R-:W0:Y:S02]  /*a5f0*/  F2I.FTZ.TRUNC.NTZ R3, R22 ;  /* 0x0000001600037305 */ /* 0x000e24000021f100 */
[----:B0-----:R0:W-:Y:S01]  /*a600*/  STG.E.U16 desc[UR36][R4.64], R3 ;  /* 0x0000000304007986 */ /* 0x0011e2000c101524 */
[----:B------:R-:W-:Y:S05]  /*a610*/  BRA `(.L_x_4922) ;  /* 0x0000000800f07947 */ /* 0x000fea0003800000 */
.L_x_4918:
        /* <DEDUP_REMOVED lines=8> */
.L_x_4926:
[----:B------:R-:W-:-:S05]  /*a6a0*/  F2FP.F16.F32.PACK_AB R22, RZ, R22 ;  /* 0x00000016ff16723e */ /* 0x000fca00000000ff */
[----:B------:R0:W-:Y:S01]  /*a6b0*/  STG.E.U16 desc[UR36][R4.64], R22 ;  /* 0x0000001604007986 */ /* 0x0001e2000c101524 */
[----:B------:R-:W-:Y:S05]  /*a6c0*/  BRA `(.L_x_4922) ;  /* 0x0000000800c47947 */ /* 0x000fea0003800000 */
.L_x_4925:
        /* <DEDUP_REMOVED lines=8> */
.L_x_4928:
[----:B------:R-:W-:-:S05]  /*a750*/  F2FP.F16.F32.PACK_AB R23, R23, R22 ;  /* 0x000000161717723e */ /* 0x000fca00000000ff */
[----:B------:R0:W-:Y:S01]  /*a760*/  STG.E desc[UR36][R4.64], R23 ;  /* 0x0000001704007986 */ /* 0x0001e2000c101924 */
[----:B------:R-:W-:Y:S05]  /*a770*/  BRA `(.L_x_4922) ;  /* 0x0000000800987947 */ /* 0x000fea0003800000 */
.L_x_4927:
[----:B------:R-:W-:-:S06]  /*a780*/  FMUL.FTZ R6, R22, 1 ;  /* 0x3f80000016067820 */ /* 0x000fcc0000410000 */
[----:B------:R-:W0:Y:S02]  /*a790*/  F2F.F64.F32 R6, R6 ;  /* 0x0000000600067310 */ /* 0x000e240000201800 */
[----:B0-----:R0:W-:Y:S01]  /*a7a0*/  STG.E.64 desc[UR36][R4.64], R6 ;  /* 0x0000000604007986 */ /* 0x0011e2000c101b24 */
[----:B------:R-:W-:Y:S05]  /*a7b0*/  BRA `(.L_x_4922) ;  /* 0x0000000800887947 */ /* 0x000fea0003800000 */
.L_x_4917:
        /* <DEDUP_REMOVED lines=13> */
.L_x_4932:
        /* <DEDUP_REMOVED lines=16> */
.L_x_4935:
[----:B------:R-:W-:-:S04]  /*a990*/  SHF.R.U32.HI R22, RZ, 0x18, R22 ;  /* 0x00000018ff167819 */ /* 0x000fc80000011616 */
[----:B------:R-:W-:-:S04]  /*a9a0*/  LOP3.LUT R3, R3, 0x80, R22, 0xf8, !PT ;  /* 0x0000008003037812 */ /* 0x000fc800078ef816 */
[----:B------:R-:W-:-:S07]  /*a9b0*/  PRMT R0, R3, 0x7610, R0 ;  /* 0x0000761003007816 */ /* 0x000fce0000000000 */
.L_x_4934:
[----:B------:R-:W-:Y:S05]  /*a9c0*/  BSYNC.RECONVERGENT B0 ;  /* 0x0000000000007941 */ /* 0x000fea0003800200 */
.L_x_4933:
[----:B------:R0:W-:Y:S01]  /*a9d0*/  STG.E.U8 desc[UR36][R4.64], R0 ;  /* 0x0000000004007986 */ /* 0x0001e2000c101124 */
[----:B------:R-:W-:Y:S05]  /*a9e0*/  BRA `(.L_x_4922) ;  /* 0x0000000400fc7947 */ /* 0x000fea0003800000 */
.L_x_4931:
        /* <DEDUP_REMOVED lines=16> */
.L_x_4938:
[----:B------:R-:W-:-:S04]  /*aaf0*/  SHF.R.U32.HI R22, RZ, 0x18, R22 ;  /* 0x00000018ff167819 */ /* 0x000fc80000011616 */
[----:B------:R-:W-:-:S04]  /*ab00*/  LOP3.LUT R3, R3, 0x80, R22, 0xf8, !PT ;  /* 0x0000008003037812 */ /* 0x000fc800078ef816 */
[----:B------:R-:W-:-:S07]  /*ab10*/  PRMT R0, R3, 0x7610, R0 ;  /* 0x0000761003007816 */ /* 0x000fce0000000000 */
.L_x_4937:
[----:B------:R-:W-:Y:S05]  /*ab20*/  BSYNC.RECONVERGENT B0 ;  /* 0x0000000000007941 */ /* 0x000fea0003800200 */
.L_x_4936:
[----:B------:R0:W-:Y:S01]  /*ab30*/  STG.E.U8 desc[UR36][R4.64], R0 ;  /* 0x0000000004007986 */ /* 0x0001e2000c101124 */
[----:B------:R-:W-:Y:S05]  /*ab40*/  BRA `(.L_x_4922) ;  /* 0x0000000400a47947 */ /* 0x000fea0003800000 */
.L_x_4930:
        /* <DEDUP_REMOVED lines=21> */
.L_x_4940:
[----:B------:R-:W0:Y:S02]  /*aca0*/  F2I.U64.TRUNC R22, R22 ;  /* 0x0000001600167311 */ /* 0x000e24000020d800 */
[----:B0-----:R0:W-:Y:S01]  /*acb0*/  STG.E.64 desc[UR36][R4.64], R22 ;  /* 0x0000001604007986 */ /* 0x0011e2000c101b24 */
[----:B------:R-:W-:Y:S05]  /*acc0*/  BRA `(.L_x_4922) ;  /* 0x0000000400447947 */ /* 0x000fea0003800000 */
.L_x_4939:
[----:B------:R-:W0:Y:S02]  /*acd0*/  F2I.FTZ.U32.TRUNC.NTZ R3, R22 ;  /* 0x0000001600037305 */ /* 0x000e24000021f000 */
[----:B0-----:R0:W-:Y:S01]  /*ace0*/  STG.E desc[UR36][R4.64], R3 ;  /* 0x0000000304007986 */ /* 0x0011e2000c101924 */
[----:B------:R-:W-:Y:S05]  /*acf0*/  BRA `(.L_x_4922) ;  /* 0x0000000400387947 */ /* 0x000fea0003800000 */
.L_x_4929:
        /* <DEDUP_REMOVED lines=12> */
.L_x_4942:
[----:B-1-34-:R-:W-:Y:S01]  /*adc0*/  FMUL.FTZ R8, R22, 1 ;  /* 0x3f80000016087820 */ /* 0x01afe20000410000 */
[----:B------:R-:W-:-:S05]  /*add0*/  FMUL.FTZ R10, R23, 1 ;  /* 0x3f800000170a7820 */ /* 0x000fca0000410000 */
[----:B------:R-:W-:Y:S08]  /*ade0*/  F2F.F64.F32 R8, R8 ;  /* 0x0000000800087310 */ /* 0x000ff00000201800 */
[----:B------:R-:W0:Y:S02]  /*adf0*/  F2F.F64.F32 R10, R10 ;  /* 0x0000000a000a7310 */ /* 0x000e240000201800 */
[----:B0-----:R0:W-:Y:S01]  /*ae00*/  STG.E.128 desc[UR36][R4.64], R8 ;  /* 0x0000000804007986 */ /* 0x0011e2000c101d24 */
[----:B------:R-:W-:Y:S05]  /*ae10*/  BRA `(.L_x_4922) ;  /* 0x0000000000f07947 */ /* 0x000fea0003800000 */
.L_x_4941:
[----:B------:R-:W-:-:S13]  /*ae20*/  ISETP.NE.AND P0, PT, R0, 0xf, PT ;  /* 0x0000000f0000780c */ /* 0x000fda0003f05270 */
[----:B------:R-:W-:Y:S05]  /*ae30*/  @!P0 BRA `(.L_x_4943) ;  /* 0x0000000000e08947 */ /* 0x000fea0003800000 */
[----:B------:R-:W-:-:S13]  /*ae40*/  ISETP.NE.AND P0, PT, R0, 0x17, PT ;  /* 0x000000170000780c */ /* 0x000fda0003f05270 */
[----:B------:R-:W-:Y:S05]  /*ae50*/  @!P0 BRA `(.L_x_4944) ;  /* 0x00000000008c8947 */ /* 0x000fea0003800000 */
[----:B------:R-:W-:-:S13]  /*ae60*/  ISETP.NE.AND P0, PT, R0, 0x18, PT ;  /* 0x000000180000780c */ /* 0x000fda0003f05270 */
[----:B------:R-:W-:Y:S05]  /*ae70*/  @!P0 BRA `(.L_x_4945) ;  /* 0x0000000000448947 */ /* 0x000fea0003800000 */
.L_x_4921:
[----:B------:R-:W-:Y:S01]  /*ae80*/  MOV R0, 0x0 ;  /* 0x0000000000007802 */ /* 0x000fe20000000f00 */
[----:B------:R-:W0:Y:S01]  /*ae90*/  LDCU.64 UR4, c[0x4][0x148] ;  /* 0x01002900ff0477ac */ /* 0x000e220008000a00 */
[----:B-1-34-:R-:W-:Y:S02]  /*aea0*/  IMAD.MOV.U32 R8, RZ, RZ, 0x65 ;  /* 0x00000065ff087424 */ /* 0x01afe400078e00ff */
        /* <DEDUP_REMOVED lines=13> */
.L_x_4946:
[----:B------:R-:W-:Y:S05]  /*af80*/  BRA `(.L_x_4922) ;  /* 0x0000000000947947 */ /* 0x000fea0003800000 */
.L_x_4945:
        /* <DEDUP_REMOVED lines=12> */
.L_x_4948:
[----:B------:R-:W-:Y:S05]  /*b050*/  BSYNC.RECONVERGENT B0 ;  /* 0x0000000000007941 */ /* 0x000fea0003800200 */
.L_x_4947:
[----:B------:R-:W-:-:S05]  /*b060*/  LOP3.LUT R3, R0, 0x80, R7, 0xf8, !PT ;  /* 0x0000008000037812 */ /* 0x000fca00078ef807 */
[----:B------:R0:W-:Y:S01]  /*b070*/  STG.E.U8 desc[UR36][R4.64], R3 ;  /* 0x0000000304007986 */ /* 0x0001e2000c101124 */
[----:B------:R-:W-:Y:S05]  /*b080*/  BRA `(.L_x_4922) ;  /* 0x0000000000547947 */ /* 0x000fea0003800000 */
.L_x_4944:
        /* <DEDUP_REMOVED lines=11> */
.L_x_4950:
[----:B------:R-:W-:Y:S01]  /*b140*/  IMAD.MOV.U32 R0, RZ, RZ, 0x7f ;  /* 0x0000007fff007424 */ /* 0x000fe200078e00ff */
[----:B------:R-:W-:-:S04]  /*b150*/  ISETP.GT.U32.AND P0, PT, R6, 0x7f800000, PT ;  /* 0x7f8000000600780c */ /* 0x000fc80003f04070 */
[----:B------:R-:W-:-:S09]  /*b160*/  SEL R0, R0, 0x7c, P0 ;  /* 0x0000007c00007807 */ /* 0x000fd20000000000 */
.L_x_4951:
[----:B------:R-:W-:Y:S05]  /*b170*/  BSYNC.RECONVERGENT B0 ;  /* 0x0000000000007941 */ /* 0x000fea0003800200 */
.L_x_4949:
[----:B------:R-:W-:-:S04]  /*b180*/  SHF.R.U32.HI R3, RZ, 0x18, R22 ;  /* 0x00000018ff037819 */ /* 0x000fc80000011616 */
[----:B------:R-:W-:-:S05]  /*b190*/  LOP3.LUT R3, R0, 0x80, R3, 0xf8, !PT ;  /* 0x0000008000037812 */ /* 0x000fca00078ef803 */
[----:B------:R2:W-:Y:S01]  /*b1a0*/  STG.E.U8 desc[UR36][R4.64], R3 ;  /* 0x0000000304007986 */ /* 0x0005e2000c101124 */
[----:B------:R-:W-:Y:S05]  /*b1b0*/  BRA `(.L_x_4922) ;  /* 0x0000000000087947 */ /* 0x000fea0003800000 */
.L_x_4943:
[----:B------:R-:W-:-:S05]  /*b1c0*/  F2FP.BF16.F32.PACK_AB R22, RZ, R22 ;  /* 0x00000016ff16723e */ /* 0x000fca00000010ff */
[----:B------:R0:W-:Y:S02]  /*b1d0*/  STG.E.U16 desc[UR36][R4.64], R22 ;  /* 0x0000001604007986 */ /* 0x0001e4000c101524 */
.L_x_4922:
[----:B------:R-:W-:-:S07]  /*b1e0*/  VIADD R35, R35, 0x80 ;  /* 0x0000008023237836 */ /* 0x000fce0000000000 */
.L_x_4881:
[----:B------:R-:W-:Y:S05]  /*b1f0*/  BSYNC.RECONVERGENT B6 ;  /* 0x0000000000067941 */ /* 0x000fea0003800200 */
.L_x_4880:
[----:B------:R-:W-:-:S13]  /*b200*/  ISETP.GE.AND P0, PT, R35, R34, PT ;  /* 0x000000222300720c */ /* 0x000fda0003f06270 */
[----:B------:R-:W-:Y:S05]  /*b210*/  @P0 EXIT ;  /* 0x000000000000094d */ /* 0x000fea0003800000 */
[----:B0-2---:R-:W0:Y:S01]  /*b220*/  LDC.64 R4, c[0x0][0x388] ;  /* 0x0000e200ff047b82 */ /* 0x005e220000000a00 */
[----:B------:R-:W4:Y:S01]  /*b230*/  LDCU UR4, c[0x0][0x3b4] ;  /* 0x00007680ff0477ac */ /* 0x000f220008000800 */
[----:B-1----:R-:W-:Y:S01]  /*b240*/  PRMT R0, R16, 0x9910, RZ ;  /* 0x0000991010007816 */ /* 0x002fe200000000ff */
[----:B------:R-:W-:-:S03]  /*b250*/  IMAD R2, R2, 0x200, R35 ;  /* 0x0000020002027824 */ /* 0x000fc600078e0223 */
[----:B------:R-:W-:Y:S01]  /*b260*/  ISETP.GT.AND P1, PT, R0, 0x9, PT ;  /* 0x000000090000780c */ /* 0x000fe20003f24270 */
[----:B----4-:R-:W-:-:S05]  /*b270*/  IMAD R3, R2, UR4, RZ ;  /* 0x0000000402037c24 */ /* 0x010fca000f8e02ff */
        /* <DEDUP_REMOVED lines=12> */
[----:B0-----:R-:W-:Y:S01]  /*b340*/  STG.E.U8 desc[UR36][R2.64], R5 ;  /* 0x0000000502007986 */ /* 0x001fe2000c101124 */
[----:B------:R-:W-:Y:S05]  /*b350*/  EXIT ;  /* 0x000000000000794d */ /* 0x000fea0003800000 */
.L_x_4955:
[----:B------:R-:W0:Y:S02]  /*b360*/  F2I.S64.TRUNC R24, R24 ;  /* 0x0000001800187311 */ /* 0x000e24000020d900 */
[----:B0-----:R-:W-:-:S05]  /*b370*/  IMAD.MOV.U32 R5, RZ, RZ, R24 ;  /* 0x000000ffff057224 */ /* 0x001fca00078e0018 */
[----:B------:R-:W-:Y:S01]  /*b380*/  STG.E.U8 desc[UR36][R2.64], R5 ;  /* 0x0000000502007986 */ /* 0x000fe2000c101124 */
[----:B------:R-:W-:Y:S05]  /*b390*/  EXIT ;  /* 0x000000000000794d */ /* 0x000fea0003800000 */
.L_x_4954:
[----:B------:R-:W-:-:S13]  /*b3a0*/  ISETP.NE.AND P0, PT, R0, 0x2, PT ;  /* 0x000000020000780c */ /* 0x000fda0003f05270 */
[----:B------:R-:W-:Y:S05]  /*b3b0*/  @!P0 BRA `(.L_x_4957) ;  /* 0x0000000000288947 */ /* 0x000fea0003800000 */
[----:B------:R-:W-:-:S13]  /*b3c0*/  ISETP.NE.AND P0, PT, R0, 0x3, PT ;  /* 0x000000030000780c */ /* 0x000fda0003f05270 */
[----:B------:R-:W-:Y:S05]  /*b3d0*/  @!P0 BRA `(.L_x_4958) ;  /* 0x0000000000148947 */ /* 0x000fea0003800000 */
[----:B------:R-:W-:-:S13]  /*b3e0*/  ISETP.NE.AND P0, PT, R0, 0x4, PT ;  /* 0x000000040000780c */ /* 0x000fda0003f05270 */
[----:B------:R-:W-:Y:S05]  /*b3f0*/  @P0 BRA `(.L_x_4956) ;  /* 0x00000008003c0947 */ /* 0x000fea0003800000 */
[----:B------:R-:W0:Y:S02]  /*b400*/  F2I.S64.TRUNC R24, R24 ;  /* 0x0000001800187311 */ /* 0x000e24000020d900 */
[----:B0-----:R-:W-:Y:S01]  /*b410*/  STG.E.64 desc[UR36][R2.64], R24 ;  /* 0x0000001802007986 */ /* 0x001fe2000c101b24 */
[----:B------:R-:W-:Y:S05]  /*b420*/  EXIT ;  /* 0x000000000000794d */ /* 0x000fea0003800000 */
.L_x_4958:
[----:B------:R-:W0:Y:S02]  /*b430*/  F2I.FTZ.TRUNC.NTZ R5, R24 ;  /* 0x0000001800057305 */ /* 0x000e24000021f100 */
[----:B0-----:R-:W-:Y:S01]  /*b440*/  STG.E desc[UR36][R2.64], R5 ;  /* 0x0000000502007986 */ /* 0x001fe2000c101924 */
[----:B------:R-:W-:Y:S05]  /*b450*/  EXIT ;  /* 0x000000000000794d */ /* 0x000fea0003800000 */
.L_x_4957:
[----:B------:R-:W0:Y:S02]  /*b460*/  F2I.FTZ.TRUNC.NTZ R5, R24 ;  /* 0x0000001800057305 */ /* 0x000e24000021f100 */
[----:B0-----:R-:W-:Y:S01]  /*b470*/  STG.E.U16 desc[UR36][R2.64], R5 ;  /* 0x0000000502007986 */ /* 0x001fe2000c101524 */
[----:B------:R-:W-:Y:S05]  /*b480*/  EXIT ;  /* 0x000000000000794d */ /* 0x000fea0003800000 */
.L_x_4953:
[----:B------:R-:W-:-:S13]  /*b490*/  ISETP.GT.AND P0, PT, R0, 0x6, PT ;  /* 0x000000060000780c */ /* 0x000fda0003f04270 */
[----:B------:R-:W-:Y:S05]  /*b4a0*/  @P0 BRA `(.L_x_4959) ;  /* 0x0000000000240947 */ /* 0x000fea0003800000 */
[----:B------:R-:W-:-:S13]  /*b4b0*/  ISETP.NE.AND P0, PT, R0, 0x5, PT ;  /* 0x000000050000780c */ /* 0x000fda0003f05270 */
[----:B------:R-:W-:Y:S05]  /*b4c0*/  @!P0 BRA `(.L_x_4960) ;  /* 0x0000000000108947 */ /* 0x000fea0003800000 */
[----:B------:R-:W-:-:S13]  /*b4d0*/  ISETP.NE.AND P0, PT, R0, 0x6, PT ;  /* 0x000000060000780c */ /* 0x000fda0003f05270 */
[----:B------:R-:W-:Y:S05]  /*b4e0*/  @P0 BRA `(.L_x_4956) ;  /* 0x0000000800000947 */ /* 0x000fea0003800000 */
[----:B------:R-:W-:Y:S01]  /*b4f0*/  STG.E desc[UR36][R2.64], R24 ;  /* 0x0000001802007986 */ /* 0x000fe2000c101924 */
[----:B------:R-:W-:Y:S05]  /*b500*/  EXIT ;  /* 0x000000000000794d */ /* 0x000fea0003800000 */
.L_x_4960:
[----:B------:R-:W-:-:S05]  /*b510*/  F2FP.F16.F32.PACK_AB R24, RZ, R24 ;  /* 0x00000018ff18723e */ /* 0x000fca00000000ff */
[----:B------:R-:W-:Y:S01]  /*b520*/  STG.E.U16 desc[UR36][R2.64], R24 ;  /* 0x0000001802007986 */ /* 0x000fe2000c101524 */
[----:B------:R-:W-:Y:S05]  /*b530*/  EXIT ;  /* 0x000000000000794d */ /* 0x000fea0003800000 */
.L_x_4959:
[----:B------:R-:W-:-:S13]  /*b540*/  ISETP.NE.AND P0, PT, R0, 0x7, PT ;  /* 0x000000070000780c */ /* 0x000fda0003f05270 */
[----:B------:R-:W-:Y:S05]  /*b550*/  @!P0 BRA `(.L_x_4961) ;  /* 0x0000000000248947 */ /* 0x000fea0003800000 */
[----:B------:R-:W-:-:S13]  /*b560*/  ISETP.NE.AND P0, PT, R0, 0x8, PT ;  /* 0x000000080000780c */ /* 0x000fda0003f05270 */
[----:B------:R-:W-:Y:S05]  /*b570*/  @!P0 BRA `(.L_x_4962) ;  /* 0x0000000000108947 */ /* 0x000fea0003800000 */
[----:B------:R-:W-:-:S13]  /*b580*/  ISETP.NE.AND P0, PT, R0, 0x9, PT ;  /* 0x000000090000780c */ /* 0x000fda0003f05270 */
[----:B------:R-:W-:Y:S05]  /*b590*/  @P0 BRA `(.L_x_4956) ;  /* 0x0000000400d40947 */ /* 0x000fea0003800000 */
[----:B------:R-:W-:Y:S01]  /*b5a0*/  STG.E.64 desc[UR36][R2.64], R24 ;  /* 0x0000001802007986 */ /* 0x000fe2000c101b24 */
[----:B------:R-:W-:Y:S05]  /*b5b0*/  EXIT ;  /* 0x000000000000794d */ /* 0x000fea0003800000 */
.L_x_4962:
[----:B------:R-:W-:-:S05]  /*b5c0*/  F2FP.F16.F32.PACK_AB R25, R25, R24 ;  /* 0x000000181919723e */ /* 0x000fca00000000ff */
[----:B------:R-:W-:Y:S01]  /*b5d0*/  STG.E desc[UR36][R2.64], R25 ;  /* 0x0000001902007986 */ /* 0x000fe2000c101924 */
[----:B------:R-:W-:Y:S05]  /*b5e0*/  EXIT ;  /* 0x000000000000794d */ /* 0x000fea0003800000 */
.L_x_4961:
[----:B------:R-:W-:-:S06]  /*b5f0*/  FMUL.FTZ R4, R24, 1 ;  /* 0x3f80000018047820 */ /* 0x000fcc0000410000 */
[----:B------:R-:W0:Y:S02]  /*b600*/  F2F.F64.F32 R4, R4 ;  /* 0x0000000400047310 */ /* 0x000e240000201800 */
[----:B0-----:R-:W-:Y:S01]  /*b610*/  STG.E.64 desc[UR36][R2.64], R4 ;  /* 0x0000000402007986 */ /* 0x001fe2000c101b24 */
[----:B------:R-:W-:Y:S05]  /*b620*/  EXIT ;  /* 0x000000000000794d */ /* 0x000fea0003800000 */
.L_x_4952:
        /* <DEDUP_REMOVED lines=11> */
[----:B0-----:R-:W-:Y:S01]  /*b6e0*/  STG.E.U16 desc[UR36][R2.64], R5 ;  /* 0x0000000502007986 */ /* 0x001fe2000c101524 */
[----:B------:R-:W-:Y:S05]  /*b6f0*/  EXIT ;  /* 0x000000000000794d */ /* 0x000fea0003800000 */
.L_x_4966:
        /* <DEDUP_REMOVED lines=16> */
.L_x_4969:
[----:B------:R-:W-:-:S04]  /*b800*/  SHF.R.U32.HI R24, RZ, 0x18, R24 ;  /* 0x00000018ff187819 */ /* 0x000fc80000011618 */
[----:B------:R-:W-:-:S04]  /*b810*/  LOP3.LUT R5, R5, 0x80, R24, 0xf8, !PT ;  /* 0x0000008005057812 */ /* 0x000fc800078ef818 */
[----:B------:R-:W-:-:S07]  /*b820*/  PRMT R0, R5, 0x7610, R0 ;  /* 0x0000761005007816 */ /* 0x000fce0000000000 */
.L_x_4968:
[----:B------:R-:W-:Y:S05]  /*b830*/  BSYNC.RECONVERGENT B0 ;  /* 0x0000000000007941 */ /* 0x000fea0003800200 */
.L_x_4967:
[----:B------:R-:W-:Y:S01]  /*b840*/  STG.E.U8 desc[UR36][R2.64], R0 ;  /* 0x0000000002007986 */ /* 0x000fe2000c101124 */
[----:B------:R-:W-:Y:S05]  /*b850*/  EXIT ;  /* 0x000000000000794d */ /* 0x000fea0003800000 */
.L_x_4965:
        /* <DEDUP_REMOVED lines=16> */
.L_x_4972:
[----:B------:R-:W-:-:S04]  /*b960*/  SHF.R.U32.HI R24, RZ, 0x18, R24 ;  /* 0x00000018ff187819 */ /* 0x000fc80000011618 */
[----:B------:R-:W-:-:S04]  /*b970*/  LOP3.LUT R5, R5, 0x80, R24, 0xf8, !PT ;  /* 0x0000008005057812 */ /* 0x000fc800078ef818 */
[----:B------:R-:W-:-:S07]  /*b980*/  PRMT R0, R5, 0x7610, R0 ;  /* 0x0000761005007816 */ /* 0x000fce0000000000 */
.L_x_4971:
[----:B------:R-:W-:Y:S05]  /*b990*/  BSYNC.RECONVERGENT B0 ;  /* 0x0000000000007941 */ /* 0x000fea0003800200 */
.L_x_4970:
[----:B------:R-:W-:Y:S01]  /*b9a0*/  STG.E.U8 desc[UR36][R2.64], R0 ;  /* 0x0000000002007986 */ /* 0x000fe2000c101124 */
[----:B------:R-:W-:Y:S05]  /*b9b0*/  EXIT ;  /* 0x000000000000794d */ /* 0x000fea0003800000 */
.L_x_4964:
        /* <DEDUP_REMOVED lines=21> */
.L_x_4974:
[----:B------:R-:W0:Y:S02]  /*bb10*/  F2I.U64.TRUNC R24, R24 ;  /* 0x0000001800187311 */ /* 0x000e24000020d800 */
[----:B0-----:R-:W-:Y:S01]  /*bb20*/  STG.E.64 desc[UR36][R2.64], R24 ;  /* 0x0000001802007986 */ /* 0x001fe2000c101b24 */
[----:B------:R-:W-:Y:S05]  /*bb30*/  EXIT ;  /* 0x000000000000794d */ /* 0x000fea0003800000 */
.L_x_4973:
[----:B------:R-:W0:Y:S02]  /*bb40*/  F2I.FTZ.U32.TRUNC.NTZ R5, R24 ;  /* 0x0000001800057305 */ /* 0x000e24000021f000 */
[----:B0-----:R-:W-:Y:S01]  /*bb50*/  STG.E desc[UR36][R2.64], R5 ;  /* 0x0000000502007986 */ /* 0x001fe2000c101924 */
[----:B------:R-:W-:Y:S05]  /*bb60*/  EXIT ;  /* 0x000000000000794d */ /* 0x000fea0003800000 */
.L_x_4963:
        /* <DEDUP_REMOVED lines=10> */
[----:B------:R-:W-:Y:S01]  /*bc10*/  STG.E.U8 desc[UR36][R2.64], R5 ;  /* 0x0000000502007986 */ /* 0x000fe2000c101124 */
[----:B------:R-:W-:Y:S05]  /*bc20*/  EXIT ;  /* 0x000000000000794d */ /* 0x000fea0003800000 */
.L_x_4976:
[----:B------:R-:W-:Y:S01]  /*bc30*/  FMUL.FTZ R4, R24, 1 ;  /* 0x3f80000018047820 */ /* 0x000fe20000410000 */
[----:B---3--:R-:W-:-:S05]  /*bc40*/  FMUL.FTZ R6, R25, 1 ;  /* 0x3f80000019067820 */ /* 0x008fca0000410000 */
[----:B------:R-:W-:Y:S08]  /*bc50*/  F2F.F64.F32 R4, R4 ;  /* 0x0000000400047310 */ /* 0x000ff00000201800 */
[----:B------:R-:W0:Y:S02]  /*bc60*/  F2F.F64.F32 R6, R6 ;  /* 0x0000000600067310 */ /* 0x000e240000201800 */
[----:B0-----:R-:W-:Y:S01]  /*bc70*/  STG.E.128 desc[UR36][R2.64], R4 ;  /* 0x0000000402007986 */ /* 0x001fe2000c101d24 */
[----:B------:R-:W-:Y:S05]  /*bc80*/  EXIT ;  /* 0x000000000000794d */ /* 0x000fea0003800000 */
.L_x_4975:
[----:B------:R-:W-:-:S13]  /*bc90*/  ISETP.NE.AND P0, PT, R0, 0xf, PT ;  /* 0x0000000f0000780c */ /* 0x000fda0003f05270 */
[----:B------:R-:W-:Y:S05]  /*bca0*/  @!P0 BRA `(.L_x_4977) ;  /* 0x0000000000e08947 */ /* 0x000fea0003800000 */
[----:B------:R-:W-:-:S13]  /*bcb0*/  ISETP.NE.AND P0, PT, R0, 0x17, PT ;  /* 0x000000170000780c */ /* 0x000fda0003f05270 */
[----:B------:R-:W-:Y:S05]  /*bcc0*/  @!P0 BRA `(.L_x_4978) ;  /* 0x00000000008c8947 */ /* 0x000fea0003800000 */
[----:B------:R-:W-:-:S13]  /*bcd0*/  ISETP.NE.AND P0, PT, R0, 0x18, PT ;  /* 0x000000180000780c */ /* 0x000fda0003f05270 */
[----:B------:R-:W-:Y:S05]  /*bce0*/  @!P0 BRA `(.L_x_4979) ;  /* 0x0000000000448947 */ /* 0x000fea0003800000 */
.L_x_4956:
[----:B------:R-:W-:Y:S01]  /*bcf0*/  MOV R0, 0x0 ;  /* 0x0000000000007802 */ /* 0x000fe20000000f00 */
[----:B------:R-:W0:Y:S01]  /*bd00*/  LDCU.64 UR4, c[0x4][0x148] ;  /* 0x01002900ff0477ac */ /* 0x000e220008000a00 */
[----:B---3--:R-:W-:Y:S02]  /*bd10*/  IMAD.MOV.U32 R8, RZ, RZ, 0x65 ;  /* 0x00000065ff087424 */ /* 0x008fe400078e00ff */
        /* <DEDUP_REMOVED lines=13> */
.L_x_4980:
[----:B------:R-:W-:Y:S05]  /*bdf0*/  EXIT ;  /* 0x000000000000794d */ /* 0x000fea0003800000 */
.L_x_4979:
[----:B------:R-:W-:Y:S01]  /*be00*/  LOP3.LUT R4, R24, 0x7fffffff, RZ, 0xc0, !PT ;  /* 0x7fffffff18047812 */ /* 0x000fe200078ec0ff */
[----:B------:R-:W-:Y:S01]  /*be10*/  BSSY.RECONVERGENT B0, `(.L_x_4981) ;  /* 0x000000b000007945 */ /* 0x000fe20003800200 */
[----:B---3--:R-:W-:Y:S01]  /*be20*/  SHF.R.U32.HI R7, RZ, 0x18, R24 ;  /* 0x00000018ff077819 */ /* 0x008fe20000011618 */
        /* <DEDUP_REMOVED lines=9> */
.L_x_4982:
[----:B------:R-:W-:Y:S05]  /*bec0*/  BSYNC.RECONVERGENT B0 ;  /* 0x0000000000007941 */ /* 0x000fea0003800200 */
.L_x_4981:
[----:B------:R-:W-:-:S05]  /*bed0*/  LOP3.LUT R5, R0, 0x80, R7, 0xf8, !PT ;  /* 0x0000008000057812 */ /* 0x000fca00078ef807 */
[----:B------:R-:W-:Y:S01]  /*bee0*/  STG.E.U8 desc[UR36][R2.64], R5 ;  /* 0x0000000502007986 */ /* 0x000fe2000c101124 */
[----:B------:R-:W-:Y:S05]  /*bef0*/  EXIT ;  /* 0x000000000000794d */ /* 0x000fea0003800000 */
.L_x_4978:
        /* <DEDUP_REMOVED lines=11> */
.L_x_4984:
[----:B------:R-:W-:Y:S01]  /*bfb0*/  IMAD.MOV.U32 R0, RZ, RZ, 0x7f ;  /* 0x0000007fff007424 */ /* 0x000fe200078e00ff */
[----:B------:R-:W-:-:S04]  /*bfc0*/  ISETP.GT.U32.AND P0, PT, R4, 0x7f800000, PT ;  /* 0x7f8000000400780c */ /* 0x000fc80003f04070 */
[----:B------:R-:W-:-:S09]  /*bfd0*/  SEL R0, R0, 0x7c, P0 ;  /* 0x0000007c00007807 */ /* 0x000fd20000000000 */
.L_x_4985:
[----:B------:R-:W-:Y:S05]  /*bfe0*/  BSYNC.RECONVERGENT B0 ;  /* 0x0000000000007941 */ /* 0x000fea0003800200 */
.L_x_4983:
[----:B------:R-:W-:-:S04]  /*bff0*/  SHF.R.U32.HI R5, RZ, 0x18, R24 ;  /* 0x00000018ff057819 */ /* 0x000fc80000011618 */
[----:B------:R-:W-:-:S05]  /*c000*/  LOP3.LUT R5, R0, 0x80, R5, 0xf8, !PT ;  /* 0x0000008000057812 */ /* 0x000fca00078ef805 */
[----:B------:R-:W-:Y:S01]  /*c010*/  STG.E.U8 desc[UR36][R2.64], R5 ;  /* 0x0000000502007986 */ /* 0x000fe2000c101124 */
[----:B------:R-:W-:Y:S05]  /*c020*/  EXIT ;  /* 0x000000000000794d */ /* 0x000fea0003800000 */
.L_x_4977:
[----:B------:R-:W-:-:S05]  /*c030*/  F2FP.BF16.F32.PACK_AB R24, RZ, R24 ;  /* 0x00000018ff18723e */ /* 0x000fca00000010ff */
[----:B------:R-:W-:Y:S01]  /*c040*/  STG.E.U16 desc[UR36][R2.64], R24 ;  /* 0x0000001802007986 */ /* 0x000fe2000c101524 */
[----:B------:R-:W-:Y:S05]  /*c050*/  EXIT ;  /* 0x000000000000794d */ /* 0x000fea0003800000 */
.L_x_4986:
        /* <DEDUP_REMOVED lines=10> */
.L_x_19452:


//--------------------- .text._ZN2at6native18elementwise_kernelILi128ELi2EZNS0_22gpu_kernel_impl_nocastINS0_13BinaryFunctorIN3c107complexIfEES6_S6_NS0_15binary_internal10DivFunctorIS6_EEEEEEvRNS_18TensorIteratorBaseERKT_EUliE_EEviT1_ --------------------------
	.section	.text._ZN2at6native18elementwise_kernelILi128ELi2EZNS0_22gpu_kernel_impl_nocastINS0_13BinaryFunctorIN3c107complexIfEES6_S6_NS0_15binary_internal10DivFunctorIS6_EEEEEEvRNS_18TensorIteratorBaseERKT_EUliE_EEviT1_,"ax",@progbits
	.align	128
        .global         _ZN2at6native18elementwise_kernelILi128ELi2EZNS0_22gpu_kernel_impl_nocastINS0_13BinaryFunctorIN3c107complexIfEES6_S6_NS0_15binary_internal10DivFunctorIS6_EEEEEEvRNS_18TensorIteratorBaseERKT_EUliE_EEviT1_
        .type           _ZN2at6native18elementwise_kernelILi128ELi2EZNS0_22gpu_kernel_impl_nocastINS0_13BinaryFunctorIN3c107complexIfEES6_S6_NS0_15binary_internal10DivFunctorIS6_EEEEEEvRNS_18TensorIteratorBaseERKT_EUliE_EEviT1_,@function
        .size           _ZN2at6native18elementwise_kernelILi128ELi2EZNS0_22gpu_kernel_impl_nocastINS0_13BinaryFunctorIN3c107complexIfEES6_S6_NS0_15binary_internal10DivFunctorIS6_EEEEEEvRNS_18TensorIteratorBaseERKT_EUliE_EEviT1_,(.L_x_19453 - _ZN2at6native18elementwise_kernelILi128ELi2EZNS0_22gpu_kernel_impl_nocastINS0_13BinaryFunctorIN3c107complexIfEES6_S6_NS0_15binary_internal10DivFunctorIS6_EEEEEEvRNS_18TensorIteratorBaseERKT_EUliE_EEviT1_)
        .other          _ZN2at6native18elementwise_kernelILi128ELi2EZNS0_22gpu_kernel_impl_nocastINS0_13BinaryFunctorIN3c107complexIfEES6_S6_NS0_15binary_internal10DivFunctorIS6_EEEEEEvRNS_18TensorIteratorBaseERKT_EUliE_EEviT1_,@"STO_CUDA_ENTRY STV_DEFAULT"
_ZN2at6native18elementwise_kernelILi128ELi2EZNS0_22gpu_kernel_impl_nocastINS0_13BinaryFunctorIN3c107complexIfEES6_S6_NS0_15binary_internal10DivFunctorIS6_EEEEEEvRNS_18TensorIteratorBaseERKT_EUliE_EEviT1_:
.text._ZN2at6native18elementwise_kernelILi128ELi2EZNS0_22gpu_kernel_impl_nocastINS0_13BinaryFunctorIN3c107complexIfEES6_S6_NS0_15binary_internal10DivFunctorIS6_EEEEEEvRNS_18TensorIteratorBaseERKT_EUliE_EEviT1_:
        /* <DEDUP_REMOVED lines=10> */
[----:B------:R-:W-:Y:S01]  /*00a0*/  BSSY.RECONVERGENT B0, `(.L_x_4988) ;  /* 0x0000027000007945 */ /* 0x000fe20003800200 */
[----:B0-----:R-:W-:-:S13]  /*00b0*/  ISETP.GE.AND P0, PT, R3, UR4, PT ;  /* 0x0000000403007c0c */ /* 0x001fda000bf06270 */
[----:B------:R-:W-:Y:S05]  /*00c0*/  @P0 BRA `(.L_x_4989) ;  /* 0x0000000000900947 */ /* 0x000fea0003800000 */
[----:B------:R-:W0:Y:S08]  /*00d0*/  LDC.64 R6, c[0x0][0x5f8] ;  /* 0x00017e00ff067b82 */ /* 0x000e300000000a00 */
[----:B------:R-:W1:Y:S01]  /*00e0*/  LDC.64 R4, c[0x0][0x5f0] ;  /* 0x00017c00ff047b82 */ /* 0x000e620000000a00 */
[----:B0-----:R-:W2:Y:S04]  /*00f0*/  LDG.E.64 R6, desc[UR6][R6.64] ;  /* 0x0000000606067981 */ /* 0x001ea8000c1e1b00 */
[----:B-1----:R-:W5:Y:S01]  /*0100*/  LDG.E.64 R4, desc[UR6][R4.64] ;  /* 0x0000000604047981 */ /* 0x002f62000c1e1b00 */
[----:B--2---:R-:W-:-:S13]  /*0110*/  FSETP.GE.FTZ.AND P0, PT, |R6|, |R7|, PT ;  /* 0x400000070600720b */ /* 0x004fda0003f16200 */
        /* <DEDUP_REMOVED lines=8> */
[-C--:B------:R-:W-:Y:S01]  /*01a0*/  FFMA.FTZ R7, R7, R0.reuse, R6 ;  /* 0x0000000007077223 */ /* 0x080fe20000010006 */
[-C--:B-----5:R-:W-:Y:S01]  /*01b0*/  FFMA.FTZ R2, R5, R0.reuse, R4 ;  /* 0x0000000005027223 */ /* 0x0a0fe20000010004 */
[----:B------:R-:W-:-:S04]  /*01c0*/  FFMA.FTZ R0, -R4, R0, R5 ;  /* 0x0000000004007223 */ /* 0x000fc80000010105 */
[----:B------:R-:W0:Y:S02]  /*01d0*/  MUFU.RCP R7, R7 ;  /* 0x0000000700077308 */ /* 0x000e240000001000 */
[C---:B0-----:R-:W-:Y:S01]  /*01e0*/  FMUL.FTZ R8, R7.reuse, R2 ;  /* 0x0000000207087220 */ /* 0x041fe20000410000 */
[----:B------:R-:W-:Y:S01]  /*01f0*/  FMUL.FTZ R9, R7, R0 ;  /* 0x0000000007097220 */ /* 0x000fe20000410000 */
[----:B------:R-:W-:Y:S06]  /*0200*/  BRA `(.L_x_4992) ;  /* 0x0000000000347947 */ /* 0x000fec0003800000 */
.L_x_4991:
[----:B------:R-:W0:Y:S08]  /*0210*/  MUFU.RCP R7, R0 ;  /* 0x0000000000077308 */ /* 0x000e300000001000 */
[----:B------:R-:W1:Y:S01]  /*0220*/  MUFU.RCP R2, R2 ;  /* 0x0000000200027308 */ /* 0x000e620000001000 */
[----:B0----5:R-:W-:Y:S01]  /*0230*/  FMUL.FTZ R8, R4, R7 ;  /* 0x0000000704087220 */ /* 0x021fe20000410000 */
[----:B-1----:R-:W-:Y:S01]  /*0240*/  FMUL.FTZ R9, R5, R2 ;  /* 0x0000000205097220 */ /* 0x002fe20000410000 */
[----:B------:R-:W-:Y:S06]  /*0250*/  BRA `(.L_x_4992) ;  /* 0x0000000000207947 */ /* 0x000fec0003800000 */
.L_x_4990:
[----:B------:R-:W0:Y:S02]  /*0260*/  MUFU.RCP R9, R7 ;  /* 0x0000000700097308 */ /* 0x000e240000001000 */
[----:B0-----:R-:W-:-:S04]  /*0270*/  FMUL.FTZ R0, R6, R9 ;  /* 0x0000000906007220 */ /* 0x001fc80000410000 */
[-C--:B------:R-:W-:Y:S01]  /*0280*/  FFMA.FTZ R6, R6, R0.reuse, R7 ;  /* 0x0000000006067223 */ /* 0x080fe20000010007 */
[-C--:B-----5:R-:W-:Y:S01]  /*0290*/  FFMA.FTZ R9, R4, R0.reuse, R5 ;  /* 0x0000000004097223 */ /* 0x0a0fe20000010005 */
[----:B------:R-:W-:-:S04]  /*02a0*/  FFMA.FTZ R5, R5, R0, -R4 ;  /* 0x0000000005057223 */ /* 0x000fc80000010804 */
[----:B------:R-:W0:Y:S02]  /*02b0*/  MUFU.RCP R6, R6 ;  /* 0x0000000600067308 */ /* 0x000e240000001000 */
[C---:B0-----:R-:W-:Y:S01]  /*02c0*/  FMUL.FTZ R8, R6.reuse, R9 ;  /* 0x0000000906087220 */ /* 0x041fe20000410000 */
[----:B------:R-:W-:-:S07]  /*02d0*/  FMUL.FTZ R9, R6, R5 ;  /* 0x0000000506097220 */ /* 0x000fce0000410000 */
.L_x_4992:
[----:B------:R-:W0:Y:S01]  /*02e0*/  LDC.64 R4, c[0x0][0x5e8] ;  /* 0x00017a00ff047b82 */ /* 0x000e220000000a00 */
[----:B------:R-:W-:Y:S01]  /*02f0*/  IADD3 R3, PT, PT, R3, 0x80, RZ ;  /* 0x0000008003037810 */ /* 0x000fe20007ffe0ff */
[----:B0-----:R0:W-:Y:S06]  /*0300*/  STG.E.64 desc[UR6][R4.64], R8 ;  /* 0x0000000804007986 */ /* 0x0011ec000c101b06 */
.L_x_4989:
[----:B------:R-:W-:Y:S05]  /*0310*/  BSYNC.RECONVERGENT B0 ;  /* 0x0000000000007941 */ /* 0x000fea0003800200 */
.L_x_4988:
[----:B------:R-:W-:-:S13]  /*0320*/  ISETP.GE.AND P0, PT, R3, UR4, PT ;  /* 0x0000000403007c0c */ /* 0x000fda000bf06270 */
[----:B------:R-:W-:Y:S05]  /*0330*/  @P0 EXIT ;  /* 0x000000000000094d */ /* 0x000fea0003800000 */
[----:B0-----:R-:W0:Y:S08]  /*0340*/  LDC.64 R4, c[0x0][0x5f8] ;  /* 0x00017e00ff047b82 */ /* 0x001e300000000a00 */
[----:B------:R-:W1:Y:S01]  /*0350*/  LDC.64 R2, c[0x0][0x5f0] ;  /* 0x00017c00ff027b82 */ /* 0x000e620000000a00 */
[----:B0-----:R-:W2:Y:S04]  /*0360*/  LDG.E.64 R6, desc[UR6][R4.64] ;  /* 0x0000000604067981 */ /* 0x001ea8000c1e1b00 */
[----:B-1----:R-:W5:Y:S01]  /*0370*/  LDG.E.64 R2, desc[UR6][R2.64] ;  /* 0x0000000602027981 */ /* 0x002f62000c1e1b00 */
[----:B--2---:R-:W-:-:S13]  /*0380*/  FSETP.GE.FTZ.AND P0, PT, |R6|, |R7|, PT ;  /* 0x400000070600720b */ /* 0x004fda0003f16200 */
[----:B------:R-:W-:Y:S05]  /*0390*/  @!P0 BRA `(.L_x_4993) ;  /* 0x00000000005c8947 */ /* 0x000fea0003800000 */
[C---:B------:R-:W-:Y:S01]  /*03a0*/  FSETP.NEU.FTZ.AND P1, PT, |R6|.reuse, RZ, PT ;  /* 0x000000ff0600720b */ /* 0x040fe20003f3d200 */
[----:B------:R-:W-:Y:S01]  /*03b0*/  FADD.FTZ R0, |R6|, -RZ ;  /* 0x800000ff06007221 */ /* 0x000fe20000010200 */
[----:B------:R-:W-:-:S13]  /*03c0*/  FSETP.NEU.FTZ.AND P0, PT, |R7|, RZ, PT ;  /* 0x000000ff0700720b */ /* 0x000fda0003f1d200 */
[----:B------:R-:W-:Y:S05]  /*03d0*/  @!P0 BRA !P1, `(.L_x_4994) ;  /* 0x00000000002c8947 */ /* 0x000fea0004800000 */
[----:B------:R-:W0:Y:S01]  /*03e0*/  MUFU.RCP R0, R6 ;  /* 0x0000000600007308 */ /* 0x000e220000001000 */
[----:B------:R-:W1:Y:S01]  /*03f0*/  LDC.64 R4, c[0x0][0x5e8] ;  /* 0x00017a00ff047b82 */ /* 0x000e620000000a00 */
[----:B0-----:R-:W-:-:S04]  /*0400*/  FMUL.FTZ R0, R7, R0 ;  /* 0x0000000007007220 */ /* 0x001fc80000410000 */
[-C--:B------:R-:W-:Y:S01]  /*0410*/  FFMA.FTZ R7, R7, R0.reuse, R6 ;  /* 0x0000000007077223 */ /* 0x080fe20000010006 */
[-C--:B-----5:R-:W-:Y:S01]  /*0420*/  FFMA.FTZ R8, R3, R0.reuse, R2 ;  /* 0x0000000003087223 */ /* 0x0a0fe20000010002 */
[----:B------:R-:W-:-:S04]  /*0430*/  FFMA.FTZ R0, -R2, R0, R3 ;  /* 0x0000000002007223 */ /* 0x000fc80000010103 */
[----:B------:R-:W0:Y:S02]  /*0440*/  MUFU.RCP R7, R7 ;  /* 0x0000000700077308 */ /* 0x000e240000001000 */
[C---:B0-----:R-:W-:Y:S01]  /*0450*/  FMUL.FTZ R8, R7.reuse, R8 ;  /* 0x0000000807087220 */ /* 0x041fe20000410000 */
[----:B------:R-:W-:-:S05]  /*0460*/  FMUL.FTZ R9, R7, R0 ;  /* 0x0000000007097220 */ /* 0x000fca0000410000 */
[----:B-1----:R-:W-:Y:S01]  /*0470*/  STG.E.64 desc[UR6][R4.64], R8 ;  /* 0x0000000804007986 */ /* 0x002fe2000c101b06 */
[----:B------:R-:W-:Y:S05]  /*0480*/  EXIT ;  /* 0x000000000000794d */ /* 0x000fea0003800000 */
.L_x_4994:
[----:B------:R-:W-:Y:S01]  /*0490*/  FADD.FTZ R7, |R7|, -RZ ;  /* 0x800000ff07077221 */ /* 0x000fe20000010200 */
[----:B------:R-:W0:Y:S01]  /*04a0*/  LDC.64 R4, c[0x0][0x5e8] ;  /* 0x00017a00ff047b82 */ /* 0x000e220000000a00 */
[----:B------:R-:W1:Y:S08]  /*04b0*/  MUFU.RCP R9, R0 ;  /* 0x0000000000097308 */ /* 0x000e700000001000 */
[----:B------:R-:W2:Y:S01]  /*04c0*/  MUFU.RCP R6, R7 ;  /* 0x0000000700067308 */ /* 0x000ea20000001000 */
[----:B-1---5:R-:W-:Y:S01]  /*04d0*/  FMUL.FTZ R2, R2, R9 ;  /* 0x0000000902027220 */ /* 0x022fe20000410000 */
[----:B--2---:R-:W-:-:S05]  /*04e0*/  FMUL.FTZ R3, R3, R6 ;  /* 0x0000000603037220 */ /* 0x004fca0000410000 */
[----:B0-----:R-:W-:Y:S01]  /*04f0*/  STG.E.64 desc[UR6][R4.64], R2 ;  /* 0x0000000204007986 */ /* 0x001fe2000c101b06 */
[----:B------:R-:W-:Y:S05]  /*0500*/  EXIT ;  /* 0x000000000000794d */ /* 0x000fea0003800000 */
.L_x_4993:
[----:B------:R-:W0:Y:S02]  /*0510*/  MUFU.RCP R5, R7 ;  /* 0x0000000700057308 */ /* 0x000e240000001000 */
[C---:B0-----:R-:W-:Y:S02]  /*0520*/  FMUL.FTZ R0, R6.reuse, R5 ;  /* 0x0000000506007220 */ /* 0x041fe40000410000 */
[----:B------:R-:W0:Y:S02]  /*0530*/  LDC.64 R4, c[0x0][0x5e8] ;  /* 0x00017a00ff047b82 */ /* 0x000e240000000a00 */
[-C--:B------:R-:W-:Y:S01]  /*0540*/  FFMA.FTZ R6, R6, R0.reuse, R7 ;  /* 0x0000000006067223 */ /* 0x080fe20000010007 */
[-C--:B-----5:R-:W-:Y:S01]  /*0550*/  FFMA.FTZ R9, R2, R0.reuse, R3 ;  /* 0x0000000002097223 */ /* 0x0a0fe20000010003 */
[----:B------:R-:W-:-:S04]  /*0560*/  FFMA.FTZ R3, R3, R0, -R2 ;  /* 0x0000000003037223 */ /* 0x000fc80000010802 */
[----:B------:R-:W1:Y:S02]  /*0570*/  MUFU.RCP R6, R6 ;  /* 0x0000000600067308 */ /* 0x000e640000001000 */
[C---:B-1----:R-:W-:Y:S01]  /*0580*/  FMUL.FTZ R2, R6.reuse, R9 ;  /* 0x0000000906027220 */ /* 0x042fe20000410000 */
[----:B------:R-:W-:-:S05]  /*0590*/  FMUL.FTZ R3, R6, R3 ;  /* 0x0000000306037220 */ /* 0x000fca0000410000 */
[----:B0-----:R-:W-:Y:S01]  /*05a0*/  STG.E.64 desc[UR6][R4.64], R2 ;  /* 0x0000000204007986 */ /* 0x001fe2000c101b06 */
[----:B------:R-:W-:Y:S05]  /*05b0*/  EXIT ;  /* 0x000000000000794d */ /* 0x000fea0003800000 */
.L_x_4987:
[----:B------:R-:W0:Y:S01]  /*05c0*/  LDCU UR4, c[0x0][0x380] ;  /* 0x00007000ff0477ac */ /* 0x000e220008000800 */
[----:B------:R-:W-:Y:S01]  /*05d0*/  IADD3 R2, PT, PT, R2, -0x1, RZ ;  /* 0xffffffff02027810 */ /* 0x000fe20007ffe0ff */
[----:B------:R-:W-:Y:S03]  /*05e0*/  BSSY.RECONVERGENT B0, `(.L_x_4995) ;  /* 0x000018c000007945 */ /* 0x000fe60003800200 */
        /* <DEDUP_REMOVED lines=352> */
.L_x_4997:
[----:B------:R-:W0:Y:S02]  /*1bf0*/  LDCU.128 UR8, c[0x0][0x5f0] ;  /* 0x0000be00ff0877ac */ /* 0x000e240008000c00 */
[----:B0-----:R-:W-:-:S04]  /*1c00*/  IADD3 R8, P0, PT, R6, UR10, RZ ;  /* 0x0000000a06087c10 */ /* 0x001fc8000ff1e0ff */
[----:B------:R-:W-:-:S06]  /*1c10*/  IADD3.X R9, PT, PT, RZ, UR11, RZ, P0, !PT ;  /* 0x0000000bff097c10 */ /* 0x000fcc00087fe4ff */
[----:B------:R-:W2:Y:S01]  /*1c20*/  LDG.E.64 R8, desc[UR6][R8.64] ;  /* 0x0000000608087981 */ /* 0x000ea2000c1e1b00 */
[----:B------:R-:W-:-:S04]  /*1c30*/  IADD3 R6, P0, PT, R4, UR8, RZ ;  /* 0x0000000804067c10 */ /* 0x000fc8000ff1e0ff */
[----:B------:R-:W-:-:S06]  /*1c40*/  IADD3.X R7, PT, PT, RZ, UR9, RZ, P0, !PT ;  /* 0x00000009ff077c10 */ /* 0x000fcc00087fe4ff */
[----:B------:R-:W5:Y:S01]  /*1c50*/  LDG.E.64 R6, desc[UR6][R6.64] ;  /* 0x0000000606067981 */ /* 0x000f62000c1e1b00 */
[----:B------:R-:W-:Y:S01]  /*1c60*/  BSSY.RECONVERGENT B1, `(.L_x_4998) ;  /* 0x000001e000017945 */ /* 0x000fe20003800200 */
[----:B--2---:R-:W-:-:S13]  /*1c70*/  FSETP.GE.FTZ.AND P0, PT, |R8|, |R9|, PT ;  /* 0x400000090800720b */ /* 0x004fda0003f16200 */
[----:B------:R-:W-:Y:S05]  /*1c80*/  @!P0 BRA `(.L_x_4999) ;  /* 0x00000000004c8947 */ /* 0x000fea0003800000 */
[C---:B------:R-:W-:Y:S01]  /*1c90*/  FSETP.NEU.FTZ.AND P0, PT, |R8|.reuse, RZ, PT ;  /* 0x000000ff0800720b */ /* 0x040fe20003f1d200 */
[C---:B------:R-:W-:Y:S01]  /*1ca0*/  FADD.FTZ R4, |R9|.reuse, -RZ ;  /* 0x800000ff09047221 */ /* 0x040fe20000010200 */
[----:B------:R-:W-:Y:S01]  /*1cb0*/  FSETP.NEU.FTZ.AND P1, PT, |R9|, RZ, PT ;  /* 0x000000ff0900720b */ /* 0x000fe20003f3d200 */
[----:B------:R-:W-:-:S03]  /*1cc0*/  FADD.FTZ R12, |R8|, -RZ ;  /* 0x800000ff080c7221 */ /* 0x000fc60000010200 */
[----:B------:R-:W-:-:S13]  /*1cd0*/  PLOP3.LUT P0, PT, P0, P1, PT, 0xf8, 0x8f ;  /* 0x00000000008f781c */ /* 0x000fda0000703f70 */
[----:B------:R-:W0:Y:S08]  /*1ce0*/  @!P0 MUFU.RCP R11, R12 ;  /* 0x0000000c000b8308 */ /* 0x000e300000001000 */
[----:B------:R-:W1:Y:S01]  /*1cf0*/  @!P0 MUFU.RCP R4, R4 ;  /* 0x0000000400048308 */ /* 0x000e620000001000 */
[----:B0----5:R-:W-:Y:S01]  /*1d00*/  @!P0 FMUL.FTZ R10, R6, R11 ;  /* 0x0000000b060a8220 */ /* 0x021fe20000410000 */
[----:B-1----:R-:W-:Y:S01]  /*1d10*/  @!P0 FMUL.FTZ R11, R7, R4 ;  /* 0x00000004070b8220 */ /* 0x002fe20000410000 */
[----:B------:R-:W-:Y:S06]  /*1d20*/  @!P0 BRA `(.L_x_5000) ;  /* 0x0000000000448947 */ /* 0x000fec0003800000 */
[----:B------:R-:W0:Y:S02]  /*1d30*/  MUFU.RCP R4, R8 ;  /* 0x0000000800047308 */ /* 0x000e240000001000 */
[----:B0-----:R-:W-:-:S04]  /*1d40*/  FMUL.FTZ R4, R9, R4 ;  /* 0x0000000409047220 */ /* 0x001fc80000410000 */
[-C--:B------:R-:W-:Y:S01]  /*1d50*/  FFMA.FTZ R9, R9, R4.reuse, R8 ;  /* 0x0000000409097223 */ /* 0x080fe20000010008 */
[-C--:B------:R-:W-:Y:S01]  /*1d60*/  FFMA.FTZ R10, R7, R4.reuse, R6 ;  /* 0x00000004070a7223 */ /* 0x080fe20000010006 */
[----:B------:R-:W-:-:S04]  /*1d70*/  FFMA.FTZ R4, -R6, R4, R7 ;  /* 0x0000000406047223 */ /* 0x000fc80000010107 */
[----:B------:R-:W0:Y:S02]  /*1d80*/  MUFU.RCP R9, R9 ;  /* 0x0000000900097308 */ /* 0x000e240000001000 */
[C---:B0-----:R-:W-:Y:S01]  /*1d90*/  FMUL.FTZ R10, R9.reuse, R10 ;  /* 0x0000000a090a7220 */ /* 0x041fe20000410000 */
[----:B------:R-:W-:Y:S01]  /*1da0*/  FMUL.FTZ R11, R9, R4 ;  /* 0x00000004090b7220 */ /* 0x000fe20000410000 */
[----:B------:R-:W-:Y:S06]  /*1db0*/  BRA `(.L_x_5000) ;  /* 0x0000000000207947 */ /* 0x000fec0003800000 */
.L_x_4999:
        /* <DEDUP_REMOVED lines=8> */
.L_x_5000:
[----:B------:R-:W-:Y:S05]  /*1e40*/  BSYNC.RECONVERGENT B1 ;  /* 0x0000000000017941 */ /* 0x000fea0003800200 */
.L_x_4998:
[----:B------:R-:W0:Y:S01]  /*1e50*/  LDCU.64 UR8, c[0x0][0x5e8] ;  /* 0x0000bd00ff0877ac */ /* 0x000e220008000a00 */
[----:B------:R-:W-:Y:S02]  /*1e60*/  IADD3 R3, PT, PT, R3, 0x80, RZ ;  /* 0x0000008003037810 */ /* 0x000fe40007ffe0ff */
[----:B0-----:R-:W-:-:S04]  /*1e70*/  IADD3 R4, P0, PT, R5, UR8, RZ ;  /* 0x0000000805047c10 */ /* 0x001fc8000ff1e0ff */
[----:B------:R-:W-:-:S05]  /*1e80*/  IADD3.X R5, PT, PT, RZ, UR9, RZ, P0, !PT ;  /* 0x00000009ff057c10 */ /* 0x000fca00087fe4ff */
[----:B------:R0:W-:Y:S04]  /*1e90*/  STG.E.64 desc[UR6][R4.64], R10 ;  /* 0x0000000a04007986 */ /* 0x0001e8000c101b06 */
.L_x_4996:
[----:B------:R-:W-:Y:S05]  /*1ea0*/  BSYNC.RECONVERGENT B0 ;  /* 0x0000000000007941 */ /* 0x000fea0003800200 */
.L_x_4995:
[----:B------:R-:W-:-:S13]  /*1eb0*/  ISETP.GE.AND P0, PT, R3, UR4, PT ;  /* 0x0000000403007c0c */ /* 0x000fda000bf06270 */
[----:B------:R-:W-:Y:S05]  /*1ec0*/  @P0 EXIT ;  /* 0x000000000000094d */ /* 0x000fea0003800000 */
        /* <DEDUP_REMOVED lines=348> */
.L_x_5001:
[----:B------:R-:W0:Y:S01]  /*3490*/  LDCU.128 UR8, c[0x0][0x5f0] ;  /* 0x0000be00ff0877ac */ /* 0x000e220008000c00 */
[----:B------:R-:W1:Y:S01]  /*34a0*/  LDCU.64 UR4, c[0x0][0x5e8] ;  /* 0x0000bd00ff0477ac */ /* 0x000e620008000a00 */
[----:B0-----:R-:W-:-:S04]  /*34b0*/  IADD3 R6, P0, PT, R4, UR10, RZ ;  /* 0x0000000a04067c10 */ /* 0x001fc8000ff1e0ff */
[----:B------:R-:W-:-:S05]  /*34c0*/  IADD3.X R7, PT, PT, RZ, UR11, RZ, P0, !PT ;  /* 0x0000000bff077c10 */ /* 0x000fca00087fe4ff */
[----:B------:R-:W2:Y:S01]  /*34d0*/  LDG.E.64 R8, desc[UR6][R6.64] ;  /* 0x0000000606087981 */ /* 0x000ea2000c1e1b00 */
[----:B------:R-:W-:-:S04]  /*34e0*/  IADD3 R4, P0, PT, R2, UR8, RZ ;  /* 0x0000000802047c10 */ /* 0x000fc8000ff1e0ff */
[----:B------:R-:W-:-:S06]  /*34f0*/  IADD3.X R5, PT, PT, RZ, UR9, RZ, P0, !PT ;  /* 0x00000009ff057c10 */ /* 0x000fcc00087fe4ff */
[----:B------:R-:W5:Y:S01]  /*3500*/  LDG.E.64 R4, desc[UR6][R4.64] ;  /* 0x0000000604047981 */ /* 0x000f62000c1e1b00 */
[----:B-1----:R-:W-:Y:S01]  /*3510*/  IADD3 R2, P1, PT, R3, UR4, RZ ;  /* 0x0000000403027c10 */ /* 0x002fe2000ff3e0ff */
[----:B------:R-:W-:Y:S03]  /*3520*/  BSSY.RECONVERGENT B0, `(.L_x_5002) ;  /* 0x000001f000007945 */ /* 0x000fe60003800200 */
[----:B------:R-:W-:Y:S02]  /*3530*/  IADD3.X R3, PT, PT, RZ, UR5, RZ, P1, !PT ;  /* 0x00000005ff037c10 */ /* 0x000fe40008ffe4ff */
        /* <DEDUP_REMOVED lines=16> */
.L_x_5004:
[----:B------:R-:W0:Y:S08]  /*3640*/  MUFU.RCP R7, R7 ;  /* 0x0000000700077308 */ /* 0x000e300000001000 */
[----:B------:R-:W1:Y:S01]  /*3650*/  MUFU.RCP R0, R0 ;  /* 0x0000000000007308 */ /* 0x000e620000001000 */
[----:B0----5:R-:W-:Y:S01]  /*3660*/  FMUL.FTZ R4, R4, R7 ;  /* 0x0000000704047220 */ /* 0x021fe20000410000 */
[----:B-1----:R-:W-:Y:S01]  /*3670*/  FMUL.FTZ R5, R5, R0 ;  /* 0x0000000005057220 */ /* 0x002fe20000410000 */
[----:B------:R-:W-:Y:S06]  /*3680*/  BRA `(.L_x_5005) ;  /* 0x0000000000207947 */ /* 0x000fec0003800000 */
.L_x_5003:
        /* <DEDUP_REMOVED lines=8> */
.L_x_5005:
[----:B------:R-:W-:Y:S05]  /*3710*/  BSYNC.RECONVERGENT B0 ;  /* 0x0000000000007941 */ /* 0x000fea0003800200 */
.L_x_5002:
[----:B------:R-:W-:Y:S01]  /*3720*/  STG.E.64 desc[UR6][R2.64], R4 ;  /* 0x0000000402007986 */ /* 0x000fe2000c101b06 */
[----:B------:R-:W-:Y:S05]  /*3730*/  EXIT ;  /* 0x000000000000794d */ /* 0x000fea0003800000 */
.L_x_5006:
        /* <DEDUP_REMOVED lines=12> */
.L_x_19453:


//--------------------- .text._ZN2at6native27unrolled_elementwise_kernelINS0_13BinaryFunctorIN3c107complexIfEES5_S5_NS0_15binary_internal10DivFunctorIS5_EEEESt5arrayIPcLm3EELi4E23TrivialOffsetCalculatorILi2EjESD_ILi1EjENS0_6memory15LoadWithoutCastENSG_16StoreWithoutCastEEEviT_T0_T2_T3_T4_T5_ --------------------------
	.section	.text._ZN2at6native27unrolled_elementwise_kernelINS0_13BinaryFunctorIN3c107complexIfEES5_S5_NS0_15binary_internal10DivFunctorIS5_EEEESt5arrayIPcLm3EELi4E23TrivialOffsetCalculatorILi2EjESD_ILi1EjENS0_6memory15LoadWithoutCastENSG_16StoreWithoutCastEEEviT_T0_T2_T3_T4_T5_,"ax",@progbits
	.align	128
        .global         _ZN2at6native27unrolled_elementwise_kernelINS0_13BinaryFunctorIN3c107complexIfEES5_S5_NS0_15binary_internal10DivFunctorIS5_EEEESt5arrayIPcLm3EELi4E23TrivialOffsetCalculatorILi2EjESD_ILi1EjENS0_6memory15LoadWithoutCastENSG_16StoreWithoutCastEEEviT_T0_T2_T3_T4_T5_
        .type           _ZN2at6native27unrolled_elementwise_kernelINS0_13BinaryFunctorIN3c107complexIfEES5_S5_NS0_15binary_internal10DivFunctorIS5_EEEESt5arrayIPcLm3EELi4E23TrivialOffsetCalculatorILi2EjESD_ILi1EjENS0_6memory15LoadWithoutCastENSG_16StoreWithoutCastEEEviT_T0_T2_T3_T4_T5_,@function
        .size           _ZN2at6native27unrolled_elementwise_kernelINS0_13BinaryFunctorIN3c107complexIfEES5_S5_NS0_15binary_internal10DivFunctorIS5_EEEESt5arrayIPcLm3EELi4E23TrivialOffsetCalculatorILi2EjESD_ILi1EjENS0_6memory15LoadWithoutCastENSG_16StoreWithoutCastEEEviT_T0_T2_T3_T4_T5_,(.L_x_19454 - _ZN2at6native27unrolled_elementwise_kernelINS0_13BinaryFunctorIN3c107complexIfEES5_S5_NS0_15binary_internal10DivFunctorIS5_EEEESt5arrayIPcLm3EELi4E23TrivialOffsetCalculatorILi2EjESD_ILi1EjENS0_6memory15LoadWithoutCastENSG_16StoreWithoutCastEEEviT_T0_T2_T3_T4_T5_)
        .other          _ZN2at6native27unrolled_elementwise_kernelINS0_13BinaryFunctorIN3c107complexIfEES5_S5_NS0_15binary_internal10DivFunctorIS5_EEEESt5arrayIPcLm3EELi4E23TrivialOffsetCalculatorILi2EjESD_ILi1EjENS0_6memory15LoadWithoutCastENSG_16StoreWithoutCastEEEviT_T0_T2_T3_T4_T5_,@"STO_CUDA_ENTRY STV_DEFAULT"
_ZN2at6native27unrolled_elementwise_kernelINS0_13BinaryFunctorIN3c107complexIfEES5_S5_NS0_15binary_internal10DivFunctorIS5_EEEESt5arrayIPcLm3EELi4E23TrivialOffsetCalculatorILi2EjESD_ILi1EjENS0_6memory15LoadWithoutCastENSG_16StoreWithoutCastEEEviT_T0_T2_T3_T4_T5_:
.text._ZN2at6native27unrolled_elementwise_kernelINS0_13BinaryFunctorIN3c107complexIfEES5_S5_NS0_15binary_internal10DivFunctorIS5_EEEESt5arrayIPcLm3EELi4E23TrivialOffsetCalculatorILi2EjESD_ILi1EjENS0_6memory15LoadWithoutCastENSG_16StoreWithoutCastEEEviT_T0_T2_T3_T4_T5_:
[----:B------:R-:W-:Y:S01]  /*0000*/  LDC R1, c[0x0][0x37c] ;  /* 0x0000df00ff017b82 */ /* 0x000fe20000000800 */
[----:B------:R-:W0:Y:S07]  /*0010*/  S2R R0, SR_CTAID.X ;  /* 0x0000000000007919 */ /* 0x000e2e0000002500 */
[----:B------:R-:W0:Y:S01]  /*0020*/  LDC R5, c[0x0][0x380] ;  /* 0x0000e000ff057b82 */ /* 0x000e220000000800 */
[----:B------:R-:W1:Y:S01]  /*0030*/  LDCU.64 UR4, c[0x0][0x358] ;  /* 0x00006b00ff0477ac */ /* 0x000e620008000a00 */
[----:B------:R-:W-:Y:S01]  /*0040*/  CS2R R6, SRZ ;  /* 0x0000000000067805 */ /* 0x000fe2000001ff00 */
[----:B------:R-:W2:Y:S05]  /*0050*/  S2R R3, SR_TID.X ;  /* 0x0000000000037919 */ /* 0x000eaa0000002100 */
[----:B------:R-:W3:Y:S08]  /*0060*/  LDC.64 R10, c[0x0][0x390] ;  /* 0x0000e400ff0a7b82 */ /* 0x000ef00000000a00 */
[----:B------:R-:W4:Y:S08]  /*0070*/  LDC.64 R24, c[0x0][0x398] ;  /* 0x0000e600ff187b82 */ /* 0x000f300000000a00 */
[----:B------:R-:W1:Y:S01]  /*0080*/  LDC.64 R28, c[0x0][0x390] ;  /* 0x0000e400ff1c7b82 */ /* 0x000e620000000a00 */
[----:B0-----:R-:W-:-:S07]  /*0090*/  IMAD R22, R0, -0x200, R5 ;  /* 0xfffffe0000167824 */ /* 0x001fce00078e0205 */
[----:B------:R-:W0:Y:S01]  /*00a0*/  LDC.64 R20, c[0x0][0x390] ;  /* 0x0000e400ff147b82 */ /* 0x000e220000000a00 */
[----:B--2---:R-:W-:Y:S02]  /*00b0*/  MOV R23, R3 ;  /* 0x0000000300177202 */ /* 0x004fe40000000f00 */
[----:B------:R-:W-:-:S05]  /*00c0*/  ISETP.GE.AND P0, PT, R3, R22, PT ;  /* 0x000000160300720c */ /* 0x000fca0003f06270 */
[----:B------:R-:W2:Y:S08]  /*00d0*/  LDC.64 R18, c[0x0][0x398] ;  /* 0x0000e600ff127b82 */ /* 0x000eb00000000a00 */
[----:B------:R-:W2:Y:S01]  /*00e0*/  LDC.64 R16, c[0x0][0x390] ;  /* 0x0000e400ff107b82 */ /* 0x000ea20000000a00 */
[----:B------:R-:W-:Y:S02]  /*00f0*/  @!P0 IADD3 R3, PT, PT, R23, 0x80, RZ ;  /* 0x0000008017038810 */ /* 0x000fe40007ffe0ff */
[----:B------:R-:W-:-:S02]  /*0100*/  @!P0 LEA R9, R0, R23, 0x9 ;  /* 0x0000001700098211 */ /* 0x000fc400078e48ff */
[----:B------:R-:W-:-:S03]  /*0110*/  ISETP.GE.AND P1, PT, R3, R22, PT ;  /* 0x000000160300720c */ /* 0x000fc60003f26270 */
[----:B------:R-:W2:Y:S01]  /*0120*/  LDC.64 R14, c[0x0][0x398] ;  /* 0x0000e600ff0e7b82 */ /* 0x000ea20000000a00 */
[----:B---3--:R-:W-:-:S04]  /*0130*/  @!P0 IMAD.WIDE.U32 R10, R9, 0x8, R10 ;  /* 0x00000008090a8825 */ /* 0x008fc800078e000a */
[----:B----4-:R-:W-:Y:S01]  /*0140*/  @!P0 IMAD.WIDE.U32 R24, R9, 0x8, R24 ;  /* 0x0000000809188825 */ /* 0x010fe200078e0018 */
[----:B-1----:R1:W5:Y:S02]  /*0150*/  @!P0 LDG.E.64 R6, desc[UR4][R10.64] ;  /* 0x000000040a068981 */ /* 0x002364000c1e1b00 */
[----:B------:R-:W3:Y:S02]  /*0160*/  LDC.64 R12, c[0x0][0x398] ;  /* 0x0000e600ff0c7b82 */ /* 0x000ee40000000a00 */
[----:B------:R-:W-:Y:S02]  /*0170*/  @!P1 LEA R5, R0, R3, 0x9 ;  /* 0x0000000300059211 */ /* 0x000fe400078e48ff */
[----:B------:R-:W-:-:S04]  /*0180*/  @!P1 IADD3 R3, PT, PT, R3, 0x80, RZ ;  /* 0x0000008003039810 */ /* 0x000fc80007ffe0ff */
[----:B------:R-:W-:Y:S02]  /*0190*/  ISETP.GE.AND P3, PT, R3, R22, PT ;  /* 0x000000160300720c */ /* 0x000fe40003f66270 */
[----:B------:R-:W-:Y:S02]  /*01a0*/  CS2R R8, SRZ ;  /* 0x0000000000087805 */ /* 0x000fe4000001ff00 */
[----:B-1----:R-:W-:Y:S01]  /*01b0*/  CS2R R10, SRZ ;  /* 0x00000000000a7805 */ /* 0x002fe2000001ff00 */
[----:B------:R-:W-:-:S03]  /*01c0*/  @!P1 IMAD.WIDE.U32 R28, R5, 0x8, R28 ;  /* 0x00000008051c9825 */ /* 0x000fc600078e001c */
[----:B------:R-:W5:Y:S04]  /*01d0*/  @!P0 LDG.E.64 R8, desc[UR4][R24.64] ;  /* 0x0000000418088981 */ /* 0x000f68000c1e1b00 */
[----:B------:R1:W5:Y:S01]  /*01e0*/  @!P1 LDG.E.64 R10, desc[UR4][R28.64] ;  /* 0x000000041c0a9981 */ /* 0x000362000c1e1b00 */
[----:B------:R-:W-:Y:S02]  /*01f0*/  @!P3 LEA R27, R0, R3, 0x9 ;  /* 0x00000003001bb211 */ /* 0x000fe400078e48ff */
[----:B------:R-:W-:-:S04]  /*0200*/  @!P3 IADD3 R3, PT, PT, R3, 0x80, RZ ;  /* 0x000000800303b810 */ /* 0x000fc80007ffe0ff */
[----:B------:R-:W-:Y:S01]  /*0210*/  ISETP.GE.AND P2, PT, R3, R22, PT ;  /* 0x000000160300720c */ /* 0x000fe20003f46270 */
[----:B0-----:R-:W-:Y:S01]  /*0220*/  @!P3 IMAD.WIDE.U32 R20, R27, 0x8, R20 ;  /* 0x000000081b14b825 */ /* 0x001fe200078e0014 */
[----:B-1----:R-:W-:-:S03]  /*0230*/  CS2R R28, SRZ ;  /* 0x00000000001c7805 */ /* 0x002fc6000001ff00 */
[----:B--2---:R-:W-:-:S05]  /*0240*/  @!P3 IMAD.WIDE.U32 R18, R27, 0x8, R18 ;  /* 0x000000081b12b825 */ /* 0x004fca00078e0012 */
[----:B------:R-:W5:Y:S03]  /*0250*/  @!P3 LDG.E.64 R28, desc[UR4][R18.64] ;  /* 0x00000004121cb981 */ /* 0x000f66000c1e1b00 */
[----:B------:R-:W-:Y:S02]  /*0260*/  @!P2 LEA R25, R0, R3, 0x9 ;  /* 0x000000030019a211 */ /* 0x000fe400078e48ff */
[----:B------:R-:W-:-:S06]  /*0270*/  CS2R R2, SRZ ;  /* 0x0000000000027805 */ /* 0x000fcc000001ff00 */
[----:B------:R-:W5:Y:S01]  /*0280*/  @!P3 LDG.E.64 R2, desc[UR4][R20.64] ;  /* 0x000000041402b981 */ /* 0x000f62000c1e1b00 */
[----:B------:R-:W-:Y:S01]  /*0290*/  @!P2 IMAD.WIDE.U32 R16, R25, 0x8, R16 ;  /* 0x000000081910a825 */ /* 0x000fe200078e0010 */
[----:B------:R-:W-:-:S03]  /*02a0*/  CS2R R26, SRZ ;  /* 0x00000000001a7805 */ /* 0x000fc6000001ff00 */
[----:B------:R-:W-:Y:S01]  /*02b0*/  @!P2 IMAD.WIDE.U32 R14, R25, 0x8, R14 ;  /* 0x00000008190ea825 */ /* 0x000fe200078e000e */
[----:B------:R-:W-:Y:S02]  /*02c0*/  CS2R R24, SRZ ;  /* 0x0000000000187805 */ /* 0x000fe4000001ff00 */
[----:B------:R-:W5:Y:S04]  /*02d0*/  @!P2 LDG.E.64 R26, desc[UR4][R16.64] ;  /* 0x00000004101aa981 */ /* 0x000f68000c1e1b00 */
[----:B------:R-:W5:Y:S01]  /*02e0*/  @!P2 LDG.E.64 R24, desc[UR4][R14.64] ;  /* 0x000000040e18a981 */ /* 0x000f62000c1e1b00 */
[----:B------:R-:W-:Y:S01]  /*02f0*/  ISETP.GE.AND P2, PT, R23, R22, PT ;  /* 0x000000161700720c */ /* 0x000fe20003f46270 */
[----:B---3--:R-:W-:Y:S01]  /*0300*/  @!P1 IMAD.WIDE.U32 R12, R5, 0x8, R12 ;  /* 0x00000008050c9825 */ /* 0x008fe200078e000c */
[----:B------:R-:W-:Y:S01]  /*0310*/  CS2R R4, SRZ ;  /* 0x0000000000047805 */ /* 0x000fe2000001ff00 */
[----:B------:R-:W-:Y:S05]  /*0320*/  BSSY.RECONVERGENT B0, `(.L_x_5007) ;  /* 0x0000021000007945 */ /* 0x000fea0003800200 */
[----:B------:R0:W5:Y:S02]  /*0330*/  @!P1 LDG.E.64 R4, desc[UR4][R12.64] ;  /* 0x000000040c049981 */ /* 0x000164000c1e1b00 */
[----:B0-----:R-:W-:-:S03]  /*0340*/  CS2R R12, SRZ ;  /* 0x00000000000c7805 */ /* 0x001fc6000001ff00 */
[----:B------:R-:W-:Y:S05]  /*0350*/  @P2 BRA `(.L_x_5008) ;  /* 0x0000000000742947 */ /* 0x000fea0003800000 */
[----:B-----5:R-:W-:-:S13]  /*0360*/  FSETP.GE.FTZ.AND P0, PT, |R8|, |R9|, PT ;  /* 0x400000090800720b */ /* 0x020fda0003f16200 */
        /* <DEDUP_REMOVED lines=8> */
[----:B0-----:R-:W-:Y:S01]  /*03f0*/  @!P0 FMUL.FTZ R12, R13, R6 ;  /* 0x000000060d0c8220 */ /* 0x001fe20000410000 */
[----:B-1----:R-:W-:Y:S01]  /*0400*/  @!P0 FMUL.FTZ R13, R14, R7 ;  /* 0x000000070e0d8220 */ /* 0x002fe20000410000 */
        /* <DEDUP_REMOVED lines=10> */
.L_x_5009:
[----:B------:R-:W0:Y:S02]  /*04b0*/  MUFU.RCP R13, R9 ;  /* 0x00000009000d7308 */ /* 0x000e240000001000 */
[----:B0-----:R-:W-:-:S04]  /*04c0*/  FMUL.FTZ R12, R13, R8 ;  /* 0x000000080d0c7220 */ /* 0x001fc80000410000 */
[C---:B------:R-:W-:Y:S01]  /*04d0*/  FFMA.FTZ R8, R12.reuse, R8, R9 ;  /* 0x000000080c087223 */ /* 0x040fe20000010009 */
[C---:B------:R-:W-:Y:S01]  /*04e0*/  FFMA.FTZ R13, R12.reuse, R6, R7 ;  /* 0x000000060c0d7223 */ /* 0x040fe20000010007 */
[----:B------:R-:W-:-:S04]  /*04f0*/  FFMA.FTZ R7, R12, R7, -R6 ;  /* 0x000000070c077223 */ /* 0x000fc80000010806 */
[----:B------:R-:W0:Y:S02]  /*0500*/  MUFU.RCP R8, R8 ;  /* 0x0000000800087308 */ /* 0x000e240000001000 */
[C---:B0-----:R-:W-:Y:S01]  /*0510*/  FMUL.FTZ R12, R8.reuse, R13 ;  /* 0x0000000d080c7220 */ /* 0x041fe20000410000 */
[----:B------:R-:W-:-:S07]  /*0520*/  FMUL.FTZ R13, R8, R7 ;  /* 0x00000007080d7220 */ /* 0x000fce0000410000 */
.L_x_5008:
[----:B------:R-:W-:Y:S05]  /*0530*/  BSYNC.RECONVERGENT B0 ;  /* 0x0000000000007941 */ /* 0x000fea0003800200 */
.L_x_5007:
[----:B-----5:R-:W-:Y:S01]  /*0540*/  IADD3 R9, PT, PT, R23, 0x80, RZ ;  /* 0x0000008017097810 */ /* 0x020fe20007ffe0ff */
[----:B------:R-:W-:Y:S01]  /*0550*/  BSSY.RECONVERGENT B0, `(.L_x_5010) ;  /* 0x0000021000007945 */ /* 0x000fe20003800200 */
[----:B------:R-:W-:Y:S02]  /*0560*/  CS2R R6, SRZ ;  /* 0x0000000000067805 */ /* 0x000fe4000001ff00 */
        /* <DEDUP_REMOVED lines=18> */
.L_x_5013:
[----:B------:R-:W0:Y:S08]  /*0690*/  MUFU.RCP R5, R8 ;  /* 0x0000000800057308 */ /* 0x000e300000001000 */
[----:B------:R-:W1:Y:S01]  /*06a0*/  MUFU.RCP R4, R14 ;  /* 0x0000000e00047308 */ /* 0x000e620000001000 */
[----:B0-----:R-:W-:Y:S01]  /*06b0*/  FMUL.FTZ R6, R5, R10 ;  /* 0x0000000a05067220 */ /* 0x001fe20000410000 */
[----:B-1----:R-:W-:Y:S01]  /*06c0*/  FMUL.FTZ R7, R4, R11 ;  /* 0x0000000b04077220 */ /* 0x002fe20000410000 */
[----:B------:R-:W-:Y:S06]  /*06d0*/  BRA `(.L_x_5011) ;  /* 0x0000000000207947 */ /* 0x000fec0003800000 */
.L_x_5012:
        /* <DEDUP_REMOVED lines=8> */
.L_x_5011:
[----:B------:R-:W-:Y:S05]  /*0760*/  BSYNC.RECONVERGENT B0 ;  /* 0x0000000000007941 */ /* 0x000fea0003800200 */
.L_x_5010:
[----:B------:R-:W-:Y:S01]  /*0770*/  IADD3 R5, PT, PT, R23, 0x100, RZ ;  /* 0x0000010017057810 */ /* 0x000fe20007ffe0ff */
[----:B------:R-:W-:Y:S03]  /*0780*/  BSSY.RECONVERGENT B0, `(.L_x_5014) ;  /* 0x0000021000007945 */ /* 0x000fe60003800200 */
[----:B------:R-:W-:Y:S02]  /*0790*/  ISETP.GE.AND P0, PT, R5, R22, PT ;  /* 0x000000160500720c */ /* 0x000fe40003f06270 */
[----:B------:R-:W-:-:S11]  /*07a0*/  CS2R R4, SRZ ;  /* 0x0000000000047805 */ /* 0x000fd6000001ff00 */
        /* <DEDUP_REMOVED lines=17> */
.L_x_5017:
[----:B------:R-:W0:Y:S08]  /*08c0*/  MUFU.RCP R5, R10 ;  /* 0x0000000a00057308 */ /* 0x000e300000001000 */
[----:B------:R-:W1:Y:S01]  /*08d0*/  MUFU.RCP R8, R8 ;  /* 0x0000000800087308 */ /* 0x000e620000001000 */
[----:B0-----:R-:W-:Y:S01]  /*08e0*/  FMUL.FTZ R4, R5, R2 ;  /* 0x0000000205047220 */ /* 0x001fe20000410000 */
[----:B-1----:R-:W-:Y:S01]  /*08f0*/  FMUL.FTZ R5, R8, R3 ;  /* 0x0000000308057220 */ /* 0x002fe20000410000 */
[----:B------:R-:W-:Y:S06]  /*0900*/  BRA `(.L_x_5015) ;  /* 0x0000000000207947 */ /* 0x000fec0003800000 */
.L_x_5016:
        /* <DEDUP_REMOVED lines=8> */
.L_x_5015:
[----:B------:R-:W-:Y:S05]  /*0990*/  BSYNC.RECONVERGENT B0 ;  /* 0x0000000000007941 */ /* 0x000fea0003800200 */
.L_x_5014:
        /* <DEDUP_REMOVED lines=21> */
.L_x_5021:
[----:B------:R-:W0:Y:S08]  /*0af0*/  MUFU.RCP R3, R10 ;  /* 0x0000000a00037308 */ /* 0x000e300000001000 */
[----:B------:R-:W1:Y:S01]  /*0b00*/  MUFU.RCP R8, R8 ;  /* 0x0000000800087308 */ /* 0x000e620000001000 */
[----:B0-----:R-:W-:Y:S01]  /*0b10*/  FMUL.FTZ R2, R3, R26 ;  /* 0x0000001a03027220 */ /* 0x001fe20000410000 */
[----:B-1----:R-:W-:Y:S01]  /*0b20*/  FMUL.FTZ R3, R8, R27 ;  /* 0x0000001b08037220 */ /* 0x002fe20000410000 */
[----:B------:R-:W-:Y:S06]  /*0b30*/  BRA `(.L_x_5019) ;  /* 0x0000000000207947 */ /* 0x000fec0003800000 */
.L_x_5020:
        /* <DEDUP_REMOVED lines=8> */
.L_x_5019:
[----:B------:R-:W-:Y:S05]  /*0bc0*/  BSYNC.RECONVERGENT B0 ;  /* 0x0000000000007941 */ /* 0x000fea0003800200 */
.L_x_5018:
[----:B------:R-:W0:Y:S01]  /*0bd0*/  @!P2 LDC.64 R10, c[0x0][0x388] ;  /* 0x0000e200ff0aab82 */ /* 0x000e220000000a00 */
[----:B------:R-:W-:Y:S01]  /*0be0*/  @!P2 LEA R15, R0, R23, 0x9 ;  /* 0x00000017000fa211 */ /* 0x000fe200078e48ff */
[----:B------:R-:W-:Y:S01]  /*0bf0*/  BSSY.RECONVERGENT B0, `(.L_x_5022) ;  /* 0x0000010000007945 */ /* 0x000fe20003800200 */
[----:B------:R-:W-:-:S04]  /*0c00*/  @!P2 MOV R23, R9 ;  /* 0x000000090017a202 */ /* 0x000fc80000000f00 */
[----:B------:R-:W-:Y:S01]  /*0c10*/  ISETP.GE.AND P0, PT, R23, R22, PT ;  /* 0x000000161700720c */ /* 0x000fe20003f06270 */
[----:B0-----:R-:W-:-:S05]  /*0c20*/  @!P2 IMAD.WIDE.U32 R8, R15, 0x8, R10 ;  /* 0x000000080f08a825 */ /* 0x001fca00078e000a */
[----:B------:R0:W-:Y:S07]  /*0c30*/  @!P2 STG.E.64 desc[UR4][R8.64], R12 ;  /* 0x0000000c0800a986 */ /* 0x0001ee000c101b04 */
[----:B------:R-:W-:Y:S05]  /*0c40*/  @P0 BRA `(.L_x_5023) ;  /* 0x0000000000280947 */ /* 0x000fea0003800000 */
[----:B0-----:R-:W0:Y:S01]  /*0c50*/  LDC.64 R8, c[0x0][0x388] ;  /* 0x0000e200ff087b82 */ /* 0x001e220000000a00 */
[----:B------:R-:W-:Y:S02]  /*0c60*/  LEA R11, R0, R23, 0x9 ;  /* 0x00000017000b7211 */ /* 0x000fe400078e48ff */
[----:B------:R-:W-:-:S04]  /*0c70*/  IADD3 R23, PT, PT, R23, 0x80, RZ ;  /* 0x0000008017177810 */ /* 0x000fc80007ffe0ff */
[----:B------:R-:W-:-:S13]  /*0c80*/  ISETP.GE.AND P0, PT, R23, R22, PT ;  /* 0x000000161700720c */ /* 0x000fda0003f06270 */
[----:B------:R-:W-:Y:S02]  /*0c90*/  @!P0 LEA R13, R0, R23, 0x9 ;  /* 0x00000017000d8211 */ /* 0x000fe400078e48ff */
[----:B------:R-:W-:Y:S01]  /*0ca0*/  @!P0 IADD3 R23, PT, PT, R23, 0x80, RZ ;  /* 0x0000008017178810 */ /* 0x000fe20007ffe0ff */
[----:B0-----:R-:W-:-:S04]  /*0cb0*/  IMAD.WIDE.U32 R10, R11, 0x8, R8 ;  /* 0x000000080b0a7825 */ /* 0x001fc800078e0008 */
[----:B------:R-:W-:Y:S01]  /*0cc0*/  @!P0 IMAD.WIDE.U32 R8, R13, 0x8, R8 ;  /* 0x000000080d088825 */ /* 0x000fe200078e0008 */
[----:B------:R1:W-:Y:S04]  /*0cd0*/  STG.E.64 desc[UR4][R10.64], R6 ;  /* 0x000000060a007986 */ /* 0x0003e8000c101b04 */
[----:B------:R1:W-:Y:S02]  /*0ce0*/  @!P0 STG.E.64 desc[UR4][R8.64], R4 ;  /* 0x0000000408008986 */ /* 0x0003e4000c101b04 */
.L_x_5023:
[----:B------:R-:W-:Y:S05]  /*0cf0*/  BSYNC.RECONVERGENT B0 ;  /* 0x0000000000007941 */ /* 0x000fea0003800200 */
.L_x_5022:
[----:B------:R-:W-:-:S13]  /*0d00*/  ISETP.GE.AND P0, PT, R23, R22, PT ;  /* 0x000000161700720c */ /* 0x000fda0003f06270 */
[----:B------:R-:W-:Y:S05]  /*0d10*/  @P0 EXIT ;  /* 0x000000000000094d */ /* 0x000fea0003800000 */
[----:B-1----:R-:W1:Y:S01]  /*0d20*/  LDC.64 R4, c[0x0][0x388] ;  /* 0x0000e200ff047b82 */ /* 0x002e620000000a00 */
[----:B------:R-:W-:-:S05]  /*0d30*/  LEA R23, R0, R23, 0x9 ;  /* 0x0000001700177211 */ /* 0x000fca00078e48ff */
[----:B-1----:R-:W-:-:S05]  /*0d40*/  IMAD.WIDE.U32 R4, R23, 0x8, R4 ;  /* 0x0000000817047825 */ /* 0x002fca00078e0004 */
[----:B------:R-:W-:Y:S01]  /*0d50*/  STG.E.64 desc[UR4][R4.64], R2 ;  /* 0x0000000204007986 */ /* 0x000fe2000c101b04 */
[----:B------:R-:W-:Y:S05]  /*0d60*/  EXIT ;  /* 0x000000000000794d */ /* 0x000fea0003800000 */
.L_x_5024:
        /* <DEDUP_REMOVED lines=9> */
.L_x_19454:


//--------------------- .text._ZN2at6native29vectorized_elementwise_kernelILi2ENS0_13BinaryFunctorIN3c107complexIfEES5_S5_NS0_15binary_internal10DivFunctorIS5_EEEESt5arrayIPcLm3EEEEviT0_T1_ --------------------------
	.section	.text._ZN2at6native29vectorized_elementwise_kernelILi2ENS0_13BinaryFunctorIN3c107complexIfEES5_S5_NS0_15binary_internal10DivFunctorIS5_EEEESt5arrayIPcLm3EEEEviT0_T1_,"ax",@progbits
	.align	128
        .global         _ZN2at6native29vectorized_elementwise_kernelILi2ENS0_13BinaryFunctorIN3c107complexIfEES5_S5_NS0_15binary_internal10DivFunctorIS5_EEEESt5arrayIPcLm3EEEEviT0_T1_
        .type           _ZN2at6native29vectorized_elementwise_kernelILi2ENS0_13BinaryFunctorIN3c107complexIfEES5_S5_NS0_15binary_internal10DivFunctorIS5_EEEESt5arrayIPcLm3EEEEviT0_T1_,@function
        .size           _ZN2at6native29vectorized_elementwise_kernelILi2ENS0_13BinaryFunctorIN3c107complexIfEES5_S5_NS0_15binary_internal10DivFunctorIS5_EEEESt5arrayIPcLm3EEEEviT0_T1_,(.L_x_19455 - _ZN2at6native29vectorized_elementwise_kernelILi2ENS0_13BinaryFunctorIN3c107complexIfEES5_S5_NS0_15binary_internal10DivFunctorIS5_EEEESt5arrayIPcLm3EEEEviT0_T1_)
        .other          _ZN2at6native29vectorized_elementwise_kernelILi2ENS0_13BinaryFunctorIN3c107complexIfEES5_S5_NS0_15binary_internal10DivFunctorIS5_EEEESt5arrayIPcLm3EEEEviT0_T1_,@"STO_CUDA_ENTRY STV_DEFAULT"
_ZN2at6native29vectorized_elementwise_kernelILi2ENS0_13BinaryFunctorIN3c107complexIfEES5_S5_NS0_15binary_internal10DivFunctorIS5_EEEESt5arrayIPcLm3EEEEviT0_T1_:
.text._ZN2at6native29vectorized_elementwise_kernelILi2ENS0_13BinaryFunctorIN3c107complexIfEES5_S5_NS0_15binary_internal10DivFunctorIS5_EEEESt5arrayIPcLm3EEEEviT0_T1_:
[----:B------:R-:W-:Y:S01]  /*0000*/  LDC R1, c[0x0][0x37c] ;  /* 0x0000df00ff017b82 */ /* 0x000fe20000000800 */
[----:B------:R-:W0:Y:S07]  /*0010*/  S2R R2, SR_CTAID.X ;  /* 0x0000000000027919 */ /* 0x000e2e0000002500 */
[----:B------:R-:W0:Y:S01]  /*0020*/  LDC R3, c[0x0][0x380] ;  /* 0x0000e000ff037b82 */ /* 0x000e220000000800 */
[----:B------:R-:W1:Y:S01]  /*0030*/  LDCU.64 UR4, c[0x0][0x358] ;  /* 0x00006b00ff0477ac */ /* 0x000e620008000a00 */
[----:B0-----:R-:W-:-:S05]  /*0040*/  IMAD R0, R2, -0x400, R3 ;  /* 0xfffffc0002007824 */ /* 0x001fca00078e0203 */
[----:B------:R-:W-:-:S13]  /*0050*/  ISETP.GT.U32.AND P0, PT, R0, 0x3ff, PT ;  /* 0x000003ff0000780c */ /* 0x000fda0003f04070 */
[----:B-1----:R-:W-:Y:S05]  /*0060*/  @P0 BRA `(.L_x_5025) ;  /* 0x0000001800b00947 */ /* 0x002fea0003800000 */
[----:B------:R-:W0:Y:S01]  /*0070*/  S2R R3, SR_TID.X ;  /* 0x0000000000037919 */ /* 0x000e220000002100 */
[----:B------:R-:W1:Y:S08]  /*0080*/  LDC.64 R20, c[0x0][0x390] ;  /* 0x0000e400ff147b82 */ /* 0x000e700000000a00 */
[----:B------:R-:W2:Y:S08]  /*0090*/  LDC.64 R26, c[0x0][0x398] ;  /* 0x0000e600ff1a7b82 */ /* 0x000eb00000000a00 */
[----:B------:R-:W3:Y:S08]  /*00a0*/  LDC.64 R22, c[0x0][0x390] ;  /* 0x0000e400ff167b82 */ /* 0x000ef00000000a00 */
[----:B------:R-:W4:Y:S01]  /*00b0*/  LDC.64 R28, c[0x0][0x398] ;  /* 0x0000e600ff1c7b82 */ /* 0x000f220000000a00 */
[----:B0-----:R-:W-:-:S07]  /*00c0*/  ISETP.GE.U32.AND P0, PT, R3, R0, PT ;  /* 0x000000000300720c */ /* 0x001fce0003f06070 */
[----:B------:R-:W0:Y:S08]  /*00d0*/  LDC.64 R32, c[0x0][0x390] ;  /* 0x0000e400ff207b82 */ /* 0x000e300000000a00 */
[----:B------:R-:W0:Y:S01]  /*00e0*/  LDC.64 R34, c[0x0][0x398] ;  /* 0x0000e600ff227b82 */ /* 0x000e220000000a00 */
[----:B------:R-:W-:Y:S02]  /*00f0*/  @!P0 LEA R7, R2, R3, 0xa ;  /* 0x0000000302078211 */ /* 0x000fe400078e50ff */
[----:B------:R-:W-:-:S05]  /*0100*/  @!P0 IADD3 R3, PT, PT, R3, 0x80, RZ ;  /* 0x0000008003038810 */ /* 0x000fca0007ffe0ff */
[----:B------:R-:W0:Y:S01]  /*0110*/  LDC.64 R30, c[0x0][0x390] ;  /* 0x0000e400ff1e7b82 */ /* 0x000e220000000a00 */
[----:B------:R-:W-:-:S07]  /*0120*/  ISETP.GE.U32.AND P4, PT, R3, R0, PT ;  /* 0x000000000300720c */ /* 0x000fce0003f86070 */
[----:B------:R-:W3:Y:S06]  /*0130*/  LDC.64 R16, c[0x0][0x390] ;  /* 0x0000e400ff107b82 */ /* 0x000eec0000000a00 */
[----:B------:R-:W-:Y:S02]  /*0140*/  @!P4 LEA R9, R2, R3, 0xa ;  /* 0x000000030209c211 */ /* 0x000fe400078e50ff */
[----:B------:R-:W0:Y:S01]  /*0150*/  LDC.64 R18, c[0x0][0x398] ;  /* 0x0000e600ff127b82 */ /* 0x000e220000000a00 */
[----:B------:R-:W-:Y:S02]  /*0160*/  @!P4 IADD3 R3, PT, PT, R3, 0x80, RZ ;  /* 0x000000800303c810 */ /* 0x000fe40007ffe0ff */
[----:B-1----:R-:W-:-:S02]  /*0170*/  @!P4 IMAD.WIDE.U32 R20, R9, 0x8, R20 ;  /* 0x000000080914c825 */ /* 0x002fc400078e0014 */
[----:B------:R-:W-:Y:S02]  /*0180*/  ISETP.GE.U32.AND P1, PT, R3, R0, PT ;  /* 0x000000000300720c */ /* 0x000fe40003f26070 */
[----:B--2---:R-:W-:Y:S01]  /*0190*/  @!P4 IMAD.WIDE.U32 R26, R9, 0x8, R26 ;  /* 0x00000008091ac825 */ /* 0x004fe200078e001a */
[----:B------:R-:W-:Y:S01]  /*01a0*/  CS2R R8, SRZ ;  /* 0x0000000000087805 */ /* 0x000fe2000001ff00 */
[----:B------:R-:W1:Y:S05]  /*01b0*/  LDC.64 R24, c[0x0][0x390] ;  /* 0x0000e400ff187b82 */ /* 0x000e6a0000000a00 */
[----:B------:R-:W5:Y:S03]  /*01c0*/  @!P4 LDG.E.64 R8, desc[UR4][R20.64] ;  /* 0x000000041408c981 */ /* 0x000f66000c1e1b00 */
[----:B------:R-:W2:Y:S01]  /*01d0*/  LDC.64 R36, c[0x0][0x398] ;  /* 0x0000e600ff247b82 */ /* 0x000ea20000000a00 */
[----:B------:R-:W-:-:S02]  /*01e0*/  @!P1 LEA R11, R2, R3, 0xa ;  /* 0x00000003020b9211 */ /* 0x000fc400078e50ff */
[----:B------:R-:W-:Y:S02]  /*01f0*/  CS2R R14, SRZ ;  /* 0x00000000000e7805 */ /* 0x000fe4000001ff00 */
[----:B------:R-:W-:Y:S01]  /*0200*/  @!P1 IADD3 R3, PT, PT, R3, 0x80, RZ ;  /* 0x0000008003039810 */ /* 0x000fe20007ffe0ff */
[----:B---3--:R-:W-:-:S03]  /*0210*/  @!P0 IMAD.WIDE.U32 R16, R7, 0x8, R16 ;  /* 0x0000000807108825 */ /* 0x008fc600078e0010 */
[----:B------:R-:W-:Y:S01]  /*0220*/  ISETP.GE.U32.AND P2, PT, R3, R0, PT ;  /* 0x000000000300720c */ /* 0x000fe20003f46070 */
[----:B------:R-:W-:-:S04]  /*0230*/  @!P1 IMAD.WIDE.U32 R22, R11, 0x8, R22 ;  /* 0x000000080b169825 */ /* 0x000fc800078e0016 */
[----:B----4-:R-:W-:Y:S01]  /*0240*/  @!P1 IMAD.WIDE.U32 R28, R11, 0x8, R28 ;  /* 0x000000080b1c9825 */ /* 0x010fe200078e001c */
[----:B------:R-:W-:-:S03]  /*0250*/  CS2R R10, SRZ ;  /* 0x00000000000a7805 */ /* 0x000fc6000001ff00 */
[----:B0-----:R-:W-:Y:S01]  /*0260*/  @!P0 IMAD.WIDE.U32 R18, R7, 0x8, R18 ;  /* 0x0000000807128825 */ /* 0x001fe200078e0012 */
[----:B------:R0:W5:Y:S01]  /*0270*/  @!P1 LDG.E.64 R14, desc[UR4][R28.64] ;  /* 0x000000041c0e9981 */ /* 0x000162000c1e1b00 */
[----:B------:R-:W-:Y:S02]  /*0280*/  CS2R R6, SRZ ;  /* 0x0000000000067805 */ /* 0x000fe4000001ff00 */
[----:B------:R-:W-:Y:S01]  /*0290*/  @!P2 LEA R5, R2, R3, 0xa ;  /* 0x000000030205a211 */ /* 0x000fe200078e50ff */
[----:B------:R3:W5:Y:S01]  /*02a0*/  @!P4 LDG.E.64 R10, desc[UR4][R26.64] ;  /* 0x000000041a0ac981 */ /* 0x000762000c1e1b00 */
[----:B------:R-:W-:-:S03]  /*02b0*/  @!P2 IADD3 R3, PT, PT, R3, 0x80, RZ ;  /* 0x000000800303a810 */ /* 0x000fc60007ffe0ff */
[----:B-1----:R-:W-:Y:S01]  /*02c0*/  @!P2 IMAD.WIDE.U32 R24, R5, 0x8, R24 ;  /* 0x000000080518a825 */ /* 0x002fe200078e0018 */
[----:B------:R-:W-:Y:S01]  /*02d0*/  ISETP.GE.U32.AND P3, PT, R3, R0, PT ;  /* 0x000000000300720c */ /* 0x000fe20003f66070 */
[----:B0-----:R-:W0:Y:S01]  /*02e0*/  LDC.64 R28, c[0x0][0x390] ;  /* 0x0000e400ff1c7b82 */ /* 0x001e220000000a00 */
[----:B------:R1:W5:Y:S01]  /*02f0*/  @!P0 LDG.E.64 R6, desc[UR4][R18.64] ;  /* 0x0000000412068981 */ /* 0x000362000c1e1b00 */
[----:B--2---:R-:W-:Y:S01]  /*0300*/  @!P2 IMAD.WIDE.U32 R36, R5, 0x8, R36 ;  /* 0x000000080524a825 */ /* 0x004fe200078e0024 */
[----:B------:R-:W-:-:S05]  /*0310*/  CS2R R4, SRZ ;  /* 0x0000000000047805 */ /* 0x000fca000001ff00 */
[----:B---3--:R-:W2:Y:S01]  /*0320*/  LDC.64 R26, c[0x0][0x398] ;  /* 0x0000e600ff1a7b82 */ /* 0x008ea20000000a00 */
[----:B------:R3:W5:Y:S03]  /*0330*/  @!P0 LDG.E.64 R4, desc[UR4][R16.64] ;  /* 0x0000000410048981 */ /* 0x000766000c1e1b00 */
[----:B------:R-:W-:Y:S02]  /*0340*/  @!P3 LEA R13, R2, R3, 0xa ;  /* 0x00000003020db211 */ /* 0x000fe400078e50ff */
[----:B------:R-:W-:-:S03]  /*0350*/  @!P3 IADD3 R3, PT, PT, R3, 0x80, RZ ;  /* 0x000000800303b810 */ /* 0x000fc60007ffe0ff */
[----:B------:R-:W-:Y:S01]  /*0360*/  @!P3 IMAD.WIDE.U32 R32, R13, 0x8, R32 ;  /* 0x000000080d20b825 */ /* 0x000fe200078e0020 */
[----:B------:R-:W-:-:S03]  /*0370*/  ISETP.GE.U32.AND P4, PT, R3, R0, PT ;  /* 0x000000000300720c */ /* 0x000fc60003f86070 */
[----:B------:R-:W-:Y:S01]  /*0380*/  @!P3 IMAD.WIDE.U32 R34, R13, 0x8, R34 ;  /* 0x000000080d22b825 */ /* 0x000fe200078e0022 */
[----:B------:R-:W-:-:S06]  /*0390*/  CS2R R12, SRZ ;  /* 0x00000000000c7805 */ /* 0x000fcc000001ff00 */
[----:B------:R4:W5:Y:S03]  /*03a0*/  @!P1 LDG.E.64 R12, desc[UR4][R22.64] ;  /* 0x00000004160c9981 */ /* 0x000966000c1e1b00 */
[----:B------:R-:W-:Y:S02]  /*03b0*/  @!P4 LEA R39, R2, R3, 0xa ;  /* 0x000000030227c211 */ /* 0x000fe400078e50ff */
[----:B------:R-:W-:-:S03]  /*03c0*/  @!P4 IADD3 R3, PT, PT, R3, 0x80, RZ ;  /* 0x000000800303c810 */ /* 0x000fc60007ffe0ff */
[----:B------:R-:W-:Y:S02]  /*03d0*/  @!P4 IMAD.WIDE.U32 R40, R39, 0x8, R30 ;  /* 0x000000082728c825 */ /* 0x000fe400078e001e */
[----:B------:R-:W2:Y:S01]  /*03e0*/  LDC.64 R30, c[0x0][0x398] ;  /* 0x0000e600ff1e7b82 */ /* 0x000ea20000000a00 */
[----:B------:R-:W-:Y:S02]  /*03f0*/  ISETP.GE.U32.AND P1, PT, R3, R0, PT ;  /* 0x000000000300720c */ /* 0x000fe40003f26070 */
[----:B-1----:R-:W-:Y:S02]  /*0400*/  CS2R R18, SRZ ;  /* 0x0000000000127805 */ /* 0x002fe4000001ff00 */
[----:B---3--:R-:W-:Y:S02]  /*0410*/  CS2R R16, SRZ ;  /* 0x0000000000107805 */ /* 0x008fe4000001ff00 */
[----:B----4-:R-:W-:Y:S02]  /*0420*/  CS2R R22, SRZ ;  /* 0x0000000000167805 */ /* 0x010fe4000001ff00 */
[----:B------:R-:W-:Y:S01]  /*0430*/  CS2R R20, SRZ ;  /* 0x0000000000147805 */ /* 0x000fe2000001ff00 */
[----:B------:R1:W5:Y:S04]  /*0440*/  @!P2 LDG.E.64 R18, desc[UR4][R36.64] ;  /* 0x000000042412a981 */ /* 0x000368000c1e1b00 */
[----:B------:R3:W5:Y:S04]  /*0450*/  @!P2 LDG.E.64 R16, desc[UR4][R24.64] ;  /* 0x000000041810a981 */ /* 0x000768000c1e1b00 */
[----:B------:R0:W5:Y:S01]  /*0460*/  @!P3 LDG.E.64 R22, desc[UR4][R34.64] ;  /* 0x000000042216b981 */ /* 0x000162000c1e1b00 */
[----:B-1----:R-:W-:-:S03]  /*0470*/  @!P1 LEA R37, R2, R3, 0xa ;  /* 0x0000000302259211 */ /* 0x002fc600078e50ff */
[----:B------:R1:W5:Y:S01]  /*0480*/  @!P3 LDG.E.64 R20, desc[UR4][R32.64] ;  /* 0x000000042014b981 */ /* 0x000362000c1e1b00 */
[----:B---3--:R-:W-:Y:S01]  /*0490*/  CS2R R24, SRZ ;  /* 0x0000000000187805 */ /* 0x008fe2000001ff00 */
[----:B0-----:R-:W-:Y:S01]  /*04a0*/  @!P1 IMAD.WIDE.U32 R34, R37, 0x8, R28 ;  /* 0x0000000825229825 */ /* 0x001fe200078e001c */
[----:B------:R-:W-:-:S04]  /*04b0*/  CS2R R28, SRZ ;  /* 0x00000000001c7805 */ /* 0x000fc8000001ff00 */
[----:B------:R0:W5:Y:S01]  /*04c0*/  @!P4 LDG.E.64 R24, desc[UR4][R40.64] ;  /* 0x000000042818c981 */ /* 0x000162000c1e1b00 */
[----:B--2---:R-:W-:Y:S01]  /*04d0*/  @!P1 IMAD.WIDE.U32 R36, R37, 0x8, R30 ;  /* 0x0000000825249825 */ /* 0x004fe200078e001e */
[----:B------:R-:W-:Y:S02]  /*04e0*/  CS2R R30, SRZ ;  /* 0x00000000001e7805 */ /* 0x000fe4000001ff00 */
[----:B------:R-:W-:Y:S01]  /*04f0*/  @!P1 IADD3 R3, PT, PT, R3, 0x80, RZ ;  /* 0x0000008003039810 */ /* 0x000fe20007ffe0ff */
[----:B------:R2:W5:Y:S01]  /*0500*/  @!P1 LDG.E.64 R28, desc[UR4][R34.64] ;  /* 0x00000004221c9981 */ /* 0x000562000c1e1b00 */
[----:B-1----:R-:W-:Y:S02]  /*0510*/  @!P4 IMAD.WIDE.U32 R32, R39, 0x8, R26 ;  /* 0x000000082720c825 */ /* 0x002fe400078e001a */
[----:B------:R-:W1:Y:S01]  /*0520*/  LDC.64 R38, c[0x0][0x398] ;  /* 0x0000e600ff267b82 */ /* 0x000e620000000a00 */
[----:B------:R-:W5:Y:S01]  /*0530*/  @!P1 LDG.E.64 R30, desc[UR4][R36.64] ;  /* 0x00000004241e9981 */ /* 0x000f62000c1e1b00 */
[----:B------:R-:W-:-:S06]  /*0540*/  ISETP.GE.U32.AND P1, PT, R3, R0, PT ;  /* 0x000000000300720c */ /* 0x000fcc0003f26070 */
[----:B0-----:R-:W0:Y:S01]  /*0550*/  LDC.64 R40, c[0x0][0x390] ;  /* 0x0000e400ff287b82 */ /* 0x001e220000000a00 */
[----:B------:R-:W-:Y:S02]  /*0560*/  CS2R R26, SRZ ;  /* 0x00000000001a7805 */ /* 0x000fe4000001ff00 */
[----:B--2---:R-:W-:-:S04]  /*0570*/  CS2R R34, SRZ ;  /* 0x0000000000227805 */ /* 0x004fc8000001ff00 */
[----:B------:R-:W-:Y:S01]  /*0580*/  @!P1 LEA R3, R2, R3, 0xa ;  /* 0x0000000302039211 */ /* 0x000fe200078e50ff */
[----:B------:R2:W5:Y:S04]  /*0590*/  @!P4 LDG.E.64 R26, desc[UR4][R32.64] ;  /* 0x00000004201ac981 */ /* 0x000568000c1e1b00 */
[----:B-1----:R-:W-:Y:S01]  /*05a0*/  @!P1 IMAD.WIDE.U32 R38, R3, 0x8, R38 ;  /* 0x0000000803269825 */ /* 0x002fe200078e0026 */
[----:B--2---:R-:W-:-:S04]  /*05b0*/  CS2R R32, SRZ ;  /* 0x0000000000207805 */ /* 0x004fc8000001ff00 */
[----:B------:R1:W5:Y:S01]  /*05c0*/  @!P1 LDG.E.64 R34, desc[UR4][R38.64] ;  /* 0x0000000426229981 */ /* 0x000362000c1e1b00 */
[----:B0-----:R-:W-:-:S05]  /*05d0*/  @!P1 IMAD.WIDE.U32 R40, R3, 0x8, R40 ;  /* 0x0000000803289825 */ /* 0x001fca00078e0028 */
[----:B------:R1:W5:Y:S01]  /*05e0*/  @!P1 LDG.E.64 R32, desc[UR4][R40.64] ;  /* 0x0000000428209981 */ /* 0x000362000c1e1b00 */
[----:B------:R-:W-:Y:S01]  /*05f0*/  BSSY.RECONVERGENT B0, `(.L_x_5026) ;  /* 0x0000020000007945 */ /* 0x000fe20003800200 */
[----:B------:R-:W-:-:S03]  /*0600*/  CS2R R36, SRZ ;  /* 0x0000000000247805 */ /* 0x000fc6000001ff00 */
[----:B------:R-:W-:Y:S05]  /*0610*/  @P0 BRA `(.L_x_5027) ;  /* 0x0000000000740947 */ /* 0x000fea0003800000 */
[----:B-----5:R-:W-:-:S13]  /*0620*/  FSETP.GE.FTZ.AND P0, PT, |R6|, |R7|, PT ;  /* 0x400000070600720b */ /* 0x020fda0003f16200 */
[----:B------:R-:W-:Y:S05]  /*0630*/  @!P0 BRA `(.L_x_5028) ;  /* 0x00000000004c8947 */ /* 0x000fea0003800000 */
[C---:B------:R-:W-:Y:S01]  /*0640*/  FSETP.NEU.FTZ.AND P0, PT, |R6|.reuse, RZ, PT ;  /* 0x000000ff0600720b */ /* 0x040fe20003f1d200 */
[----:B------:R-:W-:Y:S01]  /*0650*/  FADD.FTZ R3, |R6|, -RZ ;  /* 0x800000ff06037221 */ /* 0x000fe20000010200 */
[C---:B------:R-:W-:Y:S01]  /*0660*/  FSETP.NEU.FTZ.AND P1, PT, |R7|.reuse, RZ, PT ;  /* 0x000000ff0700720b */ /* 0x040fe20003f3d200 */
[----:B-1----:R-:W-:-:S03]  /*0670*/  FADD.FTZ R38, |R7|, -RZ ;  /* 0x800000ff07267221 */ /* 0x002fc60000010200 */
        /* <DEDUP_REMOVED lines=15> */
.L_x_5028:
        /* <DEDUP_REMOVED lines=8> */
.L_x_5027:
[----:B------:R-:W-:Y:S05]  /*07f0*/  BSYNC.RECONVERGENT B0 ;  /* 0x0000000000007941 */ /* 0x000fea0003800200 */
.L_x_5026:
[----:B------:R-:W0:Y:S01]  /*0800*/  S2R R3, SR_TID.X ;  /* 0x0000000000037919 */ /* 0x000e220000002100 */
[----:B------:R-:W-:Y:S01]  /*0810*/  BSSY.RECONVERGENT B0, `(.L_x_5029) ;  /* 0x0000022000007945 */ /* 0x000fe20003800200 */
[----:B0----5:R-:W-:-:S04]  /*0820*/  IADD3 R5, PT, PT, R3, 0x80, RZ ;  /* 0x0000008003057810 */ /* 0x021fc80007ffe0ff */
[----:B------:R-:W-:Y:S02]  /*0830*/  ISETP.GE.U32.AND P0, PT, R5, R0, PT ;  /* 0x000000000500720c */ /* 0x000fe40003f06070 */
        /* <DEDUP_REMOVED lines=18> */
.L_x_5032:
[----:B------:R-:W0:Y:S08]  /*0960*/  MUFU.RCP R5, R7 ;  /* 0x0000000700057308 */ /* 0x000e300000001000 */
[----:B------:R-:W2:Y:S01]  /*0970*/  MUFU.RCP R6, R6 ;  /* 0x0000000600067308 */ /* 0x000ea20000001000 */
[----:B0-----:R-:W-:Y:S01]  /*0980*/  FMUL.FTZ R4, R5, R8 ;  /* 0x0000000805047220 */ /* 0x001fe20000410000 */
[----:B--2---:R-:W-:Y:S01]  /*0990*/  FMUL.FTZ R5, R6, R9 ;  /* 0x0000000906057220 */ /* 0x004fe20000410000 */
[----:B------:R-:W-:Y:S06]  /*09a0*/  BRA `(.L_x_5030) ;  /* 0x0000000000207947 */ /* 0x000fec0003800000 */
.L_x_5031:
        /* <DEDUP_REMOVED lines=8> */
.L_x_5030:
[----:B------:R-:W-:Y:S05]  /*0a30*/  BSYNC.RECONVERGENT B0 ;  /* 0x0000000000007941 */ /* 0x000fea0003800200 */
.L_x_5029:
[----:B------:R-:W-:Y:S01]  /*0a40*/  IADD3 R7, PT, PT, R3, 0x100, RZ ;  /* 0x0000010003077810 */ /* 0x000fe20007ffe0ff */
[----:B------:R-:W-:Y:S03]  /*0a50*/  BSSY.RECONVERGENT B0, `(.L_x_5033) ;  /* 0x0000021000007945 */ /* 0x000fe60003800200 */
        /* <DEDUP_REMOVED lines=19> */
.L_x_5036:
[----:B------:R-:W0:Y:S08]  /*0b90*/  MUFU.RCP R7, R9 ;  /* 0x0000000900077308 */ /* 0x000e300000001000 */
[----:B------:R-:W2:Y:S01]  /*0ba0*/  MUFU.RCP R8, R8 ;  /* 0x0000000800087308 */ /* 0x000ea20000001000 */
[----:B0-----:R-:W-:Y:S01]  /*0bb0*/  FMUL.FTZ R6, R7, R12 ;  /* 0x0000000c07067220 */ /* 0x001fe20000410000 */
[----:B--2---:R-:W-:Y:S01]  /*0bc0*/  FMUL.FTZ R7, R8, R13 ;  /* 0x0000000d08077220 */ /* 0x004fe20000410000 */
[----:B------:R-:W-:Y:S06]  /*0bd0*/  BRA `(.L_x_5034) ;  /* 0x0000000000207947 */ /* 0x000fec0003800000 */
.L_x_5035:
        /* <DEDUP_REMOVED lines=8> */
.L_x_5034:
[----:B------:R-:W-:Y:S05]  /*0c60*/  BSYNC.RECONVERGENT B0 ;  /* 0x0000000000007941 */ /* 0x000fea0003800200 */
.L_x_5033:
        /* <DEDUP_REMOVED lines=21> */
.L_x_5040:
[----:B------:R-:W0:Y:S08]  /*0dc0*/  MUFU.RCP R9, R11 ;  /* 0x0000000b00097308 */ /* 0x000e300000001000 */
[----:B------:R-:W2:Y:S01]  /*0dd0*/  MUFU.RCP R10, R10 ;  /* 0x0000000a000a7308 */ /* 0x000ea20000001000 */
[----:B0-----:R-:W-:Y:S01]  /*0de0*/  FMUL.FTZ R8, R9, R16 ;  /* 0x0000001009087220 */ /* 0x001fe20000410000 */
[----:B--2---:R-:W-:Y:S01]  /*0df0*/  FMUL.FTZ R9, R10, R17 ;  /* 0x000000110a097220 */ /* 0x004fe20000410000 */
[----:B------:R-:W-:Y:S06]  /*0e00*/  BRA `(.L_x_5038) ;  /* 0x0000000000207947 */ /* 0x000fec0003800000 */
.L_x_5039:
        /* <DEDUP_REMOVED lines=8> */
.L_x_5038:
[----:B------:R-:W-:Y:S05]  /*0e90*/  BSYNC.RECONVERGENT B0 ;  /* 0x0000000000007941 */ /* 0x000fea0003800200 */
.L_x_5037:
        /* <DEDUP_REMOVED lines=21> */
.L_x_5044:
[----:B------:R-:W0:Y:S08]  /*0ff0*/  MUFU.RCP R11, R13 ;  /* 0x0000000d000b7308 */ /* 0x000e300000001000 */
[----:B------:R-:W2:Y:S01]  /*1000*/  MUFU.RCP R12, R12 ;  /* 0x0000000c000c7308 */ /* 0x000ea20000001000 */
[----:B0-----:R-:W-:Y:S01]  /*1010*/  FMUL.FTZ R10, R11, R20 ;  /* 0x000000140b0a7220 */ /* 0x001fe20000410000 */
[----:B--2---:R-:W-:Y:S01]  /*1020*/  FMUL.FTZ R11, R12, R21 ;  /* 0x000000150c0b7220 */ /* 0x004fe20000410000 */
[----:B------:R-:W-:Y:S06]  /*1030*/  BRA `(.L_x_5042) ;  /* 0x0000000000207947 */ /* 0x000fec0003800000 */
.L_x_5043:
        /* <DEDUP_REMOVED lines=8> */
.L_x_5042:
[----:B------:R-:W-:Y:S05]  /*10c0*/  BSYNC.RECONVERGENT B0 ;  /* 0x0000000000007941 */ /* 0x000fea0003800200 */
.L_x_5041:
        /* <DEDUP_REMOVED lines=21> */
.L_x_5048:
[----:B------:R-:W0:Y:S08]  /*1220*/  MUFU.RCP R13, R15 ;  /* 0x0000000f000d7308 */ /* 0x000e300000001000 */
[----:B------:R-:W2:Y:S01]  /*1230*/  MUFU.RCP R14, R14 ;  /* 0x0000000e000e7308 */ /* 0x000ea20000001000 */
[----:B0-----:R-:W-:Y:S01]  /*1240*/  FMUL.FTZ R12, R13, R24 ;  /* 0x000000180d0c7220 */ /* 0x001fe20000410000 */
[----:B--2---:R-:W-:Y:S01]  /*1250*/  FMUL.FTZ R13, R14, R25 ;  /* 0x000000190e0d7220 */ /* 0x004fe20000410000 */
[----:B------:R-:W-:Y:S06]  /*1260*/  BRA `(.L_x_5046) ;  /* 0x0000000000207947 */ /* 0x000fec0003800000 */
.L_x_5047:
        /* <DEDUP_REMOVED lines=8> */
.L_x_5046:
[----:B------:R-:W-:Y:S05]  /*12f0*/  BSYNC.RECONVERGENT B0 ;  /* 0x0000000000007941 */ /* 0x000fea0003800200 */
.L_x_5045:
        /* <DEDUP_REMOVED lines=21> */
.L_x_5052:
[----:B------:R-:W0:Y:S08]  /*1450*/  MUFU.RCP R15, R17 ;  /* 0x00000011000f7308 */ /* 0x000e300000001000 */
[----:B------:R-:W2:Y:S01]  /*1460*/  MUFU.RCP R16, R16 ;  /* 0x0000001000107308 */ /* 0x000ea20000001000 */
[----:B0-----:R-:W-:Y:S01]  /*1470*/  FMUL.FTZ R14, R15, R28 ;  /* 0x0000001c0f0e7220 */ /* 0x001fe20000410000 */
[----:B--2---:R-:W-:Y:S01]  /*1480*/  FMUL.FTZ R15, R16, R29 ;  /* 0x0000001d100f7220 */ /* 0x004fe20000410000 */
[----:B------:R-:W-:Y:S06]  /*1490*/  BRA `(.L_x_5050) ;  /* 0x0000000000207947 */ /* 0x000fec0003800000 */
.L_x_5051:
        /* <DEDUP_REMOVED lines=8> */
.L_x_5050:
[----:B------:R-:W-:Y:S05]  /*1520*/  BSYNC.RECONVERGENT B0 ;  /* 0x0000000000007941 */ /* 0x000fea0003800200 */
.L_x_5049:
        /* <DEDUP_REMOVED lines=21> */
.L_x_5056:
[----:B------:R-:W0:Y:S08]  /*1680*/  MUFU.RCP R17, R19 ;  /* 0x0000001300117308 */ /* 0x000e300000001000 */
[----:B------:R-:W2:Y:S01]  /*1690*/  MUFU.RCP R18, R18 ;  /* 0x0000001200127308 */ /* 0x000ea20000001000 */
[----:B0-----:R-:W-:Y:S01]  /*16a0*/  FMUL.FTZ R16, R17, R32 ;  /* 0x0000002011107220 */ /* 0x001fe20000410000 */
[----:B--2---:R-:W-:Y:S01]  /*16b0*/  FMUL.FTZ R17, R18, R33 ;  /* 0x0000002112117220 */ /* 0x004fe20000410000 */
[----:B------:R-:W-:Y:S06]  /*16c0*/  BRA `(.L_x_5054) ;  /* 0x0000000000207947 */ /* 0x000fec0003800000 */
.L_x_5055:
        /* <DEDUP_REMOVED lines=8> */
.L_x_5054:
[----:B------:R-:W-:Y:S05]  /*1750*/  BSYNC.RECONVERGENT B0 ;  /* 0x0000000000007941 */ /* 0x000fea0003800200 */
.L_x_5053:
[----:B------:R-:W-:Y:S01]  /*1760*/  ISETP.GE.U32.AND P0, PT, R3, R0, PT ;  /* 0x000000000300720c */ /* 0x000fe20003f06070 */
[----:B------:R-:W-:Y:S04]  /*1770*/  BSSY.RECONVERGENT B0, `(.L_x_5057) ;  /* 0x0000033000007945 */ /* 0x000fe80003800200 */
[----:B------:R-:W-:Y:S08]  /*1780*/  BSSY.RELIABLE B1, `(.L_x_5058) ;  /* 0x000002b000017945 */ /* 0x000ff00003800100 */
[----:B------:R-:W-:Y:S05]  /*1790*/  @P0 BRA `(.L_x_5059) ;  /* 0x0000000000300947 */ /* 0x000fea0003800000 */
[----:B------:R-:W0:Y:S01]  /*17a0*/  LDC.64 R18, c[0x0][0x388] ;  /* 0x0000e200ff127b82 */ /* 0x000e220000000a00 */
[----:B------:R-:W-:Y:S02]  /*17b0*/  LEA R21, R2, R3, 0xa ;  /* 0x0000000302157211 */ /* 0x000fe400078e50ff */
[----:B------:R-:W-:-:S04]  /*17c0*/  IADD3 R3, PT, PT, R3, 0x80, RZ ;  /* 0x0000008003037810 */ /* 0x000fc80007ffe0ff */
[----:B------:R-:W-:Y:S01]  /*17d0*/  ISETP.GE.U32.AND P0, PT, R3, R0, PT ;  /* 0x000000000300720c */ /* 0x000fe20003f06070 */
[----:B0-----:R-:W-:-:S05]  /*17e0*/  IMAD.WIDE.U32 R18, R21, 0x8, R18 ;  /* 0x0000000815127825 */ /* 0x001fca00078e0012 */
[----:B------:R0:W-:Y:S07]  /*17f0*/  STG.E.64 desc[UR4][R18.64], R36 ;  /* 0x0000002412007986 */ /* 0x0001ee000c101b04 */
[----:B------:R-:W-:Y:S05]  /*1800*/  @P0 BRA `(.L_x_5060) ;  /* 0x0000000000300947 */ /* 0x000fea0003800000 */
[----:B0-----:R-:W0:Y:S01]  /*1810*/  LDC.64 R18, c[0x0][0x388] ;  /* 0x0000e200ff127b82 */ /* 0x001e220000000a00 */
[----:B------:R-:W-:Y:S02]  /*1820*/  LEA R21, R2, R3, 0xa ;  /* 0x0000000302157211 */ /* 0x000fe400078e50ff */
[----:B------:R-:W-:-:S03]  /*1830*/  IADD3 R3, PT, PT, R3, 0x80, RZ ;  /* 0x0000008003037810 */ /* 0x000fc60007ffe0ff */
[----:B0-----:R-:W-:-:S05]  /*1840*/  IMAD.WIDE.U32 R18, R21, 0x8, R18 ;  /* 0x0000000815127825 */ /* 0x001fca00078e0012 */
[----:B------:R0:W-:Y:S02]  /*1850*/  STG.E.64 desc[UR4][R18.64], R4 ;  /* 0x0000000412007986 */ /* 0x0001e4000c101b04 */
.L_x_5059:
[----:B------:R-:W-:-:S13]  /*1860*/  ISETP.GE.U32.AND P0, PT, R3, R0, PT ;  /* 0x000000000300720c */ /* 0x000fda0003f06070 */
[----:B------:R-:W-:Y:S05]  /*1870*/  @P0 BRA `(.L_x_5061) ;  /* 0x0000000000300947 */ /* 0x000fea0003800000 */
[----:B0-----:R-:W0:Y:S01]  /*1880*/  LDC.64 R4, c[0x0][0x388] ;  /* 0x0000e200ff047b82 */ /* 0x001e220000000a00 */
[----:B------:R-:W-:Y:S02]  /*1890*/  LEA R19, R2, R3, 0xa ;  /* 0x0000000302137211 */ /* 0x000fe400078e50ff */
[----:B------:R-:W-:-:S03]  /*18a0*/  IADD3 R3, PT, PT, R3, 0x80, RZ ;  /* 0x0000008003037810 */ /* 0x000fc60007ffe0ff */
[----:B0-----:R-:W-:-:S05]  /*18b0*/  IMAD.WIDE.U32 R4, R19, 0x8, R4 ;  /* 0x0000000813047825 */ /* 0x001fca00078e0004 */
[----:B------:R2:W-:Y:S02]  /*18c0*/  STG.E.64 desc[UR4][R4.64], R6 ;  /* 0x0000000604007986 */ /* 0x0005e4000c101b04 */
.L_x_5060:
[----:B------:R-:W-:-:S13]  /*18d0*/  ISETP.GE.U32.AND P0, PT, R3, R0, PT ;  /* 0x000000000300720c */ /* 0x000fda0003f06070 */
[----:B------:R-:W-:Y:S05]  /*18e0*/  @P0 BRA `(.L_x_5062) ;  /* 0x0000000000300947 */ /* 0x000fea0003800000 */
[----:B--2---:R-:W2:Y:S01]  /*18f0*/  LDC.64 R4, c[0x0][0x388] ;  /* 0x0000e200ff047b82 */ /* 0x004ea20000000a00 */
[----:B------:R-:W-:Y:S02]  /*1900*/  LEA R7, R2, R3, 0xa ;  /* 0x0000000302077211 */ /* 0x000fe400078e50ff */
[----:B------:R-:W-:-:S03]  /*1910*/  IADD3 R3, PT, PT, R3, 0x80, RZ ;  /* 0x0000008003037810 */ /* 0x000fc60007ffe0ff */
[----:B--2---:R-:W-:-:S05]  /*1920*/  IMAD.WIDE.U32 R4, R7, 0x8, R4 ;  /* 0x0000000807047825 */ /* 0x004fca00078e0004 */
[----:B------:R2:W-:Y:S02]  /*1930*/  STG.E.64 desc[UR4][R4.64], R8 ;  /* 0x0000000804007986 */ /* 0x0005e4000c101b04 */
.L_x_5061:
[----:B------:R-:W-:-:S13]  /*1940*/  ISETP.GE.U32.AND P0, PT, R3, R0, PT ;  /* 0x000000000300720c */ /* 0x000fda0003f06070 */
[----:B------:R-:W-:Y:S05]  /*1950*/  @P0 BRA `(.L_x_5063) ;  /* 0x0000000000340947 */ /* 0x000fea0003800000 */
[----:B0-2---:R-:W0:Y:S01]  /*1960*/  LDC.64 R4, c[0x0][0x388] ;  /* 0x0000e200ff047b82 */ /* 0x005e220000000a00 */
[----:B------:R-:W-:Y:S02]  /*1970*/  LEA R7, R2, R3, 0xa ;  /* 0x0000000302077211 */ /* 0x000fe400078e50ff */
[----:B------:R-:W-:-:S03]  /*1980*/  IADD3 R3, PT, PT, R3, 0x80, RZ ;  /* 0x0000008003037810 */ /* 0x000fc60007ffe0ff */
[----:B0-----:R-:W-:-:S05]  /*1990*/  IMAD.WIDE.U32 R4, R7, 0x8, R4 ;  /* 0x0000000807047825 */ /* 0x001fca00078e0004 */
[----:B------:R3:W-:Y:S02]  /*19a0*/  STG.E.64 desc[UR4][R4.64], R10 ;  /* 0x0000000a04007986 */ /* 0x0007e4000c101b04 */
.L_x_5062:
[----:B------:R-:W-:-:S13]  /*19b0*/  ISETP.GE.U32.AND P0, PT, R3, R0, PT ;  /* 0x000000000300720c */ /* 0x000fda0003f06070 */
[----:B------:R-:W-:Y:S05]  /*19c0*/  @P0 BREAK.RELIABLE B1 ;  /* 0x0000000000010942 */ /* 0x000fea0003800100 */
[----:B------:R-:W-:Y:S05]  /*19d0*/  @P0 BRA `(.L_x_5064) ;  /* 0x0000000000300947 */ /* 0x000fea0003800000 */
[----:B--23--:R-:W2:Y:S01]  /*19e0*/  LDC.64 R4, c[0x0][0x388] ;  /* 0x0000e200ff047b82 */ /* 0x00cea20000000a00 */
[----:B------:R-:W-:Y:S02]  /*19f0*/  LEA R7, R2, R3, 0xa ;  /* 0x0000000302077211 */ /* 0x000fe400078e50ff */
[----:B------:R-:W-:-:S03]  /*1a00*/  IADD3 R3, PT, PT, R3, 0x80, RZ ;  /* 0x0000008003037810 */ /* 0x000fc60007ffe0ff */
[----:B--2---:R-:W-:-:S05]  /*1a10*/  IMAD.WIDE.U32 R4, R7, 0x8, R4 ;  /* 0x0000000807047825 */ /* 0x004fca00078e0004 */
[----:B------:R3:W-:Y:S02]  /*1a20*/  STG.E.64 desc[UR4][R4.64], R12 ;  /* 0x0000000c04007986 */ /* 0x0007e4000c101b04 */
.L_x_5063:
[----:B------:R-:W-:Y:S05]  /*1a30*/  BSYNC.RELIABLE B1 ;  /* 0x0000000000017941 */ /* 0x000fea0003800100 */
.L_x_5058:
[----:B------:R-:W-:-:S13]  /*1a40*/  ISETP.GE.U32.AND P0, PT, R3, R0, PT ;  /* 0x000000000300720c */ /* 0x000fda0003f06070 */
[----:B0-23--:R-:W0:Y:S01]  /*1a50*/  @!P0 LDC.64 R4, c[0x0][0x388] ;  /* 0x0000e200ff048b82 */ /* 0x00de220000000a00 */
[----:B------:R-:W-:Y:S02]  /*1a60*/  @!P0 LEA R7, R2, R3, 0xa ;  /* 0x0000000302078211 */ /* 0x000fe400078e50ff */
[----:B------:R-:W-:-:S03]  /*1a70*/  @!P0 IADD3 R3, PT, PT, R3, 0x80, RZ ;  /* 0x0000008003038810 */ /* 0x000fc60007ffe0ff */
[----:B0-----:R-:W-:-:S05]  /*1a80*/  @!P0 IMAD.WIDE.U32 R4, R7, 0x8, R4 ;  /* 0x0000000807048825 */ /* 0x001fca00078e0004 */
[----:B------:R4:W-:Y:S02]  /*1a90*/  @!P0 STG.E.64 desc[UR4][R4.64], R14 ;  /* 0x0000000e04008986 */ /* 0x0009e4000c101b04 */
.L_x_5064:
[----:B------:R-:W-:Y:S05]  /*1aa0*/  BSYNC.RECONVERGENT B0 ;  /* 0x0000000000007941 */ /* 0x000fea0003800200 */
.L_x_5057:
[----:B------:R-:W-:Y:S05]  /*1ab0*/  WARPSYNC.ALL ;  /* 0x0000000000007948 */ /* 0x000fea0003800000 */
[----:B------:R-:W-:-:S13]  /*1ac0*/  ISETP.GE.U32.AND P0, PT, R3, R0, PT ;  /* 0x000000000300720c */ /* 0x000fda0003f06070 */
[----:B------:R-:W-:Y:S05]  /*1ad0*/  @P0 EXIT ;  /* 0x000000000000094d */ /* 0x000fea0003800000 */
[----:B--234-:R-:W2:Y:S01]  /*1ae0*/  LDC.64 R4, c[0x0][0x388] ;  /* 0x0000e200ff047b82 */ /* 0x01cea20000000a00 */
[----:B------:R-:W-:-:S05]  /*1af0*/  LEA R3, R2, R3, 0xa ;  /* 0x0000000302037211 */ /* 0x000fca00078e50ff */
[----:B--2---:R-:W-:-:S05]  /*1b00*/  IMAD.WIDE.U32 R2, R3, 0x8, R4 ;  /* 0x0000000803027825 */ /* 0x004fca00078e0004 */
[----:B------:R-:W-:Y:S01]  /*1b10*/  STG.E.64 desc[UR4][R2.64], R16 ;  /* 0x0000001002007986 */ /* 0x000fe2000c101b04 */
[----:B------:R-:W-:Y:S05]  /*1b20*/  EXIT ;  /* 0x000000000000794d */ /* 0x000fea0003800000 */
.L_x_5025:
[----:B------:R-:W0:Y:S01]  /*1b30*/  S2R R0, SR_TID.X ;  /* 0x0000000000007919 */ /* 0x000e220000002100 */
[----:B------:R-:W1:Y:S01]  /*1b40*/  LDC.64 R32, c[0x0][0x398] ;  /* 0x0000e600ff207b82 */ /* 0x000e620000000a00 */
[----:B------:R-:W-:-:S07]  /*1b50*/  SHF.L.U32 R2, R2, 0xa, RZ ;  /* 0x0000000a02027819 */ /* 0x000fce00000006ff */
[----:B------:R-:W2:Y:S01]  /*1b60*/  LDC.64 R8, c[0x0][0x390] ;  /* 0x0000e400ff087b82 */ /* 0x000ea20000000a00 */
[----:B-1----:R-:W-:-:S04]  /*1b70*/  IMAD.WIDE.U32 R32, R2, 0x8, R32 ;  /* 0x0000000802207825 */ /* 0x002fc800078e0020 */
[----:B0-----:R-:W-:-:S04]  /*1b80*/  IMAD.WIDE.U32 R32, R0, 0x10, R32 ;  /* 0x0000001000207825 */ /* 0x001fc800078e0020 */
[----:B--2---:R-:W-:Y:S01]  /*1b90*/  IMAD.WIDE.U32 R8, R2, 0x8, R8 ;  /* 0x0000000802087825 */ /* 0x004fe200078e0008 */
[----:B------:R-:W2:Y:S04]  /*1ba0*/  LDG.E.128 R4, desc[UR4][R32.64] ;  /* 0x0000000420047981 */ /* 0x000ea8000c1e1d00 */
[----:B------:R0:W5:Y:S01]  /*1bb0*/  LDG.E.128 R20, desc[UR4][R32.64+0x800] ;  /* 0x0008000420147981 */ /* 0x000162000c1e1d00 */
[----:B------:R-:W-:-:S03]  /*1bc0*/  IMAD.WIDE.U32 R34, R0, 0x10, R8 ;  /* 0x0000001000227825 */ /* 0x000fc600078e0008 */
[----:B------:R0:W5:Y:S04]  /*1bd0*/  LDG.E.128 R24, desc[UR4][R32.64+0x1000] ;  /* 0x0010000420187981 */ /* 0x000168000c1e1d00 */
[----:B------:R0:W5:Y:S04]  /*1be0*/  LDG.E.128 R36, desc[UR4][R34.64] ;  /* 0x0000000422247981 */ /* 0x000168000c1e1d00 */
[----:B------:R0:W5:Y:S04]  /*1bf0*/  LDG.E.128 R8, desc[UR4][R34.64+0x800] ;  /* 0x0008000422087981 */ /* 0x000168000c1e1d00 */
[----:B------:R0:W5:Y:S04]  /*1c00*/  LDG.E.128 R12, desc[UR4][R34.64+0x1000] ;  /* 0x00100004220c7981 */ /* 0x000168000c1e1d00 */
[----:B------:R0:W5:Y:S04]  /*1c10*/  LDG.E.128 R16, desc[UR4][R34.64+0x1800] ;  /* 0x0018000422107981 */ /* 0x000168000c1e1d00 */
[----:B------:R0:W5:Y:S01]  /*1c20*/  LDG.E.128 R28, desc[UR4][R32.64+0x1800] ;  /* 0x00180004201c7981 */ /* 0x000162000c1e1d00 */
[----:B------:R-:W-:Y:S01]  /*1c30*/  BSSY.RECONVERGENT B0, `(.L_x_5065) ;  /* 0x000001e000007945 */ /* 0x000fe20003800200 */
[----:B--2---:R-:W-:-:S13]  /*1c40*/  FSETP.GE.FTZ.AND P0, PT, |R4|, |R5|, PT ;  /* 0x400000050400720b */ /* 0x004fda0003f16200 */
[----:B0-----:R-:W-:Y:S05]  /*1c50*/  @!P0 BRA `(.L_x_5066) ;  /* 0x00000000004c8947 */ /* 0x001fea0003800000 */
[C---:B------:R-:W-:Y:S01]  /*1c60*/  FSETP.NEU.FTZ.AND P0, PT, |R4|.reuse, RZ, PT ;  /* 0x000000ff0400720b */ /* 0x040fe20003f1d200 */
[----:B------:R-:W-:Y:S01]  /*1c70*/  FADD.FTZ R3, |R4|, -RZ ;  /* 0x800000ff04037221 */ /* 0x000fe20000010200 */
[C---:B------:R-:W-:Y:S01]  /*1c80*/  FSETP.NEU.FTZ.AND P1, PT, |R5|.reuse, RZ, PT ;  /* 0x000000ff0500720b */ /* 0x040fe20003f3d200 */
        /* <DEDUP_REMOVED lines=16> */
.L_x_5066:
        /* <DEDUP_REMOVED lines=8> */
.L_x_5067:
[----:B------:R-:W-:Y:S05]  /*1e10*/  BSYNC.RECONVERGENT B0 ;  /* 0x0000000000007941 */ /* 0x000fea0003800200 */
.L_x_5065:
[----:B------:R-:W-:Y:S01]  /*1e20*/  FSETP.GE.FTZ.AND P0, PT, |R6|, |R7|, PT ;  /* 0x400000070600720b */ /* 0x000fe20003f16200 */
        /* <DEDUP_REMOVED lines=16> */
.L_x_5070:
[----:B------:R-:W0:Y:S08]  /*1f30*/  MUFU.RCP R3, R3 ;  /* 0x0000000300037308 */ /* 0x000e300000001000 */
[----:B------:R-:W1:Y:S01]  /*1f40*/  MUFU.RCP R4, R4 ;  /* 0x0000000400047308 */ /* 0x000e620000001000 */
[----:B0-----:R-:W-:Y:S01]  /*1f50*/  FMUL.FTZ R34, R38, R3 ;  /* 0x0000000326227220 */ /* 0x001fe20000410000 */
[----:B-1----:R-:W-:Y:S01]  /*1f60*/  FMUL.FTZ R35, R39, R4 ;  /* 0x0000000427237220 */ /* 0x002fe20000410000 */
[----:B------:R-:W-:Y:S06]  /*1f70*/  BRA `(.L_x_5071) ;  /* 0x0000000000207947 */ /* 0x000fec0003800000 */
.L_x_5069:
[----:B------:R-:W0:Y:S02]  /*1f80*/  MUFU.RCP R3, R7 ;  /* 0x0000000700037308 */ /* 0x000e240000001000 */
[----:B0-----:R-:W-:-:S04]  /*1f90*/  FMUL.FTZ R3, R6, R3 ;  /* 0x0000000306037220 */ /* 0x001fc80000410000 */
[-C--:B------:R-:W-:Y:S01]  /*1fa0*/  FFMA.FTZ R6, R6, R3.reuse, R7 ;  /* 0x0000000306067223 */ /* 0x080fe20000010007 */
[-C--:B------:R-:W-:Y:S01]  /*1fb0*/  FFMA.FTZ R5, R38, R3.reuse, R39 ;  /* 0x0000000326057223 */ /* 0x080fe20000010027 */
[----:B------:R-:W-:-:S04]  /*1fc0*/  FFMA.FTZ R3, R39, R3, -R38 ;  /* 0x0000000327037223 */ /* 0x000fc80000010826 */
[----:B------:R-:W0:Y:S02]  /*1fd0*/  MUFU.RCP R6, R6 ;  /* 0x0000000600067308 */ /* 0x000e240000001000 */
[C---:B0-----:R-:W-:Y:S01]  /*1fe0*/  FMUL.FTZ R34, R6.reuse, R5 ;  /* 0x0000000506227220 */ /* 0x041fe20000410000 */
[----:B------:R-:W-:-:S07]  /*1ff0*/  FMUL.FTZ R35, R6, R3 ;  /* 0x0000000306237220 */ /* 0x000fce0000410000 */
.L_x_5071:
[----:B------:R-:W-:Y:S05]  /*2000*/  BSYNC.RECONVERGENT B0 ;  /* 0x0000000000007941 */ /* 0x000fea0003800200 */
.L_x_5068:
        /* <DEDUP_REMOVED lines=17> */
.L_x_5074:
[----:B------:R-:W0:Y:S08]  /*2120*/  MUFU.RCP R3, R3 ;  /* 0x0000000300037308 */ /* 0x000e300000001000 */
[----:B------:R-:W1:Y:S01]  /*2130*/  MUFU.RCP R4, R4 ;  /* 0x0000000400047308 */ /* 0x000e620000001000 */
[----:B0-----:R-:W-:Y:S01]  /*2140*/  FMUL.FTZ R8, R8, R3 ;  /* 0x0000000308087220 */ /* 0x001fe20000410000 */
[----:B-1----:R-:W-:Y:S01]  /*2150*/  FMUL.FTZ R9, R9, R4 ;  /* 0x0000000409097220 */ /* 0x002fe20000410000 */
[----:B------:R-:W-:Y:S06]  /*2160*/  BRA `(.L_x_5075) ;  /* 0x0000000000207947 */ /* 0x000fec0003800000 */
.L_x_5073:
        /* <DEDUP_REMOVED lines=8> */
.L_x_5075:
[----:B------:R-:W-:Y:S05]  /*21f0*/  BSYNC.RECONVERGENT B0 ;  /* 0x0000000000007941 */ /* 0x000fea0003800200 */
.L_x_5072:
        /* <DEDUP_REMOVED lines=17> */
.L_x_5078:
[----:B------:R-:W0:Y:S08]  /*2310*/  MUFU.RCP R3, R3 ;  /* 0x0000000300037308 */ /* 0x000e300000001000 */
[----:B------:R-:W1:Y:S01]  /*2320*/  MUFU.RCP R4, R4 ;  /* 0x0000000400047308 */ /* 0x000e620000001000 */
[----:B0-----:R-:W-:Y:S01]  /*2330*/  FMUL.FTZ R10, R10, R3 ;  /* 0x000000030a0a7220 */ /* 0x001fe20000410000 */
[----:B-1----:R-:W-:Y:S01]  /*2340*/  FMUL.FTZ R11, R11, R4 ;  /* 0x000000040b0b7220 */ /* 0x002fe20000410000 */
[----:B------:R-:W-:Y:S06]  /*2350*/  BRA `(.L_x_5079) ;  /* 0x0000000000207947 */ /* 0x000fec0003800000 */
.L_x_5077:
        /* <DEDUP_REMOVED lines=8> */
.L_x_5079:
[----:B------:R-:W-:Y:S05]  /*23e0*/  BSYNC.RECONVERGENT B0 ;  /* 0x0000000000007941 */ /* 0x000fea0003800200 */
.L_x_5076:
        /* <DEDUP_REMOVED lines=17> */
.L_x_5082:
[----:B------:R-:W0:Y:S08]  /*2500*/  MUFU.RCP R3, R3 ;  /* 0x0000000300037308 */ /* 0x000e300000001000 */
[----:B------:R-:W1:Y:S01]  /*2510*/  MUFU.RCP R4, R4 ;  /* 0x0000000400047308 */ /* 0x000e620000001000 */
[----:B0-----:R-:W-:Y:S01]  /*2520*/  FMUL.FTZ R12, R12, R3 ;  /* 0x000000030c0c7220 */ /* 0x001fe20000410000 */
[----:B-1----:R-:W-:Y:S01]  /*2530*/  FMUL.FTZ R13, R13, R4 ;  /* 0x000000040d0d7220 */ /* 0x002fe20000410000 */
[----:B------:R-:W-:Y:S06]  /*2540*/  BRA `(.L_x_5083) ;  /* 0x0000000000207947 */ /* 0x000fec0003800000 */
.L_x_5081:
        /* <DEDUP_REMOVED lines=8> */
.L_x_5083:
[----:B------:R-:W-:Y:S05]  /*25d0*/  BSYNC.RECONVERGENT B0 ;  /* 0x0000000000007941 */ /* 0x000fea0003800200 */
.L_x_5080:
        /* <DEDUP_REMOVED lines=17> */
.L_x_5086:
[----:B------:R-:W0:Y:S08]  /*26f0*/  MUFU.RCP R3, R3 ;  /* 0x0000000300037308 */ /* 0x000e300000001000 */
[----:B------:R-:W1:Y:S01]  /*2700*/  MUFU.RCP R4, R4 ;  /* 0x0000000400047308 */ /* 0x000e620000001000 */
[----:B0-----:R-:W-:Y:S01]  /*2710*/  FMUL.FTZ R14, R14, R3 ;  /* 0x000000030e0e7220 */ /* 0x001fe20000410000 */
[----:B-1----:R-:W-:Y:S01]  /*2720*/  FMUL.FTZ R15, R15, R4 ;  /* 0x000000040f0f7220 */ /* 0x002fe20000410000 */
[----:B------:R-:W-:Y:S06]  /*2730*/  BRA `(.L_x_5087) ;  /* 0x0000000000207947 */ /* 0x000fec0003800000 */
.L_x_5085:
        /* <DEDUP_REMOVED lines=8> */
.L_x_5087:
[----:B------:R-:W-:Y:S05]  /*27c0*/  BSYNC.RECONVERGENT B0 ;  /* 0x0000000000007941 */ /* 0x000fea0003800200 */
.L_x_5084:
        /* <DEDUP_REMOVED lines=17> */
.L_x_5090:
[----:B------:R-:W0:Y:S08]  /*28e0*/  MUFU.RCP R3, R3 ;  /* 0x0000000300037308 */ /* 0x000e300000001000 */
[----:B------:R-:W1:Y:S01]  /*28f0*/  MUFU.RCP R4, R4 ;  /* 0x0000000400047308 */ /* 0x000e620000001000 */
[----:B0-----:R-:W-:Y:S01]  /*2900*/  FMUL.FTZ R16, R16, R3 ;  /* 0x0000000310107220 */ /* 0x001fe20000410000 */
[----:B-1----:R-:W-:Y:S01]  /*2910*/  FMUL.FTZ R17, R17, R4 ;  /* 0x0000000411117220 */ /* 0x002fe20000410000 */
[----:B------:R-:W-:Y:S06]  /*2920*/  BRA `(.L_x_5091) ;  /* 0x0000000000207947 */ /* 0x000fec0003800000 */
.L_x_5089:
        /* <DEDUP_REMOVED lines=8> */
.L_x_5091:
[----:B------:R-:W-:Y:S05]  /*29b0*/  BSYNC.RECONVERGENT B0 ;  /* 0x0000000000007941 */ /* 0x000fea0003800200 */
.L_x_5088:
        /* <DEDUP_REMOVED lines=17> */
.L_x_5094:
[----:B------:R-:W0:Y:S08]  /*2ad0*/  MUFU.RCP R3, R3 ;  /* 0x0000000300037308 */ /* 0x000e300000001000 */
[----:B------:R-:W1:Y:S01]  /*2ae0*/  MUFU.RCP R4, R4 ;  /* 0x0000000400047308 */ /* 0x000e620000001000 */
[----:B0-----:R-:W-:Y:S01]  /*2af0*/  FMUL.FTZ R18, R18, R3 ;  /* 0x0000000312127220 */ /* 0x001fe20000410000 */
[----:B-1----:R-:W-:Y:S01]  /*2b00*/  FMUL.FTZ R19, R19, R4 ;  /* 0x0000000413137220 */ /* 0x002fe20000410000 */
[----:B------:R-:W-:Y:S06]  /*2b10*/  BRA `(.L_x_5095) ;  /* 0x0000000000207947 */ /* 0x000fec0003800000 */
.L_x_5093:
        /* <DEDUP_REMOVED lines=8> */
.L_x_5095:
[----:B------:R-:W-:Y:S05]  /*2ba0*/  BSYNC.RECONVERGENT B0 ;  /* 0x0000000000007941 */ /* 0x000fea0003800200 */
.L_x_5092:
[----:B------:R-:W0:Y:S02]  /*2bb0*/  LDC.64 R4, c[0x0][0x388] ;  /* 0x0000e200ff047b82 */ /* 0x000e240000000a00 */
[----:B0-----:R-:W-:-:S04]  /*2bc0*/  IMAD.WIDE.U32 R2, R2, 0x8, R4 ;  /* 0x0000000802027825 */ /* 0x001fc800078e0004 */
[----:B------:R-:W-:-:S05]  /*2bd0*/  IMAD.WIDE.U32 R2, R0, 0x10, R2 ;  /* 0x0000001000027825 */ /* 0x000fca00078e0002 */
[----:B------:R-:W-:Y:S04]  /*2be0*/  STG.E.128 desc[UR4][R2.64], R32 ;  /* 0x0000002002007986 */ /* 0x000fe8000c101d04 */
[----:B------:R-:W-:Y:S04]  /*2bf0*/  STG.E.128 desc[UR4][R2.64+0x800], R8 ;  /* 0x0008000802007986 */ /* 0x000fe8000c101d04 */
[----:B------:R-:W-:Y:S04]  /*2c00*/  STG.E.128 desc[UR4][R2.64+0x1000], R12 ;  /* 0x0010000c02007986 */ /* 0x000fe8000c101d04 */
[----:B------:R-:W-:Y:S01]  /*2c10*/  STG.E.128 desc[UR4][R2.64+0x1800], R16 ;  /* 0x0018001002007986 */ /* 0x000fe2000c101d04 */
[----:B------:R-:W-:Y:S05]  /*2c20*/  EXIT ;  /* 0x000000000000794d */ /* 0x000fea0003800000 */
.L_x_5096:
        /* <DEDUP_REMOVED lines=13> */
.L_x_19455:


//--------------------- .text._ZN2at6native29vectorized_elementwise_kernelILi4ENS0_13BinaryFunctorIN3c107complexIfEES5_S5_NS0_15binary_internal10DivFunctorIS5_EEEESt5arrayIPcLm3EEEEviT0_T1_ --------------------------
	.section	.text._ZN2at6native29vectorized_elementwise_kernelILi4ENS0_13BinaryFunctorIN3c107complexIfEES5_S5_NS0_15binary_internal10DivFunctorIS5_EEEESt5arrayIPcLm3EEEEviT0_T1_,"ax",@progbits
	.align	128
        .global         _ZN2at6native29vectorized_elementwise_kernelILi4ENS0_13BinaryFunctorIN3c107complexIfEES5_S5_NS0_15binary_internal10DivFunctorIS5_EEEESt5arrayIPcLm3EEEEviT0_T1_
        .type           _ZN2at6native29vectorized_elementwise_kernelILi4ENS0_13BinaryFunctorIN3c107complexIfEES5_S5_NS0_15binary_internal10DivFunctorIS5_EEEESt5arrayIPcLm3EEEEviT0_T1_,@function
        .size           _ZN2at6native29vectorized_elementwise_kernelILi4ENS0_13BinaryFunctorIN3c107complexIfEES5_S5_NS0_15binary_internal10DivFunctorIS5_EEEESt5arrayIPcLm3EEEEviT0_T1_,(.L_x_19456 - _ZN2at6native29vectorized_elementwise_kernelILi4ENS0_13BinaryFunctorIN3c107complexIfEES5_S5_NS0_15binary_internal10DivFunctorIS5_EEEESt5arrayIPcLm3EEEEviT0_T1_)
        .other          _ZN2at6native29vectorized_elementwise_kernelILi4ENS0_13BinaryFunctorIN3c107complexIfEES5_S5_NS0_15binary_internal10DivFunctorIS5_EEEESt5arrayIPcLm3EEEEviT0_T1_,@"STO_CUDA_ENTRY STV_DEFAULT"
_ZN2at6native29vectorized_elementwise_kernelILi4ENS0_13BinaryFunctorIN3c107complexIfEES5_S5_NS0_15binary_internal10DivFunctorIS5_EEEESt5arrayIPcLm3EEEEviT0_T1_:
.text._ZN2at6native29vectorized_elementwise_kernelILi4ENS0_13BinaryFunctorIN3c107complexIfEES5_S5_NS0_15binary_internal10DivFunctorIS5_EEEESt5arrayIPcLm3EEEEviT0_T1_:
        /* <DEDUP_REMOVED lines=119> */
.L_x_5100:
        /* <DEDUP_REMOVED lines=8> */
.L_x_5099:
[----:B------:R-:W-:Y:S05]  /*07f0*/  BSYNC.RECONVERGENT B0 ;  /* 0x0000000000007941 */ /* 0x000fea0003800200 */
.L_x_5098:
        /* <DEDUP_REMOVED lines=22> */
.L_x_5104:
[----:B------:R-:W0:Y:S08]  /*0960*/  MUFU.RCP R5, R7 ;  /* 0x0000000700057308 */ /* 0x000e300000001000 */
[----:B------:R-:W2:Y:S01]  /*0970*/  MUFU.RCP R6, R6 ;  /* 0x0000000600067308 */ /* 0x000ea20000001000 */
[----:B0-----:R-:W-:Y:S01]  /*0980*/  FMUL.FTZ R4, R5, R8 ;  /* 0x0000000805047220 */ /* 0x001fe20000410000 */
[----:B--2---:R-:W-:Y:S01]  /*0990*/  FMUL.FTZ R5, R6, R9 ;  /* 0x0000000906057220 */ /* 0x004fe20000410000 */
[----:B------:R-:W-:Y:S06]  /*09a0*/  BRA `(.L_x_5102) ;  /* 0x0000000000207947 */ /* 0x000fec0003800000 */
.L_x_5103:
        /* <DEDUP_REMOVED lines=8> */
.L_x_5102:
[----:B------:R-:W-:Y:S05]  /*0a30*/  BSYNC.RECONVERGENT B0 ;  /* 0x0000000000007941 */ /* 0x000fea0003800200 */
.L_x_5101:
        /* <DEDUP_REMOVED lines=21> */
.L_x_5108:
[----:B------:R-:W0:Y:S08]  /*0b90*/  MUFU.RCP R7, R9 ;  /* 0x0000000900077308 */ /* 0x000e300000001000 */
[----:B------:R-:W2:Y:S01]  /*0ba0*/  MUFU.RCP R8, R8 ;  /* 0x0000000800087308 */ /* 0x000ea20000001000 */
[----:B0-----:R-:W-:Y:S01]  /*0bb0*/  FMUL.FTZ R6, R7, R12 ;  /* 0x0000000c07067220 */ /* 0x001fe20000410000 */
[----:B--2---:R-:W-:Y:S01]  /*0bc0*/  FMUL.FTZ R7, R8, R13 ;  /* 0x0000000d08077220 */ /* 0x004fe20000410000 */
[----:B------:R-:W-:Y:S06]  /*0bd0*/  BRA `(.L_x_5106) ;  /* 0x0000000000207947 */ /* 0x000fec0003800000 */
.L_x_5107:
        /* <DEDUP_REMOVED lines=8> */
.L_x_5106:
[----:B------:R-:W-:Y:S05]  /*0c60*/  BSYNC.RECONVERGENT B0 ;  /* 0x0000000000007941 */ /* 0x000fea0003800200 */
.L_x_5105:
        /* <DEDUP_REMOVED lines=21> */
.L_x_5112:
[----:B------:R-:W0:Y:S08]  /*0dc0*/  MUFU.RCP R9, R11 ;  /* 0x0000000b00097308 */ /* 0x000e300000001000 */
[----:B------:R-:W2:Y:S01]  /*0dd0*/  MUFU.RCP R10, R10 ;  /* 0x0000000a000a7308 */ /* 0x000ea20000001000 */
[----:B0-----:R-:W-:Y:S01]  /*0de0*/  FMUL.FTZ R8, R9, R16 ;  /* 0x0000001009087220 */ /* 0x001fe20000410000 */
[----:B--2---:R-:W-:Y:S01]  /*0df0*/  FMUL.FTZ R9, R10, R17 ;  /* 0x000000110a097220 */ /* 0x004fe20000410000 */
[----:B------:R-:W-:Y:S06]  /*0e00*/  BRA `(.L_x_5110) ;  /* 0x0000000000207947 */ /* 0x000fec0003800000 */
.L_x_5111:
        /* <DEDUP_REMOVED lines=8> */
.L_x_5110:
[----:B------:R-:W-:Y:S05]  /*0e90*/  BSYNC.RECONVERGENT B0 ;  /* 0x0000000000007941 */ /* 0x000fea0003800200 */
.L_x_5109:
        /* <DEDUP_REMOVED lines=21> */
.L_x_5116:
[----:B------:R-:W0:Y:S08]  /*0ff0*/  MUFU.RCP R11, R13 ;  /* 0x0000000d000b7308 */ /* 0x000e300000001000 */
[----:B------:R-:W2:Y:S01]  /*1000*/  MUFU.RCP R12, R12 ;  /* 0x0000000c000c7308 */ /* 0x000ea20000001000 */
[----:B0-----:R-:W-:Y:S01]  /*1010*/  FMUL.FTZ R10, R11, R20 ;  /* 0x000000140b0a7220 */ /* 0x001fe20000410000 */
[----:B--2---:R-:W-:Y:S01]  /*1020*/  FMUL.FTZ R11, R12, R21 ;  /* 0x000000150c0b7220 */ /* 0x004fe20000410000 */
[----:B------:R-:W-:Y:S06]  /*1030*/  BRA `(.L_x_5114) ;  /* 0x0000000000207947 */ /* 0x000fec0003800000 */
.L_x_5115:
        /* <DEDUP_REMOVED lines=8> */
.L_x_5114:
[----:B------:R-:W-:Y:S05]  /*10c0*/  BSYNC.RECONVERGENT B0 ;  /* 0x0000000000007941 */ /* 0x000fea0003800200 */
.L_x_5113:
        /* <DEDUP_REMOVED lines=21> */
.L_x_5120:
[----:B------:R-:W0:Y:S08]  /*1220*/  MUFU.RCP R13, R15 ;  /* 0x0000000f000d7308 */ /* 0x000e300000001000 */
[----:B------:R-:W2:Y:S01]  /*1230*/  MUFU.RCP R14, R14 ;  /* 0x0000000e000e7308 */ /* 0x000ea20000001000 */
[----:B0-----:R-:W-:Y:S01]  /*1240*/  FMUL.FTZ R12, R13, R24 ;  /* 0x000000180d0c7220 */ /* 0x001fe20000410000 */
[----:B--2---:R-:W-:Y:S01]  /*1250*/  FMUL.FTZ R13, R14, R25 ;  /* 0x000000190e0d7220 */ /* 0x004fe20000410000 */
[----:B------:R-:W-:Y:S06]  /*1260*/  BRA `(.L_x_5118) ;  /* 0x0000000000207947 */ /* 0x000fec0003800000 */
.L_x_5119:
        /* <DEDUP_REMOVED lines=8> */
.L_x_5118:
[----:B------:R-:W-:Y:S05]  /*12f0*/  BSYNC.RECONVERGENT B0 ;  /* 0x0000000000007941 */ /* 0x000fea0003800200 */
.L_x_5117:
        /* <DEDUP_REMOVED lines=21> */
.L_x_5124:
[----:B------:R-:W0:Y:S08]  /*1450*/  MUFU.RCP R15, R17 ;  /* 0x00000011000f7308 */ /* 0x000e300000001000 */
[----:B------:R-:W2:Y:S01]  /*1460*/  MUFU.RCP R16, R16 ;  /* 0x0000001000107308 */ /* 0x000ea20000001000 */
[----:B0-----:R-:W-:Y:S01]  /*1470*/  FMUL.FTZ R14, R15, R28 ;  /* 0x0000001c0f0e7220 */ /* 0x001fe20000410000 */
[----:B--2---:R-:W-:Y:S01]  /*1480*/  FMUL.FTZ R15, R16, R29 ;  /* 0x0000001d100f7220 */ /* 0x004fe20000410000 */
[----:B------:R-:W-:Y:S06]  /*1490*/  BRA `(.L_x_5122) ;  /* 0x0000000000207947 */ /* 0x000fec0003800000 */
.L_x_5123:
        /* <DEDUP_REMOVED lines=8> */
.L_x_5122:
[----:B------:R-:W-:Y:S05]  /*1520*/  BSYNC.RECONVERGENT B0 ;  /* 0x0000000000007941 */ /* 0x000fea0003800200 */
.L_x_5121:
        /* <DEDUP_REMOVED lines=21> */
.L_x_5128:
[----:B------:R-:W0:Y:S08]  /*1680*/  MUFU.RCP R17, R19 ;  /* 0x0000001300117308 */ /* 0x000e300000001000 */
[----:B------:R-:W2:Y:S01]  /*1690*/  MUFU.RCP R18, R18 ;  /* 0x0000001200127308 */ /* 0x000ea20000001000 */
[----:B0-----:R-:W-:Y:S01]  /*16a0*/  FMUL.FTZ R16, R17, R32 ;  /* 0x0000002011107220 */ /* 0x001fe20000410000 */
[----:B--2---:R-:W-:Y:S01]  /*16b0*/  FMUL.FTZ R17, R18, R33 ;  /* 0x0000002112117220 */ /* 0x004fe20000410000 */
[----:B------:R-:W-:Y:S06]  /*16c0*/  BRA `(.L_x_5126) ;  /* 0x0000000000207947 */ /* 0x000fec0003800000 */
.L_x_5127:
        /* <DEDUP_REMOVED lines=8> */
.L_x_5126:
[----:B------:R-:W-:Y:S05]  /*1750*/  BSYNC.RECONVERGENT B0 ;  /* 0x0000000000007941 */ /* 0x000fea0003800200 */
.L_x_5125:
        /* <DEDUP_REMOVED lines=16> */
.L_x_5131:
[----:B------:R-:W-:-:S13]  /*1860*/  ISETP.GE.U32.AND P0, PT, R3, R0, PT ;  /* 0x000000000300720c */ /* 0x000fda0003f06070 */
[----:B------:R-:W-:Y:S05]  /*1870*/  @P0 BRA `(.L_x_5133) ;  /* 0x0000000000300947 */ /* 0x000fea0003800000 */
[----:B0-----:R-:W0:Y:S01]  /*1880*/  LDC.64 R4, c[0x0][0x388] ;  /* 0x0000e200ff047b82 */ /* 0x001e220000000a00 */
[----:B------:R-:W-:Y:S02]  /*1890*/  LEA R19, R2, R3, 0xa ;  /* 0x0000000302137211 */ /* 0x000fe400078e50ff */
[----:B------:R-:W-:-:S03]  /*18a0*/  IADD3 R3, PT, PT, R3, 0x80, RZ ;  /* 0x0000008003037810 */ /* 0x000fc60007ffe0ff */
[----:B0-----:R-:W-:-:S05]  /*18b0*/  IMAD.WIDE.U32 R4, R19, 0x8, R4 ;  /* 0x0000000813047825 */ /* 0x001fca00078e0004 */
[----:B------:R2:W-:Y:S02]  /*18c0*/  STG.E.64 desc[UR4][R4.64], R6 ;  /* 0x0000000604007986 */ /* 0x0005e4000c101b04 */
.L_x_5132:
[----:B------:R-:W-:-:S13]  /*18d0*/  ISETP.GE.U32.AND P0, PT, R3, R0, PT ;  /* 0x000000000300720c */ /* 0x000fda0003f06070 */
[----:B------:R-:W-:Y:S05]  /*18e0*/  @P0 BRA `(.L_x_5134) ;  /* 0x0000000000300947 */ /* 0x000fea0003800000 */
[----:B--2---:R-:W2:Y:S01]  /*18f0*/  LDC.64 R4, c[0x0][0x388] ;  /* 0x0000e200ff047b82 */ /* 0x004ea20000000a00 */
[----:B------:R-:W-:Y:S02]  /*1900*/  LEA R7, R2, R3, 0xa ;  /* 0x0000000302077211 */ /* 0x000fe400078e50ff */
[----:B------:R-:W-:-:S03]  /*1910*/  IADD3 R3, PT, PT, R3, 0x80, RZ ;  /* 0x0000008003037810 */ /* 0x000fc60007ffe0ff */
[----:B--2---:R-:W-:-:S05]  /*1920*/  IMAD.WIDE.U32 R4, R7, 0x8, R4 ;  /* 0x0000000807047825 */ /* 0x004fca00078e0004 */
[----:B------:R2:W-:Y:S02]  /*1930*/  STG.E.64 desc[UR4][R4.64], R8 ;  /* 0x0000000804007986 */ /* 0x0005e4000c101b04 */
.L_x_5133:
[----:B------:R-:W-:-:S13]  /*1940*/  ISETP.GE.U32.AND P0, PT, R3, R0, PT ;  /* 0x000000000300720c */ /* 0x000fda0003f06070 */
[----:B------:R-:W-:Y:S05]  /*1950*/  @P0 BRA `(.L_x_5135) ;  /* 0x0000000000340947 */ /* 0x000fea0003800000 */
[----:B0-2---:R-:W0:Y:S01]  /*1960*/  LDC.64 R4, c[0x0][0x388] ;  /* 0x0000e200ff047b82 */ /* 0x005e220000000a00 */
[----:B------:R-:W-:Y:S02]  /*1970*/  LEA R7, R2, R3, 0xa ;  /* 0x0000000302077211 */ /* 0x000fe400078e50ff */
[----:B------:R-:W-:-:S03]  /*1980*/  IADD3 R3, PT, PT, R3, 0x80, RZ ;  /* 0x0000008003037810 */ /* 0x000fc60007ffe0ff */
[----:B0-----:R-:W-:-:S05]  /*1990*/  IMAD.WIDE.U32 R4, R7, 0x8, R4 ;  /* 0x0000000807047825 */ /* 0x001fca00078e0004 */
[----:B------:R3:W-:Y:S02]  /*19a0*/  STG.E.64 desc[UR4][R4.64], R10 ;  /* 0x0000000a04007986 */ /* 0x0007e4000c101b04 */
.L_x_5134:
        /* <DEDUP_REMOVED lines=8> */
.L_x_5135:
[----:B------:R-:W-:Y:S05]  /*1a30*/  BSYNC.RELIABLE B1 ;  /* 0x0000000000017941 */ /* 0x000fea0003800100 */
.L_x_5130:
[----:B------:R-:W-:-:S13]  /*1a40*/  ISETP.GE.U32.AND P0, PT, R3, R0, PT ;  /* 0x000000000300720c */ /* 0x000fda0003f06070 */
[----:B0-23--:R-:W0:Y:S01]  /*1a50*/  @!P0 LDC.64 R4, c[0x0][0x388] ;  /* 0x0000e200ff048b82 */ /* 0x00de220000000a00 */
[----:B------:R-:W-:Y:S02]  /*1a60*/  @!P0 LEA R7, R2, R3, 0xa ;  /* 0x0000000302078211 */ /* 0x000fe400078e50ff */
[----:B------:R-:W-:-:S03]  /*1a70*/  @!P0 IADD3 R3, PT, PT, R3, 0x80, RZ ;  /* 0x0000008003038810 */ /* 0x000fc60007ffe0ff */
[----:B0-----:R-:W-:-:S05]  /*1a80*/  @!P0 IMAD.WIDE.U32 R4, R7, 0x8, R4 ;  /* 0x0000000807048825 */ /* 0x001fca00078e0004 */
[----:B------:R4:W-:Y:S02]  /*1a90*/  @!P0 STG.E.64 desc[UR4][R4.64], R14 ;  /* 0x0000000e04008986 */ /* 0x0009e4000c101b04 */
.L_x_5136:
[----:B------:R-:W-:Y:S05]  /*1aa0*/  BSYNC.RECONVERGENT B0 ;  /* 0x0000000000007941 */ /* 0x000fea0003800200 */
.L_x_5129:
        /* <DEDUP_REMOVED lines=8> */
.L_x_5097:
[----:B------:R-:W0:Y:S01]  /*1b30*/  S2R R0, SR_TID.X ;  /* 0x0000000000007919 */ /* 0x000e220000002100 */
[----:B------:R-:W1:Y:S01]  /*1b40*/  LDC.64 R4, c[0x0][0x398] ;  /* 0x0000e600ff047b82 */ /* 0x000e620000000a00 */
[----:B------:R-:W-:-:S07]  /*1b50*/  SHF.L.U32 R2, R2, 0xa, RZ ;  /* 0x0000000a02027819 */ /* 0x000fce00000006ff */
[----:B------:R-:W2:Y:S01]  /*1b60*/  LDC.64 R12, c[0x0][0x390] ;  /* 0x0000e400ff0c7b82 */ /* 0x000ea20000000a00 */
[----:B-1----:R-:W-:-:S04]  /*1b70*/  IMAD.WIDE.U32 R4, R2, 0x8, R4 ;  /* 0x0000000802047825 */ /* 0x002fc800078e0004 */
[----:B0-----:R-:W-:-:S04]  /*1b80*/  IMAD.WIDE.U32 R34, R0, 0x20, R4 ;  /* 0x0000002000227825 */ /* 0x001fc800078e0004 */
[----:B--2---:R-:W-:Y:S01]  /*1b90*/  IMAD.WIDE.U32 R12, R2, 0x8, R12 ;  /* 0x00000008020c7825 */ /* 0x004fe200078e000c */
[----:B------:R-:W2:Y:S04]  /*1ba0*/  LDG.E.ENL2.256 R4, R8, desc[UR4][R34.64] ;  /* 0xfe0000042208797e */ /* 0x000ea80008121904 */
[----:B------:R0:W5:Y:S01]  /*1bb0*/  LDG.E.ENL2.256 R28, R24, desc[UR4][R34.64+0x1000] ;  /* 0xfe0080042218797e */ /* 0x000162000812191c */
[----:B------:R-:W-:-:S05]  /*1bc0*/  IMAD.WIDE.U32 R32, R0, 0x20, R12 ;  /* 0x0000002000207825 */ /* 0x000fca00078e000c */
[----:B------:R0:W5:Y:S04]  /*1bd0*/  LDG.E.ENL2.256 R12, R36, desc[UR4][R32.64] ;  /* 0xfe0000042024797e */ /* 0x000168000812190c */
[----:B------:R0:W5:Y:S01]  /*1be0*/  LDG.E.ENL2.256 R20, R16, desc[UR4][R32.64+0x1000] ;  /* 0xfe0080042010797e */ /* 0x0001620008121914 */
        /* <DEDUP_REMOVED lines=22> */
.L_x_5138:
        /* <DEDUP_REMOVED lines=8> */
.L_x_5139:
[----:B------:R-:W-:Y:S05]  /*1dd0*/  BSYNC.RECONVERGENT B0 ;  /* 0x0000000000007941 */ /* 0x000fea0003800200 */
.L_x_5137:
        /* <DEDUP_REMOVED lines=17> */
.L_x_5142:
[----:B------:R-:W0:Y:S08]  /*1ef0*/  MUFU.RCP R3, R3 ;  /* 0x0000000300037308 */ /* 0x000e300000001000 */
[----:B------:R-:W1:Y:S01]  /*1f00*/  MUFU.RCP R8, R8 ;  /* 0x0000000800087308 */ /* 0x000e620000001000 */
[----:B0-----:R-:W-:Y:S01]  /*1f10*/  FMUL.FTZ R34, R38, R3 ;  /* 0x0000000326227220 */ /* 0x001fe20000410000 */
[----:B-1----:R-:W-:Y:S01]  /*1f20*/  FMUL.FTZ R35, R39, R8 ;  /* 0x0000000827237220 */ /* 0x002fe20000410000 */
[----:B------:R-:W-:Y:S06]  /*1f30*/  BRA `(.L_x_5143) ;  /* 0x0000000000207947 */ /* 0x000fec0003800000 */
.L_x_5141:
        /* <DEDUP_REMOVED lines=8> */
.L_x_5143:
[----:B------:R-:W-:Y:S05]  /*1fc0*/  BSYNC.RECONVERGENT B0 ;  /* 0x0000000000007941 */ /* 0x000fea0003800200 */
.L_x_5140:
        /* <DEDUP_REMOVED lines=17> */
.L_x_5146:
[----:B------:R-:W0:Y:S08]  /*20e0*/  MUFU.RCP R3, R3 ;  /* 0x0000000300037308 */ /* 0x000e300000001000 */
[----:B------:R-:W1:Y:S01]  /*20f0*/  MUFU.RCP R8, R8 ;  /* 0x0000000800087308 */ /* 0x000e620000001000 */
[----:B0-----:R-:W-:Y:S01]  /*2100*/  FMUL.FTZ R12, R12, R3 ;  /* 0x000000030c0c7220 */ /* 0x001fe20000410000 */
[----:B-1----:R-:W-:Y:S01]  /*2110*/  FMUL.FTZ R13, R13, R8 ;  /* 0x000000080d0d7220 */ /* 0x002fe20000410000 */
[----:B------:R-:W-:Y:S06]  /*2120*/  BRA `(.L_x_5147) ;  /* 0x0000000000207947 */ /* 0x000fec0003800000 */
.L_x_5145:
        /* <DEDUP_REMOVED lines=8> */
.L_x_5147:
[----:B------:R-:W-:Y:S05]  /*21b0*/  BSYNC.RECONVERGENT B0 ;  /* 0x0000000000007941 */ /* 0x000fea0003800200 */
.L_x_5144:
        /* <DEDUP_REMOVED lines=17> */
.L_x_5150:
[----:B------:R-:W0:Y:S08]  /*22d0*/  MUFU.RCP R3, R3 ;  /* 0x0000000300037308 */ /* 0x000e300000001000 */
[----:B------:R-:W1:Y:S01]  /*22e0*/  MUFU.RCP R4, R4 ;  /* 0x0000000400047308 */ /* 0x000e620000001000 */
[----:B0-----:R-:W-:Y:S01]  /*22f0*/  FMUL.FTZ R14, R14, R3 ;  /* 0x000000030e0e7220 */ /* 0x001fe20000410000 */
[----:B-1----:R-:W-:Y:S01]  /*2300*/  FMUL.FTZ R15, R15, R4 ;  /* 0x000000040f0f7220 */ /* 0x002fe20000410000 */
[----:B------:R-:W-:Y:S06]  /*2310*/  BRA `(.L_x_5151) ;  /* 0x0000000000207947 */ /* 0x000fec0003800000 */
.L_x_5149:
        /* <DEDUP_REMOVED lines=8> */
.L_x_5151:
[----:B------:R-:W-:Y:S05]  /*23a0*/  BSYNC.RECONVERGENT B0 ;  /* 0x0000000000007941 */ /* 0x000fea0003800200 */
.L_x_5148:
        /* <DEDUP_REMOVED lines=17> */
.L_x_5154:
[----:B------:R-:W0:Y:S08]  /*24c0*/  MUFU.RCP R3, R3 ;  /* 0x0000000300037308 */ /* 0x000e300000001000 */
[----:B------:R-:W1:Y:S01]  /*24d0*/  MUFU.RCP R4, R4 ;  /* 0x0000000400047308 */ /* 0x000e620000001000 */
[----:B0-----:R-:W-:Y:S01]  /*24e0*/  FMUL.FTZ R16, R16, R3 ;  /* 0x0000000310107220 */ /* 0x001fe20000410000 */
[----:B-1----:R-:W-:Y:S01]  /*24f0*/  FMUL.FTZ R17, R17, R4 ;  /* 0x0000000411117220 */ /* 0x002fe20000410000 */
[----:B------:R-:W-:Y:S06]  /*2500*/  BRA `(.L_x_5155) ;  /* 0x0000000000207947 */ /* 0x000fec0003800000 */
.L_x_5153:
        /* <DEDUP_REMOVED lines=8> */
.L_x_5155:
[----:B------:R-:W-:Y:S05]  /*2590*/  BSYNC.RECONVERGENT B0 ;  /* 0x0000000000007941 */ /* 0x000fea0003800200 */
.L_x_5152:
        /* <DEDUP_REMOVED lines=17> */
.L_x_5158:
[----:B------:R-:W0:Y:S08]  /*26b0*/  MUFU.RCP R3, R3 ;  /* 0x0000000300037308 */ /* 0x000e300000001000 */
[----:B------:R-:W1:Y:S01]  /*26c0*/  MUFU.RCP R4, R4 ;  /* 0x0000000400047308 */ /* 0x000e620000001000 */
[----:B0-----:R-:W-:Y:S01]  /*26d0*/  FMUL.FTZ R18, R18, R3 ;  /* 0x0000000312127220 */ /* 0x001fe20000410000 */
[----:B-1----:R-:W-:Y:S01]  /*26e0*/  FMUL.FTZ R19, R19, R4 ;  /* 0x0000000413137220 */ /* 0x002fe20000410000 */
[----:B------:R-:W-:Y:S06]  /*26f0*/  BRA `(.L_x_5159) ;  /* 0x0000000000207947 */ /* 0x000fec0003800000 */
.L_x_5157:
        /* <DEDUP_REMOVED lines=8> */
.L_x_5159:
[----:B------:R-:W-:Y:S05]  /*2780*/  BSYNC.RECONVERGENT B0 ;  /* 0x0000000000007941 */ /* 0x000fea0003800200 */
.L_x_5156:
        /* <DEDUP_REMOVED lines=17> */
.L_x_5162:
[----:B------:R-:W0:Y:S08]  /*28a0*/  MUFU.RCP R3, R3 ;  /* 0x0000000300037308 */ /* 0x000e300000001000 */
[----:B------:R-:W1:Y:S01]  /*28b0*/  MUFU.RCP R4, R4 ;  /* 0x0000000400047308 */ /* 0x000e620000001000 */
[----:B0-----:R-:W-:Y:S01]  /*28c0*/  FMUL.FTZ R20, R20, R3 ;  /* 0x0000000314147220 */ /* 0x001fe20000410000 */
[----:B-1----:R-:W-:Y:S01]  /*28d0*/  FMUL.FTZ R21, R21, R4 ;  /* 0x0000000415157220 */ /* 0x002fe20000410000 */
[----:B------:R-:W-:Y:S06]  /*28e0*/  BRA `(.L_x_5163) ;  /* 0x0000000000207947 */ /* 0x000fec0003800000 */
.L_x_5161:
        /* <DEDUP_REMOVED lines=8> */
.L_x_5163:
[----:B------:R-:W-:Y:S05]  /*2970*/  BSYNC.RECONVERGENT B0 ;  /* 0x0000000000007941 */ /* 0x000fea0003800200 */
.L_x_5160:
        /* <DEDUP_REMOVED lines=17> */
.L_x_5166:
[----:B------:R-:W0:Y:S08]  /*2a90*/  MUFU.RCP R3, R3 ;  /* 0x0000000300037308 */ /* 0x000e300000001000 */
[----:B------:R-:W1:Y:S01]  /*2aa0*/  MUFU.RCP R4, R4 ;  /* 0x0000000400047308 */ /* 0x000e620000001000 */
[----:B0-----:R-:W-:Y:S01]  /*2ab0*/  FMUL.FTZ R22, R22, R3 ;  /* 0x0000000316167220 */ /* 0x001fe20000410000 */
[----:B-1----:R-:W-:Y:S01]  /*2ac0*/  FMUL.FTZ R23, R23, R4 ;  /* 0x0000000417177220 */ /* 0x002fe20000410000 */
[----:B------:R-:W-:Y:S06]  /*2ad0*/  BRA `(.L_x_5167) ;  /* 0x0000000000207947 */ /* 0x000fec0003800000 */
.L_x_5165:
        /* <DEDUP_REMOVED lines=8> */
.L_x_5167:
[----:B------:R-:W-:Y:S05]  /*2b60*/  BSYNC.RECONVERGENT B0 ;  /* 0x0000000000007941 */ /* 0x000fea0003800200 */
.L_x_5164:
[----:B------:R-:W0:Y:S02]  /*2b70*/  LDC.64 R4, c[0x0][0x388] ;  /* 0x0000e200ff047b82 */ /* 0x000e240000000a00 */
[----:B0-----:R-:W-:-:S04]  /*2b80*/  IMAD.WIDE.U32 R2, R2, 0x8, R4 ;  /* 0x0000000802027825 */ /* 0x001fc800078e0004 */
[----:B------:R-:W-:-:S05]  /*2b90*/  IMAD.WIDE.U32 R2, R0, 0x20, R2 ;  /* 0x0000002000027825 */ /* 0x000fca00078e0002 */
[----:B------:R-:W-:Y:S04]  /*2ba0*/  STG.E.ENL2.256 desc[UR4][R2.64], R32, R12 ;  /* 0xf8000020020c797f */ /* 0x000fe8000f121804 */
[----:B------:R-:W-:Y:S01]  /*2bb0*/  STG.E.ENL2.256 desc[UR4][R2.64+0x1000], R16, R20 ;  /* 0xf80080100214797f */ /* 0x000fe2000f121804 */
[----:B------:R-:W-:Y:S05]  /*2bc0*/  EXIT ;  /* 0x000000000000794d */ /* 0x000fea0003800000 */
.L_x_5168:
        /* <DEDUP_REMOVED lines=11> */
.L_x_19456:


//--------------------- .text._ZN2at6native29vectorized_elementwise_kernelILi8ENS0_13BinaryFunctorIN3c107complexIfEES5_S5_NS0_15binary_internal10DivFunctorIS5_EEEESt5arrayIPcLm3EEEEviT0_T1_ --------------------------
	.section	.text._ZN2at6native29vectorized_elementwise_kernelILi8ENS0_13BinaryFunctorIN3c107complexIfEES5_S5_NS0_15binary_internal10DivFunctorIS5_EEEESt5arrayIPcLm3EEEEviT0_T1_,"ax",@progbits
	.align	128
        .global         _ZN2at6native29vectorized_elementwise_kernelILi8ENS0_13BinaryFunctorIN3c107complexIfEES5_S5_NS0_15binary_internal10DivFunctorIS5_EEEESt5arrayIPcLm3EEEEviT0_T1_
        .type           _ZN2at6native29vectorized_elementwise_kernelILi8ENS0_13BinaryFunctorIN3c107complexIfEES5_S5_NS0_15binary_internal10DivFunctorIS5_EEEESt5arrayIPcLm3EEEEviT0_T1_,@function
        .size           _ZN2at6native29vectorized_elementwise_kernelILi8ENS0_13BinaryFunctorIN3c107complexIfEES5_S5_NS0_15binary_internal10DivFunctorIS5_EEEESt5arrayIPcLm3EEEEviT0_T1_,(.L_x_19457 - _ZN2at6native29vectorized_elementwise_kernelILi8ENS0_13BinaryFunctorIN3c107complexIfEES5_S5_NS0_15binary_internal10DivFunctorIS5_EEEESt5arrayIPcLm3EEEEviT0_T1_)
        .other          _ZN2at6native29vectorized_elementwise_kernelILi8ENS0_13BinaryFunctorIN3c107complexIfEES5_S5_NS0_15binary_internal10DivFunctorIS5_EEEESt5arrayIPcLm3EEEEviT0_T1_,@"STO_CUDA_ENTRY STV_DEFAULT"
_ZN2at6native29vectorized_elementwise_kernelILi8ENS0_13BinaryFunctorIN3c107complexIfEES5_S5_NS0_15binary_internal10DivFunctorIS5_EEEESt5arrayIPcLm3EEEEviT0_T1_:
.text._ZN2at6native29vectorized_elementwise_kernelILi8ENS0_13BinaryFunctorIN3c107complexIfEES5_S5_NS0_15binary_internal10DivFunctorIS5_EEEESt5arrayIPcLm3EEEEviT0_T1_:
        /* <DEDUP_REMOVED lines=119> */
.L_x_5172:
        /* <DEDUP_REMOVED lines=8> */
.L_x_5171:
[----:B------:R-:W-:Y:S05]  /*07f0*/  BSYNC.RECONVERGENT B0 ;  /* 0x0000000000007941 */ /* 0x000fea0003800200 */
.L_x_5170:
        /* <DEDUP_REMOVED lines=22> */
.L_x_5176:
[----:B------:R-:W0:Y:S08]  /*0960*/  MUFU.RCP R5, R7 ;  /* 0x0000000700057308 */ /* 0x000e300000001000 */
[----:B------:R-:W2:Y:S01]  /*0970*/  MUFU.RCP R6, R6 ;  /* 0x0000000600067308 */ /* 0x000ea20000001000 */
[----:B0-----:R-:W-:Y:S01]  /*0980*/  FMUL.FTZ R4, R5, R8 ;  /* 0x0000000805047220 */ /* 0x001fe20000410000 */
[----:B--2---:R-:W-:Y:S01]  /*0990*/  FMUL.FTZ R5, R6, R9 ;  /* 0x0000000906057220 */ /* 0x004fe20000410000 */
[----:B------:R-:W-:Y:S06]  /*09a0*/  BRA `(.L_x_5174) ;  /* 0x0000000000207947 */ /* 0x000fec0003800000 */
.L_x_5175:
        /* <DEDUP_REMOVED lines=8> */
.L_x_5174:
[----:B------:R-:W-:Y:S05]  /*0a30*/  BSYNC.RECONVERGENT B0 ;  /* 0x0000000000007941 */ /* 0x000fea0003800200 */
.L_x_5173:
        /* <DEDUP_REMOVED lines=21> */
.L_x_5180:
[----:B------:R-:W0:Y:S08]  /*0b90*/  MUFU.RCP R7, R9 ;  /* 0x0000000900077308 */ /* 0x000e300000001000 */
[----:B------:R-:W2:Y:S01]  /*0ba0*/  MUFU.RCP R8, R8 ;  /* 0x0000000800087308 */ /* 0x000ea20000001000 */
[----:B0-----:R-:W-:Y:S01]  /*0bb0*/  FMUL.FTZ R6, R7, R12 ;  /* 0x0000000c07067220 */ /* 0x001fe20000410000 */
[----:B--2---:R-:W-:Y:S01]  /*0bc0*/  FMUL.FTZ R7, R8, R13 ;  /* 0x0000000d08077220 */ /* 0x004fe20000410000 */
[----:B------:R-:W-:Y:S06]  /*0bd0*/  BRA `(.L_x_5178) ;  /* 0x0000000000207947 */ /* 0x000fec0003800000 */
.L_x_5179:
        /* <DEDUP_REMOVED lines=8> */
.L_x_5178:
[----:B------:R-:W-:Y:S05]  /*0c60*/  BSYNC.RECONVERGENT B0 ;  /* 0x0000000000007941 */ /* 0x000fea0003800200 */
.L_x_5177:
        /* <DEDUP_REMOVED lines=21> */
.L_x_5184:
[----:B------:R-:W0:Y:S08]  /*0dc0*/  MUFU.RCP R9, R11 ;  /* 0x0000000b00097308 */ /* 0x000e300000001000 */
[----:B------:R-:W2:Y:S01]  /*0dd0*/  MUFU.RCP R10, R10 ;  /* 0x0000000a000a7308 */ /* 0x000ea20000001000 */
[----:B0-----:R-:W-:Y:S01]  /*0de0*/  FMUL.FTZ R8, R9, R16 ;  /* 0x0000001009087220 */ /* 0x001fe20000410000 */
[----:B--2---:R-:W-:Y:S01]  /*0df0*/  FMUL.FTZ R9, R10, R17 ;  /* 0x000000110a097220 */ /* 0x004fe20000410000 */
[----:B------:R-:W-:Y:S06]  /*0e00*/  BRA `(.L_x_5182) ;  /* 0x0000000000207947 */ /* 0x000fec0003800000 */
.L_x_5183:
        /* <DEDUP_REMOVED lines=8> */
.L_x_5182:
[----:B------:R-:W-:Y:S05]  /*0e90*/  BSYNC.RECONVERGENT B0 ;  /* 0x0000000000007941 */ /* 0x000fea0003800200 */
.L_x_5181:
        /* <DEDUP_REMOVED lines=21> */
.L_x_5188:
[----:B------:R-:W0:Y:S08]  /*0ff0*/  MUFU.RCP R11, R13 ;  /* 0x0000000d000b7308 */ /* 0x000e300000001000 */
[----:B------:R-:W2:Y:S01]  /*1000*/  MUFU.RCP R12, R12 ;  /* 0x0000000c000c7308 */ /* 0x000ea20000001000 */
[----:B0-----:R-:W-:Y:S01]  /*1010*/  FMUL.FTZ R10, R11, R20 ;  /* 0x000000140b0a7220 */ /* 0x001fe20000410000 */
[----:B--2---:R-:W-:Y:S01]  /*1020*/  FMUL.FTZ R11, R12, R21 ;  /* 0x000000150c0b7220 */ /* 0x004fe20000410000 */
[----:B------:R-:W-:Y:S06]  /*1030*/  BRA `(.L_x_5186) ;  /* 0x0000000000207947 */ /* 0x000fec0003800000 */
.L_x_5187:
        /* <DEDUP_REMOVED lines=8> */
.L_x_5186:
[----:B------:R-:W-:Y:S05]  /*10c0*/  BSYNC.RECONVERGENT B0 ;  /* 0x0000000000007941 */ /* 0x000fea0003800200 */
.L_x_5185:
        /* <DEDUP_REMOVED lines=21> */
.L_x_5192:
[----:B------:R-:W0:Y:S08]  /*1220*/  MUFU.RCP R13, R15 ;  /* 0x0000000f000d7308 */ /* 0x000e300000001000 */
[----:B------:R-:W2:Y:S01]  /*1230*/  MUFU.RCP R14, R14 ;  /* 0x0000000e000e7308 */ /* 0x000ea20000001000 */
[----:B0-----:R-:W-:Y:S01]  /*1240*/  FMUL.FTZ R12, R13, R24 ;  /* 0x000000180d0c7220 */ /* 0x001fe20000410000 */
[----:B--2---:R-:W-:Y:S01]  /*1250*/  FMUL.FTZ R13, R14, R25 ;  /* 0x000000190e0d7220 */ /* 0x004fe20000410000 */
[----:B------:R-:W-:Y:S06]  /*1260*/  BRA `(.L_x_5190) ;  /* 0x0000000000207947 */ /* 0x000fec0003800000 */
.L_x_5191:
        /* <DEDUP_REMOVED lines=8> */
.L_x_5190:
[----:B------:R-:W-:Y:S05]  /*12f0*/  BSYNC.RECONVERGENT B0 ;  /* 0x0000000000007941 */ /* 0x000fea0003800200 */
.L_x_5189:
        /* <DEDUP_REMOVED lines=21> */
.L_x_5196:
[----:B------:R-:W0:Y:S08]  /*1450*/  MUFU.RCP R15, R17 ;  /* 0x00000011000f7308 */ /* 0x000e300000001000 */
[----:B------:R-:W2:Y:S01]  /*1460*/  MUFU.RCP R16, R16 ;  /* 0x0000001000107308 */ /* 0x000ea20000001000 */
[----:B0-----:R-:W-:Y:S01]  /*1470*/  FMUL.FTZ R14, R15, R28 ;  /* 0x0000001c0f0e7220 */ /* 0x001fe20000410000 */
[----:B--2---:R-:W-:Y:S01]  /*1480*/  FMUL.FTZ R15, R16, R29 ;  /* 0x0000001d100f7220 */ /* 0x004fe20000410000 */
[----:B------:R-:W-:Y:S06]  /*1490*/  BRA `(.L_x_5194) ;  /* 0x0000000000207947 */ /* 0x000fec0003800000 */
.L_x_5195:
        /* <DEDUP_REMOVED lines=8> */
.L_x_5194:
[----:B------:R-:W-:Y:S05]  /*1520*/  BSYNC.RECONVERGENT B0 ;  /* 0x0000000000007941 */ /* 0x000fea0003800200 */
.L_x_5193:
        /* <DEDUP_REMOVED lines=21> */
.L_x_5200:
[----:B------:R-:W0:Y:S08]  /*1680*/  MUFU.RCP R17, R19 ;  /* 0x0000001300117308 */ /* 0x000e300000001000 */
[----:B------:R-:W2:Y:S01]  /*1690*/  MUFU.RCP R18, R18 ;  /* 0x0000001200127308 */ /* 0x000ea20000001000 */
[----:B0-----:R-:W-:Y:S01]  /*16a0*/  FMUL.FTZ R16, R17, R32 ;  /* 0x0000002011107220 */ /* 0x001fe20000410000 */
[----:B--2---:R-:W-:Y:S01]  /*16b0*/  FMUL.FTZ R17, R18, R33 ;  /* 0x0000002112117220 */ /* 0x004fe20000410000 */
[----:B------:R-:W-:Y:S06]  /*16c0*/  BRA `(.L_x_5198) ;  /* 0x0000000000207947 */ /* 0x000fec0003800000 */
.L_x_5199:
        /* <DEDUP_REMOVED lines=8> */
.L_x_5198:
[----:B------:R-:W-:Y:S05]  /*1750*/  BSYNC.RECONVERGENT B0 ;  /* 0x0000000000007941 */ /* 0x000fea0003800200 */
.L_x_5197:
        /* <DEDUP_REMOVED lines=16> */
.L_x_5203:
[----:B------:R-:W-:-:S13]  /*1860*/  ISETP.GE.U32.AND P0, PT, R3, R0, PT ;  /* 0x000000000300720c */ /* 0x000fda0003f06070 */
[----:B------:R-:W-:Y:S05]  /*1870*/  @P0 BRA `(.L_x_5205) ;  /* 0x0000000000300947 */ /* 0x000fea0003800000 */
[----:B0-----:R-:W0:Y:S01]  /*1880*/  LDC.64 R4, c[0x0][0x388] ;  /* 0x0000e200ff047b82 */ /* 0x001e220000000a00 */
[----:B------:R-:W-:Y:S02]  /*1890*/  LEA R19, R2, R3, 0xa ;  /* 0x0000000302137211 */ /* 0x000fe400078e50ff */
[----:B------:R-:W-:-:S03]  /*18a0*/  IADD3 R3, PT, PT, R3, 0x80, RZ ;  /* 0x0000008003037810 */ /* 0x000fc60007ffe0ff */
[----:B0-----:R-:W-:-:S05]  /*18b0*/  IMAD.WIDE.U32 R4, R19, 0x8, R4 ;  /* 0x0000000813047825 */ /* 0x001fca00078e0004 */
[----:B------:R2:W-:Y:S02]  /*18c0*/  STG.E.64 desc[UR4][R4.64], R6 ;  /* 0x0000000604007986 */ /* 0x0005e4000c101b04 */
.L_x_5204:
[----:B------:R-:W-:-:S13]  /*18d0*/  ISETP.GE.U32.AND P0, PT, R3, R0, PT ;  /* 0x000000000300720c */ /* 0x000fda0003f06070 */
[----:B------:R-:W-:Y:S05]  /*18e0*/  @P0 BRA `(.L_x_5206) ;  /* 0x0000000000300947 */ /* 0x000fea0003800000 */
[----:B--2---:R-:W2:Y:S01]  /*18f0*/  LDC.64 R4, c[0x0][0x388] ;  /* 0x0000e200ff047b82 */ /* 0x004ea20000000a00 */
[----:B------:R-:W-:Y:S02]  /*1900*/  LEA R7, R2, R3, 0xa ;  /* 0x0000000302077211 */ /* 0x000fe400078e50ff */
[----:B------:R-:W-:-:S03]  /*1910*/  IADD3 R3, PT, PT, R3, 0x80, RZ ;  /* 0x0000008003037810 */ /* 0x000fc60007ffe0ff */
[----:B--2---:R-:W-:-:S05]  /*1920*/  IMAD.WIDE.U32 R4, R7, 0x8, R4 ;  /* 0x0000000807047825 */ /* 0x004fca00078e0004 */
[----:B------:R2:W-:Y:S02]  /*1930*/  STG.E.64 desc[UR4][R4.64], R8 ;  /* 0x0000000804007986 */ /* 0x0005e4000c101b04 */
.L_x_5205:
[----:B------:R-:W-:-:S13]  /*1940*/  ISETP.GE.U32.AND P0, PT, R3, R0, PT ;  /* 0x000000000300720c */ /* 0x000fda0003f06070 */
[----:B------:R-:W-:Y:S05]  /*1950*/  @P0 BRA `(.L_x_5207) ;  /* 0x0000000000340947 */ /* 0x000fea0003800000 */
[----:B0-2---:R-:W0:Y:S01]  /*1960*/  LDC.64 R4, c[0x0][0x388] ;  /* 0x0000e200ff047b82 */ /* 0x005e220000000a00 */
[----:B------:R-:W-:Y:S02]  /*1970*/  LEA R7, R2, R3, 0xa ;  /* 0x0000000302077211 */ /* 0x000fe400078e50ff */
[----:B------:R-:W-:-:S03]  /*1980*/  IADD3 R3, PT, PT, R3, 0x80, RZ ;  /* 0x0000008003037810 */ /* 0x000fc60007ffe0ff */
[----:B0-----:R-:W-:-:S05]  /*1990*/  IMAD.WIDE.U32 R4, R7, 0x8, R4 ;  /* 0x0000000807047825 */ /* 0x001fca00078e0004 */
[----:B------:R3:W-:Y:S02]  /*19a0*/  STG.E.64 desc[UR4][R4.64], R10 ;  /* 0x0000000a04007986 */ /* 0x0007e4000c101b04 */
.L_x_5206:
        /* <DEDUP_REMOVED lines=8> */
.L_x_5207:
[----:B------:R-:W-:Y:S05]  /*1a30*/  BSYNC.RELIABLE B1 ;  /* 0x0000000000017941 */ /* 0x000fea0003800100 */
.L_x_5202:
[----:B------:R-:W-:-:S13]  /*1a40*/  ISETP.GE.U32.AND P0, PT, R3, R0, PT ;  /* 0x000000000300720c */ /* 0x000fda0003f06070 */
[----:B0-23--:R-:W0:Y:S01]  /*1a50*/  @!P0 LDC.64 R4, c[0x0][0x388] ;  /* 0x0000e200ff048b82 */ /* 0x00de220000000a00 */
[----:B------:R-:W-:Y:S02]  /*1a60*/  @!P0 LEA R7, R2, R3, 0xa ;  /* 0x0000000302078211 */ /* 0x000fe400078e50ff */
[----:B------:R-:W-:-:S03]  /*1a70*/  @!P0 IADD3 R3, PT, PT, R3, 0x80, RZ ;  /* 0x0000008003038810 */ /* 0x000fc60007ffe0ff */
[----:B0-----:R-:W-:-:S05]  /*1a80*/  @!P0 IMAD.WIDE.U32 R4, R7, 0x8, R4 ;  /* 0x0000000807048825 */ /* 0x001fca00078e0004 */
[----:B------:R4:W-:Y:S02]  /*1a90*/  @!P0 STG.E.64 desc[UR4][R4.64], R14 ;  /* 0x0000000e04008986 */ /* 0x0009e4000c101b04 */
.L_x_5208:
[----:B------:R-:W-:Y:S05]  /*1aa0*/  BSYNC.RECONVERGENT B0 ;  /* 0x0000000000007941 */ /* 0x000fea0003800200 */
.L_x_5201:
        /* <DEDUP_REMOVED lines=8> */
.L_x_5169:
        /* <DEDUP_REMOVED lines=34> */
.L_x_5210:
        /* <DEDUP_REMOVED lines=8> */
.L_x_5211:
[----:B------:R-:W-:Y:S05]  /*1dd0*/  BSYNC.RECONVERGENT B0 ;  /* 0x0000000000007941 */ /* 0x000fea0003800200 */
.L_x_5209:
        /* <DEDUP_REMOVED lines=17> */
.L_x_5214:
[----:B------:R-:W0:Y:S08]  /*1ef0*/  MUFU.RCP R3, R3 ;  /* 0x0000000300037308 */ /* 0x000e300000001000 */
[----:B------:R-:W1:Y:S01]  /*1f00*/  MUFU.RCP R8, R8 ;  /* 0x0000000800087308 */ /* 0x000e620000001000 */
[----:B0-----:R-:W-:Y:S01]  /*1f10*/  FMUL.FTZ R34, R38, R3 ;  /* 0x0000000326227220 */ /* 0x001fe20000410000 */
[----:B-1----:R-:W-:Y:S01]  /*1f20*/  FMUL.FTZ R35, R39, R8 ;  /* 0x0000000827237220 */ /* 0x002fe20000410000 */
[----:B------:R-:W-:Y:S06]  /*1f30*/  BRA `(.L_x_5215) ;  /* 0x0000000000207947 */ /* 0x000fec0003800000 */
.L_x_5213:
        /* <DEDUP_REMOVED lines=8> */
.L_x_5215:
[----:B------:R-:W-:Y:S05]  /*1fc0*/  BSYNC.RECONVERGENT B0 ;  /* 0x0000000000007941 */ /* 0x000fea0003800200 */
.L_x_5212:
        /* <DEDUP_REMOVED lines=17> */
.L_x_5218:
[----:B------:R-:W0:Y:S08]  /*20e0*/  MUFU.RCP R3, R3 ;  /* 0x0000000300037308 */ /* 0x000e300000001000 */
[----:B------:R-:W1:Y:S01]  /*20f0*/  MUFU.RCP R8, R8 ;  /* 0x0000000800087308 */ /* 0x000e620000001000 */
[----:B0-----:R-:W-:Y:S01]  /*2100*/  FMUL.FTZ R12, R12, R3 ;  /* 0x000000030c0c7220 */ /* 0x001fe20000410000 */
[----:B-1----:R-:W-:Y:S01]  /*2110*/  FMUL.FTZ R13, R13, R8 ;  /* 0x000000080d0d7220 */ /* 0x002fe20000410000 */
[----:B------:R-:W-:Y:S06]  /*2120*/  BRA `(.L_x_5219) ;  /* 0x0000000000207947 */ /* 0x000fec0003800000 */
.L_x_5217:
        /* <DEDUP_REMOVED lines=8> */
.L_x_5219:
[----:B------:R-:W-:Y:S05]  /*21b0*/  BSYNC.RECONVERGENT B0 ;  /* 0x0000000000007941 */ /* 0x000fea0003800200 */
.L_x_5216:
        /* <DEDUP_REMOVED lines=17> */
.L_x_5222:
[----:B------:R-:W0:Y:S08]  /*22d0*/  MUFU.RCP R3, R3 ;  /* 0x0000000300037308 */ /* 0x000e300000001000 */
[----:B------:R-:W1:Y:S01]  /*22e0*/  MUFU.RCP R4, R4 ;  /* 0x0000000400047308 */ /* 0x000e620000001000 */
[----:B0-----:R-:W-:Y:S01]  /*22f0*/  FMUL.FTZ R14, R14, R3 ;  /* 0x000000030e0e7220 */ /* 0x001fe20000410000 */
[----:B-1----:R-:W-:Y:S01]  /*2300*/  FMUL.FTZ R15, R15, R4 ;  /* 0x000000040f0f7220 */ /* 0x002fe20000410000 */
[----:B------:R-:W-:Y:S06]  /*2310*/  BRA `(.L_x_5223) ;  /* 0x0000000000207947 */ /* 0x000fec0003800000 */
.L_x_5221:
        /* <DEDUP_REMOVED lines=8> */
.L_x_5223:
[----:B------:R-:W-:Y:S05]  /*23a0*/  BSYNC.RECONVERGENT B0 ;  /* 0x0000000000007941 */ /* 0x000fea0003800200 */
.L_x_5220:
        /* <DEDUP_REMOVED lines=17> */
.L_x_5226:
[----:B------:R-:W0:Y:S08]  /*24c0*/  MUFU.RCP R3, R3 ;  /* 0x0000000300037308 */ /* 0x000e300000001000 */
[----:B------:R-:W1:Y:S01]  /*24d0*/  MUFU.RCP R4, R4 ;  /* 0x0000000400047308 */ /* 0x000e620000001000 */
[----:B0-----:R-:W-:Y:S01]  /*24e0*/  FMUL.FTZ R16, R16, R3 ;  /* 0x0000000310107220 */ /* 0x001fe20000410000 */
[----:B-1----:R-:W-:Y:S01]  /*24f0*/  FMUL.FTZ R17, R17, R4 ;  /* 0x0000000411117220 */ /* 0x002fe20000410000 */
[----:B------:R-:W-:Y:S06]  /*2500*/  BRA `(.L_x_5227) ;  /* 0x0000000000207947 */ /* 0x000fec0003800000 */
.L_x_5225:
        /* <DEDUP_REMOVED lines=8> */
.L_x_5227:
[----:B------:R-:W-:Y:S05]  /*2590*/  BSYNC.RECONVERGENT B0 ;  /* 0x0000000000007941 */ /* 0x000fea0003800200 */
.L_x_5224:
        /* <DEDUP_REMOVED lines=17> */
.L_x_5230:
[----:B------:R-:W0:Y:S08]  /*26b0*/  MUFU.RCP R3, R3 ;  /* 0x0000000300037308 */ /* 0x000e300000001000 */
[----:B------:R-:W1:Y:S01]  /*26c0*/  MUFU.RCP R4, R4 ;  /* 0x0000000400047308 */ /* 0x000e620000001000 */
[----:B0-----:R-:W-:Y:S01]  /*26d0*/  FMUL.FTZ R18, R18, R3 ;  /* 0x0000000312127220 */ /* 0x001fe20000410000 */
[----:B-1----:R-:W-:Y:S01]  /*26e0*/  FMUL.FTZ R19, R19, R4 ;  /* 0x0000000413137220 */ /* 0x002fe20000410000 */
[----:B------:R-:W-:Y:S06]  /*26f0*/  BRA `(.L_x_5231) ;  /* 0x0000000000207947 */ /* 0x000fec0003800000 */
.L_x_5229:
        /* <DEDUP_REMOVED lines=8> */
.L_x_5231:
[----:B------:R-:W-:Y:S05]  /*2780*/  BSYNC.RECONVERGENT B0 ;  /* 0x0000000000007941 */ /* 0x000fea0003800200 */
.L_x_5228:
        /* <DEDUP_REMOVED lines=17> */
.L_x_5234:
[----:B------:R-:W0:Y:S08]  /*28a0*/  MUFU.RCP R3, R3 ;  /* 0x0000000300037308 */ /* 0x000e300000001000 */
[----:B------:R-:W1:Y:S01]  /*28b0*/  MUFU.RCP R4, R4 ;  /* 0x0000000400047308 */ /* 0x000e620000001000 */
[----:B0-----:R-:W-:Y:S01]  /*28c0*/  FMUL.FTZ R20, R20, R3 ;  /* 0x0000000314147220 */ /* 0x001fe20000410000 */
[----:B-1----:R-:W-:Y:S01]  /*28d0*/  FMUL.FTZ R21, R21, R4 ;  /* 0x0000000415157220 */ /* 0x002fe20000410000 */
[----:B------:R-:W-:Y:S06]  /*28e0*/  BRA `(.L_x_5235) ;  /* 0x0000000000207947 */ /* 0x000fec0003800000 */
.L_x_5233:
        /* <DEDUP_REMOVED lines=8> */
.L_x_5235:
[----:B------:R-:W-:Y:S05]  /*2970*/  BSYNC.RECONVERGENT B0 ;  /* 0x0000000000007941 */ /* 0x000fea0003800200 */
.L_x_5232:
        /* <DEDUP_REMOVED lines=17> */
.L_x_5238:
[----:B------:R-:W0:Y:S08]  /*2a90*/  MUFU.RCP R3, R3 ;  /* 0x0000000300037308 */ /* 0x000e300000001000 */
[----:B------:R-:W1:Y:S01]  /*2aa0*/  MUFU.RCP R4, R4 ;  /* 0x0000000400047308 */ /* 0x000e620000001000 */
[----:B0-----:R-:W-:Y:S01]  /*2ab0*/  FMUL.FTZ R22, R22, R3 ;  /* 0x0000000316167220 */ /* 0x001fe20000410000 */
[----:B-1----:R-:W-:Y:S01]  /*2ac0*/  FMUL.FTZ R23, R23, R4 ;  /* 0x0000000417177220 */ /* 0x002fe20000410000 */
[----:B------:R-:W-:Y:S06]  /*2ad0*/  BRA `(.L_x_5239) ;  /* 0x0000000000207947 */ /* 0x000fec0003800000 */
.L_x_5237:
        /* <DEDUP_REMOVED lines=8> */
.L_x_5239:
[----:B------:R-:W-:Y:S05]  /*2b60*/  BSYNC.RECONVERGENT B0 ;  /* 0x0000000000007941 */ /* 0x000fea0003800200 */
.L_x_5236:
[----:B------:R-:W0:Y:S02]  /*2b70*/  LDC.64 R4, c[0x0][0x388] ;  /* 0x0000e200ff047b82 */ /* 0x000e240000000a00 */
[----:B0-----:R-:W-:-:S04]  /*2b80*/  IMAD.WIDE.U32 R2, R2, 0x8, R4 ;  /* 0x0000000802027825 */ /* 0x001fc800078e0004 */
[----:B------:R-:W-:-:S05]  /*2b90*/  IMAD.WIDE.U32 R2, R0, 0x40, R2 ;  /* 0x0000004000027825 */ /* 0x000fca00078e0002 */
[----:B------:R-:W-:Y:S04]  /*2ba0*/  STG.E.ENL2.256 desc[UR4][R2.64], R32, R12 ;  /* 0xf8000020020c797f */ /* 0x000fe8000f121804 */
[----:B------:R-:W-:Y:S01]  /*2bb0*/  STG.E.ENL2.256 desc[UR4][R2.64+0x20], R16, R20 ;  /* 0xf80001100214797f */ /* 0x000fe2000f121804 */
[----:B------:R-:W-:Y:S05]  /*2bc0*/  EXIT ;  /* 0x000000000000794d */ /* 0x000fea0003800000 */
.L_x_5240:
        /* <DEDUP_REMOVED lines=11> */
.L_x_19457:


//--------------------- .text._ZN2at6native18elementwise_kernelILi128ELi4EZNS0_15gpu_kernel_implINS0_13BUnaryFunctorIN3c107complexIfEES6_S6_NS0_15binary_internal10DivFunctorIS6_EEEEEEvRNS_18TensorIteratorBaseERKT_EUliE_EEviT1_ --------------------------
	.section	.text._ZN2at6native18elementwise_kernelILi128ELi4EZNS0_15gpu_kernel_implINS0_13BUnaryFunctorIN3c107complexIfEES6_S6_NS0_15binary_internal10DivFunctorIS6_EEEEEEvRNS_18TensorIteratorBaseERKT_EUliE_EEviT1_,"ax",@progbits
	.align	128
        .global         _ZN2at6native18elementwise_kernelILi128ELi4EZNS0_15gpu_kernel_implINS0_13BUnaryFunctorIN3c107complexIfEES6_S6_NS0_15binary_internal10DivFunctorIS6_EEEEEEvRNS_18TensorIteratorBaseERKT_EUliE_EEviT1_
        .type           _ZN2at6native18elementwise_kernelILi128ELi4EZNS0_15gpu_kernel_implINS0_13BUnaryFunctorIN3c107complexIfEES6_S6_NS0_15binary_internal10DivFunctorIS6_EEEEEEvRNS_18TensorIteratorBaseERKT_EUliE_EEviT1_,@function
        .size           _ZN2at6native18elementwise_kernelILi128ELi4EZNS0_15gpu_kernel_implINS0_13BUnaryFunctorIN3c107complexIfEES6_S6_NS0_15binary_internal10DivFunctorIS6_EEEEEEvRNS_18TensorIteratorBaseERKT_EUliE_EEviT1_,(.L_x_19458 - _ZN2at6native18elementwise_kernelILi128ELi4EZNS0_15gpu_kernel_implINS0_13BUnaryFunctorIN3c107complexIfEES6_S6_NS0_15binary_internal10DivFunctorIS6_EEEEEEvRNS_18TensorIteratorBaseERKT_EUliE_EEviT1_)
        .other          _ZN2at6native18elementwise_kernelILi128ELi4EZNS0_15gpu_kernel_implINS0_13BUnaryFunctorIN3c107complexIfEES6_S6_NS0_15binary_internal10DivFunctorIS6_EEEEEEvRNS_18TensorIteratorBaseERKT_EUliE_EEviT1_,@"STO_CUDA_ENTRY STV_DEFAULT"
_ZN2at6native18elementwise_kernelILi128ELi4EZNS0_15gpu_kernel_implINS0_13BUnaryFunctorIN3c107complexIfEES6_S6_NS0_15binary_internal10DivFunctorIS6_EEEEEEvRNS_18TensorIteratorBaseERKT_EUliE_EEviT1_:
.text._ZN2at6native18elementwise_kernelILi128ELi4EZNS0_15gpu_kernel_implINS0_13BUnaryFunctorIN3c107complexIfEES6_S6_NS0_15binary_internal10DivFunctorIS6_EEEEEEvRNS_18TensorIteratorBaseERKT_EUliE_EEviT1_:
[----:B------:R-:W0:Y:S01]  /*0000*/  LDC R1, c[0x0][0x37c] ;  /* 0x0000df00ff017b82 */ /* 0x000e220000000800 */
[----:B------:R-:W1:Y:S07]  /*0010*/  S2R R17, SR_TID.X ;  /* 0x0000000000117919 */ /* 0x000e6e0000002100 */
[----:B------:R-:W2:Y:S01]  /*0020*/  S2UR UR4, SR_CTAID.X ;  /* 0x00000000000479c3 */ /* 0x000ea20000002500 */
[----:B------:R-:W3:Y:S01]  /*0030*/  LDCU.64 UR6, c[0x0][0x598] ;  /* 0x0000b300ff0677ac */ /* 0x000ee20008000a00 */
[----:B------:R-:W-:Y:S01]  /*0040*/  BSSY.RECONVERGENT B7, `(.L_x_5241) ;  /* 0x0000331000077945 */ /* 0x000fe20003800200 */
[----:B------:R-:W4:Y:S01]  /*0050*/  LDCU UR40, c[0x0][0x388] ;  /* 0x00007100ff2877ac */ /* 0x000f220008000800 */
[----:B------:R-:W5:Y:S01]  /*0060*/  LDCU UR5, c[0x0][0x380] ;  /* 0x00007000ff0577ac */ /* 0x000f620008000800 */
[----:B------:R-:W0:Y:S01]  /*0070*/  LDCU.64 UR36, c[0x0][0x358] ;  /* 0x00006b00ff2477ac */ /* 0x000e220008000a00 */
[----:B------:R-:W0:Y:S01]  /*0080*/  LDCU.U8 UR39, c[0x0][0x5a0] ;  /* 0x0000b400ff2777ac */ /* 0x000e220008000000 */
[----:B---3--:R-:W-:Y:S01]  /*0090*/  FSETP.NEU.FTZ.AND P0, PT, RZ, |UR6|, PT ;  /* 0x40000006ff007c0b */ /* 0x008fe2000bf1d000 */
[----:B------:R-:W-:Y:S01]  /*00a0*/  FADD.FTZ R22, -RZ, |UR6| ;  /* 0x40000006ff167e21 */ /* 0x000fe20008010100 */
[----:B------:R-:W-:Y:S01]  /*00b0*/  FSETP.NEU.FTZ.AND P1, PT, RZ, |UR7|, PT ;  /* 0x40000007ff007c0b */ /* 0x000fe2000bf3d000 */
[----:B------:R-:W3:Y:S01]  /*00c0*/  LDCU.U8 UR42, c[0x0][0x5a1] ;  /* 0x0000b420ff2a77ac */ /* 0x000ee20008000000 */
[----:B------:R-:W-:-:S02]  /*00d0*/  FADD.FTZ R19, -RZ, |UR7| ;  /* 0x40000007ff137e21 */ /* 0x000fc40008010100 */
[----:B------:R-:W-:Y:S01]  /*00e0*/  PLOP3.LUT P1, PT, P0, P1, PT, 0x2, 0x20 ;  /* 0x000000000020781c */ /* 0x000fe20000722072 */
[----:B--2---:R-:W-:Y:S02]  /*00f0*/  USHF.L.U32 UR4, UR4, 0x9, URZ ;  /* 0x0000000904047899 */ /* 0x004fe400080006ff */
[----:B----4-:R-:W-:Y:S01]  /*0100*/  UIADD3 UR41, UPT, UPT, UR40, -0x1, URZ ;  /* 0xffffffff28297890 */ /* 0x010fe2000fffe0ff */
[----:B------:R-:W-:-:S03]  /*0110*/  P2R R18, PR, RZ, 0x2 ;  /* 0x00000002ff127803 */ /* 0x000fc60000000000 */
[----:B-1----:R-:W-:Y:S01]  /*0120*/  LOP3.LUT R17, R17, UR4, RZ, 0xfc, !PT ;  /* 0x0000000411117c12 */ /* 0x002fe2000f8efcff */
[----:B------:R-:W-:-:S03]  /*0130*/  UISETP.LT.U32.AND UP0, UPT, UR41, 0x18, UPT ;  /* 0x000000182900788c */ /* 0x000fc6000bf01070 */
[----:B-----5:R-:W-:Y:S01]  /*0140*/  ISETP.GE.AND P0, PT, R17, UR5, PT ;  /* 0x0000000511007c0c */ /* 0x020fe2000bf06270 */
[----:B------:R-:W-:-:S04]  /*0150*/  USEL UR38, UR41, 0x18, UP0 ;  /* 0x0000001829267887 */ /* 0x000fc80008000000 */
[----:B------:R-:W-:-:S08]  /*0160*/  UIADD3 UR38, UPT, UPT, UR38, 0x1, URZ ;  /* 0x0000000126267890 */ /* 0x000fd0000fffe0ff */
[----:B0--3--:R-:W-:Y:S05]  /*0170*/  @P0 BRA `(.L_x_5242) ;  /* 0x0000003000740947 */ /* 0x009fea0003800000 */
        /* <DEDUP_REMOVED lines=302> */
.L_x_5243:
[----:B------:R-:W0:Y:S01]  /*1460*/  LDCU.64 UR6, c[0x0][0x588] ;  /* 0x0000b100ff0677ac */ /* 0x000e220008000a00 */
[----:B------:R-:W-:Y:S01]  /*1470*/  BSSY.RECONVERGENT B6, `(.L_x_5244) ;  /* 0x00000f1000067945 */ /* 0x000fe20003800200 */
        /* <DEDUP_REMOVED lines=15> */
[----:B--2---:R-:W0:Y:S01]  /*1570*/  I2F.S16 R2, R2 ;  /* 0x0000000200027306 */ /* 0x004e220000101400 */
[----:B------:R-:W-:Y:S05]  /*1580*/  BRA `(.L_x_5250) ;  /* 0x0000000c007c7947 */ /* 0x000fea0003800000 */
.L_x_5248:
[----:B------:R-:W2:Y:S01]  /*1590*/  LDG.E.U8 R2, desc[UR36][R4.64] ;  /* 0x0000002404027981 */ /* 0x000ea2000c1e1100 */
[----:B------:R-:W-:Y:S01]  /*15a0*/  IMAD.MOV.U32 R3, RZ, RZ, RZ ;  /* 0x000000ffff037224 */ /* 0x000fe200078e00ff */
[----:B--2---:R-:W-:Y:S01]  /*15b0*/  I2FP.F32.U32 R2, R2 ;  /* 0x0000000200027245 */ /* 0x004fe20000201000 */
[----:B------:R-:W-:Y:S06]  /*15c0*/  BRA `(.L_x_5250) ;  /* 0x0000000c006c7947 */ /* 0x000fec0003800000 */
.L_x_5247:
        /* <DEDUP_REMOVED lines=10> */
.L_x_5252:
[----:B------:R-:W2:Y:S01]  /*1670*/  LDG.E R2, desc[UR36][R4.64] ;  /* 0x0000002404027981 */ /* 0x000ea2000c1e1900 */
[----:B------:R-:W-:Y:S01]  /*1680*/  HFMA2 R3, -RZ, RZ, 0, 0 ;  /* 0x00000000ff037431 */ /* 0x000fe200000001ff */
[----:B--2---:R-:W-:Y:S01]  /*1690*/  I2FP.F32.S32 R2, R2 ;  /* 0x0000000200027245 */ /* 0x004fe20000201400 */
[----:B------:R-:W-:Y:S06]  /*16a0*/  BRA `(.L_x_5250) ;  /* 0x0000000c00347947 */ /* 0x000fec0003800000 */
.L_x_5251:
[----:B------:R-:W2:Y:S01]  /*16b0*/  LDG.E.U16 R2, desc[UR36][R4.64] ;  /* 0x0000002404027981 */ /* 0x000ea2000c1e1500 */
[----:B------:R-:W-:Y:S01]  /*16c0*/  IMAD.MOV.U32 R3, RZ, RZ, RZ ;  /* 0x000000ffff037224 */ /* 0x000fe200078e00ff */
[----:B--2---:R-:W0:Y:S01]  /*16d0*/  I2F.S16 R2, R2 ;  /* 0x0000000200027306 */ /* 0x004e220000101400 */
[----:B------:R-:W-:Y:S05]  /*16e0*/  BRA `(.L_x_5250) ;  /* 0x0000000c00247947 */ /* 0x000fea0003800000 */
.L_x_5246:
        /* <DEDUP_REMOVED lines=9> */
.L_x_5254:
[----:B------:R-:W2:Y:S01]  /*1780*/  LDG.E.U16 R2, desc[UR36][R4.64] ;  /* 0x0000002404027981 */ /* 0x000ea2000c1e1500 */
[----:B------:R-:W-:Y:S01]  /*1790*/  MOV R3, RZ ;  /* 0x000000ff00037202 */ /* 0x000fe20000000f00 */
[----:B--2---:R-:W-:Y:S01]  /*17a0*/  HADD2.F32 R2, -RZ, R2.H0_H0 ;  /* 0x20000002ff027230 */ /* 0x004fe20000004100 */
[----:B------:R-:W-:Y:S06]  /*17b0*/  BRA `(.L_x_5250) ;  /* 0x0000000800f07947 */ /* 0x000fec0003800000 */
.L_x_5253:
        /* <DEDUP_REMOVED lines=8> */
.L_x_5256:
[----:B------:R-:W2:Y:S02]  /*1840*/  LDG.E R3, desc[UR36][R4.64] ;  /* 0x0000002404037981 */ /* 0x000ea4000c1e1900 */
[--C-:B--2---:R-:W-:Y:S02]  /*1850*/  HADD2.F32 R2, -RZ, R3.reuse.H0_H0 ;  /* 0x20000003ff027230 */ /* 0x104fe40000004100 */
[----:B------:R-:W-:Y:S01]  /*1860*/  HADD2.F32 R3, -RZ, R3.H1_H1 ;  /* 0x30000003ff037230 */ /* 0x000fe20000004100 */
[----:B------:R-:W-:Y:S06]  /*1870*/  BRA `(.L_x_5250) ;  /* 0x0000000800c07947 */ /* 0x000fec0003800000 */
.L_x_5255:
        /* <DEDUP_REMOVED lines=8> */
.L_x_5245:
        /* <DEDUP_REMOVED lines=13> */
.L_x_5259:
        /* <DEDUP_REMOVED lines=10> */
.L_x_5258:
        /* <DEDUP_REMOVED lines=26> */
.L_x_5261:
[----:B------:R-:W2:Y:S02]  /*1c10*/  LDG.E.U8 R3, desc[UR36][R4.64] ;  /* 0x0000002404037981 */ /* 0x000ea4000c1e1100 */
        /* <DEDUP_REMOVED lines=12> */
.L_x_5260:
[----:B------:R-:W2:Y:S01]  /*1ce0*/  LDG.E.U16 R2, desc[UR36][R4.64] ;  /* 0x0000002404027981 */ /* 0x000ea2000c1e1500 */
[----:B------:R-:W-:Y:S01]  /*1cf0*/  IMAD.MOV.U32 R3, RZ, RZ, RZ ;  /* 0x000000ffff037224 */ /* 0x000fe200078e00ff */
[----:B--2---:R-:W-:Y:S01]  /*1d00*/  SHF.L.U32 R2, R2, 0x10, RZ ;  /* 0x0000001002027819 */ /* 0x004fe200000006ff */
[----:B------:R-:W-:Y:S06]  /*1d10*/  BRA `(.L_x_5250) ;  /* 0x0000000400987947 */ /* 0x000fec0003800000 */
.L_x_5257:
        /* <DEDUP_REMOVED lines=12> */
.L_x_5264:
        /* <DEDUP_REMOVED lines=20> */
.L_x_5266:
[----:B------:R-:W-:Y:S05]  /*1f20*/  BSYNC.RECONVERGENT B0 ;  /* 0x0000000000007941 */ /* 0x000fea0003800200 */
.L_x_5265:
[----:B------:R-:W-:Y:S01]  /*1f30*/  IMAD.SHL.U32 R0, R0, 0x100000, RZ ;  /* 0x0010000000007824 */ /* 0x000fe200078e00ff */
[----:B------:R-:W-:-:S04]  /*1f40*/  LEA R2, R2, 0x3b800000, 0x17 ;  /* 0x3b80000002027811 */ /* 0x000fc800078eb8ff */
[----:B------:R-:W-:Y:S01]  /*1f50*/  LOP3.LUT R2, R2, R0, R9, 0xfe, !PT ;  /* 0x0000000002027212 */ /* 0x000fe200078efe09 */
[----:B------:R-:W-:Y:S06]  /*1f60*/  BRA `(.L_x_5250) ;  /* 0x0000000400047947 */ /* 0x000fec0003800000 */
.L_x_5263:
        /* <DEDUP_REMOVED lines=20> */
.L_x_5268:
[----:B------:R-:W-:Y:S05]  /*20b0*/  BSYNC.RECONVERGENT B0 ;  /* 0x0000000000007941 */ /* 0x000fea0003800200 */
.L_x_5267:
[----:B------:R-:W-:Y:S02]  /*20c0*/  SHF.L.U32 R0, R0, 0x15, RZ ;  /* 0x0000001500007819 */ /* 0x000fe400000006ff */
[----:B------:R-:W-:-:S04]  /*20d0*/  LEA R2, R2, 0x37800000, 0x17 ;  /* 0x3780000002027811 */ /* 0x000fc800078eb8ff */
[----:B------:R-:W-:Y:S01]  /*20e0*/  LOP3.LUT R2, R2, R0, R9, 0xfe, !PT ;  /* 0x0000000002027212 */ /* 0x000fe200078efe09 */
[----:B------:R-:W-:Y:S06]  /*20f0*/  BRA `(.L_x_5250) ;  /* 0x0000000000a07947 */ /* 0x000fec0003800000 */
.L_x_5262:
[----:B------:R-:W-:-:S09]  /*2100*/  UISETP.NE.AND UP0, UPT, UR4, 0x1c, UPT ;  /* 0x0000001c0400788c */ /* 0x000fd2000bf05270 */
[----:B------:R-:W-:Y:S05]  /*2110*/  BRA.U !UP0, `(.L_x_5269) ;  /* 0x00000001088c7547 */ /* 0x000fea000b800000 */
[----:B------:R-:W-:-:S09]  /*2120*/  UISETP.NE.AND UP0, UPT, UR4, 0x1d, UPT ;  /* 0x0000001d0400788c */ /* 0x000fd2000bf05270 */
[----:B------:R-:W-:Y:S05]  /*2130*/  BRA.U !UP0, `(.L_x_5270) ;  /* 0x0000000108747547 */ /* 0x000fea000b800000 */
[----:B------:R-:W-:-:S09]  /*2140*/  UISETP.NE.AND UP0, UPT, UR4, 0x2c, UPT ;  /* 0x0000002c0400788c */ /* 0x000fd2000bf05270 */
[----:B------:R-:W-:Y:S05]  /*2150*/  BRA.U !UP0, `(.L_x_5271) ;  /* 0x0000000108487547 */ /* 0x000fea000b800000 */
.L_x_5249:
        /* <DEDUP_REMOVED lines=16> */
.L_x_5272:
[----:B------:R-:W-:Y:S01]  /*2260*/  CS2R R2, SRZ ;  /* 0x0000000000027805 */ /* 0x000fe2000001ff00 */
[----:B------:R-:W-:Y:S06]  /*2270*/  BRA `(.L_x_5250) ;  /* 0x0000000000407947 */ /* 0x000fec0003800000 */
.L_x_5271:
        /* <DEDUP_REMOVED lines=9> */
.L_x_5270:
[----:B------:R-:W2:Y:S01]  /*2310*/  LDG.E.64 R4, desc[UR36][R4.64] ;  /* 0x0000002404047981 */ /* 0x000ea2000c1e1b00 */
[----:B------:R-:W-:Y:S01]  /*2320*/  IMAD.MOV.U32 R3, RZ, RZ, RZ ;  /* 0x000000ffff037224 */ /* 0x000fe200078e00ff */
[----:B--2---:R0:W1:Y:S01]  /*2330*/  I2F.U64 R2, R4 ;  /* 0x0000000400027312 */ /* 0x0040620000301000 */
[----:B------:R-:W-:Y:S05]  /*2340*/  BRA `(.L_x_5250) ;  /* 0x00000000000c7947 */ /* 0x000fea0003800000 */
.L_x_5269:
[----:B------:R-:W2:Y:S01]  /*2350*/  LDG.E R2, desc[UR36][R4.64] ;  /* 0x0000002404027981 */ /* 0x000ea2000c1e1900 */
[----:B------:R-:W-:Y:S01]  /*2360*/  HFMA2 R3, -RZ, RZ, 0, 0 ;  /* 0x00000000ff037431 */ /* 0x000fe200000001ff */
[----:B--2---:R-:W-:-:S07]  /*2370*/  I2FP.F32.U32 R2, R2 ;  /* 0x0000000200027245 */ /* 0x004fce0000201000 */
.L_x_5250:
[----:B------:R-:W-:Y:S05]  /*2380*/  BSYNC.RECONVERGENT B6 ;  /* 0x0000000000067941 */ /* 0x000fea0003800200 */
.L_x_5244:
[----:B------:R-:W2:Y:S02]  /*2390*/  LDC.64 R8, c[0x0][0x598] ;  /* 0x00016600ff087b82 */ /* 0x000ea40000000a00 */
[----:B--2---:R-:W-:-:S13]  /*23a0*/  FSETP.GE.FTZ.AND P0, PT, |R8|, |R9|, PT ;  /* 0x400000090800720b */ /* 0x004fda0003f16200 */
[----:B------:R-:W-:Y:S05]  /*23b0*/  @!P0 BRA `(.L_x_5273) ;  /* 0x00000000003c8947 */ /* 0x000fea0003800000 */
[----:B------:R-:W-:-:S13]  /*23c0*/  ISETP.NE.AND P1, PT, R18, RZ, PT ;  /* 0x000000ff1200720c */ /* 0x000fda0003f25270 */
[----:B0--34-:R-:W1:Y:S08]  /*23d0*/  @P1 MUFU.RCP R5, R22 ;  /* 0x0000001600051308 */ /* 0x019e700000001000 */
[----:B------:R-:W0:Y:S01]  /*23e0*/  @P1 MUFU.RCP R0, R19 ;  /* 0x0000001300001308 */ /* 0x000e220000001000 */
[----:B-1---5:R-:W-:Y:S01]  /*23f0*/  @P1 FMUL.FTZ R6, R5, R2 ;  /* 0x0000000205061220 */ /* 0x022fe20000410000 */
[----:B0-----:R-:W-:Y:S01]  /*2400*/  @P1 FMUL.FTZ R7, R0, R3 ;  /* 0x0000000300071220 */ /* 0x001fe20000410000 */
[----:B------:R-:W-:Y:S06]  /*2410*/  @P1 BRA `(.L_x_5274) ;  /* 0x0000000000441947 */ /* 0x000fec0003800000 */
        /* <DEDUP_REMOVED lines=9> */
.L_x_5273:
[----:B0--34-:R-:W0:Y:S02]  /*24b0*/  MUFU.RCP R5, R9 ;  /* 0x0000000900057308 */ /* 0x019e240000001000 */
[----:B0-----:R-:W-:-:S04]  /*24c0*/  FMUL.FTZ R0, R5, R8 ;  /* 0x0000000805007220 */ /* 0x001fc80000410000 */
[C---:B------:R-:W-:Y:S01]  /*24d0*/  FFMA.FTZ R4, R0.reuse, R8, R9 ;  /* 0x0000000800047223 */ /* 0x040fe20000010009 */
[C---:B-1---5:R-:W-:Y:S01]  /*24e0*/  FFMA.FTZ R5, R0.reuse, R2, R3 ;  /* 0x0000000200057223 */ /* 0x062fe20000010003 */
[----:B------:R-:W-:-:S04]  /*24f0*/  FFMA.FTZ R3, R0, R3, -R2 ;  /* 0x0000000300037223 */ /* 0x000fc80000010802 */
[----:B------:R-:W0:Y:S02]  /*2500*/  MUFU.RCP R4, R4 ;  /* 0x0000000400047308 */ /* 0x000e240000001000 */
[C---:B0-----:R-:W-:Y:S01]  /*2510*/  FMUL.FTZ R6, R4.reuse, R5 ;  /* 0x0000000504067220 */ /* 0x041fe20000410000 */
[----:B------:R-:W-:-:S07]  /*2520*/  FMUL.FTZ R7, R4, R3 ;  /* 0x0000000304077220 */ /* 0x000fce0000410000 */
.L_x_5274:
        /* <DEDUP_REMOVED lines=17> */
.L_x_5278:
[----:B------:R-:W0:Y:S02]  /*2640*/  F2I.S64.TRUNC R6, R6 ;  /* 0x0000000600067311 */ /* 0x000e24000020d900 */
[----:B0-----:R-:W-:-:S05]  /*2650*/  IMAD.MOV.U32 R5, RZ, RZ, R6 ;  /* 0x000000ffff057224 */ /* 0x001fca00078e0006 */
[----:B------:R0:W-:Y:S01]  /*2660*/  STG.E.U8 desc[UR36][R2.64], R5 ;  /* 0x0000000502007986 */ /* 0x0001e2000c101124 */
[----:B------:R-:W-:Y:S05]  /*2670*/  BRA `(.L_x_5280) ;  /* 0x0000000c00307947 */ /* 0x000fea0003800000 */
.L_x_5277:
        /* <DEDUP_REMOVED lines=9> */
.L_x_5282:
[----:B------:R-:W0:Y:S02]  /*2710*/  F2I.FTZ.TRUNC.NTZ R5, R6 ;  /* 0x0000000600057305 */ /* 0x000e24000021f100 */
[----:B0-----:R0:W-:Y:S01]  /*2720*/  STG.E desc[UR36][R2.64], R5 ;  /* 0x0000000502007986 */ /* 0x0011e2000c101924 */
[----:B------:R-:W-:Y:S05]  /*2730*/  BRA `(.L_x_5280) ;  /* 0x0000000c00007947 */ /* 0x000fea0003800000 */
.L_x_5281:
[----:B------:R-:W0:Y:S02]  /*2740*/  F2I.FTZ.TRUNC.NTZ R5, R6 ;  /* 0x0000000600057305 */ /* 0x000e24000021f100 */
[----:B0-----:R0:W-:Y:S01]  /*2750*/  STG.E.U16 desc[UR36][R2.64], R5 ;  /* 0x0000000502007986 */ /* 0x0011e2000c101524 */
[----:B------:R-:W-:Y:S05]  /*2760*/  BRA `(.L_x_5280) ;  /* 0x0000000800f47947 */ /* 0x000fea0003800000 */
.L_x_5276:
        /* <DEDUP_REMOVED lines=8> */
.L_x_5284:
[----:B------:R-:W-:-:S05]  /*27f0*/  F2FP.F16.F32.PACK_AB R6, RZ, R6 ;  /* 0x00000006ff06723e */ /* 0x000fca00000000ff */
[----:B------:R0:W-:Y:S01]  /*2800*/  STG.E.U16 desc[UR36][R2.64], R6 ;  /* 0x0000000602007986 */ /* 0x0001e2000c101524 */
[----:B------:R-:W-:Y:S05]  /*2810*/  BRA `(.L_x_5280) ;  /* 0x0000000800c87947 */ /* 0x000fea0003800000 */
.L_x_5283:
        /* <DEDUP_REMOVED lines=8> */
.L_x_5286:
[----:B------:R-:W-:-:S05]  /*28a0*/  F2FP.F16.F32.PACK_AB R7, R7, R6 ;  /* 0x000000060707723e */ /* 0x000fca00000000ff */
[----:B------:R0:W-:Y:S01]  /*28b0*/  STG.E desc[UR36][R2.64], R7 ;  /* 0x0000000702007986 */ /* 0x0001e2000c101924 */
[----:B------:R-:W-:Y:S05]  /*28c0*/  BRA `(.L_x_5280) ;  /* 0x00000008009c7947 */ /* 0x000fea0003800000 */
.L_x_5285:
[----:B------:R-:W-:-:S06]  /*28d0*/  FMUL.FTZ R4, R6, 1 ;  /* 0x3f80000006047820 */ /* 0x000fcc0000410000 */
[----:B------:R-:W0:Y:S02]  /*28e0*/  F2F.F64.F32 R4, R4 ;  /* 0x0000000400047310 */ /* 0x000e240000201800 */
[----:B0-----:R0:W-:Y:S01]  /*28f0*/  STG.E.64 desc[UR36][R2.64], R4 ;  /* 0x0000000402007986 */ /* 0x0011e2000c101b24 */
[----:B------:R-:W-:Y:S05]  /*2900*/  BRA `(.L_x_5280) ;  /* 0x00000008008c7947 */ /* 0x000fea0003800000 */
.L_x_5275:
        /* <DEDUP_REMOVED lines=14> */
.L_x_5289:
[----:B------:R-:W-:Y:S01]  /*29f0*/  FMUL.FTZ R4, R6, 1 ;  /* 0x3f80000006047820 */ /* 0x000fe20000410000 */
[----:B------:R-:W-:-:S05]  /*2a00*/  FMUL.FTZ R7, R7, 1 ;  /* 0x3f80000007077820 */ /* 0x000fca0000410000 */
[----:B------:R-:W-:Y:S08]  /*2a10*/  F2F.F64.F32 R4, R4 ;  /* 0x0000000400047310 */ /* 0x000ff00000201800 */
[----:B------:R-:W0:Y:S02]  /*2a20*/  F2F.F64.F32 R6, R7 ;  /* 0x0000000700067310 */ /* 0x000e240000201800 */
[----:B0-----:R0:W-:Y:S01]  /*2a30*/  STG.E.128 desc[UR36][R2.64], R4 ;  /* 0x0000000402007986 */ /* 0x0011e2000c101d24 */
[----:B------:R-:W-:Y:S05]  /*2a40*/  BRA `(.L_x_5280) ;  /* 0x00000008003c7947 */ /* 0x000fea0003800000 */
.L_x_5288:
        /* <DEDUP_REMOVED lines=18> */
.L_x_5293:
[----:B------:R-:W-:Y:S05]  /*2b70*/  BSYNC.RECONVERGENT B0 ;  /* 0x0000000000007941 */ /* 0x000fea0003800200 */
.L_x_5292:
[----:B------:R-:W-:-:S05]  /*2b80*/  LOP3.LUT R7, R0, 0x80, R7, 0xf8, !PT ;  /* 0x0000008000077812 */ /* 0x000fca00078ef807 */
[----:B------:R0:W-:Y:S01]  /*2b90*/  STG.E.U8 desc[UR36][R2.64], R7 ;  /* 0x0000000702007986 */ /* 0x0001e2000c101124 */
[----:B------:R-:W-:Y:S05]  /*2ba0*/  BRA `(.L_x_5280) ;  /* 0x0000000400e47947 */ /* 0x000fea0003800000 */
.L_x_5291:
        /* <DEDUP_REMOVED lines=14> */
.L_x_5295:
[----:B------:R-:W-:Y:S05]  /*2c90*/  BSYNC.RECONVERGENT B0 ;  /* 0x0000000000007941 */ /* 0x000fea0003800200 */
.L_x_5294:
[----:B------:R-:W-:-:S05]  /*2ca0*/  LOP3.LUT R5, R0, 0x80, R7, 0xf8, !PT ;  /* 0x0000008000057812 */ /* 0x000fca00078ef807 */
[----:B------:R0:W-:Y:S01]  /*2cb0*/  STG.E.U8 desc[UR36][R2.64], R5 ;  /* 0x0000000502007986 */ /* 0x0001e2000c101124 */
[----:B------:R-:W-:Y:S05]  /*2cc0*/  BRA `(.L_x_5280) ;  /* 0x00000004009c7947 */ /* 0x000fea0003800000 */
.L_x_5290:
[----:B------:R-:W-:-:S05]  /*2cd0*/  F2FP.BF16.F32.PACK_AB R6, RZ, R6 ;  /* 0x00000006ff06723e */ /* 0x000fca00000010ff */
[----:B------:R0:W-:Y:S01]  /*2ce0*/  STG.E.U16 desc[UR36][R2.64], R6 ;  /* 0x0000000602007986 */ /* 0x0001e2000c101524 */
[----:B------:R-:W-:Y:S05]  /*2cf0*/  BRA `(.L_x_5280) ;  /* 0x0000000400907947 */ /* 0x000fea0003800000 */
.L_x_5287:
        /* <DEDUP_REMOVED lines=11> */
.L_x_5298:
        /* <DEDUP_REMOVED lines=12> */
.L_x_5301:
[----:B------:R-:W-:-:S04]  /*2e70*/  SHF.R.U32.HI R0, RZ, 0x14, R6 ;  /* 0x00000014ff007819 */ /* 0x000fc80000011606 */
[----:B------:R-:W-:-:S04]  /*2e80*/  LOP3.LUT R5, R0, 0x1, RZ, 0xc0, !PT ;  /* 0x0000000100057812 */ /* 0x000fc800078ec0ff */
[----:B------:R-:W-:-:S04]  /*2e90*/  IADD3 R0, PT, PT, R6, 0x487ffff, R5 ;  /* 0x0487ffff06007810 */ /* 0x000fc80007ffe005 */
[----:B------:R-:W-:-:S04]  /*2ea0*/  SHF.R.U32.HI R0, RZ, 0x14, R0 ;  /* 0x00000014ff007819 */ /* 0x000fc80000011600 */
[----:B------:R-:W-:-:S07]  /*2eb0*/  LOP3.LUT R4, R0, 0xff, RZ, 0xc0, !PT ;  /* 0x000000ff00047812 */ /* 0x000fce00078ec0ff */
.L_x_5302:
[----:B------:R-:W-:-:S04]  /*2ec0*/  SHF.R.U32.HI R5, RZ, 0x18, R6 ;  /* 0x00000018ff057819 */ /* 0x000fc80000011606 */
[----:B------:R-:W-:-:S04]  /*2ed0*/  LOP3.LUT R4, R4, 0x80, R5, 0xf8, !PT ;  /* 0x0000008004047812 */ /* 0x000fc800078ef805 */
[----:B------:R-:W-:-:S07]  /*2ee0*/  PRMT R0, R4, 0x7610, R0 ;  /* 0x0000761004007816 */ /* 0x000fce0000000000 */
.L_x_5300:
[----:B------:R-:W-:Y:S05]  /*2ef0*/  BSYNC.RECONVERGENT B0 ;  /* 0x0000000000007941 */ /* 0x000fea0003800200 */
.L_x_5299:
[----:B------:R1:W-:Y:S01]  /*2f00*/  STG.E.U8 desc[UR36][R2.64], R0 ;  /* 0x0000000002007986 */ /* 0x0003e2000c101124 */
[----:B------:R-:W-:Y:S05]  /*2f10*/  BRA `(.L_x_5280) ;  /* 0x0000000400087947 */ /* 0x000fea0003800000 */
.L_x_5297:
        /* <DEDUP_REMOVED lines=12> */
.L_x_5305:
[----:B------:R-:W-:-:S04]  /*2fe0*/  SHF.R.U32.HI R0, RZ, 0x15, R6 ;  /* 0x00000015ff007819 */ /* 0x000fc80000011606 */
[----:B------:R-:W-:-:S04]  /*2ff0*/  LOP3.LUT R5, R0, 0x1, RZ, 0xc0, !PT ;  /* 0x0000000100057812 */ /* 0x000fc800078ec0ff */
[----:B------:R-:W-:-:S04]  /*3000*/  IADD3 R0, PT, PT, R6, 0x88fffff, R5 ;  /* 0x088fffff06007810 */ /* 0x000fc80007ffe005 */
[----:B------:R-:W-:-:S04]  /*3010*/  SHF.R.U32.HI R0, RZ, 0x15, R0 ;  /* 0x00000015ff007819 */ /* 0x000fc80000011600 */
[----:B------:R-:W-:-:S07]  /*3020*/  LOP3.LUT R4, R0, 0xff, RZ, 0xc0, !PT ;  /* 0x000000ff00047812 */ /* 0x000fce00078ec0ff */
.L_x_5306:
[----:B------:R-:W-:-:S04]  /*3030*/  SHF.R.U32.HI R5, RZ, 0x18, R6 ;  /* 0x00000018ff057819 */ /* 0x000fc80000011606 */
[----:B------:R-:W-:-:S04]  /*3040*/  LOP3.LUT R4, R4, 0x80, R5, 0xf8, !PT ;  /* 0x0000008004047812 */ /* 0x000fc800078ef805 */
[----:B------:R-:W-:-:S07]  /*3050*/  PRMT R0, R4, 0x7610, R0 ;  /* 0x0000761004007816 */ /* 0x000fce0000000000 */
.L_x_5304:
[----:B------:R-:W-:Y:S05]  /*3060*/  BSYNC.RECONVERGENT B0 ;  /* 0x0000000000007941 */ /* 0x000fea0003800200 */
.L_x_5303:
[----:B------:R0:W-:Y:S01]  /*3070*/  STG.E.U8 desc[UR36][R2.64], R0 ;  /* 0x0000000002007986 */ /* 0x0001e2000c101124 */
[----:B------:R-:W-:Y:S05]  /*3080*/  BRA `(.L_x_5280) ;  /* 0x0000000000ac7947 */ /* 0x000fea0003800000 */
.L_x_5296:
[----:B------:R-:W-:-:S09]  /*3090*/  UISETP.NE.AND UP0, UPT, UR4, 0x1c, UPT ;  /* 0x0000001c0400788c */ /* 0x000fd2000bf05270 */
[----:B------:R-:W-:Y:S05]  /*30a0*/  BRA.U !UP0, `(.L_x_5307) ;  /* 0x00000001089c7547 */ /* 0x000fea000b800000 */
[----:B------:R-:W-:-:S09]  /*30b0*/  UISETP.NE.AND UP0, UPT, UR4, 0x1d, UPT ;  /* 0x0000001d0400788c */ /* 0x000fd2000bf05270 */
[----:B------:R-:W-:Y:S05]  /*30c0*/  BRA.U !UP0, `(.L_x_5308) ;  /* 0x0000000108887547 */ /* 0x000fea000b800000 */
[----:B------:R-:W-:-:S09]  /*30d0*/  UISETP.NE.AND UP0, UPT, UR4, 0x2c, UPT ;  /* 0x0000002c0400788c */ /* 0x000fd2000bf05270 */
[----:B------:R-:W-:Y:S05]  /*30e0*/  BRA.U !UP0, `(.L_x_5309) ;  /* 0x0000000108447547 */ /* 0x000fea000b800000 */
.L_x_5279:
        /* <DEDUP_REMOVED lines=16> */
.L_x_5310:
[----:B------:R-:W-:Y:S05]  /*31f0*/  BRA `(.L_x_5280) ;  /* 0x0000000000507947 */ /* 0x000fea0003800000 */
.L_x_5309:
        /* <DEDUP_REMOVED lines=15> */
.L_x_5308:
[----:B------:R-:W0:Y:S02]  /*32f0*/  F2I.U64.TRUNC R6, R6 ;  /* 0x0000000600067311 */ /* 0x000e24000020d800 */
[----:B0-----:R0:W-:Y:S01]  /*3300*/  STG.E.64 desc[UR36][R2.64], R6 ;  /* 0x0000000602007986 */ /* 0x0011e2000c101b24 */
[----:B------:R-:W-:Y:S05]  /*3310*/  BRA `(.L_x_5280) ;  /* 0x0000000000087947 */ /* 0x000fea0003800000 */
.L_x_5307:
[----:B------:R-:W0:Y:S02]  /*3320*/  F2I.FTZ.U32.TRUNC.NTZ R5, R6 ;  /* 0x0000000600057305 */ /* 0x000e24000021f000 */
[----:B0-----:R3:W-:Y:S02]  /*3330*/  STG.E desc[UR36][R2.64], R5 ;  /* 0x0000000502007986 */ /* 0x0017e4000c101924 */
.L_x_5280:
[----:B------:R-:W-:-:S07]  /*3340*/  VIADD R17, R17, 0x80 ;  /* 0x0000008011117836 */ /* 0x000fce0000000000 */
.L_x_5242:
[----:B------:R-:W-:Y:S05]  /*3350*/  BSYNC.RECONVERGENT B7 ;  /* 0x0000000000077941 */ /* 0x000fea0003800200 */
.L_x_5241:
[----:B------:R-:W5:Y:S01]  /*3360*/  LDCU UR4, c[0x0][0x380] ;  /* 0x00007000ff0477ac */ /* 0x000f620008000800 */
[----:B------:R-:W-:Y:S01]  /*3370*/  BSSY.RECONVERGENT B7, `(.L_x_5311) ;  /* 0x0000321000077945 */ /* 0x000fe20003800200 */
[----:B-----5:R-:W-:-:S13]  /*3380*/  ISETP.GE.AND P0, PT, R17, UR4, PT ;  /* 0x0000000411007c0c */ /* 0x020fda000bf06270 */
[----:B------:R-:W-:Y:S05]  /*3390*/  @P0 BRA `(.L_x_5312) ;  /* 0x0000003000780947 */ /* 0x000fea0003800000 */
[----:B------:R-:W5:Y:S01]  /*33a0*/  LDCU UR4, c[0x0][0x388] ;  /* 0x00007100ff0477ac */ /* 0x000f620008000800 */
[----:B01----:R-:W-:Y:S02]  /*33b0*/  HFMA2 R0, -RZ, RZ, 0, 0 ;  /* 0x00000000ff007431 */ /* 0x003fe400000001ff */
        /* <DEDUP_REMOVED lines=301> */
.L_x_5313:
[----:B------:R-:W0:Y:S01]  /*4690*/  LDCU.64 UR6, c[0x0][0x588] ;  /* 0x0000b100ff0677ac */ /* 0x000e220008000a00 */
[----:B------:R-:W-:Y:S01]  /*46a0*/  BSSY.RECONVERGENT B6, `(.L_x_5314) ;  /* 0x00000f1000067945 */ /* 0x000fe20003800200 */
[----:B------:R-:W-:-:S04]  /*46b0*/  UPRMT UR4, UR42, 0x9910, URZ ;  /* 0x000099102a047896 */ /* 0x000fc800080000ff */
[----:B------:R-:W-:Y:S01]  /*46c0*/  UISETP.GT.AND UP0, UPT, UR4, 0x9, UPT ;  /* 0x000000090400788c */ /* 0x000fe2000bf04270 */
[----:B0-----:R-:W-:-:S05]  /*46d0*/  IADD3 R4, P0, PT, R0, UR6, RZ ;  /* 0x0000000600047c10 */ /* 0x001fca000ff1e0ff */
[----:B--234-:R-:W-:-:S03]  /*46e0*/  IMAD.X R5, RZ, RZ, UR7, P0 ;  /* 0x00000007ff057e24 */ /* 0x01cfc600080e06ff */
        /* <DEDUP_REMOVED lines=11> */
[----:B--2---:R-:W4:Y:S01]  /*47a0*/  I2F.S16 R2, R2 ;  /* 0x0000000200027306 */ /* 0x004f220000101400 */
[----:B------:R-:W-:Y:S05]  /*47b0*/  BRA `(.L_x_5320) ;  /* 0x0000000c007c7947 */ /* 0x000fea0003800000 */
.L_x_5318:
[----:B------:R-:W2:Y:S01]  /*47c0*/  LDG.E.U8 R2, desc[UR36][R4.64] ;  /* 0x0000002404027981 */ /* 0x000ea2000c1e1100 */
[----:B------:R-:W-:Y:S02]  /*47d0*/  MOV R3, RZ ;  /* 0x000000ff00037202 */ /* 0x000fe40000000f00 */
[----:B--2---:R-:W-:Y:S01]  /*47e0*/  I2FP.F32.U32 R2, R2 ;  /* 0x0000000200027245 */ /* 0x004fe20000201000 */
[----:B------:R-:W-:Y:S06]  /*47f0*/  BRA `(.L_x_5320) ;  /* 0x0000000c006c7947 */ /* 0x000fec0003800000 */
.L_x_5317:
        /* <DEDUP_REMOVED lines=10> */
.L_x_5322:
[----:B------:R-:W2:Y:S01]  /*48a0*/  LDG.E R2, desc[UR36][R4.64] ;  /* 0x0000002404027981 */ /* 0x000ea2000c1e1900 */
[----:B------:R-:W-:Y:S01]  /*48b0*/  IMAD.MOV.U32 R3, RZ, RZ, RZ ;  /* 0x000000ffff037224 */ /* 0x000fe200078e00ff */
[----:B--2---:R-:W-:Y:S01]  /*48c0*/  I2FP.F32.S32 R2, R2 ;  /* 0x0000000200027245 */ /* 0x004fe20000201400 */
[----:B------:R-:W-:Y:S06]  /*48d0*/  BRA `(.L_x_5320) ;  /* 0x0000000c00347947 */ /* 0x000fec0003800000 */
.L_x_5321:
[----:B------:R-:W2:Y:S01]  /*48e0*/  LDG.E.U16 R2, desc[UR36][R4.64] ;  /* 0x0000002404027981 */ /* 0x000ea2000c1e1500 */
[----:B------:R-:W-:Y:S01]  /*48f0*/  HFMA2 R3, -RZ, RZ, 0, 0 ;  /* 0x00000000ff037431 */ /* 0x000fe200000001ff */
[----:B--2---:R-:W0:Y:S01]  /*4900*/  I2F.S16 R2, R2 ;  /* 0x0000000200027306 */ /* 0x004e220000101400 */
[----:B------:R-:W-:Y:S05]  /*4910*/  BRA `(.L_x_5320) ;  /* 0x0000000c00247947 */ /* 0x000fea0003800000 */
.L_x_5316:
        /* <DEDUP_REMOVED lines=9> */
.L_x_5324:
[----:B------:R-:W2:Y:S01]  /*49b0*/  LDG.E.U16 R2, desc[UR36][R4.64] ;  /* 0x0000002404027981 */ /* 0x000ea2000c1e1500 */
[----:B------:R-:W-:Y:S02]  /*49c0*/  IMAD.MOV.U32 R3, RZ, RZ, RZ ;  /* 0x000000ffff037224 */ /* 0x000fe400078e00ff */
[----:B--2---:R-:W-:Y:S01]  /*49d0*/  HADD2.F32 R2, -RZ, R2.H0_H0 ;  /* 0x20000002ff027230 */ /* 0x004fe20000004100 */
[----:B------:R-:W-:Y:S06]  /*49e0*/  BRA `(.L_x_5320) ;  /* 0x0000000800f07947 */ /* 0x000fec0003800000 */
.L_x_5323:
        /* <DEDUP_REMOVED lines=8> */
.L_x_5326:
[----:B------:R-:W2:Y:S02]  /*4a70*/  LDG.E R3, desc[UR36][R4.64] ;  /* 0x0000002404037981 */ /* 0x000ea4000c1e1900 */
[--C-:B--2---:R-:W-:Y:S02]  /*4a80*/  HADD2.F32 R2, -RZ, R3.reuse.H0_H0 ;  /* 0x20000003ff027230 */ /* 0x104fe40000004100 */
[----:B------:R-:W-:Y:S01]  /*4a90*/  HADD2.F32 R3, -RZ, R3.H1_H1 ;  /* 0x30000003ff037230 */ /* 0x000fe20000004100 */
[----:B------:R-:W-:Y:S06]  /*4aa0*/  BRA `(.L_x_5320) ;  /* 0x0000000800c07947 */ /* 0x000fec0003800000 */
.L_x_5325:
        /* <DEDUP_REMOVED lines=8> */
.L_x_5315:
        /* <DEDUP_REMOVED lines=13> */
.L_x_5329:
        /* <DEDUP_REMOVED lines=10> */
.L_x_5328:
        /* <DEDUP_REMOVED lines=26> */
.L_x_5331:
[----:B------:R-:W2:Y:S02]  /*4e40*/  LDG.E.U8 R3, desc[UR36][R4.64] ;  /* 0x0000002404037981 */ /* 0x000ea4000c1e1100 */
[C---:B--2---:R-:W-:Y:S02]  /*4e50*/  IMAD.SHL.U32 R0, R3.reuse, 0x2000000, RZ ;  /* 0x0200000003007824 */ /* 0x044fe400078e00ff */
        /* <DEDUP_REMOVED lines=11> */
.L_x_5330:
[----:B------:R-:W2:Y:S01]  /*4f10*/  LDG.E.U16 R2, desc[UR36][R4.64] ;  /* 0x0000002404027981 */ /* 0x000ea2000c1e1500 */
[----:B------:R-:W-:Y:S02]  /*4f20*/  IMAD.MOV.U32 R3, RZ, RZ, RZ ;  /* 0x000000ffff037224 */ /* 0x000fe400078e00ff */
[----:B--2---:R-:W-:Y:S01]  /*4f30*/  IMAD.U32 R2, R2, 0x10000, RZ ;  /* 0x0001000002027824 */ /* 0x004fe200078e00ff */
[----:B------:R-:W-:Y:S06]  /*4f40*/  BRA `(.L_x_5320) ;  /* 0x0000000400987947 */ /* 0x000fec0003800000 */
.L_x_5327:
        /* <DEDUP_REMOVED lines=12> */
.L_x_5334:
        /* <DEDUP_REMOVED lines=20> */
.L_x_5336:
[----:B------:R-:W-:Y:S05]  /*5150*/  BSYNC.RECONVERGENT B0 ;  /* 0x0000000000007941 */ /* 0x000fea0003800200 */
.L_x_5335:
[----:B------:R-:W-:Y:S01]  /*5160*/  IMAD.SHL.U32 R0, R0, 0x100000, RZ ;  /* 0x0010000000007824 */ /* 0x000fe200078e00ff */
[----:B------:R-:W-:-:S04]  /*5170*/  LEA R2, R2, 0x3b800000, 0x17 ;  /* 0x3b80000002027811 */ /* 0x000fc800078eb8ff */
[----:B------:R-:W-:Y:S01]  /*5180*/  LOP3.LUT R2, R2, R0, R9, 0xfe, !PT ;  /* 0x0000000002027212 */ /* 0x000fe200078efe09 */
[----:B------:R-:W-:Y:S06]  /*5190*/  BRA `(.L_x_5320) ;  /* 0x0000000400047947 */ /* 0x000fec0003800000 */
.L_x_5333:
        /* <DEDUP_REMOVED lines=20> */
.L_x_5338:
[----:B------:R-:W-:Y:S05]  /*52e0*/  BSYNC.RECONVERGENT B0 ;  /* 0x0000000000007941 */ /* 0x000fea0003800200 */
.L_x_5337:
[----:B------:R-:W-:Y:S01]  /*52f0*/  IMAD.SHL.U32 R0, R0, 0x200000, RZ ;  /* 0x0020000000007824 */ /* 0x000fe200078e00ff */
[----:B------:R-:W-:-:S04]  /*5300*/  LEA R2, R2, 0x37800000, 0x17 ;  /* 0x3780000002027811 */ /* 0x000fc800078eb8ff */
[----:B------:R-:W-:Y:S01]  /*5310*/  LOP3.LUT R2, R2, R0, R9, 0xfe, !PT ;  /* 0x0000000002027212 */ /* 0x000fe200078efe09 */
[----:B------:R-:W-:Y:S06]  /*5320*/  BRA `(.L_x_5320) ;  /* 0x0000000000a07947 */ /* 0x000fec0003800000 */
.L_x_5332:
        /* <DEDUP_REMOVED lines=15> */
.L_x_5319:
        /* <DEDUP_REMOVED lines=16> */
.L_x_5341:
[----:B------:R-:W-:Y:S01]  /*5520*/  CS2R R2, SRZ ;  /* 0x0000000000027805 */ /* 0x000fe2000001ff00 */
[----:B------:R-:W-:Y:S06]  /*5530*/  BRA `(.L_x_5320) ;  /* 0x00000000001c7947 */ /* 0x000fec0003800000 */
.L_x_5340:
[----:B------:R-:W2:Y:S01]  /*5540*/  LDG.E.64 R4, desc[UR36][R4.64] ;  /* 0x0000002404047981 */ /* 0x000ea2000c1e1b00 */
[----:B------:R-:W-:Y:S01]  /*5550*/  MOV R3, RZ ;  /* 0x000000ff00037202 */ /* 0x000fe20000000f00 */
[----:B--2---:R0:W1:Y:S01]  /*5560*/  I2F.U64 R2, R4 ;  /* 0x0000000400027312 */ /* 0x0040620000301000 */
[----:B------:R-:W-:Y:S05]  /*5570*/  BRA `(.L_x_5320) ;  /* 0x00000000000c7947 */ /* 0x000fea0003800000 */
.L_x_5339:
[----:B------:R-:W2:Y:S01]  /*5580*/  LDG.E R2, desc[UR36][R4.64] ;  /* 0x0000002404027981 */ /* 0x000ea2000c1e1900 */
[----:B------:R-:W-:Y:S01]  /*5590*/  IMAD.MOV.U32 R3, RZ, RZ, RZ ;  /* 0x000000ffff037224 */ /* 0x000fe200078e00ff */
[----:B--2---:R-:W-:-:S07]  /*55a0*/  I2FP.F32.U32 R2, R2 ;  /* 0x0000000200027245 */ /* 0x004fce0000201000 */
.L_x_5320:
[----:B------:R-:W-:Y:S05]  /*55b0*/  BSYNC.RECONVERGENT B6 ;  /* 0x0000000000067941 */ /* 0x000fea0003800200 */
.L_x_5314:
[----:B0-23--:R-:W0:Y:S02]  /*55c0*/  LDC.64 R4, c[0x0][0x598] ;  /* 0x00016600ff047b82 */ /* 0x00de240000000a00 */
[----:B0-----:R-:W-:-:S13]  /*55d0*/  FSETP.GE.FTZ.AND P0, PT, |R4|, |R5|, PT ;  /* 0x400000050400720b */ /* 0x001fda0003f16200 */
[----:B------:R-:W-:Y:S05]  /*55e0*/  @!P0 BRA `(.L_x_5342) ;  /* 0x0000000000408947 */ /* 0x000fea0003800000 */
[----:B------:R-:W-:-:S13]  /*55f0*/  ISETP.NE.AND P1, PT, R18, RZ, PT ;  /* 0x000000ff1200720c */ /* 0x000fda0003f25270 */
[----:B------:R-:W-:Y:S05]  /*5600*/  @P1 BRA `(.L_x_5343) ;  /* 0x0000000000241947 */ /* 0x000fea0003800000 */
[----:B------:R-:W0:Y:S02]  /*5610*/  MUFU.RCP R0, R4 ;  /* 0x0000000400007308 */ /* 0x000e240000001000 */
[----:B0-----:R-:W-:-:S04]  /*5620*/  FMUL.FTZ R7, R0, R5 ;  /* 0x0000000500077220 */ /* 0x001fc80000410000 */
[C---:B------:R-:W-:Y:S01]  /*5630*/  FFMA.FTZ R5, R7.reuse, R5, R4 ;  /* 0x0000000507057223 */ /* 0x040fe20000010004 */
[C---:B-1--45:R-:W-:Y:S01]  /*5640*/  FFMA.FTZ R6, R7.reuse, R3, R2 ;  /* 0x0000000307067223 */ /* 0x072fe20000010002 */
[----:B------:R-:W-:-:S04]  /*5650*/  FFMA.FTZ R2, R7, -R2, R3 ;  /* 0x8000000207027223 */ /* 0x000fc80000010003 */
[----:B------:R-:W0:Y:S02]  /*5660*/  MUFU.RCP R5, R5 ;  /* 0x0000000500057308 */ /* 0x000e240000001000 */
[C---:B0-----:R-:W-:Y:S01]  /*5670*/  FMUL.FTZ R6, R5.reuse, R6 ;  /* 0x0000000605067220 */ /* 0x041fe20000410000 */
[----:B------:R-:W-:Y:S01]  /*5680*/  FMUL.FTZ R7, R5, R2 ;  /* 0x0000000205077220 */ /* 0x000fe20000410000 */
[----:B------:R-:W-:Y:S06]  /*5690*/  BRA `(.L_x_5344) ;  /* 0x0000000000347947 */ /* 0x000fec0003800000 */
.L_x_5343:
[----:B------:R-:W1:Y:S08]  /*56a0*/  MUFU.RCP R5, R22 ;  /* 0x0000001600057308 */ /* 0x000e700000001000 */
[----:B------:R-:W0:Y:S01]  /*56b0*/  MUFU.RCP R0, R19 ;  /* 0x0000001300007308 */ /* 0x000e220000001000 */
[----:B-1--45:R-:W-:Y:S01]  /*56c0*/  FMUL.FTZ R6, R5, R2 ;  /* 0x0000000205067220 */ /* 0x032fe20000410000 */
[----:B0-----:R-:W-:Y:S01]  /*56d0*/  FMUL.FTZ R7, R0, R3 ;  /* 0x0000000300077220 */ /* 0x001fe20000410000 */
[----:B------:R-:W-:Y:S06]  /*56e0*/  BRA `(.L_x_5344) ;  /* 0x0000000000207947 */ /* 0x000fec0003800000 */
.L_x_5342:
[----:B------:R-:W0:Y:S02]  /*56f0*/  MUFU.RCP R7, R5 ;  /* 0x0000000500077308 */ /* 0x000e240000001000 */
[----:B0-----:R-:W-:-:S04]  /*5700*/  FMUL.FTZ R0, R7, R4 ;  /* 0x0000000407007220 */ /* 0x001fc80000410000 */
[C---:B------:R-:W-:Y:S01]  /*5710*/  FFMA.FTZ R4, R0.reuse, R4, R5 ;  /* 0x0000000400047223 */ /* 0x040fe20000010005 */
[C---:B-1--45:R-:W-:Y:S01]  /*5720*/  FFMA.FTZ R6, R0.reuse, R2, R3 ;  /* 0x0000000200067223 */ /* 0x072fe20000010003 */
[----:B------:R-:W-:Y:S02]  /*5730*/  FFMA.FTZ R2, R0, R3, -R2 ;  /* 0x0000000300027223 */ /* 0x000fe40000010802 */
[----:B------:R-:W0:Y:S02]  /*5740*/  MUFU.RCP R7, R4 ;  /* 0x0000000400077308 */ /* 0x000e240000001000 */
[C---:B0-----:R-:W-:Y:S01]  /*5750*/  FMUL.FTZ R6, R7.reuse, R6 ;  /* 0x0000000607067220 */ /* 0x041fe20000410000 */
[----:B------:R-:W-:-:S07]  /*5760*/  FMUL.FTZ R7, R7, R2 ;  /* 0x0000000207077220 */ /* 0x000fce0000410000 */
.L_x_5344:
        /* <DEDUP_REMOVED lines=17> */
.L_x_5348:
[----:B------:R-:W0:Y:S02]  /*5880*/  F2I.S64.TRUNC R6, R6 ;  /* 0x0000000600067311 */ /* 0x000e24000020d900 */
[----:B0-----:R-:W-:-:S05]  /*5890*/  IMAD.MOV.U32 R5, RZ, RZ, R6 ;  /* 0x000000ffff057224 */ /* 0x001fca00078e0006 */
[----:B------:R0:W-:Y:S01]  /*58a0*/  STG.E.U8 desc[UR36][R2.64], R5 ;  /* 0x0000000502007986 */ /* 0x0001e2000c101124 */
[----:B------:R-:W-:Y:S05]  /*58b0*/  BRA `(.L_x_5350) ;  /* 0x0000000c002c7947 */ /* 0x000fea0003800000 */
.L_x_5347:
        /* <DEDUP_REMOVED lines=9> */
.L_x_5352:
[----:B------:R-:W0:Y:S02]  /*5950*/  F2I.FTZ.TRUNC.NTZ R5, R6 ;  /* 0x0000000600057305 */ /* 0x000e24000021f100 */
[----:B0-----:R0:W-:Y:S01]  /*5960*/  STG.E desc[UR36][R2.64], R5 ;  /* 0x0000000502007986 */ /* 0x0011e2000c101924 */
[----:B------:R-:W-:Y:S05]  /*5970*/  BRA `(.L_x_5350) ;  /* 0x0000000800fc7947 */ /* 0x000fea0003800000 */
.L_x_5351:
[----:B------:R-:W0:Y:S02]  /*5980*/  F2I.FTZ.TRUNC.NTZ R5, R6 ;  /* 0x0000000600057305 */ /* 0x000e24000021f100 */
[----:B0-----:R0:W-:Y:S01]  /*5990*/  STG.E.U16 desc[UR36][R2.64], R5 ;  /* 0x0000000502007986 */ /* 0x0011e2000c101524 */
[----:B------:R-:W-:Y:S05]  /*59a0*/  BRA `(.L_x_5350) ;  /* 0x0000000800f07947 */ /* 0x000fea0003800000 */
.L_x_5346:
        /* <DEDUP_REMOVED lines=8> */
.L_x_5354:
[----:B------:R-:W-:-:S05]  /*5a30*/  F2FP.F16.F32.PACK_AB R6, RZ, R6 ;  /* 0x00000006ff06723e */ /* 0x000fca00000000ff */
[----:B------:R0:W-:Y:S01]  /*5a40*/  STG.E.U16 desc[UR36][R2.64], R6 ;  /* 0x0000000602007986 */ /* 0x0001e2000c101524 */
[----:B------:R-:W-:Y:S05]  /*5a50*/  BRA `(.L_x_5350) ;  /* 0x0000000800c47947 */ /* 0x000fea0003800000 */
.L_x_5353:
        /* <DEDUP_REMOVED lines=8> */
.L_x_5356:
[----:B------:R-:W-:-:S05]  /*5ae0*/  F2FP.F16.F32.PACK_AB R7, R7, R6 ;  /* 0x000000060707723e */ /* 0x000fca00000000ff */
[----:B------:R0:W-:Y:S01]  /*5af0*/  STG.E desc[UR36][R2.64], R7 ;  /* 0x0000000702007986 */ /* 0x0001e2000c101924 */
[----:B------:R-:W-:Y:S05]  /*5b00*/  BRA `(.L_x_5350) ;  /* 0x0000000800987947 */ /* 0x000fea0003800000 */
.L_x_5355:
[----:B------:R-:W-:-:S06]  /*5b10*/  FMUL.FTZ R4, R6, 1 ;  /* 0x3f80000006047820 */ /* 0x000fcc0000410000 */
[----:B------:R-:W0:Y:S02]  /*5b20*/  F2F.F64.F32 R4, R4 ;  /* 0x0000000400047310 */ /* 0x000e240000201800 */
[----:B0-----:R0:W-:Y:S01]  /*5b30*/  STG.E.64 desc[UR36][R2.64], R4 ;  /* 0x0000000402007986 */ /* 0x0011e2000c101b24 */
[----:B------:R-:W-:Y:S05]  /*5b40*/  BRA `(.L_x_5350) ;  /* 0x0000000800887947 */ /* 0x000fea0003800000 */
.L_x_5345:
        /* <DEDUP_REMOVED lines=13> */
.L_x_5360:
        /* <DEDUP_REMOVED lines=16> */
.L_x_5363:
[----:B------:R-:W-:-:S04]  /*5d20*/  SHF.R.U32.HI R6, RZ, 0x18, R6 ;  /* 0x00000018ff067819 */ /* 0x000fc80000011606 */
[----:B------:R-:W-:-:S04]  /*5d30*/  LOP3.LUT R5, R5, 0x80, R6, 0xf8, !PT ;  /* 0x0000008005057812 */ /* 0x000fc800078ef806 */
[----:B------:R-:W-:-:S07]  /*5d40*/  PRMT R0, R5, 0x7610, R0 ;  /* 0x0000761005007816 */ /* 0x000fce0000000000 */
.L_x_5362:
[----:B------:R-:W-:Y:S05]  /*5d50*/  BSYNC.RECONVERGENT B0 ;  /* 0x0000000000007941 */ /* 0x000fea0003800200 */
.L_x_5361:
[----:B------:R0:W-:Y:S01]  /*5d60*/  STG.E.U8 desc[UR36][R2.64], R0 ;  /* 0x0000000002007986 */ /* 0x0001e2000c101124 */
[----:B------:R-:W-:Y:S05]  /*5d70*/  BRA `(.L_x_5350) ;  /* 0x0000000400fc7947 */ /* 0x000fea0003800000 */
.L_x_5359:
        /* <DEDUP_REMOVED lines=16> */
.L_x_5366:
[----:B------:R-:W-:-:S04]  /*5e80*/  SHF.R.U32.HI R6, RZ, 0x18, R6 ;  /* 0x00000018ff067819 */ /* 0x000fc80000011606 */
[----:B------:R-:W-:-:S04]  /*5e90*/  LOP3.LUT R5, R5, 0x80, R6, 0xf8, !PT ;  /* 0x0000008005057812 */ /* 0x000fc800078ef806 */
[----:B------:R-:W-:-:S07]  /*5ea0*/  PRMT R0, R5, 0x7610, R0 ;  /* 0x0000761005007816 */ /* 0x000fce0000000000 */
.L_x_5365:
[----:B------:R-:W-:Y:S05]  /*5eb0*/  BSYNC.RECONVERGENT B0 ;  /* 0x0000000000007941 */ /* 0x000fea0003800200 */
.L_x_5364:
[----:B------:R0:W-:Y:S01]  /*5ec0*/  STG.E.U8 desc[UR36][R2.64], R0 ;  /* 0x0000000002007986 */ /* 0x0001e2000c101124 */
[----:B------:R-:W-:Y:S05]  /*5ed0*/  BRA `(.L_x_5350) ;  /* 0x0000000400a47947 */ /* 0x000fea0003800000 */
.L_x_5358:
        /* <DEDUP_REMOVED lines=21> */
.L_x_5368:
[----:B------:R-:W0:Y:S02]  /*6030*/  F2I.U64.TRUNC R6, R6 ;  /* 0x0000000600067311 */ /* 0x000e24000020d800 */
[----:B0-----:R0:W-:Y:S01]  /*6040*/  STG.E.64 desc[UR36][R2.64], R6 ;  /* 0x0000000602007986 */ /* 0x0011e2000c101b24 */
[----:B------:R-:W-:Y:S05]  /*6050*/  BRA `(.L_x_5350) ;  /* 0x0000000400447947 */ /* 0x000fea0003800000 */
.L_x_5367:
[----:B------:R-:W0:Y:S02]  /*6060*/  F2I.FTZ.U32.TRUNC.NTZ R5, R6 ;  /* 0x0000000600057305 */ /* 0x000e24000021f000 */
[----:B0-----:R0:W-:Y:S01]  /*6070*/  STG.E desc[UR36][R2.64], R5 ;  /* 0x0000000502007986 */ /* 0x0011e2000c101924 */
[----:B------:R-:W-:Y:S05]  /*6080*/  BRA `(.L_x_5350) ;  /* 0x0000000400387947 */ /* 0x000fea0003800000 */
.L_x_5357:
        /* <DEDUP_REMOVED lines=12> */
.L_x_5370:
[----:B------:R-:W-:Y:S01]  /*6150*/  FMUL.FTZ R4, R6, 1 ;  /* 0x3f80000006047820 */ /* 0x000fe20000410000 */
[----:B------:R-:W-:-:S05]  /*6160*/  FMUL.FTZ R7, R7, 1 ;  /* 0x3f80000007077820 */ /* 0x000fca0000410000 */
[----:B------:R-:W-:Y:S08]  /*6170*/  F2F.F64.F32 R4, R4 ;  /* 0x0000000400047310 */ /* 0x000ff00000201800 */
[----:B------:R-:W0:Y:S02]  /*6180*/  F2F.F64.F32 R6, R7 ;  /* 0x0000000700067310 */ /* 0x000e240000201800 */
[----:B0-----:R3:W-:Y:S01]  /*6190*/  STG.E.128 desc[UR36][R2.64], R4 ;  /* 0x0000000402007986 */ /* 0x0017e2000c101d24 */
[----:B------:R-:W-:Y:S05]  /*61a0*/  BRA `(.L_x_5350) ;  /* 0x0000000000f07947 */ /* 0x000fea0003800000 */
.L_x_5369:
[----:B------:R-:W-:-:S09]  /*61b0*/  UISETP.NE.AND UP0, UPT, UR4, 0xf, UPT ;  /* 0x0000000f0400788c */ /* 0x000fd2000bf05270 */
[----:B------:R-:W-:Y:S05]  /*61c0*/  BRA.U !UP0, `(.L_x_5371) ;  /* 0x0000000108e07547 */ /* 0x000fea000b800000 */
[----:B------:R-:W-:-:S09]  /*61d0*/  UISETP.NE.AND UP0, UPT, UR4, 0x17, UPT ;  /* 0x000000170400788c */ /* 0x000fd2000bf05270 */
[----:B------:R-:W-:Y:S05]  /*61e0*/  BRA.U !UP0, `(.L_x_5372) ;  /* 0x00000001088c7547 */ /* 0x000fea000b800000 */
[----:B------:R-:W-:-:S09]  /*61f0*/  UISETP.NE.AND UP0, UPT, UR4, 0x18, UPT ;  /* 0x000000180400788c */ /* 0x000fd2000bf05270 */
[----:B------:R-:W-:Y:S05]  /*6200*/  BRA.U !UP0, `(.L_x_5373) ;  /* 0x0000000108447547 */ /* 0x000fea000b800000 */
.L_x_5349:
[----:B------:R-:W-:Y:S01]  /*6210*/  MOV R2, 0x0 ;  /* 0x0000000000027802 */ /* 0x000fe20000000f00 */
[----:B------:R-:W0:Y:S01]  /*6220*/  LDCU.64 UR4, c[0x4][0x148] ;  /* 0x01002900ff0477ac */ /* 0x000e220008000a00 */
[----:B------:R-:W-:Y:S02]  /*6230*/  HFMA2 R8, -RZ, RZ, 0, 6.020069122314453125e-06 ;  /* 0x00000065ff087431 */ /* 0x000fe400000001ff */
[----:B------:R-:W-:Y:S01]  /*6240*/  IMAD.MOV.U32 R12, RZ, RZ, 0x1 ;  /* 0x00000001ff0c7424 */ /* 0x000fe200078e00ff */
[----:B------:R-:W-:Y:S01]  /*6250*/  MOV R13, RZ ;  /* 0x000000ff000d7202 */ /* 0x000fe20000000f00 */
[----:B------:R-:W1:Y:S01]  /*6260*/  LDCU.64 UR6, c[0x4][0x150] ;  /* 0x01002a00ff0677ac */ /* 0x000e620008000a00 */
[----:B------:R-:W2:Y:S01]  /*6270*/  LDC.64 R2, c[0x4][R2] ;  /* 0x0100000002027b82 */ /* 0x000ea20000000a00 */
[----:B------:R-:W3:Y:S01]  /*6280*/  LDCU.64 UR8, c[0x4][0x40] ;  /* 0x01000800ff0877ac */ /* 0x000ee20008000a00 */
[----:B0-----:R-:W-:Y:S01]  /*6290*/  MOV R4, UR4 ;  /* 0x0000000400047c02 */ /* 0x001fe20008000f00 */
[----:B------:R-:W-:Y:S01]  /*62a0*/  IMAD.U32 R5, RZ, RZ, UR5 ;  /* 0x00000005ff057e24 */ /* 0x000fe2000f8e00ff */
[----:B-1----:R-:W-:Y:S01]  /*62b0*/  MOV R6, UR6 ;  /* 0x0000000600067c02 */ /* 0x002fe20008000f00 */
[----:B------:R-:W-:Y:S01]  /*62c0*/  IMAD.U32 R7, RZ, RZ, UR7 ;  /* 0x00000007ff077e24 */ /* 0x000fe2000f8e00ff */
[----:B---3--:R-:W-:Y:S01]  /*62d0*/  MOV R10, UR8 ;  /* 0x00000008000a7c02 */ /* 0x008fe20008000f00 */
[----:B------:R-:W-:-:S07]  /*62e0*/  IMAD.U32 R11, RZ, RZ, UR9 ;  /* 0x00000009ff0b7e24 */ /* 0x000fce000f8e00ff */
[----:B------:R-:W-:-:S07]  /*62f0*/  LEPC R20, `(.L_x_5374) ;  /* 0x000000001014794e */ /* 0x000fce0000000000 */
[----:B--2---:R-:W-:Y:S05]  /*6300*/  CALL.ABS.NOINC R2 ;  /* 0x0000000002007343 */ /* 0x004fea0003c00000 */
.L_x_5374:
[----:B------:R-:W-:Y:S05]  /*6310*/  BRA `(.L_x_5350) ;  /* 0x0000000000947947 */ /* 0x000fea0003800000 */
.L_x_5373:
        /* <DEDUP_REMOVED lines=12> */
.L_x_5376:
[----:B------:R-:W-:Y:S05]  /*63e0*/  BSYNC.RECONVERGENT B0 ;  /* 0x0000000000007941 */ /* 0x000fea0003800200 */
.L_x_5375:
[----:B------:R-:W-:-:S05]  /*63f0*/  LOP3.LUT R5, R0, 0x80, R7, 0xf8, !PT ;  /* 0x0000008000057812 */ /* 0x000fca00078ef807 */
[----:B------:R2:W-:Y:S01]  /*6400*/  STG.E.U8 desc[UR36][R2.64], R5 ;  /* 0x0000000502007986 */ /* 0x0005e2000c101124 */
[----:B------:R-:W-:Y:S05]  /*6410*/  BRA `(.L_x_5350) ;  /* 0x0000000000547947 */ /* 0x000fea0003800000 */
.L_x_5372:
        /* <DEDUP_REMOVED lines=11> */
.L_x_5378:
[----:B------:R-:W-:Y:S01]  /*64d0*/  HFMA2 R0, -RZ, RZ, 0, 7.569789886474609375e-06 ;  /* 0x0000007fff007431 */ /* 0x000fe200000001ff */
[----:B------:R-:W-:-:S04]  /*64e0*/  ISETP.GT.U32.AND P0, PT, R4, 0x7f800000, PT ;  /* 0x7f8000000400780c */ /* 0x000fc80003f04070 */
[----:B------:R-:W-:-:S09]  /*64f0*/  SEL R0, R0, 0x7c, P0 ;  /* 0x0000007c00007807 */ /* 0x000fd20000000000 */
.L_x_5379:
[----:B------:R-:W-:Y:S05]  /*6500*/  BSYNC.RECONVERGENT B0 ;  /* 0x0000000000007941 */ /* 0x000fea0003800200 */
.L_x_5377:
[----:B------:R-:W-:-:S04]  /*6510*/  SHF.R.U32.HI R5, RZ, 0x18, R6 ;  /* 0x00000018ff057819 */ /* 0x000fc80000011606 */
[----:B------:R-:W-:-:S05]  /*6520*/  LOP3.LUT R5, R0, 0x80, R5, 0xf8, !PT ;  /* 0x0000008000057812 */ /* 0x000fca00078ef805 */
[----:B------:R1:W-:Y:S01]  /*6530*/  STG.E.U8 desc[UR36][R2.64], R5 ;  /* 0x0000000502007986 */ /* 0x0003e2000c101124 */
[----:B------:R-:W-:Y:S05]  /*6540*/  BRA `(.L_x_5350) ;  /* 0x0000000000087947 */ /* 0x000fea0003800000 */
.L_x_5371:
[----:B------:R-:W-:-:S05]  /*6550*/  F2FP.BF16.F32.PACK_AB R6, RZ, R6 ;  /* 0x00000006ff06723e */ /* 0x000fca00000010ff */
[----:B------:R0:W-:Y:S02]  /*6560*/  STG.E.U16 desc[UR36][R2.64], R6 ;  /* 0x0000000602007986 */ /* 0x0001e4000c101524 */
.L_x_5350:
[----:B------:R-:W-:-:S07]  /*6570*/  VIADD R17, R17, 0x80 ;  /* 0x0000008011117836 */ /* 0x000fce0000000000 */
.L_x_5312:
[----:B------:R-:W-:Y:S05]  /*6580*/  BSYNC.RECONVERGENT B7 ;  /* 0x0000000000077941 */ /* 0x000fea0003800200 */
.L_x_5311:
        /* <DEDUP_REMOVED lines=307> */
.L_x_5382:
[----:B------:R-:W3:Y:S01]  /*78c0*/  LDCU.64 UR6, c[0x0][0x588] ;  /* 0x0000b100ff0677ac */ /* 0x000ee20008000a00 */
[----:B------:R-:W-:Y:S01]  /*78d0*/  BSSY.RECONVERGENT B6, `(.L_x_5383) ;  /* 0x00000f1000067945 */ /* 0x000fe20003800200 */
[----:B------:R-:W-:-:S04]  /*78e0*/  UPRMT UR4, UR42, 0x9910, URZ ;  /* 0x000099102a047896 */ /* 0x000fc800080000ff */
[----:B------:R-:W-:Y:S01]  /*78f0*/  UISETP.GT.AND UP0, UPT, UR4, 0x9, UPT ;  /* 0x000000090400788c */ /* 0x000fe2000bf04270 */
[----:B---3--:R-:W-:-:S04]  /*7900*/  IADD3 R4, P0, PT, R0, UR6, RZ ;  /* 0x0000000600047c10 */ /* 0x008fc8000ff1e0ff */
[----:B--2-4-:R-:W-:-:S04]  /*7910*/  IADD3.X R5, PT, PT, RZ, UR7, RZ, P0, !PT ;  /* 0x00000007ff057c10 */ /* 0x014fc800087fe4ff */
        /* <DEDUP_REMOVED lines=11> */
[----:B--2---:R-:W2:Y:S01]  /*79d0*/  I2F.S16 R2, R2 ;  /* 0x0000000200027306 */ /* 0x004ea20000101400 */
[----:B------:R-:W-:Y:S05]  /*79e0*/  BRA `(.L_x_5389) ;  /* 0x0000000c007c7947 */ /* 0x000fea0003800000 */
.L_x_5387:
[----:B------:R-:W2:Y:S01]  /*79f0*/  LDG.E.U8 R2, desc[UR36][R4.64] ;  /* 0x0000002404027981 */ /* 0x000ea2000c1e1100 */
[----:B------:R-:W-:Y:S02]  /*7a00*/  MOV R3, RZ ;  /* 0x000000ff00037202 */ /* 0x000fe40000000f00 */
[----:B--2---:R-:W-:Y:S01]  /*7a10*/  I2FP.F32.U32 R2, R2 ;  /* 0x0000000200027245 */ /* 0x004fe20000201000 */
[----:B------:R-:W-:Y:S06]  /*7a20*/  BRA `(.L_x_5389) ;  /* 0x0000000c006c7947 */ /* 0x000fec0003800000 */
.L_x_5386:
        /* <DEDUP_REMOVED lines=8> */
[----:B--2---:R3:W4:Y:S01]  /*7ab0*/  I2F.S64 R2, R4 ;  /* 0x0000000400027312 */ /* 0x0047220000301400 */
[----:B------:R-:W-:Y:S05]  /*7ac0*/  BRA `(.L_x_5389) ;  /* 0x0000000c00447947 */ /* 0x000fea0003800000 */
.L_x_5391:
[----:B------:R-:W2:Y:S01]  /*7ad0*/  LDG.E R2, desc[UR36][R4.64] ;  /* 0x0000002404027981 */ /* 0x000ea2000c1e1900 */
[----:B------:R-:W-:Y:S01]  /*7ae0*/  HFMA2 R3, -RZ, RZ, 0, 0 ;  /* 0x00000000ff037431 */ /* 0x000fe200000001ff */
[----:B--2---:R-:W-:Y:S01]  /*7af0*/  I2FP.F32.S32 R2, R2 ;  /* 0x0000000200027245 */ /* 0x004fe20000201400 */
[----:B------:R-:W-:Y:S06]  /*7b00*/  BRA `(.L_x_5389) ;  /* 0x0000000c00347947 */ /* 0x000fec0003800000 */
.L_x_5390:
[----:B------:R-:W2:Y:S01]  /*7b10*/  LDG.E.U16 R2, desc[UR36][R4.64] ;  /* 0x0000002404027981 */ /* 0x000ea2000c1e1500 */
[----:B------:R-:W-:Y:S01]  /*7b20*/  IMAD.MOV.U32 R3, RZ, RZ, RZ ;  /* 0x000000ffff037224 */ /* 0x000fe200078e00ff */
[----:B--2---:R-:W0:Y:S01]  /*7b30*/  I2F.S16 R2, R2 ;  /* 0x0000000200027306 */ /* 0x004e220000101400 */
[----:B------:R-:W-:Y:S05]  /*7b40*/  BRA `(.L_x_5389) ;  /* 0x0000000c00247947 */ /* 0x000fea0003800000 */
.L_x_5385:
[----:B------:R-:W-:-:S09]  /*7b50*/  UISETP.GT.AND UP0, UPT, UR4, 0x6, UPT ;  /* 0x000000060400788c */ /* 0x000fd2000bf04270 */
[----:B------:R-:W-:Y:S05]  /*7b60*/  BRA.U UP0, `(.L_x_5392) ;  /* 0x00000001002c7547 */ /* 0x000fea000b800000 */
[----:B------:R-:W-:-:S09]  /*7b70*/  UISETP.NE.AND UP0, UPT, UR4, 0x5, UPT ;  /* 0x000000050400788c */ /* 0x000fd2000bf05270 */
[----:B------:R-:W-:Y:S05]  /*7b80*/  BRA.U !UP0, `(.L_x_5393) ;  /* 0x0000000108147547 */ /* 0x000fea000b800000 */
[----:B------:R-:W-:-:S09]  /*7b90*/  UISETP.NE.AND UP0, UPT, UR4, 0x6, UPT ;  /* 0x000000060400788c */ /* 0x000fd2000bf05270 */
[----:B------:R-:W-:Y:S05]  /*7ba0*/  BRA.U UP0, `(.L_x_5388) ;  /* 0x0000000900a87547 */ /* 0x000fea000b800000 */
[----:B------:R0:W5:Y:S01]  /*7bb0*/  LDG.E R2, desc[UR36][R4.64] ;  /* 0x0000002404027981 */ /* 0x000162000c1e1900 */
[----:B------:R-:W-:Y:S01]  /*7bc0*/  MOV R3, RZ ;  /* 0x000000ff00037202 */ /* 0x000fe20000000f00 */
[----:B------:R-:W-:Y:S06]  /*7bd0*/  BRA `(.L_x_5389) ;  /* 0x0000000c00007947 */ /* 0x000fec0003800000 */
.L_x_5393:
[----:B------:R-:W2:Y:S01]  /*7be0*/  LDG.E.U16 R2, desc[UR36][R4.64] ;  /* 0x0000002404027981 */ /* 0x000ea2000c1e1500 */
[----:B------:R-:W-:Y:S02]  /*7bf0*/  IMAD.MOV.U32 R3, RZ, RZ, RZ ;  /* 0x000000ffff037224 */ /* 0x000fe400078e00ff */
[----:B--2---:R-:W-:Y:S01]  /*7c00*/  HADD2.F32 R2, -RZ, R2.H0_H0 ;  /* 0x20000002ff027230 */ /* 0x004fe20000004100 */
[----:B------:R-:W-:Y:S06]  /*7c10*/  BRA `(.L_x_5389) ;  /* 0x0000000800f07947 */ /* 0x000fec0003800000 */
.L_x_5392:
        /* <DEDUP_REMOVED lines=8> */
.L_x_5395:
[----:B------:R-:W2:Y:S02]  /*7ca0*/  LDG.E R3, desc[UR36][R4.64] ;  /* 0x0000002404037981 */ /* 0x000ea4000c1e1900 */
[--C-:B--2---:R-:W-:Y:S02]  /*7cb0*/  HADD2.F32 R2, -RZ, R3.reuse.H0_H0 ;  /* 0x20000003ff027230 */ /* 0x104fe40000004100 */
[----:B------:R-:W-:Y:S01]  /*7cc0*/  HADD2.F32 R3, -RZ, R3.H1_H1 ;  /* 0x30000003ff037230 */ /* 0x000fe20000004100 */
[----:B------:R-:W-:Y:S06]  /*7cd0*/  BRA `(.L_x_5389) ;  /* 0x0000000800c07947 */ /* 0x000fec0003800000 */
.L_x_5394:
        /* <DEDUP_REMOVED lines=8> */
.L_x_5384:
        /* <DEDUP_REMOVED lines=13> */
.L_x_5398:
        /* <DEDUP_REMOVED lines=10> */
.L_x_5397:
        /* <DEDUP_REMOVED lines=26> */
.L_x_5400:
[----:B------:R-:W2:Y:S02]  /*8070*/  LDG.E.U8 R3, desc[UR36][R4.64] ;  /* 0x0000002404037981 */ /* 0x000ea4000c1e1100 */
        /* <DEDUP_REMOVED lines=12> */
.L_x_5399:
[----:B------:R-:W2:Y:S01]  /*8140*/  LDG.E.U16 R2, desc[UR36][R4.64] ;  /* 0x0000002404027981 */ /* 0x000ea2000c1e1500 */
[----:B------:R-:W-:Y:S01]  /*8150*/  IMAD.MOV.U32 R3, RZ, RZ, RZ ;  /* 0x000000ffff037224 */ /* 0x000fe200078e00ff */
[----:B--2---:R-:W-:Y:S01]  /*8160*/  SHF.L.U32 R2, R2, 0x10, RZ ;  /* 0x0000001002027819 */ /* 0x004fe200000006ff */
[----:B------:R-:W-:Y:S06]  /*8170*/  BRA `(.L_x_5389) ;  /* 0x0000000400987947 */ /* 0x000fec0003800000 */
.L_x_5396:
        /* <DEDUP_REMOVED lines=12> */
.L_x_5403:
        /* <DEDUP_REMOVED lines=20> */
.L_x_5405:
[----:B------:R-:W-:Y:S05]  /*8380*/  BSYNC.RECONVERGENT B0 ;  /* 0x0000000000007941 */ /* 0x000fea0003800200 */
.L_x_5404:
[----:B------:R-:W-:Y:S01]  /*8390*/  IMAD.SHL.U32 R0, R0, 0x100000, RZ ;  /* 0x0010000000007824 */ /* 0x000fe200078e00ff */
[----:B------:R-:W-:-:S04]  /*83a0*/  LEA R2, R2, 0x3b800000, 0x17 ;  /* 0x3b80000002027811 */ /* 0x000fc800078eb8ff */
[----:B------:R-:W-:Y:S01]  /*83b0*/  LOP3.LUT R2, R2, R0, R9, 0xfe, !PT ;  /* 0x0000000002027212 */ /* 0x000fe200078efe09 */
[----:B------:R-:W-:Y:S06]  /*83c0*/  BRA `(.L_x_5389) ;  /* 0x0000000400047947 */ /* 0x000fec0003800000 */
.L_x_5402:
        /* <DEDUP_REMOVED lines=20> */
.L_x_5407:
[----:B------:R-:W-:Y:S05]  /*8510*/  BSYNC.RECONVERGENT B0 ;  /* 0x0000000000007941 */ /* 0x000fea0003800200 */
.L_x_5406:
[----:B------:R-:W-:Y:S01]  /*8520*/  IMAD.SHL.U32 R0, R0, 0x200000, RZ ;  /* 0x0020000000007824 */ /* 0x000fe200078e00ff */
[----:B------:R-:W-:-:S04]  /*8530*/  LEA R2, R2, 0x37800000, 0x17 ;  /* 0x3780000002027811 */ /* 0x000fc800078eb8ff */
[----:B------:R-:W-:Y:S01]  /*8540*/  LOP3.LUT R2, R2, R0, R9, 0xfe, !PT ;  /* 0x0000000002027212 */ /* 0x000fe200078efe09 */
[----:B------:R-:W-:Y:S06]  /*8550*/  BRA `(.L_x_5389) ;  /* 0x0000000000a07947 */ /* 0x000fec0003800000 */
.L_x_5401:
[----:B------:R-:W-:-:S09]  /*8560*/  UISETP.NE.AND UP0, UPT, UR4, 0x1c, UPT ;  /* 0x0000001c0400788c */ /* 0x000fd2000bf05270 */
[----:B------:R-:W-:Y:S05]  /*8570*/  BRA.U !UP0, `(.L_x_5408) ;  /* 0x00000001088c7547 */ /* 0x000fea000b800000 */
[----:B------:R-:W-:-:S09]  /*8580*/  UISETP.NE.AND UP0, UPT, UR4, 0x1d, UPT ;  /* 0x0000001d0400788c */ /* 0x000fd2000bf05270 */
[----:B------:R-:W-:Y:S05]  /*8590*/  BRA.U !UP0, `(.L_x_5409) ;  /* 0x0000000108747547 */ /* 0x000fea000b800000 */
[----:B------:R-:W-:-:S09]  /*85a0*/  UISETP.NE.AND UP0, UPT, UR4, 0x2c, UPT ;  /* 0x0000002c0400788c */ /* 0x000fd2000bf05270 */
[----:B------:R-:W-:Y:S05]  /*85b0*/  BRA.U UP0, `(.L_x_5388) ;  /* 0x0000000100247547 */ /* 0x000fea000b800000 */
[----:B------:R-:W2:Y:S01]  /*85c0*/  LDG.E.U8 R4, desc[UR36][R4.64] ;  /* 0x0000002404047981 */ /* 0x000ea2000c1e1100 */
[----:B------:R-:W-:Y:S02]  /*85d0*/  HFMA2 R3, -RZ, RZ, 0, 0 ;  /* 0x00000000ff037431 */ /* 0x000fe400000001ff */
[----:B------:R-:W-:Y:S01]  /*85e0*/  IMAD.MOV.U32 R2, RZ, RZ, 0x400000 ;  /* 0x00400000ff027424 */ /* 0x000fe200078e00ff */
[----:B--2---:R-:W-:-:S13]  /*85f0*/  ISETP.NE.AND P0, PT, R4, RZ, PT ;  /* 0x000000ff0400720c */ /* 0x004fda0003f05270 */
[----:B------:R-:W-:Y:S05]  /*8600*/  @!P0 BRA `(.L_x_5389) ;  /* 0x0000000000748947 */ /* 0x000fea0003800000 */
[----:B------:R-:W-:-:S13]  /*8610*/  ISETP.NE.AND P0, PT, R4, 0xff, PT ;  /* 0x000000ff0400780c */ /* 0x000fda0003f05270 */
[----:B------:R-:W-:Y:S01]  /*8620*/  @!P0 MOV R2, 0x7f800001 ;  /* 0x7f80000100028802 */ /* 0x000fe20000000f00 */
[----:B------:R-:W-:Y:S01]  /*8630*/  @P0 IMAD.SHL.U32 R2, R4, 0x800000, RZ ;  /* 0x0080000004020824 */ /* 0x000fe200078e00ff */
[----:B------:R-:W-:Y:S06]  /*8640*/  BRA `(.L_x_5389) ;  /* 0x0000000000647947 */ /* 0x000fec0003800000 */
.L_x_5388:
[----:B------:R-:W-:Y:S01]  /*8650*/  MOV R2, 0x0 ;  /* 0x0000000000027802 */ /* 0x000fe20000000f00 */
[----:B------:R-:W0:Y:S01]  /*8660*/  LDCU.64 UR4, c[0x4][0x148] ;  /* 0x01002900ff0477ac */ /* 0x000e220008000a00 */
[----:B------:R-:W-:Y:S02]  /*8670*/  HFMA2 R8, -RZ, RZ, 0, 4.64916229248046875e-06 ;  /* 0x0000004eff087431 */ /* 0x000fe400000001ff */
        /* <DEDUP_REMOVED lines=13> */
.L_x_5410:
[----:B------:R-:W-:Y:S01]  /*8750*/  CS2R R2, SRZ ;  /* 0x0000000000027805 */ /* 0x000fe2000001ff00 */
[----:B------:R-:W-:Y:S06]  /*8760*/  BRA `(.L_x_5389) ;  /* 0x00000000001c7947 */ /* 0x000fec0003800000 */
.L_x_5409:
[----:B------:R-:W2:Y:S01]  /*8770*/  LDG.E.64 R4, desc[UR36][R4.64] ;  /* 0x0000002404047981 */ /* 0x000ea2000c1e1b00 */
[----:B------:R-:W-:Y:S01]  /*8780*/  IMAD.MOV.U32 R3, RZ, RZ, RZ ;  /* 0x000000ffff037224 */ /* 0x000fe200078e00ff */
[----:B--2---:R0:W1:Y:S01]  /*8790*/  I2F.U64 R2, R4 ;  /* 0x0000000400027312 */ /* 0x0040620000301000 */
[----:B------:R-:W-:Y:S05]  /*87a0*/  BRA `(.L_x_5389) ;  /* 0x00000000000c7947 */ /* 0x000fea0003800000 */
.L_x_5408:
[----:B------:R-:W2:Y:S01]  /*87b0*/  LDG.E R2, desc[UR36][R4.64] ;  /* 0x0000002404027981 */ /* 0x000ea2000c1e1900 */
[----:B------:R-:W-:Y:S01]  /*87c0*/  HFMA2 R3, -RZ, RZ, 0, 0 ;  /* 0x00000000ff037431 */ /* 0x000fe200000001ff */
[----:B--2---:R-:W-:-:S07]  /*87d0*/  I2FP.F32.U32 R2, R2 ;  /* 0x0000000200027245 */ /* 0x004fce0000201000 */
.L_x_5389:
[----:B------:R-:W-:Y:S05]  /*87e0*/  BSYNC.RECONVERGENT B6 ;  /* 0x0000000000067941 */ /* 0x000fea0003800200 */
.L_x_5383:
[----:B0--3--:R-:W0:Y:S02]  /*87f0*/  LDC.64 R4, c[0x0][0x598] ;  /* 0x00016600ff047b82 */ /* 0x009e240000000a00 */
[----:B0-----:R-:W-:-:S13]  /*8800*/  FSETP.GE.FTZ.AND P0, PT, |R4|, |R5|, PT ;  /* 0x400000050400720b */ /* 0x001fda0003f16200 */
[----:B------:R-:W-:Y:S05]  /*8810*/  @!P0 BRA `(.L_x_5411) ;  /* 0x0000000000408947 */ /* 0x000fea0003800000 */
[----:B------:R-:W-:-:S13]  /*8820*/  ISETP.NE.AND P1, PT, R18, RZ, PT ;  /* 0x000000ff1200720c */ /* 0x000fda0003f25270 */
[----:B------:R-:W-:Y:S05]  /*8830*/  @P1 BRA `(.L_x_5412) ;  /* 0x0000000000241947 */ /* 0x000fea0003800000 */
[----:B------:R-:W0:Y:S02]  /*8840*/  MUFU.RCP R0, R4 ;  /* 0x0000000400007308 */ /* 0x000e240000001000 */
[----:B0-----:R-:W-:-:S04]  /*8850*/  FMUL.FTZ R7, R0, R5 ;  /* 0x0000000500077220 */ /* 0x001fc80000410000 */
[C---:B------:R-:W-:Y:S01]  /*8860*/  FFMA.FTZ R5, R7.reuse, R5, R4 ;  /* 0x0000000507057223 */ /* 0x040fe20000010004 */
[C---:B-12-45:R-:W-:Y:S01]  /*8870*/  FFMA.FTZ R6, R7.reuse, R3, R2 ;  /* 0x0000000307067223 */ /* 0x076fe20000010002 */
[----:B------:R-:W-:-:S04]  /*8880*/  FFMA.FTZ R2, R7, -R2, R3 ;  /* 0x8000000207027223 */ /* 0x000fc80000010003 */
[----:B------:R-:W0:Y:S02]  /*8890*/  MUFU.RCP R5, R5 ;  /* 0x0000000500057308 */ /* 0x000e240000001000 */
[C---:B0-----:R-:W-:Y:S01]  /*88a0*/  FMUL.FTZ R6, R5.reuse, R6 ;  /* 0x0000000605067220 */ /* 0x041fe20000410000 */
[----:B------:R-:W-:Y:S01]  /*88b0*/  FMUL.FTZ R7, R5, R2 ;  /* 0x0000000205077220 */ /* 0x000fe20000410000 */
[----:B------:R-:W-:Y:S06]  /*88c0*/  BRA `(.L_x_5413) ;  /* 0x0000000000347947 */ /* 0x000fec0003800000 */
.L_x_5412:
[----:B------:R-:W1:Y:S08]  /*88d0*/  MUFU.RCP R5, R22 ;  /* 0x0000001600057308 */ /* 0x000e700000001000 */
[----:B------:R-:W0:Y:S01]  /*88e0*/  MUFU.RCP R0, R19 ;  /* 0x0000001300007308 */ /* 0x000e220000001000 */
[----:B-12-45:R-:W-:Y:S01]  /*88f0*/  FMUL.FTZ R6, R5, R2 ;  /* 0x0000000205067220 */ /* 0x036fe20000410000 */
[----:B0-----:R-:W-:Y:S01]  /*8900*/  FMUL.FTZ R7, R0, R3 ;  /* 0x0000000300077220 */ /* 0x001fe20000410000 */
[----:B------:R-:W-:Y:S06]  /*8910*/  BRA `(.L_x_5413) ;  /* 0x0000000000207947 */ /* 0x000fec0003800000 */
.L_x_5411:
[----:B------:R-:W0:Y:S02]  /*8920*/  MUFU.RCP R7, R5 ;  /* 0x0000000500077308 */ /* 0x000e240000001000 */
[----:B0-----:R-:W-:-:S04]  /*8930*/  FMUL.FTZ R0, R7, R4 ;  /* 0x0000000407007220 */ /* 0x001fc80000410000 */
[C---:B------:R-:W-:Y:S01]  /*8940*/  FFMA.FTZ R4, R0.reuse, R4, R5 ;  /* 0x0000000400047223 */ /* 0x040fe20000010005 */
[C---:B-12-45:R-:W-:Y:S01]  /*8950*/  FFMA.FTZ R6, R0.reuse, R2, R3 ;  /* 0x0000000200067223 */ /* 0x076fe20000010003 */
[----:B------:R-:W-:Y:S02]  /*8960*/  FFMA.FTZ R2, R0, R3, -R2 ;  /* 0x0000000300027223 */ /* 0x000fe40000010802 */
[----:B------:R-:W0:Y:S02]  /*8970*/  MUFU.RCP R7, R4 ;  /* 0x0000000400077308 */ /* 0x000e240000001000 */
[C---:B0-----:R-:W-:Y:S01]  /*8980*/  FMUL.FTZ R6, R7.reuse, R6 ;  /* 0x0000000607067220 */ /* 0x041fe20000410000 */
[----:B------:R-:W-:-:S07]  /*8990*/  FMUL.FTZ R7, R7, R2 ;  /* 0x0000000207077220 */ /* 0x000fce0000410000 */
.L_x_5413:
        /* <DEDUP_REMOVED lines=17> */
.L_x_5417:
[----:B------:R-:W0:Y:S02]  /*8ab0*/  F2I.S64.TRUNC R6, R6 ;  /* 0x0000000600067311 */ /* 0x000e24000020d900 */
[----:B0-----:R-:W-:-:S05]  /*8ac0*/  MOV R5, R6 ;  /* 0x0000000600057202 */ /* 0x001fca0000000f00 */
[----:B------:R0:W-:Y:S01]  /*8ad0*/  STG.E.U8 desc[UR36][R2.64], R5 ;  /* 0x0000000502007986 */ /* 0x0001e2000c101124 */
[----:B------:R-:W-:Y:S05]  /*8ae0*/  BRA `(.L_x_5419) ;  /* 0x0000000c002c7947 */ /* 0x000fea0003800000 */
.L_x_5416:
        /* <DEDUP_REMOVED lines=9> */
.L_x_5421:
[----:B------:R-:W0:Y:S02]  /*8b80*/  F2I.FTZ.TRUNC.NTZ R5, R6 ;  /* 0x0000000600057305 */ /* 0x000e24000021f100 */
[----:B0-----:R0:W-:Y:S01]  /*8b90*/  STG.E desc[UR36][R2.64], R5 ;  /* 0x0000000502007986 */ /* 0x0011e2000c101924 */
[----:B------:R-:W-:Y:S05]  /*8ba0*/  BRA `(.L_x_5419) ;  /* 0x0000000800fc7947 */ /* 0x000fea0003800000 */
.L_x_5420:
[----:B------:R-:W0:Y:S02]  /*8bb0*/  F2I.FTZ.TRUNC.NTZ R5, R6 ;  /* 0x0000000600057305 */ /* 0x000e24000021f100 */
[----:B0-----:R0:W-:Y:S01]  /*8bc0*/  STG.E.U16 desc[UR36][R2.64], R5 ;  /* 0x0000000502007986 */ /* 0x0011e2000c101524 */
[----:B------:R-:W-:Y:S05]  /*8bd0*/  BRA `(.L_x_5419) ;  /* 0x0000000800f07947 */ /* 0x000fea0003800000 */
.L_x_5415:
        /* <DEDUP_REMOVED lines=8> */
.L_x_5423:
[----:B------:R-:W-:-:S05]  /*8c60*/  F2FP.F16.F32.PACK_AB R6, RZ, R6 ;  /* 0x00000006ff06723e */ /* 0x000fca00000000ff */
[----:B------:R0:W-:Y:S01]  /*8c70*/  STG.E.U16 desc[UR36][R2.64], R6 ;  /* 0x0000000602007986 */ /* 0x0001e2000c101524 */
[----:B------:R-:W-:Y:S05]  /*8c80*/  BRA `(.L_x_5419) ;  /* 0x0000000800c47947 */ /* 0x000fea0003800000 */
.L_x_5422:
        /* <DEDUP_REMOVED lines=8> */
.L_x_5425:
[----:B------:R-:W-:-:S05]  /*8d10*/  F2FP.F16.F32.PACK_AB R7, R7, R6 ;  /* 0x000000060707723e */ /* 0x000fca00000000ff */
[----:B------:R0:W-:Y:S01]  /*8d20*/  STG.E desc[UR36][R2.64], R7 ;  /* 0x0000000702007986 */ /* 0x0001e2000c101924 */
[----:B------:R-:W-:Y:S05]  /*8d30*/  BRA `(.L_x_5419) ;  /* 0x0000000800987947 */ /* 0x000fea0003800000 */
.L_x_5424:
[----:B------:R-:W-:-:S06]  /*8d40*/  FMUL.FTZ R4, R6, 1 ;  /* 0x3f80000006047820 */ /* 0x000fcc0000410000 */
[----:B------:R-:W0:Y:S02]  /*8d50*/  F2F.F64.F32 R4, R4 ;  /* 0x0000000400047310 */ /* 0x000e240000201800 */
[----:B0-----:R0:W-:Y:S01]  /*8d60*/  STG.E.64 desc[UR36][R2.64], R4 ;  /* 0x0000000402007986 */ /* 0x0011e2000c101b24 */
[----:B------:R-:W-:Y:S05]  /*8d70*/  BRA `(.L_x_5419) ;  /* 0x0000000800887947 */ /* 0x000fea0003800000 */
.L_x_5414:
        /* <DEDUP_REMOVED lines=13> */
.L_x_5429:
        /* <DEDUP_REMOVED lines=16> */
.L_x_5432:
[----:B------:R-:W-:-:S04]  /*8f50*/  SHF.R.U32.HI R6, RZ, 0x18, R6 ;  /* 0x00000018ff067819 */ /* 0x000fc80000011606 */
[----:B------:R-:W-:-:S04]  /*8f60*/  LOP3.LUT R5, R5, 0x80, R6, 0xf8, !PT ;  /* 0x0000008005057812 */ /* 0x000fc800078ef806 */
[----:B------:R-:W-:-:S07]  /*8f70*/  PRMT R0, R5, 0x7610, R0 ;  /* 0x0000761005007816 */ /* 0x000fce0000000000 */
.L_x_5431:
[----:B------:R-:W-:Y:S05]  /*8f80*/  BSYNC.RECONVERGENT B0 ;  /* 0x0000000000007941 */ /* 0x000fea0003800200 */
.L_x_5430:
[----:B------:R0:W-:Y:S01]  /*8f90*/  STG.E.U8 desc[UR36][R2.64], R0 ;  /* 0x0000000002007986 */ /* 0x0001e2000c101124 */
[----:B------:R-:W-:Y:S05]  /*8fa0*/  BRA `(.L_x_5419) ;  /* 0x0000000400fc7947 */ /* 0x000fea0003800000 */
.L_x_5428:
        /* <DEDUP_REMOVED lines=16> */
.L_x_5435:
[----:B------:R-:W-:-:S04]  /*90b0*/  SHF.R.U32.HI R6, RZ, 0x18, R6 ;  /* 0x00000018ff067819 */ /* 0x000fc80000011606 */
[----:B------:R-:W-:-:S04]  /*90c0*/  LOP3.LUT R5, R5, 0x80, R6, 0xf8, !PT ;  /* 0x0000008005057812 */ /* 0x000fc800078ef806 */
[----:B------:R-:W-:-:S07]  /*90d0*/  PRMT R0, R5, 0x7610, R0 ;  /* 0x0000761005007816 */ /* 0x000fce0000000000 */
.L_x_5434:
[----:B------:R-:W-:Y:S05]  /*90e0*/  BSYNC.RECONVERGENT B0 ;  /* 0x0000000000007941 */ /* 0x000fea0003800200 */
.L_x_5433:
[----:B------:R0:W-:Y:S01]  /*90f0*/  STG.E.U8 desc[UR36][R2.64], R0 ;  /* 0x0000000002007986 */ /* 0x0001e2000c101124 */
[----:B------:R-:W-:Y:S05]  /*9100*/  BRA `(.L_x_5419) ;  /* 0x0000000400a47947 */ /* 0x000fea0003800000 */
.L_x_5427:
        /* <DEDUP_REMOVED lines=21> */
.L_x_5437:
[----:B------:R-:W0:Y:S02]  /*9260*/  F2I.U64.TRUNC R6, R6 ;  /* 0x0000000600067311 */ /* 0x000e24000020d800 */
[----:B0-----:R0:W-:Y:S01]  /*9270*/  STG.E.64 desc[UR36][R2.64], R6 ;  /* 0x0000000602007986 */ /* 0x0011e2000c101b24 */
[----:B------:R-:W-:Y:S05]  /*9280*/  BRA `(.L_x_5419) ;  /* 0x0000000400447947 */ /* 0x000fea0003800000 */
.L_x_5436:
[----:B------:R-:W0:Y:S02]  /*9290*/  F2I.FTZ.U32.TRUNC.NTZ R5, R6 ;  /* 0x0000000600057305 */ /* 0x000e24000021f000 */
[----:B0-----:R0:W-:Y:S01]  /*92a0*/  STG.E desc[UR36][R2.64], R5 ;  /* 0x0000000502007986 */ /* 0x0011e2000c101924 */
[----:B------:R-:W-:Y:S05]  /*92b0*/  BRA `(.L_x_5419) ;  /* 0x0000000400387947 */ /* 0x000fea0003800000 */
.L_x_5426:
        /* <DEDUP_REMOVED lines=12> */
.L_x_5439:
[----:B------:R-:W-:Y:S01]  /*9380*/  FMUL.FTZ R4, R6, 1 ;  /* 0x3f80000006047820 */ /* 0x000fe20000410000 */
[----:B------:R-:W-:-:S05]  /*9390*/  FMUL.FTZ R7, R7, 1 ;  /* 0x3f80000007077820 */ /* 0x000fca0000410000 */
[----:B------:R-:W-:Y:S08]  /*93a0*/  F2F.F64.F32 R4, R4 ;  /* 0x0000000400047310 */ /* 0x000ff00000201800 */
[----:B------:R-:W0:Y:S02]  /*93b0*/  F2F.F64.F32 R6, R7 ;  /* 0x0000000700067310 */ /* 0x000e240000201800 */
[----:B0-----:R3:W-:Y:S01]  /*93c0*/  STG.E.128 desc[UR36][R2.64], R4 ;  /* 0x0000000402007986 */ /* 0x0017e2000c101d24 */
[----:B------:R-:W-:Y:S05]  /*93d0*/  BRA `(.L_x_5419) ;  /* 0x0000000000f07947 */ /* 0x000fea0003800000 */
.L_x_5438:
[----:B------:R-:W-:-:S09]  /*93e0*/  UISETP.NE.AND UP0, UPT, UR4, 0xf, UPT ;  /* 0x0000000f0400788c */ /* 0x000fd2000bf05270 */
[----:B------:R-:W-:Y:S05]  /*93f0*/  BRA.U !UP0, `(.L_x_5440) ;  /* 0x0000000108e07547 */ /* 0x000fea000b800000 */
[----:B------:R-:W-:-:S09]  /*9400*/  UISETP.NE.AND UP0, UPT, UR4, 0x17, UPT ;  /* 0x000000170400788c */ /* 0x000fd2000bf05270 */
[----:B------:R-:W-:Y:S05]  /*9410*/  BRA.U !UP0, `(.L_x_5441) ;  /* 0x00000001088c7547 */ /* 0x000fea000b800000 */
[----:B------:R-:W-:-:S09]  /*9420*/  UISETP.NE.AND UP0, UPT, UR4, 0x18, UPT ;  /* 0x000000180400788c */ /* 0x000fd2000bf05270 */
[----:B------:R-:W-:Y:S05]  /*9430*/  BRA.U !UP0, `(.L_x_5442) ;  /* 0x0000000108447547 */ /* 0x000fea000b800000 */
.L_x_5418:
        /* <DEDUP_REMOVED lines=16> */
.L_x_5443:
[----:B------:R-:W-:Y:S05]  /*9540*/  BRA `(.L_x_5419) ;  /* 0x0000000000947947 */ /* 0x000fea0003800000 */
.L_x_5442:
        /* <DEDUP_REMOVED lines=12> */
.L_x_5445:
[----:B------:R-:W-:Y:S05]  /*9610*/  BSYNC.RECONVERGENT B0 ;  /* 0x0000000000007941 */ /* 0x000fea0003800200 */
.L_x_5444:
[----:B------:R-:W-:-:S05]  /*9620*/  LOP3.LUT R5, R0, 0x80, R7, 0xf8, !PT ;  /* 0x0000008000057812 */ /* 0x000fca00078ef807 */
[----:B------:R1:W-:Y:S01]  /*9630*/  STG.E.U8 desc[UR36][R2.64], R5 ;  /* 0x0000000502007986 */ /* 0x0003e2000c101124 */
[----:B------:R-:W-:Y:S05]  /*9640*/  BRA `(.L_x_5419) ;  /* 0x0000000000547947 */ /* 0x000fea0003800000 */
.L_x_5441:
        /* <DEDUP_REMOVED lines=11> */
.L_x_5447:
[----:B------:R-:W-:Y:S01]  /*9700*/  IMAD.MOV.U32 R0, RZ, RZ, 0x7f ;  /* 0x0000007fff007424 */ /* 0x000fe200078e00ff */
[----:B------:R-:W-:-:S04]  /*9710*/  ISETP.GT.U32.AND P0, PT, R4, 0x7f800000, PT ;  /* 0x7f8000000400780c */ /* 0x000fc80003f04070 */
[----:B------:R-:W-:-:S09]  /*9720*/  SEL R0, R0, 0x7c, P0 ;  /* 0x0000007c00007807 */ /* 0x000fd20000000000 */
.L_x_5448:
[----:B------:R-:W-:Y:S05]  /*9730*/  BSYNC.RECONVERGENT B0 ;  /* 0x0000000000007941 */ /* 0x000fea0003800200 */
.L_x_5446:
[----:B------:R-:W-:-:S04]  /*9740*/  SHF.R.U32.HI R5, RZ, 0x18, R6 ;  /* 0x00000018ff057819 */ /* 0x000fc80000011606 */
[----:B------:R-:W-:-:S05]  /*9750*/  LOP3.LUT R5, R0, 0x80, R5, 0xf8, !PT ;  /* 0x0000008000057812 */ /* 0x000fca00078ef805 */
[----:B------:R2:W-:Y:S01]  /*9760*/  STG.E.U8 desc[UR36][R2.64], R5 ;  /* 0x0000000502007986 */ /* 0x0005e2000c101124 */
[----:B------:R-:W-:Y:S05]  /*9770*/  BRA `(.L_x_5419) ;  /* 0x0000000000087947 */ /* 0x000fea0003800000 */
.L_x_5440:
[----:B------:R-:W-:-:S05]  /*9780*/  F2FP.BF16.F32.PACK_AB R6, RZ, R6 ;  /* 0x00000006ff06723e */ /* 0x000fca00000010ff */
[----:B------:R0:W-:Y:S02]  /*9790*/  STG.E.U16 desc[UR36][R2.64], R6 ;  /* 0x0000000602007986 */ /* 0x0001e4000c101524 */
.L_x_5419:
[----:B------:R-:W-:-:S07]  /*97a0*/  IADD3 R17, PT, PT, R17, 0x80, RZ ;  /* 0x0000008011117810 */ /* 0x000fce0007ffe0ff */
.L_x_5381:
[----:B------:R-:W-:Y:S05]  /*97b0*/  BSYNC.RECONVERGENT B7 ;  /* 0x0000000000077941 */ /* 0x000fea0003800200 */
.L_x_5380:
[----:B------:R-:W5:Y:S02]  /*97c0*/  LDCU UR4, c[0x0][0x380] ;  /* 0x00007000ff0477ac */ /* 0x000f640008000800 */
[----:B-----5:R-:W-:-:S13]  /*97d0*/  ISETP.GE.AND P0, PT, R17, UR4, PT ;  /* 0x0000000411007c0c */ /* 0x020fda000bf06270 */
[----:B------:R-:W-:Y:S05]  /*97e0*/  @P0 EXIT ;  /* 0x000000000000094d */ /* 0x000fea0003800000 */
[----:B------:R-:W5:Y:S01]  /*97f0*/  LDCU UR4, c[0x0][0x388] ;  /* 0x00007100ff0477ac */ /* 0x000f620008000800 */
[----:B------:R-:W-:Y:S02]  /*9800*/  HFMA2 R16, -RZ, RZ, 0, 0 ;  /* 0x00000000ff107431 */ /* 0x000fe400000001ff */
[----:B01----:R-:W-:Y:S01]  /*9810*/  IMAD.MOV.U32 R0, RZ, RZ, RZ ;  /* 0x000000ffff007224 */ /* 0x003fe200078e00ff */
        /* <DEDUP_REMOVED lines=300> */
.L_x_5449:
[----:B------:R-:W0:Y:S01]  /*aae0*/  LDCU.128 UR8, c[0x0][0x580] ;  /* 0x0000b000ff0877ac */ /* 0x000e220008000c00 */
[----:B------:R-:W-:Y:S01]  /*aaf0*/  BSSY.RECONVERGENT B6, `(.L_x_5450) ;  /* 0x00000f3000067945 */ /* 0x000fe20003800200 */
[----:B------:R-:W-:-:S04]  /*ab00*/  UPRMT UR4, UR42, 0x9910, URZ ;  /* 0x000099102a047896 */ /* 0x000fc800080000ff */
[----:B------:R-:W-:Y:S01]  /*ab10*/  UISETP.GT.AND UP0, UPT, UR4, 0x9, UPT ;  /* 0x000000090400788c */ /* 0x000fe2000bf04270 */
[----:B0-----:R-:W-:Y:S02]  /*ab20*/  IADD3 R16, P0, PT, R16, UR8, RZ ;  /* 0x0000000810107c10 */ /* 0x001fe4000ff1e0ff */
[----:B---3--:R-:W-:-:S03]  /*ab30*/  IADD3 R4, P1, PT, R0, UR10, RZ ;  /* 0x0000000a00047c10 */ /* 0x008fc6000ff3e0ff */
[----:B------:R-:W-:Y:S01]  /*ab40*/  IMAD.X R17, RZ, RZ, UR9, P0 ;  /* 0x00000009ff117e24 */ /* 0x000fe200080e06ff */
[----:B--2-4-:R-:W-:Y:S02]  /*ab50*/  IADD3.X R5, PT, PT, RZ, UR11, RZ, P1, !PT ;  /* 0x0000000bff057c10 */ /* 0x014fe40008ffe4ff */
        /* <DEDUP_REMOVED lines=11> */
[----:B--2---:R-:W0:Y:S01]  /*ac10*/  I2F.S16 R2, R2 ;  /* 0x0000000200027306 */ /* 0x004e220000101400 */
[----:B------:R-:W-:Y:S05]  /*ac20*/  BRA `(.L_x_5456) ;  /* 0x0000000c007c7947 */ /* 0x000fea0003800000 */
.L_x_5454:
[----:B------:R-:W2:Y:S01]  /*ac30*/  LDG.E.U8 R2, desc[UR36][R4.64] ;  /* 0x0000002404027981 */ /* 0x000ea2000c1e1100 */
[----:B------:R-:W-:Y:S02]  /*ac40*/  MOV R3, RZ ;  /* 0x000000ff00037202 */ /* 0x000fe40000000f00 */
[----:B--2---:R-:W-:Y:S01]  /*ac50*/  I2FP.F32.U32 R2, R2 ;  /* 0x0000000200027245 */ /* 0x004fe20000201000 */
[----:B------:R-:W-:Y:S06]  /*ac60*/  BRA `(.L_x_5456) ;  /* 0x0000000c006c7947 */ /* 0x000fec0003800000 */
.L_x_5453:
        /* <DEDUP_REMOVED lines=10> */
.L_x_5458:
[----:B------:R-:W2:Y:S01]  /*ad10*/  LDG.E R2, desc[UR36][R4.64] ;  /* 0x0000002404027981 */ /* 0x000ea2000c1e1900 */
[----:B------:R-:W-:Y:S01]  /*ad20*/  HFMA2 R3, -RZ, RZ, 0, 0 ;  /* 0x00000000ff037431 */ /* 0x000fe200000001ff */
[----:B--2---:R-:W-:Y:S01]  /*ad30*/  I2FP.F32.S32 R2, R2 ;  /* 0x0000000200027245 */ /* 0x004fe20000201400 */
[----:B------:R-:W-:Y:S06]  /*ad40*/  BRA `(.L_x_5456) ;  /* 0x0000000c00347947 */ /* 0x000fec0003800000 */
.L_x_5457:
[----:B------:R-:W2:Y:S01]  /*ad50*/  LDG.E.U16 R2, desc[UR36][R4.64] ;  /* 0x0000002404027981 */ /* 0x000ea2000c1e1500 */
[----:B------:R-:W-:Y:S01]  /*ad60*/  IMAD.MOV.U32 R3, RZ, RZ, RZ ;  /* 0x000000ffff037224 */ /* 0x000fe200078e00ff */
[----:B--2---:R-:W0:Y:S01]  /*ad70*/  I2F.S16 R2, R2 ;  /* 0x0000000200027306 */ /* 0x004e220000101400 */
[----:B------:R-:W-:Y:S05]  /*ad80*/  BRA `(.L_x_5456) ;  /* 0x0000000c00247947 */ /* 0x000fea0003800000 */
.L_x_5452:
        /* <DEDUP_REMOVED lines=9> */
.L_x_5460:
[----:B------:R-:W2:Y:S01]  /*ae20*/  LDG.E.U16 R2, desc[UR36][R4.64] ;  /* 0x0000002404027981 */ /* 0x000ea2000c1e1500 */
[----:B------:R-:W-:Y:S02]  /*ae30*/  IMAD.MOV.U32 R3, RZ, RZ, RZ ;  /* 0x000000ffff037224 */ /* 0x000fe400078e00ff */
[----:B--2---:R-:W-:Y:S01]  /*ae40*/  HADD2.F32 R2, -RZ, R2.H0_H0 ;  /* 0x20000002ff027230 */ /* 0x004fe20000004100 */
[----:B------:R-:W-:Y:S06]  /*ae50*/  BRA `(.L_x_5456) ;  /* 0x0000000800f07947 */ /* 0x000fec0003800000 */
.L_x_5459:
        /* <DEDUP_REMOVED lines=8> */
.L_x_5462:
[----:B------:R-:W2:Y:S02]  /*aee0*/  LDG.E R3, desc[UR36][R4.64] ;  /* 0x0000002404037981 */ /* 0x000ea4000c1e1900 */
[--C-:B--2---:R-:W-:Y:S02]  /*aef0*/  HADD2.F32 R2, -RZ, R3.reuse.H0_H0 ;  /* 0x20000003ff027230 */ /* 0x104fe40000004100 */
[----:B------:R-:W-:Y:S01]  /*af00*/  HADD2.F32 R3, -RZ, R3.H1_H1 ;  /* 0x30000003ff037230 */ /* 0x000fe20000004100 */
[----:B------:R-:W-:Y:S06]  /*af10*/  BRA `(.L_x_5456) ;  /* 0x0000000800c07947 */ /* 0x000fec0003800000 */
.L_x_5461:
        /* <DEDUP_REMOVED lines=8> */
.L_x_5451:
        /* <DEDUP_REMOVED lines=13> */
.L_x_5465:
        /* <DEDUP_REMOVED lines=10> */
.L_x_5464:
        /* <DEDUP_REMOVED lines=26> */
.L_x_5467:
        /* <DEDUP_REMOVED lines=13> */
.L_x_5466:
[----:B------:R-:W2:Y:S01]  /*b380*/  LDG.E.U16 R2, desc[UR36][R4.64] ;  /* 0x0000002404027981 */ /* 0x000ea2000c1e1500 */
[----:B------:R-:W-:Y:S01]  /*b390*/  IMAD.MOV.U32 R3, RZ, RZ, RZ ;  /* 0x000000ffff037224 */ /* 0x000fe200078e00ff */
[----:B--2---:R-:W-:Y:S01]  /*b3a0*/  SHF.L.U32 R2, R2, 0x10, RZ ;  /* 0x0000001002027819 */ /* 0x004fe200000006ff */
[----:B------:R-:W-:Y:S06]  /*b3b0*/  BRA `(.L_x_5456) ;  /* 0x0000000400987947 */ /* 0x000fec0003800000 */
.L_x_5463:
        /* <DEDUP_REMOVED lines=12> */
.L_x_5470:
        /* <DEDUP_REMOVED lines=20> */
.L_x_5472:
[----:B------:R-:W-:Y:S05]  /*b5c0*/  BSYNC.RECONVERGENT B0 ;  /* 0x0000000000007941 */ /* 0x000fea0003800200 */
.L_x_5471:
[----:B------:R-:W-:Y:S01]  /*b5d0*/  IMAD.SHL.U32 R0, R0, 0x100000, RZ ;  /* 0x0010000000007824 */ /* 0x000fe200078e00ff */
[----:B------:R-:W-:-:S04]  /*b5e0*/  LEA R2, R2, 0x3b800000, 0x17 ;  /* 0x3b80000002027811 */ /* 0x000fc800078eb8ff */
[----:B------:R-:W-:Y:S01]  /*b5f0*/  LOP3.LUT R2, R2, R0, R9, 0xfe, !PT ;  /* 0x0000000002027212 */ /* 0x000fe200078efe09 */
[----:B------:R-:W-:Y:S06]  /*b600*/  BRA `(.L_x_5456) ;  /* 0x0000000400047947 */ /* 0x000fec0003800000 */
.L_x_5469:
        /* <DEDUP_REMOVED lines=20> */
.L_x_5474:
[----:B------:R-:W-:Y:S05]  /*b750*/  BSYNC.RECONVERGENT B0 ;  /* 0x0000000000007941 */ /* 0x000fea0003800200 */
.L_x_5473:
[----:B------:R-:W-:Y:S01]  /*b760*/  IMAD.SHL.U32 R0, R0, 0x200000, RZ ;  /* 0x0020000000007824 */ /* 0x000fe200078e00ff */
[----:B------:R-:W-:-:S04]  /*b770*/  LEA R2, R2, 0x37800000, 0x17 ;  /* 0x3780000002027811 */ /* 0x000fc800078eb8ff */
[----:B------:R-:W-:Y:S01]  /*b780*/  LOP3.LUT R2, R2, R0, R9, 0xfe, !PT ;  /* 0x0000000002027212 */ /* 0x000fe200078efe09 */
[----:B------:R-:W-:Y:S06]  /*b790*/  BRA `(.L_x_5456) ;  /* 0x0000000000a07947 */ /* 0x000fec0003800000 */
.L_x_5468:
        /* <DEDUP_REMOVED lines=15> */
.L_x_5455:
        /* <DEDUP_REMOVED lines=16> */
.L_x_5477:
[----:B------:R-:W-:Y:S01]  /*b990*/  CS2R R2, SRZ ;  /* 0x0000000000027805 */ /* 0x000fe2000001ff00 */
[----:B------:R-:W-:Y:S06]  /*b9a0*/  BRA `(.L_x_5456) ;  /* 0x00000000001c7947 */ /* 0x000fec0003800000 */
.L_x_5476:
[----:B------:R-:W2:Y:S01]  /*b9b0*/  LDG.E.64 R4, desc[UR36][R4.64] ;  /* 0x0000002404047981 */ /* 0x000ea2000c1e1b00 */
[----:B------:R-:W-:Y:S01]  /*b9c0*/  IMAD.MOV.U32 R3, RZ, RZ, RZ ;  /* 0x000000ffff037224 */ /* 0x000fe200078e00ff */
[----:B--2---:R0:W1:Y:S01]  /*b9d0*/  I2F.U64 R2, R4 ;  /* 0x0000000400027312 */ /* 0x0040620000301000 */
[----:B------:R-:W-:Y:S05]  /*b9e0*/  BRA `(.L_x_5456) ;  /* 0x00000000000c7947 */ /* 0x000fea0003800000 */
.L_x_5475:
[----:B------:R-:W2:Y:S01]  /*b9f0*/  LDG.E R2, desc[UR36][R4.64] ;  /* 0x0000002404027981 */ /* 0x000ea2000c1e1900 */
[----:B------:R-:W-:Y:S01]  /*ba00*/  HFMA2 R3, -RZ, RZ, 0, 0 ;  /* 0x00000000ff037431 */ /* 0x000fe200000001ff */
[----:B--2---:R-:W-:-:S07]  /*ba10*/  I2FP.F32.U32 R2, R2 ;  /* 0x0000000200027245 */ /* 0x004fce0000201000 */
.L_x_5456:
[----:B------:R-:W-:Y:S05]  /*ba20*/  BSYNC.RECONVERGENT B6 ;  /* 0x0000000000067941 */ /* 0x000fea0003800200 */
.L_x_5450:
[----:B0-234-:R-:W0:Y:S02]  /*ba30*/  LDC.64 R4, c[0x0][0x598] ;  /* 0x00016600ff047b82 */ /* 0x01de240000000a00 */
[----:B0-----:R-:W-:-:S13]  /*ba40*/  FSETP.GE.FTZ.AND P0, PT, |R4|, |R5|, PT ;  /* 0x400000050400720b */ /* 0x001fda0003f16200 */
[----:B------:R-:W-:Y:S05]  /*ba50*/  @!P0 BRA `(.L_x_5478) ;  /* 0x0000000000408947 */ /* 0x000fea0003800000 */
[----:B------:R-:W-:-:S13]  /*ba60*/  ISETP.NE.AND P1, PT, R18, RZ, PT ;  /* 0x000000ff1200720c */ /* 0x000fda0003f25270 */
[----:B------:R-:W-:Y:S05]  /*ba70*/  @P1 BRA `(.L_x_5479) ;  /* 0x0000000000241947 */ /* 0x000fea0003800000 */
[----:B------:R-:W0:Y:S02]  /*ba80*/  MUFU.RCP R0, R4 ;  /* 0x0000000400007308 */ /* 0x000e240000001000 */
[----:B0-----:R-:W-:-:S04]  /*ba90*/  FMUL.FTZ R7, R0, R5 ;  /* 0x0000000500077220 */ /* 0x001fc80000410000 */
[C---:B------:R-:W-:Y:S01]  /*baa0*/  FFMA.FTZ R5, R7.reuse, R5, R4 ;  /* 0x0000000507057223 */ /* 0x040fe20000010004 */
[C---:B-1---5:R-:W-:Y:S01]  /*bab0*/  FFMA.FTZ R0, R7.reuse, R3, R2 ;  /* 0x0000000307007223 */ /* 0x062fe20000010002 */
[----:B------:R-:W-:-:S04]  /*bac0*/  FFMA.FTZ R3, R7, -R2, R3 ;  /* 0x8000000207037223 */ /* 0x000fc80000010003 */
[----:B------:R-:W0:Y:S02]  /*bad0*/  MUFU.RCP R5, R5 ;  /* 0x0000000500057308 */ /* 0x000e240000001000 */
[C---:B0-----:R-:W-:Y:S01]  /*bae0*/  FMUL.FTZ R2, R5.reuse, R0 ;  /* 0x0000000005027220 */ /* 0x041fe20000410000 */
[----:B------:R-:W-:Y:S01]  /*baf0*/  FMUL.FTZ R3, R5, R3 ;  /* 0x0000000305037220 */ /* 0x000fe20000410000 */
[----:B------:R-:W-:Y:S06]  /*bb00*/  BRA `(.L_x_5480) ;  /* 0x0000000000347947 */ /* 0x000fec0003800000 */
.L_x_5479:
[----:B------:R-:W1:Y:S08]  /*bb10*/  MUFU.RCP R5, R22 ;  /* 0x0000001600057308 */ /* 0x000e700000001000 */
[----:B------:R-:W0:Y:S01]  /*bb20*/  MUFU.RCP R0, R19 ;  /* 0x0000001300007308 */ /* 0x000e220000001000 */
[----:B-1---5:R-:W-:Y:S01]  /*bb30*/  FMUL.FTZ R2, R5, R2 ;  /* 0x0000000205027220 */ /* 0x022fe20000410000 */
[----:B0-----:R-:W-:Y:S01]  /*bb40*/  FMUL.FTZ R3, R0, R3 ;  /* 0x0000000300037220 */ /* 0x001fe20000410000 */
[----:B------:R-:W-:Y:S06]  /*bb50*/  BRA `(.L_x_5480) ;  /* 0x0000000000207947 */ /* 0x000fec0003800000 */
.L_x_5478:
[----:B------:R-:W0:Y:S02]  /*bb60*/  MUFU.RCP R7, R5 ;  /* 0x0000000500077308 */ /* 0x000e240000001000 */
[----:B0-----:R-:W-:-:S04]  /*bb70*/  FMUL.FTZ R6, R7, R4 ;  /* 0x0000000407067220 */ /* 0x001fc80000410000 */
[C---:B------:R-:W-:Y:S01]  /*bb80*/  FFMA.FTZ R4, R6.reuse, R4, R5 ;  /* 0x0000000406047223 */ /* 0x040fe20000010005 */
[C---:B-1---5:R-:W-:Y:S01]  /*bb90*/  FFMA.FTZ R0, R6.reuse, R2, R3 ;  /* 0x0000000206007223 */ /* 0x062fe20000010003 */
[----:B------:R-:W-:-:S04]  /*bba0*/  FFMA.FTZ R3, R6, R3, -R2 ;  /* 0x0000000306037223 */ /* 0x000fc80000010802 */
[----:B------:R-:W0:Y:S02]  /*bbb0*/  MUFU.RCP R4, R4 ;  /* 0x0000000400047308 */ /* 0x000e240000001000 */
[C---:B0-----:R-:W-:Y:S01]  /*bbc0*/  FMUL.FTZ R2, R4.reuse, R0 ;  /* 0x0000000004027220 */ /* 0x041fe20000410000 */
[----:B------:R-:W-:-:S07]  /*bbd0*/  FMUL.FTZ R3, R4, R3 ;  /* 0x0000000304037220 */ /* 0x000fce0000410000 */
.L_x_5480:
        /* <DEDUP_REMOVED lines=14> */
.L_x_5484:
[----:B------:R-:W0:Y:S02]  /*bcc0*/  F2I.S64.TRUNC R2, R2 ;  /* 0x0000000200027311 */ /* 0x000e24000020d900 */
[----:B0-----:R-:W-:-:S05]  /*bcd0*/  IMAD.MOV.U32 R5, RZ, RZ, R2 ;  /* 0x000000ffff057224 */ /* 0x001fca00078e0002 */
[----:B------:R-:W-:Y:S01]  /*bce0*/  STG.E.U8 desc[UR36][R16.64], R5 ;  /* 0x0000000510007986 */ /* 0x000fe2000c101124 */
[----:B------:R-:W-:Y:S05]  /*bcf0*/  EXIT ;  /* 0x000000000000794d */ /* 0x000fea0003800000 */
.L_x_5483:
        /* <DEDUP_REMOVED lines=9> */
.L_x_5487:
[----:B------:R-:W0:Y:S02]  /*bd90*/  F2I.FTZ.TRUNC.NTZ R3, R2 ;  /* 0x0000000200037305 */ /* 0x000e24000021f100 */
[----:B0-----:R-:W-:Y:S01]  /*bda0*/  STG.E desc[UR36][R16.64], R3 ;  /* 0x0000000310007986 */ /* 0x001fe2000c101924 */
[----:B------:R-:W-:Y:S05]  /*bdb0*/  EXIT ;  /* 0x000000000000794d */ /* 0x000fea0003800000 */
.L_x_5486:
[----:B------:R-:W0:Y:S02]  /*bdc0*/  F2I.FTZ.TRUNC.NTZ R3, R2 ;  /* 0x0000000200037305 */ /* 0x000e24000021f100 */
[----:B0-----:R-:W-:Y:S01]  /*bdd0*/  STG.E.U16 desc[UR36][R16.64], R3 ;  /* 0x0000000310007986 */ /* 0x001fe2000c101524 */
[----:B------:R-:W-:Y:S05]  /*bde0*/  EXIT ;  /* 0x000000000000794d */ /* 0x000fea0003800000 */
.L_x_5482:
        /* <DEDUP_REMOVED lines=8> */
.L_x_5489:
[----:B------:R-:W-:-:S05]  /*be70*/  F2FP.F16.F32.PACK_AB R2, RZ, R2 ;  /* 0x00000002ff02723e */ /* 0x000fca00000000ff */
[----:B------:R-:W-:Y:S01]  /*be80*/  STG.E.U16 desc[UR36][R16.64], R2 ;  /* 0x0000000210007986 */ /* 0x000fe2000c101524 */
[----:B------:R-:W-:Y:S05]  /*be90*/  EXIT ;  /* 0x000000000000794d */ /* 0x000fea0003800000 */
.L_x_5488:
        /* <DEDUP_REMOVED lines=8> */
.L_x_5491:
[----:B------:R-:W-:-:S05]  /*bf20*/  F2FP.F16.F32.PACK_AB R3, R3, R2 ;  /* 0x000000020303723e */ /* 0x000fca00000000ff */
[----:B------:R-:W-:Y:S01]  /*bf30*/  STG.E desc[UR36][R16.64], R3 ;  /* 0x0000000310007986 */ /* 0x000fe2000c101924 */
[----:B------:R-:W-:Y:S05]  /*bf40*/  EXIT ;  /* 0x000000000000794d */ /* 0x000fea0003800000 */
.L_x_5490:
[----:B------:R-:W-:-:S06]  /*bf50*/  FMUL.FTZ R2, R2, 1 ;  /* 0x3f80000002027820 */ /* 0x000fcc0000410000 */
[----:B------:R-:W0:Y:S02]  /*bf60*/  F2F.F64.F32 R2, R2 ;  /* 0x0000000200027310 */ /* 0x000e240000201800 */
[----:B0-----:R-:W-:Y:S01]  /*bf70*/  STG.E.64 desc[UR36][R16.64], R2 ;  /* 0x0000000210007986 */ /* 0x001fe2000c101b24 */
[----:B------:R-:W-:Y:S05]  /*bf80*/  EXIT ;  /* 0x000000000000794d */ /* 0x000fea0003800000 */
.L_x_5481:
        /* <DEDUP_REMOVED lines=13> */
.L_x_5495:
        /* <DEDUP_REMOVED lines=16> */
.L_x_5498:
[----:B------:R-:W-:-:S04]  /*c160*/  SHF.R.U32.HI R2, RZ, 0x18, R2 ;  /* 0x00000018ff027819 */ /* 0x000fc80000011602 */
[----:B------:R-:W-:-:S04]  /*c170*/  LOP3.LUT R2, R3, 0x80, R2, 0xf8, !PT ;  /* 0x0000008003027812 */ /* 0x000fc800078ef802 */
[----:B------:R-:W-:-:S07]  /*c180*/  PRMT R8, R2, 0x7610, R8 ;  /* 0x0000761002087816 */ /* 0x000fce0000000008 */
.L_x_5497:
[----:B------:R-:W-:Y:S05]  /*c190*/  BSYNC.RECONVERGENT B0 ;  /* 0x0000000000007941 */ /* 0x000fea0003800200 */
.L_x_5496:
[----:B------:R-:W-:Y:S01]  /*c1a0*/  STG.E.U8 desc[UR36][R16.64], R8 ;  /* 0x0000000810007986 */ /* 0x000fe2000c101124 */
[----:B------:R-:W-:Y:S05]  /*c1b0*/  EXIT ;  /* 0x000000000000794d */ /* 0x000fea0003800000 */
.L_x_5494:
        /* <DEDUP_REMOVED lines=16> */
.L_x_5501:
[----:B------:R-:W-:-:S04]  /*c2c0*/  SHF.R.U32.HI R2, RZ, 0x18, R2 ;  /* 0x00000018ff027819 */ /* 0x000fc80000011602 */
[----:B------:R-:W-:-:S04]  /*c2d0*/  LOP3.LUT R3, R3, 0x80, R2, 0xf8, !PT ;  /* 0x0000008003037812 */ /* 0x000fc800078ef802 */
[----:B------:R-:W-:-:S07]  /*c2e0*/  PRMT R8, R3, 0x7610, R8 ;  /* 0x0000761003087816 */ /* 0x000fce0000000008 */
.L_x_5500:
[----:B------:R-:W-:Y:S05]  /*c2f0*/  BSYNC.RECONVERGENT B0 ;  /* 0x0000000000007941 */ /* 0x000fea0003800200 */
.L_x_5499:
[----:B------:R-:W-:Y:S01]  /*c300*/  STG.E.U8 desc[UR36][R16.64], R8 ;  /* 0x0000000810007986 */ /* 0x000fe2000c101124 */
[----:B------:R-:W-:Y:S05]  /*c310*/  EXIT ;  /* 0x000000000000794d */ /* 0x000fea0003800000 */
.L_x_5493:
        /* <DEDUP_REMOVED lines=21> */
.L_x_5503:
[----:B------:R-:W0:Y:S02]  /*c470*/  F2I.U64.TRUNC R2, R2 ;  /* 0x0000000200027311 */ /* 0x000e24000020d800 */
[----:B0-----:R-:W-:Y:S01]  /*c480*/  STG.E.64 desc[UR36][R16.64], R2 ;  /* 0x0000000210007986 */ /* 0x001fe2000c101b24 */
[----:B------:R-:W-:Y:S05]  /*c490*/  EXIT ;  /* 0x000000000000794d */ /* 0x000fea0003800000 */
.L_x_5502:
[----:B------:R-:W0:Y:S02]  /*c4a0*/  F2I.FTZ.U32.TRUNC.NTZ R3, R2 ;  /* 0x0000000200037305 */ /* 0x000e24000021f000 */
[----:B0-----:R-:W-:Y:S01]  /*c4b0*/  STG.E desc[UR36][R16.64], R3 ;  /* 0x0000000310007986 */ /* 0x001fe2000c101924 */
[----:B------:R-:W-:Y:S05]  /*c4c0*/  EXIT ;  /* 0x000000000000794d */ /* 0x000fea0003800000 */
.L_x_5492:
        /* <DEDUP_REMOVED lines=12> */
.L_x_5505:
[----:B------:R-:W-:Y:S01]  /*c590*/  FMUL.FTZ R4, R2, 1 ;  /* 0x3f80000002047820 */ /* 0x000fe20000410000 */
[----:B------:R-:W-:-:S05]  /*c5a0*/  FMUL.FTZ R6, R3, 1 ;  /* 0x3f80000003067820 */ /* 0x000fca0000410000 */
[----:B------:R-:W-:Y:S08]  /*c5b0*/  F2F.F64.F32 R4, R4 ;  /* 0x0000000400047310 */ /* 0x000ff00000201800 */
[----:B------:R-:W0:Y:S02]  /*c5c0*/  F2F.F64.F32 R6, R6 ;  /* 0x0000000600067310 */ /* 0x000e240000201800 */
[----:B0-----:R-:W-:Y:S01]  /*c5d0*/  STG.E.128 desc[UR36][R16.64], R4 ;  /* 0x0000000410007986 */ /* 0x001fe2000c101d24 */
[----:B------:R-:W-:Y:S05]  /*c5e0*/  EXIT ;  /* 0x000000000000794d */ /* 0x000fea0003800000 */
.L_x_5504:
[----:B------:R-:W-:-:S09]  /*c5f0*/  UISETP.NE.AND UP0, UPT, UR4, 0xf, UPT ;  /* 0x0000000f0400788c */ /* 0x000fd2000bf05270 */
[----:B------:R-:W-:Y:S05]  /*c600*/  BRA.U !UP0, `(.L_x_5506) ;  /* 0x0000000108e07547 */ /* 0x000fea000b800000 */
[----:B------:R-:W-:-:S09]  /*c610*/  UISETP.NE.AND UP0, UPT, UR4, 0x17, UPT ;  /* 0x000000170400788c */ /* 0x000fd2000bf05270 */
[----:B------:R-:W-:Y:S05]  /*c620*/  BRA.U !UP0, `(.L_x_5507) ;  /* 0x00000001088c7547 */ /* 0x000fea000b800000 */
[----:B------:R-:W-:-:S09]  /*c630*/  UISETP.NE.AND UP0, UPT, UR4, 0x18, UPT ;  /* 0x000000180400788c */ /* 0x000fd2000bf05270 */
[----:B------:R-:W-:Y:S05]  /*c640*/  BRA.U !UP0, `(.L_x_5508) ;  /* 0x0000000108447547 */ /* 0x000fea000b800000 */
.L_x_5485:
        /* <DEDUP_REMOVED lines=16> */
.L_x_5509:
[----:B------:R-:W-:Y:S05]  /*c750*/  EXIT ;  /* 0x000000000000794d */ /* 0x000fea0003800000 */
.L_x_5508:
        /* <DEDUP_REMOVED lines=12> */
.L_x_5511:
[----:B------:R-:W-:Y:S05]  /*c820*/  BSYNC.RECONVERGENT B0 ;  /* 0x0000000000007941 */ /* 0x000fea0003800200 */
.L_x_5510:
[----:B------:R-:W-:-:S05]  /*c830*/  LOP3.LUT R3, R0, 0x80, R5, 0xf8, !PT ;  /* 0x0000008000037812 */ /* 0x000fca00078ef805 */
[----:B------:R-:W-:Y:S01]  /*c840*/  STG.E.U8 desc[UR36][R16.64], R3 ;  /* 0x0000000310007986 */ /* 0x000fe2000c101124 */
[----:B------:R-:W-:Y:S05]  /*c850*/  EXIT ;  /* 0x000000000000794d */ /* 0x000fea0003800000 */
.L_x_5507:
        /* <DEDUP_REMOVED lines=11> */
.L_x_5513:
[----:B------:R-:W-:Y:S01]  /*c910*/  HFMA2 R0, -RZ, RZ, 0, 7.569789886474609375e-06 ;  /* 0x0000007fff007431 */ /* 0x000fe200000001ff */
[----:B------:R-:W-:-:S04]  /*c920*/  ISETP.GT.U32.AND P0, PT, R4, 0x7f800000, PT ;  /* 0x7f8000000400780c */ /* 0x000fc80003f04070 */
[----:B------:R-:W-:-:S09]  /*c930*/  SEL R0, R0, 0x7c, P0 ;  /* 0x0000007c00007807 */ /* 0x000fd20000000000 */
.L_x_5514:
[----:B------:R-:W-:Y:S05]  /*c940*/  BSYNC.RECONVERGENT B0 ;  /* 0x0000000000007941 */ /* 0x000fea0003800200 */
.L_x_5512:
[----:B------:R-:W-:-:S04]  /*c950*/  SHF.R.U32.HI R3, RZ, 0x18, R2 ;  /* 0x00000018ff037819 */ /* 0x000fc80000011602 */
[----:B------:R-:W-:-:S05]  /*c960*/  LOP3.LUT R3, R0, 0x80, R3, 0xf8, !PT ;  /* 0x0000008000037812 */ /* 0x000fca00078ef803 */
[----:B------:R-:W-:Y:S01]  /*c970*/  STG.E.U8 desc[UR36][R16.64], R3 ;  /* 0x0000000310007986 */ /* 0x000fe2000c101124 */
[----:B------:R-:W-:Y:S05]  /*c980*/  EXIT ;  /* 0x000000000000794d */ /* 0x000fea0003800000 */
.L_x_5506:
[----:B------:R-:W-:-:S05]  /*c990*/  F2FP.BF16.F32.PACK_AB R2, RZ, R2 ;  /* 0x00000002ff02723e */ /* 0x000fca00000010ff */
[----:B------:R-:W-:Y:S01]  /*c9a0*/  STG.E.U16 desc[UR36][R16.64], R2 ;  /* 0x0000000210007986 */ /* 0x000fe2000c101524 */
[----:B------:R-:W-:Y:S05]  /*c9b0*/  EXIT ;  /* 0x000000000000794d */ /* 0x000fea0003800000 */
.L_x_5515:
        /* <DEDUP_REMOVED lines=12> */
.L_x_19458:


//--------------------- .text._ZN2at6native27unrolled_elementwise_kernelINS0_13BUnaryFunctorIN3c107complexIfEES5_S5_NS0_15binary_internal10DivFunctorIS5_EEEESt5arrayIPcLm2EELi4E23TrivialOffsetCalculatorILi1EjESE_NS0_6memory12LoadWithCastILi1EEENSF_13StoreWithCastILi1EEEEEviT_T0_T2_T3_T4_T5_ --------------------------
	.section	.text._ZN2at6native27unrolled_elementwise_kernelINS0_13BUnaryFunctorIN3c107complexIfEES5_S5_NS0_15binary_internal10DivFunctorIS5_EEEESt5arrayIPcLm2EELi4E23TrivialOffsetCalculatorILi1EjESE_NS0_6memory12LoadWithCastILi1EEENSF_13StoreWithCastILi1EEEEEviT_T0_T2_T3_T4_T5_,"ax",@progbits
	.align	128
        .global         _ZN2at6native27unrolled_elementwise_kernelINS0_13BUnaryFunctorIN3c107complexIfEES5_S5_NS0_15binary_internal10DivFunctorIS5_EEEESt5arrayIPcLm2EELi4E23TrivialOffsetCalculatorILi1EjESE_NS0_6memory12LoadWithCastILi1EEENSF_13StoreWithCastILi1EEEEEviT_T0_T2_T3_T4_T5_
        .type           _ZN2at6native27unrolled_elementwise_kernelINS0_13BUnaryFunctorIN3c107complexIfEES5_S5_NS0_15binary_internal10DivFunctorIS5_EEEESt5arrayIPcLm2EELi4E23TrivialOffsetCalculatorILi1EjESE_NS0_6memory12LoadWithCastILi1EEENSF_13StoreWithCastILi1EEEEEviT_T0_T2_T3_T4_T5_,@function
        .size           _ZN2at6native27unrolled_elementwise_kernelINS0_13BUnaryFunctorIN3c107complexIfEES5_S5_NS0_15binary_internal10DivFunctorIS5_EEEESt5arrayIPcLm2EELi4E23TrivialOffsetCalculatorILi1EjESE_NS0_6memory12LoadWithCastILi1EEENSF_13StoreWithCastILi1EEEEEviT_T0_T2_T3_T4_T5_,(.L_x_19459 - _ZN2at6native27unrolled_elementwise_kernelINS0_13BUnaryFunctorIN3c107complexIfEES5_S5_NS0_15binary_internal10DivFunctorIS5_EEEESt5arrayIPcLm2EELi4E23TrivialOffsetCalculatorILi1EjESE_NS0_6memory12LoadWithCastILi1EEENSF_13StoreWithCastILi1EEEEEviT_T0_T2_T3_T4_T5_)
        .other          _ZN2at6native27unrolled_elementwise_kernelINS0_13BUnaryFunctorIN3c107complexIfEES5_S5_NS0_15binary_internal10DivFunctorIS5_EEEESt5arrayIPcLm2EELi4E23TrivialOffsetCalculatorILi1EjESE_NS0_6memory12LoadWithCastILi1EEENSF_13StoreWithCastILi1EEEEEviT_T0_T2_T3_T4_T5_,@"STO_CUDA_ENTRY STV_DEFAULT"
_ZN2at6native27unrolled_elementwise_kernelINS0_13BUnaryFunctorIN3c107complexIfEES5_S5_NS0_15binary_internal10DivFunctorIS5_EEEESt5arrayIPcLm2EELi4E23TrivialOffsetCalculatorILi1EjESE_NS0_6memory12LoadWithCastILi1EEENSF_13StoreWithCastILi1EEEEEviT_T0_T2_T3_T4_T5_:
.text._ZN2at6native27unrolled_elementwise_kernelINS0_13BUnaryFunctorIN3c107complexIfEES5_S5_NS0_15binary_internal10DivFunctorIS5_EEEESt5arrayIPcLm2EELi4E23TrivialOffsetCalculatorILi1EjESE_NS0_6memory12LoadWithCastILi1EEENSF_13StoreWithCastILi1EEEEEviT_T0_T2_T3_T4_T5_:
        /* <DEDUP_REMOVED lines=34> */
.L_x_5522:
[----:B------:R-:W2:Y:S01]  /*0220*/  LDG.E.U8 R4, desc[UR36][R4.64] ;  /* 0x0000002404047981 */ /* 0x000ea2000c1e1100 */
[----:B------:R-:W-:Y:S01]  /*0230*/  IMAD.MOV.U32 R17, RZ, RZ, RZ ;  /* 0x000000ffff117224 */ /* 0x000fe200078e00ff */
[----:B--2---:R-:W-:Y:S01]  /*0240*/  I2FP.F32.U32 R16, R4 ;  /* 0x0000000400107245 */ /* 0x004fe20000201000 */
[----:B------:R-:W-:Y:S06]  /*0250*/  BRA `(.L_x_5524) ;  /* 0x0000000c00707947 */ /* 0x000fec0003800000 */
.L_x_5521:
        /* <DEDUP_REMOVED lines=10> */
.L_x_5526:
[----:B------:R-:W2:Y:S01]  /*0300*/  LDG.E R4, desc[UR36][R4.64] ;  /* 0x0000002404047981 */ /* 0x000ea2000c1e1900 */
[----:B------:R-:W-:Y:S01]  /*0310*/  IMAD.MOV.U32 R17, RZ, RZ, RZ ;  /* 0x000000ffff117224 */ /* 0x000fe200078e00ff */
[----:B--2---:R-:W-:Y:S01]  /*0320*/  I2FP.F32.S32 R16, R4 ;  /* 0x0000000400107245 */ /* 0x004fe20000201400 */
[----:B------:R-:W-:Y:S06]  /*0330*/  BRA `(.L_x_5524) ;  /* 0x0000000c00387947 */ /* 0x000fec0003800000 */
.L_x_5525:
[----:B------:R-:W2:Y:S01]  /*0340*/  LDG.E.U16 R4, desc[UR36][R4.64] ;  /* 0x0000002404047981 */ /* 0x000ea2000c1e1500 */
[----:B------:R-:W-:Y:S01]  /*0350*/  IMAD.MOV.U32 R17, RZ, RZ, RZ ;  /* 0x000000ffff117224 */ /* 0x000fe200078e00ff */
[----:B--2---:R2:W3:Y:S01]  /*0360*/  I2F.S16 R16, R4 ;  /* 0x0000000400107306 */ /* 0x0044e20000101400 */
[----:B------:R-:W-:Y:S05]  /*0370*/  BRA `(.L_x_5524) ;  /* 0x0000000c00287947 */ /* 0x000fea0003800000 */
.L_x_5520:
        /* <DEDUP_REMOVED lines=9> */
.L_x_5528:
[----:B------:R-:W2:Y:S01]  /*0410*/  LDG.E.U16 R4, desc[UR36][R4.64] ;  /* 0x0000002404047981 */ /* 0x000ea2000c1e1500 */
[----:B------:R-:W-:Y:S02]  /*0420*/  IMAD.MOV.U32 R17, RZ, RZ, RZ ;  /* 0x000000ffff117224 */ /* 0x000fe400078e00ff */
[----:B--2---:R-:W-:Y:S01]  /*0430*/  HADD2.F32 R16, -RZ, R4.H0_H0 ;  /* 0x20000004ff107230 */ /* 0x004fe20000004100 */
[----:B------:R-:W-:Y:S06]  /*0440*/  BRA `(.L_x_5524) ;  /* 0x0000000800f47947 */ /* 0x000fec0003800000 */
.L_x_5527:
        /* <DEDUP_REMOVED lines=8> */
.L_x_5530:
[----:B------:R-:W2:Y:S02]  /*04d0*/  LDG.E R4, desc[UR36][R4.64] ;  /* 0x0000002404047981 */ /* 0x000ea4000c1e1900 */
[--C-:B--2---:R-:W-:Y:S02]  /*04e0*/  HADD2.F32 R16, -RZ, R4.reuse.H0_H0 ;  /* 0x20000004ff107230 */ /* 0x104fe40000004100 */
[----:B------:R-:W-:Y:S01]  /*04f0*/  HADD2.F32 R17, -RZ, R4.H1_H1 ;  /* 0x30000004ff117230 */ /* 0x000fe20000004100 */
[----:B------:R-:W-:Y:S06]  /*0500*/  BRA `(.L_x_5524) ;  /* 0x0000000800c47947 */ /* 0x000fec0003800000 */
.L_x_5529:
        /* <DEDUP_REMOVED lines=8> */
.L_x_5519:
        /* <DEDUP_REMOVED lines=13> */
.L_x_5533:
        /* <DEDUP_REMOVED lines=10> */
.L_x_5532:
        /* <DEDUP_REMOVED lines=26> */
.L_x_5535:
        /* <DEDUP_REMOVED lines=14> */
.L_x_5534:
[----:B------:R-:W2:Y:S01]  /*0980*/  LDG.E.U16 R4, desc[UR36][R4.64] ;  /* 0x0000002404047981 */ /* 0x000ea2000c1e1500 */
[----:B------:R-:W-:Y:S02]  /*0990*/  IMAD.MOV.U32 R17, RZ, RZ, RZ ;  /* 0x000000ffff117224 */ /* 0x000fe400078e00ff */
[----:B--2---:R-:W-:Y:S01]  /*09a0*/  IMAD.U32 R16, R4, 0x10000, RZ ;  /* 0x0001000004107824 */ /* 0x004fe200078e00ff */
[----:B------:R-:W-:Y:S06]  /*09b0*/  BRA `(.L_x_5524) ;  /* 0x0000000400987947 */ /* 0x000fec0003800000 */
.L_x_5531:
        /* <DEDUP_REMOVED lines=12> */
.L_x_5538:
        /* <DEDUP_REMOVED lines=20> */
.L_x_5540:
[----:B------:R-:W-:Y:S05]  /*0bc0*/  BSYNC.RECONVERGENT B0 ;  /* 0x0000000000007941 */ /* 0x000fea0003800200 */
.L_x_5539:
[----:B------:R-:W-:Y:S01]  /*0bd0*/  IMAD.SHL.U32 R0, R0, 0x100000, RZ ;  /* 0x0010000000007824 */ /* 0x000fe200078e00ff */
[----:B------:R-:W-:-:S04]  /*0be0*/  LEA R3, R3, 0x3b800000, 0x17 ;  /* 0x3b80000003037811 */ /* 0x000fc800078eb8ff */
[----:B------:R-:W-:Y:S01]  /*0bf0*/  LOP3.LUT R16, R3, R0, R7, 0xfe, !PT ;  /* 0x0000000003107212 */ /* 0x000fe200078efe07 */
[----:B------:R-:W-:Y:S06]  /*0c00*/  BRA `(.L_x_5524) ;  /* 0x0000000400047947 */ /* 0x000fec0003800000 */
.L_x_5537:
        /* <DEDUP_REMOVED lines=20> */
.L_x_5542:
[----:B------:R-:W-:Y:S05]  /*0d50*/  BSYNC.RECONVERGENT B0 ;  /* 0x0000000000007941 */ /* 0x000fea0003800200 */
.L_x_5541:
[----:B------:R-:W-:Y:S01]  /*0d60*/  IMAD.SHL.U32 R0, R0, 0x200000, RZ ;  /* 0x0020000000007824 */ /* 0x000fe200078e00ff */
[----:B------:R-:W-:-:S04]  /*0d70*/  LEA R3, R3, 0x37800000, 0x17 ;  /* 0x3780000003037811 */ /* 0x000fc800078eb8ff */
[----:B------:R-:W-:Y:S01]  /*0d80*/  LOP3.LUT R16, R3, R0, R7, 0xfe, !PT ;  /* 0x0000000003107212 */ /* 0x000fe200078efe07 */
[----:B------:R-:W-:Y:S06]  /*0d90*/  BRA `(.L_x_5524) ;  /* 0x0000000000a07947 */ /* 0x000fec0003800000 */
.L_x_5536:
[----:B------:R-:W-:-:S09]  /*0da0*/  UISETP.NE.AND UP0, UPT, UR4, 0x1c, UPT ;  /* 0x0000001c0400788c */ /* 0x000fd2000bf05270 */
[----:B------:R-:W-:Y:S05]  /*0db0*/  BRA.U !UP0, `(.L_x_5543) ;  /* 0x00000001088c7547 */ /* 0x000fea000b800000 */
[----:B------:R-:W-:-:S09]  /*0dc0*/  UISETP.NE.AND UP0, UPT, UR4, 0x1d, UPT ;  /* 0x0000001d0400788c */ /* 0x000fd2000bf05270 */
[----:B------:R-:W-:Y:S05]  /*0dd0*/  BRA.U !UP0, `(.L_x_5544) ;  /* 0x0000000108747547 */ /* 0x000fea000b800000 */
[----:B------:R-:W-:-:S09]  /*0de0*/  UISETP.NE.AND UP0, UPT, UR4, 0x2c, UPT ;  /* 0x0000002c0400788c */ /* 0x000fd2000bf05270 */
[----:B------:R-:W-:Y:S05]  /*0df0*/  BRA.U !UP0, `(.L_x_5545) ;  /* 0x0000000108487547 */ /* 0x000fea000b800000 */
.L_x_5523:
        /* <DEDUP_REMOVED lines=16> */
.L_x_5546:
[----:B------:R-:W-:Y:S01]  /*0f00*/  CS2R R16, SRZ ;  /* 0x0000000000107805 */ /* 0x000fe2000001ff00 */
[----:B------:R-:W-:Y:S06]  /*0f10*/  BRA `(.L_x_5524) ;  /* 0x0000000000407947 */ /* 0x000fec0003800000 */
.L_x_5545:
        /* <DEDUP_REMOVED lines=9> */
.L_x_5544:
[----:B------:R-:W2:Y:S01]  /*0fb0*/  LDG.E.64 R4, desc[UR36][R4.64] ;  /* 0x0000002404047981 */ /* 0x000ea2000c1e1b00 */
[----:B------:R-:W-:Y:S01]  /*0fc0*/  IMAD.MOV.U32 R17, RZ, RZ, RZ ;  /* 0x000000ffff117224 */ /* 0x000fe200078e00ff */
[----:B--2---:R0:W1:Y:S01]  /*0fd0*/  I2F.U64 R16, R4 ;  /* 0x0000000400107312 */ /* 0x0040620000301000 */
[----:B------:R-:W-:Y:S05]  /*0fe0*/  BRA `(.L_x_5524) ;  /* 0x00000000000c7947 */ /* 0x000fea0003800000 */
.L_x_5543:
[----:B------:R-:W2:Y:S01]  /*0ff0*/  LDG.E R4, desc[UR36][R4.64] ;  /* 0x0000002404047981 */ /* 0x000ea2000c1e1900 */
[----:B------:R-:W-:Y:S01]  /*1000*/  IMAD.MOV.U32 R17, RZ, RZ, RZ ;  /* 0x000000ffff117224 */ /* 0x000fe200078e00ff */
[----:B--2---:R-:W-:-:S07]  /*1010*/  I2FP.F32.U32 R16, R4 ;  /* 0x0000000400107245 */ /* 0x004fce0000201000 */
.L_x_5524:
[----:B------:R-:W-:Y:S05]  /*1020*/  BSYNC.RECONVERGENT B6 ;  /* 0x0000000000067941 */ /* 0x000fea0003800200 */
.L_x_5518:
[----:B------:R-:W-:-:S07]  /*1030*/  VIADD R29, R27, 0x80 ;  /* 0x000000801b1d7836 */ /* 0x000fce0000000000 */
.L_x_5517:
[----:B------:R-:W-:Y:S05]  /*1040*/  BSYNC.RECONVERGENT B7 ;  /* 0x0000000000077941 */ /* 0x000fea0003800200 */
.L_x_5516:
[----:B------:R-:W-:Y:S01]  /*1050*/  ISETP.GE.AND P0, PT, R29, R26, PT ;  /* 0x0000001a1d00720c */ /* 0x000fe20003f06270 */
[----:B------:R-:W-:Y:S01]  /*1060*/  BSSY.RECONVERGENT B7, `(.L_x_5547) ;  /* 0x00000fb000077945 */ /* 0x000fe20003800200 */
[----:B------:R-:W-:-:S11]  /*1070*/  CS2R R24, SRZ ;  /* 0x0000000000187805 */ /* 0x000fd6000001ff00 */
        /* <DEDUP_REMOVED lines=23> */
.L_x_5553:
[----:B------:R-:W2:Y:S01]  /*11f0*/  LDG.E.U8 R4, desc[UR36][R4.64] ;  /* 0x0000002404047981 */ /* 0x000ea2000c1e1100 */
[----:B------:R-:W-:Y:S01]  /*1200*/  IMAD.MOV.U32 R25, RZ, RZ, RZ ;  /* 0x000000ffff197224 */ /* 0x000fe200078e00ff */
[----:B--2---:R-:W-:Y:S01]  /*1210*/  I2FP.F32.U32 R24, R4 ;  /* 0x0000000400187245 */ /* 0x004fe20000201000 */
[----:B------:R-:W-:Y:S06]  /*1220*/  BRA `(.L_x_5555) ;  /* 0x0000000c00707947 */ /* 0x000fec0003800000 */
.L_x_5552:
        /* <DEDUP_REMOVED lines=10> */
.L_x_5557:
[----:B------:R-:W2:Y:S01]  /*12d0*/  LDG.E R4, desc[UR36][R4.64] ;  /* 0x0000002404047981 */ /* 0x000ea2000c1e1900 */
[----:B------:R-:W-:Y:S01]  /*12e0*/  IMAD.MOV.U32 R25, RZ, RZ, RZ ;  /* 0x000000ffff197224 */ /* 0x000fe200078e00ff */
[----:B--2---:R-:W-:Y:S01]  /*12f0*/  I2FP.F32.S32 R24, R4 ;  /* 0x0000000400187245 */ /* 0x004fe20000201400 */
[----:B------:R-:W-:Y:S06]  /*1300*/  BRA `(.L_x_5555) ;  /* 0x0000000c00387947 */ /* 0x000fec0003800000 */
.L_x_5556:
[----:B------:R-:W2:Y:S01]  /*1310*/  LDG.E.U16 R4, desc[UR36][R4.64] ;  /* 0x0000002404047981 */ /* 0x000ea2000c1e1500 */
[----:B------:R-:W-:Y:S01]  /*1320*/  IMAD.MOV.U32 R25, RZ, RZ, RZ ;  /* 0x000000ffff197224 */ /* 0x000fe200078e00ff */
[----:B--2---:R0:W2:Y:S01]  /*1330*/  I2F.S16 R24, R4 ;  /* 0x0000000400187306 */ /* 0x0040a20000101400 */
[----:B------:R-:W-:Y:S05]  /*1340*/  BRA `(.L_x_5555) ;  /* 0x0000000c00287947 */ /* 0x000fea0003800000 */
.L_x_5551:
        /* <DEDUP_REMOVED lines=9> */
.L_x_5559:
[----:B------:R-:W2:Y:S01]  /*13e0*/  LDG.E.U16 R4, desc[UR36][R4.64] ;  /* 0x0000002404047981 */ /* 0x000ea2000c1e1500 */
[----:B------:R-:W-:Y:S02]  /*13f0*/  IMAD.MOV.U32 R25, RZ, RZ, RZ ;  /* 0x000000ffff197224 */ /* 0x000fe400078e00ff */
[----:B--2---:R-:W-:Y:S01]  /*1400*/  HADD2.F32 R24, -RZ, R4.H0_H0 ;  /* 0x20000004ff187230 */ /* 0x004fe20000004100 */
[----:B------:R-:W-:Y:S06]  /*1410*/  BRA `(.L_x_5555) ;  /* 0x0000000800f47947 */ /* 0x000fec0003800000 */
.L_x_5558:
        /* <DEDUP_REMOVED lines=8> */
.L_x_5561:
[----:B------:R-:W2:Y:S02]  /*14a0*/  LDG.E R4, desc[UR36][R4.64] ;  /* 0x0000002404047981 */ /* 0x000ea4000c1e1900 */
[--C-:B--2---:R-:W-:Y:S02]  /*14b0*/  HADD2.F32 R24, -RZ, R4.reuse.H0_H0 ;  /* 0x20000004ff187230 */ /* 0x104fe40000004100 */
[----:B------:R-:W-:Y:S01]  /*14c0*/  HADD2.F32 R25, -RZ, R4.H1_H1 ;  /* 0x30000004ff197230 */ /* 0x000fe20000004100 */
[----:B------:R-:W-:Y:S06]  /*14d0*/  BRA `(.L_x_5555) ;  /* 0x0000000800c47947 */ /* 0x000fec0003800000 */
.L_x_5560:
        /* <DEDUP_REMOVED lines=8> */
.L_x_5550:
        /* <DEDUP_REMOVED lines=13> */
.L_x_5564:
        /* <DEDUP_REMOVED lines=10> */
.L_x_5563:
        /* <DEDUP_REMOVED lines=26> */
.L_x_5566:
        /* <DEDUP_REMOVED lines=14> */
.L_x_5565:
[----:B------:R-:W2:Y:S01]  /*1950*/  LDG.E.U16 R4, desc[UR36][R4.64] ;  /* 0x0000002404047981 */ /* 0x000ea2000c1e1500 */
[----:B------:R-:W-:Y:S02]  /*1960*/  IMAD.MOV.U32 R25, RZ, RZ, RZ ;  /* 0x000000ffff197224 */ /* 0x000fe400078e00ff */
[----:B--2---:R-:W-:Y:S01]  /*1970*/  IMAD.U32 R24, R4, 0x10000, RZ ;  /* 0x0001000004187824 */ /* 0x004fe200078e00ff */
[----:B------:R-:W-:Y:S06]  /*1980*/  BRA `(.L_x_5555) ;  /* 0x0000000400987947 */ /* 0x000fec0003800000 */
.L_x_5562:
        /* <DEDUP_REMOVED lines=12> */
.L_x_5569:
        /* <DEDUP_REMOVED lines=20> */
.L_x_5571:
[----:B------:R-:W-:Y:S05]  /*1b90*/  BSYNC.RECONVERGENT B0 ;  /* 0x0000000000007941 */ /* 0x000fea0003800200 */
.L_x_5570:
[----:B------:R-:W-:Y:S01]  /*1ba0*/  IMAD.SHL.U32 R0, R0, 0x100000, RZ ;  /* 0x0010000000007824 */ /* 0x000fe200078e00ff */
[----:B------:R-:W-:-:S04]  /*1bb0*/  LEA R3, R3, 0x3b800000, 0x17 ;  /* 0x3b80000003037811 */ /* 0x000fc800078eb8ff */
[----:B------:R-:W-:Y:S01]  /*1bc0*/  LOP3.LUT R24, R3, R0, R7, 0xfe, !PT ;  /* 0x0000000003187212 */ /* 0x000fe200078efe07 */
[----:B------:R-:W-:Y:S06]  /*1bd0*/  BRA `(.L_x_5555) ;  /* 0x0000000400047947 */ /* 0x000fec0003800000 */
.L_x_5568:
        /* <DEDUP_REMOVED lines=20> */
.L_x_5573:
[----:B------:R-:W-:Y:S05]  /*1d20*/  BSYNC.RECONVERGENT B0 ;  /* 0x0000000000007941 */ /* 0x000fea0003800200 */
.L_x_5572:
[----:B------:R-:W-:Y:S01]  /*1d30*/  IMAD.SHL.U32 R0, R0, 0x200000, RZ ;  /* 0x0020000000007824 */ /* 0x000fe200078e00ff */
[----:B------:R-:W-:-:S04]  /*1d40*/  LEA R3, R3, 0x37800000, 0x17 ;  /* 0x3780000003037811 */ /* 0x000fc800078eb8ff */
[----:B------:R-:W-:Y:S01]  /*1d50*/  LOP3.LUT R24, R3, R0, R7, 0xfe, !PT ;  /* 0x0000000003187212 */ /* 0x000fe200078efe07 */
[----:B------:R-:W-:Y:S06]  /*1d60*/  BRA `(.L_x_5555) ;  /* 0x0000000000a07947 */ /* 0x000fec0003800000 */
.L_x_5567:
        /* <DEDUP_REMOVED lines=15> */
.L_x_5554:
        /* <DEDUP_REMOVED lines=16> */
.L_x_5576:
[----:B------:R-:W-:Y:S01]  /*1f60*/  CS2R R24, SRZ ;  /* 0x0000000000187805 */ /* 0x000fe2000001ff00 */
[----:B------:R-:W-:Y:S06]  /*1f70*/  BRA `(.L_x_5555) ;  /* 0x00000000001c7947 */ /* 0x000fec0003800000 */
.L_x_5575:
[----:B------:R-:W2:Y:S01]  /*1f80*/  LDG.E.64 R4, desc[UR36][R4.64] ;  /* 0x0000002404047981 */ /* 0x000ea2000c1e1b00 */
[----:B------:R-:W-:Y:S01]  /*1f90*/  IMAD.MOV.U32 R25, RZ, RZ, RZ ;  /* 0x000000ffff197224 */ /* 0x000fe200078e00ff */
[----:B--2---:R0:W2:Y:S01]  /*1fa0*/  I2F.U64 R24, R4 ;  /* 0x0000000400187312 */ /* 0x0040a20000301000 */
[----:B------:R-:W-:Y:S05]  /*1fb0*/  BRA `(.L_x_5555) ;  /* 0x00000000000c7947 */ /* 0x000fea0003800000 */
.L_x_5574:
[----:B------:R-:W2:Y:S01]  /*1fc0*/  LDG.E R4, desc[UR36][R4.64] ;  /* 0x0000002404047981 */ /* 0x000ea2000c1e1900 */
[----:B------:R-:W-:Y:S01]  /*1fd0*/  IMAD.MOV.U32 R25, RZ, RZ, RZ ;  /* 0x000000ffff197224 */ /* 0x000fe200078e00ff */
[----:B--2---:R-:W-:-:S07]  /*1fe0*/  I2FP.F32.U32 R24, R4 ;  /* 0x0000000400187245 */ /* 0x004fce0000201000 */
.L_x_5555:
[----:B------:R-:W-:Y:S05]  /*1ff0*/  BSYNC.RECONVERGENT B6 ;  /* 0x0000000000067941 */ /* 0x000fea0003800200 */
.L_x_5549:
[----:B------:R-:W-:-:S07]  /*2000*/  VIADD R29, R29, 0x80 ;  /* 0x000000801d1d7836 */ /* 0x000fce0000000000 */
.L_x_5548:
[----:B------:R-:W-:Y:S05]  /*2010*/  BSYNC.RECONVERGENT B7 ;  /* 0x0000000000077941 */ /* 0x000fea0003800200 */
.L_x_5547:
        /* <DEDUP_REMOVED lines=26> */
.L_x_5583:
[----:B------:R-:W2:Y:S01]  /*21c0*/  LDG.E.U8 R4, desc[UR36][R4.64] ;  /* 0x0000002404047981 */ /* 0x000ea2000c1e1100 */
[----:B------:R-:W-:Y:S01]  /*21d0*/  IMAD.MOV.U32 R23, RZ, RZ, RZ ;  /* 0x000000ffff177224 */ /* 0x000fe200078e00ff */
[----:B--2---:R-:W-:Y:S01]  /*21e0*/  I2FP.F32.U32 R22, R4 ;  /* 0x0000000400167245 */ /* 0x004fe20000201000 */
[----:B------:R-:W-:Y:S06]  /*21f0*/  BRA `(.L_x_5585) ;  /* 0x0000000c00707947 */ /* 0x000fec0003800000 */
.L_x_5582:
        /* <DEDUP_REMOVED lines=10> */
.L_x_5587:
[----:B------:R-:W2:Y:S01]  /*22a0*/  LDG.E R4, desc[UR36][R4.64] ;  /* 0x0000002404047981 */ /* 0x000ea2000c1e1900 */
[----:B------:R-:W-:Y:S01]  /*22b0*/  IMAD.MOV.U32 R23, RZ, RZ, RZ ;  /* 0x000000ffff177224 */ /* 0x000fe200078e00ff */
[----:B--2---:R-:W-:Y:S01]  /*22c0*/  I2FP.F32.S32 R22, R4 ;  /* 0x0000000400167245 */ /* 0x004fe20000201400 */
[----:B------:R-:W-:Y:S06]  /*22d0*/  BRA `(.L_x_5585) ;  /* 0x0000000c00387947 */ /* 0x000fec0003800000 */
.L_x_5586:
[----:B------:R-:W2:Y:S01]  /*22e0*/  LDG.E.U16 R4, desc[UR36][R4.64] ;  /* 0x0000002404047981 */ /* 0x000ea2000c1e1500 */
[----:B------:R-:W-:Y:S01]  /*22f0*/  IMAD.MOV.U32 R23, RZ, RZ, RZ ;  /* 0x000000ffff177224 */ /* 0x000fe200078e00ff */
[----:B--2---:R4:W0:Y:S01]  /*2300*/  I2F.S16 R22, R4 ;  /* 0x0000000400167306 */ /* 0x0048220000101400 */
[----:B------:R-:W-:Y:S05]  /*2310*/  BRA `(.L_x_5585) ;  /* 0x0000000c00287947 */ /* 0x000fea0003800000 */
.L_x_5581:
        /* <DEDUP_REMOVED lines=9> */
.L_x_5589:
[----:B------:R-:W2:Y:S01]  /*23b0*/  LDG.E.U16 R4, desc[UR36][R4.64] ;  /* 0x0000002404047981 */ /* 0x000ea2000c1e1500 */
[----:B------:R-:W-:Y:S02]  /*23c0*/  IMAD.MOV.U32 R23, RZ, RZ, RZ ;  /* 0x000000ffff177224 */ /* 0x000fe400078e00ff */
[----:B--2---:R-:W-:Y:S01]  /*23d0*/  HADD2.F32 R22, -RZ, R4.H0_H0 ;  /* 0x20000004ff167230 */ /* 0x004fe20000004100 */
[----:B------:R-:W-:Y:S06]  /*23e0*/  BRA `(.L_x_5585) ;  /* 0x0000000800f47947 */ /* 0x000fec0003800000 */
.L_x_5588:
        /* <DEDUP_REMOVED lines=8> */
.L_x_5591:
[----:B------:R-:W2:Y:S02]  /*2470*/  LDG.E R4, desc[UR36][R4.64] ;  /* 0x0000002404047981 */ /* 0x000ea4000c1e1900 */
[--C-:B--2---:R-:W-:Y:S02]  /*2480*/  HADD2.F32 R22, -RZ, R4.reuse.H0_H0 ;  /* 0x20000004ff167230 */ /* 0x104fe40000004100 */
[----:B------:R-:W-:Y:S01]  /*2490*/  HADD2.F32 R23, -RZ, R4.H1_H1 ;  /* 0x30000004ff177230 */ /* 0x000fe20000004100 */
[----:B------:R-:W-:Y:S06]  /*24a0*/  BRA `(.L_x_5585) ;  /* 0x0000000800c47947 */ /* 0x000fec0003800000 */
.L_x_5590:
        /* <DEDUP_REMOVED lines=8> */
.L_x_5580:
        /* <DEDUP_REMOVED lines=13> */
.L_x_5594:
        /* <DEDUP_REMOVED lines=10> */
.L_x_5593:
        /* <DEDUP_REMOVED lines=26> */
.L_x_5596:
        /* <DEDUP_REMOVED lines=14> */
.L_x_5595:
[----:B------:R-:W2:Y:S01]  /*2920*/  LDG.E.U16 R4, desc[UR36][R4.64] ;  /* 0x0000002404047981 */ /* 0x000ea2000c1e1500 */
[----:B------:R-:W-:Y:S02]  /*2930*/  IMAD.MOV.U32 R23, RZ, RZ, RZ ;  /* 0x000000ffff177224 */ /* 0x000fe400078e00ff */
[----:B--2---:R-:W-:Y:S01]  /*2940*/  IMAD.U32 R22, R4, 0x10000, RZ ;  /* 0x0001000004167824 */ /* 0x004fe200078e00ff */
[----:B------:R-:W-:Y:S06]  /*2950*/  BRA `(.L_x_5585) ;  /* 0x0000000400987947 */ /* 0x000fec0003800000 */
.L_x_5592:
        /* <DEDUP_REMOVED lines=12> */
.L_x_5599:
        /* <DEDUP_REMOVED lines=20> */
.L_x_5601:
[----:B------:R-:W-:Y:S05]  /*2b60*/  BSYNC.RECONVERGENT B0 ;  /* 0x0000000000007941 */ /* 0x000fea0003800200 */
.L_x_5600:
[----:B------:R-:W-:Y:S01]  /*2b70*/  IMAD.SHL.U32 R0, R0, 0x100000, RZ ;  /* 0x0010000000007824 */ /* 0x000fe200078e00ff */
[----:B------:R-:W-:-:S04]  /*2b80*/  LEA R3, R3, 0x3b800000, 0x17 ;  /* 0x3b80000003037811 */ /* 0x000fc800078eb8ff */
[----:B------:R-:W-:Y:S01]  /*2b90*/  LOP3.LUT R22, R3, R0, R7, 0xfe, !PT ;  /* 0x0000000003167212 */ /* 0x000fe200078efe07 */
[----:B------:R-:W-:Y:S06]  /*2ba0*/  BRA `(.L_x_5585) ;  /* 0x0000000400047947 */ /* 0x000fec0003800000 */
.L_x_5598:
        /* <DEDUP_REMOVED lines=20> */
.L_x_5603:
[----:B------:R-:W-:Y:S05]  /*2cf0*/  BSYNC.RECONVERGENT B0 ;  /* 0x0000000000007941 */ /* 0x000fea0003800200 */
.L_x_5602:
[----:B------:R-:W-:Y:S01]  /*2d00*/  IMAD.SHL.U32 R0, R0, 0x200000, RZ ;  /* 0x0020000000007824 */ /* 0x000fe200078e00ff */
[----:B------:R-:W-:-:S04]  /*2d10*/  LEA R3, R3, 0x37800000, 0x17 ;  /* 0x3780000003037811 */ /* 0x000fc800078eb8ff */
[----:B------:R-:W-:Y:S01]  /*2d20*/  LOP3.LUT R22, R3, R0, R7, 0xfe, !PT ;  /* 0x0000000003167212 */ /* 0x000fe200078efe07 */
[----:B------:R-:W-:Y:S06]  /*2d30*/  BRA `(.L_x_5585) ;  /* 0x0000000000a07947 */ /* 0x000fec0003800000 */
.L_x_5597:
        /* <DEDUP_REMOVED lines=15> */
.L_x_5584:
        /* <DEDUP_REMOVED lines=16> */
.L_x_5606:
[----:B------:R-:W-:Y:S01]  /*2f30*/  CS2R R22, SRZ ;  /* 0x0000000000167805 */ /* 0x000fe2000001ff00 */
[----:B------:R-:W-:Y:S06]  /*2f40*/  BRA `(.L_x_5585) ;  /* 0x00000000001c7947 */ /* 0x000fec0003800000 */
.L_x_5605:
[----:B------:R-:W2:Y:S01]  /*2f50*/  LDG.E.64 R4, desc[UR36][R4.64] ;  /* 0x0000002404047981 */ /* 0x000ea2000c1e1b00 */
[----:B------:R-:W-:Y:S01]  /*2f60*/  IMAD.MOV.U32 R23, RZ, RZ, RZ ;  /* 0x000000ffff177224 */ /* 0x000fe200078e00ff */
[----:B--2---:R0:W2:Y:S01]  /*2f70*/  I2F.U64 R22, R4 ;  /* 0x0000000400167312 */ /* 0x0040a20000301000 */
[----:B------:R-:W-:Y:S05]  /*2f80*/  BRA `(.L_x_5585) ;  /* 0x00000000000c7947 */ /* 0x000fea0003800000 */
.L_x_5604:
[----:B------:R-:W2:Y:S01]  /*2f90*/  LDG.E R4, desc[UR36][R4.64] ;  /* 0x0000002404047981 */ /* 0x000ea2000c1e1900 */
[----:B------:R-:W-:Y:S01]  /*2fa0*/  IMAD.MOV.U32 R23, RZ, RZ, RZ ;  /* 0x000000ffff177224 */ /* 0x000fe200078e00ff */
[----:B--2---:R-:W-:-:S07]  /*2fb0*/  I2FP.F32.U32 R22, R4 ;  /* 0x0000000400167245 */ /* 0x004fce0000201000 */
.L_x_5585:
[----:B------:R-:W-:Y:S05]  /*2fc0*/  BSYNC.RECONVERGENT B6 ;  /* 0x0000000000067941 */ /* 0x000fea0003800200 */
.L_x_5579:
[----:B------:R-:W-:-:S07]  /*2fd0*/  VIADD R29, R29, 0x80 ;  /* 0x000000801d1d7836 */ /* 0x000fce0000000000 */
.L_x_5578:
[----:B------:R-:W-:Y:S05]  /*2fe0*/  BSYNC.RECONVERGENT B7 ;  /* 0x0000000000077941 */ /* 0x000fea0003800200 */
.L_x_5577:
[----:B------:R-:W-:Y:S01]  /*2ff0*/  ISETP.GE.AND P0, PT, R29, R26, PT ;  /* 0x0000001a1d00720c */ /* 0x000fe20003f06270 */
[----:B------:R-:W-:Y:S01]  /*3000*/  BSSY.RECONVERGENT B6, `(.L_x_5607) ;  /* 0x00000e8000067945 */ /* 0x000fe20003800200 */
[----:B------:R-:W-:-:S11]  /*3010*/  CS2R R18, SRZ ;  /* 0x0000000000127805 */ /* 0x000fd6000001ff00 */
[----:B------:R-:W-:Y:S05]  /*3020*/  @P0 BRA `(.L_x_5608) ;  /* 0x0000000c00940947 */ /* 0x000fea0003800000 */
[----:B0-2-4-:R-:W0:Y:S01]  /*3030*/  LDC.64 R4, c[0x0][0x3a0] ;  /* 0x0000e800ff047b82 */ /* 0x015e220000000a00 */
[----:B------:R-:W2:Y:S01]  /*3040*/  LDCU UR5, c[0x0][0x3b0] ;  /* 0x00007600ff0577ac */ /* 0x000ea20008000800 */
[----:B------:R-:W-:Y:S01]  /*3050*/  IMAD R0, R2, 0x200, R29 ;  /* 0x0000020002007824 */ /* 0x000fe200078e021d */
        /* <DEDUP_REMOVED lines=15> */
[----:B--2---:R0:W2:Y:S01]  /*3150*/  I2F.S16 R18, R4 ;  /* 0x0000000400127306 */ /* 0x0040a20000101400 */
[----:B------:R-:W-:Y:S05]  /*3160*/  BRA `(.L_x_5608) ;  /* 0x0000000c00447947 */ /* 0x000fea0003800000 */
.L_x_5612:
[----:B------:R-:W2:Y:S02]  /*3170*/  LDG.E.U8 R4, desc[UR36][R4.64] ;  /* 0x0000002404047981 */ /* 0x000ea4000c1e1100 */
[----:B--2---:R-:W-:Y:S01]  /*3180*/  I2FP.F32.U32 R18, R4 ;  /* 0x0000000400127245 */ /* 0x004fe20000201000 */
[----:B------:R-:W-:Y:S06]  /*3190*/  BRA `(.L_x_5608) ;  /* 0x0000000c00387947 */ /* 0x000fec0003800000 */
.L_x_5611:
[----:B------:R-:W-:-:S09]  /*31a0*/  UISETP.NE.AND UP0, UPT, UR4, 0x2, UPT ;  /* 0x000000020400788c */ /* 0x000fd2000bf05270 */
[----:B------:R-:W-:Y:S05]  /*31b0*/  BRA.U !UP0, `(.L_x_5614) ;  /* 0x0000000108287547 */ /* 0x000fea000b800000 */
[----:B------:R-:W-:-:S09]  /*31c0*/  UISETP.NE.AND UP0, UPT, UR4, 0x3, UPT ;  /* 0x000000030400788c */ /* 0x000fd2000bf05270 */
[----:B------:R-:W-:Y:S05]  /*31d0*/  BRA.U !UP0, `(.L_x_5615) ;  /* 0x0000000108147547 */ /* 0x000fea000b800000 */
[----:B------:R-:W-:-:S09]  /*31e0*/  UISETP.NE.AND UP0, UPT, UR4, 0x4, UPT ;  /* 0x000000040400788c */ /* 0x000fd2000bf05270 */
[----:B------:R-:W-:Y:S05]  /*31f0*/  BRA.U UP0, `(.L_x_5613) ;  /* 0x0000000900c47547 */ /* 0x000fea000b800000 */
[----:B------:R-:W2:Y:S02]  /*3200*/  LDG.E.64 R4, desc[UR36][R4.64] ;  /* 0x0000002404047981 */ /* 0x000ea4000c1e1b00 */
[----:B--2---:R0:W2:Y:S01]  /*3210*/  I2F.S64 R18, R4 ;  /* 0x0000000400127312 */ /* 0x0040a20000301400 */
[----:B------:R-:W-:Y:S05]  /*3220*/  BRA `(.L_x_5608) ;  /* 0x0000000c00147947 */ /* 0x000fea0003800000 */
.L_x_5615:
[----:B------:R-:W2:Y:S02]  /*3230*/  LDG.E R4, desc[UR36][R4.64] ;  /* 0x0000002404047981 */ /* 0x000ea4000c1e1900 */
[----:B--2---:R-:W-:Y:S01]  /*3240*/  I2FP.F32.S32 R18, R4 ;  /* 0x0000000400127245 */ /* 0x004fe20000201400 */
[----:B------:R-:W-:Y:S06]  /*3250*/  BRA `(.L_x_5608) ;  /* 0x0000000c00087947 */ /* 0x000fec0003800000 */
.L_x_5614:
[----:B------:R-:W2:Y:S02]  /*3260*/  LDG.E.U16 R4, desc[UR36][R4.64] ;  /* 0x0000002404047981 */ /* 0x000ea4000c1e1500 */
[----:B--2---:R0:W2:Y:S01]  /*3270*/  I2F.S16 R18, R4 ;  /* 0x0000000400127306 */ /* 0x0040a20000101400 */
[----:B------:R-:W-:Y:S05]  /*3280*/  BRA `(.L_x_5608) ;  /* 0x0000000800fc7947 */ /* 0x000fea0003800000 */
.L_x_5610:
        /* <DEDUP_REMOVED lines=8> */
.L_x_5617:
[----:B------:R-:W2:Y:S02]  /*3310*/  LDG.E.U16 R4, desc[UR36][R4.64] ;  /* 0x0000002404047981 */ /* 0x000ea4000c1e1500 */
[----:B--2---:R-:W-:Y:S01]  /*3320*/  HADD2.F32 R18, -RZ, R4.H0_H0 ;  /* 0x20000004ff127230 */ /* 0x004fe20000004100 */
[----:B------:R-:W-:Y:S06]  /*3330*/  BRA `(.L_x_5608) ;  /* 0x0000000800d07947 */ /* 0x000fec0003800000 */
.L_x_5616:
        /* <DEDUP_REMOVED lines=8> */
.L_x_5619:
[----:B------:R-:W2:Y:S02]  /*33c0*/  LDG.E R4, desc[UR36][R4.64] ;  /* 0x0000002404047981 */ /* 0x000ea4000c1e1900 */
[--C-:B--2---:R-:W-:Y:S02]  /*33d0*/  HADD2.F32 R18, -RZ, R4.reuse.H0_H0 ;  /* 0x20000004ff127230 */ /* 0x104fe40000004100 */
[----:B------:R-:W-:Y:S01]  /*33e0*/  HADD2.F32 R19, -RZ, R4.H1_H1 ;  /* 0x30000004ff137230 */ /* 0x000fe20000004100 */
[----:B------:R-:W-:Y:S06]  /*33f0*/  BRA `(.L_x_5608) ;  /* 0x0000000800a07947 */ /* 0x000fec0003800000 */
.L_x_5618:
[----:B------:R-:W2:Y:S01]  /*3400*/  LDG.E.64 R4, desc[UR36][R4.64] ;  /* 0x0000002404047981 */ /* 0x000ea2000c1e1b00 */
[----:B------:R-:W-:Y:S01]  /*3410*/  UMOV UR4, 0xf0000000 ;  /* 0xf000000000047882 */ /* 0x000fe20000000000 */
[----:B------:R-:W-:Y:S01]  /*3420*/  UMOV UR5, 0x380fffff ;  /* 0x380fffff00057882 */ /* 0x000fe20000000000 */
[----:B--2---:R-:W0:Y:S01]  /*3430*/  F2F.F32.F64 R18, R4 ;  /* 0x0000000400127310 */ /* 0x004e220000301000 */
[----:B------:R-:W-:-:S14]  /*3440*/  DSETP.GEU.AND P0, PT, |R4|, UR4, PT ;  /* 0x0000000404007e2a */ /* 0x000fdc000bf0e200 */
[----:B0-----:R-:W-:Y:S01]  /*3450*/  @!P0 FMUL R18, R18, 1.175494350822287508e-38 ;  /* 0x0080000012128820 */ /* 0x001fe20000400000 */
[----:B------:R-:W-:Y:S06]  /*3460*/  BRA `(.L_x_5608) ;  /* 0x0000000800847947 */ /* 0x000fec0003800000 */
.L_x_5609:
        /* <DEDUP_REMOVED lines=10> */
[----:B------:R-:W-:Y:S01]  /*3510*/  FSEL R18, RZ, 1, !P0 ;  /* 0x3f800000ff127808 */ /* 0x000fe20004000000 */
[----:B------:R-:W-:Y:S08]  /*3520*/  BRA `(.L_x_5608) ;  /* 0x0000000800547947 */ /* 0x000ff00003800000 */
.L_x_5622:
        /* <DEDUP_REMOVED lines=10> */
.L_x_5621:
        /* <DEDUP_REMOVED lines=25> */
.L_x_5624:
        /* <DEDUP_REMOVED lines=13> */
.L_x_5623:
[----:B------:R-:W2:Y:S02]  /*3830*/  LDG.E.U16 R4, desc[UR36][R4.64] ;  /* 0x0000002404047981 */ /* 0x000ea4000c1e1500 */
[----:B--2---:R-:W-:Y:S01]  /*3840*/  IMAD.U32 R18, R4, 0x10000, RZ ;  /* 0x0001000004127824 */ /* 0x004fe200078e00ff */
[----:B------:R-:W-:Y:S06]  /*3850*/  BRA `(.L_x_5608) ;  /* 0x0000000400887947 */ /* 0x000fec0003800000 */
.L_x_5620:
        /* <DEDUP_REMOVED lines=9> */
[----:B--2---:R-:W-:Y:S01]  /*38f0*/  I2FP.F32.U32 R18, R4 ;  /* 0x0000000400127245 */ /* 0x004fe20000201000 */
[----:B------:R-:W-:Y:S06]  /*3900*/  BRA `(.L_x_5608) ;  /* 0x00000004005c7947 */ /* 0x000fec0003800000 */
.L_x_5627:
[----:B------:R-:W2:Y:S01]  /*3910*/  LDG.E.U8 R4, desc[UR36][R4.64] ;  /* 0x0000002404047981 */ /* 0x000ea2000c1e1100 */
        /* <DEDUP_REMOVED lines=19> */
.L_x_5629:
[----:B------:R-:W-:Y:S05]  /*3a50*/  BSYNC.RECONVERGENT B0 ;  /* 0x0000000000007941 */ /* 0x000fea0003800200 */
.L_x_5628:
[----:B------:R-:W-:Y:S01]  /*3a60*/  IMAD.SHL.U32 R0, R0, 0x100000, RZ ;  /* 0x0010000000007824 */ /* 0x000fe200078e00ff */
[----:B------:R-:W-:-:S04]  /*3a70*/  LEA R3, R3, 0x3b800000, 0x17 ;  /* 0x3b80000003037811 */ /* 0x000fc800078eb8ff */
[----:B------:R-:W-:Y:S01]  /*3a80*/  LOP3.LUT R18, R3, R0, R7, 0xfe, !PT ;  /* 0x0000000003127212 */ /* 0x000fe200078efe07 */
[----:B------:R-:W-:Y:S06]  /*3a90*/  BRA `(.L_x_5608) ;  /* 0x0000000000f87947 */ /* 0x000fec0003800000 */
.L_x_5626:
        /* <DEDUP_REMOVED lines=20> */
.L_x_5631:
[----:B------:R-:W-:Y:S05]  /*3be0*/  BSYNC.RECONVERGENT B0 ;  /* 0x0000000000007941 */ /* 0x000fea0003800200 */
.L_x_5630:
[----:B------:R-:W-:Y:S01]  /*3bf0*/  IMAD.SHL.U32 R0, R0, 0x200000, RZ ;  /* 0x0020000000007824 */ /* 0x000fe200078e00ff */
[----:B------:R-:W-:-:S04]  /*3c00*/  LEA R3, R3, 0x37800000, 0x17 ;  /* 0x3780000003037811 */ /* 0x000fc800078eb8ff */
[----:B------:R-:W-:Y:S01]  /*3c10*/  LOP3.LUT R18, R3, R0, R7, 0xfe, !PT ;  /* 0x0000000003127212 */ /* 0x000fe200078efe07 */
[----:B------:R-:W-:Y:S06]  /*3c20*/  BRA `(.L_x_5608) ;  /* 0x0000000000947947 */ /* 0x000fec0003800000 */
.L_x_5625:
        /* <DEDUP_REMOVED lines=8> */
[----:B--2---:R-:W-:-:S13]  /*3cb0*/  ISETP.NE.AND P0, PT, R4, RZ, PT ;  /* 0x000000ff0400720c */ /* 0x004fda0003f05270 */
[----:B------:R-:W-:Y:S05]  /*3cc0*/  @!P0 BRA `(.L_x_5608) ;  /* 0x00000000006c8947 */ /* 0x000fea0003800000 */
[----:B------:R-:W-:-:S13]  /*3cd0*/  ISETP.NE.AND P0, PT, R4, 0xff, PT ;  /* 0x000000ff0400780c */ /* 0x000fda0003f05270 */
[----:B------:R-:W-:Y:S02]  /*3ce0*/  @!P0 IMAD.MOV.U32 R18, RZ, RZ, 0x7f800001 ;  /* 0x7f800001ff128424 */ /* 0x000fe400078e00ff */
[----:B------:R-:W-:Y:S01]  /*3cf0*/  @P0 IMAD.SHL.U32 R18, R4, 0x800000, RZ ;  /* 0x0080000004120824 */ /* 0x000fe200078e00ff */
[----:B------:R-:W-:Y:S06]  /*3d00*/  BRA `(.L_x_5608) ;  /* 0x00000000005c7947 */ /* 0x000fec0003800000 */
.L_x_5613:
        /* <DEDUP_REMOVED lines=16> */
.L_x_5634:
[----:B------:R-:W-:Y:S01]  /*3e10*/  IMAD.MOV.U32 R18, RZ, RZ, RZ ;  /* 0x000000ffff127224 */ /* 0x000fe200078e00ff */
[----:B------:R-:W-:Y:S06]  /*3e20*/  BRA `(.L_x_5608) ;  /* 0x0000000000147947 */ /* 0x000fec0003800000 */
.L_x_5633:
[----:B------:R-:W2:Y:S02]  /*3e30*/  LDG.E.64 R4, desc[UR36][R4.64] ;  /* 0x0000002404047981 */ /* 0x000ea4000c1e1b00 */
[----:B--2---:R0:W2:Y:S01]  /*3e40*/  I2F.U64 R18, R4 ;  /* 0x0000000400127312 */ /* 0x0040a20000301000 */
[----:B------:R-:W-:Y:S05]  /*3e50*/  BRA `(.L_x_5608) ;  /* 0x0000000000087947 */ /* 0x000fea0003800000 */
.L_x_5632:
[----:B------:R-:W2:Y:S02]  /*3e60*/  LDG.E R4, desc[UR36][R4.64] ;  /* 0x0000002404047981 */ /* 0x000ea4000c1e1900 */
[----:B--2---:R-:W-:-:S07]  /*3e70*/  I2FP.F32.U32 R18, R4 ;  /* 0x0000000400127245 */ /* 0x004fce0000201000 */
.L_x_5608:
[----:B------:R-:W-:Y:S05]  /*3e80*/  BSYNC.RECONVERGENT B6 ;  /* 0x0000000000067941 */ /* 0x000fea0003800200 */
.L_x_5607:
[----:B0-2-4-:R-:W0:Y:S01]  /*3e90*/  LDC.64 R4, c[0x0][0x390] ;  /* 0x0000e400ff047b82 */ /* 0x015e220000000a00 */
[----:B------:R-:W-:Y:S01]  /*3ea0*/  ISETP.GE.AND P1, PT, R27, R26, PT ;  /* 0x0000001a1b00720c */ /* 0x000fe20003f26270 */
[----:B------:R-:W-:Y:S01]  /*3eb0*/  BSSY.RECONVERGENT B0, `(.L_x_5635) ;  /* 0x0000020000007945 */ /* 0x000fe20003800200 */
[----:B------:R-:W-:Y:S02]  /*3ec0*/  CS2R R6, SRZ ;  /* 0x0000000000067805 */ /* 0x000fe4000001ff00 */
[C---:B0-----:R-:W-:Y:S01]  /*3ed0*/  FSETP.NEU.FTZ.AND P0, PT, |R4|.reuse, RZ, PT ;  /* 0x000000ff0400720b */ /* 0x041fe20003f1d200 */
[----:B------:R-:W-:Y:S01]  /*3ee0*/  FADD.FTZ R3, |R4|, -RZ ;  /* 0x800000ff04037221 */ /* 0x000fe20000010200 */
[C---:B------:R-:W-:Y:S01]  /*3ef0*/  FSETP.NEU.FTZ.AND P2, PT, |R5|.reuse, RZ, PT ;  /* 0x000000ff0500720b */ /* 0x040fe20003f5d200 */
[----:B------:R-:W-:-:S03]  /*3f00*/  FADD.FTZ R0, |R5|, -RZ ;  /* 0x800000ff05007221 */ /* 0x000fc60000010200 */
[----:B------:R-:W-:-:S03]  /*3f10*/  PLOP3.LUT P0, PT, P0, P2, PT, 0x2, 0x20 ;  /* 0x000000000020781c */ /* 0x000fc60000704072 */
[----:B------:R-:W-:Y:S10]  /*3f20*/  @P1 BRA `(.L_x_5636) ;  /* 0x0000000000601947 */ /* 0x000ff40003800000 */
[----:B------:R-:W-:-:S13]  /*3f30*/  FSETP.GE.FTZ.AND P2, PT, |R4|, |R5|, PT ;  /* 0x400000050400720b */ /* 0x000fda0003f56200 */
[----:B------:R-:W-:Y:S05]  /*3f40*/  @!P2 BRA `(.L_x_5637) ;  /* 0x000000000038a947 */ /* 0x000fea0003800000 */
[----:B------:R-:W1:Y:S08]  /*3f50*/  @P0 MUFU.RCP R7, R3 ;  /* 0x0000000300070308 */ /* 0x000e700000001000 */
[----:B------:R-:W0:Y:S01]  /*3f60*/  @P0 MUFU.RCP R8, R0 ;  /* 0x0000000000080308 */ /* 0x000e220000001000 */
[----:B-1-3-5:R-:W-:Y:S01]  /*3f70*/  @P0 FMUL.FTZ R6, R7, R16 ;  /* 0x0000001007060220 */ /* 0x02afe20000410000 */
        /* <DEDUP_REMOVED lines=11> */
.L_x_5637:
[----:B------:R-:W0:Y:S02]  /*4030*/  MUFU.RCP R7, R5 ;  /* 0x0000000500077308 */ /* 0x000e240000001000 */
[----:B0-----:R-:W-:-:S04]  /*4040*/  FMUL.FTZ R6, R7, R4 ;  /* 0x0000000407067220 */ /* 0x001fc80000410000 */
[C---:B------:R-:W-:Y:S01]  /*4050*/  FFMA.FTZ R8, R6.reuse, R4, R5 ;  /* 0x0000000406087223 */ /* 0x040fe20000010005 */
[C---:B-1-3-5:R-:W-:Y:S01]  /*4060*/  FFMA.FTZ R7, R6.reuse, R16, R17 ;  /* 0x0000001006077223 */ /* 0x06afe20000010011 */
[----:B------:R-:W-:-:S04]  /*4070*/  FFMA.FTZ R17, R6, R17, -R16 ;  /* 0x0000001106117223 */ /* 0x000fc80000010810 */
[----:B------:R-:W0:Y:S02]  /*4080*/  MUFU.RCP R8, R8 ;  /* 0x0000000800087308 */ /* 0x000e240000001000 */
[C---:B0-----:R-:W-:Y:S01]  /*4090*/  FMUL.FTZ R6, R8.reuse, R7 ;  /* 0x0000000708067220 */ /* 0x041fe20000410000 */
[----:B------:R-:W-:-:S07]  /*40a0*/  FMUL.FTZ R7, R8, R17 ;  /* 0x0000001108077220 */ /* 0x000fce0000410000 */
.L_x_5636:
[----:B------:R-:W-:Y:S05]  /*40b0*/  BSYNC.RECONVERGENT B0 ;  /* 0x0000000000007941 */ /* 0x000fea0003800200 */
.L_x_5635:
[----:B------:R-:W-:Y:S01]  /*40c0*/  VIADD R29, R27, 0x80 ;  /* 0x000000801b1d7836 */ /* 0x000fe20000000000 */
[----:B------:R-:W-:Y:S01]  /*40d0*/  BSSY.RECONVERGENT B0, `(.L_x_5638) ;  /* 0x000001d000007945 */ /* 0x000fe20003800200 */
[----:B-1-3-5:R-:W-:-:S03]  /*40e0*/  CS2R R16, SRZ ;  /* 0x0000000000107805 */ /* 0x02afc6000001ff00 */
[----:B------:R-:W-:-:S13]  /*40f0*/  ISETP.GE.AND P2, PT, R29, R26, PT ;  /* 0x0000001a1d00720c */ /* 0x000fda0003f46270 */
[----:B------:R-:W-:Y:S05]  /*4100*/  @P2 BRA `(.L_x_5639) ;  /* 0x0000000000642947 */ /* 0x000fea0003800000 */
[----:B------:R-:W-:-:S13]  /*4110*/  FSETP.GE.FTZ.AND P2, PT, |R4|, |R5|, PT ;  /* 0x400000050400720b */ /* 0x000fda0003f56200 */
[----:B------:R-:W-:Y:S05]  /*4120*/  @!P2 BRA `(.L_x_5640) ;  /* 0x00000000003ca947 */ /* 0x000fea0003800000 */
[----:B------:R-:W-:Y:S05]  /*4130*/  @P0 BRA `(.L_x_5641) ;  /* 0x0000000000240947 */ /* 0x000fea0003800000 */
        /* <DEDUP_REMOVED lines=9> */
.L_x_5641:
[----:B------:R-:W0:Y:S08]  /*41d0*/  MUFU.RCP R9, R3 ;  /* 0x0000000300097308 */ /* 0x000e300000001000 */
[----:B------:R-:W1:Y:S01]  /*41e0*/  MUFU.RCP R8, R0 ;  /* 0x0000000000087308 */ /* 0x000e620000001000 */
[----:B0-----:R-:W-:Y:S01]  /*41f0*/  FMUL.FTZ R16, R9, R24 ;  /* 0x0000001809107220 */ /* 0x001fe20000410000 */
[----:B-1----:R-:W-:Y:S01]  /*4200*/  FMUL.FTZ R17, R8, R25 ;  /* 0x0000001908117220 */ /* 0x002fe20000410000 */
[----:B------:R-:W-:Y:S06]  /*4210*/  BRA `(.L_x_5639) ;  /* 0x0000000000207947 */ /* 0x000fec0003800000 */
.L_x_5640:
        /* <DEDUP_REMOVED lines=8> */
.L_x_5639:
[----:B------:R-:W-:Y:S05]  /*42a0*/  BSYNC.RECONVERGENT B0 ;  /* 0x0000000000007941 */ /* 0x000fea0003800200 */
.L_x_5638:
[----:B------:R-:W-:Y:S01]  /*42b0*/  VIADD R9, R27, 0x100 ;  /* 0x000001001b097836 */ /* 0x000fe20000000000 */
[----:B------:R-:W-:Y:S01]  /*42c0*/  BSSY.RECONVERGENT B0, `(.L_x_5642) ;  /* 0x000001d000007945 */ /* 0x000fe20003800200 */
[----:B------:R-:W-:-:S03]  /*42d0*/  CS2R R24, SRZ ;  /* 0x0000000000187805 */ /* 0x000fc6000001ff00 */
        /* <DEDUP_REMOVED lines=9> */
[----:B------:R-:W-:Y:S02]  /*4370*/  FFMA.FTZ R22, R9, -R22, R23 ;  /* 0x8000001609167223 */ /* 0x000fe40000010017 */
[----:B------:R-:W0:Y:S02]  /*4380*/  MUFU.RCP R25, R8 ;  /* 0x0000000800197308 */ /* 0x000e240000001000 */
[C---:B0-----:R-:W-:Y:S01]  /*4390*/  FMUL.FTZ R24, R25.reuse, R24 ;  /* 0x0000001819187220 */ /* 0x041fe20000410000 */
[----:B------:R-:W-:Y:S01]  /*43a0*/  FMUL.FTZ R25, R25, R22 ;  /* 0x0000001619197220 */ /* 0x000fe20000410000 */
[----:B------:R-:W-:Y:S06]  /*43b0*/  BRA `(.L_x_5643) ;  /* 0x0000000000347947 */ /* 0x000fec0003800000 */
.L_x_5645:
[----:B------:R-:W0:Y:S08]  /*43c0*/  MUFU.RCP R9, R3 ;  /* 0x0000000300097308 */ /* 0x000e300000001000 */
[----:B------:R-:W1:Y:S01]  /*43d0*/  MUFU.RCP R8, R0 ;  /* 0x0000000000087308 */ /* 0x000e620000001000 */
[----:B0-----:R-:W-:Y:S01]  /*43e0*/  FMUL.FTZ R24, R9, R22 ;  /* 0x0000001609187220 */ /* 0x001fe20000410000 */
[----:B-1----:R-:W-:Y:S01]  /*43f0*/  FMUL.FTZ R25, R8, R23 ;  /* 0x0000001708197220 */ /* 0x002fe20000410000 */
[----:B------:R-:W-:Y:S06]  /*4400*/  BRA `(.L_x_5643) ;  /* 0x0000000000207947 */ /* 0x000fec0003800000 */
.L_x_5644:
        /* <DEDUP_REMOVED lines=8> */
.L_x_5643:
[----:B------:R-:W-:Y:S05]  /*4490*/  BSYNC.RECONVERGENT B0 ;  /* 0x0000000000007941 */ /* 0x000fea0003800200 */
.L_x_5642:
        /* <DEDUP_REMOVED lines=17> */
.L_x_5649:
[----:B------:R-:W0:Y:S08]  /*45b0*/  MUFU.RCP R3, R3 ;  /* 0x0000000300037308 */ /* 0x000e300000001000 */
[----:B------:R-:W1:Y:S01]  /*45c0*/  MUFU.RCP R0, R0 ;  /* 0x0000000000007308 */ /* 0x000e620000001000 */
[----:B0-----:R-:W-:Y:S01]  /*45d0*/  FMUL.FTZ R22, R3, R18 ;  /* 0x0000001203167220 */ /* 0x001fe20000410000 */
[----:B-1----:R-:W-:Y:S01]  /*45e0*/  FMUL.FTZ R23, R0, R19 ;  /* 0x0000001300177220 */ /* 0x002fe20000410000 */
[----:B------:R-:W-:Y:S06]  /*45f0*/  BRA `(.L_x_5647) ;  /* 0x0000000000207947 */ /* 0x000fec0003800000 */
.L_x_5648:
[----:B------:R-:W0:Y:S02]  /*4600*/  MUFU.RCP R3, R5 ;  /* 0x0000000500037308 */ /* 0x000e240000001000 */
[----:B0-----:R-:W-:-:S04]  /*4610*/  FMUL.FTZ R0, R3, R4 ;  /* 0x0000000403007220 */ /* 0x001fc80000410000 */
[C---:B------:R-:W-:Y:S01]  /*4620*/  FFMA.FTZ R4, R0.reuse, R4, R5 ;  /* 0x0000000400047223 */ /* 0x040fe20000010005 */
[C---:B------:R-:W-:Y:S01]  /*4630*/  FFMA.FTZ R22, R0.reuse, R18, R19 ;  /* 0x0000001200167223 */ /* 0x040fe20000010013 */
[----:B------:R-:W-:Y:S02]  /*4640*/  FFMA.FTZ R18, R0, R19, -R18 ;  /* 0x0000001300127223 */ /* 0x000fe40000010812 */
[----:B------:R-:W0:Y:S02]  /*4650*/  MUFU.RCP R23, R4 ;  /* 0x0000000400177308 */ /* 0x000e240000001000 */
[C---:B0-----:R-:W-:Y:S01]  /*4660*/  FMUL.FTZ R22, R23.reuse, R22 ;  /* 0x0000001617167220 */ /* 0x041fe20000410000 */
[----:B------:R-:W-:-:S07]  /*4670*/  FMUL.FTZ R23, R23, R18 ;  /* 0x0000001217177220 */ /* 0x000fce0000410000 */
.L_x_5647:
[----:B------:R-:W-:Y:S05]  /*4680*/  BSYNC.RECONVERGENT B0 ;  /* 0x0000000000007941 */ /* 0x000fea0003800200 */
.L_x_5646:
[----:B------:R-:W0:Y:S01]  /*4690*/  LDC.U8 R18, c[0x0][0x3b4] ;  /* 0x0000ed00ff127b82 */ /* 0x000e220000000000 */
[----:B------:R-:W-:Y:S04]  /*46a0*/  BSSY.RECONVERGENT B6, `(.L_x_5650) ;  /* 0x00000fd000067945 */ /* 0x000fe80003800200 */
[----:B------:R-:W-:Y:S05]  /*46b0*/  @P1 BRA `(.L_x_5651) ;  /* 0x0000000c00ec1947 */ /* 0x000fea0003800000 */
[----:B------:R-:W1:Y:S01]  /*46c0*/  LDCU UR4, c[0x0][0x3b8] ;  /* 0x00007700ff0477ac */ /* 0x000e620008000800 */
[----:B------:R-:W2:Y:S01]  /*46d0*/  LDC.64 R8, c[0x0][0x398] ;  /* 0x0000e600ff087b82 */ /* 0x000ea20000000a00 */
[----:B------:R-:W-:Y:S01]  /*46e0*/  IMAD R0, R2, 0x200, R27 ;  /* 0x0000020002007824 */ /* 0x000fe200078e021b */
[----:B0-----:R-:W-:-:S03]  /*46f0*/  PRMT R4, R18, 0x9910, RZ ;  /* 0x0000991012047816 */ /* 0x001fc600000000ff */
[----:B-1----:R-:W-:Y:S02]  /*4700*/  IMAD R3, R0, UR4, RZ ;  /* 0x0000000400037c24 */ /* 0x002fe4000f8e02ff */
        /* <DEDUP_REMOVED lines=17> */
.L_x_5655:
[----:B------:R-:W0:Y:S01]  /*4820*/  F2I.S64.TRUNC R6, R6 ;  /* 0x0000000600067311 */ /* 0x000e22000020d900 */
[----:B------:R-:W-:Y:S02]  /*4830*/  IMAD.MOV.U32 R27, RZ, RZ, R29 ;  /* 0x000000ffff1b7224 */ /* 0x000fe400078e001d */
[----:B0-----:R-:W-:-:S05]  /*4840*/  IMAD.MOV.U32 R3, RZ, RZ, R6 ;  /* 0x000000ffff037224 */ /* 0x001fca00078e0006 */
[----:B------:R0:W-:Y:S01]  /*4850*/  STG.E.U8 desc[UR36][R8.64], R3 ;  /* 0x0000000308007986 */ /* 0x0001e2000c101124 */
[----:B------:R-:W-:Y:S05]  /*4860*/  BRA `(.L_x_5651) ;  /* 0x0000000c00807947 */ /* 0x000fea0003800000 */
.L_x_5654:
        /* <DEDUP_REMOVED lines=10> */
.L_x_5658:
[----:B------:R-:W0:Y:S01]  /*4910*/  F2I.FTZ.TRUNC.NTZ R3, R6 ;  /* 0x0000000600037305 */ /* 0x000e22000021f100 */
[----:B------:R-:W-:Y:S01]  /*4920*/  IMAD.MOV.U32 R27, RZ, RZ, R29 ;  /* 0x000000ffff1b7224 */ /* 0x000fe200078e001d */
[----:B0-----:R0:W-:Y:S01]  /*4930*/  STG.E desc[UR36][R8.64], R3 ;  /* 0x0000000308007986 */ /* 0x0011e2000c101924 */
[----:B------:R-:W-:Y:S05]  /*4940*/  BRA `(.L_x_5651) ;  /* 0x0000000c00487947 */ /* 0x000fea0003800000 */
.L_x_5657:
[----:B------:R-:W0:Y:S01]  /*4950*/  F2I.FTZ.TRUNC.NTZ R3, R6 ;  /* 0x0000000600037305 */ /* 0x000e22000021f100 */
[----:B------:R-:W-:Y:S01]  /*4960*/  IMAD.MOV.U32 R27, RZ, RZ, R29 ;  /* 0x000000ffff1b7224 */ /* 0x000fe200078e001d */
[----:B0-----:R0:W-:Y:S01]  /*4970*/  STG.E.U16 desc[UR36][R8.64], R3 ;  /* 0x0000000308007986 */ /* 0x0011e2000c101524 */
[----:B------:R-:W-:Y:S05]  /*4980*/  BRA `(.L_x_5651) ;  /* 0x0000000c00387947 */ /* 0x000fea0003800000 */
.L_x_5653:
        /* <DEDUP_REMOVED lines=9> */
.L_x_5660:
[----:B------:R-:W-:Y:S01]  /*4a20*/  F2FP.F16.F32.PACK_AB R6, RZ, R6 ;  /* 0x00000006ff06723e */ /* 0x000fe200000000ff */
[----:B------:R-:W-:-:S04]  /*4a30*/  IMAD.MOV.U32 R27, RZ, RZ, R29 ;  /* 0x000000ffff1b7224 */ /* 0x000fc800078e001d */
[----:B------:R0:W-:Y:S01]  /*4a40*/  STG.E.U16 desc[UR36][R8.64], R6 ;  /* 0x0000000608007986 */ /* 0x0001e2000c101524 */
[----:B------:R-:W-:Y:S05]  /*4a50*/  BRA `(.L_x_5651) ;  /* 0x0000000c00047947 */ /* 0x000fea0003800000 */
.L_x_5659:
        /* <DEDUP_REMOVED lines=9> */
.L_x_5662:
[----:B------:R-:W-:Y:S01]  /*4af0*/  F2FP.F16.F32.PACK_AB R7, R7, R6 ;  /* 0x000000060707723e */ /* 0x000fe200000000ff */
[----:B------:R-:W-:-:S04]  /*4b00*/  IMAD.MOV.U32 R27, RZ, RZ, R29 ;  /* 0x000000ffff1b7224 */ /* 0x000fc800078e001d */
[----:B------:R0:W-:Y:S01]  /*4b10*/  STG.E desc[UR36][R8.64], R7 ;  /* 0x0000000708007986 */ /* 0x0001e2000c101924 */
[----:B------:R-:W-:Y:S05]  /*4b20*/  BRA `(.L_x_5651) ;  /* 0x0000000800d07947 */ /* 0x000fea0003800000 */
.L_x_5661:
[----:B------:R-:W-:Y:S01]  /*4b30*/  FMUL.FTZ R4, R6, 1 ;  /* 0x3f80000006047820 */ /* 0x000fe20000410000 */
[----:B------:R-:W-:-:S05]  /*4b40*/  IMAD.MOV.U32 R27, RZ, RZ, R29 ;  /* 0x000000ffff1b7224 */ /* 0x000fca00078e001d */
[----:B------:R-:W0:Y:S02]  /*4b50*/  F2F.F64.F32 R4, R4 ;  /* 0x0000000400047310 */ /* 0x000e240000201800 */
[----:B0-----:R0:W-:Y:S01]  /*4b60*/  STG.E.64 desc[UR36][R8.64], R4 ;  /* 0x0000000408007986 */ /* 0x0011e2000c101b24 */
[----:B------:R-:W-:Y:S05]  /*4b70*/  BRA `(.L_x_5651) ;  /* 0x0000000800bc7947 */ /* 0x000fea0003800000 */
.L_x_5652:
        /* <DEDUP_REMOVED lines=15> */
.L_x_5665:
[----:B------:R-:W-:Y:S01]  /*4c70*/  FMUL.FTZ R4, R6, 1 ;  /* 0x3f80000006047820 */ /* 0x000fe20000410000 */
[----:B------:R-:W-:Y:S01]  /*4c80*/  FMUL.FTZ R7, R7, 1 ;  /* 0x3f80000007077820 */ /* 0x000fe20000410000 */
[----:B------:R-:W-:-:S04]  /*4c90*/  IMAD.MOV.U32 R27, RZ, RZ, R29 ;  /* 0x000000ffff1b7224 */ /* 0x000fc800078e001d */
[----:B------:R-:W-:Y:S08]  /*4ca0*/  F2F.F64.F32 R4, R4 ;  /* 0x0000000400047310 */ /* 0x000ff00000201800 */
[----:B------:R-:W0:Y:S02]  /*4cb0*/  F2F.F64.F32 R6, R7 ;  /* 0x0000000700067310 */ /* 0x000e240000201800 */
[----:B0-----:R0:W-:Y:S01]  /*4cc0*/  STG.E.128 desc[UR36][R8.64], R4 ;  /* 0x0000000408007986 */ /* 0x0011e2000c101d24 */
[----:B------:R-:W-:Y:S05]  /*4cd0*/  BRA `(.L_x_5651) ;  /* 0x0000000800647947 */ /* 0x000fea0003800000 */
.L_x_5664:
        /* <DEDUP_REMOVED lines=18> */
.L_x_5669:
[----:B------:R-:W-:Y:S05]  /*4e00*/  BSYNC.RECONVERGENT B0 ;  /* 0x0000000000007941 */ /* 0x000fea0003800200 */
.L_x_5668:
[----:B------:R-:W-:Y:S01]  /*4e10*/  LOP3.LUT R5, R0, 0x80, R5, 0xf8, !PT ;  /* 0x0000008000057812 */ /* 0x000fe200078ef805 */
[----:B------:R-:W-:-:S04]  /*4e20*/  IMAD.MOV.U32 R27, RZ, RZ, R29 ;  /* 0x000000ffff1b7224 */ /* 0x000fc800078e001d */
[----:B------:R0:W-:Y:S01]  /*4e30*/  STG.E.U8 desc[UR36][R8.64], R5 ;  /* 0x0000000508007986 */ /* 0x0001e2000c101124 */
[----:B------:R-:W-:Y:S05]  /*4e40*/  BRA `(.L_x_5651) ;  /* 0x0000000800087947 */ /* 0x000fea0003800000 */
.L_x_5667:
        /* <DEDUP_REMOVED lines=14> */
.L_x_5671:
[----:B------:R-:W-:Y:S05]  /*4f30*/  BSYNC.RECONVERGENT B0 ;  /* 0x0000000000007941 */ /* 0x000fea0003800200 */
.L_x_5670:
[----:B------:R-:W-:Y:S01]  /*4f40*/  LOP3.LUT R3, R0, 0x80, R5, 0xf8, !PT ;  /* 0x0000008000037812 */ /* 0x000fe200078ef805 */
[----:B------:R-:W-:-:S04]  /*4f50*/  IMAD.MOV.U32 R27, RZ, RZ, R29 ;  /* 0x000000ffff1b7224 */ /* 0x000fc800078e001d */
[----:B------:R0:W-:Y:S01]  /*4f60*/  STG.E.U8 desc[UR36][R8.64], R3 ;  /* 0x0000000308007986 */ /* 0x0001e2000c101124 */
[----:B------:R-:W-:Y:S05]  /*4f70*/  BRA `(.L_x_5651) ;  /* 0x0000000400bc7947 */ /* 0x000fea0003800000 */
.L_x_5666:
[----:B------:R-:W-:Y:S01]  /*4f80*/  F2FP.BF16.F32.PACK_AB R6, RZ, R6 ;  /* 0x00000006ff06723e */ /* 0x000fe200000010ff */
[----:B------:R-:W-:-:S04]  /*4f90*/  IMAD.MOV.U32 R27, RZ, RZ, R29 ;  /* 0x000000ffff1b7224 */ /* 0x000fc800078e001d */
[----:B------:R0:W-:Y:S01]  /*4fa0*/  STG.E.U16 desc[UR36][R8.64], R6 ;  /* 0x0000000608007986 */ /* 0x0001e2000c101524 */
[----:B------:R-:W-:Y:S05]  /*4fb0*/  BRA `(.L_x_5651) ;  /* 0x0000000400ac7947 */ /* 0x000fea0003800000 */
.L_x_5663:
        /* <DEDUP_REMOVED lines=12> */
.L_x_5674:
        /* <DEDUP_REMOVED lines=12> */
.L_x_5677:
[----:B------:R-:W-:-:S04]  /*5140*/  SHF.R.U32.HI R0, RZ, 0x14, R6 ;  /* 0x00000014ff007819 */ /* 0x000fc80000011606 */
[----:B------:R-:W-:-:S04]  /*5150*/  LOP3.LUT R3, R0, 0x1, RZ, 0xc0, !PT ;  /* 0x0000000100037812 */ /* 0x000fc800078ec0ff */
[----:B------:R-:W-:-:S04]  /*5160*/  IADD3 R0, PT, PT, R6, 0x487ffff, R3 ;  /* 0x0487ffff06007810 */ /* 0x000fc80007ffe003 */
[----:B------:R-:W-:-:S04]  /*5170*/  SHF.R.U32.HI R0, RZ, 0x14, R0 ;  /* 0x00000014ff007819 */ /* 0x000fc80000011600 */
[----:B------:R-:W-:-:S07]  /*5180*/  LOP3.LUT R0, R0, 0xff, RZ, 0xc0, !PT ;  /* 0x000000ff00007812 */ /* 0x000fce00078ec0ff */
.L_x_5678:
[----:B------:R-:W-:-:S04]  /*5190*/  SHF.R.U32.HI R3, RZ, 0x18, R6 ;  /* 0x00000018ff037819 */ /* 0x000fc80000011606 */
[----:B------:R-:W-:-:S04]  /*51a0*/  LOP3.LUT R0, R0, 0x80, R3, 0xf8, !PT ;  /* 0x0000008000007812 */ /* 0x000fc800078ef803 */
[----:B------:R-:W-:-:S07]  /*51b0*/  PRMT R4, R0, 0x7610, R4 ;  /* 0x0000761000047816 */ /* 0x000fce0000000004 */
.L_x_5676:
[----:B------:R-:W-:Y:S05]  /*51c0*/  BSYNC.RECONVERGENT B0 ;  /* 0x0000000000007941 */ /* 0x000fea0003800200 */
.L_x_5675:
[----:B------:R0:W-:Y:S01]  /*51d0*/  STG.E.U8 desc[UR36][R8.64], R4 ;  /* 0x0000000408007986 */ /* 0x0001e2000c101124 */
[----:B------:R-:W-:Y:S01]  /*51e0*/  IMAD.MOV.U32 R27, RZ, RZ, R29 ;  /* 0x000000ffff1b7224 */ /* 0x000fe200078e001d */
[----:B------:R-:W-:Y:S06]  /*51f0*/  BRA `(.L_x_5651) ;  /* 0x00000004001c7947 */ /* 0x000fec0003800000 */
.L_x_5673:
        /* <DEDUP_REMOVED lines=12> */
.L_x_5681:
[----:B------:R-:W-:-:S04]  /*52c0*/  SHF.R.U32.HI R0, RZ, 0x15, R6 ;  /* 0x00000015ff007819 */ /* 0x000fc80000011606 */
[----:B------:R-:W-:-:S04]  /*52d0*/  LOP3.LUT R3, R0, 0x1, RZ, 0xc0, !PT ;  /* 0x0000000100037812 */ /* 0x000fc800078ec0ff */
[----:B------:R-:W-:-:S04]  /*52e0*/  IADD3 R0, PT, PT, R6, 0x88fffff, R3 ;  /* 0x088fffff06007810 */ /* 0x000fc80007ffe003 */
[----:B------:R-:W-:-:S04]  /*52f0*/  SHF.R.U32.HI R0, RZ, 0x15, R0 ;  /* 0x00000015ff007819 */ /* 0x000fc80000011600 */
[----:B------:R-:W-:-:S07]  /*5300*/  LOP3.LUT R0, R0, 0xff, RZ, 0xc0, !PT ;  /* 0x000000ff00007812 */ /* 0x000fce00078ec0ff */
.L_x_5682:
[----:B------:R-:W-:-:S04]  /*5310*/  SHF.R.U32.HI R3, RZ, 0x18, R6 ;  /* 0x00000018ff037819 */ /* 0x000fc80000011606 */
[----:B------:R-:W-:-:S04]  /*5320*/  LOP3.LUT R0, R0, 0x80, R3, 0xf8, !PT ;  /* 0x0000008000007812 */ /* 0x000fc800078ef803 */
[----:B------:R-:W-:-:S07]  /*5330*/  PRMT R4, R0, 0x7610, R4 ;  /* 0x0000761000047816 */ /* 0x000fce0000000004 */
.L_x_5680:
[----:B------:R-:W-:Y:S05]  /*5340*/  BSYNC.RECONVERGENT B0 ;  /* 0x0000000000007941 */ /* 0x000fea0003800200 */
.L_x_5679:
[----:B------:R4:W-:Y:S01]  /*5350*/  STG.E.U8 desc[UR36][R8.64], R4 ;  /* 0x0000000408007986 */ /* 0x0009e2000c101124 */
[----:B------:R-:W-:Y:S01]  /*5360*/  IMAD.MOV.U32 R27, RZ, RZ, R29 ;  /* 0x000000ffff1b7224 */ /* 0x000fe200078e001d */
[----:B------:R-:W-:Y:S06]  /*5370*/  BRA `(.L_x_5651) ;  /* 0x0000000000bc7947 */ /* 0x000fec0003800000 */
.L_x_5672:
[----:B------:R-:W-:-:S13]  /*5380*/  ISETP.NE.AND P0, PT, R0, 0x1c, PT ;  /* 0x0000001c0000780c */ /* 0x000fda0003f05270 */
[----:B------:R-:W-:Y:S05]  /*5390*/  @!P0 BRA `(.L_x_5683) ;  /* 0x0000000000a88947 */ /* 0x000fea0003800000 */
[----:B------:R-:W-:-:S13]  /*53a0*/  ISETP.NE.AND P0, PT, R0, 0x1d, PT ;  /* 0x0000001d0000780c */ /* 0x000fda0003f05270 */
[----:B------:R-:W-:Y:S05]  /*53b0*/  @!P0 BRA `(.L_x_5684) ;  /* 0x0000000000908947 */ /* 0x000fea0003800000 */
[----:B------:R-:W-:-:S13]  /*53c0*/  ISETP.NE.AND P0, PT, R0, 0x2c, PT ;  /* 0x0000002c0000780c */ /* 0x000fda0003f05270 */
[----:B------:R-:W-:Y:S05]  /*53d0*/  @!P0 BRA `(.L_x_5685) ;  /* 0x0000000000488947 */ /* 0x000fea0003800000 */
.L_x_5656:
        /* <DEDUP_REMOVED lines=16> */
.L_x_5686:
[----:B------:R-:W-:Y:S01]  /*54e0*/  IMAD.MOV.U32 R27, RZ, RZ, R29 ;  /* 0x000000ffff1b7224 */ /* 0x000fe200078e001d */
[----:B------:R-:W-:Y:S06]  /*54f0*/  BRA `(.L_x_5651) ;  /* 0x00000000005c7947 */ /* 0x000fec0003800000 */
.L_x_5685:
        /* <DEDUP_REMOVED lines=16> */
.L_x_5684:
[----:B------:R-:W0:Y:S01]  /*5600*/  F2I.U64.TRUNC R6, R6 ;  /* 0x0000000600067311 */ /* 0x000e22000020d800 */
[----:B------:R-:W-:Y:S01]  /*5610*/  IMAD.MOV.U32 R27, RZ, RZ, R29 ;  /* 0x000000ffff1b7224 */ /* 0x000fe200078e001d */
[----:B0-----:R2:W-:Y:S01]  /*5620*/  STG.E.64 desc[UR36][R8.64], R6 ;  /* 0x0000000608007986 */ /* 0x0015e2000c101b24 */
[----:B------:R-:W-:Y:S05]  /*5630*/  BRA `(.L_x_5651) ;  /* 0x00000000000c7947 */ /* 0x000fea0003800000 */
.L_x_5683:
[----:B------:R-:W0:Y:S01]  /*5640*/  F2I.FTZ.U32.TRUNC.NTZ R3, R6 ;  /* 0x0000000600037305 */ /* 0x000e22000021f000 */
[----:B------:R-:W-:Y:S01]  /*5650*/  IMAD.MOV.U32 R27, RZ, RZ, R29 ;  /* 0x000000ffff1b7224 */ /* 0x000fe200078e001d */
[----:B0-----:R1:W-:Y:S06]  /*5660*/  STG.E desc[UR36][R8.64], R3 ;  /* 0x0000000308007986 */ /* 0x0013ec000c101924 */
.L_x_5651:
[----:B------:R-:W-:Y:S05]  /*5670*/  BSYNC.RECONVERGENT B6 ;  /* 0x0000000000067941 */ /* 0x000fea0003800200 */
.L_x_5650:
        /* <DEDUP_REMOVED lines=24> */
.L_x_5692:
[----:B------:R-:W0:Y:S02]  /*5800*/  F2I.S64.TRUNC R16, R16 ;  /* 0x0000001000107311 */ /* 0x000e24000020d900 */
[----:B0-----:R-:W-:-:S05]  /*5810*/  IMAD.MOV.U32 R3, RZ, RZ, R16 ;  /* 0x000000ffff037224 */ /* 0x001fca00078e0010 */
[----:B------:R0:W-:Y:S01]  /*5820*/  STG.E.U8 desc[UR36][R8.64], R3 ;  /* 0x0000000308007986 */ /* 0x0001e2000c101124 */
[----:B------:R-:W-:Y:S05]  /*5830*/  BRA `(.L_x_5694) ;  /* 0x0000000c002c7947 */ /* 0x000fea0003800000 */
.L_x_5691:
        /* <DEDUP_REMOVED lines=9> */
.L_x_5696:
[----:B------:R-:W0:Y:S02]  /*58d0*/  F2I.FTZ.TRUNC.NTZ R3, R16 ;  /* 0x0000001000037305 */ /* 0x000e24000021f100 */
[----:B0-----:R0:W-:Y:S01]  /*58e0*/  STG.E desc[UR36][R8.64], R3 ;  /* 0x0000000308007986 */ /* 0x0011e2000c101924 */
[----:B------:R-:W-:Y:S05]  /*58f0*/  BRA `(.L_x_5694) ;  /* 0x0000000800fc7947 */ /* 0x000fea0003800000 */
.L_x_5695:
[----:B------:R-:W0:Y:S02]  /*5900*/  F2I.FTZ.TRUNC.NTZ R3, R16 ;  /* 0x0000001000037305 */ /* 0x000e24000021f100 */
[----:B0-----:R0:W-:Y:S01]  /*5910*/  STG.E.U16 desc[UR36][R8.64], R3 ;  /* 0x0000000308007986 */ /* 0x0011e2000c101524 */
[----:B------:R-:W-:Y:S05]  /*5920*/  BRA `(.L_x_5694) ;  /* 0x0000000800f07947 */ /* 0x000fea0003800000 */
.L_x_5690:
        /* <DEDUP_REMOVED lines=8> */
.L_x_5698:
[----:B------:R-:W-:-:S05]  /*59b0*/  F2FP.F16.F32.PACK_AB R16, RZ, R16 ;  /* 0x00000010ff10723e */ /* 0x000fca00000000ff */
[----:B------:R0:W-:Y:S01]  /*59c0*/  STG.E.U16 desc[UR36][R8.64], R16 ;  /* 0x0000001008007986 */ /* 0x0001e2000c101524 */
[----:B------:R-:W-:Y:S05]  /*59d0*/  BRA `(.L_x_5694) ;  /* 0x0000000800c47947 */ /* 0x000fea0003800000 */
.L_x_5697:
        /* <DEDUP_REMOVED lines=8> */
.L_x_5700:
[----:B------:R-:W-:-:S05]  /*5a60*/  F2FP.F16.F32.PACK_AB R17, R17, R16 ;  /* 0x000000101111723e */ /* 0x000fca00000000ff */
[----:B------:R0:W-:Y:S01]  /*5a70*/  STG.E desc[UR36][R8.64], R17 ;  /* 0x0000001108007986 */ /* 0x0001e2000c101924 */
[----:B------:R-:W-:Y:S05]  /*5a80*/  BRA `(.L_x_5694) ;  /* 0x0000000800987947 */ /* 0x000fea0003800000 */
.L_x_5699:
[----:B------:R-:W-:-:S06]  /*5a90*/  FMUL.FTZ R4, R16, 1 ;  /* 0x3f80000010047820 */ /* 0x000fcc0000410000 */
[----:B------:R-:W0:Y:S02]  /*5aa0*/  F2F.F64.F32 R4, R4 ;  /* 0x0000000400047310 */ /* 0x000e240000201800 */
[----:B0-----:R0:W-:Y:S01]  /*5ab0*/  STG.E.64 desc[UR36][R8.64], R4 ;  /* 0x0000000408007986 */ /* 0x0011e2000c101b24 */
[----:B------:R-:W-:Y:S05]  /*5ac0*/  BRA `(.L_x_5694) ;  /* 0x0000000800887947 */ /* 0x000fea0003800000 */
.L_x_5689:
        /* <DEDUP_REMOVED lines=13> */
.L_x_5704:
        /* <DEDUP_REMOVED lines=16> */
.L_x_5707:
[----:B------:R-:W-:-:S04]  /*5ca0*/  SHF.R.U32.HI R16, RZ, 0x18, R16 ;  /* 0x00000018ff107819 */ /* 0x000fc80000011610 */
[----:B------:R-:W-:-:S04]  /*5cb0*/  LOP3.LUT R3, R3, 0x80, R16, 0xf8, !PT ;  /* 0x0000008003037812 */ /* 0x000fc800078ef810 */
[----:B------:R-:W-:-:S07]  /*5cc0*/  PRMT R4, R3, 0x7610, R4 ;  /* 0x0000761003047816 */ /* 0x000fce0000000004 */
.L_x_5706:
[----:B------:R-:W-:Y:S05]  /*5cd0*/  BSYNC.RECONVERGENT B0 ;  /* 0x0000000000007941 */ /* 0x000fea0003800200 */
.L_x_5705:
[----:B------:R0:W-:Y:S01]  /*5ce0*/  STG.E.U8 desc[UR36][R8.64], R4 ;  /* 0x0000000408007986 */ /* 0x0001e2000c101124 */
[----:B------:R-:W-:Y:S05]  /*5cf0*/  BRA `(.L_x_5694) ;  /* 0x0000000400fc7947 */ /* 0x000fea0003800000 */
.L_x_5703:
        /* <DEDUP_REMOVED lines=16> */
.L_x_5710:
[----:B------:R-:W-:-:S04]  /*5e00*/  SHF.R.U32.HI R16, RZ, 0x18, R16 ;  /* 0x00000018ff107819 */ /* 0x000fc80000011610 */
[----:B------:R-:W-:-:S04]  /*5e10*/  LOP3.LUT R3, R3, 0x80, R16, 0xf8, !PT ;  /* 0x0000008003037812 */ /* 0x000fc800078ef810 */
[----:B------:R-:W-:-:S07]  /*5e20*/  PRMT R4, R3, 0x7610, R4 ;  /* 0x0000761003047816 */ /* 0x000fce0000000004 */
.L_x_5709:
[----:B------:R-:W-:Y:S05]  /*5e30*/  BSYNC.RECONVERGENT B0 ;  /* 0x0000000000007941 */ /* 0x000fea0003800200 */
.L_x_5708:
[----:B------:R0:W-:Y:S01]  /*5e40*/  STG.E.U8 desc[UR36][R8.64], R4 ;  /* 0x0000000408007986 */ /* 0x0001e2000c101124 */
[----:B------:R-:W-:Y:S05]  /*5e50*/  BRA `(.L_x_5694) ;  /* 0x0000000400a47947 */ /* 0x000fea0003800000 */
.L_x_5702:
        /* <DEDUP_REMOVED lines=21> */
.L_x_5712:
[----:B------:R-:W0:Y:S02]  /*5fb0*/  F2I.U64.TRUNC R16, R16 ;  /* 0x0000001000107311 */ /* 0x000e24000020d800 */
[----:B0-----:R0:W-:Y:S01]  /*5fc0*/  STG.E.64 desc[UR36][R8.64], R16 ;  /* 0x0000001008007986 */ /* 0x0011e2000c101b24 */
[----:B------:R-:W-:Y:S05]  /*5fd0*/  BRA `(.L_x_5694) ;  /* 0x0000000400447947 */ /* 0x000fea0003800000 */
.L_x_5711:
[----:B------:R-:W0:Y:S02]  /*5fe0*/  F2I.FTZ.U32.TRUNC.NTZ R3, R16 ;  /* 0x0000001000037305 */ /* 0x000e24000021f000 */
[----:B0-----:R0:W-:Y:S01]  /*5ff0*/  STG.E desc[UR36][R8.64], R3 ;  /* 0x0000000308007986 */ /* 0x0011e2000c101924 */
[----:B------:R-:W-:Y:S05]  /*6000*/  BRA `(.L_x_5694) ;  /* 0x0000000400387947 */ /* 0x000fea0003800000 */
.L_x_5701:
        /* <DEDUP_REMOVED lines=12> */
.L_x_5714:
[----:B------:R-:W-:Y:S01]  /*60d0*/  FMUL.FTZ R4, R16, 1 ;  /* 0x3f80000010047820 */ /* 0x000fe20000410000 */
[----:B------:R-:W-:-:S05]  /*60e0*/  FMUL.FTZ R6, R17, 1 ;  /* 0x3f80000011067820 */ /* 0x000fca0000410000 */
[----:B------:R-:W-:Y:S08]  /*60f0*/  F2F.F64.F32 R4, R4 ;  /* 0x0000000400047310 */ /* 0x000ff00000201800 */
[----:B------:R-:W0:Y:S02]  /*6100*/  F2F.F64.F32 R6, R6 ;  /* 0x0000000600067310 */ /* 0x000e240000201800 */
[----:B0-----:R3:W-:Y:S01]  /*6110*/  STG.E.128 desc[UR36][R8.64], R4 ;  /* 0x0000000408007986 */ /* 0x0017e2000c101d24 */
[----:B------:R-:W-:Y:S05]  /*6120*/  BRA `(.L_x_5694) ;  /* 0x0000000000f07947 */ /* 0x000fea0003800000 */
.L_x_5713:
[----:B------:R-:W-:-:S13]  /*6130*/  ISETP.NE.AND P0, PT, R0, 0xf, PT ;  /* 0x0000000f0000780c */ /* 0x000fda0003f05270 */
[----:B------:R-:W-:Y:S05]  /*6140*/  @!P0 BRA `(.L_x_5715) ;  /* 0x0000000000e08947 */ /* 0x000fea0003800000 */
[----:B------:R-:W-:-:S13]  /*6150*/  ISETP.NE.AND P0, PT, R0, 0x17, PT ;  /* 0x000000170000780c */ /* 0x000fda0003f05270 */
[----:B------:R-:W-:Y:S05]  /*6160*/  @!P0 BRA `(.L_x_5716) ;  /* 0x00000000008c8947 */ /* 0x000fea0003800000 */
[----:B------:R-:W-:-:S13]  /*6170*/  ISETP.NE.AND P0, PT, R0, 0x18, PT ;  /* 0x000000180000780c */ /* 0x000fda0003f05270 */
[----:B------:R-:W-:Y:S05]  /*6180*/  @!P0 BRA `(.L_x_5717) ;  /* 0x0000000000448947 */ /* 0x000fea0003800000 */
.L_x_5693:
        /* <DEDUP_REMOVED lines=16> */
.L_x_5718:
[----:B------:R-:W-:Y:S05]  /*6290*/  BRA `(.L_x_5694) ;  /* 0x0000000000947947 */ /* 0x000fea0003800000 */
.L_x_5717:
        /* <DEDUP_REMOVED lines=12> */
.L_x_5720:
[----:B------:R-:W-:Y:S05]  /*6360*/  BSYNC.RECONVERGENT B0 ;  /* 0x0000000000007941 */ /* 0x000fea0003800200 */
.L_x_5719:
[----:B------:R-:W-:-:S05]  /*6370*/  LOP3.LUT R3, R0, 0x80, R5, 0xf8, !PT ;  /* 0x0000008000037812 */ /* 0x000fca00078ef805 */
[----:B------:R1:W-:Y:S01]  /*6380*/  STG.E.U8 desc[UR36][R8.64], R3 ;  /* 0x0000000308007986 */ /* 0x0003e2000c101124 */
[----:B------:R-:W-:Y:S05]  /*6390*/  BRA `(.L_x_5694) ;  /* 0x0000000000547947 */ /* 0x000fea0003800000 */
.L_x_5716:
        /* <DEDUP_REMOVED lines=11> */
.L_x_5722:
[----:B------:R-:W-:Y:S01]  /*6450*/  IMAD.MOV.U32 R0, RZ, RZ, 0x7f ;  /* 0x0000007fff007424 */ /* 0x000fe200078e00ff */
[----:B------:R-:W-:-:S04]  /*6460*/  ISETP.GT.U32.AND P0, PT, R4, 0x7f800000, PT ;  /* 0x7f8000000400780c */ /* 0x000fc80003f04070 */
[----:B------:R-:W-:-:S09]  /*6470*/  SEL R0, R0, 0x7c, P0 ;  /* 0x0000007c00007807 */ /* 0x000fd20000000000 */
.L_x_5723:
[----:B------:R-:W-:Y:S05]  /*6480*/  BSYNC.RECONVERGENT B0 ;  /* 0x0000000000007941 */ /* 0x000fea0003800200 */
.L_x_5721:
[----:B------:R-:W-:-:S04]  /*6490*/  SHF.R.U32.HI R3, RZ, 0x18, R16 ;  /* 0x00000018ff037819 */ /* 0x000fc80000011610 */
[----:B------:R-:W-:-:S05]  /*64a0*/  LOP3.LUT R3, R0, 0x80, R3, 0xf8, !PT ;  /* 0x0000008000037812 */ /* 0x000fca00078ef803 */
[----:B------:R2:W-:Y:S01]  /*64b0*/  STG.E.U8 desc[UR36][R8.64], R3 ;  /* 0x0000000308007986 */ /* 0x0005e2000c101124 */
[----:B------:R-:W-:Y:S05]  /*64c0*/  BRA `(.L_x_5694) ;  /* 0x0000000000087947 */ /* 0x000fea0003800000 */
.L_x_5715:
[----:B------:R-:W-:-:S05]  /*64d0*/  F2FP.BF16.F32.PACK_AB R16, RZ, R16 ;  /* 0x00000010ff10723e */ /* 0x000fca00000010ff */
[----:B------:R0:W-:Y:S02]  /*64e0*/  STG.E.U16 desc[UR36][R8.64], R16 ;  /* 0x0000001008007986 */ /* 0x0001e4000c101524 */
.L_x_5694:
        /* <DEDUP_REMOVED lines=24> */
.L_x_5727:
[----:B------:R-:W0:Y:S02]  /*6670*/  F2I.S64.TRUNC R24, R24 ;  /* 0x0000001800187311 */ /* 0x000e24000020d900 */
[----:B0-----:R-:W-:-:S05]  /*6680*/  IMAD.MOV.U32 R3, RZ, RZ, R24 ;  /* 0x000000ffff037224 */ /* 0x001fca00078e0018 */
[----:B------:R0:W-:Y:S01]  /*6690*/  STG.E.U8 desc[UR36][R8.64], R3 ;  /* 0x0000000308007986 */ /* 0x0001e2000c101124 */
[----:B------:R-:W-:Y:S05]  /*66a0*/  BRA `(.L_x_5729) ;  /* 0x0000000c002c7947 */ /* 0x000fea0003800000 */
.L_x_5726:
        /* <DEDUP_REMOVED lines=9> */
.L_x_5731:
[----:B------:R-:W0:Y:S02]  /*6740*/  F2I.FTZ.TRUNC.NTZ R3, R24 ;  /* 0x0000001800037305 */ /* 0x000e24000021f100 */
[----:B0-----:R0:W-:Y:S01]  /*6750*/  STG.E desc[UR36][R8.64], R3 ;  /* 0x0000000308007986 */ /* 0x0011e2000c101924 */
[----:B------:R-:W-:Y:S05]  /*6760*/  BRA `(.L_x_5729) ;  /* 0x0000000800fc7947 */ /* 0x000fea0003800000 */
.L_x_5730:
[----:B------:R-:W0:Y:S02]  /*6770*/  F2I.FTZ.TRUNC.NTZ R3, R24 ;  /* 0x0000001800037305 */ /* 0x000e24000021f100 */
[----:B0-----:R0:W-:Y:S01]  /*6780*/  STG.E.U16 desc[UR36][R8.64], R3 ;  /* 0x0000000308007986 */ /* 0x0011e2000c101524 */
[----:B------:R-:W-:Y:S05]  /*6790*/  BRA `(.L_x_5729) ;  /* 0x0000000800f07947 */ /* 0x000fea0003800000 */
.L_x_5725:
        /* <DEDUP_REMOVED lines=8> */
.L_x_5733:
[----:B------:R-:W-:-:S05]  /*6820*/  F2FP.F16.F32.PACK_AB R24, RZ, R24 ;  /* 0x00000018ff18723e */ /* 0x000fca00000000ff */
[----:B------:R0:W-:Y:S01]  /*6830*/  STG.E.U16 desc[UR36][R8.64], R24 ;  /* 0x0000001808007986 */ /* 0x0001e2000c101524 */
[----:B------:R-:W-:Y:S05]  /*6840*/  BRA `(.L_x_5729) ;  /* 0x0000000800c47947 */ /* 0x000fea0003800000 */
.L_x_5732:
        /* <DEDUP_REMOVED lines=8> */
.L_x_5735:
[----:B------:R-:W-:-:S05]  /*68d0*/  F2FP.F16.F32.PACK_AB R25, R25, R24 ;  /* 0x000000181919723e */ /* 0x000fca00000000ff */
[----:B------:R0:W-:Y:S01]  /*68e0*/  STG.E desc[UR36][R8.64], R25 ;  /* 0x0000001908007986 */ /* 0x0001e2000c101924 */
[----:B------:R-:W-:Y:S05]  /*68f0*/  BRA `(.L_x_5729) ;  /* 0x0000000800987947 */ /* 0x000fea0003800000 */
.L_x_5734:
[----:B------:R-:W-:-:S06]  /*6900*/  FMUL.FTZ R4, R24, 1 ;  /* 0x3f80000018047820 */ /* 0x000fcc0000410000 */
[----:B------:R-:W0:Y:S02]  /*6910*/  F2F.F64.F32 R4, R4 ;  /* 0x0000000400047310 */ /* 0x000e240000201800 */
[----:B0-----:R0:W-:Y:S01]  /*6920*/  STG.E.64 desc[UR36][R8.64], R4 ;  /* 0x0000000408007986 */ /* 0x0011e2000c101b24 */
[----:B------:R-:W-:Y:S05]  /*6930*/  BRA `(.L_x_5729) ;  /* 0x0000000800887947 */ /* 0x000fea0003800000 */
.L_x_5724:
        /* <DEDUP_REMOVED lines=13> */
.L_x_5739:
        /* <DEDUP_REMOVED lines=16> */
.L_x_5742:
[----:B------:R-:W-:-:S04]  /*6b10*/  SHF.R.U32.HI R24, RZ, 0x18, R24 ;  /* 0x00000018ff187819 */ /* 0x000fc80000011618 */
[----:B------:R-:W-:-:S04]  /*6b20*/  LOP3.LUT R3, R3, 0x80, R24, 0xf8, !PT ;  /* 0x0000008003037812 */ /* 0x000fc800078ef818 */
[----:B------:R-:W-:-:S07]  /*6b30*/  PRMT R4, R3, 0x7610, R4 ;  /* 0x0000761003047816 */ /* 0x000fce0000000004 */
.L_x_5741:
[----:B------:R-:W-:Y:S05]  /*6b40*/  BSYNC.RECONVERGENT B0 ;  /* 0x0000000000007941 */ /* 0x000fea0003800200 */
.L_x_5740:
[----:B------:R0:W-:Y:S01]  /*6b50*/  STG.E.U8 desc[UR36][R8.64], R4 ;  /* 0x0000000408007986 */ /* 0x0001e2000c101124 */
[----:B------:R-:W-:Y:S05]  /*6b60*/  BRA `(.L_x_5729) ;  /* 0x0000000400fc7947 */ /* 0x000fea0003800000 */
.L_x_5738:
        /* <DEDUP_REMOVED lines=16> */
.L_x_5745:
[----:B------:R-:W-:-:S04]  /*6c70*/  SHF.R.U32.HI R24, RZ, 0x18, R24 ;  /* 0x00000018ff187819 */ /* 0x000fc80000011618 */
[----:B------:R-:W-:-:S04]  /*6c80*/  LOP3.LUT R3, R3, 0x80, R24, 0xf8, !PT ;  /* 0x0000008003037812 */ /* 0x000fc800078ef818 */
[----:B------:R-:W-:-:S07]  /*6c90*/  PRMT R4, R3, 0x7610, R4 ;  /* 0x0000761003047816 */ /* 0x000fce0000000004 */
.L_x_5744:
[----:B------:R-:W-:Y:S05]  /*6ca0*/  BSYNC.RECONVERGENT B0 ;  /* 0x0000000000007941 */ /* 0x000fea0003800200 */
.L_x_5743:
[----:B------:R0:W-:Y:S01]  /*6cb0*/  STG.E.U8 desc[UR36][R8.64], R4 ;  /* 0x0000000408007986 */ /* 0x0001e2000c101124 */
[----:B------:R-:W-:Y:S05]  /*6cc0*/  BRA `(.L_x_5729) ;  /* 0x0000000400a47947 */ /* 0x000fea0003800000 */
.L_x_5737:
        /* <DEDUP_REMOVED lines=21> */
.L_x_5747:
[----:B------:R-:W0:Y:S02]  /*6e20*/  F2I.U64.TRUNC R24, R24 ;  /* 0x0000001800187311 */ /* 0x000e24000020d800 */
[----:B0-----:R0:W-:Y:S01]  /*6e30*/  STG.E.64 desc[UR36][R8.64], R24 ;  /* 0x0000001808007986 */ /* 0x0011e2000c101b24 */
[----:B------:R-:W-:Y:S05]  /*6e40*/  BRA `(.L_x_5729) ;  /* 0x0000000400447947 */ /* 0x000fea0003800000 */
.L_x_5746:
[----:B------:R-:W0:Y:S02]  /*6e50*/  F2I.FTZ.U32.TRUNC.NTZ R3, R24 ;  /* 0x0000001800037305 */ /* 0x000e24000021f000 */
[----:B0-----:R0:W-:Y:S01]  /*6e60*/  STG.E desc[UR36][R8.64], R3 ;  /* 0x0000000308007986 */ /* 0x0011e2000c101924 */
[----:B------:R-:W-:Y:S05]  /*6e70*/  BRA `(.L_x_5729) ;  /* 0x0000000400387947 */ /* 0x000fea0003800000 */
.L_x_5736:
        /* <DEDUP_REMOVED lines=12> */
.L_x_5749:
[----:B------:R-:W-:Y:S01]  /*6f40*/  FMUL.FTZ R4, R24, 1 ;  /* 0x3f80000018047820 */ /* 0x000fe20000410000 */
[----:B------:R-:W-:-:S05]  /*6f50*/  FMUL.FTZ R6, R25, 1 ;  /* 0x3f80000019067820 */ /* 0x000fca0000410000 */
[----:B------:R-:W-:Y:S08]  /*6f60*/  F2F.F64.F32 R4, R4 ;  /* 0x0000000400047310 */ /* 0x000ff00000201800 */
[----:B------:R-:W0:Y:S02]  /*6f70*/  F2F.F64.F32 R6, R6 ;  /* 0x0000000600067310 */ /* 0x000e240000201800 */
[----:B0-----:R3:W-:Y:S01]  /*6f80*/  STG.E.128 desc[UR36][R8.64], R4 ;  /* 0x0000000408007986 */ /* 0x0017e2000c101d24 */
[----:B------:R-:W-:Y:S05]  /*6f90*/  BRA `(.L_x_5729) ;  /* 0x0000000000f07947 */ /* 0x000fea0003800000 */
.L_x_5748:
[----:B------:R-:W-:-:S13]  /*6fa0*/  ISETP.NE.AND P0, PT, R0, 0xf, PT ;  /* 0x0000000f0000780c */ /* 0x000fda0003f05270 */
[----:B------:R-:W-:Y:S05]  /*6fb0*/  @!P0 BRA `(.L_x_5750) ;  /* 0x0000000000e08947 */ /* 0x000fea0003800000 */
[----:B------:R-:W-:-:S13]  /*6fc0*/  ISETP.NE.AND P0, PT, R0, 0x17, PT ;  /* 0x000000170000780c */ /* 0x000fda0003f05270 */
[----:B------:R-:W-:Y:S05]  /*6fd0*/  @!P0 BRA `(.L_x_5751) ;  /* 0x00000000008c8947 */ /* 0x000fea0003800000 */
[----:B------:R-:W-:-:S13]  /*6fe0*/  ISETP.NE.AND P0, PT, R0, 0x18, PT ;  /* 0x000000180000780c */ /* 0x000fda0003f05270 */
[----:B------:R-:W-:Y:S05]  /*6ff0*/  @!P0 BRA `(.L_x_5752) ;  /* 0x0000000000448947 */ /* 0x000fea0003800000 */
.L_x_5728:
        /* <DEDUP_REMOVED lines=16> */
.L_x_5753:
[----:B------:R-:W-:Y:S05]  /*7100*/  BRA `(.L_x_5729) ;  /* 0x0000000000947947 */ /* 0x000fea0003800000 */
.L_x_5752:
        /* <DEDUP_REMOVED lines=12> */
.L_x_5755:
[----:B------:R-:W-:Y:S05]  /*71d0*/  BSYNC.RECONVERGENT B0 ;  /* 0x0000000000007941 */ /* 0x000fea0003800200 */
.L_x_5754:
[----:B------:R-:W-:-:S05]  /*71e0*/  LOP3.LUT R3, R0, 0x80, R5, 0xf8, !PT ;  /* 0x0000008000037812 */ /* 0x000fca00078ef805 */
[----:B------:R1:W-:Y:S01]  /*71f0*/  STG.E.U8 desc[UR36][R8.64], R3 ;  /* 0x0000000308007986 */ /* 0x0003e2000c101124 */
[----:B------:R-:W-:Y:S05]  /*7200*/  BRA `(.L_x_5729) ;  /* 0x0000000000547947 */ /* 0x000fea0003800000 */
.L_x_5751:
        /* <DEDUP_REMOVED lines=11> */
.L_x_5757:
[----:B------:R-:W-:Y:S01]  /*72c0*/  IMAD.MOV.U32 R0, RZ, RZ, 0x7f ;  /* 0x0000007fff007424 */ /* 0x000fe200078e00ff */
[----:B------:R-:W-:-:S04]  /*72d0*/  ISETP.GT.U32.AND P0, PT, R4, 0x7f800000, PT ;  /* 0x7f8000000400780c */ /* 0x000fc80003f04070 */
[----:B------:R-:W-:-:S09]  /*72e0*/  SEL R0, R0, 0x7c, P0 ;  /* 0x0000007c00007807 */ /* 0x000fd20000000000 */
.L_x_5758:
[----:B------:R-:W-:Y:S05]  /*72f0*/  BSYNC.RECONVERGENT B0 ;  /* 0x0000000000007941 */ /* 0x000fea0003800200 */
.L_x_5756:
[----:B------:R-:W-:-:S04]  /*7300*/  SHF.R.U32.HI R3, RZ, 0x18, R24 ;  /* 0x00000018ff037819 */ /* 0x000fc80000011618 */
[----:B------:R-:W-:-:S05]  /*7310*/  LOP3.LUT R3, R0, 0x80, R3, 0xf8, !PT ;  /* 0x0000008000037812 */ /* 0x000fca00078ef803 */
[----:B------:R0:W-:Y:S01]  /*7320*/  STG.E.U8 desc[UR36][R8.64], R3 ;  /* 0x0000000308007986 */ /* 0x0001e2000c101124 */
[----:B------:R-:W-:Y:S05]  /*7330*/  BRA `(.L_x_5729) ;  /* 0x0000000000087947 */ /* 0x000fea0003800000 */
.L_x_5750:
[----:B------:R-:W-:-:S05]  /*7340*/  F2FP.BF16.F32.PACK_AB R24, RZ, R24 ;  /* 0x00000018ff18723e */ /* 0x000fca00000010ff */
[----:B------:R2:W-:Y:S02]  /*7350*/  STG.E.U16 desc[UR36][R8.64], R24 ;  /* 0x0000001808007986 */ /* 0x0005e4000c101524 */
.L_x_5729:
[----:B------:R-:W-:-:S07]  /*7360*/  VIADD R27, R27, 0x80 ;  /* 0x000000801b1b7836 */ /* 0x000fce0000000000 */
.L_x_5688:
[----:B------:R-:W-:Y:S05]  /*7370*/  BSYNC.RECONVERGENT B6 ;  /* 0x0000000000067941 */ /* 0x000fea0003800200 */
.L_x_5687:
[----:B------:R-:W-:-:S13]  /*7380*/  ISETP.GE.AND P0, PT, R27, R26, PT ;  /* 0x0000001a1b00720c */ /* 0x000fda0003f06270 */
[----:B------:R-:W-:Y:S05]  /*7390*/  @P0 EXIT ;  /* 0x000000000000094d */ /* 0x000fea0003800000 */
[----:B0--34-:R-:W0:Y:S01]  /*73a0*/  LDC.64 R4, c[0x0][0x398] ;  /* 0x0000e600ff047b82 */ /* 0x019e220000000a00 */
[----:B------:R-:W1:Y:S01]  /*73b0*/  LDCU UR4, c[0x0][0x3b8] ;  /* 0x00007700ff0477ac */ /* 0x000e620008000800 */
[----:B------:R-:W-:Y:S01]  /*73c0*/  PRMT R0, R18, 0x9910, RZ ;  /* 0x0000991012007816 */ /* 0x000fe200000000ff */
[----:B------:R-:W-:-:S03]  /*73d0*/  IMAD R2, R2, 0x200, R27 ;  /* 0x0000020002027824 */ /* 0x000fc600078e021b */
[----:B------:R-:W-:Y:S01]  /*73e0*/  ISETP.GT.AND P1, PT, R0, 0x9, PT ;  /* 0x000000090000780c */ /* 0x000fe20003f24270 */
[----:B-12---:R-:W-:-:S05]  /*73f0*/  IMAD R3, R2, UR4, RZ ;  /* 0x0000000402037c24 */ /* 0x006fca000f8e02ff */
        /* <DEDUP_REMOVED lines=14> */
.L_x_5762:
[----:B------:R-:W0:Y:S02]  /*74e0*/  F2I.S64.TRUNC R22, R22 ;  /* 0x0000001600167311 */ /* 0x000e24000020d900 */
[----:B0-----:R-:W-:-:S05]  /*74f0*/  IMAD.MOV.U32 R5, RZ, RZ, R22 ;  /* 0x000000ffff057224 */ /* 0x001fca00078e0016 */
[----:B------:R-:W-:Y:S01]  /*7500*/  STG.E.U8 desc[UR36][R2.64], R5 ;  /* 0x0000000502007986 */ /* 0x000fe2000c101124 */
[----:B------:R-:W-:Y:S05]  /*7510*/  EXIT ;  /* 0x000000000000794d */ /* 0x000fea0003800000 */
.L_x_5761:
        /* <DEDUP_REMOVED lines=9> */
.L_x_5765:
[----:B------:R-:W0:Y:S02]  /*75b0*/  F2I.FTZ.TRUNC.NTZ R5, R22 ;  /* 0x0000001600057305 */ /* 0x000e24000021f100 */
[----:B0-----:R-:W-:Y:S01]  /*75c0*/  STG.E desc[UR36][R2.64], R5 ;  /* 0x0000000502007986 */ /* 0x001fe2000c101924 */
[----:B------:R-:W-:Y:S05]  /*75d0*/  EXIT ;  /* 0x000000000000794d */ /* 0x000fea0003800000 */
.L_x_5764:
[----:B------:R-:W0:Y:S02]  /*75e0*/  F2I.FTZ.TRUNC.NTZ R5, R22 ;  /* 0x0000001600057305 */ /* 0x000e24000021f100 */
[----:B0-----:R-:W-:Y:S01]  /*75f0*/  STG.E.U16 desc[UR36][R2.64], R5 ;  /* 0x0000000502007986 */ /* 0x001fe2000c101524 */
[----:B------:R-:W-:Y:S05]  /*7600*/  EXIT ;  /* 0x000000000000794d */ /* 0x000fea0003800000 */
.L_x_5760:
        /* <DEDUP_REMOVED lines=8> */
.L_x_5767:
[----:B------:R-:W-:-:S05]  /*7690*/  F2FP.F16.F32.PACK_AB R22, RZ, R22 ;  /* 0x00000016ff16723e */ /* 0x000fca00000000ff */
[----:B------:R-:W-:Y:S01]  /*76a0*/  STG.E.U16 desc[UR36][R2.64], R22 ;  /* 0x0000001602007986 */ /* 0x000fe2000c101524 */
[----:B------:R-:W-:Y:S05]  /*76b0*/  EXIT ;  /* 0x000000000000794d */ /* 0x000fea0003800000 */
.L_x_5766:
        /* <DEDUP_REMOVED lines=8> */
.L_x_5769:
[----:B------:R-:W-:-:S05]  /*7740*/  F2FP.F16.F32.PACK_AB R23, R23, R22 ;  /* 0x000000161717723e */ /* 0x000fca00000000ff */
[----:B------:R-:W-:Y:S01]  /*7750*/  STG.E desc[UR36][R2.64], R23 ;  /* 0x0000001702007986 */ /* 0x000fe2000c101924 */
[----:B------:R-:W-:Y:S05]  /*7760*/  EXIT ;  /* 0x000000000000794d */ /* 0x000fea0003800000 */
.L_x_5768:
[----:B------:R-:W-:-:S06]  /*7770*/  FMUL.FTZ R4, R22, 1 ;  /* 0x3f80000016047820 */ /* 0x000fcc0000410000 */
[----:B------:R-:W0:Y:S02]  /*7780*/  F2F.F64.F32 R4, R4 ;  /* 0x0000000400047310 */ /* 0x000e240000201800 */
[----:B0-----:R-:W-:Y:S01]  /*7790*/  STG.E.64 desc[UR36][R2.64], R4 ;  /* 0x0000000402007986 */ /* 0x001fe2000c101b24 */
[----:B------:R-:W-:Y:S05]  /*77a0*/  EXIT ;  /* 0x000000000000794d */ /* 0x000fea0003800000 */
.L_x_5759:
        /* <DEDUP_REMOVED lines=13> */
.L_x_5773:
        /* <DEDUP_REMOVED lines=16> */
.L_x_5776:
[----:B------:R-:W-:-:S04]  /*7980*/  SHF.R.U32.HI R22, RZ, 0x18, R22 ;  /* 0x00000018ff167819 */ /* 0x000fc80000011616 */
[----:B------:R-:W-:-:S04]  /*7990*/  LOP3.LUT R5, R5, 0x80, R22, 0xf8, !PT ;  /* 0x0000008005057812 */ /* 0x000fc800078ef816 */
[----:B------:R-:W-:-:S07]  /*79a0*/  PRMT R0, R5, 0x7610, R0 ;  /* 0x0000761005007816 */ /* 0x000fce0000000000 */
.L_x_5775:
[----:B------:R-:W-:Y:S05]  /*79b0*/  BSYNC.RECONVERGENT B0 ;  /* 0x0000000000007941 */ /* 0x000fea0003800200 */
.L_x_5774:
[----:B------:R-:W-:Y:S01]  /*79c0*/  STG.E.U8 desc[UR36][R2.64], R0 ;  /* 0x0000000002007986 */ /* 0x000fe2000c101124 */
[----:B------:R-:W-:Y:S05]  /*79d0*/  EXIT ;  /* 0x000000000000794d */ /* 0x000fea0003800000 */
.L_x_5772:
        /* <DEDUP_REMOVED lines=16> */
.L_x_5779:
[----:B------:R-:W-:-:S04]  /*7ae0*/  SHF.R.U32.HI R22, RZ, 0x18, R22 ;  /* 0x00000018ff167819 */ /* 0x000fc80000011616 */
[----:B------:R-:W-:-:S04]  /*7af0*/  LOP3.LUT R5, R5, 0x80, R22, 0xf8, !PT ;  /* 0x0000008005057812 */ /* 0x000fc800078ef816 */
[----:B------:R-:W-:-:S07]  /*7b00*/  PRMT R0, R5, 0x7610, R0 ;  /* 0x0000761005007816 */ /* 0x000fce0000000000 */
.L_x_5778:
[----:B------:R-:W-:Y:S05]  /*7b10*/  BSYNC.RECONVERGENT B0 ;  /* 0x0000000000007941 */ /* 0x000fea0003800200 */
.L_x_5777:
[----:B------:R-:W-:Y:S01]  /*7b20*/  STG.E.U8 desc[UR36][R2.64], R0 ;  /* 0x0000000002007986 */ /* 0x000fe2000c101124 */
[----:B------:R-:W-:Y:S05]  /*7b30*/  EXIT ;  /* 0x000000000000794d */ /* 0x000fea0003800000 */
.L_x_5771:
        /* <DEDUP_REMOVED lines=21> */
.L_x_5781:
[----:B------:R-:W0:Y:S02]  /*7c90*/  F2I.U64.TRUNC R22, R22 ;  /* 0x0000001600167311 */ /* 0x000e24000020d800 */
[----:B0-----:R-:W-:Y:S01]  /*7ca0*/  STG.E.64 desc[UR36][R2.64], R22 ;  /* 0x0000001602007986 */ /* 0x001fe2000c101b24 */
[----:B------:R-:W-:Y:S05]  /*7cb0*/  EXIT ;  /* 0x000000000000794d */ /* 0x000fea0003800000 */
.L_x_5780:
[----:B------:R-:W0:Y:S02]  /*7cc0*/  F2I.FTZ.U32.TRUNC.NTZ R5, R22 ;  /* 0x0000001600057305 */ /* 0x000e24000021f000 */
[----:B0-----:R-:W-:Y:S01]  /*7cd0*/  STG.E desc[UR36][R2.64], R5 ;  /* 0x0000000502007986 */ /* 0x001fe2000c101924 */
[----:B------:R-:W-:Y:S05]  /*7ce0*/  EXIT ;  /* 0x000000000000794d */ /* 0x000fea0003800000 */
.L_x_5770:
        /* <DEDUP_REMOVED lines=12> */
.L_x_5783:
[----:B------:R-:W-:Y:S01]  /*7db0*/  FMUL.FTZ R4, R22, 1 ;  /* 0x3f80000016047820 */ /* 0x000fe20000410000 */
[----:B------:R-:W-:-:S05]  /*7dc0*/  FMUL.FTZ R6, R23, 1 ;  /* 0x3f80000017067820 */ /* 0x000fca0000410000 */
[----:B------:R-:W-:Y:S08]  /*7dd0*/  F2F.F64.F32 R4, R4 ;  /* 0x0000000400047310 */ /* 0x000ff00000201800 */
[----:B------:R-:W0:Y:S02]  /*7de0*/  F2F.F64.F32 R6, R6 ;  /* 0x0000000600067310 */ /* 0x000e240000201800 */
[----:B0-----:R-:W-:Y:S01]  /*7df0*/  STG.E.128 desc[UR36][R2.64], R4 ;  /* 0x0000000402007986 */ /* 0x001fe2000c101d24 */
[----:B------:R-:W-:Y:S05]  /*7e00*/  EXIT ;  /* 0x000000000000794d */ /* 0x000fea0003800000 */
.L_x_5782:
[----:B------:R-:W-:-:S13]  /*7e10*/  ISETP.NE.AND P0, PT, R0, 0xf, PT ;  /* 0x0000000f0000780c */ /* 0x000fda0003f05270 */
[----:B------:R-:W-:Y:S05]  /*7e20*/  @!P0 BRA `(.L_x_5784) ;  /* 0x0000000000e08947 */ /* 0x000fea0003800000 */
[----:B------:R-:W-:-:S13]  /*7e30*/  ISETP.NE.AND P0, PT, R0, 0x17, PT ;  /* 0x000000170000780c */ /* 0x000fda0003f05270 */
[----:B------:R-:W-:Y:S05]  /*7e40*/  @!P0 BRA `(.L_x_5785) ;  /* 0x00000000008c8947 */ /* 0x000fea0003800000 */
[----:B------:R-:W-:-:S13]  /*7e50*/  ISETP.NE.AND P0, PT, R0, 0x18, PT ;  /* 0x000000180000780c */ /* 0x000fda0003f05270 */
[----:B------:R-:W-:Y:S05]  /*7e60*/  @!P0 BRA `(.L_x_5786) ;  /* 0x0000000000448947 */ /* 0x000fea0003800000 */
.L_x_5763:
        /* <DEDUP_REMOVED lines=16> */
.L_x_5787:
[----:B------:R-:W-:Y:S05]  /*7f70*/  EXIT ;  /* 0x000000000000794d */ /* 0x000fea0003800000 */
.L_x_5786:
        /* <DEDUP_REMOVED lines=12> */
.L_x_5789:
[----:B------:R-:W-:Y:S05]  /*8040*/  BSYNC.RECONVERGENT B0 ;  /* 0x0000000000007941 */ /* 0x000fea0003800200 */
.L_x_5788:
[----:B------:R-:W-:-:S05]  /*8050*/  LOP3.LUT R5, R0, 0x80, R7, 0xf8, !PT ;  /* 0x0000008000057812 */ /* 0x000fca00078ef807 */
[----:B------:R-:W-:Y:S01]  /*8060*/  STG.E.U8 desc[UR36][R2.64], R5 ;  /* 0x0000000502007986 */ /* 0x000fe2000c101124 */
[----:B------:R-:W-:Y:S05]  /*8070*/  EXIT ;  /* 0x000000000000794d */ /* 0x000fea0003800000 */
.L_x_5785:
        /* <DEDUP_REMOVED lines=11> */
.L_x_5791:
[----:B------:R-:W-:Y:S01]  /*8130*/  IMAD.MOV.U32 R0, RZ, RZ, 0x7f ;  /* 0x0000007fff007424 */ /* 0x000fe200078e00ff */
[----:B------:R-:W-:-:S04]  /*8140*/  ISETP.GT.U32.AND P0, PT, R4, 0x7f800000, PT ;  /* 0x7f8000000400780c */ /* 0x000fc80003f04070 */
[----:B------:R-:W-:-:S09]  /*8150*/  SEL R0, R0, 0x7c, P0 ;  /* 0x0000007c00007807 */ /* 0x000fd20000000000 */
.L_x_5792:
[----:B------:R-:W-:Y:S05]  /*8160*/  BSYNC.RECONVERGENT B0 ;  /* 0x0000000000007941 */ /* 0x000fea0003800200 */
.L_x_5790:
[----:B------:R-:W-:-:S04]  /*8170*/  SHF.R.U32.HI R5, RZ, 0x18, R22 ;  /* 0x00000018ff057819 */ /* 0x000fc80000011616 */
[----:B------:R-:W-:-:S05]  /*8180*/  LOP3.LUT R5, R0, 0x80, R5, 0xf8, !PT ;  /* 0x0000008000057812 */ /* 0x000fca00078ef805 */
[----:B------:R-:W-:Y:S01]  /*8190*/  STG.E.U8 desc[UR36][R2.64], R5 ;  /* 0x0000000502007986 */ /* 0x000fe2000c101124 */
[----:B------:R-:W-:Y:S05]  /*81a0*/  EXIT ;  /* 0x000000000000794d */ /* 0x000fea0003800000 */
.L_x_5784:
[----:B------:R-:W-:-:S05]  /*81b0*/  F2FP.BF16.F32.PACK_AB R22, RZ, R22 ;  /* 0x00000016ff16723e */ /* 0x000fca00000010ff */
[----:B------:R-:W-:Y:S01]  /*81c0*/  STG.E.U16 desc[UR36][R2.64], R22 ;  /* 0x0000001602007986 */ /* 0x000fe2000c101524 */
[----:B------:R-:W-:Y:S05]  /*81d0*/  EXIT ;  /* 0x000000000000794d */ /* 0x000fea0003800000 */
.L_x_5793:
        /* <DEDUP_REMOVED lines=10> */
.L_x_19459:


//--------------------- .text._ZN2at6native18elementwise_kernelILi128ELi2EZNS0_22gpu_kernel_impl_nocastINS0_13BUnaryFunctorIN3c107complexIfEES6_S6_NS0_15binary_internal10DivFunctorIS6_EEEEEEvRNS_18TensorIteratorBaseERKT_EUliE_EEviT1_ --------------------------
	.section	.text._ZN2at6native18elementwise_kernelILi128ELi2EZNS0_22gpu_kernel_impl_nocastINS0_13BUnaryFunctorIN3c107complexIfEES6_S6_NS0_15binary_internal10DivFunctorIS6_EEEEEEvRNS_18TensorIteratorBaseERKT_EUliE_EEviT1_,"ax",@progbits
	.align	128
        .global         _ZN2at6native18elementwise_kernelILi128ELi2EZNS0_22gpu_kernel_impl_nocastINS0_13BUnaryFunctorIN3c107complexIfEES6_S6_NS0_15binary_internal10DivFunctorIS6_EEEEEEvRNS_18TensorIteratorBaseERKT_EUliE_EEviT1_
        .type           _ZN2at6native18elementwise_kernelILi128ELi2EZNS0_22gpu_kernel_impl_nocastINS0_13BUnaryFunctorIN3c107complexIfEES6_S6_NS0_15binary_internal10DivFunctorIS6_EEEEEEvRNS_18TensorIteratorBaseERKT_EUliE_EEviT1_,@function
        .size           _ZN2at6native18elementwise_kernelILi128ELi2EZNS0_22gpu_kernel_impl_nocastINS0_13BUnaryFunctorIN3c107complexIfEES6_S6_NS0_15binary_internal10DivFunctorIS6_EEEEEEvRNS_18TensorIteratorBaseERKT_EUliE_EEviT1_,(.L_x_19460 - _ZN2at6native18elementwise_kernelILi128ELi2EZNS0_22gpu_kernel_impl_nocastINS0_13BUnaryFunctorIN3c107complexIfEES6_S6_NS0_15binary_internal10DivFunctorIS6_EEEEEEvRNS_18TensorIteratorBaseERKT_EUliE_EEviT1_)
        .other          _ZN2at6native18elementwise_kernelILi128ELi2EZNS0_22gpu_kernel_impl_nocastINS0_13BUnaryFunctorIN3c107complexIfEES6_S6_NS0_15binary_internal10DivFunctorIS6_EEEEEEvRNS_18TensorIteratorBaseERKT_EUliE_EEviT1_,@"STO_CUDA_ENTRY STV_DEFAULT"
_ZN2at6native18elementwise_kernelILi128ELi2EZNS0_22gpu_kernel_impl_nocastINS0_13BUnaryFunctorIN3c107complexIfEES6_S6_NS0_15binary_internal10DivFunctorIS6_EEEEEEvRNS_18TensorIteratorBaseERKT_EUliE_EEviT1_:
.text._ZN2at6native18elementwise_kernelILi128ELi2EZNS0_22gpu_kernel_impl_nocastINS0_13BUnaryFunctorIN3c107complexIfEES6_S6_NS0_15binary_internal10DivFunctorIS6_EEEEEEvRNS_18TensorIteratorBaseERKT_EUliE_EEviT1_:
[----:B------:R-:W-:Y:S08]  /*0000*/  LDC R1, c[0x0][0x37c] ;  /* 0x0000df00ff017b82 */ /* 0x000ff00000000800 */
[----:B------:R-:W0:Y:S01]  /*0010*/  LDC R8, c[0x0][0x388] ;  /* 0x0000e200ff087b82 */ /* 0x000e220000000800 */
[----:B------:R-:W1:Y:S01]  /*0020*/  S2R R7, SR_TID.X ;  /* 0x0000000000077919 */ /* 0x000e620000002100 */
[----:B------:R-:W2:Y:S06]  /*0030*/  LDCU.64 UR6, c[0x0][0x358] ;  /* 0x00006b00ff0677ac */ /* 0x000eac0008000a00 */
[----:B------:R-:W3:Y:S08]  /*0040*/  S2UR UR4, SR_CTAID.X ;  /* 0x00000000000479c3 */ /* 0x000ef00000002500 */
[----:B------:R-:W4:Y:S01]  /*0050*/  LDC.64 R2, c[0x0][0x598] ;  /* 0x00016600ff027b82 */ /* 0x000f220000000a00 */
[----:B0-----:R-:W-:Y:S01]  /*0060*/  ISETP.NE.AND P1, PT, R8, RZ, PT ;  /* 0x000000ff0800720c */ /* 0x001fe20003f25270 */
[----:B---3--:R-:W-:-:S06]  /*0070*/  USHF.L.U32 UR4, UR4, 0x8, URZ ;  /* 0x0000000804047899 */ /* 0x008fcc00080006ff */
[----:B-1----:R-:W-:Y:S02]  /*0080*/  LOP3.LUT R7, R7, UR4, RZ, 0xfc, !PT ;  /* 0x0000000407077c12 */ /* 0x002fe4000f8efcff */
[C---:B----4-:R-:W-:Y:S01]  /*0090*/  FSETP.NEU.FTZ.AND P0, PT, |R2|.reuse, RZ, PT ;  /* 0x000000ff0200720b */ /* 0x050fe20003f1d200 */
[----:B------:R-:W-:Y:S01]  /*00a0*/  FADD.FTZ R4, |R2|, -RZ ;  /* 0x800000ff02047221 */ /* 0x000fe20000010200 */
[C---:B------:R-:W-:Y:S01]  /*00b0*/  FSETP.NEU.FTZ.AND P2, PT, |R3|.reuse, RZ, PT ;  /* 0x000000ff0300720b */ /* 0x040fe20003f5d200 */
[----:B------:R-:W-:-:S03]  /*00c0*/  FADD.FTZ R0, |R3|, -RZ ;  /* 0x800000ff03007221 */ /* 0x000fc60000010200 */
[----:B------:R-:W-:Y:S01]  /*00d0*/  PLOP3.LUT P0, PT, P0, P2, PT, 0x2, 0x20 ;  /* 0x000000000020781c */ /* 0x000fe20000704072 */
[----:B--2---:R-:W-:-:S12]  /*00e0*/  @P1 BRA `(.L_x_5794) ;  /* 0x00000004001c1947 */ /* 0x004fd80003800000 */
[----:B------:R-:W0:Y:S01]  /*00f0*/  LDCU UR4, c[0x0][0x380] ;  /* 0x00007000ff0477ac */ /* 0x000e220008000800 */
[----:B------:R-:W-:Y:S01]  /*0100*/  BSSY.RECONVERGENT B0, `(.L_x_5795) ;  /* 0x0000021000007945 */ /* 0x000fe20003800200 */
[----:B0-----:R-:W-:-:S13]  /*0110*/  ISETP.GE.AND P1, PT, R7, UR4, PT ;  /* 0x0000000407007c0c */ /* 0x001fda000bf26270 */
[----:B------:R-:W-:Y:S05]  /*0120*/  @P1 BRA `(.L_x_5796) ;  /* 0x0000000000781947 */ /* 0x000fea0003800000 */
[----:B------:R-:W0:Y:S02]  /*0130*/  LDC.64 R8, c[0x0][0x588] ;  /* 0x00016200ff087b82 */ /* 0x000e240000000a00 */
[----:B0-----:R-:W5:Y:S01]  /*0140*/  LDG.E.64 R8, desc[UR6][R8.64] ;  /* 0x0000000608087981 */ /* 0x001f62000c1e1b00 */
[----:B------:R-:W-:-:S13]  /*0150*/  FSETP.GE.FTZ.AND P1, PT, |R2|, |R3|, PT ;  /* 0x400000030200720b */ /* 0x000fda0003f36200 */
[----:B------:R-:W-:Y:S05]  /*0160*/  @!P1 BRA `(.L_x_5797) ;  /* 0x00000000003c9947 */ /* 0x000fea0003800000 */
[----:B------:R-:W-:Y:S05]  /*0170*/  @P0 BRA `(.L_x_5798) ;  /* 0x0000000000240947 */ /* 0x000fea0003800000 */
[----:B------:R-:W0:Y:S02]  /*0180*/  MUFU.RCP R6, R2 ;  /* 0x0000000200067308 */ /* 0x000e240000001000 */
[----:B0-----:R-:W-:-:S04]  /*0190*/  FMUL.FTZ R5, R6, R3 ;  /* 0x0000000306057220 */ /* 0x001fc80000410000 */
[----:B------:R-:W-:Y:S01]  /*01a0*/  FFMA.FTZ R6, R5, R3, R2 ;  /* 0x0000000305067223 */ /* 0x000fe20000010002 */
[-C--:B-----5:R-:W-:Y:S01]  /*01b0*/  FFMA.FTZ R11, R9, R5.reuse, R8 ;  /* 0x00000005090b7223 */ /* 0x0a0fe20000010008 */
[----:B------:R-:W-:-:S04]  /*01c0*/  FFMA.FTZ R5, -R8, R5, R9 ;  /* 0x0000000508057223 */ /* 0x000fc80000010109 */
[----:B------:R-:W0:Y:S02]  /*01d0*/  MUFU.RCP R6, R6 ;  /* 0x0000000600067308 */ /* 0x000e240000001000 */
[C---:B0-----:R-:W-:Y:S01]  /*01e0*/  FMUL.FTZ R10, R6.reuse, R11 ;  /* 0x0000000b060a7220 */ /* 0x041fe20000410000 */
[----:B------:R-:W-:Y:S01]  /*01f0*/  FMUL.FTZ R11, R6, R5 ;  /* 0x00000005060b7220 */ /* 0x000fe20000410000 */
[----:B------:R-:W-:Y:S06]  /*0200*/  BRA `(.L_x_5799) ;  /* 0x0000000000347947 */ /* 0x000fec0003800000 */
.L_x_5798:
[----:B------:R-:W0:Y:S08]  /*0210*/  MUFU.RCP R5, R4 ;  /* 0x0000000400057308 */ /* 0x000e300000001000 */
[----:B------:R-:W1:Y:S01]  /*0220*/  MUFU.RCP R6, R0 ;  /* 0x0000000000067308 */ /* 0x000e620000001000 */
[----:B0----5:R-:W-:Y:S01]  /*0230*/  FMUL.FTZ R10, R8, R5 ;  /* 0x00000005080a7220 */ /* 0x021fe20000410000 */
[----:B-1----:R-:W-:Y:S01]  /*0240*/  FMUL.FTZ R11, R9, R6 ;  /* 0x00000006090b7220 */ /* 0x002fe20000410000 */
[----:B------:R-:W-:Y:S06]  /*0250*/  BRA `(.L_x_5799) ;  /* 0x0000000000207947 */ /* 0x000fec0003800000 */
.L_x_5797:
[----:B------:R-:W0:Y:S02]  /*0260*/  MUFU.RCP R5, R3 ;  /* 0x0000000300057308 */ /* 0x000e240000001000 */
[----:B0-----:R-:W-:-:S04]  /*0270*/  FMUL.FTZ R6, R5, R2 ;  /* 0x0000000205067220 */ /* 0x001fc80000410000 */
[----:B------:R-:W-:Y:S01]  /*0280*/  FFMA.FTZ R5, R6, R2, R3 ;  /* 0x0000000206057223 */ /* 0x000fe20000010003 */
[-C--:B-----5:R-:W-:Y:S01]  /*0290*/  FFMA.FTZ R10, R8, R6.reuse, R9 ;  /* 0x00000006080a7223 */ /* 0x0a0fe20000010009 */
[----:B------:R-:W-:-:S04]  /*02a0*/  FFMA.FTZ R6, R9, R6, -R8 ;  /* 0x0000000609067223 */ /* 0x000fc80000010808 */
[----:B------:R-:W0:Y:S02]  /*02b0*/  MUFU.RCP R5, R5 ;  /* 0x0000000500057308 */ /* 0x000e240000001000 */
[C---:B0-----:R-:W-:Y:S01]  /*02c0*/  FMUL.FTZ R10, R5.reuse, R10 ;  /* 0x0000000a050a7220 */ /* 0x041fe20000410000 */
[----:B------:R-:W-:-:S07]  /*02d0*/  FMUL.FTZ R11, R5, R6 ;  /* 0x00000006050b7220 */ /* 0x000fce0000410000 */
.L_x_5799:
[----:B------:R-:W0:Y:S01]  /*02e0*/  LDC.64 R8, c[0x0][0x580] ;  /* 0x00016000ff087b82 */ /* 0x000e220000000a00 */
[----:B------:R-:W-:Y:S01]  /*02f0*/  IADD3 R7, PT, PT, R7, 0x80, RZ ;  /* 0x0000008007077810 */ /* 0x000fe20007ffe0ff */
[----:B0-----:R0:W-:Y:S06]  /*0300*/  STG.E.64 desc[UR6][R8.64], R10 ;  /* 0x0000000a08007986 */ /* 0x0011ec000c101b06 */
.L_x_5796:
[----:B------:R-:W-:Y:S05]  /*0310*/  BSYNC.RECONVERGENT B0 ;  /* 0x0000000000007941 */ /* 0x000fea0003800200 */
.L_x_5795:
[----:B------:R-:W-:-:S13]  /*0320*/  ISETP.GE.AND P1, PT, R7, UR4, PT ;  /* 0x0000000407007c0c */ /* 0x000fda000bf26270 */
[----:B------:R-:W-:Y:S05]  /*0330*/  @P1 EXIT ;  /* 0x000000000000194d */ /* 0x000fea0003800000 */
[----:B------:R-:W1:Y:S02]  /*0340*/  LDC.64 R6, c[0x0][0x588] ;  /* 0x00016200ff067b82 */ /* 0x000e640000000a00 */
[----:B-1----:R-:W5:Y:S01]  /*0350*/  LDG.E.64 R6, desc[UR6][R6.64] ;  /* 0x0000000606067981 */ /* 0x002f62000c1e1b00 */
[----:B------:R-:W-:-:S13]  /*0360*/  FSETP.GE.FTZ.AND P1, PT, |R2|, |R3|, PT ;  /* 0x400000030200720b */ /* 0x000fda0003f36200 */
[----:B------:R-:W-:Y:S05]  /*0370*/  @!P1 BRA `(.L_x_5800) ;  /* 0x00000000004c9947 */ /* 0x000fea0003800000 */
[----:B------:R-:W-:Y:S05]  /*0380*/  @P0 BRA `(.L_x_5801) ;  /* 0x00000000002c0947 */ /* 0x000fea0003800000 */
[----:B------:R-:W0:Y:S01]  /*0390*/  MUFU.RCP R0, R2 ;  /* 0x0000000200007308 */ /* 0x000e220000001000 */
[----:B------:R-:W1:Y:S01]  /*03a0*/  LDC.64 R4, c[0x0][0x580] ;  /* 0x00016000ff047b82 */ /* 0x000e620000000a00 */
[----:B0-----:R-:W-:-:S04]  /*03b0*/  FMUL.FTZ R9, R0, R3 ;  /* 0x0000000300097220 */ /* 0x001fc80000410000 */
[C---:B------:R-:W-:Y:S01]  /*03c0*/  FFMA.FTZ R3, R9.reuse, R3, R2 ;  /* 0x0000000309037223 */ /* 0x040fe20000010002 */
[C---:B-----5:R-:W-:Y:S01]  /*03d0*/  FFMA.FTZ R0, R9.reuse, R7, R6 ;  /* 0x0000000709007223 */ /* 0x060fe20000010006 */
[----:B------:R-:W-:-:S04]  /*03e0*/  FFMA.FTZ R7, R9, -R6, R7 ;  /* 0x8000000609077223 */ /* 0x000fc80000010007 */
[----:B------:R-:W0:Y:S02]  /*03f0*/  MUFU.RCP R3, R3 ;  /* 0x0000000300037308 */ /* 0x000e240000001000 */
[C---:B0-----:R-:W-:Y:S01]  /*0400*/  FMUL.FTZ R6, R3.reuse, R0 ;  /* 0x0000000003067220 */ /* 0x041fe20000410000 */
[----:B------:R-:W-:-:S05]  /*0410*/  FMUL.FTZ R7, R3, R7 ;  /* 0x0000000703077220 */ /* 0x000fca0000410000 */
[----:B-1----:R-:W-:Y:S01]  /*0420*/  STG.E.64 desc[UR6][R4.64], R6 ;  /* 0x0000000604007986 */ /* 0x002fe2000c101b06 */
[----:B------:R-:W-:Y:S05]  /*0430*/  EXIT ;  /* 0x000000000000794d */ /* 0x000fea0003800000 */
.L_x_5801:
[----:B------:R-:W1:Y:S01]  /*0440*/  LDC.64 R2, c[0x0][0x580] ;  /* 0x00016000ff027b82 */ /* 0x000e620000000a00 */
[----:B------:R-:W2:Y:S08]  /*0450*/  MUFU.RCP R5, R4 ;  /* 0x0000000400057308 */ /* 0x000eb00000001000 */
[----:B------:R-:W3:Y:S01]  /*0460*/  MUFU.RCP R0, R0 ;  /* 0x0000000000007308 */ /* 0x000ee20000001000 */
[----:B--2--5:R-:W-:Y:S01]  /*0470*/  FMUL.FTZ R6, R6, R5 ;  /* 0x0000000506067220 */ /* 0x024fe20000410000 */
[----:B---3--:R-:W-:-:S05]  /*0480*/  FMUL.FTZ R7, R7, R0 ;  /* 0x0000000007077220 */ /* 0x008fca0000410000 */
[----:B-1----:R-:W-:Y:S01]  /*0490*/  STG.E.64 desc[UR6][R2.64], R6 ;  /* 0x0000000602007986 */ /* 0x002fe2000c101b06 */
[----:B------:R-:W-:Y:S05]  /*04a0*/  EXIT ;  /* 0x000000000000794d */ /* 0x000fea0003800000 */
.L_x_5800:
[----:B------:R-:W0:Y:S02]  /*04b0*/  MUFU.RCP R5, R3 ;  /* 0x0000000300057308 */ /* 0x000e240000001000 */
[-C--:B0-----:R-:W-:Y:S02]  /*04c0*/  FMUL.FTZ R8, R5, R2.reuse ;  /* 0x0000000205087220 */ /* 0x081fe40000410000 */
[----:B------:R-:W0:Y:S02]  /*04d0*/  LDC.64 R4, c[0x0][0x580] ;  /* 0x00016000ff047b82 */ /* 0x000e240000000a00 */
[C---:B------:R-:W-:Y:S01]  /*04e0*/  FFMA.FTZ R2, R8.reuse, R2, R3 ;  /* 0x0000000208027223 */ /* 0x040fe20000010003 */
[C---:B-----5:R-:W-:Y:S01]  /*04f0*/  FFMA.FTZ R0, R8.reuse, R6, R7 ;  /* 0x0000000608007223 */ /* 0x060fe20000010007 */
[----:B------:R-:W-:-:S04]  /*0500*/  FFMA.FTZ R7, R8, R7, -R6 ;  /* 0x0000000708077223 */ /* 0x000fc80000010806 */
[----:B------:R-:W1:Y:S02]  /*0510*/  MUFU.RCP R2, R2 ;  /* 0x0000000200027308 */ /* 0x000e640000001000 */
[C---:B-1----:R-:W-:Y:S01]  /*0520*/  FMUL.FTZ R6, R2.reuse, R0 ;  /* 0x0000000002067220 */ /* 0x042fe20000410000 */
[----:B------:R-:W-:-:S05]  /*0530*/  FMUL.FTZ R7, R2, R7 ;  /* 0x0000000702077220 */ /* 0x000fca0000410000 */
[----:B0-----:R-:W-:Y:S01]  /*0540*/  STG.E.64 desc[UR6][R4.64], R6 ;  /* 0x0000000604007986 */ /* 0x001fe2000c101b06 */
[----:B------:R-:W-:Y:S05]  /*0550*/  EXIT ;  /* 0x000000000000794d */ /* 0x000fea0003800000 */
.L_x_5794:
        /* <DEDUP_REMOVED lines=9> */
[----:B------:R-:W-:Y:S01]  /*05f0*/  ISETP.NE.AND P1, PT, R8, RZ, PT ;  /* 0x000000ff0800720c */ /* 0x000fe20003f25270 */
[----:B------:R-:W1:Y:S01]  /*0600*/  LDCU UR5, c[0x0][0x38c] ;  /* 0x00007180ff0577ac */ /* 0x000e620008000800 */
[----:B------:R-:W2:Y:S02]  /*0610*/  LDCU.64 UR10, c[0x0][0x4b8] ;  /* 0x00009700ff0a77ac */ /* 0x000ea40008000a00 */
        /* <DEDUP_REMOVED lines=292> */
.L_x_5804:
[----:B------:R-:W0:Y:S02]  /*1860*/  LDCU.64 UR8, c[0x0][0x588] ;  /* 0x0000b100ff0877ac */ /* 0x000e240008000a00 */
[----:B0-----:R-:W-:-:S04]  /*1870*/  IADD3 R10, P1, PT, R6, UR8, RZ ;  /* 0x00000008060a7c10 */ /* 0x001fc8000ff3e0ff */
[----:B------:R-:W-:-:S06]  /*1880*/  IADD3.X R11, PT, PT, RZ, UR9, RZ, P1, !PT ;  /* 0x00000009ff0b7c10 */ /* 0x000fcc0008ffe4ff */
[----:B------:R-:W5:Y:S01]  /*1890*/  LDG.E.64 R10, desc[UR6][R10.64] ;  /* 0x000000060a0a7981 */ /* 0x000f62000c1e1b00 */
[----:B------:R-:W-:-:S13]  /*18a0*/  FSETP.GE.FTZ.AND P1, PT, |R2|, |R3|, PT ;  /* 0x400000030200720b */ /* 0x000fda0003f36200 */
[----:B------:R-:W-:Y:S05]  /*18b0*/  @!P1 BRA `(.L_x_5805) ;  /* 0x0000000000389947 */ /* 0x000fea0003800000 */
[----:B------:R-:W0:Y:S08]  /*18c0*/  @P0 MUFU.RCP R13, R4 ;  /* 0x00000004000d0308 */ /* 0x000e300000001000 */
[----:B------:R-:W1:Y:S01]  /*18d0*/  @P0 MUFU.RCP R6, R0 ;  /* 0x0000000000060308 */ /* 0x000e620000001000 */
[----:B0----5:R-:W-:Y:S01]  /*18e0*/  @P0 FMUL.FTZ R12, R10, R13 ;  /* 0x0000000d0a0c0220 */ /* 0x021fe20000410000 */
[----:B-1----:R-:W-:Y:S01]  /*18f0*/  @P0 FMUL.FTZ R13, R11, R6 ;  /* 0x000000060b0d0220 */ /* 0x002fe20000410000 */
[----:B------:R-:W-:Y:S06]  /*1900*/  @P0 BRA `(.L_x_5806) ;  /* 0x0000000000440947 */ /* 0x000fec0003800000 */
        /* <DEDUP_REMOVED lines=9> */
.L_x_5805:
[----:B------:R-:W0:Y:S02]  /*19a0*/  MUFU.RCP R13, R3 ;  /* 0x00000003000d7308 */ /* 0x000e240000001000 */
[----:B0-----:R-:W-:-:S04]  /*19b0*/  FMUL.FTZ R6, R13, R2 ;  /* 0x000000020d067220 */ /* 0x001fc80000410000 */
[C---:B------:R-:W-:Y:S01]  /*19c0*/  FFMA.FTZ R14, R6.reuse, R2, R3 ;  /* 0x00000002060e7223 */ /* 0x040fe20000010003 */
[C---:B-----5:R-:W-:Y:S01]  /*19d0*/  FFMA.FTZ R12, R6.reuse, R10, R11 ;  /* 0x0000000a060c7223 */ /* 0x060fe2000001000b */
[----:B------:R-:W-:Y:S02]  /*19e0*/  FFMA.FTZ R10, R6, R11, -R10 ;  /* 0x0000000b060a7223 */ /* 0x000fe4000001080a */
[----:B------:R-:W0:Y:S02]  /*19f0*/  MUFU.RCP R13, R14 ;  /* 0x0000000e000d7308 */ /* 0x000e240000001000 */
[C---:B0-----:R-:W-:Y:S01]  /*1a00*/  FMUL.FTZ R12, R13.reuse, R12 ;  /* 0x0000000c0d0c7220 */ /* 0x041fe20000410000 */
[----:B------:R-:W-:-:S07]  /*1a10*/  FMUL.FTZ R13, R13, R10 ;  /* 0x0000000a0d0d7220 */ /* 0x000fce0000410000 */
.L_x_5806:
[----:B------:R-:W0:Y:S01]  /*1a20*/  LDCU.64 UR8, c[0x0][0x580] ;  /* 0x0000b000ff0877ac */ /* 0x000e220008000a00 */
[----:B------:R-:W-:Y:S02]  /*1a30*/  IADD3 R7, PT, PT, R7, 0x80, RZ ;  /* 0x0000008007077810 */ /* 0x000fe40007ffe0ff */
[----:B0-----:R-:W-:-:S04]  /*1a40*/  IADD3 R10, P1, PT, R9, UR8, RZ ;  /* 0x00000008090a7c10 */ /* 0x001fc8000ff3e0ff */
[----:B------:R-:W-:-:S05]  /*1a50*/  IADD3.X R11, PT, PT, RZ, UR9, RZ, P1, !PT ;  /* 0x00000009ff0b7c10 */ /* 0x000fca0008ffe4ff */
[----:B------:R0:W-:Y:S04]  /*1a60*/  STG.E.64 desc[UR6][R10.64], R12 ;  /* 0x0000000c0a007986 */ /* 0x0001e8000c101b06 */
.L_x_5803:
[----:B------:R-:W-:Y:S05]  /*1a70*/  BSYNC.RECONVERGENT B0 ;  /* 0x0000000000007941 */ /* 0x000fea0003800200 */
.L_x_5802:
[----:B------:R-:W-:-:S13]  /*1a80*/  ISETP.GE.AND P1, PT, R7, UR4, PT ;  /* 0x0000000407007c0c */ /* 0x000fda000bf26270 */
[----:B------:R-:W-:Y:S05]  /*1a90*/  @P1 EXIT ;  /* 0x000000000000194d */ /* 0x000fea0003800000 */
[----:B------:R-:W1:Y:S01]  /*1aa0*/  LDCU.64 UR4, c[0x0][0x390] ;  /* 0x00007200ff0477ac */ /* 0x000e620008000a00 */
[----:B------:R-:W-:Y:S01]  /*1ab0*/  HFMA2 R6, -RZ, RZ, 0, 0 ;  /* 0x00000000ff067431 */ /* 0x000fe200000001ff */
[----:B------:R-:W-:Y:S01]  /*1ac0*/  ISETP.NE.AND P1, PT, R8, RZ, PT ;  /* 0x000000ff0800720c */ /* 0x000fe20003f25270 */
[----:B------:R-:W2:Y:S01]  /*1ad0*/  LDCU UR8, c[0x0][0x38c] ;  /* 0x00007180ff0877ac */ /* 0x000ea20008000800 */
[----:B------:R-:W3:Y:S02]  /*1ae0*/  LDCU.64 UR10, c[0x0][0x4b8] ;  /* 0x00009700ff0a77ac */ /* 0x000ee40008000a00 */
[----:B-1----:R-:W-:-:S05]  /*1af0*/  IMAD.HI.U32 R9, R7, UR4, R6 ;  /* 0x0000000407097c27 */ /* 0x002fca000f8e0006 */
[----:B------:R-:W-:-:S04]  /*1b00*/  SHF.R.U32.HI R9, RZ, UR5, R9 ;  /* 0x00000005ff097c19 */ /* 0x000fc80008011609 */
[----:B------:R-:W-:-:S05]  /*1b10*/  IADD3 R6, PT, PT, -R9, RZ, RZ ;  /* 0x000000ff09067210 */ /* 0x000fca0007ffe1ff */
[----:B--2---:R-:W-:-:S04]  /*1b20*/  IMAD R6, R6, UR8, R7 ;  /* 0x0000000806067c24 */ /* 0x004fc8000f8e0207 */
[C---:B---3--:R-:W-:Y:S02]  /*1b30*/  IMAD R7, R6.reuse, UR10, RZ ;  /* 0x0000000a06077c24 */ /* 0x048fe4000f8e02ff */
        /* <DEDUP_REMOVED lines=287> */
.L_x_5807:
[----:B------:R-:W1:Y:S02]  /*2d30*/  LDCU.128 UR8, c[0x0][0x580] ;  /* 0x0000b000ff0877ac */ /* 0x000e640008000c00 */
[----:B-1----:R-:W-:-:S04]  /*2d40*/  IADD3 R8, P1, PT, R6, UR10, RZ ;  /* 0x0000000a06087c10 */ /* 0x002fc8000ff3e0ff */
[----:B------:R-:W-:-:S06]  /*2d50*/  IADD3.X R9, PT, PT, RZ, UR11, RZ, P1, !PT ;  /* 0x0000000bff097c10 */ /* 0x000fcc0008ffe4ff */
[----:B------:R-:W5:Y:S01]  /*2d60*/  LDG.E.64 R8, desc[UR6][R8.64] ;  /* 0x0000000608087981 */ /* 0x000f62000c1e1b00 */
[----:B------:R-:W-:Y:S02]  /*2d70*/  FSETP.GE.FTZ.AND P2, PT, |R2|, |R3|, PT ;  /* 0x400000030200720b */ /* 0x000fe40003f56200 */
[----:B------:R-:W-:-:S04]  /*2d80*/  IADD3 R6, P1, PT, R7, UR8, RZ ;  /* 0x0000000807067c10 */ /* 0x000fc8000ff3e0ff */
[----:B------:R-:W-:-:S07]  /*2d90*/  IADD3.X R7, PT, PT, RZ, UR9, RZ, P1, !PT ;  /* 0x00000009ff077c10 */ /* 0x000fce0008ffe4ff */
[----:B------:R-:W-:Y:S05]  /*2da0*/  @!P2 BRA `(.L_x_5808) ;  /* 0x00000000003ca947 */ /* 0x000fea0003800000 */
[----:B------:R-:W-:Y:S05]  /*2db0*/  @P0 BRA `(.L_x_5809) ;  /* 0x0000000000240947 */ /* 0x000fea0003800000 */
[----:B------:R-:W1:Y:S02]  /*2dc0*/  MUFU.RCP R0, R2 ;  /* 0x0000000200007308 */ /* 0x000e640000001000 */
[----:B-1----:R-:W-:-:S04]  /*2dd0*/  FMUL.FTZ R5, R0, R3 ;  /* 0x0000000300057220 */ /* 0x002fc80000410000 */
[C---:B------:R-:W-:Y:S01]  /*2de0*/  FFMA.FTZ R3, R5.reuse, R3, R2 ;  /* 0x0000000305037223 */ /* 0x040fe20000010002 */
[C---:B-----5:R-:W-:Y:S01]  /*2df0*/  FFMA.FTZ R0, R5.reuse, R9, R8 ;  /* 0x0000000905007223 */ /* 0x060fe20000010008 */
[----:B------:R-:W-:-:S04]  /*2e00*/  FFMA.FTZ R8, R5, -R8, R9 ;  /* 0x8000000805087223 */ /* 0x000fc80000010009 */
[----:B------:R-:W0:Y:S02]  /*2e10*/  MUFU.RCP R3, R3 ;  /* 0x0000000300037308 */ /* 0x000e240000001000 */
[C---:B0-----:R-:W-:Y:S01]  /*2e20*/  FMUL.FTZ R10, R3.reuse, R0 ;  /* 0x00000000030a7220 */ /* 0x041fe20000410000 */
[----:B------:R-:W-:Y:S01]  /*2e30*/  FMUL.FTZ R11, R3, R8 ;  /* 0x00000008030b7220 */ /* 0x000fe20000410000 */
[----:B------:R-:W-:Y:S06]  /*2e40*/  BRA `(.L_x_5810) ;  /* 0x0000000000347947 */ /* 0x000fec0003800000 */
.L_x_5809:
[----:B------:R-:W0:Y:S08]  /*2e50*/  MUFU.RCP R3, R4 ;  /* 0x0000000400037308 */ /* 0x000e300000001000 */
[----:B------:R-:W1:Y:S01]  /*2e60*/  MUFU.RCP R0, R0 ;  /* 0x0000000000007308 */ /* 0x000e620000001000 */
[----:B0----5:R-:W-:Y:S01]  /*2e70*/  FMUL.FTZ R10, R8, R3 ;  /* 0x00000003080a7220 */ /* 0x021fe20000410000 */
[----:B-1----:R-:W-:Y:S01]  /*2e80*/  FMUL.FTZ R11, R9, R0 ;  /* 0x00000000090b7220 */ /* 0x002fe20000410000 */
[----:B------:R-:W-:Y:S06]  /*2e90*/  BRA `(.L_x_5810) ;  /* 0x0000000000207947 */ /* 0x000fec0003800000 */
.L_x_5808:
[----:B------:R-:W1:Y:S02]  /*2ea0*/  MUFU.RCP R5, R3 ;  /* 0x0000000300057308 */ /* 0x000e640000001000 */
[----:B-1----:R-:W-:-:S04]  /*2eb0*/  FMUL.FTZ R0, R5, R2 ;  /* 0x0000000205007220 */ /* 0x002fc80000410000 */
[C---:B------:R-:W-:Y:S01]  /*2ec0*/  FFMA.FTZ R2, R0.reuse, R2, R3 ;  /* 0x0000000200027223 */ /* 0x040fe20000010003 */
[C---:B0----5:R-:W-:Y:S01]  /*2ed0*/  FFMA.FTZ R10, R0.reuse, R8, R9 ;  /* 0x00000008000a7223 */ /* 0x061fe20000010009 */
[----:B------:R-:W-:Y:S02]  /*2ee0*/  FFMA.FTZ R8, R0, R9, -R8 ;  /* 0x0000000900087223 */ /* 0x000fe40000010808 */
[----:B------:R-:W0:Y:S02]  /*2ef0*/  MUFU.RCP R11, R2 ;  /* 0x00000002000b7308 */ /* 0x000e240000001000 */
[C---:B0-----:R-:W-:Y:S01]  /*2f00*/  FMUL.FTZ R10, R11.reuse, R10 ;  /* 0x0000000a0b0a7220 */ /* 0x041fe20000410000 */
[----:B------:R-:W-:-:S07]  /*2f10*/  FMUL.FTZ R11, R11, R8 ;  /* 0x000000080b0b7220 */ /* 0x000fce0000410000 */
.L_x_5810:
[----:B------:R-:W-:Y:S01]  /*2f20*/  STG.E.64 desc[UR6][R6.64], R10 ;  /* 0x0000000a06007986 */ /* 0x000fe2000c101b06 */
[----:B------:R-:W-:Y:S05]  /*2f30*/  EXIT ;  /* 0x000000000000794d */ /* 0x000fea0003800000 */
.L_x_5811:
        /* <DEDUP_REMOVED lines=12> */
.L_x_19460:


//--------------------- .text._ZN2at6native27unrolled_elementwise_kernelINS0_13BUnaryFunctorIN3c107complexIfEES5_S5_NS0_15binary_internal10DivFunctorIS5_EEEESt5arrayIPcLm2EELi4E23TrivialOffsetCalculatorILi1EjESE_NS0_6memory15LoadWithoutCastENSF_16StoreWithoutCastEEEviT_T0_T2_T3_T4_T5_ --------------------------
	.section	.text._ZN2at6native27unrolled_elementwise_kernelINS0_13BUnaryFunctorIN3c107complexIfEES5_S5_NS0_15binary_internal10DivFunctorIS5_EEEESt5arrayIPcLm2EELi4E23TrivialOffsetCalculatorILi1EjESE_NS0_6memory15LoadWithoutCastENSF_16StoreWithoutCastEEEviT_T0_T2_T3_T4_T5_,"ax",@progbits
	.align	128
        .global         _ZN2at6native27unrolled_elementwise_kernelINS0_13BUnaryFunctorIN3c107complexIfEES5_S5_NS0_15binary_internal10DivFunctorIS5_EEEESt5arrayIPcLm2EELi4E23TrivialOffsetCalculatorILi1EjESE_NS0_6memory15LoadWithoutCastENSF_16StoreWithoutCastEEEviT_T0_T2_T3_T4_T5_
        .type           _ZN2at6native27unrolled_elementwise_kernelINS0_13BUnaryFunctorIN3c107complexIfEES5_S5_NS0_15binary_internal10DivFunctorIS5_EEEESt5arrayIPcLm2EELi4E23TrivialOffsetCalculatorILi1EjESE_NS0_6memory15LoadWithoutCastENSF_16StoreWithoutCastEEEviT_T0_T2_T3_T4_T5_,@function
        .size           _ZN2at6native27unrolled_elementwise_kernelINS0_13BUnaryFunctorIN3c107complexIfEES5_S5_NS0_15binary_internal10DivFunctorIS5_EEEESt5arrayIPcLm2EELi4E23TrivialOffsetCalculatorILi1EjESE_NS0_6memory15LoadWithoutCastENSF_16StoreWithoutCastEEEviT_T0_T2_T3_T4_T5_,(.L_x_19461 - _ZN2at6native27unrolled_elementwise_kernelINS0_13BUnaryFunctorIN3c107complexIfEES5_S5_NS0_15binary_internal10DivFunctorIS5_EEEESt5arrayIPcLm2EELi4E23TrivialOffsetCalculatorILi1EjESE_NS0_6memory15LoadWithoutCastENSF_16StoreWithoutCastEEEviT_T0_T2_T3_T4_T5_)
        .other          _ZN2at6native27unrolled_elementwise_kernelINS0_13BUnaryFunctorIN3c107complexIfEES5_S5_NS0_15binary_internal10DivFunctorIS5_EEEESt5arrayIPcLm2EELi4E23TrivialOffsetCalculatorILi1EjESE_NS0_6memory15LoadWithoutCastENSF_16StoreWithoutCastEEEviT_T0_T2_T3_T4_T5_,@"STO_CUDA_ENTRY STV_DEFAULT"
_ZN2at6native27unrolled_elementwise_kernelINS0_13BUnaryFunctorIN3c107complexIfEES5_S5_NS0_15binary_internal10DivFunctorIS5_EEEESt5arrayIPcLm2EELi4E23TrivialOffsetCalculatorILi1EjESE_NS0_6memory15LoadWithoutCastENSF_16StoreWithoutCastEEEviT_T0_T2_T3_T4_T5_:
.text._ZN2at6native27unrolled_elementwise_kernelINS0_13BUnaryFunctorIN3c107complexIfEES5_S5_NS0_15binary_internal10DivFunctorIS5_EEEESt5arrayIPcLm2EELi4E23TrivialOffsetCalculatorILi1EjESE_NS0_6memory15LoadWithoutCastENSF_16StoreWithoutCastEEEviT_T0_T2_T3_T4_T5_:
[----:B------:R-:W-:Y:S01]  /*0000*/  LDC R1, c[0x0][0x37c] ;  /* 0x0000df00ff017b82 */ /* 0x000fe20000000800 */
[----:B------:R-:W0:Y:S07]  /*0010*/  S2R R0, SR_CTAID.X ;  /* 0x0000000000007919 */ /* 0x000e2e0000002500 */
[----:B------:R-:W0:Y:S01]  /*0020*/  LDC R3, c[0x0][0x380] ;  /* 0x0000e000ff037b82 */ /* 0x000e220000000800 */
[----:B------:R-:W1:Y:S01]  /*0030*/  LDCU.64 UR4, c[0x0][0x358] ;  /* 0x00006b00ff0477ac */ /* 0x000e620008000a00 */
[----:B------:R-:W-:Y:S01]  /*0040*/  CS2R R14, SRZ ;  /* 0x00000000000e7805 */ /* 0x000fe2000001ff00 */
[----:B------:R-:W2:Y:S01]  /*0050*/  S2R R7, SR_TID.X ;  /* 0x0000000000077919 */ /* 0x000ea20000002100 */
[----:B0-----:R-:W-:Y:S01]  /*0060*/  IMAD R12, R0, -0x200, R3 ;  /* 0xfffffe00000c7824 */ /* 0x001fe200078e0203 */
[----:B--2---:R-:W-:-:S04]  /*0070*/  MOV R13, R7 ;  /* 0x00000007000d7202 */ /* 0x004fc80000000f00 */
[----:B------:R-:W-:-:S13]  /*0080*/  ISETP.GE.AND P0, PT, R7, R12, PT ;  /* 0x0000000c0700720c */ /* 0x000fda0003f06270 */
[----:B------:R-:W-:Y:S01]  /*0090*/  @!P0 IADD3 R7, PT, PT, R13, 0x80, RZ ;  /* 0x000000800d078810 */ /* 0x000fe20007ffe0ff */
[----:B------:R-:W0:Y:S01]  /*00a0*/  @!P0 LDC.64 R16, c[0x0][0x3a0] ;  /* 0x0000e800ff108b82 */ /* 0x000e220000000a00 */
[----:B------:R-:W-:Y:S02]  /*00b0*/  @!P0 LEA R9, R0, R13, 0x9 ;  /* 0x0000000d00098211 */ /* 0x000fe400078e48ff */
[----:B------:R-:W-:-:S13]  /*00c0*/  ISETP.GE.AND P1, PT, R7, R12, PT ;  /* 0x0000000c0700720c */ /* 0x000fda0003f26270 */
[----:B------:R-:W-:Y:S01]  /*00d0*/  @!P1 LEA R11, R0, R7, 0x9 ;  /* 0x00000007000b9211 */ /* 0x000fe200078e48ff */
[----:B------:R-:W2:Y:S01]  /*00e0*/  @!P1 LDC.64 R18, c[0x0][0x3a0] ;  /* 0x0000e800ff129b82 */ /* 0x000ea20000000a00 */
[----:B------:R-:W-:-:S04]  /*00f0*/  @!P1 IADD3 R7, PT, PT, R7, 0x80, RZ ;  /* 0x0000008007079810 */ /* 0x000fc80007ffe0ff */
[----:B------:R-:W-:Y:S01]  /*0100*/  ISETP.GE.AND P3, PT, R7, R12, PT ;  /* 0x0000000c0700720c */ /* 0x000fe20003f66270 */
[----:B0-----:R-:W-:Y:S01]  /*0110*/  @!P0 IMAD.WIDE.U32 R16, R9, 0x8, R16 ;  /* 0x0000000809108825 */ /* 0x001fe200078e0010 */
[----:B------:R-:W-:Y:S01]  /*0120*/  CS2R R8, SRZ ;  /* 0x0000000000087805 */ /* 0x000fe2000001ff00 */
[----:B------:R-:W-:Y:S03]  /*0130*/  BSSY.RECONVERGENT B0, `(.L_x_5812) ;  /* 0x0000031000007945 */ /* 0x000fe60003800200 */
[----:B-1----:R0:W5:Y:S07]  /*0140*/  @!P0 LDG.E.64 R14, desc[UR4][R16.64] ;  /* 0x00000004100e8981 */ /* 0x00216e000c1e1b00 */
[----:B------:R-:W1:Y:S01]  /*0150*/  @!P3 LDC.64 R4, c[0x0][0x3a0] ;  /* 0x0000e800ff04bb82 */ /* 0x000e620000000a00 */
[----:B------:R-:W-:-:S02]  /*0160*/  @!P3 LEA R23, R0, R7, 0x9 ;  /* 0x000000070017b211 */ /* 0x000fc400078e48ff */
[----:B------:R-:W-:Y:S01]  /*0170*/  @!P3 IADD3 R7, PT, PT, R7, 0x80, RZ ;  /* 0x000000800707b810 */ /* 0x000fe20007ffe0ff */
[----:B--2---:R-:W-:-:S03]  /*0180*/  @!P1 IMAD.WIDE.U32 R18, R11, 0x8, R18 ;  /* 0x000000080b129825 */ /* 0x004fc600078e0012 */
[----:B------:R-:W-:Y:S02]  /*0190*/  ISETP.GE.AND P2, PT, R7, R12, PT ;  /* 0x0000000c0700720c */ /* 0x000fe40003f46270 */
[----:B------:R-:W-:-:S06]  /*01a0*/  CS2R R10, SRZ ;  /* 0x00000000000a7805 */ /* 0x000fcc000001ff00 */
[----:B------:R2:W5:Y:S05]  /*01b0*/  @!P1 LDG.E.64 R10, desc[UR4][R18.64] ;  /* 0x00000004120a9981 */ /* 0x00056a000c1e1b00 */
[----:B------:R-:W3:Y:S01]  /*01c0*/  @!P2 LDC.64 R2, c[0x0][0x3a0] ;  /* 0x0000e800ff02ab82 */ /* 0x000ee20000000a00 */
[----:B------:R-:W-:Y:S01]  /*01d0*/  @!P2 LEA R21, R0, R7, 0x9 ;  /* 0x000000070015a211 */ /* 0x000fe200078e48ff */
[----:B-1----:R-:W-:-:S06]  /*01e0*/  @!P3 IMAD.WIDE.U32 R22, R23, 0x8, R4 ;  /* 0x000000081716b825 */ /* 0x002fcc00078e0004 */
[----:B------:R-:W1:Y:S01]  /*01f0*/  LDC.64 R6, c[0x0][0x390] ;  /* 0x0000e400ff067b82 */ /* 0x000e620000000a00 */
[----:B------:R2:W5:Y:S01]  /*0200*/  @!P3 LDG.E.64 R8, desc[UR4][R22.64] ;  /* 0x000000041608b981 */ /* 0x000562000c1e1b00 */
[----:B---3--:R-:W-:Y:S01]  /*0210*/  @!P2 IMAD.WIDE.U32 R20, R21, 0x8, R2 ;  /* 0x000000081514a825 */ /* 0x008fe200078e0002 */
[----:B------:R-:W-:-:S06]  /*0220*/  CS2R R2, SRZ ;  /* 0x0000000000027805 */ /* 0x000fcc000001ff00 */
[----:B------:R2:W5:Y:S01]  /*0230*/  @!P2 LDG.E.64 R2, desc[UR4][R20.64] ;  /* 0x000000041402a981 */ /* 0x000562000c1e1b00 */
[----:B------:R-:W-:Y:S02]  /*0240*/  ISETP.GE.AND P2, PT, R13, R12, PT ;  /* 0x0000000c0d00720c */ /* 0x000fe40003f46270 */
[C---:B-1----:R-:W-:Y:S02]  /*0250*/  FSETP.NEU.FTZ.AND P0, PT, |R6|.reuse, RZ, PT ;  /* 0x000000ff0600720b */ /* 0x042fe40003f1d200 */
[C---:B------:R-:W-:Y:S02]  /*0260*/  FSETP.NEU.FTZ.AND P1, PT, |R7|.reuse, RZ, PT ;  /* 0x000000ff0700720b */ /* 0x040fe40003f3d200 */
[----:B------:R-:W-:Y:S01]  /*0270*/  CS2R R4, SRZ ;  /* 0x0000000000047805 */ /* 0x000fe2000001ff00 */
[----:B0-----:R-:W-:Y:S01]  /*0280*/  FADD.FTZ R17, |R6|, -RZ ;  /* 0x800000ff06117221 */ /* 0x001fe20000010200 */
[----:B------:R-:W-:Y:S01]  /*0290*/  FADD.FTZ R16, |R7|, -RZ ;  /* 0x800000ff07107221 */ /* 0x000fe20000010200 */
[----:B------:R-:W-:-:S04]  /*02a0*/  PLOP3.LUT P0, PT, P0, P1, PT, 0x2, 0x20 ;  /* 0x000000000020781c */ /* 0x000fc80000702072 */
[----:B--2---:R-:W-:Y:S09]  /*02b0*/  @P2 BRA `(.L_x_5813) ;  /* 0x0000000000602947 */ /* 0x004ff20003800000 */
        /* <DEDUP_REMOVED lines=16> */
.L_x_5814:
[----:B------:R-:W0:Y:S02]  /*03c0*/  MUFU.RCP R5, R7 ;  /* 0x0000000700057308 */ /* 0x000e240000001000 */
[----:B0-----:R-:W-:-:S04]  /*03d0*/  FMUL.FTZ R4, R5, R6 ;  /* 0x0000000605047220 */ /* 0x001fc80000410000 */
[C---:B------:R-:W-:Y:S01]  /*03e0*/  FFMA.FTZ R18, R4.reuse, R6, R7 ;  /* 0x0000000604127223 */ /* 0x040fe20000010007 */
[C---:B-----5:R-:W-:Y:S01]  /*03f0*/  FFMA.FTZ R5, R4.reuse, R14, R15 ;  /* 0x0000000e04057223 */ /* 0x060fe2000001000f */
[----:B------:R-:W-:-:S04]  /*0400*/  FFMA.FTZ R15, R4, R15, -R14 ;  /* 0x0000000f040f7223 */ /* 0x000fc8000001080e */
[----:B------:R-:W0:Y:S02]  /*0410*/  MUFU.RCP R18, R18 ;  /* 0x0000001200127308 */ /* 0x000e240000001000 */
[C---:B0-----:R-:W-:Y:S01]  /*0420*/  FMUL.FTZ R4, R18.reuse, R5 ;  /* 0x0000000512047220 */ /* 0x041fe20000410000 */
[----:B------:R-:W-:-:S07]  /*0430*/  FMUL.FTZ R5, R18, R15 ;  /* 0x0000000f12057220 */ /* 0x000fce0000410000 */
.L_x_5813:
[----:B------:R-:W-:Y:S05]  /*0440*/  BSYNC.RECONVERGENT B0 ;  /* 0x0000000000007941 */ /* 0x000fea0003800200 */
.L_x_5812:
[----:B------:R-:W-:Y:S01]  /*0450*/  IADD3 R19, PT, PT, R13, 0x80, RZ ;  /* 0x000000800d137810 */ /* 0x000fe20007ffe0ff */
[----:B------:R-:W-:Y:S01]  /*0460*/  BSSY.RECONVERGENT B0, `(.L_x_5815) ;  /* 0x000001d000007945 */ /* 0x000fe20003800200 */
[----:B-----5:R-:W-:Y:S02]  /*0470*/  CS2R R14, SRZ ;  /* 0x00000000000e7805 */ /* 0x020fe4000001ff00 */
        /* <DEDUP_REMOVED lines=14> */
.L_x_5818:
[----:B------:R-:W0:Y:S08]  /*0560*/  MUFU.RCP R15, R17 ;  /* 0x00000011000f7308 */ /* 0x000e300000001000 */
[----:B------:R-:W1:Y:S01]  /*0570*/  MUFU.RCP R18, R16 ;  /* 0x0000001000127308 */ /* 0x000e620000001000 */
[----:B0-----:R-:W-:Y:S01]  /*0580*/  FMUL.FTZ R14, R15, R10 ;  /* 0x0000000a0f0e7220 */ /* 0x001fe20000410000 */
[----:B-1----:R-:W-:Y:S01]  /*0590*/  FMUL.FTZ R15, R18, R11 ;  /* 0x0000000b120f7220 */ /* 0x002fe20000410000 */
[----:B------:R-:W-:Y:S06]  /*05a0*/  BRA `(.L_x_5816) ;  /* 0x0000000000207947 */ /* 0x000fec0003800000 */
.L_x_5817:
        /* <DEDUP_REMOVED lines=8> */
.L_x_5816:
[----:B------:R-:W-:Y:S05]  /*0630*/  BSYNC.RECONVERGENT B0 ;  /* 0x0000000000007941 */ /* 0x000fea0003800200 */
.L_x_5815:
[----:B------:R-:W-:Y:S01]  /*0640*/  IADD3 R11, PT, PT, R13, 0x100, RZ ;  /* 0x000001000d0b7810 */ /* 0x000fe20007ffe0ff */
[----:B------:R-:W-:Y:S03]  /*0650*/  BSSY.RECONVERGENT B0, `(.L_x_5819) ;  /* 0x000001d000007945 */ /* 0x000fe60003800200 */
[----:B------:R-:W-:Y:S02]  /*0660*/  ISETP.GE.AND P1, PT, R11, R12, PT ;  /* 0x0000000c0b00720c */ /* 0x000fe40003f26270 */
[----:B------:R-:W-:-:S11]  /*0670*/  CS2R R10, SRZ ;  /* 0x00000000000a7805 */ /* 0x000fd6000001ff00 */
        /* <DEDUP_REMOVED lines=13> */
.L_x_5822:
[----:B------:R-:W0:Y:S08]  /*0750*/  MUFU.RCP R11, R17 ;  /* 0x00000011000b7308 */ /* 0x000e300000001000 */
[----:B------:R-:W1:Y:S01]  /*0760*/  MUFU.RCP R18, R16 ;  /* 0x0000001000127308 */ /* 0x000e620000001000 */
[----:B0-----:R-:W-:Y:S01]  /*0770*/  FMUL.FTZ R10, R11, R8 ;  /* 0x000000080b0a7220 */ /* 0x001fe20000410000 */
[----:B-1----:R-:W-:Y:S01]  /*0780*/  FMUL.FTZ R11, R18, R9 ;  /* 0x00000009120b7220 */ /* 0x002fe20000410000 */
[----:B------:R-:W-:Y:S06]  /*0790*/  BRA `(.L_x_5820) ;  /* 0x0000000000207947 */ /* 0x000fec0003800000 */
.L_x_5821:
        /* <DEDUP_REMOVED lines=8> */
.L_x_5820:
[----:B------:R-:W-:Y:S05]  /*0820*/  BSYNC.RECONVERGENT B0 ;  /* 0x0000000000007941 */ /* 0x000fea0003800200 */
.L_x_5819:
        /* <DEDUP_REMOVED lines=17> */
.L_x_5826:
[----:B------:R-:W0:Y:S08]  /*0940*/  MUFU.RCP R17, R17 ;  /* 0x0000001100117308 */ /* 0x000e300000001000 */
[----:B------:R-:W1:Y:S01]  /*0950*/  MUFU.RCP R16, R16 ;  /* 0x0000001000107308 */ /* 0x000e620000001000 */
[----:B0-----:R-:W-:Y:S01]  /*0960*/  FMUL.FTZ R8, R17, R2 ;  /* 0x0000000211087220 */ /* 0x001fe20000410000 */
[----:B-1----:R-:W-:Y:S01]  /*0970*/  FMUL.FTZ R9, R16, R3 ;  /* 0x0000000310097220 */ /* 0x002fe20000410000 */
[----:B------:R-:W-:Y:S06]  /*0980*/  BRA `(.L_x_5824) ;  /* 0x0000000000207947 */ /* 0x000fec0003800000 */
.L_x_5825:
        /* <DEDUP_REMOVED lines=8> */
.L_x_5824:
[----:B------:R-:W-:Y:S05]  /*0a10*/  BSYNC.RECONVERGENT B0 ;  /* 0x0000000000007941 */ /* 0x000fea0003800200 */
.L_x_5823:
        /* <DEDUP_REMOVED lines=18> */
.L_x_5828:
[----:B------:R-:W-:Y:S05]  /*0b40*/  BSYNC.RECONVERGENT B0 ;  /* 0x0000000000007941 */ /* 0x000fea0003800200 */
.L_x_5827:
[----:B------:R-:W-:-:S13]  /*0b50*/  ISETP.GE.AND P0, PT, R13, R12, PT ;  /* 0x0000000c0d00720c */ /* 0x000fda0003f06270 */
[----:B------:R-:W-:Y:S05]  /*0b60*/  @P0 EXIT ;  /* 0x000000000000094d */ /* 0x000fea0003800000 */
[----:B01----:R-:W0:Y:S01]  /*0b70*/  LDC.64 R2, c[0x0][0x398] ;  /* 0x0000e600ff027b82 */ /* 0x003e220000000a00 */
[----:B------:R-:W-:-:S05]  /*0b80*/  LEA R13, R0, R13, 0x9 ;  /* 0x0000000d000d7211 */ /* 0x000fca00078e48ff */
[----:B0-----:R-:W-:-:S05]  /*0b90*/  IMAD.WIDE.U32 R2, R13, 0x8, R2 ;  /* 0x000000080d027825 */ /* 0x001fca00078e0002 */
[----:B------:R-:W-:Y:S01]  /*0ba0*/  STG.E.64 desc[UR4][R2.64], R8 ;  /* 0x0000000802007986 */ /* 0x000fe2000c101b04 */
[----:B------:R-:W-:Y:S05]  /*0bb0*/  EXIT ;  /* 0x000000000000794d */ /* 0x000fea0003800000 */
.L_x_5829:
        /* <DEDUP_REMOVED lines=12> */
.L_x_19461:


//--------------------- .text._ZN2at6native29vectorized_elementwise_kernelILi2ENS0_13BUnaryFunctorIN3c107complexIfEES5_S5_NS0_15binary_internal10DivFunctorIS5_EEEESt5arrayIPcLm2EEEEviT0_T1_ --------------------------
	.section	.text._ZN2at6native29vectorized_elementwise_kernelILi2ENS0_13BUnaryFunctorIN3c107complexIfEES5_S5_NS0_15binary_internal10DivFunctorIS5_EEEESt5arrayIPcLm2EEEEviT0_T1_,"ax",@progbits
	.align	128
        .global         _ZN2at6native29vectorized_elementwise_kernelILi2ENS0_13BUnaryFunctorIN3c107complexIfEES5_S5_NS0_15binary_internal10DivFunctorIS5_EEEESt5arrayIPcLm2EEEEviT0_T1_
        .type           _ZN2at6native29vectorized_elementwise_kernelILi2ENS0_13BUnaryFunctorIN3c107complexIfEES5_S5_NS0_15binary_internal10DivFunctorIS5_EEEESt5arrayIPcLm2EEEEviT0_T1_,@function
        .size           _ZN2at6native29vectorized_elementwise_kernelILi2ENS0_13BUnaryFunctorIN3c107complexIfEES5_S5_NS0_15binary_internal10DivFunctorIS5_EEEESt5arrayIPcLm2EEEEviT0_T1_,(.L_x_19462 - _ZN2at6native29vectorized_elementwise_kernelILi2ENS0_13BUnaryFunctorIN3c107complexIfEES5_S5_NS0_15binary_internal10DivFunctorIS5_EEEESt5arrayIPcLm2EEEEviT0_T1_)
        .other          _ZN2at6native29vectorized_elementwise_kernelILi2ENS0_13BUnaryFunctorIN3c107complexIfEES5_S5_NS0_15binary_internal10DivFunctorIS5_EEEESt5arrayIPcLm2EEEEviT0_T1_,@"STO_CUDA_ENTRY STV_DEFAULT"
_ZN2at6native29vectorized_elementwise_kernelILi2ENS0_13BUnaryFunctorIN3c107complexIfEES5_S5_NS0_15binary_internal10DivFunctorIS5_EEEESt5arrayIPcLm2EEEEviT0_T1_:
.text._ZN2at6native29vectorized_elementwise_kernelILi2ENS0_13BUnaryFunctorIN3c107complexIfEES5_S5_NS0_15binary_internal10DivFunctorIS5_EEEESt5arrayIPcLm2EEEEviT0_T1_:
[----:B------:R-:W-:Y:S08]  /*0000*/  LDC R1, c[0x0][0x37c] ;  /* 0x0000df00ff017b82 */ /* 0x000ff00000000800 */
[----:B------:R-:W0:Y:S01]  /*0010*/  S2UR UR6, SR_CTAID.X ;  /* 0x00000000000679c3 */ /* 0x000e220000002500 */
[----:B------:R-:W1:Y:S01]  /*0020*/  LDCU UR4, c[0x0][0x380] ;  /* 0x00007000ff0477ac */ /* 0x000e620008000800 */
[----:B------:R-:W2:Y:S01]  /*0030*/  LDCU.64 UR8, c[0x0][0x358] ;  /* 0x00006b00ff0877ac */ /* 0x000ea20008000a00 */
[----:B0-----:R-:W-:-:S04]  /*0040*/  USHF.L.U32 UR6, UR6, 0xa, URZ ;  /* 0x0000000a06067899 */ /* 0x001fc800080006ff */
[----:B-1----:R-:W-:-:S04]  /*0050*/  UIADD3 UR4, UPT, UPT, -UR6, UR4, URZ ;  /* 0x0000000406047290 */ /* 0x002fc8000fffe1ff */
[----:B------:R-:W-:-:S09]  /*0060*/  UISETP.GT.U32.AND UP0, UPT, UR4, 0x3ff, UPT ;  /* 0x000003ff0400788c */ /* 0x000fd2000bf04070 */
[----:B--2---:R-:W-:Y:S05]  /*0070*/  BRA.U UP0, `(.L_x_5830) ;  /* 0x0000001500c07547 */ /* 0x004fea000b800000 */
[----:B------:R-:W0:Y:S01]  /*0080*/  S2R R2, SR_TID.X ;  /* 0x0000000000027919 */ /* 0x000e220000002100 */
[----:B------:R-:W-:Y:S02]  /*0090*/  CS2R R16, SRZ ;  /* 0x0000000000107805 */ /* 0x000fe4000001ff00 */
[----:B0-----:R-:W-:Y:S02]  /*00a0*/  ISETP.GE.U32.AND P6, PT, R2, UR4, PT ;  /* 0x0000000402007c0c */ /* 0x001fe4000bfc6070 */
[----:B------:R-:W-:-:S11]  /*00b0*/  MOV R0, R2 ;  /* 0x0000000200007202 */ /* 0x000fd60000000f00 */
[C---:B------:R-:W-:Y:S01]  /*00c0*/  @!P6 IADD3 R2, PT, PT, R0.reuse, 0x80, RZ ;  /* 0x000000800002e810 */ /* 0x040fe20007ffe0ff */
[----:B------:R-:W0:Y:S01]  /*00d0*/  @!P6 LDC.64 R14, c[0x0][0x3a0] ;  /* 0x0000e800ff0eeb82 */ /* 0x000e220000000a00 */
[----:B------:R-:W-:Y:S02]  /*00e0*/  @!P6 IADD3 R3, PT, PT, R0, UR6, RZ ;  /* 0x000000060003ec10 */ /* 0x000fe4000fffe0ff */
[----:B------:R-:W-:-:S13]  /*00f0*/  ISETP.GE.U32.AND P5, PT, R2, UR4, PT ;  /* 0x0000000402007c0c */ /* 0x000fda000bfa6070 */
[C---:B------:R-:W-:Y:S01]  /*0100*/  @!P5 IADD3 R4, PT, PT, R2.reuse, UR6, RZ ;  /* 0x000000060204dc10 */ /* 0x040fe2000fffe0ff */
[----:B------:R-:W1:Y:S01]  /*0110*/  @!P5 LDC.64 R18, c[0x0][0x3a0] ;  /* 0x0000e800ff12db82 */ /* 0x000e620000000a00 */
[----:B------:R-:W-:-:S04]  /*0120*/  @!P5 IADD3 R2, PT, PT, R2, 0x80, RZ ;  /* 0x000000800202d810 */ /* 0x000fc80007ffe0ff */
[----:B------:R-:W-:Y:S01]  /*0130*/  ISETP.GE.U32.AND P4, PT, R2, UR4, PT ;  /* 0x0000000402007c0c */ /* 0x000fe2000bf86070 */
[----:B0-----:R-:W-:-:S05]  /*0140*/  @!P6 IMAD.WIDE.U32 R14, R3, 0x8, R14 ;  /* 0x00000008030ee825 */ /* 0x001fca00078e000e */
[----:B------:R-:W5:Y:S07]  /*0150*/  @!P6 LDG.E.64 R16, desc[UR8][R14.64] ;  /* 0x000000080e10e981 */ /* 0x000f6e000c1e1b00 */
[C---:B------:R-:W-:Y:S01]  /*0160*/  @!P4 IADD3 R13, PT, PT, R2.reuse, UR6, RZ ;  /* 0x00000006020dcc10 */ /* 0x040fe2000fffe0ff */
[----:B------:R-:W0:Y:S01]  /*0170*/  @!P4 LDC.64 R20, c[0x0][0x3a0] ;  /* 0x0000e800ff14cb82 */ /* 0x000e220000000a00 */
[----:B------:R-:W-:-:S04]  /*0180*/  @!P4 IADD3 R2, PT, PT, R2, 0x80, RZ ;  /* 0x000000800202c810 */ /* 0x000fc80007ffe0ff */
[----:B------:R-:W-:-:S13]  /*0190*/  ISETP.GE.U32.AND P3, PT, R2, UR4, PT ;  /* 0x0000000402007c0c */ /* 0x000fda000bf66070 */
[C---:B------:R-:W-:Y:S01]  /*01a0*/  @!P3 IADD3 R11, PT, PT, R2.reuse, UR6, RZ ;  /* 0x00000006020bbc10 */ /* 0x040fe2000fffe0ff */
[----:B------:R-:W2:Y:S01]  /*01b0*/  @!P3 LDC.64 R6, c[0x0][0x3a0] ;  /* 0x0000e800ff06bb82 */ /* 0x000ea20000000a00 */
[----:B------:R-:W-:-:S04]  /*01c0*/  @!P3 IADD3 R2, PT, PT, R2, 0x80, RZ ;  /* 0x000000800202b810 */ /* 0x000fc80007ffe0ff */
[----:B------:R-:W-:-:S13]  /*01d0*/  ISETP.GE.U32.AND P2, PT, R2, UR4, PT ;  /* 0x0000000402007c0c */ /* 0x000fda000bf46070 */
[C---:B------:R-:W-:Y:S01]  /*01e0*/  @!P2 IADD3 R9, PT, PT, R2.reuse, UR6, RZ ;  /* 0x000000060209ac10 */ /* 0x040fe2000fffe0ff */
[----:B------:R-:W3:Y:S01]  /*01f0*/  @!P2 LDC.64 R22, c[0x0][0x3a0] ;  /* 0x0000e800ff16ab82 */ /* 0x000ee20000000a00 */
[----:B------:R-:W-:-:S04]  /*0200*/  @!P2 IADD3 R2, PT, PT, R2, 0x80, RZ ;  /* 0x000000800202a810 */ /* 0x000fc80007ffe0ff */
[----:B------:R-:W-:-:S13]  /*0210*/  ISETP.GE.U32.AND P1, PT, R2, UR4, PT ;  /* 0x0000000402007c0c */ /* 0x000fda000bf26070 */
[C---:B------:R-:W-:Y:S01]  /*0220*/  @!P1 IADD3 R5, PT, PT, R2.reuse, UR6, RZ ;  /* 0x0000000602059c10 */ /* 0x040fe2000fffe0ff */
[----:B------:R-:W4:Y:S01]  /*0230*/  @!P1 LDC.64 R24, c[0x0][0x3a0] ;  /* 0x0000e800ff189b82 */ /* 0x000f220000000a00 */
[----:B------:R-:W-:-:S04]  /*0240*/  @!P1 IADD3 R2, PT, PT, R2, 0x80, RZ ;  /* 0x0000008002029810 */ /* 0x000fc80007ffe0ff */
[----:B------:R-:W-:-:S13]  /*0250*/  ISETP.GE.U32.AND P0, PT, R2, UR4, PT ;  /* 0x0000000402007c0c */ /* 0x000fda000bf06070 */
[C---:B------:R-:W-:Y:S01]  /*0260*/  @!P0 IADD3 R3, PT, PT, R2.reuse, UR6, RZ ;  /* 0x0000000602038c10 */ /* 0x040fe2000fffe0ff */
[----:B--2---:R-:W-:Y:S01]  /*0270*/  @!P3 IMAD.WIDE.U32 R6, R11, 0x8, R6 ;  /* 0x000000080b06b825 */ /* 0x004fe200078e0006 */
[----:B------:R-:W-:Y:S01]  /*0280*/  @!P0 IADD3 R2, PT, PT, R2, 0x80, RZ ;  /* 0x0000008002028810 */ /* 0x000fe20007ffe0ff */
[----:B------:R-:W2:Y:S03]  /*0290*/  @!P0 LDC.64 R26, c[0x0][0x3a0] ;  /* 0x0000e800ff1a8b82 */ /* 0x000ea60000000a00 */
[----:B------:R-:W-:-:S13]  /*02a0*/  ISETP.GE.U32.AND P6, PT, R2, UR4, PT ;  /* 0x0000000402007c0c */ /* 0x000fda000bfc6070 */
[----:B------:R-:W1:Y:S01]  /*02b0*/  @!P6 LDC.64 R28, c[0x0][0x3a0] ;  /* 0x0000e800ff1ceb82 */ /* 0x000e620000000a00 */
[----:B------:R-:W-:Y:S01]  /*02c0*/  CS2R R10, SRZ ;  /* 0x00000000000a7805 */ /* 0x000fe2000001ff00 */
[----:B----4-:R-:W-:Y:S01]  /*02d0*/  @!P1 IMAD.WIDE.U32 R24, R5, 0x8, R24 ;  /* 0x0000000805189825 */ /* 0x010fe200078e0018 */
[----:B------:R-:W-:-:S04]  /*02e0*/  @!P6 IADD3 R5, PT, PT, R2, UR6, RZ ;  /* 0x000000060205ec10 */ /* 0x000fc8000fffe0ff */
[----:B------:R4:W5:Y:S02]  /*02f0*/  @!P3 LDG.E.64 R10, desc[UR8][R6.64] ;  /* 0x00000008060ab981 */ /* 0x000964000c1e1b00 */
[----:B----4-:R-:W-:Y:S01]  /*0300*/  CS2R R6, SRZ ;  /* 0x0000000000067805 */ /* 0x010fe2000001ff00 */
[----:B-1----:R-:W-:-:S05]  /*0310*/  @!P6 IMAD.WIDE.U32 R28, R5, 0x8, R28 ;  /* 0x00000008051ce825 */ /* 0x002fca00078e001c */
[----:B------:R-:W5:Y:S01]  /*0320*/  @!P6 LDG.E.64 R6, desc[UR8][R28.64] ;  /* 0x000000081c06e981 */ /* 0x000f62000c1e1b00 */
[----:B0-----:R-:W-:Y:S01]  /*0330*/  @!P4 IMAD.WIDE.U32 R20, R13, 0x8, R20 ;  /* 0x000000080d14c825 */ /* 0x001fe200078e0014 */
[----:B------:R-:W-:-:S06]  /*0340*/  CS2R R12, SRZ ;  /* 0x00000000000c7805 */ /* 0x000fcc000001ff00 */
[----:B------:R0:W5:Y:S01]  /*0350*/  @!P4 LDG.E.64 R12, desc[UR8][R20.64] ;  /* 0x00000008140cc981 */ /* 0x000162000c1e1b00 */
[----:B------:R-:W-:Y:S01]  /*0360*/  @!P5 IMAD.WIDE.U32 R18, R4, 0x8, R18 ;  /* 0x000000080412d825 */ /* 0x000fe200078e0012 */
[----:B------:R-:W-:Y:S01]  /*0370*/  CS2R R4, SRZ ;  /* 0x0000000000047805 */ /* 0x000fe2000001ff00 */
[----:B0-----:R-:W0:Y:S02]  /*0380*/  LDC.64 R20, c[0x0][0x390] ;  /* 0x0000e400ff147b82 */ /* 0x001e240000000a00 */
[----:B---3--:R-:W-:-:S05]  /*0390*/  @!P2 IMAD.WIDE.U32 R22, R9, 0x8, R22 ;  /* 0x000000080916a825 */ /* 0x008fca00078e0016 */
[----:B------:R1:W5:Y:S01]  /*03a0*/  @!P2 LDG.E.64 R4, desc[UR8][R22.64] ;  /* 0x000000081604a981 */ /* 0x000362000c1e1b00 */
[----:B------:R-:W-:Y:S01]  /*03b0*/  ISETP.GE.U32.AND P2, PT, R0, UR4, PT ;  /* 0x0000000400007c0c */ /* 0x000fe2000bf46070 */
[----:B--2---:R-:W-:Y:S01]  /*03c0*/  @!P0 IMAD.WIDE.U32 R26, R3, 0x8, R26 ;  /* 0x00000008031a8825 */ /* 0x004fe200078e001a */
[----:B------:R-:W-:Y:S02]  /*03d0*/  CS2R R2, SRZ ;  /* 0x0000000000027805 */ /* 0x000fe4000001ff00 */
[----:B------:R-:W-:Y:S02]  /*03e0*/  CS2R R8, SRZ ;  /* 0x0000000000087805 */ /* 0x000fe4000001ff00 */
[----:B------:R-:W-:Y:S01]  /*03f0*/  CS2R R14, SRZ ;  /* 0x00000000000e7805 */ /* 0x000fe2000001ff00 */
[----:B------:R-:W-:Y:S01]  /*0400*/  BSSY.RECONVERGENT B0, `(.L_x_5831) ;  /* 0x0000023000007945 */ /* 0x000fe20003800200 */
[----:B------:R-:W5:Y:S04]  /*0410*/  @!P1 LDG.E.64 R2, desc[UR8][R24.64] ;  /* 0x0000000818029981 */ /* 0x000f68000c1e1b00 */
[----:B------:R-:W5:Y:S04]  /*0420*/  @!P0 LDG.E.64 R8, desc[UR8][R26.64] ;  /* 0x000000081a088981 */ /* 0x000f68000c1e1b00 */
[----:B------:R2:W5:Y:S01]  /*0430*/  @!P5 LDG.E.64 R14, desc[UR8][R18.64] ;  /* 0x00000008120ed981 */ /* 0x000562000c1e1b00 */
[----:B0-----:R-:W-:-:S02]  /*0440*/  FSETP.NEU.FTZ.AND P0, PT, |R20|, RZ, PT ;  /* 0x000000ff1400720b */ /* 0x001fc40003f1d200 */
[C---:B------:R-:W-:Y:S01]  /*0450*/  FSETP.NEU.FTZ.AND P1, PT, |R21|.reuse, RZ, PT ;  /* 0x000000ff1500720b */ /* 0x040fe20003f3d200 */
[----:B-1----:R-:W-:Y:S01]  /*0460*/  FADD.FTZ R23, |R20|, -RZ ;  /* 0x800000ff14177221 */ /* 0x002fe20000010200 */
[----:B------:R-:W-:Y:S02]  /*0470*/  FADD.FTZ R22, |R21|, -RZ ;  /* 0x800000ff15167221 */ /* 0x000fe40000010200 */
[----:B------:R-:W-:Y:S02]  /*0480*/  PLOP3.LUT P0, PT, P0, P1, PT, 0x2, 0x20 ;  /* 0x000000000020781c */ /* 0x000fe40000702072 */
[----:B--2---:R-:W-:Y:S01]  /*0490*/  CS2R R18, SRZ ;  /* 0x0000000000127805 */ /* 0x004fe2000001ff00 */
[----:B------:R-:W-:Y:S10]  /*04a0*/  @P2 BRA `(.L_x_5832) ;  /* 0x0000000000602947 */ /* 0x000ff40003800000 */
        /* <DEDUP_REMOVED lines=16> */
.L_x_5833:
        /* <DEDUP_REMOVED lines=8> */
.L_x_5832:
[----:B------:R-:W-:Y:S05]  /*0630*/  BSYNC.RECONVERGENT B0 ;  /* 0x0000000000007941 */ /* 0x000fea0003800200 */
.L_x_5831:
[----:B------:R-:W-:Y:S01]  /*0640*/  IADD3 R24, PT, PT, R0, 0x80, RZ ;  /* 0x0000008000187810 */ /* 0x000fe20007ffe0ff */
[----:B------:R-:W-:Y:S01]  /*0650*/  BSSY.RECONVERGENT B0, `(.L_x_5834) ;  /* 0x000001d000007945 */ /* 0x000fe20003800200 */
[----:B-----5:R-:W-:Y:S02]  /*0660*/  CS2R R16, SRZ ;  /* 0x0000000000107805 */ /* 0x020fe4000001ff00 */
[----:B------:R-:W-:-:S13]  /*0670*/  ISETP.GE.U32.AND P1, PT, R24, UR4, PT ;  /* 0x0000000418007c0c */ /* 0x000fda000bf26070 */
        /* <DEDUP_REMOVED lines=13> */
.L_x_5837:
[----:B------:R-:W0:Y:S08]  /*0750*/  MUFU.RCP R17, R23 ;  /* 0x0000001700117308 */ /* 0x000e300000001000 */
[----:B------:R-:W1:Y:S01]  /*0760*/  MUFU.RCP R26, R22 ;  /* 0x00000016001a7308 */ /* 0x000e620000001000 */
[----:B0-----:R-:W-:Y:S01]  /*0770*/  FMUL.FTZ R16, R17, R14 ;  /* 0x0000000e11107220 */ /* 0x001fe20000410000 */
[----:B-1----:R-:W-:Y:S01]  /*0780*/  FMUL.FTZ R17, R26, R15 ;  /* 0x0000000f1a117220 */ /* 0x002fe20000410000 */
[----:B------:R-:W-:Y:S06]  /*0790*/  BRA `(.L_x_5835) ;  /* 0x0000000000207947 */ /* 0x000fec0003800000 */
.L_x_5836:
        /* <DEDUP_REMOVED lines=8> */
.L_x_5835:
[----:B------:R-:W-:Y:S05]  /*0820*/  BSYNC.RECONVERGENT B0 ;  /* 0x0000000000007941 */ /* 0x000fea0003800200 */
.L_x_5834:
[----:B------:R-:W-:Y:S01]  /*0830*/  IADD3 R14, PT, PT, R0, 0x100, RZ ;  /* 0x00000100000e7810 */ /* 0x000fe20007ffe0ff */
[----:B------:R-:W-:Y:S03]  /*0840*/  BSSY.RECONVERGENT B0, `(.L_x_5838) ;  /* 0x000001d000007945 */ /* 0x000fe60003800200 */
[----:B------:R-:W-:Y:S02]  /*0850*/  ISETP.GE.U32.AND P1, PT, R14, UR4, PT ;  /* 0x000000040e007c0c */ /* 0x000fe4000bf26070 */
        /* <DEDUP_REMOVED lines=14> */
.L_x_5841:
[----:B------:R-:W0:Y:S08]  /*0940*/  MUFU.RCP R15, R23 ;  /* 0x00000017000f7308 */ /* 0x000e300000001000 */
[----:B------:R-:W1:Y:S01]  /*0950*/  MUFU.RCP R26, R22 ;  /* 0x00000016001a7308 */ /* 0x000e620000001000 */
[----:B0-----:R-:W-:Y:S01]  /*0960*/  FMUL.FTZ R14, R15, R12 ;  /* 0x0000000c0f0e7220 */ /* 0x001fe20000410000 */
[----:B-1----:R-:W-:Y:S01]  /*0970*/  FMUL.FTZ R15, R26, R13 ;  /* 0x0000000d1a0f7220 */ /* 0x002fe20000410000 */
[----:B------:R-:W-:Y:S06]  /*0980*/  BRA `(.L_x_5839) ;  /* 0x0000000000207947 */ /* 0x000fec0003800000 */
.L_x_5840:
        /* <DEDUP_REMOVED lines=8> */
.L_x_5839:
[----:B------:R-:W-:Y:S05]  /*0a10*/  BSYNC.RECONVERGENT B0 ;  /* 0x0000000000007941 */ /* 0x000fea0003800200 */
.L_x_5838:
        /* <DEDUP_REMOVED lines=17> */
.L_x_5845:
[----:B------:R-:W0:Y:S08]  /*0b30*/  MUFU.RCP R13, R23 ;  /* 0x00000017000d7308 */ /* 0x000e300000001000 */
[----:B------:R-:W1:Y:S01]  /*0b40*/  MUFU.RCP R26, R22 ;  /* 0x00000016001a7308 */ /* 0x000e620000001000 */
[----:B0-----:R-:W-:Y:S01]  /*0b50*/  FMUL.FTZ R12, R13, R10 ;  /* 0x0000000a0d0c7220 */ /* 0x001fe20000410000 */
[----:B-1----:R-:W-:Y:S01]  /*0b60*/  FMUL.FTZ R13, R26, R11 ;  /* 0x0000000b1a0d7220 */ /* 0x002fe20000410000 */
[----:B------:R-:W-:Y:S06]  /*0b70*/  BRA `(.L_x_5843) ;  /* 0x0000000000207947 */ /* 0x000fec0003800000 */
.L_x_5844:
        /* <DEDUP_REMOVED lines=8> */
.L_x_5843:
[----:B------:R-:W-:Y:S05]  /*0c00*/  BSYNC.RECONVERGENT B0 ;  /* 0x0000000000007941 */ /* 0x000fea0003800200 */
.L_x_5842:
        /* <DEDUP_REMOVED lines=17> */
.L_x_5849:
[----:B------:R-:W0:Y:S08]  /*0d20*/  MUFU.RCP R11, R23 ;  /* 0x00000017000b7308 */ /* 0x000e300000001000 */
[----:B------:R-:W1:Y:S01]  /*0d30*/  MUFU.RCP R26, R22 ;  /* 0x00000016001a7308 */ /* 0x000e620000001000 */
[----:B0-----:R-:W-:Y:S01]  /*0d40*/  FMUL.FTZ R10, R11, R4 ;  /* 0x000000040b0a7220 */ /* 0x001fe20000410000 */
[----:B-1----:R-:W-:Y:S01]  /*0d50*/  FMUL.FTZ R11, R26, R5 ;  /* 0x000000051a0b7220 */ /* 0x002fe20000410000 */
[----:B------:R-:W-:Y:S06]  /*0d60*/  BRA `(.L_x_5847) ;  /* 0x0000000000207947 */ /* 0x000fec0003800000 */
.L_x_5848:
        /* <DEDUP_REMOVED lines=8> */
.L_x_5847:
[----:B------:R-:W-:Y:S05]  /*0df0*/  BSYNC.RECONVERGENT B0 ;  /* 0x0000000000007941 */ /* 0x000fea0003800200 */
.L_x_5846:
        /* <DEDUP_REMOVED lines=17> */
.L_x_5853:
[----:B------:R-:W0:Y:S08]  /*0f10*/  MUFU.RCP R5, R23 ;  /* 0x0000001700057308 */ /* 0x000e300000001000 */
[----:B------:R-:W1:Y:S01]  /*0f20*/  MUFU.RCP R26, R22 ;  /* 0x00000016001a7308 */ /* 0x000e620000001000 */
[----:B0-----:R-:W-:Y:S01]  /*0f30*/  FMUL.FTZ R4, R5, R2 ;  /* 0x0000000205047220 */ /* 0x001fe20000410000 */
[----:B-1----:R-:W-:Y:S01]  /*0f40*/  FMUL.FTZ R5, R26, R3 ;  /* 0x000000031a057220 */ /* 0x002fe20000410000 */
[----:B------:R-:W-:Y:S06]  /*0f50*/  BRA `(.L_x_5851) ;  /* 0x0000000000207947 */ /* 0x000fec0003800000 */
.L_x_5852:
        /* <DEDUP_REMOVED lines=8> */
.L_x_5851:
[----:B------:R-:W-:Y:S05]  /*0fe0*/  BSYNC.RECONVERGENT B0 ;  /* 0x0000000000007941 */ /* 0x000fea0003800200 */
.L_x_5850:
        /* <DEDUP_REMOVED lines=17> */
.L_x_5857:
[----:B------:R-:W0:Y:S08]  /*1100*/  MUFU.RCP R3, R23 ;  /* 0x0000001700037308 */ /* 0x000e300000001000 */
[----:B------:R-:W1:Y:S01]  /*1110*/  MUFU.RCP R26, R22 ;  /* 0x00000016001a7308 */ /* 0x000e620000001000 */
[----:B0-----:R-:W-:Y:S01]  /*1120*/  FMUL.FTZ R2, R3, R8 ;  /* 0x0000000803027220 */ /* 0x001fe20000410000 */
[----:B-1----:R-:W-:Y:S01]  /*1130*/  FMUL.FTZ R3, R26, R9 ;  /* 0x000000091a037220 */ /* 0x002fe20000410000 */
[----:B------:R-:W-:Y:S06]  /*1140*/  BRA `(.L_x_5855) ;  /* 0x0000000000207947 */ /* 0x000fec0003800000 */
.L_x_5856:
        /* <DEDUP_REMOVED lines=8> */
.L_x_5855:
[----:B------:R-:W-:Y:S05]  /*11d0*/  BSYNC.RECONVERGENT B0 ;  /* 0x0000000000007941 */ /* 0x000fea0003800200 */
.L_x_5854:
        /* <DEDUP_REMOVED lines=17> */
.L_x_5861:
[----:B------:R-:W0:Y:S08]  /*12f0*/  MUFU.RCP R23, R23 ;  /* 0x0000001700177308 */ /* 0x000e300000001000 */
[----:B------:R-:W1:Y:S01]  /*1300*/  MUFU.RCP R22, R22 ;  /* 0x0000001600167308 */ /* 0x000e620000001000 */
[----:B0-----:R-:W-:Y:S01]  /*1310*/  FMUL.FTZ R8, R23, R6 ;  /* 0x0000000617087220 */ /* 0x001fe20000410000 */
[----:B-1----:R-:W-:Y:S01]  /*1320*/  FMUL.FTZ R9, R22, R7 ;  /* 0x0000000716097220 */ /* 0x002fe20000410000 */
[----:B------:R-:W-:Y:S06]  /*1330*/  BRA `(.L_x_5859) ;  /* 0x0000000000207947 */ /* 0x000fec0003800000 */
.L_x_5860:
        /* <DEDUP_REMOVED lines=8> */
.L_x_5859:
[----:B------:R-:W-:Y:S05]  /*13c0*/  BSYNC.RECONVERGENT B0 ;  /* 0x0000000000007941 */ /* 0x000fea0003800200 */
.L_x_5858:
[----:B------:R-:W0:Y:S01]  /*13d0*/  @!P2 LDC.64 R6, c[0x0][0x398] ;  /* 0x0000e600ff06ab82 */ /* 0x000e220000000a00 */
[----:B------:R-:W-:Y:S01]  /*13e0*/  @!P2 IADD3 R21, PT, PT, R0, UR6, RZ ;  /* 0x000000060015ac10 */ /* 0x000fe2000fffe0ff */
[----:B------:R-:W-:Y:S01]  /*13f0*/  BSSY.RECONVERGENT B0, `(.L_x_5862) ;  /* 0x0000030000007945 */ /* 0x000fe20003800200 */
[----:B------:R-:W-:-:S03]  /*1400*/  @!P2 MOV R0, R24 ;  /* 0x000000180000a202 */ /* 0x000fc60000000f00 */
[----:B------:R-:W-:Y:S01]  /*1410*/  BSSY.RELIABLE B1, `(.L_x_5863) ;  /* 0x0000027000017945 */ /* 0x000fe20003800100 */
[----:B------:R-:W-:Y:S01]  /*1420*/  ISETP.GE.U32.AND P0, PT, R0, UR4, PT ;  /* 0x0000000400007c0c */ /* 0x000fe2000bf06070 */
[----:B0-----:R-:W-:-:S05]  /*1430*/  @!P2 IMAD.WIDE.U32 R6, R21, 0x8, R6 ;  /* 0x000000081506a825 */ /* 0x001fca00078e0006 */
[----:B------:R0:W-:Y:S07]  /*1440*/  @!P2 STG.E.64 desc[UR8][R6.64], R18 ;  /* 0x000000120600a986 */ /* 0x0001ee000c101b08 */
[----:B------:R-:W-:Y:S05]  /*1450*/  @P0 BRA `(.L_x_5864) ;  /* 0x0000000000300947 */ /* 0x000fea0003800000 */
[----:B0-----:R-:W0:Y:S01]  /*1460*/  LDC.64 R6, c[0x0][0x398] ;  /* 0x0000e600ff067b82 */ /* 0x001e220000000a00 */
[C---:B------:R-:W-:Y:S02]  /*1470*/  IADD3 R19, PT, PT, R0.reuse, UR6, RZ ;  /* 0x0000000600137c10 */ /* 0x040fe4000fffe0ff */
[----:B------:R-:W-:-:S04]  /*1480*/  IADD3 R0, PT, PT, R0, 0x80, RZ ;  /* 0x0000008000007810 */ /* 0x000fc80007ffe0ff */
[----:B------:R-:W-:Y:S01]  /*1490*/  ISETP.GE.U32.AND P0, PT, R0, UR4, PT ;  /* 0x0000000400007c0c */ /* 0x000fe2000bf06070 */
[----:B0-----:R-:W-:-:S05]  /*14a0*/  IMAD.WIDE.U32 R6, R19, 0x8, R6 ;  /* 0x0000000813067825 */ /* 0x001fca00078e0006 */
[----:B------:R0:W-:Y:S07]  /*14b0*/  STG.E.64 desc[UR8][R6.64], R16 ;  /* 0x0000001006007986 */ /* 0x0001ee000c101b08 */
[----:B------:R-:W-:Y:S05]  /*14c0*/  @P0 BRA `(.L_x_5865) ;  /* 0x0000000000300947 */ /* 0x000fea0003800000 */
[----:B0-----:R-:W0:Y:S01]  /*14d0*/  LDC.64 R6, c[0x0][0x398] ;  /* 0x0000e600ff067b82 */ /* 0x001e220000000a00 */
[C---:B------:R-:W-:Y:S02]  /*14e0*/  IADD3 R17, PT, PT, R0.reuse, UR6, RZ ;  /* 0x0000000600117c10 */ /* 0x040fe4000fffe0ff */
[----:B------:R-:W-:-:S03]  /*14f0*/  IADD3 R0, PT, PT, R0, 0x80, RZ ;  /* 0x0000008000007810 */ /* 0x000fc60007ffe0ff */
[----:B0-----:R-:W-:-:S05]  /*1500*/  IMAD.WIDE.U32 R6, R17, 0x8, R6 ;  /* 0x0000000811067825 */ /* 0x001fca00078e0006 */
[----:B------:R1:W-:Y:S02]  /*1510*/  STG.E.64 desc[UR8][R6.64], R14 ;  /* 0x0000000e06007986 */ /* 0x0003e4000c101b08 */
.L_x_5864:
[----:B------:R-:W-:-:S13]  /*1520*/  ISETP.GE.U32.AND P0, PT, R0, UR4, PT ;  /* 0x0000000400007c0c */ /* 0x000fda000bf06070 */
[----:B------:R-:W-:Y:S05]  /*1530*/  @P0 BRA `(.L_x_5866) ;  /* 0x0000000000300947 */ /* 0x000fea0003800000 */
[----:B01----:R-:W0:Y:S01]  /*1540*/  LDC.64 R6, c[0x0][0x398] ;  /* 0x0000e600ff067b82 */ /* 0x003e220000000a00 */
[C---:B------:R-:W-:Y:S02]  /*1550*/  IADD3 R15, PT, PT, R0.reuse, UR6, RZ ;  /* 0x00000006000f7c10 */ /* 0x040fe4000fffe0ff */
[----:B------:R-:W-:-:S03]  /*1560*/  IADD3 R0, PT, PT, R0, 0x80, RZ ;  /* 0x0000008000007810 */ /* 0x000fc60007ffe0ff */
[----:B0-----:R-:W-:-:S05]  /*1570*/  IMAD.WIDE.U32 R6, R15, 0x8, R6 ;  /* 0x000000080f067825 */ /* 0x001fca00078e0006 */
[----:B------:R1:W-:Y:S02]  /*1580*/  STG.E.64 desc[UR8][R6.64], R12 ;  /* 0x0000000c06007986 */ /* 0x0003e4000c101b08 */
.L_x_5865:
[----:B------:R-:W-:-:S13]  /*1590*/  ISETP.GE.U32.AND P0, PT, R0, UR4, PT ;  /* 0x0000000400007c0c */ /* 0x000fda000bf06070 */
[----:B------:R-:W-:Y:S05]  /*15a0*/  @P0 BRA `(.L_x_5867) ;  /* 0x0000000000340947 */ /* 0x000fea0003800000 */
[----:B01----:R-:W0:Y:S01]  /*15b0*/  LDC.64 R6, c[0x0][0x398] ;  /* 0x0000e600ff067b82 */ /* 0x003e220000000a00 */
[C---:B------:R-:W-:Y:S02]  /*15c0*/  IADD3 R13, PT, PT, R0.reuse, UR6, RZ ;  /* 0x00000006000d7c10 */ /* 0x040fe4000fffe0ff */
[----:B------:R-:W-:-:S03]  /*15d0*/  IADD3 R0, PT, PT, R0, 0x80, RZ ;  /* 0x0000008000007810 */ /* 0x000fc60007ffe0ff */
[----:B0-----:R-:W-:-:S05]  /*15e0*/  IMAD.WIDE.U32 R6, R13, 0x8, R6 ;  /* 0x000000080d067825 */ /* 0x001fca00078e0006 */
[----:B------:R2:W-:Y:S02]  /*15f0*/  STG.E.64 desc[UR8][R6.64], R10 ;  /* 0x0000000a06007986 */ /* 0x0005e4000c101b08 */
.L_x_5866:
[----:B------:R-:W-:-:S13]  /*1600*/  ISETP.GE.U32.AND P0, PT, R0, UR4, PT ;  /* 0x0000000400007c0c */ /* 0x000fda000bf06070 */
[----:B------:R-:W-:Y:S05]  /*1610*/  @P0 BREAK.RELIABLE B1 ;  /* 0x0000000000010942 */ /* 0x000fea0003800100 */
[----:B------:R-:W-:Y:S05]  /*1620*/  @P0 BRA `(.L_x_5868) ;  /* 0x0000000000300947 */ /* 0x000fea0003800000 */
[----:B012---:R-:W0:Y:S01]  /*1630*/  LDC.64 R6, c[0x0][0x398] ;  /* 0x0000e600ff067b82 */ /* 0x007e220000000a00 */
[C---:B------:R-:W-:Y:S02]  /*1640*/  IADD3 R11, PT, PT, R0.reuse, UR6, RZ ;  /* 0x00000006000b7c10 */ /* 0x040fe4000fffe0ff */
[----:B------:R-:W-:-:S03]  /*1650*/  IADD3 R0, PT, PT, R0, 0x80, RZ ;  /* 0x0000008000007810 */ /* 0x000fc60007ffe0ff */
[----:B0-----:R-:W-:-:S05]  /*1660*/  IMAD.WIDE.U32 R6, R11, 0x8, R6 ;  /* 0x000000080b067825 */ /* 0x001fca00078e0006 */
[----:B------:R2:W-:Y:S02]  /*1670*/  STG.E.64 desc[UR8][R6.64], R4 ;  /* 0x0000000406007986 */ /* 0x0005e4000c101b08 */
.L_x_5867:
[----:B------:R-:W-:Y:S05]  /*1680*/  BSYNC.RELIABLE B1 ;  /* 0x0000000000017941 */ /* 0x000fea0003800100 */
.L_x_5863:
[----:B------:R-:W-:-:S13]  /*1690*/  ISETP.GE.U32.AND P0, PT, R0, UR4, PT ;  /* 0x0000000400007c0c */ /* 0x000fda000bf06070 */
[----:B--2---:R-:W2:Y:S01]  /*16a0*/  @!P0 LDC.64 R4, c[0x0][0x398] ;  /* 0x0000e600ff048b82 */ /* 0x004ea20000000a00 */
[C---:B01----:R-:W-:Y:S02]  /*16b0*/  @!P0 IADD3 R7, PT, PT, R0.reuse, UR6, RZ ;  /* 0x0000000600078c10 */ /* 0x043fe4000fffe0ff */
[----:B------:R-:W-:-:S03]  /*16c0*/  @!P0 IADD3 R0, PT, PT, R0, 0x80, RZ ;  /* 0x0000008000008810 */ /* 0x000fc60007ffe0ff */
[----:B--2---:R-:W-:-:S05]  /*16d0*/  @!P0 IMAD.WIDE.U32 R4, R7, 0x8, R4 ;  /* 0x0000000807048825 */ /* 0x004fca00078e0004 */
[----:B------:R3:W-:Y:S02]  /*16e0*/  @!P0 STG.E.64 desc[UR8][R4.64], R2 ;  /* 0x0000000204008986 */ /* 0x0007e4000c101b08 */
.L_x_5868:
[----:B------:R-:W-:Y:S05]  /*16f0*/  BSYNC.RECONVERGENT B0 ;  /* 0x0000000000007941 */ /* 0x000fea0003800200 */
.L_x_5862:
[----:B------:R-:W-:Y:S05]  /*1700*/  WARPSYNC.ALL ;  /* 0x0000000000007948 */ /* 0x000fea0003800000 */
[----:B------:R-:W-:-:S13]  /*1710*/  ISETP.GE.U32.AND P0, PT, R0, UR4, PT ;  /* 0x0000000400007c0c */ /* 0x000fda000bf06070 */
[----:B------:R-:W-:Y:S05]  /*1720*/  @P0 EXIT ;  /* 0x000000000000094d */ /* 0x000fea0003800000 */
[----:B---3--:R-:W3:Y:S01]  /*1730*/  LDC.64 R2, c[0x0][0x398] ;  /* 0x0000e600ff027b82 */ /* 0x008ee20000000a00 */
[----:B------:R-:W-:-:S05]  /*1740*/  IADD3 R5, PT, PT, R0, UR6, RZ ;  /* 0x0000000600057c10 */ /* 0x000fca000fffe0ff */
[----:B---3--:R-:W-:-:S05]  /*1750*/  IMAD.WIDE.U32 R2, R5, 0x8, R2 ;  /* 0x0000000805027825 */ /* 0x008fca00078e0002 */
[----:B------:R-:W-:Y:S01]  /*1760*/  STG.E.64 desc[UR8][R2.64], R8 ;  /* 0x0000000802007986 */ /* 0x000fe2000c101b08 */
[----:B------:R-:W-:Y:S05]  /*1770*/  EXIT ;  /* 0x000000000000794d */ /* 0x000fea0003800000 */
.L_x_5830:
[----:B------:R-:W0:Y:S01]  /*1780*/  S2R R0, SR_TID.X ;  /* 0x0000000000007919 */ /* 0x000e220000002100 */
[----:B------:R-:W1:Y:S01]  /*1790*/  LDCU.64 UR4, c[0x0][0x3a0] ;  /* 0x00007400ff0477ac */ /* 0x000e620008000a00 */
[----:B------:R-:W2:Y:S01]  /*17a0*/  LDC.64 R2, c[0x0][0x390] ;  /* 0x0000e400ff027b82 */ /* 0x000ea20000000a00 */
[----:B-1----:R-:W-:-:S06]  /*17b0*/  UIMAD.WIDE.U32 UR4, UR6, 0x8, UR4 ;  /* 0x00000008060478a5 */ /* 0x002fcc000f8e0004 */
[----:B------:R-:W-:Y:S02]  /*17c0*/  MOV R20, UR4 ;  /* 0x0000000400147c02 */ /* 0x000fe40008000f00 */
[----:B------:R-:W-:-:S03]  /*17d0*/  MOV R21, UR5 ;  /* 0x0000000500157c02 */ /* 0x000fc60008000f00 */
[----:B0-----:R-:W-:-:S05]  /*17e0*/  IMAD.WIDE.U32 R20, R0, 0x10, R20 ;  /* 0x0000001000147825 */ /* 0x001fca00078e0014 */
[----:B------:R0:W5:Y:S04]  /*17f0*/  LDG.E.128 R16, desc[UR8][R20.64] ;  /* 0x0000000814107981 */ /* 0x000168000c1e1d00 */
[----:B------:R0:W5:Y:S04]  /*1800*/  LDG.E.128 R12, desc[UR8][R20.64+0x800] ;  /* 0x00080008140c7981 */ /* 0x000168000c1e1d00 */
[----:B------:R0:W5:Y:S04]  /*1810*/  LDG.E.128 R8, desc[UR8][R20.64+0x1000] ;  /* 0x0010000814087981 */ /* 0x000168000c1e1d00 */
[----:B------:R0:W5:Y:S01]  /*1820*/  LDG.E.128 R4, desc[UR8][R20.64+0x1800] ;  /* 0x0018000814047981 */ /* 0x000162000c1e1d00 */
[C---:B--2---:R-:W-:Y:S01]  /*1830*/  FSETP.GE.FTZ.AND P2, PT, |R2|.reuse, |R3|, PT ;  /* 0x400000030200720b */ /* 0x044fe20003f56200 */
[C---:B------:R-:W-:Y:S01]  /*1840*/  FADD.FTZ R25, |R2|.reuse, -RZ ;  /* 0x800000ff02197221 */ /* 0x040fe20000010200 */
[----:B------:R-:W-:Y:S01]  /*1850*/  FSETP.NEU.FTZ.AND P0, PT, |R2|, RZ, PT ;  /* 0x000000ff0200720b */ /* 0x000fe20003f1d200 */
[C---:B------:R-:W-:Y:S01]  /*1860*/  FADD.FTZ R24, |R3|.reuse, -RZ ;  /* 0x800000ff03187221 */ /* 0x040fe20000010200 */
[----:B------:R-:W-:-:S04]  /*1870*/  FSETP.NEU.FTZ.AND P1, PT, |R3|, RZ, PT ;  /* 0x000000ff0300720b */ /* 0x000fc80003f3d200 */
[----:B------:R-:W-:-:S05]  /*1880*/  PLOP3.LUT P0, PT, P0, P1, PT, 0x2, 0x20 ;  /* 0x000000000020781c */ /* 0x000fca0000702072 */
[----:B0-----:R-:W-:Y:S08]  /*1890*/  @!P2 BRA `(.L_x_5869) ;  /* 0x000000000038a947 */ /* 0x001ff00003800000 */
        /* <DEDUP_REMOVED lines=14> */
.L_x_5869:
        /* <DEDUP_REMOVED lines=8> */
.L_x_5870:
        /* <DEDUP_REMOVED lines=11> */
.L_x_5872:
[----:B------:R-:W0:Y:S08]  /*1ab0*/  MUFU.RCP R17, R25 ;  /* 0x0000001900117308 */ /* 0x000e300000001000 */
[----:B------:R-:W1:Y:S01]  /*1ac0*/  MUFU.RCP R16, R24 ;  /* 0x0000001800107308 */ /* 0x000e620000001000 */
[----:B0-----:R-:W-:Y:S01]  /*1ad0*/  FMUL.FTZ R22, R18, R17 ;  /* 0x0000001112167220 */ /* 0x001fe20000410000 */
[----:B-1----:R-:W-:Y:S01]  /*1ae0*/  FMUL.FTZ R23, R19, R16 ;  /* 0x0000001013177220 */ /* 0x002fe20000410000 */
[----:B------:R-:W-:Y:S06]  /*1af0*/  BRA `(.L_x_5873) ;  /* 0x0000000000207947 */ /* 0x000fec0003800000 */
.L_x_5871:
        /* <DEDUP_REMOVED lines=8> */
.L_x_5873:
        /* <DEDUP_REMOVED lines=11> */
.L_x_5875:
[----:B------:R-:W0:Y:S08]  /*1c30*/  MUFU.RCP R17, R25 ;  /* 0x0000001900117308 */ /* 0x000e300000001000 */
[----:B------:R-:W1:Y:S01]  /*1c40*/  MUFU.RCP R16, R24 ;  /* 0x0000001800107308 */ /* 0x000e620000001000 */
[----:B0-----:R-:W-:Y:S01]  /*1c50*/  FMUL.FTZ R12, R12, R17 ;  /* 0x000000110c0c7220 */ /* 0x001fe20000410000 */
[----:B-1----:R-:W-:Y:S01]  /*1c60*/  FMUL.FTZ R13, R13, R16 ;  /* 0x000000100d0d7220 */ /* 0x002fe20000410000 */
[----:B------:R-:W-:Y:S06]  /*1c70*/  BRA `(.L_x_5876) ;  /* 0x0000000000207947 */ /* 0x000fec0003800000 */
.L_x_5874:
        /* <DEDUP_REMOVED lines=8> */
.L_x_5876:
        /* <DEDUP_REMOVED lines=11> */
.L_x_5878:
[----:B------:R-:W0:Y:S08]  /*1db0*/  MUFU.RCP R17, R25 ;  /* 0x0000001900117308 */ /* 0x000e300000001000 */
[----:B------:R-:W1:Y:S01]  /*1dc0*/  MUFU.RCP R16, R24 ;  /* 0x0000001800107308 */ /* 0x000e620000001000 */
[----:B0-----:R-:W-:Y:S01]  /*1dd0*/  FMUL.FTZ R14, R14, R17 ;  /* 0x000000110e0e7220 */ /* 0x001fe20000410000 */
[----:B-1----:R-:W-:Y:S01]  /*1de0*/  FMUL.FTZ R15, R15, R16 ;  /* 0x000000100f0f7220 */ /* 0x002fe20000410000 */
[----:B------:R-:W-:Y:S06]  /*1df0*/  BRA `(.L_x_5879) ;  /* 0x0000000000207947 */ /* 0x000fec0003800000 */
.L_x_5877:
        /* <DEDUP_REMOVED lines=8> */
.L_x_5879:
        /* <DEDUP_REMOVED lines=11> */
.L_x_5881:
[----:B------:R-:W0:Y:S08]  /*1f30*/  MUFU.RCP R17, R25 ;  /* 0x0000001900117308 */ /* 0x000e300000001000 */
[----:B------:R-:W1:Y:S01]  /*1f40*/  MUFU.RCP R16, R24 ;  /* 0x0000001800107308 */ /* 0x000e620000001000 */
[----:B0-----:R-:W-:Y:S01]  /*1f50*/  FMUL.FTZ R8, R8, R17 ;  /* 0x0000001108087220 */ /* 0x001fe20000410000 */
[----:B-1----:R-:W-:Y:S01]  /*1f60*/  FMUL.FTZ R9, R9, R16 ;  /* 0x0000001009097220 */ /* 0x002fe20000410000 */
[----:B------:R-:W-:Y:S06]  /*1f70*/  BRA `(.L_x_5882) ;  /* 0x0000000000207947 */ /* 0x000fec0003800000 */
.L_x_5880:
        /* <DEDUP_REMOVED lines=8> */
.L_x_5882:
        /* <DEDUP_REMOVED lines=11> */
.L_x_5884:
[----:B------:R-:W0:Y:S08]  /*20b0*/  MUFU.RCP R17, R25 ;  /* 0x0000001900117308 */ /* 0x000e300000001000 */
[----:B------:R-:W1:Y:S01]  /*20c0*/  MUFU.RCP R16, R24 ;  /* 0x0000001800107308 */ /* 0x000e620000001000 */
[----:B0-----:R-:W-:Y:S01]  /*20d0*/  FMUL.FTZ R10, R10, R17 ;  /* 0x000000110a0a7220 */ /* 0x001fe20000410000 */
[----:B-1----:R-:W-:Y:S01]  /*20e0*/  FMUL.FTZ R11, R11, R16 ;  /* 0x000000100b0b7220 */ /* 0x002fe20000410000 */
[----:B------:R-:W-:Y:S06]  /*20f0*/  BRA `(.L_x_5885) ;  /* 0x0000000000207947 */ /* 0x000fec0003800000 */
.L_x_5883:
        /* <DEDUP_REMOVED lines=8> */
.L_x_5885:
        /* <DEDUP_REMOVED lines=11> */
.L_x_5887:
[----:B------:R-:W0:Y:S08]  /*2230*/  MUFU.RCP R17, R25 ;  /* 0x0000001900117308 */ /* 0x000e300000001000 */
[----:B------:R-:W1:Y:S01]  /*2240*/  MUFU.RCP R16, R24 ;  /* 0x0000001800107308 */ /* 0x000e620000001000 */
[----:B0-----:R-:W-:Y:S01]  /*2250*/  FMUL.FTZ R4, R4, R17 ;  /* 0x0000001104047220 */ /* 0x001fe20000410000 */
[----:B-1----:R-:W-:Y:S01]  /*2260*/  FMUL.FTZ R5, R5, R16 ;  /* 0x0000001005057220 */ /* 0x002fe20000410000 */
[----:B------:R-:W-:Y:S06]  /*2270*/  BRA `(.L_x_5888) ;  /* 0x0000000000207947 */ /* 0x000fec0003800000 */
.L_x_5886:
        /* <DEDUP_REMOVED lines=8> */
.L_x_5888:
        /* <DEDUP_REMOVED lines=11> */
.L_x_5890:
[----:B------:R-:W0:Y:S08]  /*23b0*/  MUFU.RCP R25, R25 ;  /* 0x0000001900197308 */ /* 0x000e300000001000 */
[----:B------:R-:W1:Y:S01]  /*23c0*/  MUFU.RCP R24, R24 ;  /* 0x0000001800187308 */ /* 0x000e620000001000 */
[----:B0-----:R-:W-:Y:S01]  /*23d0*/  FMUL.FTZ R6, R6, R25 ;  /* 0x0000001906067220 */ /* 0x001fe20000410000 */
[----:B-1----:R-:W-:Y:S01]  /*23e0*/  FMUL.FTZ R7, R7, R24 ;  /* 0x0000001807077220 */ /* 0x002fe20000410000 */
[----:B------:R-:W-:Y:S06]  /*23f0*/  BRA `(.L_x_5891) ;  /* 0x0000000000207947 */ /* 0x000fec0003800000 */
.L_x_5889:
        /* <DEDUP_REMOVED lines=8> */
.L_x_5891:
[----:B------:R-:W0:Y:S01]  /*2480*/  LDCU.64 UR4, c[0x0][0x398] ;  /* 0x00007300ff0477ac */ /* 0x000e220008000a00 */
[----:B------:R-:W-:Y:S01]  /*2490*/  HFMA2 R3, -RZ, RZ, 0, 9.5367431640625e-07 ;  /* 0x00000010ff037431 */ /* 0x000fe200000001ff */
[----:B0-----:R-:W-:-:S06]  /*24a0*/  UIMAD.WIDE.U32 UR4, UR6, 0x8, UR4 ;  /* 0x00000008060478a5 */ /* 0x001fcc000f8e0004 */
[----:B------:R-:W-:-:S05]  /*24b0*/  IMAD.WIDE.U32 R2, R0, R3, UR4 ;  /* 0x0000000400027e25 */ /* 0x000fca000f8e0003 */
[----:B------:R-:W-:Y:S04]  /*24c0*/  STG.E.128 desc[UR8][R2.64], R20 ;  /* 0x0000001402007986 */ /* 0x000fe8000c101d08 */
[----:B------:R-:W-:Y:S04]  /*24d0*/  STG.E.128 desc[UR8][R2.64+0x800], R12 ;  /* 0x0008000c02007986 */ /* 0x000fe8000c101d08 */
[----:B------:R-:W-:Y:S04]  /*24e0*/  STG.E.128 desc[UR8][R2.64+0x1000], R8 ;  /* 0x0010000802007986 */ /* 0x000fe8000c101d08 */
[----:B------:R-:W-:Y:S01]  /*24f0*/  STG.E.128 desc[UR8][R2.64+0x1800], R4 ;  /* 0x0018000402007986 */ /* 0x000fe2000c101d08 */
[----:B------:R-:W-:Y:S05]  /*2500*/  EXIT ;  /* 0x000000000000794d */ /* 0x000fea0003800000 */
.L_x_5892:
        /* <DEDUP_REMOVED lines=15> */
.L_x_19462:


//--------------------- .text._ZN2at6native29vectorized_elementwise_kernelILi4ENS0_13BUnaryFunctorIN3c107complexIfEES5_S5_NS0_15binary_internal10DivFunctorIS5_EEEESt5arrayIPcLm2EEEEviT0_T1_ --------------------------
	.section	.text._ZN2at6native29vectorized_elementwise_kernelILi4ENS0_13BUnaryFunctorIN3c107complexIfEES5_S5_NS0_15binary_internal10DivFunctorIS5_EEEESt5arrayIPcLm2EEEEviT0_T1_,"ax",@progbits
	.align	128
        .global         _ZN2at6native29vectorized_elementwise_kernelILi4ENS0_13BUnaryFunctorIN3c107complexIfEES5_S5_NS0_15binary_internal10DivFunctorIS5_EEEESt5arrayIPcLm2EEEEviT0_T1_
        .type           _ZN2at6native29vectorized_elementwise_kernelILi4ENS0_13BUnaryFunctorIN3c107complexIfEES5_S5_NS0_15binary_internal10DivFunctorIS5_EEEESt5arrayIPcLm2EEEEviT0_T1_,@function
        .size           _ZN2at6native29vectorized_elementwise_kernelILi4ENS0_13BUnaryFunctorIN3c107complexIfEES5_S5_NS0_15binary_internal10DivFunctorIS5_EEEESt5arrayIPcLm2EEEEviT0_T1_,(.L_x_19463 - _ZN2at6native29vectorized_elementwise_kernelILi4ENS0_13BUnaryFunctorIN3c107complexIfEES5_S5_NS0_15binary_internal10DivFunctorIS5_EEEESt5arrayIPcLm2EEEEviT0_T1_)
        .other          _ZN2at6native29vectorized_elementwise_kernelILi4ENS0_13BUnaryFunctorIN3c107complexIfEES5_S5_NS0_15binary_internal10DivFunctorIS5_EEEESt5arrayIPcLm2EEEEviT0_T1_,@"STO_CUDA_ENTRY STV_DEFAULT"
_ZN2at6native29vectorized_elementwise_kernelILi4ENS0_13BUnaryFunctorIN3c107complexIfEES5_S5_NS0_15binary_internal10DivFunctorIS5_EEEESt5arrayIPcLm2EEEEviT0_T1_:
.text._ZN2at6native29vectorized_elementwise_kernelILi4ENS0_13BUnaryFunctorIN3c107complexIfEES5_S5_NS0_15binary_internal10DivFunctorIS5_EEEESt5arrayIPcLm2EEEEviT0_T1_:
        /* <DEDUP_REMOVED lines=91> */
.L_x_5896:
        /* <DEDUP_REMOVED lines=8> */
.L_x_5895:
[----:B------:R-:W-:Y:S05]  /*0630*/  BSYNC.RECONVERGENT B0 ;  /* 0x0000000000007941 */ /* 0x000fea0003800200 */
.L_x_5894:
        /* <DEDUP_REMOVED lines=17> */
.L_x_5900:
[----:B------:R-:W0:Y:S08]  /*0750*/  MUFU.RCP R17, R23 ;  /* 0x0000001700117308 */ /* 0x000e300000001000 */
[----:B------:R-:W1:Y:S01]  /*0760*/  MUFU.RCP R26, R22 ;  /* 0x00000016001a7308 */ /* 0x000e620000001000 */
[----:B0-----:R-:W-:Y:S01]  /*0770*/  FMUL.FTZ R16, R17, R14 ;  /* 0x0000000e11107220 */ /* 0x001fe20000410000 */
[----:B-1----:R-:W-:Y:S01]  /*0780*/  FMUL.FTZ R17, R26, R15 ;  /* 0x0000000f1a117220 */ /* 0x002fe20000410000 */
[----:B------:R-:W-:Y:S06]  /*0790*/  BRA `(.L_x_5898) ;  /* 0x0000000000207947 */ /* 0x000fec0003800000 */
.L_x_5899:
        /* <DEDUP_REMOVED lines=8> */
.L_x_5898:
[----:B------:R-:W-:Y:S05]  /*0820*/  BSYNC.RECONVERGENT B0 ;  /* 0x0000000000007941 */ /* 0x000fea0003800200 */
.L_x_5897:
        /* <DEDUP_REMOVED lines=17> */
.L_x_5904:
[----:B------:R-:W0:Y:S08]  /*0940*/  MUFU.RCP R15, R23 ;  /* 0x00000017000f7308 */ /* 0x000e300000001000 */
[----:B------:R-:W1:Y:S01]  /*0950*/  MUFU.RCP R26, R22 ;  /* 0x00000016001a7308 */ /* 0x000e620000001000 */
[----:B0-----:R-:W-:Y:S01]  /*0960*/  FMUL.FTZ R14, R15, R12 ;  /* 0x0000000c0f0e7220 */ /* 0x001fe20000410000 */
[----:B-1----:R-:W-:Y:S01]  /*0970*/  FMUL.FTZ R15, R26, R13 ;  /* 0x0000000d1a0f7220 */ /* 0x002fe20000410000 */
[----:B------:R-:W-:Y:S06]  /*0980*/  BRA `(.L_x_5902) ;  /* 0x0000000000207947 */ /* 0x000fec0003800000 */
.L_x_5903:
        /* <DEDUP_REMOVED lines=8> */
.L_x_5902:
[----:B------:R-:W-:Y:S05]  /*0a10*/  BSYNC.RECONVERGENT B0 ;  /* 0x0000000000007941 */ /* 0x000fea0003800200 */
.L_x_5901:
        /* <DEDUP_REMOVED lines=17> */
.L_x_5908:
[----:B------:R-:W0:Y:S08]  /*0b30*/  MUFU.RCP R13, R23 ;  /* 0x00000017000d7308 */ /* 0x000e300000001000 */
[----:B------:R-:W1:Y:S01]  /*0b40*/  MUFU.RCP R26, R22 ;  /* 0x00000016001a7308 */ /* 0x000e620000001000 */
[----:B0-----:R-:W-:Y:S01]  /*0b50*/  FMUL.FTZ R12, R13, R10 ;  /* 0x0000000a0d0c7220 */ /* 0x001fe20000410000 */
[----:B-1----:R-:W-:Y:S01]  /*0b60*/  FMUL.FTZ R13, R26, R11 ;  /* 0x0000000b1a0d7220 */ /* 0x002fe20000410000 */
[----:B------:R-:W-:Y:S06]  /*0b70*/  BRA `(.L_x_5906) ;  /* 0x0000000000207947 */ /* 0x000fec0003800000 */
.L_x_5907:
        /* <DEDUP_REMOVED lines=8> */
.L_x_5906:
[----:B------:R-:W-:Y:S05]  /*0c00*/  BSYNC.RECONVERGENT B0 ;  /* 0x0000000000007941 */ /* 0x000fea0003800200 */
.L_x_5905:
        /* <DEDUP_REMOVED lines=17> */
.L_x_5912:
[----:B------:R-:W0:Y:S08]  /*0d20*/  MUFU.RCP R11, R23 ;  /* 0x00000017000b7308 */ /* 0x000e300000001000 */
[----:B------:R-:W1:Y:S01]  /*0d30*/  MUFU.RCP R26, R22 ;  /* 0x00000016001a7308 */ /* 0x000e620000001000 */
[----:B0-----:R-:W-:Y:S01]  /*0d40*/  FMUL.FTZ R10, R11, R4 ;  /* 0x000000040b0a7220 */ /* 0x001fe20000410000 */
[----:B-1----:R-:W-:Y:S01]  /*0d50*/  FMUL.FTZ R11, R26, R5 ;  /* 0x000000051a0b7220 */ /* 0x002fe20000410000 */
[----:B------:R-:W-:Y:S06]  /*0d60*/  BRA `(.L_x_5910) ;  /* 0x0000000000207947 */ /* 0x000fec0003800000 */
.L_x_5911:
        /* <DEDUP_REMOVED lines=8> */
.L_x_5910:
[----:B------:R-:W-:Y:S05]  /*0df0*/  BSYNC.RECONVERGENT B0 ;  /* 0x0000000000007941 */ /* 0x000fea0003800200 */
.L_x_5909:
        /* <DEDUP_REMOVED lines=17> */
.L_x_5916:
[----:B------:R-:W0:Y:S08]  /*0f10*/  MUFU.RCP R5, R23 ;  /* 0x0000001700057308 */ /* 0x000e300000001000 */
[----:B------:R-:W1:Y:S01]  /*0f20*/  MUFU.RCP R26, R22 ;  /* 0x00000016001a7308 */ /* 0x000e620000001000 */
[----:B0-----:R-:W-:Y:S01]  /*0f30*/  FMUL.FTZ R4, R5, R2 ;  /* 0x0000000205047220 */ /* 0x001fe20000410000 */
[----:B-1----:R-:W-:Y:S01]  /*0f40*/  FMUL.FTZ R5, R26, R3 ;  /* 0x000000031a057220 */ /* 0x002fe20000410000 */
[----:B------:R-:W-:Y:S06]  /*0f50*/  BRA `(.L_x_5914) ;  /* 0x0000000000207947 */ /* 0x000fec0003800000 */
.L_x_5915:
        /* <DEDUP_REMOVED lines=8> */
.L_x_5914:
[----:B------:R-:W-:Y:S05]  /*0fe0*/  BSYNC.RECONVERGENT B0 ;  /* 0x0000000000007941 */ /* 0x000fea0003800200 */
.L_x_5913:
        /* <DEDUP_REMOVED lines=17> */
.L_x_5920:
[----:B------:R-:W0:Y:S08]  /*1100*/  MUFU.RCP R3, R23 ;  /* 0x0000001700037308 */ /* 0x000e300000001000 */
[----:B------:R-:W1:Y:S01]  /*1110*/  MUFU.RCP R26, R22 ;  /* 0x00000016001a7308 */ /* 0x000e620000001000 */
[----:B0-----:R-:W-:Y:S01]  /*1120*/  FMUL.FTZ R2, R3, R8 ;  /* 0x0000000803027220 */ /* 0x001fe20000410000 */
[----:B-1----:R-:W-:Y:S01]  /*1130*/  FMUL.FTZ R3, R26, R9 ;  /* 0x000000091a037220 */ /* 0x002fe20000410000 */
[----:B------:R-:W-:Y:S06]  /*1140*/  BRA `(.L_x_5918) ;  /* 0x0000000000207947 */ /* 0x000fec0003800000 */
.L_x_5919:
        /* <DEDUP_REMOVED lines=8> */
.L_x_5918:
[----:B------:R-:W-:Y:S05]  /*11d0*/  BSYNC.RECONVERGENT B0 ;  /* 0x0000000000007941 */ /* 0x000fea0003800200 */
.L_x_5917:
        /* <DEDUP_REMOVED lines=17> */
.L_x_5924:
[----:B------:R-:W0:Y:S08]  /*12f0*/  MUFU.RCP R23, R23 ;  /* 0x0000001700177308 */ /* 0x000e300000001000 */
[----:B------:R-:W1:Y:S01]  /*1300*/  MUFU.RCP R22, R22 ;  /* 0x0000001600167308 */ /* 0x000e620000001000 */
[----:B0-----:R-:W-:Y:S01]  /*1310*/  FMUL.FTZ R8, R23, R6 ;  /* 0x0000000617087220 */ /* 0x001fe20000410000 */
[----:B-1----:R-:W-:Y:S01]  /*1320*/  FMUL.FTZ R9, R22, R7 ;  /* 0x0000000716097220 */ /* 0x002fe20000410000 */
[----:B------:R-:W-:Y:S06]  /*1330*/  BRA `(.L_x_5922) ;  /* 0x0000000000207947 */ /* 0x000fec0003800000 */
.L_x_5923:
        /* <DEDUP_REMOVED lines=8> */
.L_x_5922:
[----:B------:R-:W-:Y:S05]  /*13c0*/  BSYNC.RECONVERGENT B0 ;  /* 0x0000000000007941 */ /* 0x000fea0003800200 */
.L_x_5921:
        /* <DEDUP_REMOVED lines=21> */
.L_x_5927:
[----:B------:R-:W-:-:S13]  /*1520*/  ISETP.GE.U32.AND P0, PT, R0, UR4, PT ;  /* 0x0000000400007c0c */ /* 0x000fda000bf06070 */
[----:B------:R-:W-:Y:S05]  /*1530*/  @P0 BRA `(.L_x_5929) ;  /* 0x0000000000300947 */ /* 0x000fea0003800000 */
[----:B01----:R-:W0:Y:S01]  /*1540*/  LDC.64 R6, c[0x0][0x398] ;  /* 0x0000e600ff067b82 */ /* 0x003e220000000a00 */
[C---:B------:R-:W-:Y:S02]  /*1550*/  IADD3 R15, PT, PT, R0.reuse, UR6, RZ ;  /* 0x00000006000f7c10 */ /* 0x040fe4000fffe0ff */
[----:B------:R-:W-:-:S03]  /*1560*/  IADD3 R0, PT, PT, R0, 0x80, RZ ;  /* 0x0000008000007810 */ /* 0x000fc60007ffe0ff */
[----:B0-----:R-:W-:-:S05]  /*1570*/  IMAD.WIDE.U32 R6, R15, 0x8, R6 ;  /* 0x000000080f067825 */ /* 0x001fca00078e0006 */
[----:B------:R1:W-:Y:S02]  /*1580*/  STG.E.64 desc[UR8][R6.64], R12 ;  /* 0x0000000c06007986 */ /* 0x0003e4000c101b08 */
.L_x_5928:
[----:B------:R-:W-:-:S13]  /*1590*/  ISETP.GE.U32.AND P0, PT, R0, UR4, PT ;  /* 0x0000000400007c0c */ /* 0x000fda000bf06070 */
[----:B------:R-:W-:Y:S05]  /*15a0*/  @P0 BRA `(.L_x_5930) ;  /* 0x0000000000340947 */ /* 0x000fea0003800000 */
[----:B01----:R-:W0:Y:S01]  /*15b0*/  LDC.64 R6, c[0x0][0x398] ;  /* 0x0000e600ff067b82 */ /* 0x003e220000000a00 */
[C---:B------:R-:W-:Y:S02]  /*15c0*/  IADD3 R13, PT, PT, R0.reuse, UR6, RZ ;  /* 0x00000006000d7c10 */ /* 0x040fe4000fffe0ff */
[----:B------:R-:W-:-:S03]  /*15d0*/  IADD3 R0, PT, PT, R0, 0x80, RZ ;  /* 0x0000008000007810 */ /* 0x000fc60007ffe0ff */
[----:B0-----:R-:W-:-:S05]  /*15e0*/  IMAD.WIDE.U32 R6, R13, 0x8, R6 ;  /* 0x000000080d067825 */ /* 0x001fca00078e0006 */
[----:B------:R2:W-:Y:S02]  /*15f0*/  STG.E.64 desc[UR8][R6.64], R10 ;  /* 0x0000000a06007986 */ /* 0x0005e4000c101b08 */
.L_x_5929:
        /* <DEDUP_REMOVED lines=8> */
.L_x_5930:
[----:B------:R-:W-:Y:S05]  /*1680*/  BSYNC.RELIABLE B1 ;  /* 0x0000000000017941 */ /* 0x000fea0003800100 */
.L_x_5926:
[----:B------:R-:W-:-:S13]  /*1690*/  ISETP.GE.U32.AND P0, PT, R0, UR4, PT ;  /* 0x0000000400007c0c */ /* 0x000fda000bf06070 */
[----:B--2---:R-:W2:Y:S01]  /*16a0*/  @!P0 LDC.64 R4, c[0x0][0x398] ;  /* 0x0000e600ff048b82 */ /* 0x004ea20000000a00 */
[C---:B01----:R-:W-:Y:S02]  /*16b0*/  @!P0 IADD3 R7, PT, PT, R0.reuse, UR6, RZ ;  /* 0x0000000600078c10 */ /* 0x043fe4000fffe0ff */
[----:B------:R-:W-:-:S03]  /*16c0*/  @!P0 IADD3 R0, PT, PT, R0, 0x80, RZ ;  /* 0x0000008000008810 */ /* 0x000fc60007ffe0ff */
[----:B--2---:R-:W-:-:S05]  /*16d0*/  @!P0 IMAD.WIDE.U32 R4, R7, 0x8, R4 ;  /* 0x0000000807048825 */ /* 0x004fca00078e0004 */
[----:B------:R3:W-:Y:S02]  /*16e0*/  @!P0 STG.E.64 desc[UR8][R4.64], R2 ;  /* 0x0000000204008986 */ /* 0x0007e4000c101b08 */
.L_x_5931:
[----:B------:R-:W-:Y:S05]  /*16f0*/  BSYNC.RECONVERGENT B0 ;  /* 0x0000000000007941 */ /* 0x000fea0003800200 */
.L_x_5925:
        /* <DEDUP_REMOVED lines=8> */
.L_x_5893:
[----:B------:R-:W0:Y:S01]  /*1780*/  S2R R0, SR_TID.X ;  /* 0x0000000000007919 */ /* 0x000e220000002100 */
[----:B------:R-:W1:Y:S01]  /*1790*/  LDCU.64 UR4, c[0x0][0x3a0] ;  /* 0x00007400ff0477ac */ /* 0x000e620008000a00 */
[----:B------:R-:W2:Y:S01]  /*17a0*/  LDC.64 R2, c[0x0][0x390] ;  /* 0x0000e400ff027b82 */ /* 0x000ea20000000a00 */
[----:B-1----:R-:W-:-:S06]  /*17b0*/  UIMAD.WIDE.U32 UR4, UR6, 0x8, UR4 ;  /* 0x00000008060478a5 */ /* 0x002fcc000f8e0004 */
[----:B------:R-:W-:Y:S02]  /*17c0*/  MOV R20, UR4 ;  /* 0x0000000400147c02 */ /* 0x000fe40008000f00 */
[----:B------:R-:W-:-:S03]  /*17d0*/  MOV R21, UR5 ;  /* 0x0000000500157c02 */ /* 0x000fc60008000f00 */
[----:B0-----:R-:W-:-:S05]  /*17e0*/  IMAD.WIDE.U32 R20, R0, 0x20, R20 ;  /* 0x0000002000147825 */ /* 0x001fca00078e0014 */
[----:B------:R0:W5:Y:S04]  /*17f0*/  LDG.E.ENL2.256 R12, R16, desc[UR8][R20.64] ;  /* 0xfe0000081410797e */ /* 0x000168000812190c */
[----:B------:R0:W5:Y:S01]  /*1800*/  LDG.E.ENL2.256 R4, R8, desc[UR8][R20.64+0x1000] ;  /* 0xfe0080081408797e */ /* 0x0001620008121904 */
        /* <DEDUP_REMOVED lines=21> */
.L_x_5932:
        /* <DEDUP_REMOVED lines=8> */
.L_x_5933:
        /* <DEDUP_REMOVED lines=11> */
.L_x_5935:
[----:B------:R-:W0:Y:S08]  /*1a90*/  MUFU.RCP R17, R25 ;  /* 0x0000001900117308 */ /* 0x000e300000001000 */
[----:B------:R-:W1:Y:S01]  /*1aa0*/  MUFU.RCP R16, R24 ;  /* 0x0000001800107308 */ /* 0x000e620000001000 */
[----:B0-----:R-:W-:Y:S01]  /*1ab0*/  FMUL.FTZ R22, R18, R17 ;  /* 0x0000001112167220 */ /* 0x001fe20000410000 */
[----:B-1----:R-:W-:Y:S01]  /*1ac0*/  FMUL.FTZ R23, R19, R16 ;  /* 0x0000001013177220 */ /* 0x002fe20000410000 */
[----:B------:R-:W-:Y:S06]  /*1ad0*/  BRA `(.L_x_5936) ;  /* 0x0000000000207947 */ /* 0x000fec0003800000 */
.L_x_5934:
        /* <DEDUP_REMOVED lines=8> */
.L_x_5936:
        /* <DEDUP_REMOVED lines=11> */
.L_x_5938:
[----:B------:R-:W0:Y:S08]  /*1c10*/  MUFU.RCP R17, R25 ;  /* 0x0000001900117308 */ /* 0x000e300000001000 */
[----:B------:R-:W1:Y:S01]  /*1c20*/  MUFU.RCP R16, R24 ;  /* 0x0000001800107308 */ /* 0x000e620000001000 */
[----:B0-----:R-:W-:Y:S01]  /*1c30*/  FMUL.FTZ R12, R12, R17 ;  /* 0x000000110c0c7220 */ /* 0x001fe20000410000 */
[----:B-1----:R-:W-:Y:S01]  /*1c40*/  FMUL.FTZ R13, R13, R16 ;  /* 0x000000100d0d7220 */ /* 0x002fe20000410000 */
[----:B------:R-:W-:Y:S06]  /*1c50*/  BRA `(.L_x_5939) ;  /* 0x0000000000207947 */ /* 0x000fec0003800000 */
.L_x_5937:
        /* <DEDUP_REMOVED lines=8> */
.L_x_5939:
        /* <DEDUP_REMOVED lines=11> */
.L_x_5941:
[----:B------:R-:W0:Y:S08]  /*1d90*/  MUFU.RCP R17, R25 ;  /* 0x0000001900117308 */ /* 0x000e300000001000 */
[----:B------:R-:W1:Y:S01]  /*1da0*/  MUFU.RCP R16, R24 ;  /* 0x0000001800107308 */ /* 0x000e620000001000 */
[----:B0-----:R-:W-:Y:S01]  /*1db0*/  FMUL.FTZ R14, R14, R17 ;  /* 0x000000110e0e7220 */ /* 0x001fe20000410000 */
[----:B-1----:R-:W-:Y:S01]  /*1dc0*/  FMUL.FTZ R15, R15, R16 ;  /* 0x000000100f0f7220 */ /* 0x002fe20000410000 */
[----:B------:R-:W-:Y:S06]  /*1dd0*/  BRA `(.L_x_5942) ;  /* 0x0000000000207947 */ /* 0x000fec0003800000 */
.L_x_5940:
        /* <DEDUP_REMOVED lines=8> */
.L_x_5942:
        /* <DEDUP_REMOVED lines=11> */
.L_x_5944:
[----:B------:R-:W0:Y:S08]  /*1f10*/  MUFU.RCP R17, R25 ;  /* 0x0000001900117308 */ /* 0x000e300000001000 */
[----:B------:R-:W1:Y:S01]  /*1f20*/  MUFU.RCP R16, R24 ;  /* 0x0000001800107308 */ /* 0x000e620000001000 */
[----:B0-----:R-:W-:Y:S01]  /*1f30*/  FMUL.FTZ R8, R8, R17 ;  /* 0x0000001108087220 */ /* 0x001fe20000410000 */
[----:B-1----:R-:W-:Y:S01]  /*1f40*/  FMUL.FTZ R9, R9, R16 ;  /* 0x0000001009097220 */ /* 0x002fe20000410000 */
[----:B------:R-:W-:Y:S06]  /*1f50*/  BRA `(.L_x_5945) ;  /* 0x0000000000207947 */ /* 0x000fec0003800000 */
.L_x_5943:
        /* <DEDUP_REMOVED lines=8> */
.L_x_5945:
        /* <DEDUP_REMOVED lines=11> */
.L_x_5947:
[----:B------:R-:W0:Y:S08]  /*2090*/  MUFU.RCP R17, R25 ;  /* 0x0000001900117308 */ /* 0x000e300000001000 */
[----:B------:R-:W1:Y:S01]  /*20a0*/  MUFU.RCP R16, R24 ;  /* 0x0000001800107308 */ /* 0x000e620000001000 */
[----:B0-----:R-:W-:Y:S01]  /*20b0*/  FMUL.FTZ R10, R10, R17 ;  /* 0x000000110a0a7220 */ /* 0x001fe20000410000 */
[----:B-1----:R-:W-:Y:S01]  /*20c0*/  FMUL.FTZ R11, R11, R16 ;  /* 0x000000100b0b7220 */ /* 0x002fe20000410000 */
[----:B------:R-:W-:Y:S06]  /*20d0*/  BRA `(.L_x_5948) ;  /* 0x0000000000207947 */ /* 0x000fec0003800000 */
.L_x_5946:
        /* <DEDUP_REMOVED lines=8> */
.L_x_5948:
        /* <DEDUP_REMOVED lines=11> */
.L_x_5950:
[----:B------:R-:W0:Y:S08]  /*2210*/  MUFU.RCP R17, R25 ;  /* 0x0000001900117308 */ /* 0x000e300000001000 */
[----:B------:R-:W1:Y:S01]  /*2220*/  MUFU.RCP R16, R24 ;  /* 0x0000001800107308 */ /* 0x000e620000001000 */
[----:B0-----:R-:W-:Y:S01]  /*2230*/  FMUL.FTZ R4, R4, R17 ;  /* 0x0000001104047220 */ /* 0x001fe20000410000 */
[----:B-1----:R-:W-:Y:S01]  /*2240*/  FMUL.FTZ R5, R5, R16 ;  /* 0x0000001005057220 */ /* 0x002fe20000410000 */
[----:B------:R-:W-:Y:S06]  /*2250*/  BRA `(.L_x_5951) ;  /* 0x0000000000207947 */ /* 0x000fec0003800000 */
.L_x_5949:
        /* <DEDUP_REMOVED lines=8> */
.L_x_5951:
        /* <DEDUP_REMOVED lines=11> */
.L_x_5953:
[----:B------:R-:W0:Y:S08]  /*2390*/  MUFU.RCP R25, R25 ;  /* 0x0000001900197308 */ /* 0x000e300000001000 */
[----:B------:R-:W1:Y:S01]  /*23a0*/  MUFU.RCP R24, R24 ;  /* 0x0000001800187308 */ /* 0x000e620000001000 */
[----:B0-----:R-:W-:Y:S01]  /*23b0*/  FMUL.FTZ R6, R6, R25 ;  /* 0x0000001906067220 */ /* 0x001fe20000410000 */
[----:B-1----:R-:W-:Y:S01]  /*23c0*/  FMUL.FTZ R7, R7, R24 ;  /* 0x0000001807077220 */ /* 0x002fe20000410000 */
[----:B------:R-:W-:Y:S06]  /*23d0*/  BRA `(.L_x_5954) ;  /* 0x0000000000207947 */ /* 0x000fec0003800000 */
.L_x_5952:
        /* <DEDUP_REMOVED lines=8> */
.L_x_5954:
[----:B------:R-:W0:Y:S01]  /*2460*/  LDCU.64 UR4, c[0x0][0x398] ;  /* 0x00007300ff0477ac */ /* 0x000e220008000a00 */
[----:B------:R-:W-:Y:S01]  /*2470*/  HFMA2 R3, -RZ, RZ, 0, 1.9073486328125e-06 ;  /* 0x00000020ff037431 */ /* 0x000fe200000001ff */
[----:B0-----:R-:W-:-:S06]  /*2480*/  UIMAD.WIDE.U32 UR4, UR6, 0x8, UR4 ;  /* 0x00000008060478a5 */ /* 0x001fcc000f8e0004 */
[----:B------:R-:W-:-:S05]  /*2490*/  IMAD.WIDE.U32 R2, R0, R3, UR4 ;  /* 0x0000000400027e25 */ /* 0x000fca000f8e0003 */
[----:B------:R-:W-:Y:S04]  /*24a0*/  STG.E.ENL2.256 desc[UR8][R2.64], R20, R12 ;  /* 0xf8000014020c797f */ /* 0x000fe8000f121808 */
[----:B------:R-:W-:Y:S01]  /*24b0*/  STG.E.ENL2.256 desc[UR8][R2.64+0x1000], R8, R4 ;  /* 0xf80080080204797f */ /* 0x000fe2000f121808 */
[----:B------:R-:W-:Y:S05]  /*24c0*/  EXIT ;  /* 0x000000000000794d */ /* 0x000fea0003800000 */
.L_x_5955:
        /* <DEDUP_REMOVED lines=11> */
.L_x_19463:


//--------------------- .text._ZN2at6native29vectorized_elementwise_kernelILi8ENS0_13BUnaryFunctorIN3c107complexIfEES5_S5_NS0_15binary_internal10DivFunctorIS5_EEEESt5arrayIPcLm2EEEEviT0_T1_ --------------------------
	.section	.text._ZN2at6native29vectorized_elementwise_kernelILi8ENS0_13BUnaryFunctorIN3c107complexIfEES5_S5_NS0_15binary_internal10DivFunctorIS5_EEEESt5arrayIPcLm2EEEEviT0_T1_,"ax",@progbits
	.align	128
        .global         _ZN2at6native29vectorized_elementwise_kernelILi8ENS0_13BUnaryFunctorIN3c107complexIfEES5_S5_NS0_15binary_internal10DivFunctorIS5_EEEESt5arrayIPcLm2EEEEviT0_T1_
        .type           _ZN2at6native29vectorized_elementwise_kernelILi8ENS0_13BUnaryFunctorIN3c107complexIfEES5_S5_NS0_15binary_internal10DivFunctorIS5_EEEESt5arrayIPcLm2EEEEviT0_T1_,@function
        .size           _ZN2at6native29vectorized_elementwise_kernelILi8ENS0_13BUnaryFunctorIN3c107complexIfEES5_S5_NS0_15binary_internal10DivFunctorIS5_EEEESt5arrayIPcLm2EEEEviT0_T1_,(.L_x_19464 - _ZN2at6native29vectorized_elementwise_kernelILi8ENS0_13BUnaryFunctorIN3c107complexIfEES5_S5_NS0_15binary_internal10DivFunctorIS5_EEEESt5arrayIPcLm2EEEEviT0_T1_)
        .other          _ZN2at6native29vectorized_elementwise_kernelILi8ENS0_13BUnaryFunctorIN3c107complexIfEES5_S5_NS0_15binary_internal10DivFunctorIS5_EEEESt5arrayIPcLm2EEEEviT0_T1_,@"STO_CUDA_ENTRY STV_DEFAULT"
_ZN2at6native29vectorized_elementwise_kernelILi8ENS0_13BUnaryFunctorIN3c107complexIfEES5_S5_NS0_15binary_internal10DivFunctorIS5_EEEESt5arrayIPcLm2EEEEviT0_T1_:
.text._ZN2at6native29vectorized_elementwise_kernelILi8ENS0_13BUnaryFunctorIN3c107complexIfEES5_S5_NS0_15binary_internal10DivFunctorIS5_EEEESt5arrayIPcLm2EEEEviT0_T1_:
        /* <DEDUP_REMOVED lines=91> */
.L_x_5959:
        /* <DEDUP_REMOVED lines=8> */
.L_x_5958:
[----:B------:R-:W-:Y:S05]  /*0630*/  BSYNC.RECONVERGENT B0 ;  /* 0x0000000000007941 */ /* 0x000fea0003800200 */
.L_x_5957:
        /* <DEDUP_REMOVED lines=17> */
.L_x_5963:
[----:B------:R-:W0:Y:S08]  /*0750*/  MUFU.RCP R17, R23 ;  /* 0x0000001700117308 */ /* 0x000e300000001000 */
[----:B------:R-:W1:Y:S01]  /*0760*/  MUFU.RCP R26, R22 ;  /* 0x00000016001a7308 */ /* 0x000e620000001000 */
[----:B0-----:R-:W-:Y:S01]  /*0770*/  FMUL.FTZ R16, R17, R14 ;  /* 0x0000000e11107220 */ /* 0x001fe20000410000 */
[----:B-1----:R-:W-:Y:S01]  /*0780*/  FMUL.FTZ R17, R26, R15 ;  /* 0x0000000f1a117220 */ /* 0x002fe20000410000 */
[----:B------:R-:W-:Y:S06]  /*0790*/  BRA `(.L_x_5961) ;  /* 0x0000000000207947 */ /* 0x000fec0003800000 */
.L_x_5962:
        /* <DEDUP_REMOVED lines=8> */
.L_x_5961:
[----:B------:R-:W-:Y:S05]  /*0820*/  BSYNC.RECONVERGENT B0 ;  /* 0x0000000000007941 */ /* 0x000fea0003800200 */
.L_x_5960:
        /* <DEDUP_REMOVED lines=17> */
.L_x_5967:
[----:B------:R-:W0:Y:S08]  /*0940*/  MUFU.RCP R15, R23 ;  /* 0x00000017000f7308 */ /* 0x000e300000001000 */
[----:B------:R-:W1:Y:S01]  /*0950*/  MUFU.RCP R26, R22 ;  /* 0x00000016001a7308 */ /* 0x000e620000001000 */
[----:B0-----:R-:W-:Y:S01]  /*0960*/  FMUL.FTZ R14, R15, R12 ;  /* 0x0000000c0f0e7220 */ /* 0x001fe20000410000 */
[----:B-1----:R-:W-:Y:S01]  /*0970*/  FMUL.FTZ R15, R26, R13 ;  /* 0x0000000d1a0f7220 */ /* 0x002fe20000410000 */
[----:B------:R-:W-:Y:S06]  /*0980*/  BRA `(.L_x_5965) ;  /* 0x0000000000207947 */ /* 0x000fec0003800000 */
.L_x_5966:
        /* <DEDUP_REMOVED lines=8> */
.L_x_5965:
[----:B------:R-:W-:Y:S05]  /*0a10*/  BSYNC.RECONVERGENT B0 ;  /* 0x0000000000007941 */ /* 0x000fea0003800200 */
.L_x_5964:
        /* <DEDUP_REMOVED lines=17> */
.L_x_5971:
[----:B------:R-:W0:Y:S08]  /*0b30*/  MUFU.RCP R13, R23 ;  /* 0x00000017000d7308 */ /* 0x000e300000001000 */
[----:B------:R-:W1:Y:S01]  /*0b40*/  MUFU.RCP R26, R22 ;  /* 0x00000016001a7308 */ /* 0x000e620000001000 */
[----:B0-----:R-:W-:Y:S01]  /*0b50*/  FMUL.FTZ R12, R13, R10 ;  /* 0x0000000a0d0c7220 */ /* 0x001fe20000410000 */
[----:B-1----:R-:W-:Y:S01]  /*0b60*/  FMUL.FTZ R13, R26, R11 ;  /* 0x0000000b1a0d7220 */ /* 0x002fe20000410000 */
[----:B------:R-:W-:Y:S06]  /*0b70*/  BRA `(.L_x_5969) ;  /* 0x0000000000207947 */ /* 0x000fec0003800000 */
.L_x_5970:
        /* <DEDUP_REMOVED lines=8> */
.L_x_5969:
[----:B------:R-:W-:Y:S05]  /*0c00*/  BSYNC.RECONVERGENT B0 ;  /* 0x0000000000007941 */ /* 0x000fea0003800200 */
.L_x_5968:
        /* <DEDUP_REMOVED lines=17> */
.L_x_5975:
[----:B------:R-:W0:Y:S08]  /*0d20*/  MUFU.RCP R11, R23 ;  /* 0x00000017000b7308 */ /* 0x000e300000001000 */
[----:B------:R-:W1:Y:S01]  /*0d30*/  MUFU.RCP R26, R22 ;  /* 0x00000016001a7308 */ /* 0x000e620000001000 */
[----:B0-----:R-:W-:Y:S01]  /*0d40*/  FMUL.FTZ R10, R11, R4 ;  /* 0x000000040b0a7220 */ /* 0x001fe20000410000 */
[----:B-1----:R-:W-:Y:S01]  /*0d50*/  FMUL.FTZ R11, R26, R5 ;  /* 0x000000051a0b7220 */ /* 0x002fe20000410000 */
[----:B------:R-:W-:Y:S06]  /*0d60*/  BRA `(.L_x_5973) ;  /* 0x0000000000207947 */ /* 0x000fec0003800000 */
.L_x_5974:
        /* <DEDUP_REMOVED lines=8> */
.L_x_5973:
[----:B------:R-:W-:Y:S05]  /*0df0*/  BSYNC.RECONVERGENT B0 ;  /* 0x0000000000007941 */ /* 0x000fea0003800200 */
.L_x_5972:
        /* <DEDUP_REMOVED lines=17> */
.L_x_5979:
[----:B------:R-:W0:Y:S08]  /*0f10*/  MUFU.RCP R5, R23 ;  /* 0x0000001700057308 */ /* 0x000e300000001000 */
[----:B------:R-:W1:Y:S01]  /*0f20*/  MUFU.RCP R26, R22 ;  /* 0x00000016001a7308 */ /* 0x000e620000001000 */
[----:B0-----:R-:W-:Y:S01]  /*0f30*/  FMUL.FTZ R4, R5, R2 ;  /* 0x0000000205047220 */ /* 0x001fe20000410000 */
[----:B-1----:R-:W-:Y:S01]  /*0f40*/  FMUL.FTZ R5, R26, R3 ;  /* 0x000000031a057220 */ /* 0x002fe20000410000 */
[----:B------:R-:W-:Y:S06]  /*0f50*/  BRA `(.L_x_5977) ;  /* 0x0000000000207947 */ /* 0x000fec0003800000 */
.L_x_5978:
        /* <DEDUP_REMOVED lines=8> */
.L_x_5977:
[----:B------:R-:W-:Y:S05]  /*0fe0*/  BSYNC.RECONVERGENT B0 ;  /* 0x0000000000007941 */ /* 0x000fea0003800200 */
.L_x_5976:
        /* <DEDUP_REMOVED lines=17> */
.L_x_5983:
[----:B------:R-:W0:Y:S08]  /*1100*/  MUFU.RCP R3, R23 ;  /* 0x0000001700037308 */ /* 0x000e300000001000 */
[----:B------:R-:W1:Y:S01]  /*1110*/  MUFU.RCP R26, R22 ;  /* 0x00000016001a7308 */ /* 0x000e620000001000 */
[----:B0-----:R-:W-:Y:S01]  /*1120*/  FMUL.FTZ R2, R3, R8 ;  /* 0x0000000803027220 */ /* 0x001fe20000410000 */
[----:B-1----:R-:W-:Y:S01]  /*1130*/  FMUL.FTZ R3, R26, R9 ;  /* 0x000000091a037220 */ /* 0x002fe20000410000 */
[----:B------:R-:W-:Y:S06]  /*1140*/  BRA `(.L_x_5981) ;  /* 0x0000000000207947 */ /* 0x000fec0003800000 */
.L_x_5982:
        /* <DEDUP_REMOVED lines=8> */
.L_x_5981:
[----:B------:R-:W-:Y:S05]  /*11d0*/  BSYNC.RECONVERGENT B0 ;  /* 0x0000000000007941 */ /* 0x000fea0003800200 */
.L_x_5980:
        /* <DEDUP_REMOVED lines=17> */
.L_x_5987:
[----:B------:R-:W0:Y:S08]  /*12f0*/  MUFU.RCP R23, R23 ;  /* 0x0000001700177308 */ /* 0x000e300000001000 */
[----:B------:R-:W1:Y:S01]  /*1300*/  MUFU.RCP R22, R22 ;  /* 0x0000001600167308 */ /* 0x000e620000001000 */
[----:B0-----:R-:W-:Y:S01]  /*1310*/  FMUL.FTZ R8, R23, R6 ;  /* 0x0000000617087220 */ /* 0x001fe20000410000 */
[----:B-1----:R-:W-:Y:S01]  /*1320*/  FMUL.FTZ R9, R22, R7 ;  /* 0x0000000716097220 */ /* 0x002fe20000410000 */
[----:B------:R-:W-:Y:S06]  /*1330*/  BRA `(.L_x_5985) ;  /* 0x0000000000207947 */ /* 0x000fec0003800000 */
.L_x_5986:
        /* <DEDUP_REMOVED lines=8> */
.L_x_5985:
[----:B------:R-:W-:Y:S05]  /*13c0*/  BSYNC.RECONVERGENT B0 ;  /* 0x0000000000007941 */ /* 0x000fea0003800200 */
.L_x_5984:
        /* <DEDUP_REMOVED lines=21> */
.L_x_5990:
[----:B------:R-:W-:-:S13]  /*1520*/  ISETP.GE.U32.AND P0, PT, R0, UR4, PT ;  /* 0x0000000400007c0c */ /* 0x000fda000bf06070 */
[----:B------:R-:W-:Y:S05]  /*1530*/  @P0 BRA `(.L_x_5992) ;  /* 0x0000000000300947 */ /* 0x000fea0003800000 */
[----:B01----:R-:W0:Y:S01]  /*1540*/  LDC.64 R6, c[0x0][0x398] ;  /* 0x0000e600ff067b82 */ /* 0x003e220000000a00 */
[C---:B------:R-:W-:Y:S02]  /*1550*/  IADD3 R15, PT, PT, R0.reuse, UR6, RZ ;  /* 0x00000006000f7c10 */ /* 0x040fe4000fffe0ff */
[----:B------:R-:W-:-:S03]  /*1560*/  IADD3 R0, PT, PT, R0, 0x80, RZ ;  /* 0x0000008000007810 */ /* 0x000fc60007ffe0ff */
[----:B0-----:R-:W-:-:S05]  /*1570*/  IMAD.WIDE.U32 R6, R15, 0x8, R6 ;  /* 0x000000080f067825 */ /* 0x001fca00078e0006 */
[----:B------:R1:W-:Y:S02]  /*1580*/  STG.E.64 desc[UR8][R6.64], R12 ;  /* 0x0000000c06007986 */ /* 0x0003e4000c101b08 */
.L_x_5991:
[----:B------:R-:W-:-:S13]  /*1590*/  ISETP.GE.U32.AND P0, PT, R0, UR4, PT ;  /* 0x0000000400007c0c */ /* 0x000fda000bf06070 */
[----:B------:R-:W-:Y:S05]  /*15a0*/  @P0 BRA `(.L_x_5993) ;  /* 0x0000000000340947 */ /* 0x000fea0003800000 */
[----:B01----:R-:W0:Y:S01]  /*15b0*/  LDC.64 R6, c[0x0][0x398] ;  /* 0x0000e600ff067b82 */ /* 0x003e220000000a00 */
[C---:B------:R-:W-:Y:S02]  /*15c0*/  IADD3 R13, PT, PT, R0.reuse, UR6, RZ ;  /* 0x00000006000d7c10 */ /* 0x040fe4000fffe0ff */
[----:B------:R-:W-:-:S03]  /*15d0*/  IADD3 R0, PT, PT, R0, 0x80, RZ ;  /* 0x0000008000007810 */ /* 0x000fc60007ffe0ff */
[----:B0-----:R-:W-:-:S05]  /*15e0*/  IMAD.WIDE.U32 R6, R13, 0x8, R6 ;  /* 0x000000080d067825 */ /* 0x001fca00078e0006 */
[----:B------:R2:W-:Y:S02]  /*15f0*/  STG.E.64 desc[UR8][R6.64], R10 ;  /* 0x0000000a06007986 */ /* 0x0005e4000c101b08 */
.L_x_5992:
        /* <DEDUP_REMOVED lines=8> */
.L_x_5993:
[----:B------:R-:W-:Y:S05]  /*1680*/  BSYNC.RELIABLE B1 ;  /* 0x0000000000017941 */ /* 0x000fea0003800100 */
.L_x_5989:
[----:B------:R-:W-:-:S13]  /*1690*/  ISETP.GE.U32.AND P0, PT, R0, UR4, PT ;  /* 0x0000000400007c0c */ /* 0x000fda000bf06070 */
[----:B--2---:R-:W2:Y:S01]  /*16a0*/  @!P0 LDC.64 R4, c[0x0][0x398] ;  /* 0x0000e600ff048b82 */ /* 0x004ea20000000a00 */
[C---:B01----:R-:W-:Y:S02]  /*16b0*/  @!P0 IADD3 R7, PT, PT, R0.reuse, UR6, RZ ;  /* 0x0000000600078c10 */ /* 0x043fe4000fffe0ff */
[----:B------:R-:W-:-:S03]  /*16c0*/  @!P0 IADD3 R0, PT, PT, R0, 0x80, RZ ;  /* 0x0000008000008810 */ /* 0x000fc60007ffe0ff */
[----:B--2---:R-:W-:-:S05]  /*16d0*/  @!P0 IMAD.WIDE.U32 R4, R7, 0x8, R4 ;  /* 0x0000000807048825 */ /* 0x004fca00078e0004 */
[----:B------:R3:W-:Y:S02]  /*16e0*/  @!P0 STG.E.64 desc[UR8][R4.64], R2 ;  /* 0x0000000204008986 */ /* 0x0007e4000c101b08 */
.L_x_5994:
[----:B------:R-:W-:Y:S05]  /*16f0*/  BSYNC.RECONVERGENT B0 ;  /* 0x0000000000007941 */ /* 0x000fea0003800200 */
.L_x_5988:
        /* <DEDUP_REMOVED lines=8> */
.L_x_5956:
        /* <DEDUP_REMOVED lines=30> */
.L_x_5995:
        /* <DEDUP_REMOVED lines=8> */
.L_x_5996:
        /* <DEDUP_REMOVED lines=11> */
.L_x_5998:
[----:B------:R-:W0:Y:S08]  /*1a90*/  MUFU.RCP R17, R25 ;  /* 0x0000001900117308 */ /* 0x000e300000001000 */
[----:B------:R-:W1:Y:S01]  /*1aa0*/  MUFU.RCP R16, R24 ;  /* 0x0000001800107308 */ /* 0x000e620000001000 */
[----:B0-----:R-:W-:Y:S01]  /*1ab0*/  FMUL.FTZ R22, R18, R17 ;  /* 0x0000001112167220 */ /* 0x001fe20000410000 */
[----:B-1----:R-:W-:Y:S01]  /*1ac0*/  FMUL.FTZ R23, R19, R16 ;  /* 0x0000001013177220 */ /* 0x002fe20000410000 */
[----:B------:R-:W-:Y:S06]  /*1ad0*/  BRA `(.L_x_5999) ;  /* 0x0000000000207947 */ /* 0x000fec0003800000 */
.L_x_5997:
        /* <DEDUP_REMOVED lines=8> */
.L_x_5999:
        /* <DEDUP_REMOVED lines=11> */
.L_x_6001:
[----:B------:R-:W0:Y:S08]  /*1c10*/  MUFU.RCP R17, R25 ;  /* 0x0000001900117308 */ /* 0x000e300000001000 */
[----:B------:R-:W1:Y:S01]  /*1c20*/  MUFU.RCP R16, R24 ;  /* 0x0000001800107308 */ /* 0x000e620000001000 */
[----:B0-----:R-:W-:Y:S01]  /*1c30*/  FMUL.FTZ R12, R12, R17 ;  /* 0x000000110c0c7220 */ /* 0x001fe20000410000 */
[----:B-1----:R-:W-:Y:S01]  /*1c40*/  FMUL.FTZ R13, R13, R16 ;  /* 0x000000100d0d7220 */ /* 0x002fe20000410000 */
[----:B------:R-:W-:Y:S06]  /*1c50*/  BRA `(.L_x_6002) ;  /* 0x0000000000207947 */ /* 0x000fec0003800000 */
.L_x_6000:
        /* <DEDUP_REMOVED lines=8> */
.L_x_6002:
        /* <DEDUP_REMOVED lines=11> */
.L_x_6004:
[----:B------:R-:W0:Y:S08]  /*1d90*/  MUFU.RCP R17, R25 ;  /* 0x0000001900117308 */ /* 0x000e300000001000 */
[----:B------:R-:W1:Y:S01]  /*1da0*/  MUFU.RCP R16, R24 ;  /* 0x0000001800107308 */ /* 0x000e620000001000 */
[----:B0-----:R-:W-:Y:S01]  /*1db0*/  FMUL.FTZ R14, R14, R17 ;  /* 0x000000110e0e7220 */ /* 0x001fe20000410000 */
[----:B-1----:R-:W-:Y:S01]  /*1dc0*/  FMUL.FTZ R15, R15, R16 ;  /* 0x000000100f0f7220 */ /* 0x002fe20000410000 */
[----:B------:R-:W-:Y:S06]  /*1dd0*/  BRA `(.L_x_6005) ;  /* 0x0000000000207947 */ /* 0x000fec0003800000 */
.L_x_6003:
        /* <DEDUP_REMOVED lines=8> */
.L_x_6005:
        /* <DEDUP_REMOVED lines=11> */
.L_x_6007:
[----:B------:R-:W0:Y:S08]  /*1f10*/  MUFU.RCP R17, R25 ;  /* 0x0000001900117308 */ /* 0x000e300000001000 */
[----:B------:R-:W1:Y:S01]  /*1f20*/  MUFU.RCP R16, R24 ;  /* 0x0000001800107308 */ /* 0x000e620000001000 */
[----:B0-----:R-:W-:Y:S01]  /*1f30*/  FMUL.FTZ R8, R8, R17 ;  /* 0x0000001108087220 */ /* 0x001fe20000410000 */
[----:B-1----:R-:W-:Y:S01]  /*1f40*/  FMUL.FTZ R9, R9, R16 ;  /* 0x0000001009097220 */ /* 0x002fe20000410000 */
[----:B------:R-:W-:Y:S06]  /*1f50*/  BRA `(.L_x_6008) ;  /* 0x0000000000207947 */ /* 0x000fec0003800000 */
.L_x_6006:
        /* <DEDUP_REMOVED lines=8> */
.L_x_6008:
        /* <DEDUP_REMOVED lines=11> */
.L_x_6010:
[----:B------:R-:W0:Y:S08]  /*2090*/  MUFU.RCP R17, R25 ;  /* 0x0000001900117308 */ /* 0x000e300000001000 */
[----:B------:R-:W1:Y:S01]  /*20a0*/  MUFU.RCP R16, R24 ;  /* 0x0000001800107308 */ /* 0x000e620000001000 */
[----:B0-----:R-:W-:Y:S01]  /*20b0*/  FMUL.FTZ R10, R10, R17 ;  /* 0x000000110a0a7220 */ /* 0x001fe20000410000 */
[----:B-1----:R-:W-:Y:S01]  /*20c0*/  FMUL.FTZ R11, R11, R16 ;  /* 0x000000100b0b7220 */ /* 0x002fe20000410000 */
[----:B------:R-:W-:Y:S06]  /*20d0*/  BRA `(.L_x_6011) ;  /* 0x0000000000207947 */ /* 0x000fec0003800000 */
.L_x_6009:
        /* <DEDUP_REMOVED lines=8> */
.L_x_6011:
        /* <DEDUP_REMOVED lines=11> */
.L_x_6013:
[----:B------:R-:W0:Y:S08]  /*2210*/  MUFU.RCP R17, R25 ;  /* 0x0000001900117308 */ /* 0x000e300000001000 */
[----:B------:R-:W1:Y:S01]  /*2220*/  MUFU.RCP R16, R24 ;  /* 0x0000001800107308 */ /* 0x000e620000001000 */
[----:B0-----:R-:W-:Y:S01]  /*2230*/  FMUL.FTZ R4, R4, R17 ;  /* 0x0000001104047220 */ /* 0x001fe20000410000 */
[----:B-1----:R-:W-:Y:S01]  /*2240*/  FMUL.FTZ R5, R5, R16 ;  /* 0x0000001005057220 */ /* 0x002fe20000410000 */
[----:B------:R-:W-:Y:S06]  /*2250*/  BRA `(.L_x_6014) ;  /* 0x0000000000207947 */ /* 0x000fec0003800000 */
.L_x_6012:
        /* <DEDUP_REMOVED lines=8> */
.L_x_6014:
        /* <DEDUP_REMOVED lines=11> */
.L_x_6016:
[----:B------:R-:W0:Y:S08]  /*2390*/  MUFU.RCP R25, R25 ;  /* 0x0000001900197308 */ /* 0x000e300000001000 */
[----:B------:R-:W1:Y:S01]  /*23a0*/  MUFU.RCP R24, R24 ;  /* 0x0000001800187308 */ /* 0x000e620000001000 */
[----:B0-----:R-:W-:Y:S01]  /*23b0*/  FMUL.FTZ R6, R6, R25 ;  /* 0x0000001906067220 */ /* 0x001fe20000410000 */
[----:B-1----:R-:W-:Y:S01]  /*23c0*/  FMUL.FTZ R7, R7, R24 ;  /* 0x0000001807077220 */ /* 0x002fe20000410000 */
[----:B------:R-:W-:Y:S06]  /*23d0*/  BRA `(.L_x_6017) ;  /* 0x0000000000207947 */ /* 0x000fec0003800000 */
.L_x_6015:
        /* <DEDUP_REMOVED lines=8> */
.L_x_6017:
[----:B------:R-:W0:Y:S01]  /*2460*/  LDCU.64 UR4, c[0x0][0x398] ;  /* 0x00007300ff0477ac */ /* 0x000e220008000a00 */
[----:B------:R-:W-:Y:S01]  /*2470*/  HFMA2 R3, -RZ, RZ, 0, 3.814697265625e-06 ;  /* 0x00000040ff037431 */ /* 0x000fe200000001ff */
[----:B0-----:R-:W-:-:S06]  /*2480*/  UIMAD.WIDE.U32 UR4, UR6, 0x8, UR4 ;  /* 0x00000008060478a5 */ /* 0x001fcc000f8e0004 */
[----:B------:R-:W-:-:S05]  /*2490*/  IMAD.WIDE.U32 R2, R0, R3, UR4 ;  /* 0x0000000400027e25 */ /* 0x000fca000f8e0003 */
[----:B------:R-:W-:Y:S04]  /*24a0*/  STG.E.ENL2.256 desc[UR8][R2.64], R20, R12 ;  /* 0xf8000014020c797f */ /* 0x000fe8000f121808 */
[----:B------:R-:W-:Y:S01]  /*24b0*/  STG.E.ENL2.256 desc[UR8][R2.64+0x20], R8, R4 ;  /* 0xf80001080204797f */ /* 0x000fe2000f121808 */
[----:B------:R-:W-:Y:S05]  /*24c0*/  EXIT ;  /* 0x000000000000794d */ /* 0x000fea0003800000 */
.L_x_6018:
        /* <DEDUP_REMOVED lines=11> */
.L_x_19464:


//--------------------- .text._ZN2at6native18elementwise_kernelILi128ELi4EZNS0_15gpu_kernel_implINS0_13AUnaryFunctorIN3c107complexIfEES6_S6_NS0_15binary_internal10DivFunctorIS6_EEEEEEvRNS_18TensorIteratorBaseERKT_EUliE_EEviT1_ --------------------------
	.section	.text._ZN2at6native18elementwise_kernelILi128ELi4EZNS0_15gpu_kernel_implINS0_13AUnaryFunctorIN3c107complexIfEES6_S6_NS0_15binary_internal10DivFunctorIS6_EEEEEEvRNS_18TensorIteratorBaseERKT_EUliE_EEviT1_,"ax",@progbits
	.align	128
        .global         _ZN2at6native18elementwise_kernelILi128ELi4EZNS0_15gpu_kernel_implINS0_13AUnaryFunctorIN3c107complexIfEES6_S6_NS0_15binary_internal10DivFunctorIS6_EEEEEEvRNS_18TensorIteratorBaseERKT_EUliE_EEviT1_
        .type           _ZN2at6native18elementwise_kernelILi128ELi4EZNS0_15gpu_kernel_implINS0_13AUnaryFunctorIN3c107complexIfEES6_S6_NS0_15binary_internal10DivFunctorIS6_EEEEEEvRNS_18TensorIteratorBaseERKT_EUliE_EEviT1_,@function
        .size           _ZN2at6native18elementwise_kernelILi128ELi4EZNS0_15gpu_kernel_implINS0_13AUnaryFunctorIN3c107complexIfEES6_S6_NS0_15binary_internal10DivFunctorIS6_EEEEEEvRNS_18TensorIteratorBaseERKT_EUliE_EEviT1_,(.L_x_19465 - _ZN2at6native18elementwise_kernelILi128ELi4EZNS0_15gpu_kernel_implINS0_13AUnaryFunctorIN3c107complexIfEES6_S6_NS0_15binary_internal10DivFunctorIS6_EEEEEEvRNS_18TensorIteratorBaseERKT_EUliE_EEviT1_)
        .other          _ZN2at6native18elementwise_kernelILi128ELi4EZNS0_15gpu_kernel_implINS0_13AUnaryFunctorIN3c107complexIfEES6_S6_NS0_15binary_internal10DivFunctorIS6_EEEEEEvRNS_18TensorIteratorBaseERKT_EUliE_EEviT1_,@"STO_CUDA_ENTRY STV_DEFAULT"
_ZN2at6native18elementwise_kernelILi128ELi4EZNS0_15gpu_kernel_implINS0_13AUnaryFunctorIN3c107complexIfEES6_S6_NS0_15binary_internal10DivFunctorIS6_EEEEEEvRNS_18TensorIteratorBaseERKT_EUliE_EEviT1_:
.text._ZN2at6native18elementwise_kernelILi128ELi4EZNS0_15gpu_kernel_implINS0_13AUnaryFunctorIN3c107complexIfEES6_S6_NS0_15binary_internal10DivFunctorIS6_EEEEEEvRNS_18TensorIteratorBaseERKT_EUliE_EEviT1_:
        /* <DEDUP_REMOVED lines=319> */
.L_x_6021:
        /* <DEDUP_REMOVED lines=19> */
.L_x_6026:
[----:B------:R-:W2:Y:S01]  /*1520*/  LDG.E.U8 R2, desc[UR36][R4.64] ;  /* 0x0000002404027981 */ /* 0x000ea2000c1e1100 */
[----:B------:R-:W-:Y:S01]  /*1530*/  IMAD.MOV.U32 R3, RZ, RZ, RZ ;  /* 0x000000ffff037224 */ /* 0x000fe200078e00ff */
[----:B--2---:R-:W-:Y:S01]  /*1540*/  I2FP.F32.U32 R2, R2 ;  /* 0x0000000200027245 */ /* 0x004fe20000201000 */
[----:B------:R-:W-:Y:S06]  /*1550*/  BRA `(.L_x_6028) ;  /* 0x0000000c006c7947 */ /* 0x000fec0003800000 */
.L_x_6025:
        /* <DEDUP_REMOVED lines=10> */
.L_x_6030:
[----:B------:R-:W2:Y:S01]  /*1600*/  LDG.E R2, desc[UR36][R4.64] ;  /* 0x0000002404027981 */ /* 0x000ea2000c1e1900 */
[----:B------:R-:W-:Y:S01]  /*1610*/  HFMA2 R3, -RZ, RZ, 0, 0 ;  /* 0x00000000ff037431 */ /* 0x000fe200000001ff */
[----:B--2---:R-:W-:Y:S01]  /*1620*/  I2FP.F32.S32 R2, R2 ;  /* 0x0000000200027245 */ /* 0x004fe20000201400 */
[----:B------:R-:W-:Y:S06]  /*1630*/  BRA `(.L_x_6028) ;  /* 0x0000000c00347947 */ /* 0x000fec0003800000 */
.L_x_6029:
[----:B------:R-:W2:Y:S01]  /*1640*/  LDG.E.U16 R2, desc[UR36][R4.64] ;  /* 0x0000002404027981 */ /* 0x000ea2000c1e1500 */
[----:B------:R-:W-:Y:S01]  /*1650*/  IMAD.MOV.U32 R3, RZ, RZ, RZ ;  /* 0x000000ffff037224 */ /* 0x000fe200078e00ff */
[----:B--2---:R-:W0:Y:S01]  /*1660*/  I2F.S16 R2, R2 ;  /* 0x0000000200027306 */ /* 0x004e220000101400 */
[----:B------:R-:W-:Y:S05]  /*1670*/  BRA `(.L_x_6028) ;  /* 0x0000000c00247947 */ /* 0x000fea0003800000 */
.L_x_6024:
        /* <DEDUP_REMOVED lines=9> */
.L_x_6032:
[----:B------:R-:W2:Y:S01]  /*1710*/  LDG.E.U16 R2, desc[UR36][R4.64] ;  /* 0x0000002404027981 */ /* 0x000ea2000c1e1500 */
[----:B------:R-:W-:Y:S01]  /*1720*/  MOV R3, RZ ;  /* 0x000000ff00037202 */ /* 0x000fe20000000f00 */
[----:B--2---:R-:W-:Y:S01]  /*1730*/  HADD2.F32 R2, -RZ, R2.H0_H0 ;  /* 0x20000002ff027230 */ /* 0x004fe20000004100 */
[----:B------:R-:W-:Y:S06]  /*1740*/  BRA `(.L_x_6028) ;  /* 0x0000000800f07947 */ /* 0x000fec0003800000 */
.L_x_6031:
        /* <DEDUP_REMOVED lines=8> */
.L_x_6034:
[----:B------:R-:W2:Y:S02]  /*17d0*/  LDG.E R3, desc[UR36][R4.64] ;  /* 0x0000002404037981 */ /* 0x000ea4000c1e1900 */
[--C-:B--2---:R-:W-:Y:S02]  /*17e0*/  HADD2.F32 R2, -RZ, R3.reuse.H0_H0 ;  /* 0x20000003ff027230 */ /* 0x104fe40000004100 */
[----:B------:R-:W-:Y:S01]  /*17f0*/  HADD2.F32 R3, -RZ, R3.H1_H1 ;  /* 0x30000003ff037230 */ /* 0x000fe20000004100 */
[----:B------:R-:W-:Y:S06]  /*1800*/  BRA `(.L_x_6028) ;  /* 0x0000000800c07947 */ /* 0x000fec0003800000 */
.L_x_6033:
        /* <DEDUP_REMOVED lines=8> */
.L_x_6023:
        /* <DEDUP_REMOVED lines=13> */
.L_x_6037:
        /* <DEDUP_REMOVED lines=10> */
.L_x_6036:
        /* <DEDUP_REMOVED lines=26> */
.L_x_6039:
        /* <DEDUP_REMOVED lines=13> */
.L_x_6038:
[----:B------:R-:W2:Y:S01]  /*1c70*/  LDG.E.U16 R2, desc[UR36][R4.64] ;  /* 0x0000002404027981 */ /* 0x000ea2000c1e1500 */
[----:B------:R-:W-:Y:S01]  /*1c80*/  IMAD.MOV.U32 R3, RZ, RZ, RZ ;  /* 0x000000ffff037224 */ /* 0x000fe200078e00ff */
[----:B--2---:R-:W-:Y:S01]  /*1c90*/  SHF.L.U32 R2, R2, 0x10, RZ ;  /* 0x0000001002027819 */ /* 0x004fe200000006ff */
[----:B------:R-:W-:Y:S06]  /*1ca0*/  BRA `(.L_x_6028) ;  /* 0x0000000400987947 */ /* 0x000fec0003800000 */
.L_x_6035:
        /* <DEDUP_REMOVED lines=12> */
.L_x_6042:
        /* <DEDUP_REMOVED lines=20> */
.L_x_6044:
[----:B------:R-:W-:Y:S05]  /*1eb0*/  BSYNC.RECONVERGENT B0 ;  /* 0x0000000000007941 */ /* 0x000fea0003800200 */
.L_x_6043:
[----:B------:R-:W-:Y:S01]  /*1ec0*/  IMAD.SHL.U32 R0, R0, 0x100000, RZ ;  /* 0x0010000000007824 */ /* 0x000fe200078e00ff */
[----:B------:R-:W-:-:S04]  /*1ed0*/  LEA R2, R2, 0x3b800000, 0x17 ;  /* 0x3b80000002027811 */ /* 0x000fc800078eb8ff */
[----:B------:R-:W-:Y:S01]  /*1ee0*/  LOP3.LUT R2, R2, R0, R9, 0xfe, !PT ;  /* 0x0000000002027212 */ /* 0x000fe200078efe09 */
[----:B------:R-:W-:Y:S06]  /*1ef0*/  BRA `(.L_x_6028) ;  /* 0x0000000400047947 */ /* 0x000fec0003800000 */
.L_x_6041:
        /* <DEDUP_REMOVED lines=20> */
.L_x_6046:
[----:B------:R-:W-:Y:S05]  /*2040*/  BSYNC.RECONVERGENT B0 ;  /* 0x0000000000007941 */ /* 0x000fea0003800200 */
.L_x_6045:
[----:B------:R-:W-:Y:S02]  /*2050*/  SHF.L.U32 R0, R0, 0x15, RZ ;  /* 0x0000001500007819 */ /* 0x000fe400000006ff */
[----:B------:R-:W-:-:S04]  /*2060*/  LEA R2, R2, 0x37800000, 0x17 ;  /* 0x3780000002027811 */ /* 0x000fc800078eb8ff */
[----:B------:R-:W-:Y:S01]  /*2070*/  LOP3.LUT R2, R2, R0, R9, 0xfe, !PT ;  /* 0x0000000002027212 */ /* 0x000fe200078efe09 */
[----:B------:R-:W-:Y:S06]  /*2080*/  BRA `(.L_x_6028) ;  /* 0x0000000000a07947 */ /* 0x000fec0003800000 */
.L_x_6040:
[----:B------:R-:W-:-:S09]  /*2090*/  UISETP.NE.AND UP0, UPT, UR4, 0x1c, UPT ;  /* 0x0000001c0400788c */ /* 0x000fd2000bf05270 */
[----:B------:R-:W-:Y:S05]  /*20a0*/  BRA.U !UP0, `(.L_x_6047) ;  /* 0x00000001088c7547 */ /* 0x000fea000b800000 */
[----:B------:R-:W-:-:S09]  /*20b0*/  UISETP.NE.AND UP0, UPT, UR4, 0x1d, UPT ;  /* 0x0000001d0400788c */ /* 0x000fd2000bf05270 */
[----:B------:R-:W-:Y:S05]  /*20c0*/  BRA.U !UP0, `(.L_x_6048) ;  /* 0x0000000108747547 */ /* 0x000fea000b800000 */
[----:B------:R-:W-:-:S09]  /*20d0*/  UISETP.NE.AND UP0, UPT, UR4, 0x2c, UPT ;  /* 0x0000002c0400788c */ /* 0x000fd2000bf05270 */
[----:B------:R-:W-:Y:S05]  /*20e0*/  BRA.U !UP0, `(.L_x_6049) ;  /* 0x0000000108487547 */ /* 0x000fea000b800000 */
.L_x_6027:
        /* <DEDUP_REMOVED lines=16> */
.L_x_6050:
[----:B------:R-:W-:Y:S01]  /*21f0*/  CS2R R2, SRZ ;  /* 0x0000000000027805 */ /* 0x000fe2000001ff00 */
[----:B------:R-:W-:Y:S06]  /*2200*/  BRA `(.L_x_6028) ;  /* 0x0000000000407947 */ /* 0x000fec0003800000 */
.L_x_6049:
        /* <DEDUP_REMOVED lines=9> */
.L_x_6048:
[----:B------:R-:W2:Y:S01]  /*22a0*/  LDG.E.64 R4, desc[UR36][R4.64] ;  /* 0x0000002404047981 */ /* 0x000ea2000c1e1b00 */
[----:B------:R-:W-:Y:S01]  /*22b0*/  IMAD.MOV.U32 R3, RZ, RZ, RZ ;  /* 0x000000ffff037224 */ /* 0x000fe200078e00ff */
[----:B--2---:R0:W1:Y:S01]  /*22c0*/  I2F.U64 R2, R4 ;  /* 0x0000000400027312 */ /* 0x0040620000301000 */
[----:B------:R-:W-:Y:S05]  /*22d0*/  BRA `(.L_x_6028) ;  /* 0x00000000000c7947 */ /* 0x000fea0003800000 */
.L_x_6047:
[----:B------:R-:W2:Y:S01]  /*22e0*/  LDG.E R2, desc[UR36][R4.64] ;  /* 0x0000002404027981 */ /* 0x000ea2000c1e1900 */
[----:B------:R-:W-:Y:S01]  /*22f0*/  HFMA2 R3, -RZ, RZ, 0, 0 ;  /* 0x00000000ff037431 */ /* 0x000fe200000001ff */
[----:B--2---:R-:W-:-:S07]  /*2300*/  I2FP.F32.U32 R2, R2 ;  /* 0x0000000200027245 */ /* 0x004fce0000201000 */
.L_x_6028:
[----:B------:R-:W-:Y:S05]  /*2310*/  BSYNC.RECONVERGENT B6 ;  /* 0x0000000000067941 */ /* 0x000fea0003800200 */
.L_x_6022:
[----:B01---5:R-:W-:Y:S01]  /*2320*/  FSETP.GE.FTZ.AND P0, PT, |R2|, |R3|, PT ;  /* 0x400000030200720b */ /* 0x023fe20003f16200 */
[----:B------:R-:W-:-:S12]  /*2330*/  BSSY.RECONVERGENT B0, `(.L_x_6051) ;  /* 0x0000020000007945 */ /* 0x000fd80003800200 */
[----:B------:R-:W-:Y:S05]  /*2340*/  @!P0 BRA `(.L_x_6052) ;  /* 0x0000000000548947 */ /* 0x000fea0003800000 */
[C---:B------:R-:W-:Y:S01]  /*2350*/  FSETP.NEU.FTZ.AND P0, PT, |R2|.reuse, RZ, PT ;  /* 0x000000ff0200720b */ /* 0x040fe20003f1d200 */
[C---:B------:R-:W-:Y:S01]  /*2360*/  FADD.FTZ R0, |R3|.reuse, -RZ ;  /* 0x800000ff03007221 */ /* 0x040fe20000010200 */
[----:B------:R-:W-:Y:S01]  /*2370*/  FSETP.NEU.FTZ.AND P1, PT, |R3|, RZ, PT ;  /* 0x000000ff0300720b */ /* 0x000fe20003f3d200 */
[----:B------:R-:W-:-:S03]  /*2380*/  FADD.FTZ R8, |R2|, -RZ ;  /* 0x800000ff02087221 */ /* 0x000fc60000010200 */
[----:B------:R-:W-:-:S13]  /*2390*/  PLOP3.LUT P0, PT, P0, P1, PT, 0xf8, 0x8f ;  /* 0x00000000008f781c */ /* 0x000fda0000703f70 */
[----:B------:R-:W0:Y:S01]  /*23a0*/  @!P0 LDC.64 R6, c[0x0][0x598] ;  /* 0x00016600ff068b82 */ /* 0x000e220000000a00 */
[----:B--234-:R-:W0:Y:S08]  /*23b0*/  @!P0 MUFU.RCP R5, R8 ;  /* 0x0000000800058308 */ /* 0x01ce300000001000 */
[----:B------:R-:W1:Y:S01]  /*23c0*/  @!P0 MUFU.RCP R0, R0 ;  /* 0x0000000000008308 */ /* 0x000e620000001000 */
[----:B0-----:R-:W-:Y:S01]  /*23d0*/  @!P0 FMUL.FTZ R4, R5, R6 ;  /* 0x0000000605048220 */ /* 0x001fe20000410000 */
[----:B-1----:R-:W-:Y:S01]  /*23e0*/  @!P0 FMUL.FTZ R5, R0, R7 ;  /* 0x0000000700058220 */ /* 0x002fe20000410000 */
[----:B------:R-:W-:Y:S06]  /*23f0*/  @!P0 BRA `(.L_x_6053) ;  /* 0x00000000004c8947 */ /* 0x000fec0003800000 */
[----:B------:R-:W0:Y:S01]  /*2400*/  MUFU.RCP R0, R2 ;  /* 0x0000000200007308 */ /* 0x000e220000001000 */
[----:B------:R-:W1:Y:S01]  /*2410*/  LDC.64 R6, c[0x0][0x598] ;  /* 0x00016600ff067b82 */ /* 0x000e620000000a00 */
[----:B0-----:R-:W-:-:S04]  /*2420*/  FMUL.FTZ R5, R0, R3 ;  /* 0x0000000300057220 */ /* 0x001fc80000410000 */
[C---:B------:R-:W-:Y:S01]  /*2430*/  FFMA.FTZ R3, R5.reuse, R3, R2 ;  /* 0x0000000305037223 */ /* 0x040fe20000010002 */
[C---:B-1----:R-:W-:Y:S01]  /*2440*/  FFMA.FTZ R4, R5.reuse, R7, R6 ;  /* 0x0000000705047223 */ /* 0x042fe20000010006 */
[----:B------:R-:W-:-:S04]  /*2450*/  FFMA.FTZ R0, -R5, R6, R7 ;  /* 0x0000000605007223 */ /* 0x000fc80000010107 */
[----:B------:R-:W0:Y:S02]  /*2460*/  MUFU.RCP R3, R3 ;  /* 0x0000000300037308 */ /* 0x000e240000001000 */
[C---:B0-----:R-:W-:Y:S01]  /*2470*/  FMUL.FTZ R4, R3.reuse, R4 ;  /* 0x0000000403047220 */ /* 0x041fe20000410000 */
[----:B------:R-:W-:Y:S01]  /*2480*/  FMUL.FTZ R5, R3, R0 ;  /* 0x0000000003057220 */ /* 0x000fe20000410000 */
[----:B------:R-:W-:Y:S06]  /*2490*/  BRA `(.L_x_6053) ;  /* 0x0000000000247947 */ /* 0x000fec0003800000 */
.L_x_6052:
[----:B--234-:R-:W0:Y:S01]  /*24a0*/  MUFU.RCP R5, R3 ;  /* 0x0000000300057308 */ /* 0x01ce220000001000 */
[----:B------:R-:W1:Y:S01]  /*24b0*/  LDC.64 R6, c[0x0][0x598] ;  /* 0x00016600ff067b82 */ /* 0x000e620000000a00 */
[----:B0-----:R-:W-:-:S04]  /*24c0*/  FMUL.FTZ R0, R5, R2 ;  /* 0x0000000205007220 */ /* 0x001fc80000410000 */
[C---:B------:R-:W-:Y:S01]  /*24d0*/  FFMA.FTZ R2, R0.reuse, R2, R3 ;  /* 0x0000000200027223 */ /* 0x040fe20000010003 */
[C---:B-1----:R-:W-:Y:S01]  /*24e0*/  FFMA.FTZ R5, R0.reuse, R6, R7 ;  /* 0x0000000600057223 */ /* 0x042fe20000010007 */
[----:B------:R-:W-:-:S04]  /*24f0*/  FFMA.FTZ R7, R0, R7, -R6 ;  /* 0x0000000700077223 */ /* 0x000fc80000010806 */
[----:B------:R-:W0:Y:S02]  /*2500*/  MUFU.RCP R2, R2 ;  /* 0x0000000200027308 */ /* 0x000e240000001000 */
[C---:B0-----:R-:W-:Y:S01]  /*2510*/  FMUL.FTZ R4, R2.reuse, R5 ;  /* 0x0000000502047220 */ /* 0x041fe20000410000 */
[----:B------:R-:W-:-:S07]  /*2520*/  FMUL.FTZ R5, R2, R7 ;  /* 0x0000000702057220 */ /* 0x000fce0000410000 */
.L_x_6053:
[----:B------:R-:W-:Y:S05]  /*2530*/  BSYNC.RECONVERGENT B0 ;  /* 0x0000000000007941 */ /* 0x000fea0003800200 */
.L_x_6051:
        /* <DEDUP_REMOVED lines=17> */
.L_x_6057:
[----:B------:R-:W0:Y:S02]  /*2650*/  F2I.S64.TRUNC R4, R4 ;  /* 0x0000000400047311 */ /* 0x000e24000020d900 */
[----:B0-----:R-:W-:-:S05]  /*2660*/  IMAD.MOV.U32 R7, RZ, RZ, R4 ;  /* 0x000000ffff077224 */ /* 0x001fca00078e0004 */
[----:B------:R3:W-:Y:S01]  /*2670*/  STG.E.U8 desc[UR36][R2.64], R7 ;  /* 0x0000000702007986 */ /* 0x0007e2000c101124 */
[----:B------:R-:W-:Y:S05]  /*2680*/  BRA `(.L_x_6059) ;  /* 0x0000000c00307947 */ /* 0x000fea0003800000 */
.L_x_6056:
        /* <DEDUP_REMOVED lines=9> */
.L_x_6061:
[----:B------:R-:W0:Y:S02]  /*2720*/  F2I.FTZ.TRUNC.NTZ R5, R4 ;  /* 0x0000000400057305 */ /* 0x000e24000021f100 */
[----:B0-----:R1:W-:Y:S01]  /*2730*/  STG.E desc[UR36][R2.64], R5 ;  /* 0x0000000502007986 */ /* 0x0013e2000c101924 */
[----:B------:R-:W-:Y:S05]  /*2740*/  BRA `(.L_x_6059) ;  /* 0x0000000c00007947 */ /* 0x000fea0003800000 */
.L_x_6060:
[----:B------:R-:W0:Y:S02]  /*2750*/  F2I.FTZ.TRUNC.NTZ R5, R4 ;  /* 0x0000000400057305 */ /* 0x000e24000021f100 */
[----:B0-----:R2:W-:Y:S01]  /*2760*/  STG.E.U16 desc[UR36][R2.64], R5 ;  /* 0x0000000502007986 */ /* 0x0015e2000c101524 */
[----:B------:R-:W-:Y:S05]  /*2770*/  BRA `(.L_x_6059) ;  /* 0x0000000800f47947 */ /* 0x000fea0003800000 */
.L_x_6055:
        /* <DEDUP_REMOVED lines=8> */
.L_x_6063:
[----:B------:R-:W-:-:S05]  /*2800*/  F2FP.F16.F32.PACK_AB R4, RZ, R4 ;  /* 0x00000004ff04723e */ /* 0x000fca00000000ff */
[----:B------:R0:W-:Y:S01]  /*2810*/  STG.E.U16 desc[UR36][R2.64], R4 ;  /* 0x0000000402007986 */ /* 0x0001e2000c101524 */
[----:B------:R-:W-:Y:S05]  /*2820*/  BRA `(.L_x_6059) ;  /* 0x0000000800c87947 */ /* 0x000fea0003800000 */
.L_x_6062:
        /* <DEDUP_REMOVED lines=8> */
.L_x_6065:
[----:B------:R-:W-:-:S05]  /*28b0*/  F2FP.F16.F32.PACK_AB R5, R5, R4 ;  /* 0x000000040505723e */ /* 0x000fca00000000ff */
[----:B------:R0:W-:Y:S01]  /*28c0*/  STG.E desc[UR36][R2.64], R5 ;  /* 0x0000000502007986 */ /* 0x0001e2000c101924 */
[----:B------:R-:W-:Y:S05]  /*28d0*/  BRA `(.L_x_6059) ;  /* 0x00000008009c7947 */ /* 0x000fea0003800000 */
.L_x_6064:
[----:B------:R-:W-:-:S06]  /*28e0*/  FMUL.FTZ R4, R4, 1 ;  /* 0x3f80000004047820 */ /* 0x000fcc0000410000 */
[----:B------:R-:W0:Y:S02]  /*28f0*/  F2F.F64.F32 R4, R4 ;  /* 0x0000000400047310 */ /* 0x000e240000201800 */
[----:B0-----:R0:W-:Y:S01]  /*2900*/  STG.E.64 desc[UR36][R2.64], R4 ;  /* 0x0000000402007986 */ /* 0x0011e2000c101b24 */
[----:B------:R-:W-:Y:S05]  /*2910*/  BRA `(.L_x_6059) ;  /* 0x00000008008c7947 */ /* 0x000fea0003800000 */
.L_x_6054:
        /* <DEDUP_REMOVED lines=14> */
.L_x_6068:
[----:B------:R-:W-:Y:S01]  /*2a00*/  FMUL.FTZ R8, R4, 1 ;  /* 0x3f80000004087820 */ /* 0x000fe20000410000 */
[----:B------:R-:W-:-:S05]  /*2a10*/  FMUL.FTZ R10, R5, 1 ;  /* 0x3f800000050a7820 */ /* 0x000fca0000410000 */
[----:B------:R-:W-:Y:S08]  /*2a20*/  F2F.F64.F32 R8, R8 ;  /* 0x0000000800087310 */ /* 0x000ff00000201800 */
[----:B------:R-:W0:Y:S02]  /*2a30*/  F2F.F64.F32 R10, R10 ;  /* 0x0000000a000a7310 */ /* 0x000e240000201800 */
[----:B0-----:R0:W-:Y:S01]  /*2a40*/  STG.E.128 desc[UR36][R2.64], R8 ;  /* 0x0000000802007986 */ /* 0x0011e2000c101d24 */
[----:B------:R-:W-:Y:S05]  /*2a50*/  BRA `(.L_x_6059) ;  /* 0x00000008003c7947 */ /* 0x000fea0003800000 */
.L_x_6067:
        /* <DEDUP_REMOVED lines=18> */
.L_x_6072:
[----:B------:R-:W-:Y:S05]  /*2b80*/  BSYNC.RECONVERGENT B0 ;  /* 0x0000000000007941 */ /* 0x000fea0003800200 */
.L_x_6071:
[----:B------:R-:W-:-:S05]  /*2b90*/  LOP3.LUT R7, R0, 0x80, R7, 0xf8, !PT ;  /* 0x0000008000077812 */ /* 0x000fca00078ef807 */
[----:B------:R0:W-:Y:S01]  /*2ba0*/  STG.E.U8 desc[UR36][R2.64], R7 ;  /* 0x0000000702007986 */ /* 0x0001e2000c101124 */
[----:B------:R-:W-:Y:S05]  /*2bb0*/  BRA `(.L_x_6059) ;  /* 0x0000000400e47947 */ /* 0x000fea0003800000 */
.L_x_6070:
        /* <DEDUP_REMOVED lines=14> */
.L_x_6074:
[----:B------:R-:W-:Y:S05]  /*2ca0*/  BSYNC.RECONVERGENT B0 ;  /* 0x0000000000007941 */ /* 0x000fea0003800200 */
.L_x_6073:
[----:B------:R-:W-:-:S05]  /*2cb0*/  LOP3.LUT R5, R0, 0x80, R7, 0xf8, !PT ;  /* 0x0000008000057812 */ /* 0x000fca00078ef807 */
[----:B------:R0:W-:Y:S01]  /*2cc0*/  STG.E.U8 desc[UR36][R2.64], R5 ;  /* 0x0000000502007986 */ /* 0x0001e2000c101124 */
[----:B------:R-:W-:Y:S05]  /*2cd0*/  BRA `(.L_x_6059) ;  /* 0x00000004009c7947 */ /* 0x000fea0003800000 */
.L_x_6069:
[----:B------:R-:W-:-:S05]  /*2ce0*/  F2FP.BF16.F32.PACK_AB R4, RZ, R4 ;  /* 0x00000004ff04723e */ /* 0x000fca00000010ff */
[----:B------:R0:W-:Y:S01]  /*2cf0*/  STG.E.U16 desc[UR36][R2.64], R4 ;  /* 0x0000000402007986 */ /* 0x0001e2000c101524 */
[----:B------:R-:W-:Y:S05]  /*2d00*/  BRA `(.L_x_6059) ;  /* 0x0000000400907947 */ /* 0x000fea0003800000 */
.L_x_6066:
        /* <DEDUP_REMOVED lines=11> */
.L_x_6077:
        /* <DEDUP_REMOVED lines=12> */
.L_x_6080:
[----:B------:R-:W-:-:S04]  /*2e80*/  SHF.R.U32.HI R0, RZ, 0x14, R4 ;  /* 0x00000014ff007819 */ /* 0x000fc80000011604 */
[----:B------:R-:W-:-:S04]  /*2e90*/  LOP3.LUT R5, R0, 0x1, RZ, 0xc0, !PT ;  /* 0x0000000100057812 */ /* 0x000fc800078ec0ff */
[----:B------:R-:W-:-:S04]  /*2ea0*/  IADD3 R0, PT, PT, R4, 0x487ffff, R5 ;  /* 0x0487ffff04007810 */ /* 0x000fc80007ffe005 */
[----:B------:R-:W-:-:S04]  /*2eb0*/  SHF.R.U32.HI R0, RZ, 0x14, R0 ;  /* 0x00000014ff007819 */ /* 0x000fc80000011600 */
[----:B------:R-:W-:-:S07]  /*2ec0*/  LOP3.LUT R5, R0, 0xff, RZ, 0xc0, !PT ;  /* 0x000000ff00057812 */ /* 0x000fce00078ec0ff */
.L_x_6081:
[----:B------:R-:W-:-:S04]  /*2ed0*/  SHF.R.U32.HI R4, RZ, 0x18, R4 ;  /* 0x00000018ff047819 */ /* 0x000fc80000011604 */
[----:B------:R-:W-:-:S04]  /*2ee0*/  LOP3.LUT R5, R5, 0x80, R4, 0xf8, !PT ;  /* 0x0000008005057812 */ /* 0x000fc800078ef804 */
[----:B------:R-:W-:-:S07]  /*2ef0*/  PRMT R0, R5, 0x7610, R0 ;  /* 0x0000761005007816 */ /* 0x000fce0000000000 */
.L_x_6079:
[----:B------:R-:W-:Y:S05]  /*2f00*/  BSYNC.RECONVERGENT B0 ;  /* 0x0000000000007941 */ /* 0x000fea0003800200 */
.L_x_6078:
[----:B------:R0:W-:Y:S01]  /*2f10*/  STG.E.U8 desc[UR36][R2.64], R0 ;  /* 0x0000000002007986 */ /* 0x0001e2000c101124 */
[----:B------:R-:W-:Y:S05]  /*2f20*/  BRA `(.L_x_6059) ;  /* 0x0000000400087947 */ /* 0x000fea0003800000 */
.L_x_6076:
        /* <DEDUP_REMOVED lines=12> */
.L_x_6084:
[----:B------:R-:W-:-:S04]  /*2ff0*/  SHF.R.U32.HI R0, RZ, 0x15, R4 ;  /* 0x00000015ff007819 */ /* 0x000fc80000011604 */
[----:B------:R-:W-:-:S04]  /*3000*/  LOP3.LUT R5, R0, 0x1, RZ, 0xc0, !PT ;  /* 0x0000000100057812 */ /* 0x000fc800078ec0ff */
[----:B------:R-:W-:-:S04]  /*3010*/  IADD3 R0, PT, PT, R4, 0x88fffff, R5 ;  /* 0x088fffff04007810 */ /* 0x000fc80007ffe005 */
[----:B------:R-:W-:-:S04]  /*3020*/  SHF.R.U32.HI R0, RZ, 0x15, R0 ;  /* 0x00000015ff007819 */ /* 0x000fc80000011600 */
[----:B------:R-:W-:-:S07]  /*3030*/  LOP3.LUT R5, R0, 0xff, RZ, 0xc0, !PT ;  /* 0x000000ff00057812 */ /* 0x000fce00078ec0ff */
.L_x_6085:
[----:B------:R-:W-:-:S04]  /*3040*/  SHF.R.U32.HI R4, RZ, 0x18, R4 ;  /* 0x00000018ff047819 */ /* 0x000fc80000011604 */
[----:B------:R-:W-:-:S04]  /*3050*/  LOP3.LUT R5, R5, 0x80, R4, 0xf8, !PT ;  /* 0x0000008005057812 */ /* 0x000fc800078ef804 */
[----:B------:R-:W-:-:S07]  /*3060*/  PRMT R0, R5, 0x7610, R0 ;  /* 0x0000761005007816 */ /* 0x000fce0000000000 */
.L_x_6083:
[----:B------:R-:W-:Y:S05]  /*3070*/  BSYNC.RECONVERGENT B0 ;  /* 0x0000000000007941 */ /* 0x000fea0003800200 */
.L_x_6082:
[----:B------:R0:W-:Y:S01]  /*3080*/  STG.E.U8 desc[UR36][R2.64], R0 ;  /* 0x0000000002007986 */ /* 0x0001e2000c101124 */
[----:B------:R-:W-:Y:S05]  /*3090*/  BRA `(.L_x_6059) ;  /* 0x0000000000ac7947 */ /* 0x000fea0003800000 */
.L_x_6075:
[----:B------:R-:W-:-:S09]  /*30a0*/  UISETP.NE.AND UP0, UPT, UR4, 0x1c, UPT ;  /* 0x0000001c0400788c */ /* 0x000fd2000bf05270 */
[----:B------:R-:W-:Y:S05]  /*30b0*/  BRA.U !UP0, `(.L_x_6086) ;  /* 0x00000001089c7547 */ /* 0x000fea000b800000 */
[----:B------:R-:W-:-:S09]  /*30c0*/  UISETP.NE.AND UP0, UPT, UR4, 0x1d, UPT ;  /* 0x0000001d0400788c */ /* 0x000fd2000bf05270 */
[----:B------:R-:W-:Y:S05]  /*30d0*/  BRA.U !UP0, `(.L_x_6087) ;  /* 0x0000000108887547 */ /* 0x000fea000b800000 */
[----:B------:R-:W-:-:S09]  /*30e0*/  UISETP.NE.AND UP0, UPT, UR4, 0x2c, UPT ;  /* 0x0000002c0400788c */ /* 0x000fd2000bf05270 */
[----:B------:R-:W-:Y:S05]  /*30f0*/  BRA.U !UP0, `(.L_x_6088) ;  /* 0x0000000108447547 */ /* 0x000fea000b800000 */
.L_x_6058:
        /* <DEDUP_REMOVED lines=16> */
.L_x_6089:
[----:B------:R-:W-:Y:S05]  /*3200*/  BRA `(.L_x_6059) ;  /* 0x0000000000507947 */ /* 0x000fea0003800000 */
.L_x_6088:
        /* <DEDUP_REMOVED lines=15> */
.L_x_6087:
[----:B------:R-:W0:Y:S02]  /*3300*/  F2I.U64.TRUNC R4, R4 ;  /* 0x0000000400047311 */ /* 0x000e24000020d800 */
[----:B0-----:R0:W-:Y:S01]  /*3310*/  STG.E.64 desc[UR36][R2.64], R4 ;  /* 0x0000000402007986 */ /* 0x0011e2000c101b24 */
[----:B------:R-:W-:Y:S05]  /*3320*/  BRA `(.L_x_6059) ;  /* 0x0000000000087947 */ /* 0x000fea0003800000 */
.L_x_6086:
[----:B------:R-:W0:Y:S02]  /*3330*/  F2I.FTZ.U32.TRUNC.NTZ R5, R4 ;  /* 0x0000000400057305 */ /* 0x000e24000021f000 */
[----:B0-----:R0:W-:Y:S02]  /*3340*/  STG.E desc[UR36][R2.64], R5 ;  /* 0x0000000502007986 */ /* 0x0011e4000c101924 */
.L_x_6059:
[----:B------:R-:W-:-:S07]  /*3350*/  VIADD R17, R17, 0x80 ;  /* 0x0000008011117836 */ /* 0x000fce0000000000 */
.L_x_6020:
[----:B------:R-:W-:Y:S05]  /*3360*/  BSYNC.RECONVERGENT B7 ;  /* 0x0000000000077941 */ /* 0x000fea0003800200 */
.L_x_6019:
        /* <DEDUP_REMOVED lines=307> */
.L_x_6092:
[----:B------:R-:W0:Y:S01]  /*46a0*/  LDCU.64 UR6, c[0x0][0x588] ;  /* 0x0000b100ff0677ac */ /* 0x000e220008000a00 */
[----:B------:R-:W-:Y:S01]  /*46b0*/  BSSY.RECONVERGENT B6, `(.L_x_6093) ;  /* 0x00000f1000067945 */ /* 0x000fe20003800200 */
[----:B------:R-:W-:-:S04]  /*46c0*/  UPRMT UR4, UR42, 0x9910, URZ ;  /* 0x000099102a047896 */ /* 0x000fc800080000ff */
[----:B------:R-:W-:Y:S01]  /*46d0*/  UISETP.GT.AND UP0, UPT, UR4, 0x9, UPT ;  /* 0x000000090400788c */ /* 0x000fe2000bf04270 */
[----:B0-----:R-:W-:-:S05]  /*46e0*/  IADD3 R4, P0, PT, R0, UR6, RZ ;  /* 0x0000000600047c10 */ /* 0x001fca000ff1e0ff */
[----:B-12-4-:R-:W-:-:S03]  /*46f0*/  IMAD.X R5, RZ, RZ, UR7, P0 ;  /* 0x00000007ff057e24 */ /* 0x016fc600080e06ff */
        /* <DEDUP_REMOVED lines=9> */
[----:B---3--:R-:W2:Y:S01]  /*4790*/  LDG.E.S8 R2, desc[UR36][R4.64] ;  /* 0x0000002404027981 */ /* 0x008ea2000c1e1300 */
[----:B------:R-:W-:Y:S01]  /*47a0*/  IMAD.MOV.U32 R3, RZ, RZ, RZ ;  /* 0x000000ffff037224 */ /* 0x000fe200078e00ff */
[----:B--2---:R-:W0:Y:S01]  /*47b0*/  I2F.S16 R2, R2 ;  /* 0x0000000200027306 */ /* 0x004e220000101400 */
[----:B------:R-:W-:Y:S05]  /*47c0*/  BRA `(.L_x_6099) ;  /* 0x0000000c007c7947 */ /* 0x000fea0003800000 */
.L_x_6097:
[----:B---3--:R-:W2:Y:S01]  /*47d0*/  LDG.E.U8 R2, desc[UR36][R4.64] ;  /* 0x0000002404027981 */ /* 0x008ea2000c1e1100 */
[----:B------:R-:W-:Y:S02]  /*47e0*/  MOV R3, RZ ;  /* 0x000000ff00037202 */ /* 0x000fe40000000f00 */
[----:B--2---:R-:W-:Y:S01]  /*47f0*/  I2FP.F32.U32 R2, R2 ;  /* 0x0000000200027245 */ /* 0x004fe20000201000 */
[----:B------:R-:W-:Y:S06]  /*4800*/  BRA `(.L_x_6099) ;  /* 0x0000000c006c7947 */ /* 0x000fec0003800000 */
.L_x_6096:
[----:B------:R-:W-:-:S09]  /*4810*/  UISETP.NE.AND UP0, UPT, UR4, 0x2, UPT ;  /* 0x000000020400788c */ /* 0x000fd2000bf05270 */
[----:B------:R-:W-:Y:S05]  /*4820*/  BRA.U !UP0, `(.L_x_6100) ;  /* 0x0000000108307547 */ /* 0x000fea000b800000 */
[----:B------:R-:W-:-:S09]  /*4830*/  UISETP.NE.AND UP0, UPT, UR4, 0x3, UPT ;  /* 0x000000030400788c */ /* 0x000fd2000bf05270 */
[----:B------:R-:W-:Y:S05]  /*4840*/  BRA.U !UP0, `(.L_x_6101) ;  /* 0x0000000108187547 */ /* 0x000fea000b800000 */
[----:B------:R-:W-:-:S09]  /*4850*/  UISETP.NE.AND UP0, UPT, UR4, 0x4, UPT ;  /* 0x000000040400788c */ /* 0x000fd2000bf05270 */
[----:B------:R-:W-:Y:S05]  /*4860*/  BRA.U UP0, `(.L_x_6098) ;  /* 0x0000000900f07547 */ /* 0x000fea000b800000 */
[----:B------:R-:W2:Y:S01]  /*4870*/  LDG.E.64 R4, desc[UR36][R4.64] ;  /* 0x0000002404047981 */ /* 0x000ea2000c1e1b00 */
[----:B---3--:R-:W-:Y:S01]  /*4880*/  IMAD.MOV.U32 R3, RZ, RZ, RZ ;  /* 0x000000ffff037224 */ /* 0x008fe200078e00ff */
[----:B--2---:R2:W3:Y:S01]  /*4890*/  I2F.S64 R2, R4 ;  /* 0x0000000400027312 */ /* 0x0044e20000301400 */
[----:B------:R-:W-:Y:S05]  /*48a0*/  BRA `(.L_x_6099) ;  /* 0x0000000c00447947 */ /* 0x000fea0003800000 */
.L_x_6101:
[----:B---3--:R-:W2:Y:S01]  /*48b0*/  LDG.E R2, desc[UR36][R4.64] ;  /* 0x0000002404027981 */ /* 0x008ea2000c1e1900 */
[----:B------:R-:W-:Y:S01]  /*48c0*/  IMAD.MOV.U32 R3, RZ, RZ, RZ ;  /* 0x000000ffff037224 */ /* 0x000fe200078e00ff */
[----:B--2---:R-:W-:Y:S01]  /*48d0*/  I2FP.F32.S32 R2, R2 ;  /* 0x0000000200027245 */ /* 0x004fe20000201400 */
[----:B------:R-:W-:Y:S06]  /*48e0*/  BRA `(.L_x_6099) ;  /* 0x0000000c00347947 */ /* 0x000fec0003800000 */
.L_x_6100:
[----:B---3--:R-:W2:Y:S01]  /*48f0*/  LDG.E.U16 R2, desc[UR36][R4.64] ;  /* 0x0000002404027981 */ /* 0x008ea2000c1e1500 */
[----:B------:R-:W-:Y:S01]  /*4900*/  HFMA2 R3, -RZ, RZ, 0, 0 ;  /* 0x00000000ff037431 */ /* 0x000fe200000001ff */
[----:B--2---:R-:W1:Y:S01]  /*4910*/  I2F.S16 R2, R2 ;  /* 0x0000000200027306 */ /* 0x004e620000101400 */
[----:B------:R-:W-:Y:S05]  /*4920*/  BRA `(.L_x_6099) ;  /* 0x0000000c00247947 */ /* 0x000fea0003800000 */
.L_x_6095:
[----:B------:R-:W-:-:S09]  /*4930*/  UISETP.GT.AND UP0, UPT, UR4, 0x6, UPT ;  /* 0x000000060400788c */ /* 0x000fd2000bf04270 */
[----:B------:R-:W-:Y:S05]  /*4940*/  BRA.U UP0, `(.L_x_6102) ;  /* 0x00000001002c7547 */ /* 0x000fea000b800000 */
[----:B------:R-:W-:-:S09]  /*4950*/  UISETP.NE.AND UP0, UPT, UR4, 0x5, UPT ;  /* 0x000000050400788c */ /* 0x000fd2000bf05270 */
[----:B------:R-:W-:Y:S05]  /*4960*/  BRA.U !UP0, `(.L_x_6103) ;  /* 0x0000000108147547 */ /* 0x000fea000b800000 */
[----:B------:R-:W-:-:S09]  /*4970*/  UISETP.NE.AND UP0, UPT, UR4, 0x6, UPT ;  /* 0x000000060400788c */ /* 0x000fd2000bf05270 */
[----:B------:R-:W-:Y:S05]  /*4980*/  BRA.U UP0, `(.L_x_6098) ;  /* 0x0000000900a87547 */ /* 0x000fea000b800000 */
[----:B---3--:R0:W5:Y:S01]  /*4990*/  LDG.E R2, desc[UR36][R4.64] ;  /* 0x0000002404027981 */ /* 0x008162000c1e1900 */
[----:B------:R-:W-:Y:S01]  /*49a0*/  IMAD.MOV.U32 R3, RZ, RZ, RZ ;  /* 0x000000ffff037224 */ /* 0x000fe200078e00ff */
[----:B------:R-:W-:Y:S06]  /*49b0*/  BRA `(.L_x_6099) ;  /* 0x0000000c00007947 */ /* 0x000fec0003800000 */
.L_x_6103:
[----:B---3--:R-:W2:Y:S01]  /*49c0*/  LDG.E.U16 R2, desc[UR36][R4.64] ;  /* 0x0000002404027981 */ /* 0x008ea2000c1e1500 */
[----:B------:R-:W-:Y:S02]  /*49d0*/  IMAD.MOV.U32 R3, RZ, RZ, RZ ;  /* 0x000000ffff037224 */ /* 0x000fe400078e00ff */
[----:B--2---:R-:W-:Y:S01]  /*49e0*/  HADD2.F32 R2, -RZ, R2.H0_H0 ;  /* 0x20000002ff027230 */ /* 0x004fe20000004100 */
[----:B------:R-:W-:Y:S06]  /*49f0*/  BRA `(.L_x_6099) ;  /* 0x0000000800f07947 */ /* 0x000fec0003800000 */
.L_x_6102:
[----:B------:R-:W-:-:S09]  /*4a00*/  UISETP.NE.AND UP0, UPT, UR4, 0x7, UPT ;  /* 0x000000070400788c */ /* 0x000fd2000bf05270 */
[----:B------:R-:W-:Y:S05]  /*4a10*/  BRA.U !UP0, `(.L_x_6104) ;  /* 0x0000000108287547 */ /* 0x000fea000b800000 */
[----:B------:R-:W-:-:S09]  /*4a20*/  UISETP.NE.AND UP0, UPT, UR4, 0x8, UPT ;  /* 0x000000080400788c */ /* 0x000fd2000bf05270 */
[----:B------:R-:W-:Y:S05]  /*4a30*/  BRA.U !UP0, `(.L_x_6105) ;  /* 0x0000000108107547 */ /* 0x000fea000b800000 */
[----:B------:R-:W-:-:S09]  /*4a40*/  UISETP.NE.AND UP0, UPT, UR4, 0x9, UPT ;  /* 0x000000090400788c */ /* 0x000fd2000bf05270 */
[----:B------:R-:W-:Y:S05]  /*4a50*/  BRA.U UP0, `(.L_x_6098) ;  /* 0x0000000900747547 */ /* 0x000fea000b800000 */
[----:B---3--:R4:W5:Y:S01]  /*4a60*/  LDG.E.64 R2, desc[UR36][R4.64] ;  /* 0x0000002404027981 */ /* 0x008962000c1e1b00 */
[----:B------:R-:W-:Y:S05]  /*4a70*/  BRA `(.L_x_6099) ;  /* 0x0000000800d07947 */ /* 0x000fea0003800000 */
.L_x_6105:
[----:B---3--:R-:W2:Y:S02]  /*4a80*/  LDG.E R3, desc[UR36][R4.64] ;  /* 0x0000002404037981 */ /* 0x008ea4000c1e1900 */
[--C-:B--2---:R-:W-:Y:S02]  /*4a90*/  HADD2.F32 R2, -RZ, R3.reuse.H0_H0 ;  /* 0x20000003ff027230 */ /* 0x104fe40000004100 */
[----:B------:R-:W-:Y:S01]  /*4aa0*/  HADD2.F32 R3, -RZ, R3.H1_H1 ;  /* 0x30000003ff037230 */ /* 0x000fe20000004100 */
[----:B------:R-:W-:Y:S06]  /*4ab0*/  BRA `(.L_x_6099) ;  /* 0x0000000800c07947 */ /* 0x000fec0003800000 */
.L_x_6104:
[----:B------:R-:W2:Y:S01]  /*4ac0*/  LDG.E.64 R4, desc[UR36][R4.64] ;  /* 0x0000002404047981 */ /* 0x000ea2000c1e1b00 */
[----:B------:R-:W-:Y:S01]  /*4ad0*/  UMOV UR4, 0xf0000000 ;  /* 0xf000000000047882 */ /* 0x000fe20000000000 */
[----:B------:R-:W-:Y:S01]  /*4ae0*/  UMOV UR5, 0x380fffff ;  /* 0x380fffff00057882 */ /* 0x000fe20000000000 */
[----:B---3--:R-:W-:Y:S01]  /*4af0*/  MOV R3, RZ ;  /* 0x000000ff00037202 */ /* 0x008fe20000000f00 */
[----:B--2---:R-:W0:Y:S01]  /*4b00*/  F2F.F32.F64 R2, R4 ;  /* 0x0000000400027310 */ /* 0x004e220000301000 */
[----:B------:R-:W-:-:S14]  /*4b10*/  DSETP.GEU.AND P0, PT, |R4|, UR4, PT ;  /* 0x0000000404007e2a */ /* 0x000fdc000bf0e200 */
[----:B0-----:R-:W-:Y:S01]  /*4b20*/  @!P0 FMUL R2, R2, 1.175494350822287508e-38 ;  /* 0x0080000002028820 */ /* 0x001fe20000400000 */
[----:B------:R-:W-:Y:S06]  /*4b30*/  BRA `(.L_x_6099) ;  /* 0x0000000800a07947 */ /* 0x000fec0003800000 */
.L_x_6094:
        /* <DEDUP_REMOVED lines=9> */
[----:B---3--:R-:W-:Y:S01]  /*4bd0*/  IMAD.MOV.U32 R3, RZ, RZ, RZ ;  /* 0x000000ffff037224 */ /* 0x008fe200078e00ff */
[----:B--2---:R-:W-:-:S04]  /*4be0*/  ISETP.NE.AND P0, PT, R4, RZ, PT ;  /* 0x000000ff0400720c */ /* 0x004fc80003f05270 */
[----:B------:R-:W-:Y:S01]  /*4bf0*/  FSEL R2, RZ, 1, !P0 ;  /* 0x3f800000ff027808 */ /* 0x000fe20004000000 */
[----:B------:R-:W-:Y:S08]  /*4c00*/  BRA `(.L_x_6099) ;  /* 0x00000008006c7947 */ /* 0x000ff00003800000 */
.L_x_6108:
[----:B---3--:R-:W2:Y:S01]  /*4c10*/  LDG.E.128 R4, desc[UR36][R4.64] ;  /* 0x0000002404047981 */ /* 0x008ea2000c1e1d00 */
        /* <DEDUP_REMOVED lines=9> */
.L_x_6107:
[----:B------:R-:W-:-:S09]  /*4cb0*/  UISETP.NE.AND UP0, UPT, UR4, 0xf, UPT ;  /* 0x0000000f0400788c */ /* 0x000fd2000bf05270 */
[----:B------:R-:W-:Y:S05]  /*4cc0*/  BRA.U !UP0, `(.L_x_6109) ;  /* 0x0000000108947547 */ /* 0x000fea000b800000 */
[----:B------:R-:W-:-:S09]  /*4cd0*/  UISETP.NE.AND UP0, UPT, UR4, 0x17, UPT ;  /* 0x000000170400788c */ /* 0x000fd2000bf05270 */
[----:B------:R-:W-:Y:S05]  /*4ce0*/  BRA.U !UP0, `(.L_x_6110) ;  /* 0x0000000108587547 */ /* 0x000fea000b800000 */
[----:B------:R-:W-:-:S09]  /*4cf0*/  UISETP.NE.AND UP0, UPT, UR4, 0x18, UPT ;  /* 0x000000180400788c */ /* 0x000fd2000bf05270 */
[----:B------:R-:W-:Y:S05]  /*4d00*/  BRA.U UP0, `(.L_x_6098) ;  /* 0x0000000500c87547 */ /* 0x000fea000b800000 */
[----:B---3--:R-:W2:Y:S01]  /*4d10*/  LDG.E.U8 R2, desc[UR36][R4.64] ;  /* 0x0000002404027981 */ /* 0x008ea2000c1e1100 */
        /* <DEDUP_REMOVED lines=19> */
.L_x_6110:
[----:B---3--:R-:W2:Y:S02]  /*4e50*/  LDG.E.U8 R3, desc[UR36][R4.64] ;  /* 0x0000002404037981 */ /* 0x008ea4000c1e1100 */
[C---:B--2---:R-:W-:Y:S01]  /*4e60*/  IMAD.SHL.U32 R0, R3.reuse, 0x2000000, RZ ;  /* 0x0200000003007824 */ /* 0x044fe200078e00ff */
[----:B------:R-:W-:-:S04]  /*4e70*/  SHF.L.U32 R3, R3, 0x8, RZ ;  /* 0x0000000803037819 */ /* 0x000fc800000006ff */
[----:B------:R-:W-:Y:S02]  /*4e80*/  ISETP.GE.U32.AND P0, PT, R0, 0x8000000, PT ;  /* 0x080000000000780c */ /* 0x000fe40003f06070 */
[----:B------:R-:W-:-:S11]  /*4e90*/  PRMT R7, R3, 0x9910, RZ ;  /* 0x0000991003077816 */ /* 0x000fd600000000ff */
[----:B------:R-:W-:Y:S01]  /*4ea0*/  @!P0 LOP3.LUT R2, R3, 0x7f00, RZ, 0xc0, !PT ;  /* 0x00007f0003028812 */ /* 0x000fe200078ec0ff */
[----:B------:R-:W-:Y:S01]  /*4eb0*/  IMAD.MOV.U32 R3, RZ, RZ, RZ ;  /* 0x000000ffff037224 */ /* 0x000fe200078e00ff */
[----:B------:R-:W-:Y:S02]  /*4ec0*/  @P0 LEA.HI R0, R0, 0x70000000, RZ, 0x1c ;  /* 0x7000000000000811 */ /* 0x000fe400078fe0ff */
[----:B------:R-:W-:-:S03]  /*4ed0*/  @!P0 LOP3.LUT R2, R2, 0x3f000000, RZ, 0xfc, !PT ;  /* 0x3f00000002028812 */ /* 0x000fc600078efcff */
[----:B------:R-:W-:Y:S02]  /*4ee0*/  @P0 FMUL.FTZ R0, R0, 1.9259299443872358531e-34 ;  /* 0x0780000000000820 */ /* 0x000fe40000410000 */
[----:B------:R-:W-:-:S05]  /*4ef0*/  @!P0 FADD.FTZ R0, R2, -0.5 ;  /* 0xbf00000002008421 */ /* 0x000fca0000010000 */
[----:B------:R-:W-:Y:S01]  /*4f00*/  LOP3.LUT R2, R0, 0x80000000, R7, 0xf8, !PT ;  /* 0x8000000000027812 */ /* 0x000fe200078ef807 */
[----:B------:R-:W-:Y:S06]  /*4f10*/  BRA `(.L_x_6099) ;  /* 0x0000000400a87947 */ /* 0x000fec0003800000 */
.L_x_6109:
[----:B---3--:R-:W2:Y:S01]  /*4f20*/  LDG.E.U16 R2, desc[UR36][R4.64] ;  /* 0x0000002404027981 */ /* 0x008ea2000c1e1500 */
[----:B------:R-:W-:Y:S01]  /*4f30*/  MOV R3, RZ ;  /* 0x000000ff00037202 */ /* 0x000fe20000000f00 */
[----:B--2---:R-:W-:Y:S01]  /*4f40*/  IMAD.U32 R2, R2, 0x10000, RZ ;  /* 0x0001000002027824 */ /* 0x004fe200078e00ff */
[----:B------:R-:W-:Y:S06]  /*4f50*/  BRA `(.L_x_6099) ;  /* 0x0000000400987947 */ /* 0x000fec0003800000 */
.L_x_6106:
        /* <DEDUP_REMOVED lines=8> */
[----:B---3--:R-:W2:Y:S01]  /*4fe0*/  LDG.E.U16 R2, desc[UR36][R4.64] ;  /* 0x0000002404027981 */ /* 0x008ea2000c1e1500 */
[----:B------:R-:W-:Y:S01]  /*4ff0*/  HFMA2 R3, -RZ, RZ, 0, 0 ;  /* 0x00000000ff037431 */ /* 0x000fe200000001ff */
[----:B--2---:R-:W-:Y:S01]  /*5000*/  I2FP.F32.U32 R2, R2 ;  /* 0x0000000200027245 */ /* 0x004fe20000201000 */
[----:B------:R-:W-:Y:S06]  /*5010*/  BRA `(.L_x_6099) ;  /* 0x0000000400687947 */ /* 0x000fec0003800000 */
.L_x_6113:
[----:B------:R-:W2:Y:S01]  /*5020*/  LDG.E.U8 R4, desc[UR36][R4.64] ;  /* 0x0000002404047981 */ /* 0x000ea2000c1e1100 */
[----:B---3--:R-:W-:Y:S02]  /*5030*/  CS2R R2, SRZ ;  /* 0x0000000000027805 */ /* 0x008fe4000001ff00 */
        /* <DEDUP_REMOVED lines=18> */
.L_x_6115:
[----:B------:R-:W-:Y:S05]  /*5160*/  BSYNC.RECONVERGENT B0 ;  /* 0x0000000000007941 */ /* 0x000fea0003800200 */
.L_x_6114:
[----:B------:R-:W-:Y:S02]  /*5170*/  SHF.L.U32 R0, R0, 0x14, RZ ;  /* 0x0000001400007819 */ /* 0x000fe400000006ff */
[----:B------:R-:W-:-:S04]  /*5180*/  LEA R2, R2, 0x3b800000, 0x17 ;  /* 0x3b80000002027811 */ /* 0x000fc800078eb8ff */
[----:B------:R-:W-:Y:S01]  /*5190*/  LOP3.LUT R2, R2, R0, R9, 0xfe, !PT ;  /* 0x0000000002027212 */ /* 0x000fe200078efe09 */
[----:B------:R-:W-:Y:S06]  /*51a0*/  BRA `(.L_x_6099) ;  /* 0x0000000400047947 */ /* 0x000fec0003800000 */
.L_x_6112:
        /* <DEDUP_REMOVED lines=20> */
.L_x_6117:
[----:B------:R-:W-:Y:S05]  /*52f0*/  BSYNC.RECONVERGENT B0 ;  /* 0x0000000000007941 */ /* 0x000fea0003800200 */
.L_x_6116:
[----:B------:R-:W-:Y:S02]  /*5300*/  SHF.L.U32 R0, R0, 0x15, RZ ;  /* 0x0000001500007819 */ /* 0x000fe400000006ff */
[----:B------:R-:W-:-:S04]  /*5310*/  LEA R2, R2, 0x37800000, 0x17 ;  /* 0x3780000002027811 */ /* 0x000fc800078eb8ff */
[----:B------:R-:W-:Y:S01]  /*5320*/  LOP3.LUT R2, R2, R0, R9, 0xfe, !PT ;  /* 0x0000000002027212 */ /* 0x000fe200078efe09 */
[----:B------:R-:W-:Y:S06]  /*5330*/  BRA `(.L_x_6099) ;  /* 0x0000000000a07947 */ /* 0x000fec0003800000 */
.L_x_6111:
[----:B------:R-:W-:-:S09]  /*5340*/  UISETP.NE.AND UP0, UPT, UR4, 0x1c, UPT ;  /* 0x0000001c0400788c */ /* 0x000fd2000bf05270 */
[----:B------:R-:W-:Y:S05]  /*5350*/  BRA.U !UP0, `(.L_x_6118) ;  /* 0x00000001088c7547 */ /* 0x000fea000b800000 */
[----:B------:R-:W-:-:S09]  /*5360*/  UISETP.NE.AND UP0, UPT, UR4, 0x1d, UPT ;  /* 0x0000001d0400788c */ /* 0x000fd2000bf05270 */
[----:B------:R-:W-:Y:S05]  /*5370*/  BRA.U !UP0, `(.L_x_6119) ;  /* 0x0000000108747547 */ /* 0x000fea000b800000 */
[----:B------:R-:W-:-:S09]  /*5380*/  UISETP.NE.AND UP0, UPT, UR4, 0x2c, UPT ;  /* 0x0000002c0400788c */ /* 0x000fd2000bf05270 */
[----:B------:R-:W-:Y:S05]  /*5390*/  BRA.U UP0, `(.L_x_6098) ;  /* 0x0000000100247547 */ /* 0x000fea000b800000 */
[----:B------:R-:W2:Y:S01]  /*53a0*/  LDG.E.U8 R4, desc[UR36][R4.64] ;  /* 0x0000002404047981 */ /* 0x000ea2000c1e1100 */
[----:B---3--:R-:W-:Y:S01]  /*53b0*/  IMAD.MOV.U32 R3, RZ, RZ, RZ ;  /* 0x000000ffff037224 */ /* 0x008fe200078e00ff */
[----:B------:R-:W-:Y:S02]  /*53c0*/  MOV R2, 0x400000 ;  /* 0x0040000000027802 */ /* 0x000fe40000000f00 */
[----:B--2---:R-:W-:-:S13]  /*53d0*/  ISETP.NE.AND P0, PT, R4, RZ, PT ;  /* 0x000000ff0400720c */ /* 0x004fda0003f05270 */
[----:B------:R-:W-:Y:S05]  /*53e0*/  @!P0 BRA `(.L_x_6099) ;  /* 0x0000000000748947 */ /* 0x000fea0003800000 */
[----:B------:R-:W-:-:S13]  /*53f0*/  ISETP.NE.AND P0, PT, R4, 0xff, PT ;  /* 0x000000ff0400780c */ /* 0x000fda0003f05270 */
[----:B------:R-:W-:Y:S01]  /*5400*/  @!P0 IMAD.MOV.U32 R2, RZ, RZ, 0x7f800001 ;  /* 0x7f800001ff028424 */ /* 0x000fe200078e00ff */
[----:B------:R-:W-:Y:S01]  /*5410*/  @P0 SHF.L.U32 R2, R4, 0x17, RZ ;  /* 0x0000001704020819 */ /* 0x000fe200000006ff */
[----:B------:R-:W-:Y:S06]  /*5420*/  BRA `(.L_x_6099) ;  /* 0x0000000000647947 */ /* 0x000fec0003800000 */
.L_x_6098:
[----:B---3--:R-:W-:Y:S01]  /*5430*/  MOV R2, 0x0 ;  /* 0x0000000000027802 */ /* 0x008fe20000000f00 */
        /* <DEDUP_REMOVED lines=15> */
.L_x_6120:
[----:B------:R-:W-:Y:S01]  /*5530*/  CS2R R2, SRZ ;  /* 0x0000000000027805 */ /* 0x000fe2000001ff00 */
[----:B------:R-:W-:Y:S06]  /*5540*/  BRA `(.L_x_6099) ;  /* 0x00000000001c7947 */ /* 0x000fec0003800000 */
.L_x_6119:
[----:B------:R-:W2:Y:S01]  /*5550*/  LDG.E.64 R4, desc[UR36][R4.64] ;  /* 0x0000002404047981 */ /* 0x000ea2000c1e1b00 */
[----:B---3--:R-:W-:Y:S01]  /*5560*/  MOV R3, RZ ;  /* 0x000000ff00037202 */ /* 0x008fe20000000f00 */
[----:B--2---:R0:W1:Y:S01]  /*5570*/  I2F.U64 R2, R4 ;  /* 0x0000000400027312 */ /* 0x0040620000301000 */
[----:B------:R-:W-:Y:S05]  /*5580*/  BRA `(.L_x_6099) ;  /* 0x00000000000c7947 */ /* 0x000fea0003800000 */
.L_x_6118:
[----:B---3--:R-:W2:Y:S01]  /*5590*/  LDG.E R2, desc[UR36][R4.64] ;  /* 0x0000002404027981 */ /* 0x008ea2000c1e1900 */
[----:B------:R-:W-:Y:S01]  /*55a0*/  IMAD.MOV.U32 R3, RZ, RZ, RZ ;  /* 0x000000ffff037224 */ /* 0x000fe200078e00ff */
[----:B--2---:R-:W-:-:S07]  /*55b0*/  I2FP.F32.U32 R2, R2 ;  /* 0x0000000200027245 */ /* 0x004fce0000201000 */
.L_x_6099:
[----:B------:R-:W-:Y:S05]  /*55c0*/  BSYNC.RECONVERGENT B6 ;  /* 0x0000000000067941 */ /* 0x000fea0003800200 */
.L_x_6093:
        /* <DEDUP_REMOVED lines=8> */
[----:B------:R-:W2:Y:S01]  /*5650*/  MUFU.RCP R0, R2 ;  /* 0x0000000200007308 */ /* 0x000ea20000001000 */
[----:B------:R-:W0:Y:S01]  /*5660*/  LDC.64 R6, c[0x0][0x598] ;  /* 0x00016600ff067b82 */ /* 0x000e220000000a00 */
[----:B--2-4-:R-:W-:-:S04]  /*5670*/  FMUL.FTZ R5, R0, R3 ;  /* 0x0000000300057220 */ /* 0x014fc80000410000 */
[C---:B------:R-:W-:Y:S01]  /*5680*/  FFMA.FTZ R3, R5.reuse, R3, R2 ;  /* 0x0000000305037223 */ /* 0x040fe20000010002 */
[C---:B0-----:R-:W-:Y:S01]  /*5690*/  FFMA.FTZ R4, R5.reuse, R7, R6 ;  /* 0x0000000705047223 */ /* 0x041fe20000010006 */
[----:B------:R-:W-:-:S04]  /*56a0*/  FFMA.FTZ R0, -R5, R6, R7 ;  /* 0x0000000605007223 */ /* 0x000fc80000010107 */
[----:B------:R-:W0:Y:S02]  /*56b0*/  MUFU.RCP R3, R3 ;  /* 0x0000000300037308 */ /* 0x000e240000001000 */
[C---:B0-----:R-:W-:Y:S01]  /*56c0*/  FMUL.FTZ R4, R3.reuse, R4 ;  /* 0x0000000403047220 */ /* 0x041fe20000410000 */
[----:B------:R-:W-:Y:S01]  /*56d0*/  FMUL.FTZ R5, R3, R0 ;  /* 0x0000000003057220 */ /* 0x000fe20000410000 */
[----:B------:R-:W-:Y:S06]  /*56e0*/  BRA `(.L_x_6124) ;  /* 0x00000000003c7947 */ /* 0x000fec0003800000 */
.L_x_6123:
[----:B------:R-:W0:Y:S01]  /*56f0*/  LDCU.64 UR4, c[0x0][0x598] ;  /* 0x0000b300ff0477ac */ /* 0x000e220008000a00 */
[----:B--2-4-:R-:W0:Y:S08]  /*5700*/  MUFU.RCP R4, R0 ;  /* 0x0000000000047308 */ /* 0x014e300000001000 */
[----:B------:R-:W1:Y:S01]  /*5710*/  MUFU.RCP R5, R6 ;  /* 0x0000000600057308 */ /* 0x000e620000001000 */
[----:B0-----:R-:W-:Y:S01]  /*5720*/  FMUL.FTZ R4, R4, UR4 ;  /* 0x0000000404047c20 */ /* 0x001fe20008410000 */
[----:B-1----:R-:W-:Y:S01]  /*5730*/  FMUL.FTZ R5, R5, UR5 ;  /* 0x0000000505057c20 */ /* 0x002fe20008410000 */
[----:B------:R-:W-:Y:S06]  /*5740*/  BRA `(.L_x_6124) ;  /* 0x0000000000247947 */ /* 0x000fec0003800000 */
.L_x_6122:
[----:B--2-4-:R-:W0:Y:S01]  /*5750*/  MUFU.RCP R5, R3 ;  /* 0x0000000300057308 */ /* 0x014e220000001000 */
        /* <DEDUP_REMOVED lines=8> */
.L_x_6124:
[----:B------:R-:W-:Y:S05]  /*57e0*/  BSYNC.RECONVERGENT B0 ;  /* 0x0000000000007941 */ /* 0x000fea0003800200 */
.L_x_6121:
        /* <DEDUP_REMOVED lines=17> */
.L_x_6128:
[----:B------:R-:W0:Y:S02]  /*5900*/  F2I.S64.TRUNC R4, R4 ;  /* 0x0000000400047311 */ /* 0x000e24000020d900 */
[----:B0-----:R-:W-:-:S05]  /*5910*/  IMAD.MOV.U32 R7, RZ, RZ, R4 ;  /* 0x000000ffff077224 */ /* 0x001fca00078e0004 */
[----:B------:R0:W-:Y:S01]  /*5920*/  STG.E.U8 desc[UR36][R2.64], R7 ;  /* 0x0000000702007986 */ /* 0x0001e2000c101124 */
[----:B------:R-:W-:Y:S05]  /*5930*/  BRA `(.L_x_6130) ;  /* 0x0000000c002c7947 */ /* 0x000fea0003800000 */
.L_x_6127:
        /* <DEDUP_REMOVED lines=9> */
.L_x_6132:
[----:B------:R-:W0:Y:S02]  /*59d0*/  F2I.FTZ.TRUNC.NTZ R5, R4 ;  /* 0x0000000400057305 */ /* 0x000e24000021f100 */
[----:B0-----:R3:W-:Y:S01]  /*59e0*/  STG.E desc[UR36][R2.64], R5 ;  /* 0x0000000502007986 */ /* 0x0017e2000c101924 */
[----:B------:R-:W-:Y:S05]  /*59f0*/  BRA `(.L_x_6130) ;  /* 0x0000000800fc7947 */ /* 0x000fea0003800000 */
.L_x_6131:
[----:B------:R-:W0:Y:S02]  /*5a00*/  F2I.FTZ.TRUNC.NTZ R5, R4 ;  /* 0x0000000400057305 */ /* 0x000e24000021f100 */
[----:B0-----:R2:W-:Y:S01]  /*5a10*/  STG.E.U16 desc[UR36][R2.64], R5 ;  /* 0x0000000502007986 */ /* 0x0015e2000c101524 */
[----:B------:R-:W-:Y:S05]  /*5a20*/  BRA `(.L_x_6130) ;  /* 0x0000000800f07947 */ /* 0x000fea0003800000 */
.L_x_6126:
        /* <DEDUP_REMOVED lines=8> */
.L_x_6134:
[----:B------:R-:W-:-:S05]  /*5ab0*/  F2FP.F16.F32.PACK_AB R4, RZ, R4 ;  /* 0x00000004ff04723e */ /* 0x000fca00000000ff */
[----:B------:R0:W-:Y:S01]  /*5ac0*/  STG.E.U16 desc[UR36][R2.64], R4 ;  /* 0x0000000402007986 */ /* 0x0001e2000c101524 */
[----:B------:R-:W-:Y:S05]  /*5ad0*/  BRA `(.L_x_6130) ;  /* 0x0000000800c47947 */ /* 0x000fea0003800000 */
.L_x_6133:
        /* <DEDUP_REMOVED lines=8> */
.L_x_6136:
[----:B------:R-:W-:-:S05]  /*5b60*/  F2FP.F16.F32.PACK_AB R5, R5, R4 ;  /* 0x000000040505723e */ /* 0x000fca00000000ff */
[----:B------:R0:W-:Y:S01]  /*5b70*/  STG.E desc[UR36][R2.64], R5 ;  /* 0x0000000502007986 */ /* 0x0001e2000c101924 */
[----:B------:R-:W-:Y:S05]  /*5b80*/  BRA `(.L_x_6130) ;  /* 0x0000000800987947 */ /* 0x000fea0003800000 */
.L_x_6135:
[----:B------:R-:W-:-:S06]  /*5b90*/  FMUL.FTZ R4, R4, 1 ;  /* 0x3f80000004047820 */ /* 0x000fcc0000410000 */
[----:B------:R-:W0:Y:S02]  /*5ba0*/  F2F.F64.F32 R4, R4 ;  /* 0x0000000400047310 */ /* 0x000e240000201800 */
[----:B0-----:R0:W-:Y:S01]  /*5bb0*/  STG.E.64 desc[UR36][R2.64], R4 ;  /* 0x0000000402007986 */ /* 0x0011e2000c101b24 */
[----:B------:R-:W-:Y:S05]  /*5bc0*/  BRA `(.L_x_6130) ;  /* 0x0000000800887947 */ /* 0x000fea0003800000 */
.L_x_6125:
        /* <DEDUP_REMOVED lines=13> */
.L_x_6140:
        /* <DEDUP_REMOVED lines=16> */
.L_x_6143:
[----:B------:R-:W-:-:S04]  /*5da0*/  SHF.R.U32.HI R4, RZ, 0x18, R4 ;  /* 0x00000018ff047819 */ /* 0x000fc80000011604 */
[----:B------:R-:W-:-:S04]  /*5db0*/  LOP3.LUT R4, R5, 0x80, R4, 0xf8, !PT ;  /* 0x0000008005047812 */ /* 0x000fc800078ef804 */
[----:B------:R-:W-:-:S07]  /*5dc0*/  PRMT R0, R4, 0x7610, R0 ;  /* 0x0000761004007816 */ /* 0x000fce0000000000 */
.L_x_6142:
[----:B------:R-:W-:Y:S05]  /*5dd0*/  BSYNC.RECONVERGENT B0 ;  /* 0x0000000000007941 */ /* 0x000fea0003800200 */
.L_x_6141:
[----:B------:R0:W-:Y:S01]  /*5de0*/  STG.E.U8 desc[UR36][R2.64], R0 ;  /* 0x0000000002007986 */ /* 0x0001e2000c101124 */
[----:B------:R-:W-:Y:S05]  /*5df0*/  BRA `(.L_x_6130) ;  /* 0x0000000400fc7947 */ /* 0x000fea0003800000 */
.L_x_6139:
        /* <DEDUP_REMOVED lines=16> */
.L_x_6146:
[----:B------:R-:W-:-:S04]  /*5f00*/  SHF.R.U32.HI R4, RZ, 0x18, R4 ;  /* 0x00000018ff047819 */ /* 0x000fc80000011604 */
[----:B------:R-:W-:-:S04]  /*5f10*/  LOP3.LUT R5, R5, 0x80, R4, 0xf8, !PT ;  /* 0x0000008005057812 */ /* 0x000fc800078ef804 */
[----:B------:R-:W-:-:S07]  /*5f20*/  PRMT R0, R5, 0x7610, R0 ;  /* 0x0000761005007816 */ /* 0x000fce0000000000 */
.L_x_6145:
[----:B------:R-:W-:Y:S05]  /*5f30*/  BSYNC.RECONVERGENT B0 ;  /* 0x0000000000007941 */ /* 0x000fea0003800200 */
.L_x_6144:
[----:B------:R0:W-:Y:S01]  /*5f40*/  STG.E.U8 desc[UR36][R2.64], R0 ;  /* 0x0000000002007986 */ /* 0x0001e2000c101124 */
[----:B------:R-:W-:Y:S05]  /*5f50*/  BRA `(.L_x_6130) ;  /* 0x0000000400a47947 */ /* 0x000fea0003800000 */
.L_x_6138:
        /* <DEDUP_REMOVED lines=21> */
.L_x_6148:
[----:B------:R-:W0:Y:S02]  /*60b0*/  F2I.U64.TRUNC R4, R4 ;  /* 0x0000000400047311 */ /* 0x000e24000020d800 */
[----:B0-----:R0:W-:Y:S01]  /*60c0*/  STG.E.64 desc[UR36][R2.64], R4 ;  /* 0x0000000402007986 */ /* 0x0011e2000c101b24 */
[----:B------:R-:W-:Y:S05]  /*60d0*/  BRA `(.L_x_6130) ;  /* 0x0000000400447947 */ /* 0x000fea0003800000 */
.L_x_6147:
[----:B------:R-:W0:Y:S02]  /*60e0*/  F2I.FTZ.U32.TRUNC.NTZ R5, R4 ;  /* 0x0000000400057305 */ /* 0x000e24000021f000 */
[----:B0-----:R0:W-:Y:S01]  /*60f0*/  STG.E desc[UR36][R2.64], R5 ;  /* 0x0000000502007986 */ /* 0x0011e2000c101924 */
[----:B------:R-:W-:Y:S05]  /*6100*/  BRA `(.L_x_6130) ;  /* 0x0000000400387947 */ /* 0x000fea0003800000 */
.L_x_6137:
        /* <DEDUP_REMOVED lines=12> */
.L_x_6150:
[----:B------:R-:W-:Y:S01]  /*61d0*/  FMUL.FTZ R8, R4, 1 ;  /* 0x3f80000004087820 */ /* 0x000fe20000410000 */
[----:B------:R-:W-:-:S05]  /*61e0*/  FMUL.FTZ R10, R5, 1 ;  /* 0x3f800000050a7820 */ /* 0x000fca0000410000 */
[----:B------:R-:W-:Y:S08]  /*61f0*/  F2F.F64.F32 R8, R8 ;  /* 0x0000000800087310 */ /* 0x000ff00000201800 */
[----:B------:R-:W0:Y:S02]  /*6200*/  F2F.F64.F32 R10, R10 ;  /* 0x0000000a000a7310 */ /* 0x000e240000201800 */
[----:B0-----:R0:W-:Y:S01]  /*6210*/  STG.E.128 desc[UR36][R2.64], R8 ;  /* 0x0000000802007986 */ /* 0x0011e2000c101d24 */
[----:B------:R-:W-:Y:S05]  /*6220*/  BRA `(.L_x_6130) ;  /* 0x0000000000f07947 */ /* 0x000fea0003800000 */
.L_x_6149:
[----:B------:R-:W-:-:S09]  /*6230*/  UISETP.NE.AND UP0, UPT, UR4, 0xf, UPT ;  /* 0x0000000f0400788c */ /* 0x000fd2000bf05270 */
[----:B------:R-:W-:Y:S05]  /*6240*/  BRA.U !UP0, `(.L_x_6151) ;  /* 0x0000000108e07547 */ /* 0x000fea000b800000 */
[----:B------:R-:W-:-:S09]  /*6250*/  UISETP.NE.AND UP0, UPT, UR4, 0x17, UPT ;  /* 0x000000170400788c */ /* 0x000fd2000bf05270 */
[----:B------:R-:W-:Y:S05]  /*6260*/  BRA.U !UP0, `(.L_x_6152) ;  /* 0x00000001088c7547 */ /* 0x000fea000b800000 */
[----:B------:R-:W-:-:S09]  /*6270*/  UISETP.NE.AND UP0, UPT, UR4, 0x18, UPT ;  /* 0x000000180400788c */ /* 0x000fd2000bf05270 */
[----:B------:R-:W-:Y:S05]  /*6280*/  BRA.U !UP0, `(.L_x_6153) ;  /* 0x0000000108447547 */ /* 0x000fea000b800000 */
.L_x_6129:
        /* <DEDUP_REMOVED lines=16> */
.L_x_6154:
[----:B------:R-:W-:Y:S05]  /*6390*/  BRA `(.L_x_6130) ;  /* 0x0000000000947947 */ /* 0x000fea0003800000 */
.L_x_6153:
        /* <DEDUP_REMOVED lines=12> */
.L_x_6156:
[----:B------:R-:W-:Y:S05]  /*6460*/  BSYNC.RECONVERGENT B0 ;  /* 0x0000000000007941 */ /* 0x000fea0003800200 */
.L_x_6155:
[----:B------:R-:W-:-:S05]  /*6470*/  LOP3.LUT R5, R0, 0x80, R7, 0xf8, !PT ;  /* 0x0000008000057812 */ /* 0x000fca00078ef807 */
[----:B------:R0:W-:Y:S01]  /*6480*/  STG.E.U8 desc[UR36][R2.64], R5 ;  /* 0x0000000502007986 */ /* 0x0001e2000c101124 */
[----:B------:R-:W-:Y:S05]  /*6490*/  BRA `(.L_x_6130) ;  /* 0x0000000000547947 */ /* 0x000fea0003800000 */
.L_x_6152:
        /* <DEDUP_REMOVED lines=11> */
.L_x_6158:
[----:B------:R-:W-:Y:S01]  /*6550*/  HFMA2 R0, -RZ, RZ, 0, 7.569789886474609375e-06 ;  /* 0x0000007fff007431 */ /* 0x000fe200000001ff */
[----:B------:R-:W-:-:S04]  /*6560*/  ISETP.GT.U32.AND P0, PT, R6, 0x7f800000, PT ;  /* 0x7f8000000600780c */ /* 0x000fc80003f04070 */
[----:B------:R-:W-:-:S09]  /*6570*/  SEL R0, R0, 0x7c, P0 ;  /* 0x0000007c00007807 */ /* 0x000fd20000000000 */
.L_x_6159:
[----:B------:R-:W-:Y:S05]  /*6580*/  BSYNC.RECONVERGENT B0 ;  /* 0x0000000000007941 */ /* 0x000fea0003800200 */
.L_x_6157:
[----:B------:R-:W-:-:S04]  /*6590*/  SHF.R.U32.HI R5, RZ, 0x18, R4 ;  /* 0x00000018ff057819 */ /* 0x000fc80000011604 */
[----:B------:R-:W-:-:S05]  /*65a0*/  LOP3.LUT R5, R0, 0x80, R5, 0xf8, !PT ;  /* 0x0000008000057812 */ /* 0x000fca00078ef805 */
[----:B------:R0:W-:Y:S01]  /*65b0*/  STG.E.U8 desc[UR36][R2.64], R5 ;  /* 0x0000000502007986 */ /* 0x0001e2000c101124 */
[----:B------:R-:W-:Y:S05]  /*65c0*/  BRA `(.L_x_6130) ;  /* 0x0000000000087947 */ /* 0x000fea0003800000 */
.L_x_6151:
[----:B------:R-:W-:-:S05]  /*65d0*/  F2FP.BF16.F32.PACK_AB R4, RZ, R4 ;  /* 0x00000004ff04723e */ /* 0x000fca00000010ff */
[----:B------:R0:W-:Y:S02]  /*65e0*/  STG.E.U16 desc[UR36][R2.64], R4 ;  /* 0x0000000402007986 */ /* 0x0001e4000c101524 */
.L_x_6130:
[----:B------:R-:W-:-:S07]  /*65f0*/  VIADD R17, R17, 0x80 ;  /* 0x0000008011117836 */ /* 0x000fce0000000000 */
.L_x_6091:
[----:B------:R-:W-:Y:S05]  /*6600*/  BSYNC.RECONVERGENT B7 ;  /* 0x0000000000077941 */ /* 0x000fea0003800200 */
.L_x_6090:
        /* <DEDUP_REMOVED lines=307> */
.L_x_6162:
[----:B------:R-:W4:Y:S01]  /*7940*/  LDCU.64 UR6, c[0x0][0x588] ;  /* 0x0000b100ff0677ac */ /* 0x000f220008000a00 */
[----:B------:R-:W-:Y:S01]  /*7950*/  BSSY.RECONVERGENT B6, `(.L_x_6163) ;  /* 0x00000f1000067945 */ /* 0x000fe20003800200 */
[----:B------:R-:W-:-:S04]  /*7960*/  UPRMT UR4, UR42, 0x9910, URZ ;  /* 0x000099102a047896 */ /* 0x000fc800080000ff */
[----:B------:R-:W-:Y:S01]  /*7970*/  UISETP.GT.AND UP0, UPT, UR4, 0x9, UPT ;  /* 0x000000090400788c */ /* 0x000fe2000bf04270 */
[----:B----4-:R-:W-:-:S04]  /*7980*/  IADD3 R4, P0, PT, R0, UR6, RZ ;  /* 0x0000000600047c10 */ /* 0x010fc8000ff1e0ff */
[----:B-123--:R-:W-:-:S04]  /*7990*/  IADD3.X R5, PT, PT, RZ, UR7, RZ, P0, !PT ;  /* 0x00000007ff057c10 */ /* 0x00efc800087fe4ff */
        /* <DEDUP_REMOVED lines=13> */
.L_x_6167:
[----:B------:R-:W2:Y:S01]  /*7a70*/  LDG.E.U8 R2, desc[UR36][R4.64] ;  /* 0x0000002404027981 */ /* 0x000ea2000c1e1100 */
[----:B------:R-:W-:Y:S02]  /*7a80*/  MOV R3, RZ ;  /* 0x000000ff00037202 */ /* 0x000fe40000000f00 */
[----:B--2---:R-:W-:Y:S01]  /*7a90*/  I2FP.F32.U32 R2, R2 ;  /* 0x0000000200027245 */ /* 0x004fe20000201000 */
[----:B------:R-:W-:Y:S06]  /*7aa0*/  BRA `(.L_x_6169) ;  /* 0x0000000c006c7947 */ /* 0x000fec0003800000 */
.L_x_6166:
        /* <DEDUP_REMOVED lines=10> */
.L_x_6171:
[----:B------:R-:W2:Y:S01]  /*7b50*/  LDG.E R2, desc[UR36][R4.64] ;  /* 0x0000002404027981 */ /* 0x000ea2000c1e1900 */
[----:B------:R-:W-:Y:S01]  /*7b60*/  HFMA2 R3, -RZ, RZ, 0, 0 ;  /* 0x00000000ff037431 */ /* 0x000fe200000001ff */
[----:B--2---:R-:W-:Y:S01]  /*7b70*/  I2FP.F32.S32 R2, R2 ;  /* 0x0000000200027245 */ /* 0x004fe20000201400 */
[----:B------:R-:W-:Y:S06]  /*7b80*/  BRA `(.L_x_6169) ;  /* 0x0000000c00347947 */ /* 0x000fec0003800000 */
.L_x_6170:
[----:B------:R-:W2:Y:S01]  /*7b90*/  LDG.E.U16 R2, desc[UR36][R4.64] ;  /* 0x0000002404027981 */ /* 0x000ea2000c1e1500 */
[----:B------:R-:W-:Y:S01]  /*7ba0*/  IMAD.MOV.U32 R3, RZ, RZ, RZ ;  /* 0x000000ffff037224 */ /* 0x000fe200078e00ff */
[----:B--2---:R-:W0:Y:S01]  /*7bb0*/  I2F.S16 R2, R2 ;  /* 0x0000000200027306 */ /* 0x004e220000101400 */
[----:B------:R-:W-:Y:S05]  /*7bc0*/  BRA `(.L_x_6169) ;  /* 0x0000000c00247947 */ /* 0x000fea0003800000 */
.L_x_6165:
        /* <DEDUP_REMOVED lines=9> */
.L_x_6173:
[----:B------:R-:W2:Y:S01]  /*7c60*/  LDG.E.U16 R2, desc[UR36][R4.64] ;  /* 0x0000002404027981 */ /* 0x000ea2000c1e1500 */
[----:B------:R-:W-:Y:S02]  /*7c70*/  IMAD.MOV.U32 R3, RZ, RZ, RZ ;  /* 0x000000ffff037224 */ /* 0x000fe400078e00ff */
[----:B--2---:R-:W-:Y:S01]  /*7c80*/  HADD2.F32 R2, -RZ, R2.H0_H0 ;  /* 0x20000002ff027230 */ /* 0x004fe20000004100 */
[----:B------:R-:W-:Y:S06]  /*7c90*/  BRA `(.L_x_6169) ;  /* 0x0000000800f07947 */ /* 0x000fec0003800000 */
.L_x_6172:
        /* <DEDUP_REMOVED lines=8> */
.L_x_6175:
[----:B------:R-:W2:Y:S02]  /*7d20*/  LDG.E R3, desc[UR36][R4.64] ;  /* 0x0000002404037981 */ /* 0x000ea4000c1e1900 */
[--C-:B--2---:R-:W-:Y:S02]  /*7d30*/  HADD2.F32 R2, -RZ, R3.reuse.H0_H0 ;  /* 0x20000003ff027230 */ /* 0x104fe40000004100 */
[----:B------:R-:W-:Y:S01]  /*7d40*/  HADD2.F32 R3, -RZ, R3.H1_H1 ;  /* 0x30000003ff037230 */ /* 0x000fe20000004100 */
[----:B------:R-:W-:Y:S06]  /*7d50*/  BRA `(.L_x_6169) ;  /* 0x0000000800c07947 */ /* 0x000fec0003800000 */
.L_x_6174:
        /* <DEDUP_REMOVED lines=8> */
.L_x_6164:
        /* <DEDUP_REMOVED lines=13> */
.L_x_6178:
        /* <DEDUP_REMOVED lines=10> */
.L_x_6177:
        /* <DEDUP_REMOVED lines=26> */
.L_x_6180:
        /* <DEDUP_REMOVED lines=13> */
.L_x_6179:
[----:B------:R-:W2:Y:S01]  /*81c0*/  LDG.E.U16 R2, desc[UR36][R4.64] ;  /* 0x0000002404027981 */ /* 0x000ea2000c1e1500 */
[----:B------:R-:W-:Y:S01]  /*81d0*/  IMAD.MOV.U32 R3, RZ, RZ, RZ ;  /* 0x000000ffff037224 */ /* 0x000fe200078e00ff */
[----:B--2---:R-:W-:Y:S01]  /*81e0*/  SHF.L.U32 R2, R2, 0x10, RZ ;  /* 0x0000001002027819 */ /* 0x004fe200000006ff */
[----:B------:R-:W-:Y:S06]  /*81f0*/  BRA `(.L_x_6169) ;  /* 0x0000000400987947 */ /* 0x000fec0003800000 */
.L_x_6176:
        /* <DEDUP_REMOVED lines=12> */
.L_x_6183:
        /* <DEDUP_REMOVED lines=20> */
.L_x_6185:
[----:B------:R-:W-:Y:S05]  /*8400*/  BSYNC.RECONVERGENT B0 ;  /* 0x0000000000007941 */ /* 0x000fea0003800200 */
.L_x_6184:
[----:B------:R-:W-:Y:S01]  /*8410*/  IMAD.SHL.U32 R0, R0, 0x100000, RZ ;  /* 0x0010000000007824 */ /* 0x000fe200078e00ff */
[----:B------:R-:W-:-:S04]  /*8420*/  LEA R2, R2, 0x3b800000, 0x17 ;  /* 0x3b80000002027811 */ /* 0x000fc800078eb8ff */
[----:B------:R-:W-:Y:S01]  /*8430*/  LOP3.LUT R2, R2, R0, R9, 0xfe, !PT ;  /* 0x0000000002027212 */ /* 0x000fe200078efe09 */
[----:B------:R-:W-:Y:S06]  /*8440*/  BRA `(.L_x_6169) ;  /* 0x0000000400047947 */ /* 0x000fec0003800000 */
.L_x_6182:
        /* <DEDUP_REMOVED lines=20> */
.L_x_6187:
[----:B------:R-:W-:Y:S05]  /*8590*/  BSYNC.RECONVERGENT B0 ;  /* 0x0000000000007941 */ /* 0x000fea0003800200 */
.L_x_6186:
[----:B------:R-:W-:Y:S01]  /*85a0*/  IMAD.SHL.U32 R0, R0, 0x200000, RZ ;  /* 0x0020000000007824 */ /* 0x000fe200078e00ff */
[----:B------:R-:W-:-:S04]  /*85b0*/  LEA R2, R2, 0x37800000, 0x17 ;  /* 0x3780000002027811 */ /* 0x000fc800078eb8ff */
[----:B------:R-:W-:Y:S01]  /*85c0*/  LOP3.LUT R2, R2, R0, R9, 0xfe, !PT ;  /* 0x0000000002027212 */ /* 0x000fe200078efe09 */
[----:B------:R-:W-:Y:S06]  /*85d0*/  BRA `(.L_x_6169) ;  /* 0x0000000000a07947 */ /* 0x000fec0003800000 */
.L_x_6181:
        /* <DEDUP_REMOVED lines=15> */
.L_x_6168:
        /* <DEDUP_REMOVED lines=16> */
.L_x_6190:
[----:B------:R-:W-:Y:S01]  /*87d0*/  CS2R R2, SRZ ;  /* 0x0000000000027805 */ /* 0x000fe2000001ff00 */
[----:B------:R-:W-:Y:S06]  /*87e0*/  BRA `(.L_x_6169) ;  /* 0x00000000001c7947 */ /* 0x000fec0003800000 */
.L_x_6189:
[----:B------:R-:W2:Y:S01]  /*87f0*/  LDG.E.64 R4, desc[UR36][R4.64] ;  /* 0x0000002404047981 */ /* 0x000ea2000c1e1b00 */
[----:B------:R-:W-:Y:S01]  /*8800*/  IMAD.MOV.U32 R3, RZ, RZ, RZ ;  /* 0x000000ffff037224 */ /* 0x000fe200078e00ff */
[----:B--2---:R0:W1:Y:S01]  /*8810*/  I2F.U64 R2, R4 ;  /* 0x0000000400027312 */ /* 0x0040620000301000 */
[----:B------:R-:W-:Y:S05]  /*8820*/  BRA `(.L_x_6169) ;  /* 0x00000000000c7947 */ /* 0x000fea0003800000 */
.L_x_6188:
[----:B------:R-:W2:Y:S01]  /*8830*/  LDG.E R2, desc[UR36][R4.64] ;  /* 0x0000002404027981 */ /* 0x000ea2000c1e1900 */
[----:B------:R-:W-:Y:S01]  /*8840*/  HFMA2 R3, -RZ, RZ, 0, 0 ;  /* 0x00000000ff037431 */ /* 0x000fe200000001ff */
[----:B--2---:R-:W-:-:S07]  /*8850*/  I2FP.F32.U32 R2, R2 ;  /* 0x0000000200027245 */ /* 0x004fce0000201000 */
.L_x_6169:
[----:B------:R-:W-:Y:S05]  /*8860*/  BSYNC.RECONVERGENT B6 ;  /* 0x0000000000067941 */ /* 0x000fea0003800200 */
.L_x_6163:
[----:B012-45:R-:W-:Y:S01]  /*8870*/  FSETP.GE.FTZ.AND P0, PT, |R2|, |R3|, PT ;  /* 0x400000030200720b */ /* 0x037fe20003f16200 */
[----:B------:R-:W-:-:S12]  /*8880*/  BSSY.RECONVERGENT B0, `(.L_x_6191) ;  /* 0x0000020000007945 */ /* 0x000fd80003800200 */
[----:B------:R-:W-:Y:S05]  /*8890*/  @!P0 BRA `(.L_x_6192) ;  /* 0x0000000000548947 */ /* 0x000fea0003800000 */
[C---:B------:R-:W-:Y:S01]  /*88a0*/  FSETP.NEU.FTZ.AND P1, PT, |R2|.reuse, RZ, PT ;  /* 0x000000ff0200720b */ /* 0x040fe20003f3d200 */
[----:B------:R-:W-:Y:S01]  /*88b0*/  FADD.FTZ R0, |R2|, -RZ ;  /* 0x800000ff02007221 */ /* 0x000fe20000010200 */
[C---:B------:R-:W-:Y:S01]  /*88c0*/  FSETP.NEU.FTZ.AND P0, PT, |R3|.reuse, RZ, PT ;  /* 0x000000ff0300720b */ /* 0x040fe20003f1d200 */
[----:B------:R-:W-:-:S12]  /*88d0*/  FADD.FTZ R6, |R3|, -RZ ;  /* 0x800000ff03067221 */ /* 0x000fd80000010200 */
[----:B------:R-:W-:Y:S05]  /*88e0*/  @!P0 BRA !P1, `(.L_x_6193) ;  /* 0x0000000000288947 */ /* 0x000fea0004800000 */
[----:B------:R-:W3:Y:S01]  /*88f0*/  MUFU.RCP R0, R2 ;  /* 0x0000000200007308 */ /* 0x000ee20000001000 */
[----:B------:R-:W0:Y:S01]  /*8900*/  LDC.64 R6, c[0x0][0x598] ;  /* 0x00016600ff067b82 */ /* 0x000e220000000a00 */
[----:B---3--:R-:W-:-:S04]  /*8910*/  FMUL.FTZ R5, R0, R3 ;  /* 0x0000000300057220 */ /* 0x008fc80000410000 */
[C---:B------:R-:W-:Y:S01]  /*8920*/  FFMA.FTZ R3, R5.reuse, R3, R2 ;  /* 0x0000000305037223 */ /* 0x040fe20000010002 */
[C---:B0-----:R-:W-:Y:S01]  /*8930*/  FFMA.FTZ R4, R5.reuse, R7, R6 ;  /* 0x0000000705047223 */ /* 0x041fe20000010006 */
[----:B------:R-:W-:-:S04]  /*8940*/  FFMA.FTZ R0, -R5, R6, R7 ;  /* 0x0000000605007223 */ /* 0x000fc80000010107 */
[----:B------:R-:W0:Y:S02]  /*8950*/  MUFU.RCP R3, R3 ;  /* 0x0000000300037308 */ /* 0x000e240000001000 */
[C---:B0-----:R-:W-:Y:S01]  /*8960*/  FMUL.FTZ R4, R3.reuse, R4 ;  /* 0x0000000403047220 */ /* 0x041fe20000410000 */
[----:B------:R-:W-:Y:S01]  /*8970*/  FMUL.FTZ R5, R3, R0 ;  /* 0x0000000003057220 */ /* 0x000fe20000410000 */
[----:B------:R-:W-:Y:S06]  /*8980*/  BRA `(.L_x_6194) ;  /* 0x00000000003c7947 */ /* 0x000fec0003800000 */
.L_x_6193:
[----:B------:R-:W0:Y:S01]  /*8990*/  LDCU.64 UR4, c[0x0][0x598] ;  /* 0x0000b300ff0477ac */ /* 0x000e220008000a00 */
[----:B---3--:R-:W0:Y:S08]  /*89a0*/  MUFU.RCP R4, R0 ;  /* 0x0000000000047308 */ /* 0x008e300000001000 */
[----:B------:R-:W1:Y:S01]  /*89b0*/  MUFU.RCP R5, R6 ;  /* 0x0000000600057308 */ /* 0x000e620000001000 */
[----:B0-----:R-:W-:Y:S01]  /*89c0*/  FMUL.FTZ R4, R4, UR4 ;  /* 0x0000000404047c20 */ /* 0x001fe20008410000 */
[----:B-1----:R-:W-:Y:S01]  /*89d0*/  FMUL.FTZ R5, R5, UR5 ;  /* 0x0000000505057c20 */ /* 0x002fe20008410000 */
[----:B------:R-:W-:Y:S06]  /*89e0*/  BRA `(.L_x_6194) ;  /* 0x0000000000247947 */ /* 0x000fec0003800000 */
.L_x_6192:
[----:B---3--:R-:W0:Y:S01]  /*89f0*/  MUFU.RCP R5, R3 ;  /* 0x0000000300057308 */ /* 0x008e220000001000 */
        /* <DEDUP_REMOVED lines=8> */
.L_x_6194:
[----:B------:R-:W-:Y:S05]  /*8a80*/  BSYNC.RECONVERGENT B0 ;  /* 0x0000000000007941 */ /* 0x000fea0003800200 */
.L_x_6191:
        /* <DEDUP_REMOVED lines=17> */
.L_x_6198:
[----:B------:R-:W0:Y:S02]  /*8ba0*/  F2I.S64.TRUNC R4, R4 ;  /* 0x0000000400047311 */ /* 0x000e24000020d900 */
[----:B0-----:R-:W-:-:S05]  /*8bb0*/  MOV R7, R4 ;  /* 0x0000000400077202 */ /* 0x001fca0000000f00 */
[----:B------:R4:W-:Y:S01]  /*8bc0*/  STG.E.U8 desc[UR36][R2.64], R7 ;  /* 0x0000000702007986 */ /* 0x0009e2000c101124 */
[----:B------:R-:W-:Y:S05]  /*8bd0*/  BRA `(.L_x_6200) ;  /* 0x0000000c002c7947 */ /* 0x000fea0003800000 */
.L_x_6197:
        /* <DEDUP_REMOVED lines=9> */
.L_x_6202:
[----:B------:R-:W0:Y:S02]  /*8c70*/  F2I.FTZ.TRUNC.NTZ R5, R4 ;  /* 0x0000000400057305 */ /* 0x000e24000021f100 */
[----:B0-----:R2:W-:Y:S01]  /*8c80*/  STG.E desc[UR36][R2.64], R5 ;  /* 0x0000000502007986 */ /* 0x0015e2000c101924 */
[----:B------:R-:W-:Y:S05]  /*8c90*/  BRA `(.L_x_6200) ;  /* 0x0000000800fc7947 */ /* 0x000fea0003800000 */
.L_x_6201:
[----:B------:R-:W0:Y:S02]  /*8ca0*/  F2I.FTZ.TRUNC.NTZ R5, R4 ;  /* 0x0000000400057305 */ /* 0x000e24000021f100 */
[----:B0-----:R0:W-:Y:S01]  /*8cb0*/  STG.E.U16 desc[UR36][R2.64], R5 ;  /* 0x0000000502007986 */ /* 0x0011e2000c101524 */
[----:B------:R-:W-:Y:S05]  /*8cc0*/  BRA `(.L_x_6200) ;  /* 0x0000000800f07947 */ /* 0x000fea0003800000 */
.L_x_6196:
        /* <DEDUP_REMOVED lines=8> */
.L_x_6204:
[----:B------:R-:W-:-:S05]  /*8d50*/  F2FP.F16.F32.PACK_AB R4, RZ, R4 ;  /* 0x00000004ff04723e */ /* 0x000fca00000000ff */
[----:B------:R0:W-:Y:S01]  /*8d60*/  STG.E.U16 desc[UR36][R2.64], R4 ;  /* 0x0000000402007986 */ /* 0x0001e2000c101524 */
[----:B------:R-:W-:Y:S05]  /*8d70*/  BRA `(.L_x_6200) ;  /* 0x0000000800c47947 */ /* 0x000fea0003800000 */
.L_x_6203:
        /* <DEDUP_REMOVED lines=8> */
.L_x_6206:
[----:B------:R-:W-:-:S05]  /*8e00*/  F2FP.F16.F32.PACK_AB R5, R5, R4 ;  /* 0x000000040505723e */ /* 0x000fca00000000ff */
[----:B------:R0:W-:Y:S01]  /*8e10*/  STG.E desc[UR36][R2.64], R5 ;  /* 0x0000000502007986 */ /* 0x0001e2000c101924 */
[----:B------:R-:W-:Y:S05]  /*8e20*/  BRA `(.L_x_6200) ;  /* 0x0000000800987947 */ /* 0x000fea0003800000 */
.L_x_6205:
[----:B------:R-:W-:-:S06]  /*8e30*/  FMUL.FTZ R4, R4, 1 ;  /* 0x3f80000004047820 */ /* 0x000fcc0000410000 */
[----:B------:R-:W0:Y:S02]  /*8e40*/  F2F.F64.F32 R4, R4 ;  /* 0x0000000400047310 */ /* 0x000e240000201800 */
[----:B0-----:R0:W-:Y:S01]  /*8e50*/  STG.E.64 desc[UR36][R2.64], R4 ;  /* 0x0000000402007986 */ /* 0x0011e2000c101b24 */
[----:B------:R-:W-:Y:S05]  /*8e60*/  BRA `(.L_x_6200) ;  /* 0x0000000800887947 */ /* 0x000fea0003800000 */
.L_x_6195:
        /* <DEDUP_REMOVED lines=13> */
.L_x_6210:
        /* <DEDUP_REMOVED lines=16> */
.L_x_6213:
[----:B------:R-:W-:-:S04]  /*9040*/  SHF.R.U32.HI R4, RZ, 0x18, R4 ;  /* 0x00000018ff047819 */ /* 0x000fc80000011604 */
[----:B------:R-:W-:-:S04]  /*9050*/  LOP3.LUT R4, R5, 0x80, R4, 0xf8, !PT ;  /* 0x0000008005047812 */ /* 0x000fc800078ef804 */
[----:B------:R-:W-:-:S07]  /*9060*/  PRMT R0, R4, 0x7610, R0 ;  /* 0x0000761004007816 */ /* 0x000fce0000000000 */
.L_x_6212:
[----:B------:R-:W-:Y:S05]  /*9070*/  BSYNC.RECONVERGENT B0 ;  /* 0x0000000000007941 */ /* 0x000fea0003800200 */
.L_x_6211:
[----:B------:R0:W-:Y:S01]  /*9080*/  STG.E.U8 desc[UR36][R2.64], R0 ;  /* 0x0000000002007986 */ /* 0x0001e2000c101124 */
[----:B------:R-:W-:Y:S05]  /*9090*/  BRA `(.L_x_6200) ;  /* 0x0000000400fc7947 */ /* 0x000fea0003800000 */
.L_x_6209:
        /* <DEDUP_REMOVED lines=16> */
.L_x_6216:
[----:B------:R-:W-:-:S04]  /*91a0*/  SHF.R.U32.HI R4, RZ, 0x18, R4 ;  /* 0x00000018ff047819 */ /* 0x000fc80000011604 */
[----:B------:R-:W-:-:S04]  /*91b0*/  LOP3.LUT R5, R5, 0x80, R4, 0xf8, !PT ;  /* 0x0000008005057812 */ /* 0x000fc800078ef804 */
[----:B------:R-:W-:-:S07]  /*91c0*/  PRMT R0, R5, 0x7610, R0 ;  /* 0x0000761005007816 */ /* 0x000fce0000000000 */
.L_x_6215:
[----:B------:R-:W-:Y:S05]  /*91d0*/  BSYNC.RECONVERGENT B0 ;  /* 0x0000000000007941 */ /* 0x000fea0003800200 */
.L_x_6214:
[----:B------:R0:W-:Y:S01]  /*91e0*/  STG.E.U8 desc[UR36][R2.64], R0 ;  /* 0x0000000002007986 */ /* 0x0001e2000c101124 */
[----:B------:R-:W-:Y:S05]  /*91f0*/  BRA `(.L_x_6200) ;  /* 0x0000000400a47947 */ /* 0x000fea0003800000 */
.L_x_6208:
        /* <DEDUP_REMOVED lines=21> */
.L_x_6218:
[----:B------:R-:W0:Y:S02]  /*9350*/  F2I.U64.TRUNC R4, R4 ;  /* 0x0000000400047311 */ /* 0x000e24000020d800 */
[----:B0-----:R0:W-:Y:S01]  /*9360*/  STG.E.64 desc[UR36][R2.64], R4 ;  /* 0x0000000402007986 */ /* 0x0011e2000c101b24 */
[----:B------:R-:W-:Y:S05]  /*9370*/  BRA `(.L_x_6200) ;  /* 0x0000000400447947 */ /* 0x000fea0003800000 */
.L_x_6217:
[----:B------:R-:W0:Y:S02]  /*9380*/  F2I.FTZ.U32.TRUNC.NTZ R5, R4 ;  /* 0x0000000400057305 */ /* 0x000e24000021f000 */
[----:B0-----:R0:W-:Y:S01]  /*9390*/  STG.E desc[UR36][R2.64], R5 ;  /* 0x0000000502007986 */ /* 0x0011e2000c101924 */
[----:B------:R-:W-:Y:S05]  /*93a0*/  BRA `(.L_x_6200) ;  /* 0x0000000400387947 */ /* 0x000fea0003800000 */
.L_x_6207:
        /* <DEDUP_REMOVED lines=12> */
.L_x_6220:
[----:B------:R-:W-:Y:S01]  /*9470*/  FMUL.FTZ R8, R4, 1 ;  /* 0x3f80000004087820 */ /* 0x000fe20000410000 */
[----:B------:R-:W-:-:S05]  /*9480*/  FMUL.FTZ R10, R5, 1 ;  /* 0x3f800000050a7820 */ /* 0x000fca0000410000 */
[----:B------:R-:W-:Y:S08]  /*9490*/  F2F.F64.F32 R8, R8 ;  /* 0x0000000800087310 */ /* 0x000ff00000201800 */
[----:B------:R-:W0:Y:S02]  /*94a0*/  F2F.F64.F32 R10, R10 ;  /* 0x0000000a000a7310 */ /* 0x000e240000201800 */
[----:B0-----:R0:W-:Y:S01]  /*94b0*/  STG.E.128 desc[UR36][R2.64], R8 ;  /* 0x0000000802007986 */ /* 0x0011e2000c101d24 */
[----:B------:R-:W-:Y:S05]  /*94c0*/  BRA `(.L_x_6200) ;  /* 0x0000000000f07947 */ /* 0x000fea0003800000 */
.L_x_6219:
[----:B------:R-:W-:-:S09]  /*94d0*/  UISETP.NE.AND UP0, UPT, UR4, 0xf, UPT ;  /* 0x0000000f0400788c */ /* 0x000fd2000bf05270 */
[----:B------:R-:W-:Y:S05]  /*94e0*/  BRA.U !UP0, `(.L_x_6221) ;  /* 0x0000000108e07547 */ /* 0x000fea000b800000 */
[----:B------:R-:W-:-:S09]  /*94f0*/  UISETP.NE.AND UP0, UPT, UR4, 0x17, UPT ;  /* 0x000000170400788c */ /* 0x000fd2000bf05270 */
[----:B------:R-:W-:Y:S05]  /*9500*/  BRA.U !UP0, `(.L_x_6222) ;  /* 0x00000001088c7547 */ /* 0x000fea000b800000 */
[----:B------:R-:W-:-:S09]  /*9510*/  UISETP.NE.AND UP0, UPT, UR4, 0x18, UPT ;  /* 0x000000180400788c */ /* 0x000fd2000bf05270 */
[----:B------:R-:W-:Y:S05]  /*9520*/  BRA.U !UP0, `(.L_x_6223) ;  /* 0x0000000108447547 */ /* 0x000fea000b800000 */
.L_x_6199:
        /* <DEDUP_REMOVED lines=16> */
.L_x_6224:
[----:B------:R-:W-:Y:S05]  /*9630*/  BRA `(.L_x_6200) ;  /* 0x0000000000947947 */ /* 0x000fea0003800000 */
.L_x_6223:
        /* <DEDUP_REMOVED lines=12> */
.L_x_6226:
[----:B------:R-:W-:Y:S05]  /*9700*/  BSYNC.RECONVERGENT B0 ;  /* 0x0000000000007941 */ /* 0x000fea0003800200 */
.L_x_6225:
[----:B------:R-:W-:-:S05]  /*9710*/  LOP3.LUT R5, R0, 0x80, R7, 0xf8, !PT ;  /* 0x0000008000057812 */ /* 0x000fca00078ef807 */
[----:B------:R0:W-:Y:S01]  /*9720*/  STG.E.U8 desc[UR36][R2.64], R5 ;  /* 0x0000000502007986 */ /* 0x0001e2000c101124 */
[----:B------:R-:W-:Y:S05]  /*9730*/  BRA `(.L_x_6200) ;  /* 0x0000000000547947 */ /* 0x000fea0003800000 */
.L_x_6222:
        /* <DEDUP_REMOVED lines=11> */
.L_x_6228:
[----:B------:R-:W-:Y:S01]  /*97f0*/  IMAD.MOV.U32 R0, RZ, RZ, 0x7f ;  /* 0x0000007fff007424 */ /* 0x000fe200078e00ff */
[----:B------:R-:W-:-:S04]  /*9800*/  ISETP.GT.U32.AND P0, PT, R6, 0x7f800000, PT ;  /* 0x7f8000000600780c */ /* 0x000fc80003f04070 */
[----:B------:R-:W-:-:S09]  /*9810*/  SEL R0, R0, 0x7c, P0 ;  /* 0x0000007c00007807 */ /* 0x000fd20000000000 */
.L_x_6229:
[----:B------:R-:W-:Y:S05]  /*9820*/  BSYNC.RECONVERGENT B0 ;  /* 0x0000000000007941 */ /* 0x000fea0003800200 */
.L_x_6227:
[----:B------:R-:W-:-:S04]  /*9830*/  SHF.R.U32.HI R5, RZ, 0x18, R4 ;  /* 0x00000018ff057819 */ /* 0x000fc80000011604 */
[----:B------:R-:W-:-:S05]  /*9840*/  LOP3.LUT R5, R0, 0x80, R5, 0xf8, !PT ;  /* 0x0000008000057812 */ /* 0x000fca00078ef805 */
[----:B------:R0:W-:Y:S01]  /*9850*/  STG.E.U8 desc[UR36][R2.64], R5 ;  /* 0x0000000502007986 */ /* 0x0001e2000c101124 */
[----:B------:R-:W-:Y:S05]  /*9860*/  BRA `(.L_x_6200) ;  /* 0x0000000000087947 */ /* 0x000fea0003800000 */
.L_x_6221:
[----:B------:R-:W-:-:S05]  /*9870*/  F2FP.BF16.F32.PACK_AB R4, RZ, R4 ;  /* 0x00000004ff04723e */ /* 0x000fca00000010ff */
[----:B------:R0:W-:Y:S02]  /*9880*/  STG.E.U16 desc[UR36][R2.64], R4 ;  /* 0x0000000402007986 */ /* 0x0001e4000c101524 */
.L_x_6200:
[----:B------:R-:W-:-:S07]  /*9890*/  IADD3 R17, PT, PT, R17, 0x80, RZ ;  /* 0x0000008011117810 */ /* 0x000fce0007ffe0ff */
.L_x_6161:
[----:B------:R-:W-:Y:S05]  /*98a0*/  BSYNC.RECONVERGENT B7 ;  /* 0x0000000000077941 */ /* 0x000fea0003800200 */
.L_x_6160:
        /* <DEDUP_REMOVED lines=306> */
.L_x_6230:
[----:B------:R-:W0:Y:S01]  /*abd0*/  LDCU.128 UR8, c[0x0][0x580] ;  /* 0x0000b000ff0877ac */ /* 0x000e220008000c00 */
[----:B------:R-:W-:Y:S01]  /*abe0*/  BSSY.RECONVERGENT B6, `(.L_x_6231) ;  /* 0x00000f3000067945 */ /* 0x000fe20003800200 */
[----:B------:R-:W-:-:S04]  /*abf0*/  UPRMT UR4, UR42, 0x9910, URZ ;  /* 0x000099102a047896 */ /* 0x000fc800080000ff */
[----:B------:R-:W-:Y:S01]  /*ac00*/  UISETP.GT.AND UP0, UPT, UR4, 0x9, UPT ;  /* 0x000000090400788c */ /* 0x000fe2000bf04270 */
[----:B0-----:R-:W-:Y:S02]  /*ac10*/  IADD3 R16, P0, PT, R16, UR8, RZ ;  /* 0x0000000810107c10 */ /* 0x001fe4000ff1e0ff */
[----:B-1--4-:R-:W-:-:S03]  /*ac20*/  IADD3 R4, P1, PT, R0, UR10, RZ ;  /* 0x0000000a00047c10 */ /* 0x012fc6000ff3e0ff */
[----:B------:R-:W-:Y:S01]  /*ac30*/  IMAD.X R17, RZ, RZ, UR9, P0 ;  /* 0x00000009ff117e24 */ /* 0x000fe200080e06ff */
[----:B--23--:R-:W-:Y:S02]  /*ac40*/  IADD3.X R5, PT, PT, RZ, UR11, RZ, P1, !PT ;  /* 0x0000000bff057c10 */ /* 0x00cfe40008ffe4ff */
        /* <DEDUP_REMOVED lines=13> */
.L_x_6235:
[----:B------:R-:W2:Y:S01]  /*ad20*/  LDG.E.U8 R2, desc[UR36][R4.64] ;  /* 0x0000002404027981 */ /* 0x000ea2000c1e1100 */
[----:B------:R-:W-:Y:S02]  /*ad30*/  MOV R3, RZ ;  /* 0x000000ff00037202 */ /* 0x000fe40000000f00 */
[----:B--2---:R-:W-:Y:S01]  /*ad40*/  I2FP.F32.U32 R2, R2 ;  /* 0x0000000200027245 */ /* 0x004fe20000201000 */
[----:B------:R-:W-:Y:S06]  /*ad50*/  BRA `(.L_x_6237) ;  /* 0x0000000c006c7947 */ /* 0x000fec0003800000 */
.L_x_6234:
        /* <DEDUP_REMOVED lines=10> */
.L_x_6239:
[----:B------:R-:W2:Y:S01]  /*ae00*/  LDG.E R2, desc[UR36][R4.64] ;  /* 0x0000002404027981 */ /* 0x000ea2000c1e1900 */
[----:B------:R-:W-:Y:S01]  /*ae10*/  HFMA2 R3, -RZ, RZ, 0, 0 ;  /* 0x00000000ff037431 */ /* 0x000fe200000001ff */
[----:B--2---:R-:W-:Y:S01]  /*ae20*/  I2FP.F32.S32 R2, R2 ;  /* 0x0000000200027245 */ /* 0x004fe20000201400 */
[----:B------:R-:W-:Y:S06]  /*ae30*/  BRA `(.L_x_6237) ;  /* 0x0000000c00347947 */ /* 0x000fec0003800000 */
.L_x_6238:
[----:B------:R-:W2:Y:S01]  /*ae40*/  LDG.E.U16 R2, desc[UR36][R4.64] ;  /* 0x0000002404027981 */ /* 0x000ea2000c1e1500 */
[----:B------:R-:W-:Y:S01]  /*ae50*/  IMAD.MOV.U32 R3, RZ, RZ, RZ ;  /* 0x000000ffff037224 */ /* 0x000fe200078e00ff */
[----:B--2---:R-:W2:Y:S01]  /*ae60*/  I2F.S16 R2, R2 ;  /* 0x0000000200027306 */ /* 0x004ea20000101400 */
[----:B------:R-:W-:Y:S05]  /*ae70*/  BRA `(.L_x_6237) ;  /* 0x0000000c00247947 */ /* 0x000fea0003800000 */
.L_x_6233:
        /* <DEDUP_REMOVED lines=9> */
.L_x_6241:
[----:B------:R-:W2:Y:S01]  /*af10*/  LDG.E.U16 R2, desc[UR36][R4.64] ;  /* 0x0000002404027981 */ /* 0x000ea2000c1e1500 */
[----:B------:R-:W-:Y:S02]  /*af20*/  IMAD.MOV.U32 R3, RZ, RZ, RZ ;  /* 0x000000ffff037224 */ /* 0x000fe400078e00ff */
[----:B--2---:R-:W-:Y:S01]  /*af30*/  HADD2.F32 R2, -RZ, R2.H0_H0 ;  /* 0x20000002ff027230 */ /* 0x004fe20000004100 */
[----:B------:R-:W-:Y:S06]  /*af40*/  BRA `(.L_x_6237) ;  /* 0x0000000800f07947 */ /* 0x000fec0003800000 */
.L_x_6240:
        /* <DEDUP_REMOVED lines=8> */
.L_x_6243:
[----:B------:R-:W2:Y:S02]  /*afd0*/  LDG.E R3, desc[UR36][R4.64] ;  /* 0x0000002404037981 */ /* 0x000ea4000c1e1900 */
[--C-:B--2---:R-:W-:Y:S02]  /*afe0*/  HADD2.F32 R2, -RZ, R3.reuse.H0_H0 ;  /* 0x20000003ff027230 */ /* 0x104fe40000004100 */
[----:B------:R-:W-:Y:S01]  /*aff0*/  HADD2.F32 R3, -RZ, R3.H1_H1 ;  /* 0x30000003ff037230 */ /* 0x000fe20000004100 */
[----:B------:R-:W-:Y:S06]  /*b000*/  BRA `(.L_x_6237) ;  /* 0x0000000800c07947 */ /* 0x000fec0003800000 */
.L_x_6242:
        /* <DEDUP_REMOVED lines=8> */
.L_x_6232:
        /* <DEDUP_REMOVED lines=13> */
.L_x_6246:
        /* <DEDUP_REMOVED lines=10> */
.L_x_6245:
        /* <DEDUP_REMOVED lines=26> */
.L_x_6248:
        /* <DEDUP_REMOVED lines=13> */
.L_x_6247:
[----:B------:R-:W2:Y:S01]  /*b470*/  LDG.E.U16 R2, desc[UR36][R4.64] ;  /* 0x0000002404027981 */ /* 0x000ea2000c1e1500 */
[----:B------:R-:W-:Y:S01]  /*b480*/  IMAD.MOV.U32 R3, RZ, RZ, RZ ;  /* 0x000000ffff037224 */ /* 0x000fe200078e00ff */
[----:B--2---:R-:W-:Y:S01]  /*b490*/  SHF.L.U32 R2, R2, 0x10, RZ ;  /* 0x0000001002027819 */ /* 0x004fe200000006ff */
[----:B------:R-:W-:Y:S06]  /*b4a0*/  BRA `(.L_x_6237) ;  /* 0x0000000400987947 */ /* 0x000fec0003800000 */
.L_x_6244:
        /* <DEDUP_REMOVED lines=12> */
.L_x_6251:
        /* <DEDUP_REMOVED lines=20> */
.L_x_6253:
[----:B------:R-:W-:Y:S05]  /*b6b0*/  BSYNC.RECONVERGENT B0 ;  /* 0x0000000000007941 */ /* 0x000fea0003800200 */
.L_x_6252:
[----:B------:R-:W-:Y:S01]  /*b6c0*/  IMAD.SHL.U32 R0, R0, 0x100000, RZ ;  /* 0x0010000000007824 */ /* 0x000fe200078e00ff */
[----:B------:R-:W-:-:S04]  /*b6d0*/  LEA R2, R2, 0x3b800000, 0x17 ;  /* 0x3b80000002027811 */ /* 0x000fc800078eb8ff */
[----:B------:R-:W-:Y:S01]  /*b6e0*/  LOP3.LUT R2, R2, R0, R9, 0xfe, !PT ;  /* 0x0000000002027212 */ /* 0x000fe200078efe09 */
[----:B------:R-:W-:Y:S06]  /*b6f0*/  BRA `(.L_x_6237) ;  /* 0x0000000400047947 */ /* 0x000fec0003800000 */
.L_x_6250:
        /* <DEDUP_REMOVED lines=20> */
.L_x_6255:
[----:B------:R-:W-:Y:S05]  /*b840*/  BSYNC.RECONVERGENT B0 ;  /* 0x0000000000007941 */ /* 0x000fea0003800200 */
.L_x_6254:
[----:B------:R-:W-:Y:S01]  /*b850*/  IMAD.SHL.U32 R0, R0, 0x200000, RZ ;  /* 0x0020000000007824 */ /* 0x000fe200078e00ff */
[----:B------:R-:W-:-:S04]  /*b860*/  LEA R2, R2, 0x37800000, 0x17 ;  /* 0x3780000002027811 */ /* 0x000fc800078eb8ff */
[----:B------:R-:W-:Y:S01]  /*b870*/  LOP3.LUT R2, R2, R0, R9, 0xfe, !PT ;  /* 0x0000000002027212 */ /* 0x000fe200078efe09 */
[----:B------:R-:W-:Y:S06]  /*b880*/  BRA `(.L_x_6237) ;  /* 0x0000000000a07947 */ /* 0x000fec0003800000 */
.L_x_6249:
        /* <DEDUP_REMOVED lines=15> */
.L_x_6236:
        /* <DEDUP_REMOVED lines=16> */
.L_x_6258:
[----:B------:R-:W-:Y:S01]  /*ba80*/  CS2R R2, SRZ ;  /* 0x0000000000027805 */ /* 0x000fe2000001ff00 */
[----:B------:R-:W-:Y:S06]  /*ba90*/  BRA `(.L_x_6237) ;  /* 0x00000000001c7947 */ /* 0x000fec0003800000 */
.L_x_6257:
[----:B------:R-:W2:Y:S01]  /*baa0*/  LDG.E.64 R4, desc[UR36][R4.64] ;  /* 0x0000002404047981 */ /* 0x000ea2000c1e1b00 */
[----:B------:R-:W-:Y:S01]  /*bab0*/  IMAD.MOV.U32 R3, RZ, RZ, RZ ;  /* 0x000000ffff037224 */ /* 0x000fe200078e00ff */
[----:B--2---:R0:W1:Y:S01]  /*bac0*/  I2F.U64 R2, R4 ;  /* 0x0000000400027312 */ /* 0x0040620000301000 */
[----:B------:R-:W-:Y:S05]  /*bad0*/  BRA `(.L_x_6237) ;  /* 0x00000000000c7947 */ /* 0x000fea0003800000 */
.L_x_6256:
[----:B------:R-:W2:Y:S01]  /*bae0*/  LDG.E R2, desc[UR36][R4.64] ;  /* 0x0000002404027981 */ /* 0x000ea2000c1e1900 */
[----:B------:R-:W-:Y:S01]  /*baf0*/  HFMA2 R3, -RZ, RZ, 0, 0 ;  /* 0x00000000ff037431 */ /* 0x000fe200000001ff */
[----:B--2---:R-:W-:-:S07]  /*bb00*/  I2FP.F32.U32 R2, R2 ;  /* 0x0000000200027245 */ /* 0x004fce0000201000 */
.L_x_6237:
[----:B------:R-:W-:Y:S05]  /*bb10*/  BSYNC.RECONVERGENT B6 ;  /* 0x0000000000067941 */ /* 0x000fea0003800200 */
.L_x_6231:
        /* <DEDUP_REMOVED lines=18> */
.L_x_6261:
[----:B------:R-:W0:Y:S01]  /*bc40*/  LDCU.64 UR4, c[0x0][0x598] ;  /* 0x0000b300ff0477ac */ /* 0x000e220008000a00 */
[----:B---3--:R-:W0:Y:S08]  /*bc50*/  MUFU.RCP R4, R0 ;  /* 0x0000000000047308 */ /* 0x008e300000001000 */
[----:B------:R-:W1:Y:S01]  /*bc60*/  MUFU.RCP R5, R6 ;  /* 0x0000000600057308 */ /* 0x000e620000001000 */
[----:B0-----:R-:W-:Y:S01]  /*bc70*/  FMUL.FTZ R4, R4, UR4 ;  /* 0x0000000404047c20 */ /* 0x001fe20008410000 */
[----:B-1----:R-:W-:Y:S01]  /*bc80*/  FMUL.FTZ R5, R5, UR5 ;  /* 0x0000000505057c20 */ /* 0x002fe20008410000 */
[----:B------:R-:W-:Y:S06]  /*bc90*/  BRA `(.L_x_6262) ;  /* 0x0000000000247947 */ /* 0x000fec0003800000 */
.L_x_6260:
        /* <DEDUP_REMOVED lines=9> */
.L_x_6262:
[----:B------:R-:W-:Y:S05]  /*bd30*/  BSYNC.RECONVERGENT B0 ;  /* 0x0000000000007941 */ /* 0x000fea0003800200 */
.L_x_6259:
        /* <DEDUP_REMOVED lines=14> */
.L_x_6266:
[----:B------:R-:W0:Y:S02]  /*be20*/  F2I.S64.TRUNC R4, R4 ;  /* 0x0000000400047311 */ /* 0x000e24000020d900 */
[----:B0-----:R-:W-:-:S05]  /*be30*/  IMAD.MOV.U32 R3, RZ, RZ, R4 ;  /* 0x000000ffff037224 */ /* 0x001fca00078e0004 */
[----:B------:R-:W-:Y:S01]  /*be40*/  STG.E.U8 desc[UR36][R16.64], R3 ;  /* 0x0000000310007986 */ /* 0x000fe2000c101124 */
[----:B------:R-:W-:Y:S05]  /*be50*/  EXIT ;  /* 0x000000000000794d */ /* 0x000fea0003800000 */
.L_x_6265:
        /* <DEDUP_REMOVED lines=9> */
.L_x_6269:
[----:B------:R-:W0:Y:S02]  /*bef0*/  F2I.FTZ.TRUNC.NTZ R3, R4 ;  /* 0x0000000400037305 */ /* 0x000e24000021f100 */
[----:B0-----:R-:W-:Y:S01]  /*bf00*/  STG.E desc[UR36][R16.64], R3 ;  /* 0x0000000310007986 */ /* 0x001fe2000c101924 */
[----:B------:R-:W-:Y:S05]  /*bf10*/  EXIT ;  /* 0x000000000000794d */ /* 0x000fea0003800000 */
.L_x_6268:
[----:B------:R-:W0:Y:S02]  /*bf20*/  F2I.FTZ.TRUNC.NTZ R3, R4 ;  /* 0x0000000400037305 */ /* 0x000e24000021f100 */
[----:B0-----:R-:W-:Y:S01]  /*bf30*/  STG.E.U16 desc[UR36][R16.64], R3 ;  /* 0x0000000310007986 */ /* 0x001fe2000c101524 */
[----:B------:R-:W-:Y:S05]  /*bf40*/  EXIT ;  /* 0x000000000000794d */ /* 0x000fea0003800000 */
.L_x_6264:
        /* <DEDUP_REMOVED lines=8> */
.L_x_6271:
[----:B------:R-:W-:-:S05]  /*bfd0*/  F2FP.F16.F32.PACK_AB R4, RZ, R4 ;  /* 0x00000004ff04723e */ /* 0x000fca00000000ff */
[----:B------:R-:W-:Y:S01]  /*bfe0*/  STG.E.U16 desc[UR36][R16.64], R4 ;  /* 0x0000000410007986 */ /* 0x000fe2000c101524 */
[----:B------:R-:W-:Y:S05]  /*bff0*/  EXIT ;  /* 0x000000000000794d */ /* 0x000fea0003800000 */
.L_x_6270:
        /* <DEDUP_REMOVED lines=8> */
.L_x_6273:
[----:B------:R-:W-:-:S05]  /*c080*/  F2FP.F16.F32.PACK_AB R5, R5, R4 ;  /* 0x000000040505723e */ /* 0x000fca00000000ff */
[----:B------:R-:W-:Y:S01]  /*c090*/  STG.E desc[UR36][R16.64], R5 ;  /* 0x0000000510007986 */ /* 0x000fe2000c101924 */
[----:B------:R-:W-:Y:S05]  /*c0a0*/  EXIT ;  /* 0x000000000000794d */ /* 0x000fea0003800000 */
.L_x_6272:
[----:B------:R-:W-:-:S06]  /*c0b0*/  FMUL.FTZ R2, R4, 1 ;  /* 0x3f80000004027820 */ /* 0x000fcc0000410000 */
[----:B------:R-:W0:Y:S02]  /*c0c0*/  F2F.F64.F32 R2, R2 ;  /* 0x0000000200027310 */ /* 0x000e240000201800 */
[----:B0-----:R-:W-:Y:S01]  /*c0d0*/  STG.E.64 desc[UR36][R16.64], R2 ;  /* 0x0000000210007986 */ /* 0x001fe2000c101b24 */
[----:B------:R-:W-:Y:S05]  /*c0e0*/  EXIT ;  /* 0x000000000000794d */ /* 0x000fea0003800000 */
.L_x_6263:
        /* <DEDUP_REMOVED lines=13> */
.L_x_6277:
        /* <DEDUP_REMOVED lines=16> */
.L_x_6280:
[----:B------:R-:W-:-:S04]  /*c2c0*/  SHF.R.U32.HI R4, RZ, 0x18, R4 ;  /* 0x00000018ff047819 */ /* 0x000fc80000011604 */
[----:B------:R-:W-:-:S04]  /*c2d0*/  LOP3.LUT R3, R3, 0x80, R4, 0xf8, !PT ;  /* 0x0000008003037812 */ /* 0x000fc800078ef804 */
[----:B------:R-:W-:-:S07]  /*c2e0*/  PRMT R8, R3, 0x7610, R8 ;  /* 0x0000761003087816 */ /* 0x000fce0000000008 */
.L_x_6279:
[----:B------:R-:W-:Y:S05]  /*c2f0*/  BSYNC.RECONVERGENT B0 ;  /* 0x0000000000007941 */ /* 0x000fea0003800200 */
.L_x_6278:
[----:B------:R-:W-:Y:S01]  /*c300*/  STG.E.U8 desc[UR36][R16.64], R8 ;  /* 0x0000000810007986 */ /* 0x000fe2000c101124 */
[----:B------:R-:W-:Y:S05]  /*c310*/  EXIT ;  /* 0x000000000000794d */ /* 0x000fea0003800000 */
.L_x_6276:
        /* <DEDUP_REMOVED lines=16> */
.L_x_6283:
[----:B------:R-:W-:-:S04]  /*c420*/  SHF.R.U32.HI R4, RZ, 0x18, R4 ;  /* 0x00000018ff047819 */ /* 0x000fc80000011604 */
[----:B------:R-:W-:-:S04]  /*c430*/  LOP3.LUT R3, R3, 0x80, R4, 0xf8, !PT ;  /* 0x0000008003037812 */ /* 0x000fc800078ef804 */
[----:B------:R-:W-:-:S07]  /*c440*/  PRMT R8, R3, 0x7610, R8 ;  /* 0x0000761003087816 */ /* 0x000fce0000000008 */
.L_x_6282:
[----:B------:R-:W-:Y:S05]  /*c450*/  BSYNC.RECONVERGENT B0 ;  /* 0x0000000000007941 */ /* 0x000fea0003800200 */
.L_x_6281:
[----:B------:R-:W-:Y:S01]  /*c460*/  STG.E.U8 desc[UR36][R16.64], R8 ;  /* 0x0000000810007986 */ /* 0x000fe2000c101124 */
[----:B------:R-:W-:Y:S05]  /*c470*/  EXIT ;  /* 0x000000000000794d */ /* 0x000fea0003800000 */
.L_x_6275:
        /* <DEDUP_REMOVED lines=21> */
.L_x_6285:
[----:B------:R-:W0:Y:S02]  /*c5d0*/  F2I.U64.TRUNC R4, R4 ;  /* 0x0000000400047311 */ /* 0x000e24000020d800 */
[----:B0-----:R-:W-:Y:S01]  /*c5e0*/  STG.E.64 desc[UR36][R16.64], R4 ;  /* 0x0000000410007986 */ /* 0x001fe2000c101b24 */
[----:B------:R-:W-:Y:S05]  /*c5f0*/  EXIT ;  /* 0x000000000000794d */ /* 0x000fea0003800000 */
.L_x_6284:
[----:B------:R-:W0:Y:S02]  /*c600*/  F2I.FTZ.U32.TRUNC.NTZ R3, R4 ;  /* 0x0000000400037305 */ /* 0x000e24000021f000 */
[----:B0-----:R-:W-:Y:S01]  /*c610*/  STG.E desc[UR36][R16.64], R3 ;  /* 0x0000000310007986 */ /* 0x001fe2000c101924 */
[----:B------:R-:W-:Y:S05]  /*c620*/  EXIT ;  /* 0x000000000000794d */ /* 0x000fea0003800000 */
.L_x_6274:
        /* <DEDUP_REMOVED lines=12> */
.L_x_6287:
[----:B------:R-:W-:Y:S01]  /*c6f0*/  FMUL.FTZ R8, R4, 1 ;  /* 0x3f80000004087820 */ /* 0x000fe20000410000 */
[----:B------:R-:W-:-:S05]  /*c700*/  FMUL.FTZ R10, R5, 1 ;  /* 0x3f800000050a7820 */ /* 0x000fca0000410000 */
[----:B------:R-:W-:Y:S08]  /*c710*/  F2F.F64.F32 R8, R8 ;  /* 0x0000000800087310 */ /* 0x000ff00000201800 */
[----:B------:R-:W0:Y:S02]  /*c720*/  F2F.F64.F32 R10, R10 ;  /* 0x0000000a000a7310 */ /* 0x000e240000201800 */
[----:B0-----:R-:W-:Y:S01]  /*c730*/  STG.E.128 desc[UR36][R16.64], R8 ;  /* 0x0000000810007986 */ /* 0x001fe2000c101d24 */
[----:B------:R-:W-:Y:S05]  /*c740*/  EXIT ;  /* 0x000000000000794d */ /* 0x000fea0003800000 */
.L_x_6286:
[----:B------:R-:W-:-:S09]  /*c750*/  UISETP.NE.AND UP0, UPT, UR4, 0xf, UPT ;  /* 0x0000000f0400788c */ /* 0x000fd2000bf05270 */
[----:B------:R-:W-:Y:S05]  /*c760*/  BRA.U !UP0, `(.L_x_6288) ;  /* 0x0000000108e07547 */ /* 0x000fea000b800000 */
[----:B------:R-:W-:-:S09]  /*c770*/  UISETP.NE.AND UP0, UPT, UR4, 0x17, UPT ;  /* 0x000000170400788c */ /* 0x000fd2000bf05270 */
[----:B------:R-:W-:Y:S05]  /*c780*/  BRA.U !UP0, `(.L_x_6289) ;  /* 0x00000001088c7547 */ /* 0x000fea000b800000 */
[----:B------:R-:W-:-:S09]  /*c790*/  UISETP.NE.AND UP0, UPT, UR4, 0x18, UPT ;  /* 0x000000180400788c */ /* 0x000fd2000bf05270 */
[----:B------:R-:W-:Y:S05]  /*c7a0*/  BRA.U !UP0, `(.L_x_6290) ;  /* 0x0000000108447547 */ /* 0x000fea000b800000 */
.L_x_6267:
        /* <DEDUP_REMOVED lines=16> */
.L_x_6291:
[----:B------:R-:W-:Y:S05]  /*c8b0*/  EXIT ;  /* 0x000000000000794d */ /* 0x000fea0003800000 */
.L_x_6290:
        /* <DEDUP_REMOVED lines=12> */
.L_x_6293:
[----:B------:R-:W-:Y:S05]  /*c980*/  BSYNC.RECONVERGENT B0 ;  /* 0x0000000000007941 */ /* 0x000fea0003800200 */
.L_x_6292:
[----:B------:R-:W-:-:S05]  /*c990*/  LOP3.LUT R3, R0, 0x80, R5, 0xf8, !PT ;  /* 0x0000008000037812 */ /* 0x000fca00078ef805 */
[----:B------:R-:W-:Y:S01]  /*c9a0*/  STG.E.U8 desc[UR36][R16.64], R3 ;  /* 0x0000000310007986 */ /* 0x000fe2000c101124 */
[----:B------:R-:W-:Y:S05]  /*c9b0*/  EXIT ;  /* 0x000000000000794d */ /* 0x000fea0003800000 */
.L_x_6289:
        /* <DEDUP_REMOVED lines=11> */
.L_x_6295:
[----:B------:R-:W-:Y:S01]  /*ca70*/  HFMA2 R0, -RZ, RZ, 0, 7.569789886474609375e-06 ;  /* 0x0000007fff007431 */ /* 0x000fe200000001ff */
[----:B------:R-:W-:-:S04]  /*ca80*/  ISETP.GT.U32.AND P0, PT, R2, 0x7f800000, PT ;  /* 0x7f8000000200780c */ /* 0x000fc80003f04070 */
[----:B------:R-:W-:-:S09]  /*ca90*/  SEL R0, R0, 0x7c, P0 ;  /* 0x0000007c00007807 */ /* 0x000fd20000000000 */
.L_x_6296:
[----:B------:R-:W-:Y:S05]  /*caa0*/  BSYNC.RECONVERGENT B0 ;  /* 0x0000000000007941 */ /* 0x000fea0003800200 */
.L_x_6294:
[----:B------:R-:W-:-:S04]  /*cab0*/  SHF.R.U32.HI R3, RZ, 0x18, R4 ;  /* 0x00000018ff037819 */ /* 0x000fc80000011604 */
[----:B------:R-:W-:-:S05]  /*cac0*/  LOP3.LUT R3, R0, 0x80, R3, 0xf8, !PT ;  /* 0x0000008000037812 */ /* 0x000fca00078ef803 */
[----:B------:R-:W-:Y:S01]  /*cad0*/  STG.E.U8 desc[UR36][R16.64], R3 ;  /* 0x0000000310007986 */ /* 0x000fe2000c101124 */
[----:B------:R-:W-:Y:S05]  /*cae0*/  EXIT ;  /* 0x000000000000794d */ /* 0x000fea0003800000 */
.L_x_6288:
[----:B------:R-:W-:-:S05]  /*caf0*/  F2FP.BF16.F32.PACK_AB R4, RZ, R4 ;  /* 0x00000004ff04723e */ /* 0x000fca00000010ff */
[----:B------:R-:W-:Y:S01]  /*cb00*/  STG.E.U16 desc[UR36][R16.64], R4 ;  /* 0x0000000410007986 */ /* 0x000fe2000c101524 */
[----:B------:R-:W-:Y:S05]  /*cb10*/  EXIT ;  /* 0x000000000000794d */ /* 0x000fea0003800000 */
.L_x_6297:
        /* <DEDUP_REMOVED lines=14> */
.L_x_19465:


//--------------------- .text._ZN2at6native27unrolled_elementwise_kernelINS0_13AUnaryFunctorIN3c107complexIfEES5_S5_NS0_15binary_internal10DivFunctorIS5_EEEESt5arrayIPcLm2EELi4E23TrivialOffsetCalculatorILi1EjESE_NS0_6memory12LoadWithCastILi1EEENSF_13StoreWithCastILi1EEEEEviT_T0_T2_T3_T4_T5_ --------------------------
	.section	.text._ZN2at6native27unrolled_elementwise_kernelINS0_13AUnaryFunctorIN3c107complexIfEES5_S5_NS0_15binary_internal10DivFunctorIS5_EEEESt5arrayIPcLm2EELi4E23TrivialOffsetCalculatorILi1EjESE_NS0_6memory12LoadWithCastILi1EEENSF_13StoreWithCastILi1EEEEEviT_T0_T2_T3_T4_T5_,"ax",@progbits
	.align	128
        .global         _ZN2at6native27unrolled_elementwise_kernelINS0_13AUnaryFunctorIN3c107complexIfEES5_S5_NS0_15binary_internal10DivFunctorIS5_EEEESt5arrayIPcLm2EELi4E23TrivialOffsetCalculatorILi1EjESE_NS0_6memory12LoadWithCastILi1EEENSF_13StoreWithCastILi1EEEEEviT_T0_T2_T3_T4_T5_
        .type           _ZN2at6native27unrolled_elementwise_kernelINS0_13AUnaryFunctorIN3c107complexIfEES5_S5_NS0_15binary_internal10DivFunctorIS5_EEEESt5arrayIPcLm2EELi4E23TrivialOffsetCalculatorILi1EjESE_NS0_6memory12LoadWithCastILi1EEENSF_13StoreWithCastILi1EEEEEviT_T0_T2_T3_T4_T5_,@function
        .size           _ZN2at6native27unrolled_elementwise_kernelINS0_13AUnaryFunctorIN3c107complexIfEES5_S5_NS0_15binary_internal10DivFunctorIS5_EEEESt5arrayIPcLm2EELi4E23TrivialOffsetCalculatorILi1EjESE_NS0_6memory12LoadWithCastILi1EEENSF_13StoreWithCastILi1EEEEEviT_T0_T2_T3_T4_T5_,(.L_x_19466 - _ZN2at6native27unrolled_elementwise_kernelINS0_13AUnaryFunctorIN3c107complexIfEES5_S5_NS0_15binary_internal10DivFunctorIS5_EEEESt5arrayIPcLm2EELi4E23TrivialOffsetCalculatorILi1EjESE_NS0_6memory12LoadWithCastILi1EEENSF_13StoreWithCastILi1EEEEEviT_T0_T2_T3_T4_T5_)
        .other          _ZN2at6native27unrolled_elementwise_kernelINS0_13AUnaryFunctorIN3c107complexIfEES5_S5_NS0_15binary_internal10DivFunctorIS5_EEEESt5arrayIPcLm2EELi4E23TrivialOffsetCalculatorILi1EjESE_NS0_6memory12LoadWithCastILi1EEENSF_13StoreWithCastILi1EEEEEviT_T0_T2_T3_T4_T5_,@"STO_CUDA_ENTRY STV_DEFAULT"
_ZN2at6native27unrolled_elementwise_kernelINS0_13AUnaryFunctorIN3c107complexIfEES5_S5_NS0_15binary_internal10DivFunctorIS5_EEEESt5arrayIPcLm2EELi4E23TrivialOffsetCalculatorILi1EjESE_NS0_6memory12LoadWithCastILi1EEENSF_13StoreWithCastILi1EEEEEviT_T0_T2_T3_T4_T5_:
.text._ZN2at6native27unrolled_elementwise_kernelINS0_13AUnaryFunctorIN3c107complexIfEES5_S5_NS0_15binary_internal10DivFunctorIS5_EEEESt5arrayIPcLm2EELi4E23TrivialOffsetCalculatorILi1EjESE_NS0_6memory12LoadWithCastILi1EEENSF_13StoreWithCastILi1EEEEEviT_T0_T2_T3_T4_T5_:
        /* <DEDUP_REMOVED lines=34> */
.L_x_6304:
[----:B------:R-:W2:Y:S01]  /*0220*/  LDG.E.U8 R4, desc[UR36][R4.64] ;  /* 0x0000002404047981 */ /* 0x000ea2000c1e1100 */
[----:B------:R-:W-:Y:S01]  /*0230*/  IMAD.MOV.U32 R17, RZ, RZ, RZ ;  /* 0x000000ffff117224 */ /* 0x000fe200078e00ff */
[----:B--2---:R-:W-:Y:S01]  /*0240*/  I2FP.F32.U32 R16, R4 ;  /* 0x0000000400107245 */ /* 0x004fe20000201000 */
[----:B------:R-:W-:Y:S06]  /*0250*/  BRA `(.L_x_6306) ;  /* 0x0000000c00707947 */ /* 0x000fec0003800000 */
.L_x_6303:
        /* <DEDUP_REMOVED lines=10> */
.L_x_6308:
[----:B------:R-:W2:Y:S01]  /*0300*/  LDG.E R4, desc[UR36][R4.64] ;  /* 0x0000002404047981 */ /* 0x000ea2000c1e1900 */
[----:B------:R-:W-:Y:S01]  /*0310*/  IMAD.MOV.U32 R17, RZ, RZ, RZ ;  /* 0x000000ffff117224 */ /* 0x000fe200078e00ff */
[----:B--2---:R-:W-:Y:S01]  /*0320*/  I2FP.F32.S32 R16, R4 ;  /* 0x0000000400107245 */ /* 0x004fe20000201400 */
[----:B------:R-:W-:Y:S06]  /*0330*/  BRA `(.L_x_6306) ;  /* 0x0000000c00387947 */ /* 0x000fec0003800000 */
.L_x_6307:
[----:B------:R-:W2:Y:S01]  /*0340*/  LDG.E.U16 R4, desc[UR36][R4.64] ;  /* 0x0000002404047981 */ /* 0x000ea2000c1e1500 */
[----:B------:R-:W-:Y:S01]  /*0350*/  IMAD.MOV.U32 R17, RZ, RZ, RZ ;  /* 0x000000ffff117224 */ /* 0x000fe200078e00ff */
[----:B--2---:R2:W3:Y:S01]  /*0360*/  I2F.S16 R16, R4 ;  /* 0x0000000400107306 */ /* 0x0044e20000101400 */
[----:B------:R-:W-:Y:S05]  /*0370*/  BRA `(.L_x_6306) ;  /* 0x0000000c00287947 */ /* 0x000fea0003800000 */
.L_x_6302:
        /* <DEDUP_REMOVED lines=9> */
.L_x_6310:
[----:B------:R-:W2:Y:S01]  /*0410*/  LDG.E.U16 R4, desc[UR36][R4.64] ;  /* 0x0000002404047981 */ /* 0x000ea2000c1e1500 */
[----:B------:R-:W-:Y:S02]  /*0420*/  IMAD.MOV.U32 R17, RZ, RZ, RZ ;  /* 0x000000ffff117224 */ /* 0x000fe400078e00ff */
[----:B--2---:R-:W-:Y:S01]  /*0430*/  HADD2.F32 R16, -RZ, R4.H0_H0 ;  /* 0x20000004ff107230 */ /* 0x004fe20000004100 */
[----:B------:R-:W-:Y:S06]  /*0440*/  BRA `(.L_x_6306) ;  /* 0x0000000800f47947 */ /* 0x000fec0003800000 */
.L_x_6309:
        /* <DEDUP_REMOVED lines=8> */
.L_x_6312:
[----:B------:R-:W2:Y:S02]  /*04d0*/  LDG.E R4, desc[UR36][R4.64] ;  /* 0x0000002404047981 */ /* 0x000ea4000c1e1900 */
[--C-:B--2---:R-:W-:Y:S02]  /*04e0*/  HADD2.F32 R16, -RZ, R4.reuse.H0_H0 ;  /* 0x20000004ff107230 */ /* 0x104fe40000004100 */
[----:B------:R-:W-:Y:S01]  /*04f0*/  HADD2.F32 R17, -RZ, R4.H1_H1 ;  /* 0x30000004ff117230 */ /* 0x000fe20000004100 */
[----:B------:R-:W-:Y:S06]  /*0500*/  BRA `(.L_x_6306) ;  /* 0x0000000800c47947 */ /* 0x000fec0003800000 */
.L_x_6311:
        /* <DEDUP_REMOVED lines=8> */
.L_x_6301:
        /* <DEDUP_REMOVED lines=13> */
.L_x_6315:
        /* <DEDUP_REMOVED lines=10> */
.L_x_6314:
        /* <DEDUP_REMOVED lines=26> */
.L_x_6317:
        /* <DEDUP_REMOVED lines=14> */
.L_x_6316:
[----:B------:R-:W2:Y:S01]  /*0980*/  LDG.E.U16 R4, desc[UR36][R4.64] ;  /* 0x0000002404047981 */ /* 0x000ea2000c1e1500 */
[----:B------:R-:W-:Y:S02]  /*0990*/  IMAD.MOV.U32 R17, RZ, RZ, RZ ;  /* 0x000000ffff117224 */ /* 0x000fe400078e00ff */
[----:B--2---:R-:W-:Y:S01]  /*09a0*/  IMAD.U32 R16, R4, 0x10000, RZ ;  /* 0x0001000004107824 */ /* 0x004fe200078e00ff */
[----:B------:R-:W-:Y:S06]  /*09b0*/  BRA `(.L_x_6306) ;  /* 0x0000000400987947 */ /* 0x000fec0003800000 */
.L_x_6313:
        /* <DEDUP_REMOVED lines=12> */
.L_x_6320:
        /* <DEDUP_REMOVED lines=20> */
.L_x_6322:
[----:B------:R-:W-:Y:S05]  /*0bc0*/  BSYNC.RECONVERGENT B0 ;  /* 0x0000000000007941 */ /* 0x000fea0003800200 */
.L_x_6321:
[----:B------:R-:W-:Y:S01]  /*0bd0*/  IMAD.SHL.U32 R0, R0, 0x100000, RZ ;  /* 0x0010000000007824 */ /* 0x000fe200078e00ff */
[----:B------:R-:W-:-:S04]  /*0be0*/  LEA R3, R3, 0x3b800000, 0x17 ;  /* 0x3b80000003037811 */ /* 0x000fc800078eb8ff */
[----:B------:R-:W-:Y:S01]  /*0bf0*/  LOP3.LUT R16, R3, R0, R7, 0xfe, !PT ;  /* 0x0000000003107212 */ /* 0x000fe200078efe07 */
[----:B------:R-:W-:Y:S06]  /*0c00*/  BRA `(.L_x_6306) ;  /* 0x0000000400047947 */ /* 0x000fec0003800000 */
.L_x_6319:
        /* <DEDUP_REMOVED lines=20> */
.L_x_6324:
[----:B------:R-:W-:Y:S05]  /*0d50*/  BSYNC.RECONVERGENT B0 ;  /* 0x0000000000007941 */ /* 0x000fea0003800200 */
.L_x_6323:
[----:B------:R-:W-:Y:S01]  /*0d60*/  IMAD.SHL.U32 R0, R0, 0x200000, RZ ;  /* 0x0020000000007824 */ /* 0x000fe200078e00ff */
[----:B------:R-:W-:-:S04]  /*0d70*/  LEA R3, R3, 0x37800000, 0x17 ;  /* 0x3780000003037811 */ /* 0x000fc800078eb8ff */
[----:B------:R-:W-:Y:S01]  /*0d80*/  LOP3.LUT R16, R3, R0, R7, 0xfe, !PT ;  /* 0x0000000003107212 */ /* 0x000fe200078efe07 */
[----:B------:R-:W-:Y:S06]  /*0d90*/  BRA `(.L_x_6306) ;  /* 0x0000000000a07947 */ /* 0x000fec0003800000 */
.L_x_6318:
[----:B------:R-:W-:-:S09]  /*0da0*/  UISETP.NE.AND UP0, UPT, UR4, 0x1c, UPT ;  /* 0x0000001c0400788c */ /* 0x000fd2000bf05270 */
[----:B------:R-:W-:Y:S05]  /*0db0*/  BRA.U !UP0, `(.L_x_6325) ;  /* 0x00000001088c7547 */ /* 0x000fea000b800000 */
[----:B------:R-:W-:-:S09]  /*0dc0*/  UISETP.NE.AND UP0, UPT, UR4, 0x1d, UPT ;  /* 0x0000001d0400788c */ /* 0x000fd2000bf05270 */
[----:B------:R-:W-:Y:S05]  /*0dd0*/  BRA.U !UP0, `(.L_x_6326) ;  /* 0x0000000108747547 */ /* 0x000fea000b800000 */
[----:B------:R-:W-:-:S09]  /*0de0*/  UISETP.NE.AND UP0, UPT, UR4, 0x2c, UPT ;  /* 0x0000002c0400788c */ /* 0x000fd2000bf05270 */
[----:B------:R-:W-:Y:S05]  /*0df0*/  BRA.U !UP0, `(.L_x_6327) ;  /* 0x0000000108487547 */ /* 0x000fea000b800000 */
.L_x_6305:
        /* <DEDUP_REMOVED lines=16> */
.L_x_6328:
[----:B------:R-:W-:Y:S01]  /*0f00*/  CS2R R16, SRZ ;  /* 0x0000000000107805 */ /* 0x000fe2000001ff00 */
[----:B------:R-:W-:Y:S06]  /*0f10*/  BRA `(.L_x_6306) ;  /* 0x0000000000407947 */ /* 0x000fec0003800000 */
.L_x_6327:
        /* <DEDUP_REMOVED lines=9> */
.L_x_6326:
[----:B------:R-:W2:Y:S01]  /*0fb0*/  LDG.E.64 R4, desc[UR36][R4.64] ;  /* 0x0000002404047981 */ /* 0x000ea2000c1e1b00 */
[----:B------:R-:W-:Y:S01]  /*0fc0*/  IMAD.MOV.U32 R17, RZ, RZ, RZ ;  /* 0x000000ffff117224 */ /* 0x000fe200078e00ff */
[----:B--2---:R0:W1:Y:S01]  /*0fd0*/  I2F.U64 R16, R4 ;  /* 0x0000000400107312 */ /* 0x0040620000301000 */
[----:B------:R-:W-:Y:S05]  /*0fe0*/  BRA `(.L_x_6306) ;  /* 0x00000000000c7947 */ /* 0x000fea0003800000 */
.L_x_6325:
[----:B------:R-:W2:Y:S01]  /*0ff0*/  LDG.E R4, desc[UR36][R4.64] ;  /* 0x0000002404047981 */ /* 0x000ea2000c1e1900 */
[----:B------:R-:W-:Y:S01]  /*1000*/  IMAD.MOV.U32 R17, RZ, RZ, RZ ;  /* 0x000000ffff117224 */ /* 0x000fe200078e00ff */
[----:B--2---:R-:W-:-:S07]  /*1010*/  I2FP.F32.U32 R16, R4 ;  /* 0x0000000400107245 */ /* 0x004fce0000201000 */
.L_x_6306:
[----:B------:R-:W-:Y:S05]  /*1020*/  BSYNC.RECONVERGENT B6 ;  /* 0x0000000000067941 */ /* 0x000fea0003800200 */
.L_x_6300:
[----:B------:R-:W-:-:S07]  /*1030*/  VIADD R29, R27, 0x80 ;  /* 0x000000801b1d7836 */ /* 0x000fce0000000000 */
.L_x_6299:
[----:B------:R-:W-:Y:S05]  /*1040*/  BSYNC.RECONVERGENT B7 ;  /* 0x0000000000077941 */ /* 0x000fea0003800200 */
.L_x_6298:
        /* <DEDUP_REMOVED lines=26> */
.L_x_6335:
[----:B------:R-:W2:Y:S01]  /*11f0*/  LDG.E.U8 R4, desc[UR36][R4.64] ;  /* 0x0000002404047981 */ /* 0x000ea2000c1e1100 */
[----:B------:R-:W-:Y:S01]  /*1200*/  IMAD.MOV.U32 R25, RZ, RZ, RZ ;  /* 0x000000ffff197224 */ /* 0x000fe200078e00ff */
[----:B--2---:R-:W-:Y:S01]  /*1210*/  I2FP.F32.U32 R24, R4 ;  /* 0x0000000400187245 */ /* 0x004fe20000201000 */
[----:B------:R-:W-:Y:S06]  /*1220*/  BRA `(.L_x_6337) ;  /* 0x0000000c00707947 */ /* 0x000fec0003800000 */
.L_x_6334:
        /* <DEDUP_REMOVED lines=10> */
.L_x_6339:
[----:B------:R-:W2:Y:S01]  /*12d0*/  LDG.E R4, desc[UR36][R4.64] ;  /* 0x0000002404047981 */ /* 0x000ea2000c1e1900 */
[----:B------:R-:W-:Y:S01]  /*12e0*/  IMAD.MOV.U32 R25, RZ, RZ, RZ ;  /* 0x000000ffff197224 */ /* 0x000fe200078e00ff */
[----:B--2---:R-:W-:Y:S01]  /*12f0*/  I2FP.F32.S32 R24, R4 ;  /* 0x0000000400187245 */ /* 0x004fe20000201400 */
[----:B------:R-:W-:Y:S06]  /*1300*/  BRA `(.L_x_6337) ;  /* 0x0000000c00387947 */ /* 0x000fec0003800000 */
.L_x_6338:
[----:B------:R-:W2:Y:S01]  /*1310*/  LDG.E.U16 R4, desc[UR36][R4.64] ;  /* 0x0000002404047981 */ /* 0x000ea2000c1e1500 */
[----:B------:R-:W-:Y:S01]  /*1320*/  IMAD.MOV.U32 R25, RZ, RZ, RZ ;  /* 0x000000ffff197224 */ /* 0x000fe200078e00ff */
[----:B--2---:R0:W2:Y:S01]  /*1330*/  I2F.S16 R24, R4 ;  /* 0x0000000400187306 */ /* 0x0040a20000101400 */
[----:B------:R-:W-:Y:S05]  /*1340*/  BRA `(.L_x_6337) ;  /* 0x0000000c00287947 */ /* 0x000fea0003800000 */
.L_x_6333:
        /* <DEDUP_REMOVED lines=9> */
.L_x_6341:
[----:B------:R-:W2:Y:S01]  /*13e0*/  LDG.E.U16 R4, desc[UR36][R4.64] ;  /* 0x0000002404047981 */ /* 0x000ea2000c1e1500 */
[----:B------:R-:W-:Y:S02]  /*13f0*/  IMAD.MOV.U32 R25, RZ, RZ, RZ ;  /* 0x000000ffff197224 */ /* 0x000fe400078e00ff */
[----:B--2---:R-:W-:Y:S01]  /*1400*/  HADD2.F32 R24, -RZ, R4.H0_H0 ;  /* 0x20000004ff187230 */ /* 0x004fe20000004100 */
[----:B------:R-:W-:Y:S06]  /*1410*/  BRA `(.L_x_6337) ;  /* 0x0000000800f47947 */ /* 0x000fec0003800000 */
.L_x_6340:
        /* <DEDUP_REMOVED lines=8> */
.L_x_6343:
[----:B------:R-:W2:Y:S02]  /*14a0*/  LDG.E R4, desc[UR36][R4.64] ;  /* 0x0000002404047981 */ /* 0x000ea4000c1e1900 */
[--C-:B--2---:R-:W-:Y:S02]  /*14b0*/  HADD2.F32 R24, -RZ, R4.reuse.H0_H0 ;  /* 0x20000004ff187230 */ /* 0x104fe40000004100 */
[----:B------:R-:W-:Y:S01]  /*14c0*/  HADD2.F32 R25, -RZ, R4.H1_H1 ;  /* 0x30000004ff197230 */ /* 0x000fe20000004100 */
[----:B------:R-:W-:Y:S06]  /*14d0*/  BRA `(.L_x_6337) ;  /* 0x0000000800c47947 */ /* 0x000fec0003800000 */
.L_x_6342:
        /* <DEDUP_REMOVED lines=8> */
.L_x_6332:
        /* <DEDUP_REMOVED lines=13> */
.L_x_6346:
        /* <DEDUP_REMOVED lines=10> */
.L_x_6345:
        /* <DEDUP_REMOVED lines=26> */
.L_x_6348:
        /* <DEDUP_REMOVED lines=14> */
.L_x_6347:
[----:B------:R-:W2:Y:S01]  /*1950*/  LDG.E.U16 R4, desc[UR36][R4.64] ;  /* 0x0000002404047981 */ /* 0x000ea2000c1e1500 */
[----:B------:R-:W-:Y:S02]  /*1960*/  IMAD.MOV.U32 R25, RZ, RZ, RZ ;  /* 0x000000ffff197224 */ /* 0x000fe400078e00ff */
[----:B--2---:R-:W-:Y:S01]  /*1970*/  IMAD.U32 R24, R4, 0x10000, RZ ;  /* 0x0001000004187824 */ /* 0x004fe200078e00ff */
[----:B------:R-:W-:Y:S06]  /*1980*/  BRA `(.L_x_6337) ;  /* 0x0000000400987947 */ /* 0x000fec0003800000 */
.L_x_6344:
        /* <DEDUP_REMOVED lines=12> */
.L_x_6351:
        /* <DEDUP_REMOVED lines=20> */
.L_x_6353:
[----:B------:R-:W-:Y:S05]  /*1b90*/  BSYNC.RECONVERGENT B0 ;  /* 0x0000000000007941 */ /* 0x000fea0003800200 */
.L_x_6352:
[----:B------:R-:W-:Y:S01]  /*1ba0*/  IMAD.SHL.U32 R0, R0, 0x100000, RZ ;  /* 0x0010000000007824 */ /* 0x000fe200078e00ff */
[----:B------:R-:W-:-:S04]  /*1bb0*/  LEA R3, R3, 0x3b800000, 0x17 ;  /* 0x3b80000003037811 */ /* 0x000fc800078eb8ff */
[----:B------:R-:W-:Y:S01]  /*1bc0*/  LOP3.LUT R24, R3, R0, R7, 0xfe, !PT ;  /* 0x0000000003187212 */ /* 0x000fe200078efe07 */
[----:B------:R-:W-:Y:S06]  /*1bd0*/  BRA `(.L_x_6337) ;  /* 0x0000000400047947 */ /* 0x000fec0003800000 */
.L_x_6350:
        /* <DEDUP_REMOVED lines=20> */
.L_x_6355:
[----:B------:R-:W-:Y:S05]  /*1d20*/  BSYNC.RECONVERGENT B0 ;  /* 0x0000000000007941 */ /* 0x000fea0003800200 */
.L_x_6354:
[----:B------:R-:W-:Y:S01]  /*1d30*/  IMAD.SHL.U32 R0, R0, 0x200000, RZ ;  /* 0x0020000000007824 */ /* 0x000fe200078e00ff */
[----:B------:R-:W-:-:S04]  /*1d40*/  LEA R3, R3, 0x37800000, 0x17 ;  /* 0x3780000003037811 */ /* 0x000fc800078eb8ff */
[----:B------:R-:W-:Y:S01]  /*1d50*/  LOP3.LUT R24, R3, R0, R7, 0xfe, !PT ;  /* 0x0000000003187212 */ /* 0x000fe200078efe07 */
[----:B------:R-:W-:Y:S06]  /*1d60*/  BRA `(.L_x_6337) ;  /* 0x0000000000a07947 */ /* 0x000fec0003800000 */
.L_x_6349:
        /* <DEDUP_REMOVED lines=15> */
.L_x_6336:
        /* <DEDUP_REMOVED lines=16> */
.L_x_6358:
[----:B------:R-:W-:Y:S01]  /*1f60*/  CS2R R24, SRZ ;  /* 0x0000000000187805 */ /* 0x000fe2000001ff00 */
[----:B------:R-:W-:Y:S06]  /*1f70*/  BRA `(.L_x_6337) ;  /* 0x00000000001c7947 */ /* 0x000fec0003800000 */
.L_x_6357:
[----:B------:R-:W2:Y:S01]  /*1f80*/  LDG.E.64 R4, desc[UR36][R4.64] ;  /* 0x0000002404047981 */ /* 0x000ea2000c1e1b00 */
[----:B------:R-:W-:Y:S01]  /*1f90*/  IMAD.MOV.U32 R25, RZ, RZ, RZ ;  /* 0x000000ffff197224 */ /* 0x000fe200078e00ff */
[----:B--2---:R0:W2:Y:S01]  /*1fa0*/  I2F.U64 R24, R4 ;  /* 0x0000000400187312 */ /* 0x0040a20000301000 */
[----:B------:R-:W-:Y:S05]  /*1fb0*/  BRA `(.L_x_6337) ;  /* 0x00000000000c7947 */ /* 0x000fea0003800000 */
.L_x_6356:
[----:B------:R-:W2:Y:S01]  /*1fc0*/  LDG.E R4, desc[UR36][R4.64] ;  /* 0x0000002404047981 */ /* 0x000ea2000c1e1900 */
[----:B------:R-:W-:Y:S01]  /*1fd0*/  IMAD.MOV.U32 R25, RZ, RZ, RZ ;  /* 0x000000ffff197224 */ /* 0x000fe200078e00ff */
[----:B--2---:R-:W-:-:S07]  /*1fe0*/  I2FP.F32.U32 R24, R4 ;  /* 0x0000000400187245 */ /* 0x004fce0000201000 */
.L_x_6337:
[----:B------:R-:W-:Y:S05]  /*1ff0*/  BSYNC.RECONVERGENT B6 ;  /* 0x0000000000067941 */ /* 0x000fea0003800200 */
.L_x_6331:
[----:B------:R-:W-:-:S07]  /*2000*/  VIADD R29, R29, 0x80 ;  /* 0x000000801d1d7836 */ /* 0x000fce0000000000 */
.L_x_6330:
[----:B------:R-:W-:Y:S05]  /*2010*/  BSYNC.RECONVERGENT B7 ;  /* 0x0000000000077941 */ /* 0x000fea0003800200 */
.L_x_6329:
        /* <DEDUP_REMOVED lines=26> */
.L_x_6365:
[----:B------:R-:W2:Y:S01]  /*21c0*/  LDG.E.U8 R4, desc[UR36][R4.64] ;  /* 0x0000002404047981 */ /* 0x000ea2000c1e1100 */
[----:B------:R-:W-:Y:S01]  /*21d0*/  IMAD.MOV.U32 R23, RZ, RZ, RZ ;  /* 0x000000ffff177224 */ /* 0x000fe200078e00ff */
[----:B--2---:R-:W-:Y:S01]  /*21e0*/  I2FP.F32.U32 R22, R4 ;  /* 0x0000000400167245 */ /* 0x004fe20000201000 */
[----:B------:R-:W-:Y:S06]  /*21f0*/  BRA `(.L_x_6367) ;  /* 0x0000000c00707947 */ /* 0x000fec0003800000 */
.L_x_6364:
        /* <DEDUP_REMOVED lines=10> */
.L_x_6369:
[----:B------:R-:W2:Y:S01]  /*22a0*/  LDG.E R4, desc[UR36][R4.64] ;  /* 0x0000002404047981 */ /* 0x000ea2000c1e1900 */
[----:B------:R-:W-:Y:S01]  /*22b0*/  IMAD.MOV.U32 R23, RZ, RZ, RZ ;  /* 0x000000ffff177224 */ /* 0x000fe200078e00ff */
[----:B--2---:R-:W-:Y:S01]  /*22c0*/  I2FP.F32.S32 R22, R4 ;  /* 0x0000000400167245 */ /* 0x004fe20000201400 */
[----:B------:R-:W-:Y:S06]  /*22d0*/  BRA `(.L_x_6367) ;  /* 0x0000000c00387947 */ /* 0x000fec0003800000 */
.L_x_6368:
[----:B------:R-:W2:Y:S01]  /*22e0*/  LDG.E.U16 R4, desc[UR36][R4.64] ;  /* 0x0000002404047981 */ /* 0x000ea2000c1e1500 */
[----:B------:R-:W-:Y:S01]  /*22f0*/  IMAD.MOV.U32 R23, RZ, RZ, RZ ;  /* 0x000000ffff177224 */ /* 0x000fe200078e00ff */
[----:B--2---:R4:W0:Y:S01]  /*2300*/  I2F.S16 R22, R4 ;  /* 0x0000000400167306 */ /* 0x0048220000101400 */
[----:B------:R-:W-:Y:S05]  /*2310*/  BRA `(.L_x_6367) ;  /* 0x0000000c00287947 */ /* 0x000fea0003800000 */
.L_x_6363:
        /* <DEDUP_REMOVED lines=9> */
.L_x_6371:
[----:B------:R-:W2:Y:S01]  /*23b0*/  LDG.E.U16 R4, desc[UR36][R4.64] ;  /* 0x0000002404047981 */ /* 0x000ea2000c1e1500 */
[----:B------:R-:W-:Y:S02]  /*23c0*/  IMAD.MOV.U32 R23, RZ, RZ, RZ ;  /* 0x000000ffff177224 */ /* 0x000fe400078e00ff */
[----:B--2---:R-:W-:Y:S01]  /*23d0*/  HADD2.F32 R22, -RZ, R4.H0_H0 ;  /* 0x20000004ff167230 */ /* 0x004fe20000004100 */
[----:B------:R-:W-:Y:S06]  /*23e0*/  BRA `(.L_x_6367) ;  /* 0x0000000800f47947 */ /* 0x000fec0003800000 */
.L_x_6370:
        /* <DEDUP_REMOVED lines=8> */
.L_x_6373:
[----:B------:R-:W2:Y:S02]  /*2470*/  LDG.E R4, desc[UR36][R4.64] ;  /* 0x0000002404047981 */ /* 0x000ea4000c1e1900 */
[--C-:B--2---:R-:W-:Y:S02]  /*2480*/  HADD2.F32 R22, -RZ, R4.reuse.H0_H0 ;  /* 0x20000004ff167230 */ /* 0x104fe40000004100 */
[----:B------:R-:W-:Y:S01]  /*2490*/  HADD2.F32 R23, -RZ, R4.H1_H1 ;  /* 0x30000004ff177230 */ /* 0x000fe20000004100 */
[----:B------:R-:W-:Y:S06]  /*24a0*/  BRA `(.L_x_6367) ;  /* 0x0000000800c47947 */ /* 0x000fec0003800000 */
.L_x_6372:
        /* <DEDUP_REMOVED lines=8> */
.L_x_6362:
        /* <DEDUP_REMOVED lines=13> */
.L_x_6376:
        /* <DEDUP_REMOVED lines=10> */
.L_x_6375:
        /* <DEDUP_REMOVED lines=26> */
.L_x_6378:
        /* <DEDUP_REMOVED lines=14> */
.L_x_6377:
[----:B------:R-:W2:Y:S01]  /*2920*/  LDG.E.U16 R4, desc[UR36][R4.64] ;  /* 0x0000002404047981 */ /* 0x000ea2000c1e1500 */
[----:B------:R-:W-:Y:S02]  /*2930*/  IMAD.MOV.U32 R23, RZ, RZ, RZ ;  /* 0x000000ffff177224 */ /* 0x000fe400078e00ff */
[----:B--2---:R-:W-:Y:S01]  /*2940*/  IMAD.U32 R22, R4, 0x10000, RZ ;  /* 0x0001000004167824 */ /* 0x004fe200078e00ff */
[----:B------:R-:W-:Y:S06]  /*2950*/  BRA `(.L_x_6367) ;  /* 0x0000000400987947 */ /* 0x000fec0003800000 */
.L_x_6374:
        /* <DEDUP_REMOVED lines=12> */
.L_x_6381:
        /* <DEDUP_REMOVED lines=20> */
.L_x_6383:
[----:B------:R-:W-:Y:S05]  /*2b60*/  BSYNC.RECONVERGENT B0 ;  /* 0x0000000000007941 */ /* 0x000fea0003800200 */
.L_x_6382:
[----:B------:R-:W-:Y:S01]  /*2b70*/  IMAD.SHL.U32 R0, R0, 0x100000, RZ ;  /* 0x0010000000007824 */ /* 0x000fe200078e00ff */
[----:B------:R-:W-:-:S04]  /*2b80*/  LEA R3, R3, 0x3b800000, 0x17 ;  /* 0x3b80000003037811 */ /* 0x000fc800078eb8ff */
[----:B------:R-:W-:Y:S01]  /*2b90*/  LOP3.LUT R22, R3, R0, R7, 0xfe, !PT ;  /* 0x0000000003167212 */ /* 0x000fe200078efe07 */
[----:B------:R-:W-:Y:S06]  /*2ba0*/  BRA `(.L_x_6367) ;  /* 0x0000000400047947 */ /* 0x000fec0003800000 */
.L_x_6380:
        /* <DEDUP_REMOVED lines=20> */
.L_x_6385:
[----:B------:R-:W-:Y:S05]  /*2cf0*/  BSYNC.RECONVERGENT B0 ;  /* 0x0000000000007941 */ /* 0x000fea0003800200 */
.L_x_6384:
[----:B------:R-:W-:Y:S01]  /*2d00*/  IMAD.SHL.U32 R0, R0, 0x200000, RZ ;  /* 0x0020000000007824 */ /* 0x000fe200078e00ff */
[----:B------:R-:W-:-:S04]  /*2d10*/  LEA R3, R3, 0x37800000, 0x17 ;  /* 0x3780000003037811 */ /* 0x000fc800078eb8ff */
[----:B------:R-:W-:Y:S01]  /*2d20*/  LOP3.LUT R22, R3, R0, R7, 0xfe, !PT ;  /* 0x0000000003167212 */ /* 0x000fe200078efe07 */
[----:B------:R-:W-:Y:S06]  /*2d30*/  BRA `(.L_x_6367) ;  /* 0x0000000000a07947 */ /* 0x000fec0003800000 */
.L_x_6379:
        /* <DEDUP_REMOVED lines=15> */
.L_x_6366:
        /* <DEDUP_REMOVED lines=16> */
.L_x_6388:
[----:B------:R-:W-:Y:S01]  /*2f30*/  CS2R R22, SRZ ;  /* 0x0000000000167805 */ /* 0x000fe2000001ff00 */
[----:B------:R-:W-:Y:S06]  /*2f40*/  BRA `(.L_x_6367) ;  /* 0x00000000001c7947 */ /* 0x000fec0003800000 */
.L_x_6387:
[----:B------:R-:W2:Y:S01]  /*2f50*/  LDG.E.64 R4, desc[UR36][R4.64] ;  /* 0x0000002404047981 */ /* 0x000ea2000c1e1b00 */
[----:B------:R-:W-:Y:S01]  /*2f60*/  IMAD.MOV.U32 R23, RZ, RZ, RZ ;  /* 0x000000ffff177224 */ /* 0x000fe200078e00ff */
[----:B--2---:R0:W2:Y:S01]  /*2f70*/  I2F.U64 R22, R4 ;  /* 0x0000000400167312 */ /* 0x0040a20000301000 */
[----:B------:R-:W-:Y:S05]  /*2f80*/  BRA `(.L_x_6367) ;  /* 0x00000000000c7947 */ /* 0x000fea0003800000 */
.L_x_6386:
[----:B------:R-:W2:Y:S01]  /*2f90*/  LDG.E R4, desc[UR36][R4.64] ;  /* 0x0000002404047981 */ /* 0x000ea2000c1e1900 */
[----:B------:R-:W-:Y:S01]  /*2fa0*/  IMAD.MOV.U32 R23, RZ, RZ, RZ ;  /* 0x000000ffff177224 */ /* 0x000fe200078e00ff */
[----:B--2---:R-:W-:-:S07]  /*2fb0*/  I2FP.F32.U32 R22, R4 ;  /* 0x0000000400167245 */ /* 0x004fce0000201000 */
.L_x_6367:
[----:B------:R-:W-:Y:S05]  /*2fc0*/  BSYNC.RECONVERGENT B6 ;  /* 0x0000000000067941 */ /* 0x000fea0003800200 */
.L_x_6361:
[----:B------:R-:W-:-:S07]  /*2fd0*/  VIADD R29, R29, 0x80 ;  /* 0x000000801d1d7836 */ /* 0x000fce0000000000 */
.L_x_6360:
[----:B------:R-:W-:Y:S05]  /*2fe0*/  BSYNC.RECONVERGENT B7 ;  /* 0x0000000000077941 */ /* 0x000fea0003800200 */
.L_x_6359:
        /* <DEDUP_REMOVED lines=24> */
.L_x_6394:
[----:B------:R-:W2:Y:S02]  /*3170*/  LDG.E.U8 R4, desc[UR36][R4.64] ;  /* 0x0000002404047981 */ /* 0x000ea4000c1e1100 */
[----:B--2---:R-:W-:Y:S01]  /*3180*/  I2FP.F32.U32 R18, R4 ;  /* 0x0000000400127245 */ /* 0x004fe20000201000 */
[----:B------:R-:W-:Y:S06]  /*3190*/  BRA `(.L_x_6390) ;  /* 0x0000000c00387947 */ /* 0x000fec0003800000 */
.L_x_6393:
        /* <DEDUP_REMOVED lines=9> */
.L_x_6397:
[----:B------:R-:W2:Y:S02]  /*3230*/  LDG.E R4, desc[UR36][R4.64] ;  /* 0x0000002404047981 */ /* 0x000ea4000c1e1900 */
[----:B--2---:R-:W-:Y:S01]  /*3240*/  I2FP.F32.S32 R18, R4 ;  /* 0x0000000400127245 */ /* 0x004fe20000201400 */
[----:B------:R-:W-:Y:S06]  /*3250*/  BRA `(.L_x_6390) ;  /* 0x0000000c00087947 */ /* 0x000fec0003800000 */
.L_x_6396:
[----:B------:R-:W2:Y:S02]  /*3260*/  LDG.E.U16 R4, desc[UR36][R4.64] ;  /* 0x0000002404047981 */ /* 0x000ea4000c1e1500 */
[----:B--2---:R0:W2:Y:S01]  /*3270*/  I2F.S16 R18, R4 ;  /* 0x0000000400127306 */ /* 0x0040a20000101400 */
[----:B------:R-:W-:Y:S05]  /*3280*/  BRA `(.L_x_6390) ;  /* 0x0000000800fc7947 */ /* 0x000fea0003800000 */
.L_x_6392:
        /* <DEDUP_REMOVED lines=8> */
.L_x_6399:
[----:B------:R-:W2:Y:S02]  /*3310*/  LDG.E.U16 R4, desc[UR36][R4.64] ;  /* 0x0000002404047981 */ /* 0x000ea4000c1e1500 */
[----:B--2---:R-:W-:Y:S01]  /*3320*/  HADD2.F32 R18, -RZ, R4.H0_H0 ;  /* 0x20000004ff127230 */ /* 0x004fe20000004100 */
[----:B------:R-:W-:Y:S06]  /*3330*/  BRA `(.L_x_6390) ;  /* 0x0000000800d07947 */ /* 0x000fec0003800000 */
.L_x_6398:
        /* <DEDUP_REMOVED lines=8> */
.L_x_6401:
[----:B------:R-:W2:Y:S02]  /*33c0*/  LDG.E R4, desc[UR36][R4.64] ;  /* 0x0000002404047981 */ /* 0x000ea4000c1e1900 */
[--C-:B--2---:R-:W-:Y:S02]  /*33d0*/  HADD2.F32 R18, -RZ, R4.reuse.H0_H0 ;  /* 0x20000004ff127230 */ /* 0x104fe40000004100 */
[----:B------:R-:W-:Y:S01]  /*33e0*/  HADD2.F32 R19, -RZ, R4.H1_H1 ;  /* 0x30000004ff137230 */ /* 0x000fe20000004100 */
[----:B------:R-:W-:Y:S06]  /*33f0*/  BRA `(.L_x_6390) ;  /* 0x0000000800a07947 */ /* 0x000fec0003800000 */
.L_x_6400:
[----:B------:R-:W2:Y:S01]  /*3400*/  LDG.E.64 R4, desc[UR36][R4.64] ;  /* 0x0000002404047981 */ /* 0x000ea2000c1e1b00 */
[----:B------:R-:W-:Y:S01]  /*3410*/  UMOV UR4, 0xf0000000 ;  /* 0xf000000000047882 */ /* 0x000fe20000000000 */
[----:B------:R-:W-:Y:S01]  /*3420*/  UMOV UR5, 0x380fffff ;  /* 0x380fffff00057882 */ /* 0x000fe20000000000 */
[----:B--2---:R-:W0:Y:S01]  /*3430*/  F2F.F32.F64 R18, R4 ;  /* 0x0000000400127310 */ /* 0x004e220000301000 */
[----:B------:R-:W-:-:S14]  /*3440*/  DSETP.GEU.AND P0, PT, |R4|, UR4, PT ;  /* 0x0000000404007e2a */ /* 0x000fdc000bf0e200 */
[----:B0-----:R-:W-:Y:S01]  /*3450*/  @!P0 FMUL R18, R18, 1.175494350822287508e-38 ;  /* 0x0080000012128820 */ /* 0x001fe20000400000 */
[----:B------:R-:W-:Y:S06]  /*3460*/  BRA `(.L_x_6390) ;  /* 0x0000000800847947 */ /* 0x000fec0003800000 */
.L_x_6391:
        /* <DEDUP_REMOVED lines=12> */
.L_x_6404:
        /* <DEDUP_REMOVED lines=10> */
.L_x_6403:
        /* <DEDUP_REMOVED lines=25> */
.L_x_6406:
        /* <DEDUP_REMOVED lines=13> */
.L_x_6405:
[----:B------:R-:W2:Y:S02]  /*3830*/  LDG.E.U16 R4, desc[UR36][R4.64] ;  /* 0x0000002404047981 */ /* 0x000ea4000c1e1500 */
[----:B--2---:R-:W-:Y:S01]  /*3840*/  IMAD.U32 R18, R4, 0x10000, RZ ;  /* 0x0001000004127824 */ /* 0x004fe200078e00ff */
[----:B------:R-:W-:Y:S06]  /*3850*/  BRA `(.L_x_6390) ;  /* 0x0000000400887947 */ /* 0x000fec0003800000 */
.L_x_6402:
        /* <DEDUP_REMOVED lines=11> */
.L_x_6409:
        /* <DEDUP_REMOVED lines=20> */
.L_x_6411:
[----:B------:R-:W-:Y:S05]  /*3a50*/  BSYNC.RECONVERGENT B0 ;  /* 0x0000000000007941 */ /* 0x000fea0003800200 */
.L_x_6410:
[----:B------:R-:W-:Y:S01]  /*3a60*/  IMAD.SHL.U32 R0, R0, 0x100000, RZ ;  /* 0x0010000000007824 */ /* 0x000fe200078e00ff */
[----:B------:R-:W-:-:S04]  /*3a70*/  LEA R3, R3, 0x3b800000, 0x17 ;  /* 0x3b80000003037811 */ /* 0x000fc800078eb8ff */
[----:B------:R-:W-:Y:S01]  /*3a80*/  LOP3.LUT R18, R3, R0, R7, 0xfe, !PT ;  /* 0x0000000003127212 */ /* 0x000fe200078efe07 */
[----:B------:R-:W-:Y:S06]  /*3a90*/  BRA `(.L_x_6390) ;  /* 0x0000000000f87947 */ /* 0x000fec0003800000 */
.L_x_6408:
        /* <DEDUP_REMOVED lines=20> */
.L_x_6413:
[----:B------:R-:W-:Y:S05]  /*3be0*/  BSYNC.RECONVERGENT B0 ;  /* 0x0000000000007941 */ /* 0x000fea0003800200 */
.L_x_6412:
[----:B------:R-:W-:Y:S01]  /*3bf0*/  IMAD.SHL.U32 R0, R0, 0x200000, RZ ;  /* 0x0020000000007824 */ /* 0x000fe200078e00ff */
[----:B------:R-:W-:-:S04]  /*3c00*/  LEA R3, R3, 0x37800000, 0x17 ;  /* 0x3780000003037811 */ /* 0x000fc800078eb8ff */
[----:B------:R-:W-:Y:S01]  /*3c10*/  LOP3.LUT R18, R3, R0, R7, 0xfe, !PT ;  /* 0x0000000003127212 */ /* 0x000fe200078efe07 */
[----:B------:R-:W-:Y:S06]  /*3c20*/  BRA `(.L_x_6390) ;  /* 0x0000000000947947 */ /* 0x000fec0003800000 */
.L_x_6407:
        /* <DEDUP_REMOVED lines=14> */
.L_x_6395:
        /* <DEDUP_REMOVED lines=16> */
.L_x_6416:
[----:B------:R-:W-:Y:S01]  /*3e10*/  IMAD.MOV.U32 R18, RZ, RZ, RZ ;  /* 0x000000ffff127224 */ /* 0x000fe200078e00ff */
[----:B------:R-:W-:Y:S06]  /*3e20*/  BRA `(.L_x_6390) ;  /* 0x0000000000147947 */ /* 0x000fec0003800000 */
.L_x_6415:
[----:B------:R-:W2:Y:S02]  /*3e30*/  LDG.E.64 R4, desc[UR36][R4.64] ;  /* 0x0000002404047981 */ /* 0x000ea4000c1e1b00 */
[----:B--2---:R0:W2:Y:S01]  /*3e40*/  I2F.U64 R18, R4 ;  /* 0x0000000400127312 */ /* 0x0040a20000301000 */
[----:B------:R-:W-:Y:S05]  /*3e50*/  BRA `(.L_x_6390) ;  /* 0x0000000000087947 */ /* 0x000fea0003800000 */
.L_x_6414:
[----:B------:R-:W2:Y:S02]  /*3e60*/  LDG.E R4, desc[UR36][R4.64] ;  /* 0x0000002404047981 */ /* 0x000ea4000c1e1900 */
[----:B--2---:R-:W-:-:S07]  /*3e70*/  I2FP.F32.U32 R18, R4 ;  /* 0x0000000400127245 */ /* 0x004fce0000201000 */
.L_x_6390:
[----:B------:R-:W-:Y:S05]  /*3e80*/  BSYNC.RECONVERGENT B6 ;  /* 0x0000000000067941 */ /* 0x000fea0003800200 */
.L_x_6389:
[----:B------:R-:W-:Y:S01]  /*3e90*/  ISETP.GE.AND P2, PT, R27, R26, PT ;  /* 0x0000001a1b00720c */ /* 0x000fe20003f46270 */
[----:B------:R-:W-:Y:S01]  /*3ea0*/  BSSY.RECONVERGENT B0, `(.L_x_6417) ;  /* 0x0000023000007945 */ /* 0x000fe20003800200 */
[----:B------:R-:W-:-:S11]  /*3eb0*/  CS2R R6, SRZ ;  /* 0x0000000000067805 */ /* 0x000fd6000001ff00 */
[----:B------:R-:W-:Y:S05]  /*3ec0*/  @P2 BRA `(.L_x_6418) ;  /* 0x0000000000802947 */ /* 0x000fea0003800000 */
[----:B01-3-5:R-:W-:-:S13]  /*3ed0*/  FSETP.GE.FTZ.AND P0, PT, |R16|, |R17|, PT ;  /* 0x400000111000720b */ /* 0x02bfda0003f16200 */
[----:B------:R-:W-:Y:S05]  /*3ee0*/  @!P0 BRA `(.L_x_6419) ;  /* 0x0000000000548947 */ /* 0x000fea0003800000 */
[C---:B------:R-:W-:Y:S01]  /*3ef0*/  FSETP.NEU.FTZ.AND P0, PT, |R16|.reuse, RZ, PT ;  /* 0x000000ff1000720b */ /* 0x040fe20003f1d200 */
[----:B------:R-:W-:Y:S01]  /*3f00*/  FADD.FTZ R3, |R16|, -RZ ;  /* 0x800000ff10037221 */ /* 0x000fe20000010200 */
[C---:B------:R-:W-:Y:S01]  /*3f10*/  FSETP.NEU.FTZ.AND P1, PT, |R17|.reuse, RZ, PT ;  /* 0x000000ff1100720b */ /* 0x040fe20003f3d200 */
[----:B------:R-:W-:-:S03]  /*3f20*/  FADD.FTZ R0, |R17|, -RZ ;  /* 0x800000ff11007221 */ /* 0x000fc60000010200 */
[----:B------:R-:W-:-:S13]  /*3f30*/  PLOP3.LUT P0, PT, P0, P1, PT, 0xf8, 0x8f ;  /* 0x00000000008f781c */ /* 0x000fda0000703f70 */
[----:B------:R-:W0:Y:S01]  /*3f40*/  @!P0 LDC.64 R6, c[0x0][0x390] ;  /* 0x0000e400ff068b82 */ /* 0x000e220000000a00 */
[----:B------:R-:W0:Y:S08]  /*3f50*/  @!P0 MUFU.RCP R3, R3 ;  /* 0x0000000300038308 */ /* 0x000e300000001000 */
[----:B------:R-:W1:Y:S01]  /*3f60*/  @!P0 MUFU.RCP R0, R0 ;  /* 0x0000000000008308 */ /* 0x000e620000001000 */
[----:B0-----:R-:W-:Y:S01]  /*3f70*/  @!P0 FMUL.FTZ R6, R3, R6 ;  /* 0x0000000603068220 */ /* 0x001fe20000410000 */
[----:B-1----:R-:W-:Y:S01]  /*3f80*/  @!P0 FMUL.FTZ R7, R0, R7 ;  /* 0x0000000700078220 */ /* 0x002fe20000410000 */
[----:B------:R-:W-:Y:S06]  /*3f90*/  @!P0 BRA `(.L_x_6418) ;  /* 0x00000000004c8947 */ /* 0x000fec0003800000 */
[----:B------:R-:W0:Y:S01]  /*3fa0*/  MUFU.RCP R0, R16 ;  /* 0x0000001000007308 */ /* 0x000e220000001000 */
[----:B--2-4-:R-:W1:Y:S01]  /*3fb0*/  LDC.64 R4, c[0x0][0x390] ;  /* 0x0000e400ff047b82 */ /* 0x014e620000000a00 */
        /* <DEDUP_REMOVED lines=8> */
.L_x_6419:
[----:B------:R-:W0:Y:S01]  /*4040*/  MUFU.RCP R3, R17 ;  /* 0x0000001100037308 */ /* 0x000e220000001000 */
        /* <DEDUP_REMOVED lines=8> */
.L_x_6418:
[----:B------:R-:W-:Y:S05]  /*40d0*/  BSYNC.RECONVERGENT B0 ;  /* 0x0000000000007941 */ /* 0x000fea0003800200 */
.L_x_6417:
[----:B------:R-:W-:Y:S01]  /*40e0*/  VIADD R29, R27, 0x80 ;  /* 0x000000801b1d7836 */ /* 0x000fe20000000000 */
[----:B------:R-:W-:Y:S01]  /*40f0*/  BSSY.RECONVERGENT B0, `(.L_x_6420) ;  /* 0x0000024000007945 */ /* 0x000fe20003800200 */
[----:B01-3-5:R-:W-:-:S03]  /*4100*/  CS2R R16, SRZ ;  /* 0x0000000000107805 */ /* 0x02bfc6000001ff00 */
[----:B------:R-:W-:-:S13]  /*4110*/  ISETP.GE.AND P0, PT, R29, R26, PT ;  /* 0x0000001a1d00720c */ /* 0x000fda0003f06270 */
[----:B------:R-:W-:Y:S05]  /*4120*/  @P0 BRA `(.L_x_6421) ;  /* 0x0000000000800947 */ /* 0x000fea0003800000 */
[----:B--2---:R-:W-:-:S13]  /*4130*/  FSETP.GE.FTZ.AND P0, PT, |R24|, |R25|, PT ;  /* 0x400000191800720b */ /* 0x004fda0003f16200 */
[----:B------:R-:W-:Y:S05]  /*4140*/  @!P0 BRA `(.L_x_6422) ;  /* 0x0000000000548947 */ /* 0x000fea0003800000 */
[C---:B------:R-:W-:Y:S01]  /*4150*/  FSETP.NEU.FTZ.AND P1, PT, |R24|.reuse, RZ, PT ;  /* 0x000000ff1800720b */ /* 0x040fe20003f3d200 */
[----:B------:R-:W-:Y:S01]  /*4160*/  FADD.FTZ R0, |R24|, -RZ ;  /* 0x800000ff18007221 */ /* 0x000fe20000010200 */
[C---:B------:R-:W-:Y:S01]  /*4170*/  FSETP.NEU.FTZ.AND P0, PT, |R25|.reuse, RZ, PT ;  /* 0x000000ff1900720b */ /* 0x040fe20003f1d200 */
[----:B------:R-:W-:-:S12]  /*4180*/  FADD.FTZ R3, |R25|, -RZ ;  /* 0x800000ff19037221 */ /* 0x000fd80000010200 */
[----:B------:R-:W-:Y:S05]  /*4190*/  @!P0 BRA !P1, `(.L_x_6423) ;  /* 0x0000000000288947 */ /* 0x000fea0004800000 */
[----:B------:R-:W0:Y:S01]  /*41a0*/  MUFU.RCP R0, R24 ;  /* 0x0000001800007308 */ /* 0x000e220000001000 */
[----:B----4-:R-:W1:Y:S01]  /*41b0*/  LDC.64 R4, c[0x0][0x390] ;  /* 0x0000e400ff047b82 */ /* 0x010e620000000a00 */
        /* <DEDUP_REMOVED lines=8> */
.L_x_6423:
[----:B------:R-:W0:Y:S01]  /*4240*/  LDCU.64 UR4, c[0x0][0x390] ;  /* 0x00007200ff0477ac */ /* 0x000e220008000a00 */
[----:B------:R-:W0:Y:S08]  /*4250*/  MUFU.RCP R16, R0 ;  /* 0x0000000000107308 */ /* 0x000e300000001000 */
[----:B------:R-:W1:Y:S01]  /*4260*/  MUFU.RCP R17, R3 ;  /* 0x0000000300117308 */ /* 0x000e620000001000 */
[----:B0-----:R-:W-:Y:S01]  /*4270*/  FMUL.FTZ R16, R16, UR4 ;  /* 0x0000000410107c20 */ /* 0x001fe20008410000 */
[----:B-1----:R-:W-:Y:S01]  /*4280*/  FMUL.FTZ R17, R17, UR5 ;  /* 0x0000000511117c20 */ /* 0x002fe20008410000 */
[----:B------:R-:W-:Y:S06]  /*4290*/  BRA `(.L_x_6421) ;  /* 0x0000000000247947 */ /* 0x000fec0003800000 */
.L_x_6422:
        /* <DEDUP_REMOVED lines=9> */
.L_x_6421:
[----:B------:R-:W-:Y:S05]  /*4330*/  BSYNC.RECONVERGENT B0 ;  /* 0x0000000000007941 */ /* 0x000fea0003800200 */
.L_x_6420:
[----:B------:R-:W-:Y:S01]  /*4340*/  VIADD R3, R27, 0x100 ;  /* 0x000001001b037836 */ /* 0x000fe20000000000 */
[----:B------:R-:W-:Y:S01]  /*4350*/  BSSY.RECONVERGENT B0, `(.L_x_6424) ;  /* 0x0000024000007945 */ /* 0x000fe20003800200 */
[----:B--2---:R-:W-:-:S03]  /*4360*/  CS2R R24, SRZ ;  /* 0x0000000000187805 */ /* 0x004fc6000001ff00 */
        /* <DEDUP_REMOVED lines=19> */
.L_x_6427:
[----:B------:R-:W0:Y:S01]  /*44a0*/  LDCU.64 UR4, c[0x0][0x390] ;  /* 0x00007200ff0477ac */ /* 0x000e220008000a00 */
[----:B------:R-:W0:Y:S08]  /*44b0*/  MUFU.RCP R24, R0 ;  /* 0x0000000000187308 */ /* 0x000e300000001000 */
[----:B------:R-:W1:Y:S01]  /*44c0*/  MUFU.RCP R25, R3 ;  /* 0x0000000300197308 */ /* 0x000e620000001000 */
[----:B0-----:R-:W-:Y:S01]  /*44d0*/  FMUL.FTZ R24, R24, UR4 ;  /* 0x0000000418187c20 */ /* 0x001fe20008410000 */
[----:B-1----:R-:W-:Y:S01]  /*44e0*/  FMUL.FTZ R25, R25, UR5 ;  /* 0x0000000519197c20 */ /* 0x002fe20008410000 */
[----:B------:R-:W-:Y:S06]  /*44f0*/  BRA `(.L_x_6425) ;  /* 0x0000000000247947 */ /* 0x000fec0003800000 */
.L_x_6426:
        /* <DEDUP_REMOVED lines=9> */
.L_x_6425:
[----:B------:R-:W-:Y:S05]  /*4590*/  BSYNC.RECONVERGENT B0 ;  /* 0x0000000000007941 */ /* 0x000fea0003800200 */
.L_x_6424:
[----:B------:R-:W-:Y:S01]  /*45a0*/  VIADD R3, R27, 0x180 ;  /* 0x000001801b037836 */ /* 0x000fe20000000000 */
[----:B------:R-:W-:Y:S01]  /*45b0*/  BSSY.RECONVERGENT B0, `(.L_x_6428) ;  /* 0x0000024000007945 */ /* 0x000fe20003800200 */
[----:B------:R-:W-:-:S03]  /*45c0*/  CS2R R22, SRZ ;  /* 0x0000000000167805 */ /* 0x000fc6000001ff00 */
        /* <DEDUP_REMOVED lines=19> */
.L_x_6431:
[----:B------:R-:W0:Y:S01]  /*4700*/  LDCU.64 UR4, c[0x0][0x390] ;  /* 0x00007200ff0477ac */ /* 0x000e220008000a00 */
[----:B------:R-:W0:Y:S08]  /*4710*/  MUFU.RCP R22, R0 ;  /* 0x0000000000167308 */ /* 0x000e300000001000 */
[----:B------:R-:W1:Y:S01]  /*4720*/  MUFU.RCP R23, R3 ;  /* 0x0000000300177308 */ /* 0x000e620000001000 */
[----:B0-----:R-:W-:Y:S01]  /*4730*/  FMUL.FTZ R22, R22, UR4 ;  /* 0x0000000416167c20 */ /* 0x001fe20008410000 */
[----:B-1----:R-:W-:Y:S01]  /*4740*/  FMUL.FTZ R23, R23, UR5 ;  /* 0x0000000517177c20 */ /* 0x002fe20008410000 */
[----:B------:R-:W-:Y:S06]  /*4750*/  BRA `(.L_x_6429) ;  /* 0x0000000000247947 */ /* 0x000fec0003800000 */
.L_x_6430:
        /* <DEDUP_REMOVED lines=9> */
.L_x_6429:
[----:B------:R-:W-:Y:S05]  /*47f0*/  BSYNC.RECONVERGENT B0 ;  /* 0x0000000000007941 */ /* 0x000fea0003800200 */
.L_x_6428:
[----:B------:R-:W0:Y:S01]  /*4800*/  LDC.U8 R18, c[0x0][0x3b4] ;  /* 0x0000ed00ff127b82 */ /* 0x000e220000000000 */
[----:B------:R-:W-:Y:S04]  /*4810*/  BSSY.RECONVERGENT B6, `(.L_x_6432) ;  /* 0x00000fd000067945 */ /* 0x000fe80003800200 */
[----:B------:R-:W-:Y:S05]  /*4820*/  @P2 BRA `(.L_x_6433) ;  /* 0x0000000c00ec2947 */ /* 0x000fea0003800000 */
[----:B------:R-:W1:Y:S01]  /*4830*/  LDCU UR4, c[0x0][0x3b8] ;  /* 0x00007700ff0477ac */ /* 0x000e620008000800 */
[----:B------:R-:W2:Y:S01]  /*4840*/  LDC.64 R8, c[0x0][0x398] ;  /* 0x0000e600ff087b82 */ /* 0x000ea20000000a00 */
[----:B------:R-:W-:Y:S01]  /*4850*/  IMAD R0, R2, 0x200, R27 ;  /* 0x0000020002007824 */ /* 0x000fe200078e021b */
[----:B0---4-:R-:W-:-:S03]  /*4860*/  PRMT R4, R18, 0x9910, RZ ;  /* 0x0000991012047816 */ /* 0x011fc600000000ff */
        /* <DEDUP_REMOVED lines=18> */
.L_x_6437:
[----:B------:R-:W0:Y:S01]  /*4990*/  F2I.S64.TRUNC R6, R6 ;  /* 0x0000000600067311 */ /* 0x000e22000020d900 */
[----:B------:R-:W-:Y:S02]  /*49a0*/  IMAD.MOV.U32 R27, RZ, RZ, R29 ;  /* 0x000000ffff1b7224 */ /* 0x000fe400078e001d */
[----:B0-----:R-:W-:-:S05]  /*49b0*/  IMAD.MOV.U32 R3, RZ, RZ, R6 ;  /* 0x000000ffff037224 */ /* 0x001fca00078e0006 */
[----:B------:R0:W-:Y:S01]  /*49c0*/  STG.E.U8 desc[UR36][R8.64], R3 ;  /* 0x0000000308007986 */ /* 0x0001e2000c101124 */
[----:B------:R-:W-:Y:S05]  /*49d0*/  BRA `(.L_x_6433) ;  /* 0x0000000c00807947 */ /* 0x000fea0003800000 */
.L_x_6436:
        /* <DEDUP_REMOVED lines=10> */
.L_x_6440:
[----:B------:R-:W0:Y:S01]  /*4a80*/  F2I.FTZ.TRUNC.NTZ R3, R6 ;  /* 0x0000000600037305 */ /* 0x000e22000021f100 */
[----:B------:R-:W-:Y:S01]  /*4a90*/  IMAD.MOV.U32 R27, RZ, RZ, R29 ;  /* 0x000000ffff1b7224 */ /* 0x000fe200078e001d */
[----:B0-----:R0:W-:Y:S01]  /*4aa0*/  STG.E desc[UR36][R8.64], R3 ;  /* 0x0000000308007986 */ /* 0x0011e2000c101924 */
[----:B------:R-:W-:Y:S05]  /*4ab0*/  BRA `(.L_x_6433) ;  /* 0x0000000c00487947 */ /* 0x000fea0003800000 */
.L_x_6439:
[----:B------:R-:W0:Y:S01]  /*4ac0*/  F2I.FTZ.TRUNC.NTZ R3, R6 ;  /* 0x0000000600037305 */ /* 0x000e22000021f100 */
[----:B------:R-:W-:Y:S01]  /*4ad0*/  IMAD.MOV.U32 R27, RZ, RZ, R29 ;  /* 0x000000ffff1b7224 */ /* 0x000fe200078e001d */
[----:B0-----:R0:W-:Y:S01]  /*4ae0*/  STG.E.U16 desc[UR36][R8.64], R3 ;  /* 0x0000000308007986 */ /* 0x0011e2000c101524 */
[----:B------:R-:W-:Y:S05]  /*4af0*/  BRA `(.L_x_6433) ;  /* 0x0000000c00387947 */ /* 0x000fea0003800000 */
.L_x_6435:
        /* <DEDUP_REMOVED lines=9> */
.L_x_6442:
[----:B------:R-:W-:Y:S01]  /*4b90*/  F2FP.F16.F32.PACK_AB R6, RZ, R6 ;  /* 0x00000006ff06723e */ /* 0x000fe200000000ff */
[----:B------:R-:W-:-:S04]  /*4ba0*/  IMAD.MOV.U32 R27, RZ, RZ, R29 ;  /* 0x000000ffff1b7224 */ /* 0x000fc800078e001d */
[----:B------:R0:W-:Y:S01]  /*4bb0*/  STG.E.U16 desc[UR36][R8.64], R6 ;  /* 0x0000000608007986 */ /* 0x0001e2000c101524 */
[----:B------:R-:W-:Y:S05]  /*4bc0*/  BRA `(.L_x_6433) ;  /* 0x0000000c00047947 */ /* 0x000fea0003800000 */
.L_x_6441:
        /* <DEDUP_REMOVED lines=9> */
.L_x_6444:
[----:B------:R-:W-:Y:S01]  /*4c60*/  F2FP.F16.F32.PACK_AB R7, R7, R6 ;  /* 0x000000060707723e */ /* 0x000fe200000000ff */
[----:B------:R-:W-:-:S04]  /*4c70*/  IMAD.MOV.U32 R27, RZ, RZ, R29 ;  /* 0x000000ffff1b7224 */ /* 0x000fc800078e001d */
[----:B------:R0:W-:Y:S01]  /*4c80*/  STG.E desc[UR36][R8.64], R7 ;  /* 0x0000000708007986 */ /* 0x0001e2000c101924 */
[----:B------:R-:W-:Y:S05]  /*4c90*/  BRA `(.L_x_6433) ;  /* 0x0000000800d07947 */ /* 0x000fea0003800000 */
.L_x_6443:
[----:B------:R-:W-:Y:S01]  /*4ca0*/  FMUL.FTZ R4, R6, 1 ;  /* 0x3f80000006047820 */ /* 0x000fe20000410000 */
[----:B------:R-:W-:-:S05]  /*4cb0*/  IMAD.MOV.U32 R27, RZ, RZ, R29 ;  /* 0x000000ffff1b7224 */ /* 0x000fca00078e001d */
[----:B------:R-:W0:Y:S02]  /*4cc0*/  F2F.F64.F32 R4, R4 ;  /* 0x0000000400047310 */ /* 0x000e240000201800 */
[----:B0-----:R0:W-:Y:S01]  /*4cd0*/  STG.E.64 desc[UR36][R8.64], R4 ;  /* 0x0000000408007986 */ /* 0x0011e2000c101b24 */
[----:B------:R-:W-:Y:S05]  /*4ce0*/  BRA `(.L_x_6433) ;  /* 0x0000000800bc7947 */ /* 0x000fea0003800000 */
.L_x_6434:
        /* <DEDUP_REMOVED lines=15> */
.L_x_6447:
[----:B------:R-:W-:Y:S01]  /*4de0*/  FMUL.FTZ R4, R6, 1 ;  /* 0x3f80000006047820 */ /* 0x000fe20000410000 */
[----:B------:R-:W-:Y:S01]  /*4df0*/  FMUL.FTZ R7, R7, 1 ;  /* 0x3f80000007077820 */ /* 0x000fe20000410000 */
[----:B------:R-:W-:-:S04]  /*4e00*/  IMAD.MOV.U32 R27, RZ, RZ, R29 ;  /* 0x000000ffff1b7224 */ /* 0x000fc800078e001d */
[----:B------:R-:W-:Y:S08]  /*4e10*/  F2F.F64.F32 R4, R4 ;  /* 0x0000000400047310 */ /* 0x000ff00000201800 */
[----:B------:R-:W0:Y:S02]  /*4e20*/  F2F.F64.F32 R6, R7 ;  /* 0x0000000700067310 */ /* 0x000e240000201800 */
[----:B0-----:R0:W-:Y:S01]  /*4e30*/  STG.E.128 desc[UR36][R8.64], R4 ;  /* 0x0000000408007986 */ /* 0x0011e2000c101d24 */
[----:B------:R-:W-:Y:S05]  /*4e40*/  BRA `(.L_x_6433) ;  /* 0x0000000800647947 */ /* 0x000fea0003800000 */
.L_x_6446:
        /* <DEDUP_REMOVED lines=18> */
.L_x_6451:
[----:B------:R-:W-:Y:S05]  /*4f70*/  BSYNC.RECONVERGENT B0 ;  /* 0x0000000000007941 */ /* 0x000fea0003800200 */
.L_x_6450:
[----:B------:R-:W-:Y:S01]  /*4f80*/  LOP3.LUT R5, R0, 0x80, R5, 0xf8, !PT ;  /* 0x0000008000057812 */ /* 0x000fe200078ef805 */
[----:B------:R-:W-:-:S04]  /*4f90*/  IMAD.MOV.U32 R27, RZ, RZ, R29 ;  /* 0x000000ffff1b7224 */ /* 0x000fc800078e001d */
[----:B------:R0:W-:Y:S01]  /*4fa0*/  STG.E.U8 desc[UR36][R8.64], R5 ;  /* 0x0000000508007986 */ /* 0x0001e2000c101124 */
[----:B------:R-:W-:Y:S05]  /*4fb0*/  BRA `(.L_x_6433) ;  /* 0x0000000800087947 */ /* 0x000fea0003800000 */
.L_x_6449:
        /* <DEDUP_REMOVED lines=14> */
.L_x_6453:
[----:B------:R-:W-:Y:S05]  /*50a0*/  BSYNC.RECONVERGENT B0 ;  /* 0x0000000000007941 */ /* 0x000fea0003800200 */
.L_x_6452:
[----:B------:R-:W-:Y:S01]  /*50b0*/  LOP3.LUT R3, R0, 0x80, R5, 0xf8, !PT ;  /* 0x0000008000037812 */ /* 0x000fe200078ef805 */
[----:B------:R-:W-:-:S04]  /*50c0*/  IMAD.MOV.U32 R27, RZ, RZ, R29 ;  /* 0x000000ffff1b7224 */ /* 0x000fc800078e001d */
[----:B------:R0:W-:Y:S01]  /*50d0*/  STG.E.U8 desc[UR36][R8.64], R3 ;  /* 0x0000000308007986 */ /* 0x0001e2000c101124 */
[----:B------:R-:W-:Y:S05]  /*50e0*/  BRA `(.L_x_6433) ;  /* 0x0000000400bc7947 */ /* 0x000fea0003800000 */
.L_x_6448:
[----:B------:R-:W-:Y:S01]  /*50f0*/  F2FP.BF16.F32.PACK_AB R6, RZ, R6 ;  /* 0x00000006ff06723e */ /* 0x000fe200000010ff */
[----:B------:R-:W-:-:S04]  /*5100*/  IMAD.MOV.U32 R27, RZ, RZ, R29 ;  /* 0x000000ffff1b7224 */ /* 0x000fc800078e001d */
[----:B------:R0:W-:Y:S01]  /*5110*/  STG.E.U16 desc[UR36][R8.64], R6 ;  /* 0x0000000608007986 */ /* 0x0001e2000c101524 */
[----:B------:R-:W-:Y:S05]  /*5120*/  BRA `(.L_x_6433) ;  /* 0x0000000400ac7947 */ /* 0x000fea0003800000 */
.L_x_6445:
        /* <DEDUP_REMOVED lines=12> */
.L_x_6456:
        /* <DEDUP_REMOVED lines=12> */
.L_x_6459:
[----:B------:R-:W-:-:S04]  /*52b0*/  SHF.R.U32.HI R0, RZ, 0x14, R6 ;  /* 0x00000014ff007819 */ /* 0x000fc80000011606 */
[----:B------:R-:W-:-:S04]  /*52c0*/  LOP3.LUT R3, R0, 0x1, RZ, 0xc0, !PT ;  /* 0x0000000100037812 */ /* 0x000fc800078ec0ff */
[----:B------:R-:W-:-:S04]  /*52d0*/  IADD3 R0, PT, PT, R6, 0x487ffff, R3 ;  /* 0x0487ffff06007810 */ /* 0x000fc80007ffe003 */
[----:B------:R-:W-:-:S04]  /*52e0*/  SHF.R.U32.HI R0, RZ, 0x14, R0 ;  /* 0x00000014ff007819 */ /* 0x000fc80000011600 */
[----:B------:R-:W-:-:S07]  /*52f0*/  LOP3.LUT R0, R0, 0xff, RZ, 0xc0, !PT ;  /* 0x000000ff00007812 */ /* 0x000fce00078ec0ff */
.L_x_6460:
[----:B------:R-:W-:-:S04]  /*5300*/  SHF.R.U32.HI R3, RZ, 0x18, R6 ;  /* 0x00000018ff037819 */ /* 0x000fc80000011606 */
[----:B------:R-:W-:-:S04]  /*5310*/  LOP3.LUT R0, R0, 0x80, R3, 0xf8, !PT ;  /* 0x0000008000007812 */ /* 0x000fc800078ef803 */
[----:B------:R-:W-:-:S07]  /*5320*/  PRMT R4, R0, 0x7610, R4 ;  /* 0x0000761000047816 */ /* 0x000fce0000000004 */
.L_x_6458:
[----:B------:R-:W-:Y:S05]  /*5330*/  BSYNC.RECONVERGENT B0 ;  /* 0x0000000000007941 */ /* 0x000fea0003800200 */
.L_x_6457:
[----:B------:R0:W-:Y:S01]  /*5340*/  STG.E.U8 desc[UR36][R8.64], R4 ;  /* 0x0000000408007986 */ /* 0x0001e2000c101124 */
[----:B------:R-:W-:Y:S01]  /*5350*/  IMAD.MOV.U32 R27, RZ, RZ, R29 ;  /* 0x000000ffff1b7224 */ /* 0x000fe200078e001d */
[----:B------:R-:W-:Y:S06]  /*5360*/  BRA `(.L_x_6433) ;  /* 0x00000004001c7947 */ /* 0x000fec0003800000 */
.L_x_6455:
        /* <DEDUP_REMOVED lines=12> */
.L_x_6463:
[----:B------:R-:W-:-:S04]  /*5430*/  SHF.R.U32.HI R0, RZ, 0x15, R6 ;  /* 0x00000015ff007819 */ /* 0x000fc80000011606 */
[----:B------:R-:W-:-:S04]  /*5440*/  LOP3.LUT R3, R0, 0x1, RZ, 0xc0, !PT ;  /* 0x0000000100037812 */ /* 0x000fc800078ec0ff */
[----:B------:R-:W-:-:S04]  /*5450*/  IADD3 R0, PT, PT, R6, 0x88fffff, R3 ;  /* 0x088fffff06007810 */ /* 0x000fc80007ffe003 */
[----:B------:R-:W-:-:S04]  /*5460*/  SHF.R.U32.HI R0, RZ, 0x15, R0 ;  /* 0x00000015ff007819 */ /* 0x000fc80000011600 */
[----:B------:R-:W-:-:S07]  /*5470*/  LOP3.LUT R0, R0, 0xff, RZ, 0xc0, !PT ;  /* 0x000000ff00007812 */ /* 0x000fce00078ec0ff */
.L_x_6464:
[----:B------:R-:W-:-:S04]  /*5480*/  SHF.R.U32.HI R3, RZ, 0x18, R6 ;  /* 0x00000018ff037819 */ /* 0x000fc80000011606 */
[----:B------:R-:W-:-:S04]  /*5490*/  LOP3.LUT R0, R0, 0x80, R3, 0xf8, !PT ;  /* 0x0000008000007812 */ /* 0x000fc800078ef803 */
[----:B------:R-:W-:-:S07]  /*54a0*/  PRMT R4, R0, 0x7610, R4 ;  /* 0x0000761000047816 */ /* 0x000fce0000000004 */
.L_x_6462:
[----:B------:R-:W-:Y:S05]  /*54b0*/  BSYNC.RECONVERGENT B0 ;  /* 0x0000000000007941 */ /* 0x000fea0003800200 */
.L_x_6461:
[----:B------:R0:W-:Y:S01]  /*54c0*/  STG.E.U8 desc[UR36][R8.64], R4 ;  /* 0x0000000408007986 */ /* 0x0001e2000c101124 */
[----:B------:R-:W-:Y:S01]  /*54d0*/  IMAD.MOV.U32 R27, RZ, RZ, R29 ;  /* 0x000000ffff1b7224 */ /* 0x000fe200078e001d */
[----:B------:R-:W-:Y:S06]  /*54e0*/  BRA `(.L_x_6433) ;  /* 0x0000000000bc7947 */ /* 0x000fec0003800000 */
.L_x_6454:
[----:B------:R-:W-:-:S13]  /*54f0*/  ISETP.NE.AND P0, PT, R0, 0x1c, PT ;  /* 0x0000001c0000780c */ /* 0x000fda0003f05270 */
[----:B------:R-:W-:Y:S05]  /*5500*/  @!P0 BRA `(.L_x_6465) ;  /* 0x0000000000a88947 */ /* 0x000fea0003800000 */
[----:B------:R-:W-:-:S13]  /*5510*/  ISETP.NE.AND P0, PT, R0, 0x1d, PT ;  /* 0x0000001d0000780c */ /* 0x000fda0003f05270 */
[----:B------:R-:W-:Y:S05]  /*5520*/  @!P0 BRA `(.L_x_6466) ;  /* 0x0000000000908947 */ /* 0x000fea0003800000 */
[----:B------:R-:W-:-:S13]  /*5530*/  ISETP.NE.AND P0, PT, R0, 0x2c, PT ;  /* 0x0000002c0000780c */ /* 0x000fda0003f05270 */
[----:B------:R-:W-:Y:S05]  /*5540*/  @!P0 BRA `(.L_x_6467) ;  /* 0x0000000000488947 */ /* 0x000fea0003800000 */
.L_x_6438:
        /* <DEDUP_REMOVED lines=16> */
.L_x_6468:
[----:B------:R-:W-:Y:S01]  /*5650*/  IMAD.MOV.U32 R27, RZ, RZ, R29 ;  /* 0x000000ffff1b7224 */ /* 0x000fe200078e001d */
[----:B------:R-:W-:Y:S06]  /*5660*/  BRA `(.L_x_6433) ;  /* 0x00000000005c7947 */ /* 0x000fec0003800000 */
.L_x_6467:
        /* <DEDUP_REMOVED lines=16> */
.L_x_6466:
[----:B------:R-:W0:Y:S01]  /*5770*/  F2I.U64.TRUNC R6, R6 ;  /* 0x0000000600067311 */ /* 0x000e22000020d800 */
[----:B------:R-:W-:Y:S01]  /*5780*/  IMAD.MOV.U32 R27, RZ, RZ, R29 ;  /* 0x000000ffff1b7224 */ /* 0x000fe200078e001d */
[----:B0-----:R2:W-:Y:S01]  /*5790*/  STG.E.64 desc[UR36][R8.64], R6 ;  /* 0x0000000608007986 */ /* 0x0015e2000c101b24 */
[----:B------:R-:W-:Y:S05]  /*57a0*/  BRA `(.L_x_6433) ;  /* 0x00000000000c7947 */ /* 0x000fea0003800000 */
.L_x_6465:
[----:B------:R-:W0:Y:S01]  /*57b0*/  F2I.FTZ.U32.TRUNC.NTZ R3, R6 ;  /* 0x0000000600037305 */ /* 0x000e22000021f000 */
[----:B------:R-:W-:Y:S01]  /*57c0*/  IMAD.MOV.U32 R27, RZ, RZ, R29 ;  /* 0x000000ffff1b7224 */ /* 0x000fe200078e001d */
[----:B0-----:R1:W-:Y:S06]  /*57d0*/  STG.E desc[UR36][R8.64], R3 ;  /* 0x0000000308007986 */ /* 0x0013ec000c101924 */
.L_x_6433:
[----:B------:R-:W-:Y:S05]  /*57e0*/  BSYNC.RECONVERGENT B6 ;  /* 0x0000000000067941 */ /* 0x000fea0003800200 */
.L_x_6432:
[----:B------:R-:W-:Y:S01]  /*57f0*/  ISETP.GE.AND P0, PT, R27, R26, PT ;  /* 0x0000001a1b00720c */ /* 0x000fe20003f06270 */
[----:B------:R-:W-:-:S12]  /*5800*/  BSSY.RECONVERGENT B6, `(.L_x_6469) ;  /* 0x00001ce000067945 */ /* 0x000fd80003800200 */
[----:B------:R-:W-:Y:S05]  /*5810*/  @P0 BRA `(.L_x_6470) ;  /* 0x0000001c00300947 */ /* 0x000fea0003800000 */
[----:B------:R-:W5:Y:S01]  /*5820*/  LDCU UR4, c[0x0][0x3b8] ;  /* 0x00007700ff0477ac */ /* 0x000f620008000800 */
[----:B0123--:R-:W0:Y:S01]  /*5830*/  LDC.64 R8, c[0x0][0x398] ;  /* 0x0000e600ff087b82 */ /* 0x00fe220000000a00 */
[----:B------:R-:W-:Y:S01]  /*5840*/  IMAD R0, R2, 0x200, R27 ;  /* 0x0000020002007824 */ /* 0x000fe200078e021b */
[----:B----4-:R-:W-:-:S03]  /*5850*/  PRMT R4, R18, 0x9910, RZ ;  /* 0x0000991012047816 */ /* 0x010fc600000000ff */
        /* <DEDUP_REMOVED lines=17> */
.L_x_6474:
[----:B------:R-:W0:Y:S02]  /*5970*/  F2I.S64.TRUNC R16, R16 ;  /* 0x0000001000107311 */ /* 0x000e24000020d900 */
[----:B0-----:R-:W-:-:S05]  /*5980*/  IMAD.MOV.U32 R3, RZ, RZ, R16 ;  /* 0x000000ffff037224 */ /* 0x001fca00078e0010 */
[----:B------:R0:W-:Y:S01]  /*5990*/  STG.E.U8 desc[UR36][R8.64], R3 ;  /* 0x0000000308007986 */ /* 0x0001e2000c101124 */
[----:B------:R-:W-:Y:S05]  /*59a0*/  BRA `(.L_x_6476) ;  /* 0x0000000c002c7947 */ /* 0x000fea0003800000 */
.L_x_6473:
        /* <DEDUP_REMOVED lines=9> */
.L_x_6478:
[----:B------:R-:W0:Y:S02]  /*5a40*/  F2I.FTZ.TRUNC.NTZ R3, R16 ;  /* 0x0000001000037305 */ /* 0x000e24000021f100 */
[----:B0-----:R0:W-:Y:S01]  /*5a50*/  STG.E desc[UR36][R8.64], R3 ;  /* 0x0000000308007986 */ /* 0x0011e2000c101924 */
[----:B------:R-:W-:Y:S05]  /*5a60*/  BRA `(.L_x_6476) ;  /* 0x0000000800fc7947 */ /* 0x000fea0003800000 */
.L_x_6477:
[----:B------:R-:W0:Y:S02]  /*5a70*/  F2I.FTZ.TRUNC.NTZ R3, R16 ;  /* 0x0000001000037305 */ /* 0x000e24000021f100 */
[----:B0-----:R0:W-:Y:S01]  /*5a80*/  STG.E.U16 desc[UR36][R8.64], R3 ;  /* 0x0000000308007986 */ /* 0x0011e2000c101524 */
[----:B------:R-:W-:Y:S05]  /*5a90*/  BRA `(.L_x_6476) ;  /* 0x0000000800f07947 */ /* 0x000fea0003800000 */
.L_x_6472:
        /* <DEDUP_REMOVED lines=8> */
.L_x_6480:
[----:B------:R-:W-:-:S05]  /*5b20*/  F2FP.F16.F32.PACK_AB R16, RZ, R16 ;  /* 0x00000010ff10723e */ /* 0x000fca00000000ff */
[----:B------:R0:W-:Y:S01]  /*5b30*/  STG.E.U16 desc[UR36][R8.64], R16 ;  /* 0x0000001008007986 */ /* 0x0001e2000c101524 */
[----:B------:R-:W-:Y:S05]  /*5b40*/  BRA `(.L_x_6476) ;  /* 0x0000000800c47947 */ /* 0x000fea0003800000 */
.L_x_6479:
        /* <DEDUP_REMOVED lines=8> */
.L_x_6482:
[----:B------:R-:W-:-:S05]  /*5bd0*/  F2FP.F16.F32.PACK_AB R17, R17, R16 ;  /* 0x000000101111723e */ /* 0x000fca00000000ff */
[----:B------:R0:W-:Y:S01]  /*5be0*/  STG.E desc[UR36][R8.64], R17 ;  /* 0x0000001108007986 */ /* 0x0001e2000c101924 */
[----:B------:R-:W-:Y:S05]  /*5bf0*/  BRA `(.L_x_6476) ;  /* 0x0000000800987947 */ /* 0x000fea0003800000 */
.L_x_6481:
[----:B------:R-:W-:-:S06]  /*5c00*/  FMUL.FTZ R4, R16, 1 ;  /* 0x3f80000010047820 */ /* 0x000fcc0000410000 */
[----:B------:R-:W0:Y:S02]  /*5c10*/  F2F.F64.F32 R4, R4 ;  /* 0x0000000400047310 */ /* 0x000e240000201800 */
[----:B0-----:R0:W-:Y:S01]  /*5c20*/  STG.E.64 desc[UR36][R8.64], R4 ;  /* 0x0000000408007986 */ /* 0x0011e2000c101b24 */
[----:B------:R-:W-:Y:S05]  /*5c30*/  BRA `(.L_x_6476) ;  /* 0x0000000800887947 */ /* 0x000fea0003800000 */
.L_x_6471:
        /* <DEDUP_REMOVED lines=13> */
.L_x_6486:
        /* <DEDUP_REMOVED lines=16> */
.L_x_6489:
[----:B------:R-:W-:-:S04]  /*5e10*/  SHF.R.U32.HI R16, RZ, 0x18, R16 ;  /* 0x00000018ff107819 */ /* 0x000fc80000011610 */
[----:B------:R-:W-:-:S04]  /*5e20*/  LOP3.LUT R3, R3, 0x80, R16, 0xf8, !PT ;  /* 0x0000008003037812 */ /* 0x000fc800078ef810 */
[----:B------:R-:W-:-:S07]  /*5e30*/  PRMT R4, R3, 0x7610, R4 ;  /* 0x0000761003047816 */ /* 0x000fce0000000004 */
.L_x_6488:
[----:B------:R-:W-:Y:S05]  /*5e40*/  BSYNC.RECONVERGENT B0 ;  /* 0x0000000000007941 */ /* 0x000fea0003800200 */
.L_x_6487:
[----:B------:R0:W-:Y:S01]  /*5e50*/  STG.E.U8 desc[UR36][R8.64], R4 ;  /* 0x0000000408007986 */ /* 0x0001e2000c101124 */
[----:B------:R-:W-:Y:S05]  /*5e60*/  BRA `(.L_x_6476) ;  /* 0x0000000400fc7947 */ /* 0x000fea0003800000 */
.L_x_6485:
        /* <DEDUP_REMOVED lines=16> */
.L_x_6492:
[----:B------:R-:W-:-:S04]  /*5f70*/  SHF.R.U32.HI R16, RZ, 0x18, R16 ;  /* 0x00000018ff107819 */ /* 0x000fc80000011610 */
[----:B------:R-:W-:-:S04]  /*5f80*/  LOP3.LUT R3, R3, 0x80, R16, 0xf8, !PT ;  /* 0x0000008003037812 */ /* 0x000fc800078ef810 */
[----:B------:R-:W-:-:S07]  /*5f90*/  PRMT R4, R3, 0x7610, R4 ;  /* 0x0000761003047816 */ /* 0x000fce0000000004 */
.L_x_6491:
[----:B------:R-:W-:Y:S05]  /*5fa0*/  BSYNC.RECONVERGENT B0 ;  /* 0x0000000000007941 */ /* 0x000fea0003800200 */
.L_x_6490:
[----:B------:R0:W-:Y:S01]  /*5fb0*/  STG.E.U8 desc[UR36][R8.64], R4 ;  /* 0x0000000408007986 */ /* 0x0001e2000c101124 */
[----:B------:R-:W-:Y:S05]  /*5fc0*/  BRA `(.L_x_6476) ;  /* 0x0000000400a47947 */ /* 0x000fea0003800000 */
.L_x_6484:
        /* <DEDUP_REMOVED lines=21> */
.L_x_6494:
[----:B------:R-:W0:Y:S02]  /*6120*/  F2I.U64.TRUNC R16, R16 ;  /* 0x0000001000107311 */ /* 0x000e24000020d800 */
[----:B0-----:R0:W-:Y:S01]  /*6130*/  STG.E.64 desc[UR36][R8.64], R16 ;  /* 0x0000001008007986 */ /* 0x0011e2000c101b24 */
[----:B------:R-:W-:Y:S05]  /*6140*/  BRA `(.L_x_6476) ;  /* 0x0000000400447947 */ /* 0x000fea0003800000 */
.L_x_6493:
[----:B------:R-:W0:Y:S02]  /*6150*/  F2I.FTZ.U32.TRUNC.NTZ R3, R16 ;  /* 0x0000001000037305 */ /* 0x000e24000021f000 */
[----:B0-----:R0:W-:Y:S01]  /*6160*/  STG.E desc[UR36][R8.64], R3 ;  /* 0x0000000308007986 */ /* 0x0011e2000c101924 */
[----:B------:R-:W-:Y:S05]  /*6170*/  BRA `(.L_x_6476) ;  /* 0x0000000400387947 */ /* 0x000fea0003800000 */
.L_x_6483:
        /* <DEDUP_REMOVED lines=12> */
.L_x_6496:
[----:B------:R-:W-:Y:S01]  /*6240*/  FMUL.FTZ R4, R16, 1 ;  /* 0x3f80000010047820 */ /* 0x000fe20000410000 */
[----:B------:R-:W-:-:S05]  /*6250*/  FMUL.FTZ R6, R17, 1 ;  /* 0x3f80000011067820 */ /* 0x000fca0000410000 */
[----:B------:R-:W-:Y:S08]  /*6260*/  F2F.F64.F32 R4, R4 ;  /* 0x0000000400047310 */ /* 0x000ff00000201800 */
[----:B------:R-:W0:Y:S02]  /*6270*/  F2F.F64.F32 R6, R6 ;  /* 0x0000000600067310 */ /* 0x000e240000201800 */
[----:B0-----:R3:W-:Y:S01]  /*6280*/  STG.E.128 desc[UR36][R8.64], R4 ;  /* 0x0000000408007986 */ /* 0x0017e2000c101d24 */
[----:B------:R-:W-:Y:S05]  /*6290*/  BRA `(.L_x_6476) ;  /* 0x0000000000f07947 */ /* 0x000fea0003800000 */
.L_x_6495:
[----:B------:R-:W-:-:S13]  /*62a0*/  ISETP.NE.AND P0, PT, R0, 0xf, PT ;  /* 0x0000000f0000780c */ /* 0x000fda0003f05270 */
[----:B------:R-:W-:Y:S05]  /*62b0*/  @!P0 BRA `(.L_x_6497) ;  /* 0x0000000000e08947 */ /* 0x000fea0003800000 */
[----:B------:R-:W-:-:S13]  /*62c0*/  ISETP.NE.AND P0, PT, R0, 0x17, PT ;  /* 0x000000170000780c */ /* 0x000fda0003f05270 */
[----:B------:R-:W-:Y:S05]  /*62d0*/  @!P0 BRA `(.L_x_6498) ;  /* 0x00000000008c8947 */ /* 0x000fea0003800000 */
[----:B------:R-:W-:-:S13]  /*62e0*/  ISETP.NE.AND P0, PT, R0, 0x18, PT ;  /* 0x000000180000780c */ /* 0x000fda0003f05270 */
[----:B------:R-:W-:Y:S05]  /*62f0*/  @!P0 BRA `(.L_x_6499) ;  /* 0x0000000000448947 */ /* 0x000fea0003800000 */
.L_x_6475:
        /* <DEDUP_REMOVED lines=16> */
.L_x_6500:
[----:B------:R-:W-:Y:S05]  /*6400*/  BRA `(.L_x_6476) ;  /* 0x0000000000947947 */ /* 0x000fea0003800000 */
.L_x_6499:
        /* <DEDUP_REMOVED lines=12> */
.L_x_6502:
[----:B------:R-:W-:Y:S05]  /*64d0*/  BSYNC.RECONVERGENT B0 ;  /* 0x0000000000007941 */ /* 0x000fea0003800200 */
.L_x_6501:
[----:B------:R-:W-:-:S05]  /*64e0*/  LOP3.LUT R3, R0, 0x80, R5, 0xf8, !PT ;  /* 0x0000008000037812 */ /* 0x000fca00078ef805 */
[----:B------:R1:W-:Y:S01]  /*64f0*/  STG.E.U8 desc[UR36][R8.64], R3 ;  /* 0x0000000308007986 */ /* 0x0003e2000c101124 */
[----:B------:R-:W-:Y:S05]  /*6500*/  BRA `(.L_x_6476) ;  /* 0x0000000000547947 */ /* 0x000fea0003800000 */
.L_x_6498:
        /* <DEDUP_REMOVED lines=11> */
.L_x_6504:
[----:B------:R-:W-:Y:S01]  /*65c0*/  IMAD.MOV.U32 R0, RZ, RZ, 0x7f ;  /* 0x0000007fff007424 */ /* 0x000fe200078e00ff */
[----:B------:R-:W-:-:S04]  /*65d0*/  ISETP.GT.U32.AND P0, PT, R4, 0x7f800000, PT ;  /* 0x7f8000000400780c */ /* 0x000fc80003f04070 */
[----:B------:R-:W-:-:S09]  /*65e0*/  SEL R0, R0, 0x7c, P0 ;  /* 0x0000007c00007807 */ /* 0x000fd20000000000 */
.L_x_6505:
[----:B------:R-:W-:Y:S05]  /*65f0*/  BSYNC.RECONVERGENT B0 ;  /* 0x0000000000007941 */ /* 0x000fea0003800200 */
.L_x_6503:
[----:B------:R-:W-:-:S04]  /*6600*/  SHF.R.U32.HI R3, RZ, 0x18, R16 ;  /* 0x00000018ff037819 */ /* 0x000fc80000011610 */
[----:B------:R-:W-:-:S05]  /*6610*/  LOP3.LUT R3, R0, 0x80, R3, 0xf8, !PT ;  /* 0x0000008000037812 */ /* 0x000fca00078ef803 */
[----:B------:R2:W-:Y:S01]  /*6620*/  STG.E.U8 desc[UR36][R8.64], R3 ;  /* 0x0000000308007986 */ /* 0x0005e2000c101124 */
[----:B------:R-:W-:Y:S05]  /*6630*/  BRA `(.L_x_6476) ;  /* 0x0000000000087947 */ /* 0x000fea0003800000 */
.L_x_6497:
[----:B------:R-:W-:-:S05]  /*6640*/  F2FP.BF16.F32.PACK_AB R16, RZ, R16 ;  /* 0x00000010ff10723e */ /* 0x000fca00000010ff */
[----:B------:R0:W-:Y:S02]  /*6650*/  STG.E.U16 desc[UR36][R8.64], R16 ;  /* 0x0000001008007986 */ /* 0x0001e4000c101524 */
.L_x_6476:
        /* <DEDUP_REMOVED lines=24> */
.L_x_6509:
[----:B------:R-:W0:Y:S02]  /*67e0*/  F2I.S64.TRUNC R24, R24 ;  /* 0x0000001800187311 */ /* 0x000e24000020d900 */
[----:B0-----:R-:W-:-:S05]  /*67f0*/  IMAD.MOV.U32 R3, RZ, RZ, R24 ;  /* 0x000000ffff037224 */ /* 0x001fca00078e0018 */
[----:B------:R0:W-:Y:S01]  /*6800*/  STG.E.U8 desc[UR36][R8.64], R3 ;  /* 0x0000000308007986 */ /* 0x0001e2000c101124 */
[----:B------:R-:W-:Y:S05]  /*6810*/  BRA `(.L_x_6511) ;  /* 0x0000000c002c7947 */ /* 0x000fea0003800000 */
.L_x_6508:
        /* <DEDUP_REMOVED lines=9> */
.L_x_6513:
[----:B------:R-:W0:Y:S02]  /*68b0*/  F2I.FTZ.TRUNC.NTZ R3, R24 ;  /* 0x0000001800037305 */ /* 0x000e24000021f100 */
[----:B0-----:R0:W-:Y:S01]  /*68c0*/  STG.E desc[UR36][R8.64], R3 ;  /* 0x0000000308007986 */ /* 0x0011e2000c101924 */
[----:B------:R-:W-:Y:S05]  /*68d0*/  BRA `(.L_x_6511) ;  /* 0x0000000800fc7947 */ /* 0x000fea0003800000 */
.L_x_6512:
[----:B------:R-:W0:Y:S02]  /*68e0*/  F2I.FTZ.TRUNC.NTZ R3, R24 ;  /* 0x0000001800037305 */ /* 0x000e24000021f100 */
[----:B0-----:R0:W-:Y:S01]  /*68f0*/  STG.E.U16 desc[UR36][R8.64], R3 ;  /* 0x0000000308007986 */ /* 0x0011e2000c101524 */
[----:B------:R-:W-:Y:S05]  /*6900*/  BRA `(.L_x_6511) ;  /* 0x0000000800f07947 */ /* 0x000fea0003800000 */
.L_x_6507:
        /* <DEDUP_REMOVED lines=8> */
.L_x_6515:
[----:B------:R-:W-:-:S05]  /*6990*/  F2FP.F16.F32.PACK_AB R24, RZ, R24 ;  /* 0x00000018ff18723e */ /* 0x000fca00000000ff */
[----:B------:R0:W-:Y:S01]  /*69a0*/  STG.E.U16 desc[UR36][R8.64], R24 ;  /* 0x0000001808007986 */ /* 0x0001e2000c101524 */
[----:B------:R-:W-:Y:S05]  /*69b0*/  BRA `(.L_x_6511) ;  /* 0x0000000800c47947 */ /* 0x000fea0003800000 */
.L_x_6514:
        /* <DEDUP_REMOVED lines=8> */
.L_x_6517:
[----:B------:R-:W-:-:S05]  /*6a40*/  F2FP.F16.F32.PACK_AB R25, R25, R24 ;  /* 0x000000181919723e */ /* 0x000fca00000000ff */
[----:B------:R0:W-:Y:S01]  /*6a50*/  STG.E desc[UR36][R8.64], R25 ;  /* 0x0000001908007986 */ /* 0x0001e2000c101924 */
[----:B------:R-:W-:Y:S05]  /*6a60*/  BRA `(.L_x_6511) ;  /* 0x0000000800987947 */ /* 0x000fea0003800000 */
.L_x_6516:
[----:B------:R-:W-:-:S06]  /*6a70*/  FMUL.FTZ R4, R24, 1 ;  /* 0x3f80000018047820 */ /* 0x000fcc0000410000 */
[----:B------:R-:W0:Y:S02]  /*6a80*/  F2F.F64.F32 R4, R4 ;  /* 0x0000000400047310 */ /* 0x000e240000201800 */
[----:B0-----:R0:W-:Y:S01]  /*6a90*/  STG.E.64 desc[UR36][R8.64], R4 ;  /* 0x0000000408007986 */ /* 0x0011e2000c101b24 */
[----:B------:R-:W-:Y:S05]  /*6aa0*/  BRA `(.L_x_6511) ;  /* 0x0000000800887947 */ /* 0x000fea0003800000 */
.L_x_6506:
        /* <DEDUP_REMOVED lines=13> */
.L_x_6521:
        /* <DEDUP_REMOVED lines=16> */
.L_x_6524:
[----:B------:R-:W-:-:S04]  /*6c80*/  SHF.R.U32.HI R24, RZ, 0x18, R24 ;  /* 0x00000018ff187819 */ /* 0x000fc80000011618 */
[----:B------:R-:W-:-:S04]  /*6c90*/  LOP3.LUT R3, R3, 0x80, R24, 0xf8, !PT ;  /* 0x0000008003037812 */ /* 0x000fc800078ef818 */
[----:B------:R-:W-:-:S07]  /*6ca0*/  PRMT R4, R3, 0x7610, R4 ;  /* 0x0000761003047816 */ /* 0x000fce0000000004 */
.L_x_6523:
[----:B------:R-:W-:Y:S05]  /*6cb0*/  BSYNC.RECONVERGENT B0 ;  /* 0x0000000000007941 */ /* 0x000fea0003800200 */
.L_x_6522:
[----:B------:R0:W-:Y:S01]  /*6cc0*/  STG.E.U8 desc[UR36][R8.64], R4 ;  /* 0x0000000408007986 */ /* 0x0001e2000c101124 */
[----:B------:R-:W-:Y:S05]  /*6cd0*/  BRA `(.L_x_6511) ;  /* 0x0000000400fc7947 */ /* 0x000fea0003800000 */
.L_x_6520:
        /* <DEDUP_REMOVED lines=16> */
.L_x_6527:
[----:B------:R-:W-:-:S04]  /*6de0*/  SHF.R.U32.HI R24, RZ, 0x18, R24 ;  /* 0x00000018ff187819 */ /* 0x000fc80000011618 */
[----:B------:R-:W-:-:S04]  /*6df0*/  LOP3.LUT R3, R3, 0x80, R24, 0xf8, !PT ;  /* 0x0000008003037812 */ /* 0x000fc800078ef818 */
[----:B------:R-:W-:-:S07]  /*6e00*/  PRMT R4, R3, 0x7610, R4 ;  /* 0x0000761003047816 */ /* 0x000fce0000000004 */
.L_x_6526:
[----:B------:R-:W-:Y:S05]  /*6e10*/  BSYNC.RECONVERGENT B0 ;  /* 0x0000000000007941 */ /* 0x000fea0003800200 */
.L_x_6525:
[----:B------:R0:W-:Y:S01]  /*6e20*/  STG.E.U8 desc[UR36][R8.64], R4 ;  /* 0x0000000408007986 */ /* 0x0001e2000c101124 */
[----:B------:R-:W-:Y:S05]  /*6e30*/  BRA `(.L_x_6511) ;  /* 0x0000000400a47947 */ /* 0x000fea0003800000 */
.L_x_6519:
        /* <DEDUP_REMOVED lines=21> */
.L_x_6529:
[----:B------:R-:W0:Y:S02]  /*6f90*/  F2I.U64.TRUNC R24, R24 ;  /* 0x0000001800187311 */ /* 0x000e24000020d800 */
[----:B0-----:R0:W-:Y:S01]  /*6fa0*/  STG.E.64 desc[UR36][R8.64], R24 ;  /* 0x0000001808007986 */ /* 0x0011e2000c101b24 */
[----:B------:R-:W-:Y:S05]  /*6fb0*/  BRA `(.L_x_6511) ;  /* 0x0000000400447947 */ /* 0x000fea0003800000 */
.L_x_6528:
[----:B------:R-:W0:Y:S02]  /*6fc0*/  F2I.FTZ.U32.TRUNC.NTZ R3, R24 ;  /* 0x0000001800037305 */ /* 0x000e24000021f000 */
[----:B0-----:R0:W-:Y:S01]  /*6fd0*/  STG.E desc[UR36][R8.64], R3 ;  /* 0x0000000308007986 */ /* 0x0011e2000c101924 */
[----:B------:R-:W-:Y:S05]  /*6fe0*/  BRA `(.L_x_6511) ;  /* 0x0000000400387947 */ /* 0x000fea0003800000 */
.L_x_6518:
        /* <DEDUP_REMOVED lines=12> */
.L_x_6531:
[----:B------:R-:W-:Y:S01]  /*70b0*/  FMUL.FTZ R4, R24, 1 ;  /* 0x3f80000018047820 */ /* 0x000fe20000410000 */
[----:B------:R-:W-:-:S05]  /*70c0*/  FMUL.FTZ R6, R25, 1 ;  /* 0x3f80000019067820 */ /* 0x000fca0000410000 */
[----:B------:R-:W-:Y:S08]  /*70d0*/  F2F.F64.F32 R4, R4 ;  /* 0x0000000400047310 */ /* 0x000ff00000201800 */
[----:B------:R-:W0:Y:S02]  /*70e0*/  F2F.F64.F32 R6, R6 ;  /* 0x0000000600067310 */ /* 0x000e240000201800 */
[----:B0-----:R3:W-:Y:S01]  /*70f0*/  STG.E.128 desc[UR36][R8.64], R4 ;  /* 0x0000000408007986 */ /* 0x0017e2000c101d24 */
[----:B------:R-:W-:Y:S05]  /*7100*/  BRA `(.L_x_6511) ;  /* 0x0000000000f07947 */ /* 0x000fea0003800000 */
.L_x_6530:
[----:B------:R-:W-:-:S13]  /*7110*/  ISETP.NE.AND P0, PT, R0, 0xf, PT ;  /* 0x0000000f0000780c */ /* 0x000fda0003f05270 */
[----:B------:R-:W-:Y:S05]  /*7120*/  @!P0 BRA `(.L_x_6532) ;  /* 0x0000000000e08947 */ /* 0x000fea0003800000 */
[----:B------:R-:W-:-:S13]  /*7130*/  ISETP.NE.AND P0, PT, R0, 0x17, PT ;  /* 0x000000170000780c */ /* 0x000fda0003f05270 */
[----:B------:R-:W-:Y:S05]  /*7140*/  @!P0 BRA `(.L_x_6533) ;  /* 0x00000000008c8947 */ /* 0x000fea0003800000 */
[----:B------:R-:W-:-:S13]  /*7150*/  ISETP.NE.AND P0, PT, R0, 0x18, PT ;  /* 0x000000180000780c */ /* 0x000fda0003f05270 */
[----:B------:R-:W-:Y:S05]  /*7160*/  @!P0 BRA `(.L_x_6534) ;  /* 0x0000000000448947 */ /* 0x000fea0003800000 */
.L_x_6510:
        /* <DEDUP_REMOVED lines=16> */
.L_x_6535:
[----:B------:R-:W-:Y:S05]  /*7270*/  BRA `(.L_x_6511) ;  /* 0x0000000000947947 */ /* 0x000fea0003800000 */
.L_x_6534:
        /* <DEDUP_REMOVED lines=12> */
.L_x_6537:
[----:B------:R-:W-:Y:S05]  /*7340*/  BSYNC.RECONVERGENT B0 ;  /* 0x0000000000007941 */ /* 0x000fea0003800200 */
.L_x_6536:
[----:B------:R-:W-:-:S05]  /*7350*/  LOP3.LUT R3, R0, 0x80, R5, 0xf8, !PT ;  /* 0x0000008000037812 */ /* 0x000fca00078ef805 */
[----:B------:R1:W-:Y:S01]  /*7360*/  STG.E.U8 desc[UR36][R8.64], R3 ;  /* 0x0000000308007986 */ /* 0x0003e2000c101124 */
[----:B------:R-:W-:Y:S05]  /*7370*/  BRA `(.L_x_6511) ;  /* 0x0000000000547947 */ /* 0x000fea0003800000 */
.L_x_6533:
        /* <DEDUP_REMOVED lines=11> */
.L_x_6539:
[----:B------:R-:W-:Y:S01]  /*7430*/  IMAD.MOV.U32 R0, RZ, RZ, 0x7f ;  /* 0x0000007fff007424 */ /* 0x000fe200078e00ff */
[----:B------:R-:W-:-:S04]  /*7440*/  ISETP.GT.U32.AND P0, PT, R4, 0x7f800000, PT ;  /* 0x7f8000000400780c */ /* 0x000fc80003f04070 */
[----:B------:R-:W-:-:S09]  /*7450*/  SEL R0, R0, 0x7c, P0 ;  /* 0x0000007c00007807 */ /* 0x000fd20000000000 */
.L_x_6540:
[----:B------:R-:W-:Y:S05]  /*7460*/  BSYNC.RECONVERGENT B0 ;  /* 0x0000000000007941 */ /* 0x000fea0003800200 */
.L_x_6538:
[----:B------:R-:W-:-:S04]  /*7470*/  SHF.R.U32.HI R3, RZ, 0x18, R24 ;  /* 0x00000018ff037819 */ /* 0x000fc80000011618 */
[----:B------:R-:W-:-:S05]  /*7480*/  LOP3.LUT R3, R0, 0x80, R3, 0xf8, !PT ;  /* 0x0000008000037812 */ /* 0x000fca00078ef803 */
[----:B------:R0:W-:Y:S01]  /*7490*/  STG.E.U8 desc[UR36][R8.64], R3 ;  /* 0x0000000308007986 */ /* 0x0001e2000c101124 */
[----:B------:R-:W-:Y:S05]  /*74a0*/  BRA `(.L_x_6511) ;  /* 0x0000000000087947 */ /* 0x000fea0003800000 */
.L_x_6532:
[----:B------:R-:W-:-:S05]  /*74b0*/  F2FP.BF16.F32.PACK_AB R24, RZ, R24 ;  /* 0x00000018ff18723e */ /* 0x000fca00000010ff */
[----:B------:R2:W-:Y:S02]  /*74c0*/  STG.E.U16 desc[UR36][R8.64], R24 ;  /* 0x0000001808007986 */ /* 0x0005e4000c101524 */
.L_x_6511:
[----:B------:R-:W-:-:S07]  /*74d0*/  VIADD R27, R27, 0x80 ;  /* 0x000000801b1b7836 */ /* 0x000fce0000000000 */
.L_x_6470:
[----:B------:R-:W-:Y:S05]  /*74e0*/  BSYNC.RECONVERGENT B6 ;  /* 0x0000000000067941 */ /* 0x000fea0003800200 */
.L_x_6469:
        /* <DEDUP_REMOVED lines=22> */
.L_x_6544:
[----:B------:R-:W0:Y:S02]  /*7650*/  F2I.S64.TRUNC R22, R22 ;  /* 0x0000001600167311 */ /* 0x000e24000020d900 */
[----:B0-----:R-:W-:-:S05]  /*7660*/  IMAD.MOV.U32 R5, RZ, RZ, R22 ;  /* 0x000000ffff057224 */ /* 0x001fca00078e0016 */
[----:B------:R-:W-:Y:S01]  /*7670*/  STG.E.U8 desc[UR36][R2.64], R5 ;  /* 0x0000000502007986 */ /* 0x000fe2000c101124 */
[----:B------:R-:W-:Y:S05]  /*7680*/  EXIT ;  /* 0x000000000000794d */ /* 0x000fea0003800000 */
.L_x_6543:
        /* <DEDUP_REMOVED lines=9> */
.L_x_6547:
[----:B------:R-:W0:Y:S02]  /*7720*/  F2I.FTZ.TRUNC.NTZ R5, R22 ;  /* 0x0000001600057305 */ /* 0x000e24000021f100 */
[----:B0-----:R-:W-:Y:S01]  /*7730*/  STG.E desc[UR36][R2.64], R5 ;  /* 0x0000000502007986 */ /* 0x001fe2000c101924 */
[----:B------:R-:W-:Y:S05]  /*7740*/  EXIT ;  /* 0x000000000000794d */ /* 0x000fea0003800000 */
.L_x_6546:
[----:B------:R-:W0:Y:S02]  /*7750*/  F2I.FTZ.TRUNC.NTZ R5, R22 ;  /* 0x0000001600057305 */ /* 0x000e24000021f100 */
[----:B0-----:R-:W-:Y:S01]  /*7760*/  STG.E.U16 desc[UR36][R2.64], R5 ;  /* 0x0000000502007986 */ /* 0x001fe2000c101524 */
[----:B------:R-:W-:Y:S05]  /*7770*/  EXIT ;  /* 0x000000000000794d */ /* 0x000fea0003800000 */
.L_x_6542:
        /* <DEDUP_REMOVED lines=8> */
.L_x_6549:
[----:B------:R-:W-:-:S05]  /*7800*/  F2FP.F16.F32.PACK_AB R22, RZ, R22 ;  /* 0x00000016ff16723e */ /* 0x000fca00000000ff */
[----:B------:R-:W-:Y:S01]  /*7810*/  STG.E.U16 desc[UR36][R2.64], R22 ;  /* 0x0000001602007986 */ /* 0x000fe2000c101524 */
[----:B------:R-:W-:Y:S05]  /*7820*/  EXIT ;  /* 0x000000000000794d */ /* 0x000fea0003800000 */
.L_x_6548:
        /* <DEDUP_REMOVED lines=8> */
.L_x_6551:
[----:B------:R-:W-:-:S05]  /*78b0*/  F2FP.F16.F32.PACK_AB R23, R23, R22 ;  /* 0x000000161717723e */ /* 0x000fca00000000ff */
[----:B------:R-:W-:Y:S01]  /*78c0*/  STG.E desc[UR36][R2.64], R23 ;  /* 0x0000001702007986 */ /* 0x000fe2000c101924 */
[----:B------:R-:W-:Y:S05]  /*78d0*/  EXIT ;  /* 0x000000000000794d */ /* 0x000fea0003800000 */
.L_x_6550:
[----:B------:R-:W-:-:S06]  /*78e0*/  FMUL.FTZ R4, R22, 1 ;  /* 0x3f80000016047820 */ /* 0x000fcc0000410000 */
[----:B------:R-:W0:Y:S02]  /*78f0*/  F2F.F64.F32 R4, R4 ;  /* 0x0000000400047310 */ /* 0x000e240000201800 */
[----:B0-----:R-:W-:Y:S01]  /*7900*/  STG.E.64 desc[UR36][R2.64], R4 ;  /* 0x0000000402007986 */ /* 0x001fe2000c101b24 */
[----:B------:R-:W-:Y:S05]  /*7910*/  EXIT ;  /* 0x000000000000794d */ /* 0x000fea0003800000 */
.L_x_6541:
        /* <DEDUP_REMOVED lines=13> */
.L_x_6555:
        /* <DEDUP_REMOVED lines=16> */
.L_x_6558:
[----:B------:R-:W-:-:S04]  /*7af0*/  SHF.R.U32.HI R22, RZ, 0x18, R22 ;  /* 0x00000018ff167819 */ /* 0x000fc80000011616 */
[----:B------:R-:W-:-:S04]  /*7b00*/  LOP3.LUT R5, R5, 0x80, R22, 0xf8, !PT ;  /* 0x0000008005057812 */ /* 0x000fc800078ef816 */
[----:B------:R-:W-:-:S07]  /*7b10*/  PRMT R0, R5, 0x7610, R0 ;  /* 0x0000761005007816 */ /* 0x000fce0000000000 */
.L_x_6557:
[----:B------:R-:W-:Y:S05]  /*7b20*/  BSYNC.RECONVERGENT B0 ;  /* 0x0000000000007941 */ /* 0x000fea0003800200 */
.L_x_6556:
[----:B------:R-:W-:Y:S01]  /*7b30*/  STG.E.U8 desc[UR36][R2.64], R0 ;  /* 0x0000000002007986 */ /* 0x000fe2000c101124 */
[----:B------:R-:W-:Y:S05]  /*7b40*/  EXIT ;  /* 0x000000000000794d */ /* 0x000fea0003800000 */
.L_x_6554:
        /* <DEDUP_REMOVED lines=16> */
.L_x_6561:
[----:B------:R-:W-:-:S04]  /*7c50*/  SHF.R.U32.HI R22, RZ, 0x18, R22 ;  /* 0x00000018ff167819 */ /* 0x000fc80000011616 */
[----:B------:R-:W-:-:S04]  /*7c60*/  LOP3.LUT R5, R5, 0x80, R22, 0xf8, !PT ;  /* 0x0000008005057812 */ /* 0x000fc800078ef816 */
[----:B------:R-:W-:-:S07]  /*7c70*/  PRMT R0, R5, 0x7610, R0 ;  /* 0x0000761005007816 */ /* 0x000fce0000000000 */
.L_x_6560:
[----:B------:R-:W-:Y:S05]  /*7c80*/  BSYNC.RECONVERGENT B0 ;  /* 0x0000000000007941 */ /* 0x000fea0003800200 */
.L_x_6559:
[----:B------:R-:W-:Y:S01]  /*7c90*/  STG.E.U8 desc[UR36][R2.64], R0 ;  /* 0x0000000002007986 */ /* 0x000fe2000c101124 */
[----:B------:R-:W-:Y:S05]  /*7ca0*/  EXIT ;  /* 0x000000000000794d */ /* 0x000fea0003800000 */
.L_x_6553:
        /* <DEDUP_REMOVED lines=21> */
.L_x_6563:
[----:B------:R-:W0:Y:S02]  /*7e00*/  F2I.U64.TRUNC R22, R22 ;  /* 0x0000001600167311 */ /* 0x000e24000020d800 */
[----:B0-----:R-:W-:Y:S01]  /*7e10*/  STG.E.64 desc[UR36][R2.64], R22 ;  /* 0x0000001602007986 */ /* 0x001fe2000c101b24 */
[----:B------:R-:W-:Y:S05]  /*7e20*/  EXIT ;  /* 0x000000000000794d */ /* 0x000fea0003800000 */
.L_x_6562:
[----:B------:R-:W0:Y:S02]  /*7e30*/  F2I.FTZ.U32.TRUNC.NTZ R5, R22 ;  /* 0x0000001600057305 */ /* 0x000e24000021f000 */
[----:B0-----:R-:W-:Y:S01]  /*7e40*/  STG.E desc[UR36][R2.64], R5 ;  /* 0x0000000502007986 */ /* 0x001fe2000c101924 */
[----:B------:R-:W-:Y:S05]  /*7e50*/  EXIT ;  /* 0x000000000000794d */ /* 0x000fea0003800000 */
.L_x_6552:
        /* <DEDUP_REMOVED lines=12> */
.L_x_6565:
[----:B------:R-:W-:Y:S01]  /*7f20*/  FMUL.FTZ R4, R22, 1 ;  /* 0x3f80000016047820 */ /* 0x000fe20000410000 */
[----:B------:R-:W-:-:S05]  /*7f30*/  FMUL.FTZ R6, R23, 1 ;  /* 0x3f80000017067820 */ /* 0x000fca0000410000 */
[----:B------:R-:W-:Y:S08]  /*7f40*/  F2F.F64.F32 R4, R4 ;  /* 0x0000000400047310 */ /* 0x000ff00000201800 */
[----:B------:R-:W0:Y:S02]  /*7f50*/  F2F.F64.F32 R6, R6 ;  /* 0x0000000600067310 */ /* 0x000e240000201800 */
[----:B0-----:R-:W-:Y:S01]  /*7f60*/  STG.E.128 desc[UR36][R2.64], R4 ;  /* 0x0000000402007986 */ /* 0x001fe2000c101d24 */
[----:B------:R-:W-:Y:S05]  /*7f70*/  EXIT ;  /* 0x000000000000794d */ /* 0x000fea0003800000 */
.L_x_6564:
[----:B------:R-:W-:-:S13]  /*7f80*/  ISETP.NE.AND P0, PT, R0, 0xf, PT ;  /* 0x0000000f0000780c */ /* 0x000fda0003f05270 */
[----:B------:R-:W-:Y:S05]  /*7f90*/  @!P0 BRA `(.L_x_6566) ;  /* 0x0000000000e08947 */ /* 0x000fea0003800000 */
[----:B------:R-:W-:-:S13]  /*7fa0*/  ISETP.NE.AND P0, PT, R0, 0x17, PT ;  /* 0x000000170000780c */ /* 0x000fda0003f05270 */
[----:B------:R-:W-:Y:S05]  /*7fb0*/  @!P0 BRA `(.L_x_6567) ;  /* 0x00000000008c8947 */ /* 0x000fea0003800000 */
[----:B------:R-:W-:-:S13]  /*7fc0*/  ISETP.NE.AND P0, PT, R0, 0x18, PT ;  /* 0x000000180000780c */ /* 0x000fda0003f05270 */
[----:B------:R-:W-:Y:S05]  /*7fd0*/  @!P0 BRA `(.L_x_6568) ;  /* 0x0000000000448947 */ /* 0x000fea0003800000 */
.L_x_6545:
        /* <DEDUP_REMOVED lines=16> */
.L_x_6569:
[----:B------:R-:W-:Y:S05]  /*80e0*/  EXIT ;  /* 0x000000000000794d */ /* 0x000fea0003800000 */
.L_x_6568:
        /* <DEDUP_REMOVED lines=12> */
.L_x_6571:
[----:B------:R-:W-:Y:S05]  /*81b0*/  BSYNC.RECONVERGENT B0 ;  /* 0x0000000000007941 */ /* 0x000fea0003800200 */
.L_x_6570:
[----:B------:R-:W-:-:S05]  /*81c0*/  LOP3.LUT R5, R0, 0x80, R7, 0xf8, !PT ;  /* 0x0000008000057812 */ /* 0x000fca00078ef807 */
[----:B------:R-:W-:Y:S01]  /*81d0*/  STG.E.U8 desc[UR36][R2.64], R5 ;  /* 0x0000000502007986 */ /* 0x000fe2000c101124 */
[----:B------:R-:W-:Y:S05]  /*81e0*/  EXIT ;  /* 0x000000000000794d */ /* 0x000fea0003800000 */
.L_x_6567:
        /* <DEDUP_REMOVED lines=11> */
.L_x_6573:
[----:B------:R-:W-:Y:S01]  /*82a0*/  IMAD.MOV.U32 R0, RZ, RZ, 0x7f ;  /* 0x0000007fff007424 */ /* 0x000fe200078e00ff */
[----:B------:R-:W-:-:S04]  /*82b0*/  ISETP.GT.U32.AND P0, PT, R4, 0x7f800000, PT ;  /* 0x7f8000000400780c */ /* 0x000fc80003f04070 */
[----:B------:R-:W-:-:S09]  /*82c0*/  SEL R0, R0, 0x7c, P0 ;  /* 0x0000007c00007807 */ /* 0x000fd20000000000 */
.L_x_6574:
[----:B------:R-:W-:Y:S05]  /*82d0*/  BSYNC.RECONVERGENT B0 ;  /* 0x0000000000007941 */ /* 0x000fea0003800200 */
.L_x_6572:
[----:B------:R-:W-:-:S04]  /*82e0*/  SHF.R.U32.HI R5, RZ, 0x18, R22 ;  /* 0x00000018ff057819 */ /* 0x000fc80000011616 */
[----:B------:R-:W-:-:S05]  /*82f0*/  LOP3.LUT R5, R0, 0x80, R5, 0xf8, !PT ;  /* 0x0000008000057812 */ /* 0x000fca00078ef805 */
[----:B------:R-:W-:Y:S01]  /*8300*/  STG.E.U8 desc[UR36][R2.64], R5 ;  /* 0x0000000502007986 */ /* 0x000fe2000c101124 */
[----:B------:R-:W-:Y:S05]  /*8310*/  EXIT ;  /* 0x000000000000794d */ /* 0x000fea0003800000 */
.L_x_6566:
[----:B------:R-:W-:-:S05]  /*8320*/  F2FP.BF16.F32.PACK_AB R22, RZ, R22 ;  /* 0x00000016ff16723e */ /* 0x000fca00000010ff */
[----:B------:R-:W-:Y:S01]  /*8330*/  STG.E.U16 desc[UR36][R2.64], R22 ;  /* 0x0000001602007986 */ /* 0x000fe2000c101524 */
[----:B------:R-:W-:Y:S05]  /*8340*/  EXIT ;  /* 0x000000000000794d */ /* 0x000fea0003800000 */
.L_x_6575:
        /* <DEDUP_REMOVED lines=11> */
.L_x_19466:


//--------------------- .text._ZN2at6native18elementwise_kernelILi128ELi2EZNS0_22gpu_kernel_impl_nocastINS0_13AUnaryFunctorIN3c107complexIfEES6_S6_NS0_15binary_internal10DivFunctorIS6_EEEEEEvRNS_18TensorIteratorBaseERKT_EUliE_EEviT1_ --------------------------
	.section	.text._ZN2at6native18elementwise_kernelILi128ELi2EZNS0_22gpu_kernel_impl_nocastINS0_13AUnaryFunctorIN3c107complexIfEES6_S6_NS0_15binary_internal10DivFunctorIS6_EEEEEEvRNS_18TensorIteratorBaseERKT_EUliE_EEviT1_,"ax",@progbits
	.align	128
        .global         _ZN2at6native18elementwise_kernelILi128ELi2EZNS0_22gpu_kernel_impl_nocastINS0_13AUnaryFunctorIN3c107complexIfEES6_S6_NS0_15binary_internal10DivFunctorIS6_EEEEEEvRNS_18TensorIteratorBaseERKT_EUliE_EEviT1_
        .type           _ZN2at6native18elementwise_kernelILi128ELi2EZNS0_22gpu_kernel_impl_nocastINS0_13AUnaryFunctorIN3c107complexIfEES6_S6_NS0_15binary_internal10DivFunctorIS6_EEEEEEvRNS_18TensorIteratorBaseERKT_EUliE_EEviT1_,@function
        .size           _ZN2at6native18elementwise_kernelILi128ELi2EZNS0_22gpu_kernel_impl_nocastINS0_13AUnaryFunctorIN3c107complexIfEES6_S6_NS0_15binary_internal10DivFunctorIS6_EEEEEEvRNS_18TensorIteratorBaseERKT_EUliE_EEviT1_,(.L_x_19467 - _ZN2at6native18elementwise_kernelILi128ELi2EZNS0_22gpu_kernel_impl_nocastINS0_13AUnaryFunctorIN3c107complexIfEES6_S6_NS0_15binary_internal10DivFunctorIS6_EEEEEEvRNS_18TensorIteratorBaseERKT_EUliE_EEviT1_)
        .other          _ZN2at6native18elementwise_kernelILi128ELi2EZNS0_22gpu_kernel_impl_nocastINS0_13AUnaryFunctorIN3c107complexIfEES6_S6_NS0_15binary_internal10DivFunctorIS6_EEEEEEvRNS_18TensorIteratorBaseERKT_EUliE_EEviT1_,@"STO_CUDA_ENTRY STV_DEFAULT"
_ZN2at6native18elementwise_kernelILi128ELi2EZNS0_22gpu_kernel_impl_nocastINS0_13AUnaryFunctorIN3c107complexIfEES6_S6_NS0_15binary_internal10DivFunctorIS6_EEEEEEvRNS_18TensorIteratorBaseERKT_EUliE_EEviT1_:
.text._ZN2at6native18elementwise_kernelILi128ELi2EZNS0_22gpu_kernel_impl_nocastINS0_13AUnaryFunctorIN3c107complexIfEES6_S6_NS0_15binary_internal10DivFunctorIS6_EEEEEEvRNS_18TensorIteratorBaseERKT_EUliE_EEviT1_:
        /* <DEDUP_REMOVED lines=13> */
[----:B------:R-:W0:Y:S02]  /*00d0*/  LDC.64 R4, c[0x0][0x588] ;  /* 0x00016200ff047b82 */ /* 0x000e240000000a00 */
[----:B0-----:R-:W2:Y:S02]  /*00e0*/  LDG.E.64 R4, desc[UR6][R4.64] ;  /* 0x0000000604047981 */ /* 0x001ea4000c1e1b00 */
        /* <DEDUP_REMOVED lines=8> */
[----:B------:R-:W1:Y:S01]  /*0170*/  LDC.64 R8, c[0x0][0x598] ;  /* 0x00016600ff087b82 */ /* 0x000e620000000a00 */
[----:B0-----:R-:W-:-:S04]  /*0180*/  FMUL.FTZ R7, R5, R0 ;  /* 0x0000000005077220 */ /* 0x001fc80000410000 */
[----:B------:R-:W-:Y:S01]  /*0190*/  FFMA.FTZ R5, R5, R7, R4 ;  /* 0x0000000705057223 */ /* 0x000fe20000010004 */
[C---:B-1----:R-:W-:Y:S01]  /*01a0*/  FFMA.FTZ R0, R7.reuse, R9, R8 ;  /* 0x0000000907007223 */ /* 0x042fe20000010008 */
[----:B------:R-:W-:-:S04]  /*01b0*/  FFMA.FTZ R2, -R7, R8, R9 ;  /* 0x0000000807027223 */ /* 0x000fc80000010109 */
[----:B------:R-:W0:Y:S02]  /*01c0*/  MUFU.RCP R5, R5 ;  /* 0x0000000500057308 */ /* 0x000e240000001000 */
[C---:B0-----:R-:W-:Y:S01]  /*01d0*/  FMUL.FTZ R6, R5.reuse, R0 ;  /* 0x0000000005067220 */ /* 0x041fe20000410000 */
[----:B------:R-:W-:Y:S01]  /*01e0*/  FMUL.FTZ R7, R5, R2 ;  /* 0x0000000205077220 */ /* 0x000fe20000410000 */
[----:B------:R-:W-:Y:S06]  /*01f0*/  BRA `(.L_x_6581) ;  /* 0x00000000003c7947 */ /* 0x000fec0003800000 */
.L_x_6580:
[----:B------:R-:W0:Y:S01]  /*0200*/  LDCU.64 UR8, c[0x0][0x598] ;  /* 0x0000b300ff0877ac */ /* 0x000e220008000a00 */
[----:B------:R-:W0:Y:S08]  /*0210*/  MUFU.RCP R0, R0 ;  /* 0x0000000000007308 */ /* 0x000e300000001000 */
[----:B------:R-:W1:Y:S01]  /*0220*/  MUFU.RCP R2, R2 ;  /* 0x0000000200027308 */ /* 0x000e620000001000 */
[----:B0-----:R-:W-:Y:S01]  /*0230*/  FMUL.FTZ R6, R0, UR8 ;  /* 0x0000000800067c20 */ /* 0x001fe20008410000 */
[----:B-1----:R-:W-:Y:S01]  /*0240*/  FMUL.FTZ R7, R2, UR9 ;  /* 0x0000000902077c20 */ /* 0x002fe20008410000 */
[----:B------:R-:W-:Y:S06]  /*0250*/  BRA `(.L_x_6581) ;  /* 0x0000000000247947 */ /* 0x000fec0003800000 */
.L_x_6579:
[----:B------:R-:W0:Y:S01]  /*0260*/  MUFU.RCP R7, R5 ;  /* 0x0000000500077308 */ /* 0x000e220000001000 */
[----:B------:R-:W1:Y:S01]  /*0270*/  LDC.64 R8, c[0x0][0x598] ;  /* 0x00016600ff087b82 */ /* 0x000e620000000a00 */
[----:B0-----:R-:W-:-:S04]  /*0280*/  FMUL.FTZ R0, R4, R7 ;  /* 0x0000000704007220 */ /* 0x001fc80000410000 */
[----:B------:R-:W-:Y:S01]  /*0290*/  FFMA.FTZ R4, R4, R0, R5 ;  /* 0x0000000004047223 */ /* 0x000fe20000010005 */
[C---:B-1----:R-:W-:Y:S01]  /*02a0*/  FFMA.FTZ R7, R0.reuse, R8, R9 ;  /* 0x0000000800077223 */ /* 0x042fe20000010009 */
[----:B------:R-:W-:-:S04]  /*02b0*/  FFMA.FTZ R9, R0, R9, -R8 ;  /* 0x0000000900097223 */ /* 0x000fc80000010808 */
[----:B------:R-:W0:Y:S02]  /*02c0*/  MUFU.RCP R4, R4 ;  /* 0x0000000400047308 */ /* 0x000e240000001000 */
[C---:B0-----:R-:W-:Y:S01]  /*02d0*/  FMUL.FTZ R6, R4.reuse, R7 ;  /* 0x0000000704067220 */ /* 0x041fe20000410000 */
[----:B------:R-:W-:-:S07]  /*02e0*/  FMUL.FTZ R7, R4, R9 ;  /* 0x0000000904077220 */ /* 0x000fce0000410000 */
.L_x_6581:
[----:B------:R-:W0:Y:S01]  /*02f0*/  LDC.64 R4, c[0x0][0x580] ;  /* 0x00016000ff047b82 */ /* 0x000e220000000a00 */
[----:B------:R-:W-:Y:S01]  /*0300*/  IADD3 R3, PT, PT, R3, 0x80, RZ ;  /* 0x0000008003037810 */ /* 0x000fe20007ffe0ff */
[----:B0-----:R0:W-:Y:S06]  /*0310*/  STG.E.64 desc[UR6][R4.64], R6 ;  /* 0x0000000604007986 */ /* 0x0011ec000c101b06 */
.L_x_6578:
[----:B------:R-:W-:Y:S05]  /*0320*/  BSYNC.RECONVERGENT B0 ;  /* 0x0000000000007941 */ /* 0x000fea0003800200 */
.L_x_6577:
[----:B------:R-:W-:-:S13]  /*0330*/  ISETP.GE.AND P0, PT, R3, UR4, PT ;  /* 0x0000000403007c0c */ /* 0x000fda000bf06270 */
[----:B------:R-:W-:Y:S05]  /*0340*/  @P0 EXIT ;  /* 0x000000000000094d */ /* 0x000fea0003800000 */
[----:B------:R-:W0:Y:S02]  /*0350*/  LDC.64 R2, c[0x0][0x588] ;  /* 0x00016200ff027b82 */ /* 0x000e240000000a00 */
[----:B0-----:R-:W2:Y:S02]  /*0360*/  LDG.E.64 R4, desc[UR6][R2.64] ;  /* 0x0000000602047981 */ /* 0x001ea4000c1e1b00 */
[----:B--2---:R-:W-:-:S13]  /*0370*/  FSETP.GE.FTZ.AND P0, PT, |R4|, |R5|, PT ;  /* 0x400000050400720b */ /* 0x004fda0003f16200 */
[----:B------:R-:W-:Y:S05]  /*0380*/  @!P0 BRA `(.L_x_6582) ;  /* 0x0000000000648947 */ /* 0x000fea0003800000 */
[C---:B------:R-:W-:Y:S01]  /*0390*/  FSETP.NEU.FTZ.AND P1, PT, |R4|.reuse, RZ, PT ;  /* 0x000000ff0400720b */ /* 0x040fe20003f3d200 */
[----:B------:R-:W-:Y:S01]  /*03a0*/  FADD.FTZ R0, |R4|, -RZ ;  /* 0x800000ff04007221 */ /* 0x000fe20000010200 */
[----:B------:R-:W-:-:S13]  /*03b0*/  FSETP.NEU.FTZ.AND P0, PT, |R5|, RZ, PT ;  /* 0x000000ff0500720b */ /* 0x000fda0003f1d200 */
[----:B------:R-:W-:Y:S05]  /*03c0*/  @!P0 BRA !P1, `(.L_x_6583) ;  /* 0x0000000000308947 */ /* 0x000fea0004800000 */
[----:B------:R-:W0:Y:S01]  /*03d0*/  MUFU.RCP R0, R4 ;  /* 0x0000000400007308 */ /* 0x000e220000001000 */
[----:B------:R-:W1:Y:S08]  /*03e0*/  LDC.64 R8, c[0x0][0x598] ;  /* 0x00016600ff087b82 */ /* 0x000e700000000a00 */
[----:B------:R-:W2:Y:S01]  /*03f0*/  LDC.64 R2, c[0x0][0x580] ;  /* 0x00016000ff027b82 */ /* 0x000ea20000000a00 */
[----:B0-----:R-:W-:-:S04]  /*0400*/  FMUL.FTZ R7, R5, R0 ;  /* 0x0000000005077220 */ /* 0x001fc80000410000 */
[----:B------:R-:W-:Y:S01]  /*0410*/  FFMA.FTZ R5, R5, R7, R4 ;  /* 0x0000000705057223 */ /* 0x000fe20000010004 */
[C---:B-1----:R-:W-:Y:S01]  /*0420*/  FFMA.FTZ R0, R7.reuse, R9, R8 ;  /* 0x0000000907007223 */ /* 0x042fe20000010008 */
[----:B------:R-:W-:-:S04]  /*0430*/  FFMA.FTZ R8, -R7, R8, R9 ;  /* 0x0000000807087223 */ /* 0x000fc80000010109 */
[----:B------:R-:W0:Y:S02]  /*0440*/  MUFU.RCP R5, R5 ;  /* 0x0000000500057308 */ /* 0x000e240000001000 */
[C---:B0-----:R-:W-:Y:S01]  /*0450*/  FMUL.FTZ R6, R5.reuse, R0 ;  /* 0x0000000005067220 */ /* 0x041fe20000410000 */
[----:B------:R-:W-:-:S05]  /*0460*/  FMUL.FTZ R7, R5, R8 ;  /* 0x0000000805077220 */ /* 0x000fca0000410000 */
[----:B--2---:R-:W-:Y:S01]  /*0470*/  STG.E.64 desc[UR6][R2.64], R6 ;  /* 0x0000000602007986 */ /* 0x004fe2000c101b06 */
[----:B------:R-:W-:Y:S05]  /*0480*/  EXIT ;  /* 0x000000000000794d */ /* 0x000fea0003800000 */
.L_x_6583:
[----:B------:R-:W-:Y:S01]  /*0490*/  FADD.FTZ R5, |R5|, -RZ ;  /* 0x800000ff05057221 */ /* 0x000fe20000010200 */
[----:B------:R-:W0:Y:S01]  /*04a0*/  LDC.64 R2, c[0x0][0x580] ;  /* 0x00016000ff027b82 */ /* 0x000e220000000a00 */
[----:B------:R-:W1:Y:S01]  /*04b0*/  LDCU.64 UR4, c[0x0][0x598] ;  /* 0x0000b300ff0477ac */ /* 0x000e620008000a00 */
[----:B------:R-:W1:Y:S08]  /*04c0*/  MUFU.RCP R0, R0 ;  /* 0x0000000000007308 */ /* 0x000e700000001000 */
[----:B------:R-:W2:Y:S01]  /*04d0*/  MUFU.RCP R5, R5 ;  /* 0x0000000500057308 */ /* 0x000ea20000001000 */
[----:B-1----:R-:W-:Y:S01]  /*04e0*/  FMUL.FTZ R6, R0, UR4 ;  /* 0x0000000400067c20 */ /* 0x002fe20008410000 */
[----:B--2---:R-:W-:-:S05]  /*04f0*/  FMUL.FTZ R7, R5, UR5 ;  /* 0x0000000505077c20 */ /* 0x004fca0008410000 */
[----:B0-----:R-:W-:Y:S01]  /*0500*/  STG.E.64 desc[UR6][R2.64], R6 ;  /* 0x0000000602007986 */ /* 0x001fe2000c101b06 */
[----:B------:R-:W-:Y:S05]  /*0510*/  EXIT ;  /* 0x000000000000794d */ /* 0x000fea0003800000 */
.L_x_6582:
[----:B------:R-:W0:Y:S01]  /*0520*/  MUFU.RCP R3, R5 ;  /* 0x0000000500037308 */ /* 0x000e220000001000 */
[----:B------:R-:W1:Y:S01]  /*0530*/  LDC.64 R8, c[0x0][0x598] ;  /* 0x00016600ff087b82 */ /* 0x000e620000000a00 */
[----:B0-----:R-:W-:-:S07]  /*0540*/  FMUL.FTZ R0, R4, R3 ;  /* 0x0000000304007220 */ /* 0x001fce0000410000 */
[----:B------:R-:W0:Y:S01]  /*0550*/  LDC.64 R2, c[0x0][0x580] ;  /* 0x00016000ff027b82 */ /* 0x000e220000000a00 */
[----:B------:R-:W-:Y:S01]  /*0560*/  FFMA.FTZ R4, R4, R0, R5 ;  /* 0x0000000004047223 */ /* 0x000fe20000010005 */
[C---:B-1----:R-:W-:Y:S01]  /*0570*/  FFMA.FTZ R7, R0.reuse, R8, R9 ;  /* 0x0000000800077223 */ /* 0x042fe20000010009 */
[----:B------:R-:W-:-:S04]  /*0580*/  FFMA.FTZ R9, R0, R9, -R8 ;  /* 0x0000000900097223 */ /* 0x000fc80000010808 */
[----:B------:R-:W1:Y:S02]  /*0590*/  MUFU.RCP R4, R4 ;  /* 0x0000000400047308 */ /* 0x000e640000001000 */
[C---:B-1----:R-:W-:Y:S01]  /*05a0*/  FMUL.FTZ R6, R4.reuse, R7 ;  /* 0x0000000704067220 */ /* 0x042fe20000410000 */
[----:B------:R-:W-:-:S05]  /*05b0*/  FMUL.FTZ R7, R4, R9 ;  /* 0x0000000904077220 */ /* 0x000fca0000410000 */
[----:B0-----:R-:W-:Y:S01]  /*05c0*/  STG.E.64 desc[UR6][R2.64], R6 ;  /* 0x0000000602007986 */ /* 0x001fe2000c101b06 */
[----:B------:R-:W-:Y:S05]  /*05d0*/  EXIT ;  /* 0x000000000000794d */ /* 0x000fea0003800000 */
.L_x_6576:
        /* <DEDUP_REMOVED lines=305> */
.L_x_6586:
[----:B------:R-:W0:Y:S02]  /*18f0*/  LDCU.64 UR8, c[0x0][0x588] ;  /* 0x0000b100ff0877ac */ /* 0x000e240008000a00 */
[----:B0-----:R-:W-:-:S04]  /*1900*/  IADD3 R6, P0, PT, R4, UR8, RZ ;  /* 0x0000000804067c10 */ /* 0x001fc8000ff1e0ff */
[----:B------:R-:W-:-:S06]  /*1910*/  IADD3.X R7, PT, PT, RZ, UR9, RZ, P0, !PT ;  /* 0x00000009ff077c10 */ /* 0x000fcc00087fe4ff */
[----:B------:R-:W2:Y:S01]  /*1920*/  LDG.E.64 R6, desc[UR6][R6.64] ;  /* 0x0000000606067981 */ /* 0x000ea2000c1e1b00 */
        /* <DEDUP_REMOVED lines=24> */
.L_x_6588:
        /* <DEDUP_REMOVED lines=9> */
.L_x_6589:
[----:B------:R-:W-:Y:S05]  /*1b40*/  BSYNC.RECONVERGENT B1 ;  /* 0x0000000000017941 */ /* 0x000fea0003800200 */
.L_x_6587:
[----:B------:R-:W0:Y:S01]  /*1b50*/  LDCU.64 UR8, c[0x0][0x580] ;  /* 0x0000b000ff0877ac */ /* 0x000e220008000a00 */
[----:B------:R-:W-:Y:S02]  /*1b60*/  IADD3 R3, PT, PT, R3, 0x80, RZ ;  /* 0x0000008003037810 */ /* 0x000fe40007ffe0ff */
[----:B0-----:R-:W-:-:S04]  /*1b70*/  IADD3 R4, P0, PT, R5, UR8, RZ ;  /* 0x0000000805047c10 */ /* 0x001fc8000ff1e0ff */
[----:B------:R-:W-:-:S05]  /*1b80*/  IADD3.X R5, PT, PT, RZ, UR9, RZ, P0, !PT ;  /* 0x00000009ff057c10 */ /* 0x000fca00087fe4ff */
[----:B------:R0:W-:Y:S04]  /*1b90*/  STG.E.64 desc[UR6][R4.64], R8 ;  /* 0x0000000804007986 */ /* 0x0001e8000c101b06 */
.L_x_6585:
[----:B------:R-:W-:Y:S05]  /*1ba0*/  BSYNC.RECONVERGENT B0 ;  /* 0x0000000000007941 */ /* 0x000fea0003800200 */
.L_x_6584:
        /* <DEDUP_REMOVED lines=300> */
.L_x_6590:
[----:B------:R-:W0:Y:S02]  /*2e70*/  LDCU.128 UR8, c[0x0][0x580] ;  /* 0x0000b000ff0877ac */ /* 0x000e240008000c00 */
[----:B0-----:R-:W-:-:S04]  /*2e80*/  IADD3 R4, P0, PT, R2, UR10, RZ ;  /* 0x0000000a02047c10 */ /* 0x001fc8000ff1e0ff */
[----:B------:R-:W-:-:S05]  /*2e90*/  IADD3.X R5, PT, PT, RZ, UR11, RZ, P0, !PT ;  /* 0x0000000bff057c10 */ /* 0x000fca00087fe4ff */
[----:B------:R-:W2:Y:S01]  /*2ea0*/  LDG.E.64 R8, desc[UR6][R4.64] ;  /* 0x0000000604087981 */ /* 0x000ea2000c1e1b00 */
[----:B------:R-:W-:Y:S01]  /*2eb0*/  IADD3 R2, P1, PT, R3, UR8, RZ ;  /* 0x0000000803027c10 */ /* 0x000fe2000ff3e0ff */
        /* <DEDUP_REMOVED lines=19> */
.L_x_6593:
[----:B------:R-:W0:Y:S01]  /*2ff0*/  LDCU.64 UR4, c[0x0][0x598] ;  /* 0x0000b300ff0477ac */ /* 0x000e220008000a00 */
[----:B------:R-:W0:Y:S08]  /*3000*/  MUFU.RCP R4, R0 ;  /* 0x0000000000047308 */ /* 0x000e300000001000 */
[----:B------:R-:W1:Y:S01]  /*3010*/  MUFU.RCP R5, R6 ;  /* 0x0000000600057308 */ /* 0x000e620000001000 */
[----:B0-----:R-:W-:Y:S01]  /*3020*/  FMUL.FTZ R4, R4, UR4 ;  /* 0x0000000404047c20 */ /* 0x001fe20008410000 */
[----:B-1----:R-:W-:Y:S01]  /*3030*/  FMUL.FTZ R5, R5, UR5 ;  /* 0x0000000505057c20 */ /* 0x002fe20008410000 */
[----:B------:R-:W-:Y:S06]  /*3040*/  BRA `(.L_x_6594) ;  /* 0x0000000000247947 */ /* 0x000fec0003800000 */
.L_x_6592:
        /* <DEDUP_REMOVED lines=9> */
.L_x_6594:
[----:B------:R-:W-:Y:S05]  /*30e0*/  BSYNC.RECONVERGENT B0 ;  /* 0x0000000000007941 */ /* 0x000fea0003800200 */
.L_x_6591:
[----:B------:R-:W-:Y:S01]  /*30f0*/  STG.E.64 desc[UR6][R2.64], R4 ;  /* 0x0000000402007986 */ /* 0x000fe2000c101b06 */
[----:B------:R-:W-:Y:S05]  /*3100*/  EXIT ;  /* 0x000000000000794d */ /* 0x000fea0003800000 */
.L_x_6595:
        /* <DEDUP_REMOVED lines=15> */
.L_x_19467:


//--------------------- .text._ZN2at6native27unrolled_elementwise_kernelINS0_13AUnaryFunctorIN3c107complexIfEES5_S5_NS0_15binary_internal10DivFunctorIS5_EEEESt5arrayIPcLm2EELi4E23TrivialOffsetCalculatorILi1EjESE_NS0_6memory15LoadWithoutCastENSF_16StoreWithoutCastEEEviT_T0_T2_T3_T4_T5_ --------------------------
	.section	.text._ZN2at6native27unrolled_elementwise_kernelINS0_13AUnaryFunctorIN3c107complexIfEES5_S5_NS0_15binary_internal10DivFunctorIS5_EEEESt5arrayIPcLm2EELi4E23TrivialOffsetCalculatorILi1EjESE_NS0_6memory15LoadWithoutCastENSF_16StoreWithoutCastEEEviT_T0_T2_T3_T4_T5_,"ax",@progbits
	.align	128
        .global         _ZN2at6native27unrolled_elementwise_kernelINS0_13AUnaryFunctorIN3c107complexIfEES5_S5_NS0_15binary_internal10DivFunctorIS5_EEEESt5arrayIPcLm2EELi4E23TrivialOffsetCalculatorILi1EjESE_NS0_6memory15LoadWithoutCastENSF_16StoreWithoutCastEEEviT_T0_T2_T3_T4_T5_
        .type           _ZN2at6native27unrolled_elementwise_kernelINS0_13AUnaryFunctorIN3c107complexIfEES5_S5_NS0_15binary_internal10DivFunctorIS5_EEEESt5arrayIPcLm2EELi4E23TrivialOffsetCalculatorILi1EjESE_NS0_6memory15LoadWithoutCastENSF_16StoreWithoutCastEEEviT_T0_T2_T3_T4_T5_,@function
        .size           _ZN2at6native27unrolled_elementwise_kernelINS0_13AUnaryFunctorIN3c107complexIfEES5_S5_NS0_15binary_internal10DivFunctorIS5_EEEESt5arrayIPcLm2EELi4E23TrivialOffsetCalculatorILi1EjESE_NS0_6memory15LoadWithoutCastENSF_16StoreWithoutCastEEEviT_T0_T2_T3_T4_T5_,(.L_x_19468 - _ZN2at6native27unrolled_elementwise_kernelINS0_13AUnaryFunctorIN3c107complexIfEES5_S5_NS0_15binary_internal10DivFunctorIS5_EEEESt5arrayIPcLm2EELi4E23TrivialOffsetCalculatorILi1EjESE_NS0_6memory15LoadWithoutCastENSF_16StoreWithoutCastEEEviT_T0_T2_T3_T4_T5_)
        .other          _ZN2at6native27unrolled_elementwise_kernelINS0_13AUnaryFunctorIN3c107complexIfEES5_S5_NS0_15binary_internal10DivFunctorIS5_EEEESt5arrayIPcLm2EELi4E23TrivialOffsetCalculatorILi1EjESE_NS0_6memory15LoadWithoutCastENSF_16StoreWithoutCastEEEviT_T0_T2_T3_T4_T5_,@"STO_CUDA_ENTRY STV_DEFAULT"
_ZN2at6native27unrolled_elementwise_kernelINS0_13AUnaryFunctorIN3c107complexIfEES5_S5_NS0_15binary_internal10DivFunctorIS5_EEEESt5arrayIPcLm2EELi4E23TrivialOffsetCalculatorILi1EjESE_NS0_6memory15LoadWithoutCastENSF_16StoreWithoutCastEEEviT_T0_T2_T3_T4_T5_:
.text._ZN2at6native27unrolled_elementwise_kernelINS0_13AUnaryFunctorIN3c107complexIfEES5_S5_NS0_15binary_internal10DivFunctorIS5_EEEESt5arrayIPcLm2EELi4E23TrivialOffsetCalculatorILi1EjESE_NS0_6memory15LoadWithoutCastENSF_16StoreWithoutCastEEEviT_T0_T2_T3_T4_T5_:
        /* <DEDUP_REMOVED lines=16> */
[----:B0-----:R-:W-:-:S12]  /*0100*/  @!P0 IMAD.WIDE.U32 R8, R13, 0x8, R8 ;  /* 0x000000080d088825 */ /* 0x001fd800078e0008 */
[----:B------:R-:W0:Y:S01]  /*0110*/  @!P3 LDC.64 R6, c[0x0][0x3a0] ;  /* 0x0000e800ff06bb82 */ /* 0x000e220000000a00 */
[----:B------:R-:W-:Y:S02]  /*0120*/  @!P3 LEA R21, R0, R11, 0x9 ;  /* 0x0000000b0015b211 */ /* 0x000fe400078e48ff */
[----:B------:R-:W-:Y:S01]  /*0130*/  @!P3 IADD3 R11, PT, PT, R11, 0x80, RZ ;  /* 0x000000800b0bb810 */ /* 0x000fe20007ffe0ff */
[----:B--2---:R-:W-:-:S03]  /*0140*/  @!P1 IMAD.WIDE.U32 R16, R15, 0x8, R16 ;  /* 0x000000080f109825 */ /* 0x004fc600078e0010 */
[----:B------:R-:W-:Y:S02]  /*0150*/  ISETP.GE.AND P2, PT, R11, R4, PT ;  /* 0x000000040b00720c */ /* 0x000fe40003f46270 */
[----:B------:R-:W-:-:S06]  /*0160*/  CS2R R14, SRZ ;  /* 0x00000000000e7805 */ /* 0x000fcc000001ff00 */
[----:B-1----:R1:W5:Y:S05]  /*0170*/  @!P0 LDG.E.64 R14, desc[UR4][R8.64] ;  /* 0x00000004080e8981 */ /* 0x00236a000c1e1b00 */
[----:B------:R-:W-:Y:S02]  /*0180*/  @!P2 LEA R19, R0, R11, 0x9 ;  /* 0x0000000b0013a211 */ /* 0x000fe400078e48ff */
[----:B------:R-:W-:Y:S01]  /*0190*/  CS2R R10, SRZ ;  /* 0x00000000000a7805 */ /* 0x000fe2000001ff00 */
[----:B------:R-:W2:Y:S01]  /*01a0*/  @!P2 LDC.64 R2, c[0x0][0x3a0] ;  /* 0x0000e800ff02ab82 */ /* 0x000ea20000000a00 */
[----:B0-----:R-:W-:Y:S01]  /*01b0*/  @!P3 IMAD.WIDE.U32 R20, R21, 0x8, R6 ;  /* 0x000000081514b825 */ /* 0x001fe200078e0006 */
[----:B------:R-:W-:-:S03]  /*01c0*/  CS2R R6, SRZ ;  /* 0x0000000000067805 */ /* 0x000fc6000001ff00 */
[----:B------:R1:W5:Y:S04]  /*01d0*/  @!P1 LDG.E.64 R10, desc[UR4][R16.64] ;  /* 0x00000004100a9981 */ /* 0x000368000c1e1b00 */
[----:B------:R1:W5:Y:S01]  /*01e0*/  @!P3 LDG.E.64 R6, desc[UR4][R20.64] ;  /* 0x000000041406b981 */ /* 0x000362000c1e1b00 */
[----:B--2---:R-:W-:Y:S01]  /*01f0*/  @!P2 IMAD.WIDE.U32 R18, R19, 0x8, R2 ;  /* 0x000000081312a825 */ /* 0x004fe200078e0002 */
[----:B------:R-:W-:-:S06]  /*0200*/  CS2R R2, SRZ ;  /* 0x0000000000027805 */ /* 0x000fcc000001ff00 */
[----:B------:R1:W5:Y:S01]  /*0210*/  @!P2 LDG.E.64 R2, desc[UR4][R18.64] ;  /* 0x000000041202a981 */ /* 0x000362000c1e1b00 */
[----:B------:R-:W-:Y:S01]  /*0220*/  ISETP.GE.AND P2, PT, R5, R4, PT ;  /* 0x000000040500720c */ /* 0x000fe20003f46270 */
[----:B------:R-:W-:Y:S01]  /*0230*/  BSSY.RECONVERGENT B0, `(.L_x_6596) ;  /* 0x0000023000007945 */ /* 0x000fe20003800200 */
[----:B------:R-:W-:-:S11]  /*0240*/  CS2R R12, SRZ ;  /* 0x00000000000c7805 */ /* 0x000fd6000001ff00 */
[----:B-1----:R-:W-:Y:S05]  /*0250*/  @P2 BRA `(.L_x_6597) ;  /* 0x0000000000802947 */ /* 0x002fea0003800000 */
[----:B-----5:R-:W-:-:S13]  /*0260*/  FSETP.GE.FTZ.AND P0, PT, |R14|, |R15|, PT ;  /* 0x4000000f0e00720b */ /* 0x020fda0003f16200 */
        /* <DEDUP_REMOVED lines=22> */
.L_x_6598:
        /* <DEDUP_REMOVED lines=9> */
.L_x_6597:
[----:B------:R-:W-:Y:S05]  /*0460*/  BSYNC.RECONVERGENT B0 ;  /* 0x0000000000007941 */ /* 0x000fea0003800200 */
.L_x_6596:
        /* <DEDUP_REMOVED lines=22> */
.L_x_6602:
[----:B------:R-:W0:Y:S01]  /*05d0*/  LDCU.64 UR6, c[0x0][0x390] ;  /* 0x00007200ff0677ac */ /* 0x000e220008000a00 */
[----:B------:R-:W0:Y:S08]  /*05e0*/  MUFU.RCP R8, R14 ;  /* 0x0000000e00087308 */ /* 0x000e300000001000 */
[----:B------:R-:W1:Y:S01]  /*05f0*/  MUFU.RCP R9, R16 ;  /* 0x0000001000097308 */ /* 0x000e620000001000 */
[----:B0-----:R-:W-:Y:S01]  /*0600*/  FMUL.FTZ R8, R8, UR6 ;  /* 0x0000000608087c20 */ /* 0x001fe20008410000 */
[----:B-1----:R-:W-:Y:S01]  /*0610*/  FMUL.FTZ R9, R9, UR7 ;  /* 0x0000000709097c20 */ /* 0x002fe20008410000 */
[----:B------:R-:W-:Y:S06]  /*0620*/  BRA `(.L_x_6600) ;  /* 0x0000000000247947 */ /* 0x000fec0003800000 */
.L_x_6601:
        /* <DEDUP_REMOVED lines=9> */
.L_x_6600:
[----:B------:R-:W-:Y:S05]  /*06c0*/  BSYNC.RECONVERGENT B0 ;  /* 0x0000000000007941 */ /* 0x000fea0003800200 */
.L_x_6599:
        /* <DEDUP_REMOVED lines=22> */
.L_x_6606:
[----:B------:R-:W0:Y:S01]  /*0830*/  LDCU.64 UR6, c[0x0][0x390] ;  /* 0x00007200ff0677ac */ /* 0x000e220008000a00 */
[----:B------:R-:W0:Y:S08]  /*0840*/  MUFU.RCP R10, R14 ;  /* 0x0000000e000a7308 */ /* 0x000e300000001000 */
[----:B------:R-:W1:Y:S01]  /*0850*/  MUFU.RCP R11, R16 ;  /* 0x00000010000b7308 */ /* 0x000e620000001000 */
[----:B0-----:R-:W-:Y:S01]  /*0860*/  FMUL.FTZ R10, R10, UR6 ;  /* 0x000000060a0a7c20 */ /* 0x001fe20008410000 */
[----:B-1----:R-:W-:Y:S01]  /*0870*/  FMUL.FTZ R11, R11, UR7 ;  /* 0x000000070b0b7c20 */ /* 0x002fe20008410000 */
[----:B------:R-:W-:Y:S06]  /*0880*/  BRA `(.L_x_6604) ;  /* 0x0000000000247947 */ /* 0x000fec0003800000 */
.L_x_6605:
        /* <DEDUP_REMOVED lines=9> */
.L_x_6604:
[----:B------:R-:W-:Y:S05]  /*0920*/  BSYNC.RECONVERGENT B0 ;  /* 0x0000000000007941 */ /* 0x000fea0003800200 */
.L_x_6603:
        /* <DEDUP_REMOVED lines=22> */
.L_x_6610:
[----:B------:R-:W0:Y:S01]  /*0a90*/  LDCU.64 UR6, c[0x0][0x390] ;  /* 0x00007200ff0677ac */ /* 0x000e220008000a00 */
[----:B------:R-:W0:Y:S08]  /*0aa0*/  MUFU.RCP R6, R14 ;  /* 0x0000000e00067308 */ /* 0x000e300000001000 */
[----:B------:R-:W1:Y:S01]  /*0ab0*/  MUFU.RCP R7, R16 ;  /* 0x0000001000077308 */ /* 0x000e620000001000 */
[----:B0-----:R-:W-:Y:S01]  /*0ac0*/  FMUL.FTZ R6, R6, UR6 ;  /* 0x0000000606067c20 */ /* 0x001fe20008410000 */
[----:B-1----:R-:W-:Y:S01]  /*0ad0*/  FMUL.FTZ R7, R7, UR7 ;  /* 0x0000000707077c20 */ /* 0x002fe20008410000 */
[----:B------:R-:W-:Y:S06]  /*0ae0*/  BRA `(.L_x_6608) ;  /* 0x0000000000247947 */ /* 0x000fec0003800000 */
.L_x_6609:
        /* <DEDUP_REMOVED lines=9> */
.L_x_6608:
[----:B------:R-:W-:Y:S05]  /*0b80*/  BSYNC.RECONVERGENT B0 ;  /* 0x0000000000007941 */ /* 0x000fea0003800200 */
.L_x_6607:
        /* <DEDUP_REMOVED lines=18> */
.L_x_6612:
[----:B------:R-:W-:Y:S05]  /*0cb0*/  BSYNC.RECONVERGENT B0 ;  /* 0x0000000000007941 */ /* 0x000fea0003800200 */
.L_x_6611:
[----:B------:R-:W-:-:S13]  /*0cc0*/  ISETP.GE.AND P0, PT, R5, R4, PT ;  /* 0x000000040500720c */ /* 0x000fda0003f06270 */
[----:B------:R-:W-:Y:S05]  /*0cd0*/  @P0 EXIT ;  /* 0x000000000000094d */ /* 0x000fea0003800000 */
[----:B01----:R-:W0:Y:S01]  /*0ce0*/  LDC.64 R2, c[0x0][0x398] ;  /* 0x0000e600ff027b82 */ /* 0x003e220000000a00 */
[----:B------:R-:W-:-:S05]  /*0cf0*/  LEA R5, R0, R5, 0x9 ;  /* 0x0000000500057211 */ /* 0x000fca00078e48ff */
[----:B0-----:R-:W-:-:S05]  /*0d00*/  IMAD.WIDE.U32 R2, R5, 0x8, R2 ;  /* 0x0000000805027825 */ /* 0x001fca00078e0002 */
[----:B------:R-:W-:Y:S01]  /*0d10*/  STG.E.64 desc[UR4][R2.64], R6 ;  /* 0x0000000602007986 */ /* 0x000fe2000c101b04 */
[----:B------:R-:W-:Y:S05]  /*0d20*/  EXIT ;  /* 0x000000000000794d */ /* 0x000fea0003800000 */
.L_x_6613:
        /* <DEDUP_REMOVED lines=13> */
.L_x_19468:


//--------------------- .text._ZN2at6native29vectorized_elementwise_kernelILi2ENS0_13AUnaryFunctorIN3c107complexIfEES5_S5_NS0_15binary_internal10DivFunctorIS5_EEEESt5arrayIPcLm2EEEEviT0_T1_ --------------------------
	.section	.text._ZN2at6native29vectorized_elementwise_kernelILi2ENS0_13AUnaryFunctorIN3c107complexIfEES5_S5_NS0_15binary_internal10DivFunctorIS5_EEEESt5arrayIPcLm2EEEEviT0_T1_,"ax",@progbits
	.align	128
        .global         _ZN2at6native29vectorized_elementwise_kernelILi2ENS0_13AUnaryFunctorIN3c107complexIfEES5_S5_NS0_15binary_internal10DivFunctorIS5_EEEESt5arrayIPcLm2EEEEviT0_T1_
        .type           _ZN2at6native29vectorized_elementwise_kernelILi2ENS0_13AUnaryFunctorIN3c107complexIfEES5_S5_NS0_15binary_internal10DivFunctorIS5_EEEESt5arrayIPcLm2EEEEviT0_T1_,@function
        .size           _ZN2at6native29vectorized_elementwise_kernelILi2ENS0_13AUnaryFunctorIN3c107complexIfEES5_S5_NS0_15binary_internal10DivFunctorIS5_EEEESt5arrayIPcLm2EEEEviT0_T1_,(.L_x_19469 - _ZN2at6native29vectorized_elementwise_kernelILi2ENS0_13AUnaryFunctorIN3c107complexIfEES5_S5_NS0_15binary_internal10DivFunctorIS5_EEEESt5arrayIPcLm2EEEEviT0_T1_)
        .other          _ZN2at6native29vectorized_elementwise_kernelILi2ENS0_13AUnaryFunctorIN3c107complexIfEES5_S5_NS0_15binary_internal10DivFunctorIS5_EEEESt5arrayIPcLm2EEEEviT0_T1_,@"STO_CUDA_ENTRY STV_DEFAULT"
_ZN2at6native29vectorized_elementwise_kernelILi2ENS0_13AUnaryFunctorIN3c107complexIfEES5_S5_NS0_15binary_internal10DivFunctorIS5_EEEESt5arrayIPcLm2EEEEviT0_T1_:
.text._ZN2at6native29vectorized_elementwise_kernelILi2ENS0_13AUnaryFunctorIN3c107complexIfEES5_S5_NS0_15binary_internal10DivFunctorIS5_EEEESt5arrayIPcLm2EEEEviT0_T1_:
        /* <DEDUP_REMOVED lines=9> */
[----:B------:R-:W-:Y:S02]  /*0090*/  CS2R R6, SRZ ;  /* 0x0000000000067805 */ /* 0x000fe4000001ff00 */
[----:B0-----:R-:W-:Y:S02]  /*00a0*/  ISETP.GE.U32.AND P6, PT, R27, R0, PT ;  /* 0x000000001b00720c */ /* 0x001fe40003fc6070 */
[----:B------:R-:W-:-:S11]  /*00b0*/  MOV R23, R27 ;  /* 0x0000001b00177202 */ /* 0x000fd60000000f00 */
[----:B------:R-:W-:Y:S01]  /*00c0*/  @!P6 IADD3 R27, PT, PT, R23, 0x80, RZ ;  /* 0x00000080171be810 */ /* 0x000fe20007ffe0ff */
[----:B------:R-:W0:Y:S01]  /*00d0*/  @!P6 LDC.64 R10, c[0x0][0x3a0] ;  /* 0x0000e800ff0aeb82 */ /* 0x000e220000000a00 */
[----:B------:R-:W-:Y:S02]  /*00e0*/  @!P6 IADD3 R5, PT, PT, R24, R23, RZ ;  /* 0x000000171805e210 */ /* 0x000fe40007ffe0ff */
[----:B------:R-:W-:-:S13]  /*00f0*/  ISETP.GE.U32.AND P5, PT, R27, R0, PT ;  /* 0x000000001b00720c */ /* 0x000fda0003fa6070 */
[----:B------:R-:W-:Y:S01]  /*0100*/  @!P5 IADD3 R15, PT, PT, R24, R27, RZ ;  /* 0x0000001b180fd210 */ /* 0x000fe20007ffe0ff */
[----:B------:R-:W1:Y:S01]  /*0110*/  @!P5 LDC.64 R8, c[0x0][0x3a0] ;  /* 0x0000e800ff08db82 */ /* 0x000e620000000a00 */
[----:B------:R-:W-:-:S04]  /*0120*/  @!P5 IADD3 R27, PT, PT, R27, 0x80, RZ ;  /* 0x000000801b1bd810 */ /* 0x000fc80007ffe0ff */
[----:B------:R-:W-:Y:S01]  /*0130*/  ISETP.GE.U32.AND P4, PT, R27, R0, PT ;  /* 0x000000001b00720c */ /* 0x000fe20003f86070 */
[----:B0-----:R-:W-:-:S05]  /*0140*/  @!P6 IMAD.WIDE.U32 R10, R5, 0x8, R10 ;  /* 0x00000008050ae825 */ /* 0x001fca00078e000a */
[----:B------:R-:W5:Y:S07]  /*0150*/  @!P6 LDG.E.64 R6, desc[UR4][R10.64] ;  /* 0x000000040a06e981 */ /* 0x000f6e000c1e1b00 */
[----:B------:R-:W-:Y:S01]  /*0160*/  @!P4 IADD3 R2, PT, PT, R24, R27, RZ ;  /* 0x0000001b1802c210 */ /* 0x000fe20007ffe0ff */
[----:B------:R-:W0:Y:S01]  /*0170*/  @!P4 LDC.64 R20, c[0x0][0x3a0] ;  /* 0x0000e800ff14cb82 */ /* 0x000e220000000a00 */
[----:B------:R-:W-:-:S04]  /*0180*/  @!P4 IADD3 R27, PT, PT, R27, 0x80, RZ ;  /* 0x000000801b1bc810 */ /* 0x000fc80007ffe0ff */
[----:B------:R-:W-:-:S13]  /*0190*/  ISETP.GE.U32.AND P3, PT, R27, R0, PT ;  /* 0x000000001b00720c */ /* 0x000fda0003f66070 */
[----:B------:R-:W-:Y:S01]  /*01a0*/  @!P3 IADD3 R3, PT, PT, R24, R27, RZ ;  /* 0x0000001b1803b210 */ /* 0x000fe20007ffe0ff */
[----:B------:R-:W2:Y:S01]  /*01b0*/  @!P3 LDC.64 R12, c[0x0][0x3a0] ;  /* 0x0000e800ff0cbb82 */ /* 0x000ea20000000a00 */
[----:B------:R-:W-:-:S04]  /*01c0*/  @!P3 IADD3 R27, PT, PT, R27, 0x80, RZ ;  /* 0x000000801b1bb810 */ /* 0x000fc80007ffe0ff */
[----:B------:R-:W-:-:S13]  /*01d0*/  ISETP.GE.U32.AND P2, PT, R27, R0, PT ;  /* 0x000000001b00720c */ /* 0x000fda0003f46070 */
[----:B------:R-:W-:Y:S02]  /*01e0*/  @!P2 IADD3 R29, PT, PT, R24, R27, RZ ;  /* 0x0000001b181da210 */ /* 0x000fe40007ffe0ff */
[----:B------:R-:W-:-:S04]  /*01f0*/  @!P2 IADD3 R27, PT, PT, R27, 0x80, RZ ;  /* 0x000000801b1ba810 */ /* 0x000fc80007ffe0ff */
[----:B------:R-:W-:-:S13]  /*0200*/  ISETP.GE.U32.AND P1, PT, R27, R0, PT ;  /* 0x000000001b00720c */ /* 0x000fda0003f26070 */
[----:B------:R-:W-:Y:S01]  /*0210*/  @!P1 IADD3 R19, PT, PT, R24, R27, RZ ;  /* 0x0000001b18139210 */ /* 0x000fe20007ffe0ff */
[----:B-1----:R-:W-:Y:S01]  /*0220*/  @!P5 IMAD.WIDE.U32 R8, R15, 0x8, R8 ;  /* 0x000000080f08d825 */ /* 0x002fe200078e0008 */
[----:B------:R-:W-:Y:S01]  /*0230*/  @!P1 IADD3 R27, PT, PT, R27, 0x80, RZ ;  /* 0x000000801b1b9810 */ /* 0x000fe20007ffe0ff */
[----:B------:R-:W1:Y:S03]  /*0240*/  @!P1 LDC.64 R16, c[0x0][0x3a0] ;  /* 0x0000e800ff109b82 */ /* 0x000e660000000a00 */
[----:B------:R-:W-:Y:S02]  /*0250*/  ISETP.GE.U32.AND P0, PT, R27, R0, PT ;  /* 0x000000001b00720c */ /* 0x000fe40003f06070 */
[----:B------:R-:W-:-:S03]  /*0260*/  CS2R R4, SRZ ;  /* 0x0000000000047805 */ /* 0x000fc6000001ff00 */
[----:B------:R-:W3:Y:S03]  /*0270*/  @!P2 LDC.64 R14, c[0x0][0x3a0] ;  /* 0x0000e800ff0eab82 */ /* 0x000ee60000000a00 */
[----:B------:R4:W5:Y:S05]  /*0280*/  @!P5 LDG.E.64 R4, desc[UR4][R8.64] ;  /* 0x000000040804d981 */ /* 0x00096a000c1e1b00 */
[----:B------:R-:W-:Y:S02]  /*0290*/  @!P0 IADD3 R25, PT, PT, R24, R27, RZ ;  /* 0x0000001b18198210 */ /* 0x000fe40007ffe0ff */
[----:B------:R-:W-:Y:S01]  /*02a0*/  @!P0 IADD3 R27, PT, PT, R27, 0x80, RZ ;  /* 0x000000801b1b8810 */ /* 0x000fe20007ffe0ff */
[----:B----4-:R-:W4:Y:S03]  /*02b0*/  @!P0 LDC.64 R8, c[0x0][0x3a0] ;  /* 0x0000e800ff088b82 */ /* 0x010f260000000a00 */
[----:B------:R-:W-:-:S13]  /*02c0*/  ISETP.GE.U32.AND P6, PT, R27, R0, PT ;  /* 0x000000001b00720c */ /* 0x000fda0003fc6070 */
[----:B------:R-:W4:Y:S01]  /*02d0*/  @!P6 LDC.64 R10, c[0x0][0x3a0] ;  /* 0x0000e800ff0aeb82 */ /* 0x000f220000000a00 */
[----:B0-----:R-:W-:-:S04]  /*02e0*/  @!P4 IMAD.WIDE.U32 R20, R2, 0x8, R20 ;  /* 0x000000080214c825 */ /* 0x001fc800078e0014 */
[----:B--2---:R-:W-:Y:S01]  /*02f0*/  @!P3 IMAD.WIDE.U32 R12, R3, 0x8, R12 ;  /* 0x00000008030cb825 */ /* 0x004fe200078e000c */
[----:B------:R-:W-:-:S03]  /*0300*/  CS2R R2, SRZ ;  /* 0x0000000000027805 */ /* 0x000fc6000001ff00 */
[----:B-1----:R-:W-:Y:S01]  /*0310*/  @!P1 IMAD.WIDE.U32 R16, R19, 0x8, R16 ;  /* 0x0000000813109825 */ /* 0x002fe200078e0010 */
[----:B------:R-:W-:Y:S02]  /*0320*/  CS2R R18, SRZ ;  /* 0x0000000000127805 */ /* 0x000fe4000001ff00 */
[----:B------:R0:W5:Y:S01]  /*0330*/  @!P4 LDG.E.64 R2, desc[UR4][R20.64] ;  /* 0x000000041402c981 */ /* 0x000162000c1e1b00 */
[----:B---3--:R-:W-:Y:S01]  /*0340*/  @!P2 IMAD.WIDE.U32 R14, R29, 0x8, R14 ;  /* 0x000000081d0ea825 */ /* 0x008fe200078e000e */
[----:B------:R-:W-:Y:S02]  /*0350*/  @!P6 IADD3 R29, PT, PT, R24, R27, RZ ;  /* 0x0000001b181de210 */ /* 0x000fe40007ffe0ff */
[----:B------:R1:W5:Y:S01]  /*0360*/  @!P3 LDG.E.64 R18, desc[UR4][R12.64] ;  /* 0x000000040c12b981 */ /* 0x000362000c1e1b00 */
[----:B----4-:R-:W-:Y:S01]  /*0370*/  @!P0 IMAD.WIDE.U32 R8, R25, 0x8, R8 ;  /* 0x0000000819088825 */ /* 0x010fe200078e0008 */
[----:B0-----:R-:W-:-:S03]  /*0380*/  CS2R R20, SRZ ;  /* 0x0000000000147805 */ /* 0x001fc6000001ff00 */
[----:B------:R-:W-:Y:S01]  /*0390*/  @!P6 IMAD.WIDE.U32 R10, R29, 0x8, R10 ;  /* 0x000000081d0ae825 */ /* 0x000fe200078e000a */
[----:B------:R-:W-:Y:S02]  /*03a0*/  CS2R R28, SRZ ;  /* 0x00000000001c7805 */ /* 0x000fe4000001ff00 */
[----:B-1----:R-:W-:Y:S02]  /*03b0*/  CS2R R12, SRZ ;  /* 0x00000000000c7805 */ /* 0x002fe4000001ff00 */
[----:B------:R-:W5:Y:S04]  /*03c0*/  @!P6 LDG.E.64 R20, desc[UR4][R10.64] ;  /* 0x000000040a14e981 */ /* 0x000f68000c1e1b00 */
[----:B------:R-:W5:Y:S04]  /*03d0*/  @!P1 LDG.E.64 R12, desc[UR4][R16.64] ;  /* 0x00000004100c9981 */ /* 0x000f68000c1e1b00 */
[----:B------:R-:W5:Y:S01]  /*03e0*/  @!P0 LDG.E.64 R28, desc[UR4][R8.64] ;  /* 0x00000004081c8981 */ /* 0x000f62000c1e1b00 */
[----:B------:R-:W-:-:S06]  /*03f0*/  CS2R R26, SRZ ;  /* 0x00000000001a7805 */ /* 0x000fcc000001ff00 */
[----:B------:R0:W5:Y:S01]  /*0400*/  @!P2 LDG.E.64 R26, desc[UR4][R14.64] ;  /* 0x000000040e1aa981 */ /* 0x000162000c1e1b00 */
[----:B------:R-:W-:Y:S01]  /*0410*/  ISETP.GE.U32.AND P2, PT, R23, R0, PT ;  /* 0x000000001700720c */ /* 0x000fe20003f46070 */
[----:B------:R-:W-:Y:S01]  /*0420*/  BSSY.RECONVERGENT B0, `(.L_x_6615) ;  /* 0x0000023000007945 */ /* 0x000fe20003800200 */
[----:B0-----:R-:W-:-:S11]  /*0430*/  CS2R R14, SRZ ;  /* 0x00000000000e7805 */ /* 0x001fd6000001ff00 */
[----:B------:R-:W-:Y:S05]  /*0440*/  @P2 BRA `(.L_x_6616) ;  /* 0x0000000000802947 */ /* 0x000fea0003800000 */
        /* <DEDUP_REMOVED lines=23> */
.L_x_6617:
        /* <DEDUP_REMOVED lines=9> */
.L_x_6616:
[----:B------:R-:W-:Y:S05]  /*0650*/  BSYNC.RECONVERGENT B0 ;  /* 0x0000000000007941 */ /* 0x000fea0003800200 */
.L_x_6615:
[----:B------:R-:W-:Y:S01]  /*0660*/  IADD3 R9, PT, PT, R23, 0x80, RZ ;  /* 0x0000008017097810 */ /* 0x000fe20007ffe0ff */
[----:B------:R-:W-:Y:S01]  /*0670*/  BSSY.RECONVERGENT B0, `(.L_x_6618) ;  /* 0x0000024000007945 */ /* 0x000fe20003800200 */
[----:B-----5:R-:W-:Y:S02]  /*0680*/  CS2R R6, SRZ ;  /* 0x0000000000067805 */ /* 0x020fe4000001ff00 */
[----:B------:R-:W-:-:S13]  /*0690*/  ISETP.GE.U32.AND P0, PT, R9, R0, PT ;  /* 0x000000000900720c */ /* 0x000fda0003f06070 */
        /* <DEDUP_REMOVED lines=18> */
.L_x_6621:
[----:B------:R-:W0:Y:S01]  /*07c0*/  LDCU.64 UR6, c[0x0][0x390] ;  /* 0x00007200ff0677ac */ /* 0x000e220008000a00 */
[----:B------:R-:W0:Y:S08]  /*07d0*/  MUFU.RCP R6, R8 ;  /* 0x0000000800067308 */ /* 0x000e300000001000 */
[----:B------:R-:W1:Y:S01]  /*07e0*/  MUFU.RCP R7, R10 ;  /* 0x0000000a00077308 */ /* 0x000e620000001000 */
[----:B0-----:R-:W-:Y:S01]  /*07f0*/  FMUL.FTZ R6, R6, UR6 ;  /* 0x0000000606067c20 */ /* 0x001fe20008410000 */
[----:B-1----:R-:W-:Y:S01]  /*0800*/  FMUL.FTZ R7, R7, UR7 ;  /* 0x0000000707077c20 */ /* 0x002fe20008410000 */
[----:B------:R-:W-:Y:S06]  /*0810*/  BRA `(.L_x_6619) ;  /* 0x0000000000247947 */ /* 0x000fec0003800000 */
.L_x_6620:
        /* <DEDUP_REMOVED lines=9> */
.L_x_6619:
[----:B------:R-:W-:Y:S05]  /*08b0*/  BSYNC.RECONVERGENT B0 ;  /* 0x0000000000007941 */ /* 0x000fea0003800200 */
.L_x_6618:
        /* <DEDUP_REMOVED lines=22> */
.L_x_6625:
[----:B------:R-:W0:Y:S01]  /*0a20*/  LDCU.64 UR6, c[0x0][0x390] ;  /* 0x00007200ff0677ac */ /* 0x000e220008000a00 */
[----:B------:R-:W0:Y:S08]  /*0a30*/  MUFU.RCP R4, R8 ;  /* 0x0000000800047308 */ /* 0x000e300000001000 */
[----:B------:R-:W1:Y:S01]  /*0a40*/  MUFU.RCP R5, R10 ;  /* 0x0000000a00057308 */ /* 0x000e620000001000 */
[----:B0-----:R-:W-:Y:S01]  /*0a50*/  FMUL.FTZ R4, R4, UR6 ;  /* 0x0000000604047c20 */ /* 0x001fe20008410000 */
[----:B-1----:R-:W-:Y:S01]  /*0a60*/  FMUL.FTZ R5, R5, UR7 ;  /* 0x0000000705057c20 */ /* 0x002fe20008410000 */
[----:B------:R-:W-:Y:S06]  /*0a70*/  BRA `(.L_x_6623) ;  /* 0x0000000000247947 */ /* 0x000fec0003800000 */
.L_x_6624:
        /* <DEDUP_REMOVED lines=9> */
.L_x_6623:
[----:B------:R-:W-:Y:S05]  /*0b10*/  BSYNC.RECONVERGENT B0 ;  /* 0x0000000000007941 */ /* 0x000fea0003800200 */
.L_x_6622:
        /* <DEDUP_REMOVED lines=22> */
.L_x_6629:
[----:B------:R-:W0:Y:S01]  /*0c80*/  LDCU.64 UR6, c[0x0][0x390] ;  /* 0x00007200ff0677ac */ /* 0x000e220008000a00 */
[----:B------:R-:W0:Y:S08]  /*0c90*/  MUFU.RCP R2, R8 ;  /* 0x0000000800027308 */ /* 0x000e300000001000 */
[----:B------:R-:W1:Y:S01]  /*0ca0*/  MUFU.RCP R3, R10 ;  /* 0x0000000a00037308 */ /* 0x000e620000001000 */
[----:B0-----:R-:W-:Y:S01]  /*0cb0*/  FMUL.FTZ R2, R2, UR6 ;  /* 0x0000000602027c20 */ /* 0x001fe20008410000 */
[----:B-1----:R-:W-:Y:S01]  /*0cc0*/  FMUL.FTZ R3, R3, UR7 ;  /* 0x0000000703037c20 */ /* 0x002fe20008410000 */
[----:B------:R-:W-:Y:S06]  /*0cd0*/  BRA `(.L_x_6627) ;  /* 0x0000000000247947 */ /* 0x000fec0003800000 */
.L_x_6628:
        /* <DEDUP_REMOVED lines=9> */
.L_x_6627:
[----:B------:R-:W-:Y:S05]  /*0d70*/  BSYNC.RECONVERGENT B0 ;  /* 0x0000000000007941 */ /* 0x000fea0003800200 */
.L_x_6626:
        /* <DEDUP_REMOVED lines=22> */
.L_x_6633:
[----:B------:R-:W0:Y:S01]  /*0ee0*/  LDCU.64 UR6, c[0x0][0x390] ;  /* 0x00007200ff0677ac */ /* 0x000e220008000a00 */
[----:B------:R-:W0:Y:S08]  /*0ef0*/  MUFU.RCP R10, R8 ;  /* 0x00000008000a7308 */ /* 0x000e300000001000 */
[----:B------:R-:W1:Y:S01]  /*0f00*/  MUFU.RCP R11, R16 ;  /* 0x00000010000b7308 */ /* 0x000e620000001000 */
[----:B0-----:R-:W-:Y:S01]  /*0f10*/  FMUL.FTZ R10, R10, UR6 ;  /* 0x000000060a0a7c20 */ /* 0x001fe20008410000 */
[----:B-1----:R-:W-:Y:S01]  /*0f20*/  FMUL.FTZ R11, R11, UR7 ;  /* 0x000000070b0b7c20 */ /* 0x002fe20008410000 */
[----:B------:R-:W-:Y:S06]  /*0f30*/  BRA `(.L_x_6631) ;  /* 0x0000000000247947 */ /* 0x000fec0003800000 */
.L_x_6632:
        /* <DEDUP_REMOVED lines=9> */
.L_x_6631:
[----:B------:R-:W-:Y:S05]  /*0fd0*/  BSYNC.RECONVERGENT B0 ;  /* 0x0000000000007941 */ /* 0x000fea0003800200 */
.L_x_6630:
        /* <DEDUP_REMOVED lines=22> */
.L_x_6637:
[----:B------:R-:W0:Y:S01]  /*1140*/  LDCU.64 UR6, c[0x0][0x390] ;  /* 0x00007200ff0677ac */ /* 0x000e220008000a00 */
[----:B------:R-:W0:Y:S08]  /*1150*/  MUFU.RCP R16, R8 ;  /* 0x0000000800107308 */ /* 0x000e300000001000 */
[----:B------:R-:W1:Y:S01]  /*1160*/  MUFU.RCP R17, R18 ;  /* 0x0000001200117308 */ /* 0x000e620000001000 */
[----:B0-----:R-:W-:Y:S01]  /*1170*/  FMUL.FTZ R16, R16, UR6 ;  /* 0x0000000610107c20 */ /* 0x001fe20008410000 */
[----:B-1----:R-:W-:Y:S01]  /*1180*/  FMUL.FTZ R17, R17, UR7 ;  /* 0x0000000711117c20 */ /* 0x002fe20008410000 */
[----:B------:R-:W-:Y:S06]  /*1190*/  BRA `(.L_x_6635) ;  /* 0x0000000000247947 */ /* 0x000fec0003800000 */
.L_x_6636:
        /* <DEDUP_REMOVED lines=9> */
.L_x_6635:
[----:B------:R-:W-:Y:S05]  /*1230*/  BSYNC.RECONVERGENT B0 ;  /* 0x0000000000007941 */ /* 0x000fea0003800200 */
.L_x_6634:
        /* <DEDUP_REMOVED lines=22> */
.L_x_6641:
[----:B------:R-:W0:Y:S01]  /*13a0*/  LDCU.64 UR6, c[0x0][0x390] ;  /* 0x00007200ff0677ac */ /* 0x000e220008000a00 */
[----:B------:R-:W0:Y:S08]  /*13b0*/  MUFU.RCP R12, R8 ;  /* 0x00000008000c7308 */ /* 0x000e300000001000 */
[----:B------:R-:W1:Y:S01]  /*13c0*/  MUFU.RCP R13, R18 ;  /* 0x00000012000d7308 */ /* 0x000e620000001000 */
[----:B0-----:R-:W-:Y:S01]  /*13d0*/  FMUL.FTZ R12, R12, UR6 ;  /* 0x000000060c0c7c20 */ /* 0x001fe20008410000 */
[----:B-1----:R-:W-:Y:S01]  /*13e0*/  FMUL.FTZ R13, R13, UR7 ;  /* 0x000000070d0d7c20 */ /* 0x002fe20008410000 */
[----:B------:R-:W-:Y:S06]  /*13f0*/  BRA `(.L_x_6639) ;  /* 0x0000000000247947 */ /* 0x000fec0003800000 */
.L_x_6640:
        /* <DEDUP_REMOVED lines=9> */
.L_x_6639:
[----:B------:R-:W-:Y:S05]  /*1490*/  BSYNC.RECONVERGENT B0 ;  /* 0x0000000000007941 */ /* 0x000fea0003800200 */
.L_x_6638:
        /* <DEDUP_REMOVED lines=22> */
.L_x_6645:
[----:B------:R-:W0:Y:S01]  /*1600*/  LDCU.64 UR6, c[0x0][0x390] ;  /* 0x00007200ff0677ac */ /* 0x000e220008000a00 */
[----:B------:R-:W0:Y:S08]  /*1610*/  MUFU.RCP R18, R8 ;  /* 0x0000000800127308 */ /* 0x000e300000001000 */
[----:B------:R-:W1:Y:S01]  /*1620*/  MUFU.RCP R19, R22 ;  /* 0x0000001600137308 */ /* 0x000e620000001000 */
[----:B0-----:R-:W-:Y:S01]  /*1630*/  FMUL.FTZ R18, R18, UR6 ;  /* 0x0000000612127c20 */ /* 0x001fe20008410000 */
[----:B-1----:R-:W-:Y:S01]  /*1640*/  FMUL.FTZ R19, R19, UR7 ;  /* 0x0000000713137c20 */ /* 0x002fe20008410000 */
[----:B------:R-:W-:Y:S06]  /*1650*/  BRA `(.L_x_6643) ;  /* 0x0000000000247947 */ /* 0x000fec0003800000 */
.L_x_6644:
        /* <DEDUP_REMOVED lines=9> */
.L_x_6643:
[----:B------:R-:W-:Y:S05]  /*16f0*/  BSYNC.RECONVERGENT B0 ;  /* 0x0000000000007941 */ /* 0x000fea0003800200 */
.L_x_6642:
[----:B------:R-:W0:Y:S01]  /*1700*/  @!P2 LDC.64 R20, c[0x0][0x398] ;  /* 0x0000e600ff14ab82 */ /* 0x000e220000000a00 */
[----:B------:R-:W-:Y:S01]  /*1710*/  @!P2 IADD3 R25, PT, PT, R24, R23, RZ ;  /* 0x000000171819a210 */ /* 0x000fe20007ffe0ff */
[----:B------:R-:W-:Y:S01]  /*1720*/  BSSY.RECONVERGENT B0, `(.L_x_6646) ;  /* 0x0000030000007945 */ /* 0x000fe20003800200 */
[----:B------:R-:W-:-:S03]  /*1730*/  @!P2 MOV R23, R9 ;  /* 0x000000090017a202 */ /* 0x000fc60000000f00 */
[----:B------:R-:W-:Y:S01]  /*1740*/  BSSY.RELIABLE B1, `(.L_x_6647) ;  /* 0x0000027000017945 */ /* 0x000fe20003800100 */
[----:B------:R-:W-:Y:S01]  /*1750*/  ISETP.GE.U32.AND P0, PT, R23, R0, PT ;  /* 0x000000001700720c */ /* 0x000fe20003f06070 */
[----:B0-----:R-:W-:-:S05]  /*1760*/  @!P2 IMAD.WIDE.U32 R20, R25, 0x8, R20 ;  /* 0x000000081914a825 */ /* 0x001fca00078e0014 */
[----:B------:R0:W-:Y:S07]  /*1770*/  @!P2 STG.E.64 desc[UR4][R20.64], R14 ;  /* 0x0000000e1400a986 */ /* 0x0001ee000c101b04 */
[----:B------:R-:W-:Y:S05]  /*1780*/  @P0 BRA `(.L_x_6648) ;  /* 0x0000000000300947 */ /* 0x000fea0003800000 */
[----:B------:R-:W1:Y:S01]  /*1790*/  LDC.64 R8, c[0x0][0x398] ;  /* 0x0000e600ff087b82 */ /* 0x000e620000000a00 */
[----:B0-----:R-:W-:Y:S02]  /*17a0*/  IADD3 R15, PT, PT, R24, R23, RZ ;  /* 0x00000017180f7210 */ /* 0x001fe40007ffe0ff */
[----:B------:R-:W-:-:S04]  /*17b0*/  IADD3 R23, PT, PT, R23, 0x80, RZ ;  /* 0x0000008017177810 */ /* 0x000fc80007ffe0ff */
[----:B------:R-:W-:Y:S01]  /*17c0*/  ISETP.GE.U32.AND P0, PT, R23, R0, PT ;  /* 0x000000001700720c */ /* 0x000fe20003f06070 */
[----:B-1----:R-:W-:-:S05]  /*17d0*/  IMAD.WIDE.U32 R8, R15, 0x8, R8 ;  /* 0x000000080f087825 */ /* 0x002fca00078e0008 */
[----:B------:R0:W-:Y:S07]  /*17e0*/  STG.E.64 desc[UR4][R8.64], R6 ;  /* 0x0000000608007986 */ /* 0x0001ee000c101b04 */
[----:B------:R-:W-:Y:S05]  /*17f0*/  @P0 BRA `(.L_x_6649) ;  /* 0x0000000000300947 */ /* 0x000fea0003800000 */
[----:B0-----:R-:W0:Y:S01]  /*1800*/  LDC.64 R6, c[0x0][0x398] ;  /* 0x0000e600ff067b82 */ /* 0x001e220000000a00 */
[----:B------:R-:W-:Y:S02]  /*1810*/  IADD3 R9, PT, PT, R24, R23, RZ ;  /* 0x0000001718097210 */ /* 0x000fe40007ffe0ff */
[----:B------:R-:W-:-:S03]  /*1820*/  IADD3 R23, PT, PT, R23, 0x80, RZ ;  /* 0x0000008017177810 */ /* 0x000fc60007ffe0ff */
[----:B0-----:R-:W-:-:S05]  /*1830*/  IMAD.WIDE.U32 R6, R9, 0x8, R6 ;  /* 0x0000000809067825 */ /* 0x001fca00078e0006 */
[----:B------:R1:W-:Y:S02]  /*1840*/  STG.E.64 desc[UR4][R6.64], R4 ;  /* 0x0000000406007986 */ /* 0x0003e4000c101b04 */
.L_x_6648:
[----:B------:R-:W-:-:S13]  /*1850*/  ISETP.GE.U32.AND P0, PT, R23, R0, PT ;  /* 0x000000001700720c */ /* 0x000fda0003f06070 */
[----:B------:R-:W-:Y:S05]  /*1860*/  @P0 BRA `(.L_x_6650) ;  /* 0x0000000000300947 */ /* 0x000fea0003800000 */
[----:B-1----:R-:W1:Y:S01]  /*1870*/  LDC.64 R4, c[0x0][0x398] ;  /* 0x0000e600ff047b82 */ /* 0x002e620000000a00 */
[----:B------:R-:W-:Y:S02]  /*1880*/  IADD3 R7, PT, PT, R24, R23, RZ ;  /* 0x0000001718077210 */ /* 0x000fe40007ffe0ff */
[----:B------:R-:W-:-:S03]  /*1890*/  IADD3 R23, PT, PT, R23, 0x80, RZ ;  /* 0x0000008017177810 */ /* 0x000fc60007ffe0ff */
[----:B-1----:R-:W-:-:S05]  /*18a0*/  IMAD.WIDE.U32 R4, R7, 0x8, R4 ;  /* 0x0000000807047825 */ /* 0x002fca00078e0004 */
[----:B------:R1:W-:Y:S02]  /*18b0*/  STG.E.64 desc[UR4][R4.64], R2 ;  /* 0x0000000204007986 */ /* 0x0003e4000c101b04 */
.L_x_6649:
[----:B------:R-:W-:-:S13]  /*18c0*/  ISETP.GE.U32.AND P0, PT, R23, R0, PT ;  /* 0x000000001700720c */ /* 0x000fda0003f06070 */
[----:B------:R-:W-:Y:S05]  /*18d0*/  @P0 BRA `(.L_x_6651) ;  /* 0x0000000000340947 */ /* 0x000fea0003800000 */
[----:B-1----:R-:W1:Y:S01]  /*18e0*/  LDC.64 R2, c[0x0][0x398] ;  /* 0x0000e600ff027b82 */ /* 0x002e620000000a00 */
[----:B------:R-:W-:Y:S02]  /*18f0*/  IADD3 R5, PT, PT, R24, R23, RZ ;  /* 0x0000001718057210 */ /* 0x000fe40007ffe0ff */
[----:B------:R-:W-:-:S03]  /*1900*/  IADD3 R23, PT, PT, R23, 0x80, RZ ;  /* 0x0000008017177810 */ /* 0x000fc60007ffe0ff */
[----:B-1----:R-:W-:-:S05]  /*1910*/  IMAD.WIDE.U32 R2, R5, 0x8, R2 ;  /* 0x0000000805027825 */ /* 0x002fca00078e0002 */
[----:B------:R2:W-:Y:S02]  /*1920*/  STG.E.64 desc[UR4][R2.64], R10 ;  /* 0x0000000a02007986 */ /* 0x0005e4000c101b04 */
.L_x_6650:
[----:B------:R-:W-:-:S13]  /*1930*/  ISETP.GE.U32.AND P0, PT, R23, R0, PT ;  /* 0x000000001700720c */ /* 0x000fda0003f06070 */
[----:B------:R-:W-:Y:S05]  /*1940*/  @P0 BREAK.RELIABLE B1 ;  /* 0x0000000000010942 */ /* 0x000fea0003800100 */
[----:B------:R-:W-:Y:S05]  /*1950*/  @P0 BRA `(.L_x_6652) ;  /* 0x0000000000300947 */ /* 0x000fea0003800000 */
[----:B--2---:R-:W2:Y:S01]  /*1960*/  LDC.64 R2, c[0x0][0x398] ;  /* 0x0000e600ff027b82 */ /* 0x004ea20000000a00 */
[----:B-1----:R-:W-:Y:S02]  /*1970*/  IADD3 R5, PT, PT, R24, R23, RZ ;  /* 0x0000001718057210 */ /* 0x002fe40007ffe0ff */
[----:B------:R-:W-:-:S03]  /*1980*/  IADD3 R23, PT, PT, R23, 0x80, RZ ;  /* 0x0000008017177810 */ /* 0x000fc60007ffe0ff */
[----:B--2---:R-:W-:-:S05]  /*1990*/  IMAD.WIDE.U32 R2, R5, 0x8, R2 ;  /* 0x0000000805027825 */ /* 0x004fca00078e0002 */
[----:B------:R2:W-:Y:S02]  /*19a0*/  STG.E.64 desc[UR4][R2.64], R16 ;  /* 0x0000001002007986 */ /* 0x0005e4000c101b04 */
.L_x_6651:
[----:B------:R-:W-:Y:S05]  /*19b0*/  BSYNC.RELIABLE B1 ;  /* 0x0000000000017941 */ /* 0x000fea0003800100 */
.L_x_6647:
[----:B------:R-:W-:-:S13]  /*19c0*/  ISETP.GE.U32.AND P0, PT, R23, R0, PT ;  /* 0x000000001700720c */ /* 0x000fda0003f06070 */
[----:B-12---:R-:W1:Y:S01]  /*19d0*/  @!P0 LDC.64 R2, c[0x0][0x398] ;  /* 0x0000e600ff028b82 */ /* 0x006e620000000a00 */
[----:B------:R-:W-:Y:S02]  /*19e0*/  @!P0 IADD3 R5, PT, PT, R24, R23, RZ ;  /* 0x0000001718058210 */ /* 0x000fe40007ffe0ff */
[----:B------:R-:W-:-:S03]  /*19f0*/  @!P0 IADD3 R23, PT, PT, R23, 0x80, RZ ;  /* 0x0000008017178810 */ /* 0x000fc60007ffe0ff */
[----:B-1----:R-:W-:-:S05]  /*1a00*/  @!P0 IMAD.WIDE.U32 R2, R5, 0x8, R2 ;  /* 0x0000000805028825 */ /* 0x002fca00078e0002 */
[----:B------:R3:W-:Y:S02]  /*1a10*/  @!P0 STG.E.64 desc[UR4][R2.64], R12 ;  /* 0x0000000c02008986 */ /* 0x0007e4000c101b04 */
.L_x_6652:
[----:B------:R-:W-:Y:S05]  /*1a20*/  BSYNC.RECONVERGENT B0 ;  /* 0x0000000000007941 */ /* 0x000fea0003800200 */
.L_x_6646:
[----:B------:R-:W-:Y:S05]  /*1a30*/  WARPSYNC.ALL ;  /* 0x0000000000007948 */ /* 0x000fea0003800000 */
[----:B------:R-:W-:-:S13]  /*1a40*/  ISETP.GE.U32.AND P0, PT, R23, R0, PT ;  /* 0x000000001700720c */ /* 0x000fda0003f06070 */
[----:B------:R-:W-:Y:S05]  /*1a50*/  @P0 EXIT ;  /* 0x000000000000094d */ /* 0x000fea0003800000 */
[----:B--23--:R-:W2:Y:S01]  /*1a60*/  LDC.64 R2, c[0x0][0x398] ;  /* 0x0000e600ff027b82 */ /* 0x00cea20000000a00 */
[----:B------:R-:W-:-:S05]  /*1a70*/  IADD3 R23, PT, PT, R24, R23, RZ ;  /* 0x0000001718177210 */ /* 0x000fca0007ffe0ff */
[----:B--2---:R-:W-:-:S05]  /*1a80*/  IMAD.WIDE.U32 R2, R23, 0x8, R2 ;  /* 0x0000000817027825 */ /* 0x004fca00078e0002 */
[----:B------:R-:W-:Y:S01]  /*1a90*/  STG.E.64 desc[UR4][R2.64], R18 ;  /* 0x0000001202007986 */ /* 0x000fe2000c101b04 */
[----:B------:R-:W-:Y:S05]  /*1aa0*/  EXIT ;  /* 0x000000000000794d */ /* 0x000fea0003800000 */
.L_x_6614:
[----:B------:R-:W0:Y:S01]  /*1ab0*/  S2R R0, SR_TID.X ;  /* 0x0000000000007919 */ /* 0x000e220000002100 */
[----:B------:R-:W1:Y:S02]  /*1ac0*/  LDC.64 R2, c[0x0][0x3a0] ;  /* 0x0000e800ff027b82 */ /* 0x000e640000000a00 */
[----:B-1----:R-:W-:-:S04]  /*1ad0*/  IMAD.WIDE.U32 R2, R24, 0x8, R2 ;  /* 0x0000000818027825 */ /* 0x002fc800078e0002 */
[----:B0-----:R-:W-:-:S05]  /*1ae0*/  IMAD.WIDE.U32 R2, R0, 0x10, R2 ;  /* 0x0000001000027825 */ /* 0x001fca00078e0002 */
[----:B------:R-:W2:Y:S04]  /*1af0*/  LDG.E.128 R4, desc[UR4][R2.64] ;  /* 0x0000000402047981 */ /* 0x000ea8000c1e1d00 */
        /* <DEDUP_REMOVED lines=18> */
[----:B------:R-:W1:Y:S01]  /*1c20*/  LDCU.64 UR6, c[0x0][0x390] ;  /* 0x00007200ff0677ac */ /* 0x000e620008000a00 */
[----:B0-----:R-:W-:Y:S01]  /*1c30*/  FMUL.FTZ R21, R5, R2 ;  /* 0x0000000205157220 */ /* 0x001fe20000410000 */
[----:B-1----:R-:W-:-:S03]  /*1c40*/  MOV R3, UR7 ;  /* 0x0000000700037c02 */ /* 0x002fc60008000f00 */
[----:B------:R-:W-:Y:S01]  /*1c50*/  FFMA.FTZ R5, R5, R21, R4 ;  /* 0x0000001505057223 */ /* 0x000fe20000010004 */
[----:B------:R-:W-:-:S05]  /*1c60*/  MOV R2, UR6 ;  /* 0x0000000600027c02 */ /* 0x000fca0008000f00 */
[----:B------:R-:W0:Y:S01]  /*1c70*/  MUFU.RCP R5, R5 ;  /* 0x0000000500057308 */ /* 0x000e220000001000 */
[C---:B------:R-:W-:Y:S01]  /*1c80*/  FFMA.FTZ R20, R21.reuse, R3, R2 ;  /* 0x0000000315147223 */ /* 0x040fe20000010002 */
[----:B------:R-:W-:-:S03]  /*1c90*/  FFMA.FTZ R22, -R21, R2, R3 ;  /* 0x0000000215167223 */ /* 0x000fc60000010103 */
[C---:B0-----:R-:W-:Y:S01]  /*1ca0*/  FMUL.FTZ R20, R5.reuse, R20 ;  /* 0x0000001405147220 */ /* 0x041fe20000410000 */
[----:B------:R-:W-:Y:S01]  /*1cb0*/  FMUL.FTZ R21, R5, R22 ;  /* 0x0000001605157220 */ /* 0x000fe20000410000 */
[----:B------:R-:W-:Y:S06]  /*1cc0*/  BRA `(.L_x_6655) ;  /* 0x00000000002c7947 */ /* 0x000fec0003800000 */
.L_x_6654:
        /* <DEDUP_REMOVED lines=8> */
[----:B------:R-:W-:-:S03]  /*1d50*/  FFMA.FTZ R23, R20, R3, -R2 ;  /* 0x0000000314177223 */ /* 0x000fc60000010802 */
[C---:B0-----:R-:W-:Y:S01]  /*1d60*/  FMUL.FTZ R20, R4.reuse, R21 ;  /* 0x0000001504147220 */ /* 0x041fe20000410000 */
[----:B------:R-:W-:-:S07]  /*1d70*/  FMUL.FTZ R21, R4, R23 ;  /* 0x0000001704157220 */ /* 0x000fce0000410000 */
.L_x_6655:
[----:B------:R-:W-:Y:S05]  /*1d80*/  BSYNC.RECONVERGENT B0 ;  /* 0x0000000000007941 */ /* 0x000fea0003800200 */
.L_x_6653:
        /* <DEDUP_REMOVED lines=10> */
[----:B------:R-:W-:Y:S01]  /*1e30*/  FFMA.FTZ R7, R7, R5, R6 ;  /* 0x0000000507077223 */ /* 0x000fe20000010006 */
[C---:B------:R-:W-:Y:S01]  /*1e40*/  FFMA.FTZ R22, R5.reuse, R3, R2 ;  /* 0x0000000305167223 */ /* 0x040fe20000010002 */
[----:B------:R-:W-:-:S04]  /*1e50*/  FFMA.FTZ R4, -R5, R2, R3 ;  /* 0x0000000205047223 */ /* 0x000fc80000010103 */
[----:B------:R-:W0:Y:S02]  /*1e60*/  MUFU.RCP R7, R7 ;  /* 0x0000000700077308 */ /* 0x000e240000001000 */
[C---:B0-----:R-:W-:Y:S01]  /*1e70*/  FMUL.FTZ R22, R7.reuse, R22 ;  /* 0x0000001607167220 */ /* 0x041fe20000410000 */
[----:B------:R-:W-:Y:S01]  /*1e80*/  FMUL.FTZ R23, R7, R4 ;  /* 0x0000000407177220 */ /* 0x000fe20000410000 */
[----:B------:R-:W-:Y:S06]  /*1e90*/  BRA `(.L_x_6659) ;  /* 0x0000000000347947 */ /* 0x000fec0003800000 */
.L_x_6658:
[----:B------:R-:W0:Y:S08]  /*1ea0*/  MUFU.RCP R7, R4 ;  /* 0x0000000400077308 */ /* 0x000e300000001000 */
[----:B------:R-:W1:Y:S01]  /*1eb0*/  MUFU.RCP R6, R5 ;  /* 0x0000000500067308 */ /* 0x000e620000001000 */
[----:B0-----:R-:W-:Y:S01]  /*1ec0*/  FMUL.FTZ R22, R7, R2 ;  /* 0x0000000207167220 */ /* 0x001fe20000410000 */
[----:B-1----:R-:W-:Y:S01]  /*1ed0*/  FMUL.FTZ R23, R6, R3 ;  /* 0x0000000306177220 */ /* 0x002fe20000410000 */
[----:B------:R-:W-:Y:S06]  /*1ee0*/  BRA `(.L_x_6659) ;  /* 0x0000000000207947 */ /* 0x000fec0003800000 */
.L_x_6657:
[----:B------:R-:W0:Y:S02]  /*1ef0*/  MUFU.RCP R5, R7 ;  /* 0x0000000700057308 */ /* 0x000e240000001000 */
[----:B0-----:R-:W-:-:S04]  /*1f00*/  FMUL.FTZ R4, R6, R5 ;  /* 0x0000000506047220 */ /* 0x001fc80000410000 */
[----:B------:R-:W-:Y:S01]  /*1f10*/  FFMA.FTZ R6, R6, R4, R7 ;  /* 0x0000000406067223 */ /* 0x000fe20000010007 */
[C---:B------:R-:W-:Y:S01]  /*1f20*/  FFMA.FTZ R5, R4.reuse, R2, R3 ;  /* 0x0000000204057223 */ /* 0x040fe20000010003 */
[----:B------:R-:W-:-:S04]  /*1f30*/  FFMA.FTZ R23, R4, R3, -R2 ;  /* 0x0000000304177223 */ /* 0x000fc80000010802 */
[----:B------:R-:W0:Y:S02]  /*1f40*/  MUFU.RCP R6, R6 ;  /* 0x0000000600067308 */ /* 0x000e240000001000 */
[C---:B0-----:R-:W-:Y:S01]  /*1f50*/  FMUL.FTZ R22, R6.reuse, R5 ;  /* 0x0000000506167220 */ /* 0x041fe20000410000 */
[----:B------:R-:W-:-:S07]  /*1f60*/  FMUL.FTZ R23, R6, R23 ;  /* 0x0000001706177220 */ /* 0x000fce0000410000 */
.L_x_6659:
[----:B------:R-:W-:Y:S05]  /*1f70*/  BSYNC.RECONVERGENT B0 ;  /* 0x0000000000007941 */ /* 0x000fea0003800200 */
.L_x_6656:
[----:B-----5:R-:W-:Y:S01]  /*1f80*/  FSETP.GE.FTZ.AND P0, PT, |R8|, |R9|, PT ;  /* 0x400000090800720b */ /* 0x020fe20003f16200 */
        /* <DEDUP_REMOVED lines=16> */
.L_x_6662:
[----:B------:R-:W0:Y:S08]  /*2090*/  MUFU.RCP R5, R6 ;  /* 0x0000000600057308 */ /* 0x000e300000001000 */
[----:B------:R-:W1:Y:S01]  /*20a0*/  MUFU.RCP R8, R7 ;  /* 0x0000000700087308 */ /* 0x000e620000001000 */
[----:B0-----:R-:W-:Y:S01]  /*20b0*/  FMUL.FTZ R4, R5, R2 ;  /* 0x0000000205047220 */ /* 0x001fe20000410000 */
[----:B-1----:R-:W-:Y:S01]  /*20c0*/  FMUL.FTZ R5, R8, R3 ;  /* 0x0000000308057220 */ /* 0x002fe20000410000 */
[----:B------:R-:W-:Y:S06]  /*20d0*/  BRA `(.L_x_6663) ;  /* 0x0000000000207947 */ /* 0x000fec0003800000 */
.L_x_6661:
        /* <DEDUP_REMOVED lines=8> */
.L_x_6663:
[----:B------:R-:W-:Y:S05]  /*2160*/  BSYNC.RECONVERGENT B0 ;  /* 0x0000000000007941 */ /* 0x000fea0003800200 */
.L_x_6660:
        /* <DEDUP_REMOVED lines=17> */
.L_x_6666:
[----:B------:R-:W0:Y:S08]  /*2280*/  MUFU.RCP R7, R8 ;  /* 0x0000000800077308 */ /* 0x000e300000001000 */
[----:B------:R-:W1:Y:S01]  /*2290*/  MUFU.RCP R10, R9 ;  /* 0x00000009000a7308 */ /* 0x000e620000001000 */
[----:B0-----:R-:W-:Y:S01]  /*22a0*/  FMUL.FTZ R6, R7, R2 ;  /* 0x0000000207067220 */ /* 0x001fe20000410000 */
[----:B-1----:R-:W-:Y:S01]  /*22b0*/  FMUL.FTZ R7, R10, R3 ;  /* 0x000000030a077220 */ /* 0x002fe20000410000 */
[----:B------:R-:W-:Y:S06]  /*22c0*/  BRA `(.L_x_6667) ;  /* 0x0000000000207947 */ /* 0x000fec0003800000 */
.L_x_6665:
        /* <DEDUP_REMOVED lines=8> */
.L_x_6667:
[----:B------:R-:W-:Y:S05]  /*2350*/  BSYNC.RECONVERGENT B0 ;  /* 0x0000000000007941 */ /* 0x000fea0003800200 */
.L_x_6664:
        /* <DEDUP_REMOVED lines=17> */
.L_x_6670:
[----:B------:R-:W0:Y:S08]  /*2470*/  MUFU.RCP R9, R10 ;  /* 0x0000000a00097308 */ /* 0x000e300000001000 */
[----:B------:R-:W1:Y:S01]  /*2480*/  MUFU.RCP R12, R11 ;  /* 0x0000000b000c7308 */ /* 0x000e620000001000 */
[----:B0-----:R-:W-:Y:S01]  /*2490*/  FMUL.FTZ R8, R9, R2 ;  /* 0x0000000209087220 */ /* 0x001fe20000410000 */
[----:B-1----:R-:W-:Y:S01]  /*24a0*/  FMUL.FTZ R9, R12, R3 ;  /* 0x000000030c097220 */ /* 0x002fe20000410000 */
[----:B------:R-:W-:Y:S06]  /*24b0*/  BRA `(.L_x_6671) ;  /* 0x0000000000207947 */ /* 0x000fec0003800000 */
.L_x_6669:
        /* <DEDUP_REMOVED lines=8> */
.L_x_6671:
[----:B------:R-:W-:Y:S05]  /*2540*/  BSYNC.RECONVERGENT B0 ;  /* 0x0000000000007941 */ /* 0x000fea0003800200 */
.L_x_6668:
        /* <DEDUP_REMOVED lines=17> */
.L_x_6674:
[----:B------:R-:W0:Y:S08]  /*2660*/  MUFU.RCP R11, R12 ;  /* 0x0000000c000b7308 */ /* 0x000e300000001000 */
[----:B------:R-:W1:Y:S01]  /*2670*/  MUFU.RCP R14, R13 ;  /* 0x0000000d000e7308 */ /* 0x000e620000001000 */
[----:B0-----:R-:W-:Y:S01]  /*2680*/  FMUL.FTZ R10, R11, R2 ;  /* 0x000000020b0a7220 */ /* 0x001fe20000410000 */
[----:B-1----:R-:W-:Y:S01]  /*2690*/  FMUL.FTZ R11, R14, R3 ;  /* 0x000000030e0b7220 */ /* 0x002fe20000410000 */
[----:B------:R-:W-:Y:S06]  /*26a0*/  BRA `(.L_x_6675) ;  /* 0x0000000000207947 */ /* 0x000fec0003800000 */
.L_x_6673:
        /* <DEDUP_REMOVED lines=8> */
.L_x_6675:
[----:B------:R-:W-:Y:S05]  /*2730*/  BSYNC.RECONVERGENT B0 ;  /* 0x0000000000007941 */ /* 0x000fea0003800200 */
.L_x_6672:
        /* <DEDUP_REMOVED lines=17> */
.L_x_6678:
[----:B------:R-:W0:Y:S08]  /*2850*/  MUFU.RCP R13, R14 ;  /* 0x0000000e000d7308 */ /* 0x000e300000001000 */
[----:B------:R-:W1:Y:S01]  /*2860*/  MUFU.RCP R16, R15 ;  /* 0x0000000f00107308 */ /* 0x000e620000001000 */
[----:B0-----:R-:W-:Y:S01]  /*2870*/  FMUL.FTZ R12, R13, R2 ;  /* 0x000000020d0c7220 */ /* 0x001fe20000410000 */
[----:B-1----:R-:W-:Y:S01]  /*2880*/  FMUL.FTZ R13, R16, R3 ;  /* 0x00000003100d7220 */ /* 0x002fe20000410000 */
[----:B------:R-:W-:Y:S06]  /*2890*/  BRA `(.L_x_6679) ;  /* 0x0000000000207947 */ /* 0x000fec0003800000 */
.L_x_6677:
        /* <DEDUP_REMOVED lines=8> */
.L_x_6679:
[----:B------:R-:W-:Y:S05]  /*2920*/  BSYNC.RECONVERGENT B0 ;  /* 0x0000000000007941 */ /* 0x000fea0003800200 */
.L_x_6676:
        /* <DEDUP_REMOVED lines=17> */
.L_x_6682:
[----:B------:R-:W0:Y:S08]  /*2a40*/  MUFU.RCP R15, R16 ;  /* 0x00000010000f7308 */ /* 0x000e300000001000 */
[----:B------:R-:W1:Y:S01]  /*2a50*/  MUFU.RCP R18, R17 ;  /* 0x0000001100127308 */ /* 0x000e620000001000 */
[----:B0-----:R-:W-:Y:S01]  /*2a60*/  FMUL.FTZ R14, R15, R2 ;  /* 0x000000020f0e7220 */ /* 0x001fe20000410000 */
[----:B-1----:R-:W-:Y:S01]  /*2a70*/  FMUL.FTZ R15, R18, R3 ;  /* 0x00000003120f7220 */ /* 0x002fe20000410000 */
[----:B------:R-:W-:Y:S06]  /*2a80*/  BRA `(.L_x_6683) ;  /* 0x0000000000207947 */ /* 0x000fec0003800000 */
.L_x_6681:
        /* <DEDUP_REMOVED lines=8> */
.L_x_6683:
[----:B------:R-:W-:Y:S05]  /*2b10*/  BSYNC.RECONVERGENT B0 ;  /* 0x0000000000007941 */ /* 0x000fea0003800200 */
.L_x_6680:
        /* <DEDUP_REMOVED lines=8> */
.L_x_6684:
        /* <DEDUP_REMOVED lines=14> */
.L_x_19469:


//--------------------- .text._ZN2at6native29vectorized_elementwise_kernelILi4ENS0_13AUnaryFunctorIN3c107complexIfEES5_S5_NS0_15binary_internal10DivFunctorIS5_EEEESt5arrayIPcLm2EEEEviT0_T1_ --------------------------
	.section	.text._ZN2at6native29vectorized_elementwise_kernelILi4ENS0_13AUnaryFunctorIN3c107complexIfEES5_S5_NS0_15binary_internal10DivFunctorIS5_EEEESt5arrayIPcLm2EEEEviT0_T1_,"ax",@progbits
	.align	128
        .global         _ZN2at6native29vectorized_elementwise_kernelILi4ENS0_13AUnaryFunctorIN3c107complexIfEES5_S5_NS0_15binary_internal10DivFunctorIS5_EEEESt5arrayIPcLm2EEEEviT0_T1_
        .type           _ZN2at6native29vectorized_elementwise_kernelILi4ENS0_13AUnaryFunctorIN3c107complexIfEES5_S5_NS0_15binary_internal10DivFunctorIS5_EEEESt5arrayIPcLm2EEEEviT0_T1_,@function
        .size           _ZN2at6native29vectorized_elementwise_kernelILi4ENS0_13AUnaryFunctorIN3c107complexIfEES5_S5_NS0_15binary_internal10DivFunctorIS5_EEEESt5arrayIPcLm2EEEEviT0_T1_,(.L_x_19470 - _ZN2at6native29vectorized_elementwise_kernelILi4ENS0_13AUnaryFunctorIN3c107complexIfEES5_S5_NS0_15binary_internal10DivFunctorIS5_EEEESt5arrayIPcLm2EEEEviT0_T1_)
        .other          _ZN2at6native29vectorized_elementwise_kernelILi4ENS0_13AUnaryFunctorIN3c107complexIfEES5_S5_NS0_15binary_internal10DivFunctorIS5_EEEESt5arrayIPcLm2EEEEviT0_T1_,@"STO_CUDA_ENTRY STV_DEFAULT"
_ZN2at6native29vectorized_elementwise_kernelILi4ENS0_13AUnaryFunctorIN3c107complexIfEES5_S5_NS0_15binary_internal10DivFunctorIS5_EEEESt5arrayIPcLm2EEEEviT0_T1_:
.text._ZN2at6native29vectorized_elementwise_kernelILi4ENS0_13AUnaryFunctorIN3c107complexIfEES5_S5_NS0_15binary_internal10DivFunctorIS5_EEEESt5arrayIPcLm2EEEEviT0_T1_:
        /* <DEDUP_REMOVED lines=92> */
.L_x_6688:
        /* <DEDUP_REMOVED lines=9> */
.L_x_6687:
[----:B------:R-:W-:Y:S05]  /*0650*/  BSYNC.RECONVERGENT B0 ;  /* 0x0000000000007941 */ /* 0x000fea0003800200 */
.L_x_6686:
        /* <DEDUP_REMOVED lines=22> */
.L_x_6692:
[----:B------:R-:W0:Y:S01]  /*07c0*/  LDCU.64 UR6, c[0x0][0x390] ;  /* 0x00007200ff0677ac */ /* 0x000e220008000a00 */
[----:B------:R-:W0:Y:S08]  /*07d0*/  MUFU.RCP R6, R8 ;  /* 0x0000000800067308 */ /* 0x000e300000001000 */
[----:B------:R-:W1:Y:S01]  /*07e0*/  MUFU.RCP R7, R10 ;  /* 0x0000000a00077308 */ /* 0x000e620000001000 */
[----:B0-----:R-:W-:Y:S01]  /*07f0*/  FMUL.FTZ R6, R6, UR6 ;  /* 0x0000000606067c20 */ /* 0x001fe20008410000 */
[----:B-1----:R-:W-:Y:S01]  /*0800*/  FMUL.FTZ R7, R7, UR7 ;  /* 0x0000000707077c20 */ /* 0x002fe20008410000 */
[----:B------:R-:W-:Y:S06]  /*0810*/  BRA `(.L_x_6690) ;  /* 0x0000000000247947 */ /* 0x000fec0003800000 */
.L_x_6691:
        /* <DEDUP_REMOVED lines=9> */
.L_x_6690:
[----:B------:R-:W-:Y:S05]  /*08b0*/  BSYNC.RECONVERGENT B0 ;  /* 0x0000000000007941 */ /* 0x000fea0003800200 */
.L_x_6689:
        /* <DEDUP_REMOVED lines=22> */
.L_x_6696:
[----:B------:R-:W0:Y:S01]  /*0a20*/  LDCU.64 UR6, c[0x0][0x390] ;  /* 0x00007200ff0677ac */ /* 0x000e220008000a00 */
[----:B------:R-:W0:Y:S08]  /*0a30*/  MUFU.RCP R4, R8 ;  /* 0x0000000800047308 */ /* 0x000e300000001000 */
[----:B------:R-:W1:Y:S01]  /*0a40*/  MUFU.RCP R5, R10 ;  /* 0x0000000a00057308 */ /* 0x000e620000001000 */
[----:B0-----:R-:W-:Y:S01]  /*0a50*/  FMUL.FTZ R4, R4, UR6 ;  /* 0x0000000604047c20 */ /* 0x001fe20008410000 */
[----:B-1----:R-:W-:Y:S01]  /*0a60*/  FMUL.FTZ R5, R5, UR7 ;  /* 0x0000000705057c20 */ /* 0x002fe20008410000 */
[----:B------:R-:W-:Y:S06]  /*0a70*/  BRA `(.L_x_6694) ;  /* 0x0000000000247947 */ /* 0x000fec0003800000 */
.L_x_6695:
        /* <DEDUP_REMOVED lines=9> */
.L_x_6694:
[----:B------:R-:W-:Y:S05]  /*0b10*/  BSYNC.RECONVERGENT B0 ;  /* 0x0000000000007941 */ /* 0x000fea0003800200 */
.L_x_6693:
        /* <DEDUP_REMOVED lines=22> */
.L_x_6700:
[----:B------:R-:W0:Y:S01]  /*0c80*/  LDCU.64 UR6, c[0x0][0x390] ;  /* 0x00007200ff0677ac */ /* 0x000e220008000a00 */
[----:B------:R-:W0:Y:S08]  /*0c90*/  MUFU.RCP R2, R8 ;  /* 0x0000000800027308 */ /* 0x000e300000001000 */
[----:B------:R-:W1:Y:S01]  /*0ca0*/  MUFU.RCP R3, R10 ;  /* 0x0000000a00037308 */ /* 0x000e620000001000 */
[----:B0-----:R-:W-:Y:S01]  /*0cb0*/  FMUL.FTZ R2, R2, UR6 ;  /* 0x0000000602027c20 */ /* 0x001fe20008410000 */
[----:B-1----:R-:W-:Y:S01]  /*0cc0*/  FMUL.FTZ R3, R3, UR7 ;  /* 0x0000000703037c20 */ /* 0x002fe20008410000 */
[----:B------:R-:W-:Y:S06]  /*0cd0*/  BRA `(.L_x_6698) ;  /* 0x0000000000247947 */ /* 0x000fec0003800000 */
.L_x_6699:
        /* <DEDUP_REMOVED lines=9> */
.L_x_6698:
[----:B------:R-:W-:Y:S05]  /*0d70*/  BSYNC.RECONVERGENT B0 ;  /* 0x0000000000007941 */ /* 0x000fea0003800200 */
.L_x_6697:
        /* <DEDUP_REMOVED lines=22> */
.L_x_6704:
[----:B------:R-:W0:Y:S01]  /*0ee0*/  LDCU.64 UR6, c[0x0][0x390] ;  /* 0x00007200ff0677ac */ /* 0x000e220008000a00 */
[----:B------:R-:W0:Y:S08]  /*0ef0*/  MUFU.RCP R10, R8 ;  /* 0x00000008000a7308 */ /* 0x000e300000001000 */
[----:B------:R-:W1:Y:S01]  /*0f00*/  MUFU.RCP R11, R16 ;  /* 0x00000010000b7308 */ /* 0x000e620000001000 */
[----:B0-----:R-:W-:Y:S01]  /*0f10*/  FMUL.FTZ R10, R10, UR6 ;  /* 0x000000060a0a7c20 */ /* 0x001fe20008410000 */
[----:B-1----:R-:W-:Y:S01]  /*0f20*/  FMUL.FTZ R11, R11, UR7 ;  /* 0x000000070b0b7c20 */ /* 0x002fe20008410000 */
[----:B------:R-:W-:Y:S06]  /*0f30*/  BRA `(.L_x_6702) ;  /* 0x0000000000247947 */ /* 0x000fec0003800000 */
.L_x_6703:
        /* <DEDUP_REMOVED lines=9> */
.L_x_6702:
[----:B------:R-:W-:Y:S05]  /*0fd0*/  BSYNC.RECONVERGENT B0 ;  /* 0x0000000000007941 */ /* 0x000fea0003800200 */
.L_x_6701:
        /* <DEDUP_REMOVED lines=22> */
.L_x_6708:
[----:B------:R-:W0:Y:S01]  /*1140*/  LDCU.64 UR6, c[0x0][0x390] ;  /* 0x00007200ff0677ac */ /* 0x000e220008000a00 */
[----:B------:R-:W0:Y:S08]  /*1150*/  MUFU.RCP R16, R8 ;  /* 0x0000000800107308 */ /* 0x000e300000001000 */
[----:B------:R-:W1:Y:S01]  /*1160*/  MUFU.RCP R17, R18 ;  /* 0x0000001200117308 */ /* 0x000e620000001000 */
[----:B0-----:R-:W-:Y:S01]  /*1170*/  FMUL.FTZ R16, R16, UR6 ;  /* 0x0000000610107c20 */ /* 0x001fe20008410000 */
[----:B-1----:R-:W-:Y:S01]  /*1180*/  FMUL.FTZ R17, R17, UR7 ;  /* 0x0000000711117c20 */ /* 0x002fe20008410000 */
[----:B------:R-:W-:Y:S06]  /*1190*/  BRA `(.L_x_6706) ;  /* 0x0000000000247947 */ /* 0x000fec0003800000 */
.L_x_6707:
        /* <DEDUP_REMOVED lines=9> */
.L_x_6706:
[----:B------:R-:W-:Y:S05]  /*1230*/  BSYNC.RECONVERGENT B0 ;  /* 0x0000000000007941 */ /* 0x000fea0003800200 */
.L_x_6705:
        /* <DEDUP_REMOVED lines=22> */
.L_x_6712:
[----:B------:R-:W0:Y:S01]  /*13a0*/  LDCU.64 UR6, c[0x0][0x390] ;  /* 0x00007200ff0677ac */ /* 0x000e220008000a00 */
[----:B------:R-:W0:Y:S08]  /*13b0*/  MUFU.RCP R12, R8 ;  /* 0x00000008000c7308 */ /* 0x000e300000001000 */
[----:B------:R-:W1:Y:S01]  /*13c0*/  MUFU.RCP R13, R18 ;  /* 0x00000012000d7308 */ /* 0x000e620000001000 */
[----:B0-----:R-:W-:Y:S01]  /*13d0*/  FMUL.FTZ R12, R12, UR6 ;  /* 0x000000060c0c7c20 */ /* 0x001fe20008410000 */
[----:B-1----:R-:W-:Y:S01]  /*13e0*/  FMUL.FTZ R13, R13, UR7 ;  /* 0x000000070d0d7c20 */ /* 0x002fe20008410000 */
[----:B------:R-:W-:Y:S06]  /*13f0*/  BRA `(.L_x_6710) ;  /* 0x0000000000247947 */ /* 0x000fec0003800000 */
.L_x_6711:
        /* <DEDUP_REMOVED lines=9> */
.L_x_6710:
[----:B------:R-:W-:Y:S05]  /*1490*/  BSYNC.RECONVERGENT B0 ;  /* 0x0000000000007941 */ /* 0x000fea0003800200 */
.L_x_6709:
        /* <DEDUP_REMOVED lines=22> */
.L_x_6716:
[----:B------:R-:W0:Y:S01]  /*1600*/  LDCU.64 UR6, c[0x0][0x390] ;  /* 0x00007200ff0677ac */ /* 0x000e220008000a00 */
[----:B------:R-:W0:Y:S08]  /*1610*/  MUFU.RCP R18, R8 ;  /* 0x0000000800127308 */ /* 0x000e300000001000 */
[----:B------:R-:W1:Y:S01]  /*1620*/  MUFU.RCP R19, R22 ;  /* 0x0000001600137308 */ /* 0x000e620000001000 */
[----:B0-----:R-:W-:Y:S01]  /*1630*/  FMUL.FTZ R18, R18, UR6 ;  /* 0x0000000612127c20 */ /* 0x001fe20008410000 */
[----:B-1----:R-:W-:Y:S01]  /*1640*/  FMUL.FTZ R19, R19, UR7 ;  /* 0x0000000713137c20 */ /* 0x002fe20008410000 */
[----:B------:R-:W-:Y:S06]  /*1650*/  BRA `(.L_x_6714) ;  /* 0x0000000000247947 */ /* 0x000fec0003800000 */
.L_x_6715:
        /* <DEDUP_REMOVED lines=9> */
.L_x_6714:
[----:B------:R-:W-:Y:S05]  /*16f0*/  BSYNC.RECONVERGENT B0 ;  /* 0x0000000000007941 */ /* 0x000fea0003800200 */
.L_x_6713:
        /* <DEDUP_REMOVED lines=21> */
.L_x_6719:
[----:B------:R-:W-:-:S13]  /*1850*/  ISETP.GE.U32.AND P0, PT, R23, R0, PT ;  /* 0x000000001700720c */ /* 0x000fda0003f06070 */
[----:B------:R-:W-:Y:S05]  /*1860*/  @P0 BRA `(.L_x_6721) ;  /* 0x0000000000300947 */ /* 0x000fea0003800000 */
[----:B-1----:R-:W1:Y:S01]  /*1870*/  LDC.64 R4, c[0x0][0x398] ;  /* 0x0000e600ff047b82 */ /* 0x002e620000000a00 */
[----:B------:R-:W-:Y:S02]  /*1880*/  IADD3 R7, PT, PT, R24, R23, RZ ;  /* 0x0000001718077210 */ /* 0x000fe40007ffe0ff */
[----:B------:R-:W-:-:S03]  /*1890*/  IADD3 R23, PT, PT, R23, 0x80, RZ ;  /* 0x0000008017177810 */ /* 0x000fc60007ffe0ff */
[----:B-1----:R-:W-:-:S05]  /*18a0*/  IMAD.WIDE.U32 R4, R7, 0x8, R4 ;  /* 0x0000000807047825 */ /* 0x002fca00078e0004 */
[----:B------:R1:W-:Y:S02]  /*18b0*/  STG.E.64 desc[UR4][R4.64], R2 ;  /* 0x0000000204007986 */ /* 0x0003e4000c101b04 */
.L_x_6720:
[----:B------:R-:W-:-:S13]  /*18c0*/  ISETP.GE.U32.AND P0, PT, R23, R0, PT ;  /* 0x000000001700720c */ /* 0x000fda0003f06070 */
[----:B------:R-:W-:Y:S05]  /*18d0*/  @P0 BRA `(.L_x_6722) ;  /* 0x0000000000340947 */ /* 0x000fea0003800000 */
[----:B-1----:R-:W1:Y:S01]  /*18e0*/  LDC.64 R2, c[0x0][0x398] ;  /* 0x0000e600ff027b82 */ /* 0x002e620000000a00 */
[----:B------:R-:W-:Y:S02]  /*18f0*/  IADD3 R5, PT, PT, R24, R23, RZ ;  /* 0x0000001718057210 */ /* 0x000fe40007ffe0ff */
[----:B------:R-:W-:-:S03]  /*1900*/  IADD3 R23, PT, PT, R23, 0x80, RZ ;  /* 0x0000008017177810 */ /* 0x000fc60007ffe0ff */
[----:B-1----:R-:W-:-:S05]  /*1910*/  IMAD.WIDE.U32 R2, R5, 0x8, R2 ;  /* 0x0000000805027825 */ /* 0x002fca00078e0002 */
[----:B------:R2:W-:Y:S02]  /*1920*/  STG.E.64 desc[UR4][R2.64], R10 ;  /* 0x0000000a02007986 */ /* 0x0005e4000c101b04 */
.L_x_6721:
        /* <DEDUP_REMOVED lines=8> */
.L_x_6722:
[----:B------:R-:W-:Y:S05]  /*19b0*/  BSYNC.RELIABLE B1 ;  /* 0x0000000000017941 */ /* 0x000fea0003800100 */
.L_x_6718:
[----:B------:R-:W-:-:S13]  /*19c0*/  ISETP.GE.U32.AND P0, PT, R23, R0, PT ;  /* 0x000000001700720c */ /* 0x000fda0003f06070 */
[----:B-12---:R-:W1:Y:S01]  /*19d0*/  @!P0 LDC.64 R2, c[0x0][0x398] ;  /* 0x0000e600ff028b82 */ /* 0x006e620000000a00 */
[----:B------:R-:W-:Y:S02]  /*19e0*/  @!P0 IADD3 R5, PT, PT, R24, R23, RZ ;  /* 0x0000001718058210 */ /* 0x000fe40007ffe0ff */
[----:B------:R-:W-:-:S03]  /*19f0*/  @!P0 IADD3 R23, PT, PT, R23, 0x80, RZ ;  /* 0x0000008017178810 */ /* 0x000fc60007ffe0ff */
[----:B-1----:R-:W-:-:S05]  /*1a00*/  @!P0 IMAD.WIDE.U32 R2, R5, 0x8, R2 ;  /* 0x0000000805028825 */ /* 0x002fca00078e0002 */
[----:B------:R3:W-:Y:S02]  /*1a10*/  @!P0 STG.E.64 desc[UR4][R2.64], R12 ;  /* 0x0000000c02008986 */ /* 0x0007e4000c101b04 */
.L_x_6723:
[----:B------:R-:W-:Y:S05]  /*1a20*/  BSYNC.RECONVERGENT B0 ;  /* 0x0000000000007941 */ /* 0x000fea0003800200 */
.L_x_6717:
        /* <DEDUP_REMOVED lines=8> */
.L_x_6685:
[----:B------:R-:W0:Y:S01]  /*1ab0*/  S2R R0, SR_TID.X ;  /* 0x0000000000007919 */ /* 0x000e220000002100 */
[----:B------:R-:W1:Y:S02]  /*1ac0*/  LDC.64 R2, c[0x0][0x3a0] ;  /* 0x0000e800ff027b82 */ /* 0x000e640000000a00 */
[----:B-1----:R-:W-:-:S04]  /*1ad0*/  IMAD.WIDE.U32 R2, R24, 0x8, R2 ;  /* 0x0000000818027825 */ /* 0x002fc800078e0002 */
[----:B0-----:R-:W-:-:S05]  /*1ae0*/  IMAD.WIDE.U32 R2, R0, 0x20, R2 ;  /* 0x0000002000027825 */ /* 0x001fca00078e0002 */
[----:B------:R-:W2:Y:S04]  /*1af0*/  LDG.E.ENL2.256 R8, R4, desc[UR4][R2.64] ;  /* 0xfe0000040204797e */ /* 0x000ea80008121908 */
        /* <DEDUP_REMOVED lines=27> */
.L_x_6725:
        /* <DEDUP_REMOVED lines=11> */
.L_x_6726:
[----:B------:R-:W-:Y:S05]  /*1d60*/  BSYNC.RECONVERGENT B0 ;  /* 0x0000000000007941 */ /* 0x000fea0003800200 */
.L_x_6724:
        /* <DEDUP_REMOVED lines=17> */
.L_x_6729:
[----:B------:R-:W0:Y:S08]  /*1e80*/  MUFU.RCP R7, R4 ;  /* 0x0000000400077308 */ /* 0x000e300000001000 */
[----:B------:R-:W1:Y:S01]  /*1e90*/  MUFU.RCP R6, R5 ;  /* 0x0000000500067308 */ /* 0x000e620000001000 */
[----:B0-----:R-:W-:Y:S01]  /*1ea0*/  FMUL.FTZ R22, R7, R2 ;  /* 0x0000000207167220 */ /* 0x001fe20000410000 */
[----:B-1----:R-:W-:Y:S01]  /*1eb0*/  FMUL.FTZ R23, R6, R3 ;  /* 0x0000000306177220 */ /* 0x002fe20000410000 */
[----:B------:R-:W-:Y:S06]  /*1ec0*/  BRA `(.L_x_6730) ;  /* 0x0000000000207947 */ /* 0x000fec0003800000 */
.L_x_6728:
        /* <DEDUP_REMOVED lines=8> */
.L_x_6730:
[----:B------:R-:W-:Y:S05]  /*1f50*/  BSYNC.RECONVERGENT B0 ;  /* 0x0000000000007941 */ /* 0x000fea0003800200 */
.L_x_6727:
        /* <DEDUP_REMOVED lines=17> */
.L_x_6733:
[----:B------:R-:W0:Y:S08]  /*2070*/  MUFU.RCP R5, R6 ;  /* 0x0000000600057308 */ /* 0x000e300000001000 */
[----:B------:R-:W1:Y:S01]  /*2080*/  MUFU.RCP R8, R7 ;  /* 0x0000000700087308 */ /* 0x000e620000001000 */
[----:B0-----:R-:W-:Y:S01]  /*2090*/  FMUL.FTZ R4, R5, R2 ;  /* 0x0000000205047220 */ /* 0x001fe20000410000 */
[----:B-1----:R-:W-:Y:S01]  /*20a0*/  FMUL.FTZ R5, R8, R3 ;  /* 0x0000000308057220 */ /* 0x002fe20000410000 */
[----:B------:R-:W-:Y:S06]  /*20b0*/  BRA `(.L_x_6734) ;  /* 0x0000000000207947 */ /* 0x000fec0003800000 */
.L_x_6732:
        /* <DEDUP_REMOVED lines=8> */
.L_x_6734:
[----:B------:R-:W-:Y:S05]  /*2140*/  BSYNC.RECONVERGENT B0 ;  /* 0x0000000000007941 */ /* 0x000fea0003800200 */
.L_x_6731:
        /* <DEDUP_REMOVED lines=17> */
.L_x_6737:
[----:B------:R-:W0:Y:S08]  /*2260*/  MUFU.RCP R7, R8 ;  /* 0x0000000800077308 */ /* 0x000e300000001000 */
[----:B------:R-:W1:Y:S01]  /*2270*/  MUFU.RCP R10, R9 ;  /* 0x00000009000a7308 */ /* 0x000e620000001000 */
[----:B0-----:R-:W-:Y:S01]  /*2280*/  FMUL.FTZ R6, R7, R2 ;  /* 0x0000000207067220 */ /* 0x001fe20000410000 */
[----:B-1----:R-:W-:Y:S01]  /*2290*/  FMUL.FTZ R7, R10, R3 ;  /* 0x000000030a077220 */ /* 0x002fe20000410000 */
[----:B------:R-:W-:Y:S06]  /*22a0*/  BRA `(.L_x_6738) ;  /* 0x0000000000207947 */ /* 0x000fec0003800000 */
.L_x_6736:
        /* <DEDUP_REMOVED lines=8> */
.L_x_6738:
[----:B------:R-:W-:Y:S05]  /*2330*/  BSYNC.RECONVERGENT B0 ;  /* 0x0000000000007941 */ /* 0x000fea0003800200 */
.L_x_6735:
        /* <DEDUP_REMOVED lines=17> */
.L_x_6741:
[----:B------:R-:W0:Y:S08]  /*2450*/  MUFU.RCP R9, R10 ;  /* 0x0000000a00097308 */ /* 0x000e300000001000 */
[----:B------:R-:W1:Y:S01]  /*2460*/  MUFU.RCP R12, R11 ;  /* 0x0000000b000c7308 */ /* 0x000e620000001000 */
[----:B0-----:R-:W-:Y:S01]  /*2470*/  FMUL.FTZ R8, R9, R2 ;  /* 0x0000000209087220 */ /* 0x001fe20000410000 */
[----:B-1----:R-:W-:Y:S01]  /*2480*/  FMUL.FTZ R9, R12, R3 ;  /* 0x000000030c097220 */ /* 0x002fe20000410000 */
[----:B------:R-:W-:Y:S06]  /*2490*/  BRA `(.L_x_6742) ;  /* 0x0000000000207947 */ /* 0x000fec0003800000 */
.L_x_6740:
        /* <DEDUP_REMOVED lines=8> */
.L_x_6742:
[----:B------:R-:W-:Y:S05]  /*2520*/  BSYNC.RECONVERGENT B0 ;  /* 0x0000000000007941 */ /* 0x000fea0003800200 */
.L_x_6739:
        /* <DEDUP_REMOVED lines=17> */
.L_x_6745:
[----:B------:R-:W0:Y:S08]  /*2640*/  MUFU.RCP R11, R12 ;  /* 0x0000000c000b7308 */ /* 0x000e300000001000 */
[----:B------:R-:W1:Y:S01]  /*2650*/  MUFU.RCP R14, R13 ;  /* 0x0000000d000e7308 */ /* 0x000e620000001000 */
[----:B0-----:R-:W-:Y:S01]  /*2660*/  FMUL.FTZ R10, R11, R2 ;  /* 0x000000020b0a7220 */ /* 0x001fe20000410000 */
[----:B-1----:R-:W-:Y:S01]  /*2670*/  FMUL.FTZ R11, R14, R3 ;  /* 0x000000030e0b7220 */ /* 0x002fe20000410000 */
[----:B------:R-:W-:Y:S06]  /*2680*/  BRA `(.L_x_6746) ;  /* 0x0000000000207947 */ /* 0x000fec0003800000 */
.L_x_6744:
        /* <DEDUP_REMOVED lines=8> */
.L_x_6746:
[----:B------:R-:W-:Y:S05]  /*2710*/  BSYNC.RECONVERGENT B0 ;  /* 0x0000000000007941 */ /* 0x000fea0003800200 */
.L_x_6743:
        /* <DEDUP_REMOVED lines=17> */
.L_x_6749:
[----:B------:R-:W0:Y:S08]  /*2830*/  MUFU.RCP R13, R14 ;  /* 0x0000000e000d7308 */ /* 0x000e300000001000 */
[----:B------:R-:W1:Y:S01]  /*2840*/  MUFU.RCP R16, R15 ;  /* 0x0000000f00107308 */ /* 0x000e620000001000 */
[----:B0-----:R-:W-:Y:S01]  /*2850*/  FMUL.FTZ R12, R13, R2 ;  /* 0x000000020d0c7220 */ /* 0x001fe20000410000 */
[----:B-1----:R-:W-:Y:S01]  /*2860*/  FMUL.FTZ R13, R16, R3 ;  /* 0x00000003100d7220 */ /* 0x002fe20000410000 */
[----:B------:R-:W-:Y:S06]  /*2870*/  BRA `(.L_x_6750) ;  /* 0x0000000000207947 */ /* 0x000fec0003800000 */
.L_x_6748:
        /* <DEDUP_REMOVED lines=8> */
.L_x_6750:
[----:B------:R-:W-:Y:S05]  /*2900*/  BSYNC.RECONVERGENT B0 ;  /* 0x0000000000007941 */ /* 0x000fea0003800200 */
.L_x_6747:
        /* <DEDUP_REMOVED lines=17> */
.L_x_6753:
[----:B------:R-:W0:Y:S08]  /*2a20*/  MUFU.RCP R15, R16 ;  /* 0x00000010000f7308 */ /* 0x000e300000001000 */
[----:B------:R-:W1:Y:S01]  /*2a30*/  MUFU.RCP R18, R17 ;  /* 0x0000001100127308 */ /* 0x000e620000001000 */
[----:B0-----:R-:W-:Y:S01]  /*2a40*/  FMUL.FTZ R14, R15, R2 ;  /* 0x000000020f0e7220 */ /* 0x001fe20000410000 */
[----:B-1----:R-:W-:Y:S01]  /*2a50*/  FMUL.FTZ R15, R18, R3 ;  /* 0x00000003120f7220 */ /* 0x002fe20000410000 */
[----:B------:R-:W-:Y:S06]  /*2a60*/  BRA `(.L_x_6754) ;  /* 0x0000000000207947 */ /* 0x000fec0003800000 */
.L_x_6752:
        /* <DEDUP_REMOVED lines=8> */
.L_x_6754:
[----:B------:R-:W-:Y:S05]  /*2af0*/  BSYNC.RECONVERGENT B0 ;  /* 0x0000000000007941 */ /* 0x000fea0003800200 */
.L_x_6751:
[----:B------:R-:W0:Y:S02]  /*2b00*/  LDC.64 R2, c[0x0][0x398] ;  /* 0x0000e600ff027b82 */ /* 0x000e240000000a00 */
[----:B0-----:R-:W-:-:S04]  /*2b10*/  IMAD.WIDE.U32 R24, R24, 0x8, R2 ;  /* 0x0000000818187825 */ /* 0x001fc800078e0002 */
[----:B------:R-:W-:-:S05]  /*2b20*/  IMAD.WIDE.U32 R24, R0, 0x20, R24 ;  /* 0x0000002000187825 */ /* 0x000fca00078e0018 */
[----:B------:R-:W-:Y:S04]  /*2b30*/  STG.E.ENL2.256 desc[UR4][R24.64], R20, R4 ;  /* 0xf80000141804797f */ /* 0x000fe8000f121804 */
[----:B------:R-:W-:Y:S01]  /*2b40*/  STG.E.ENL2.256 desc[UR4][R24.64+0x1000], R8, R12 ;  /* 0xf8008008180c797f */ /* 0x000fe2000f121804 */
[----:B------:R-:W-:Y:S05]  /*2b50*/  EXIT ;  /* 0x000000000000794d */ /* 0x000fea0003800000 */
.L_x_6755:
        /* <DEDUP_REMOVED lines=10> */
.L_x_19470:


//--------------------- .text._ZN2at6native29vectorized_elementwise_kernelILi8ENS0_13AUnaryFunctorIN3c107complexIfEES5_S5_NS0_15binary_internal10DivFunctorIS5_EEEESt5arrayIPcLm2EEEEviT0_T1_ --------------------------
	.section	.text._ZN2at6native29vectorized_elementwise_kernelILi8ENS0_13AUnaryFunctorIN3c107complexIfEES5_S5_NS0_15binary_internal10DivFunctorIS5_EEEESt5arrayIPcLm2EEEEviT0_T1_,"ax",@progbits
	.align	128
        .global         _ZN2at6native29vectorized_elementwise_kernelILi8ENS0_13AUnaryFunctorIN3c107complexIfEES5_S5_NS0_15binary_internal10DivFunctorIS5_EEEESt5arrayIPcLm2EEEEviT0_T1_
        .type           _ZN2at6native29vectorized_elementwise_kernelILi8ENS0_13AUnaryFunctorIN3c107complexIfEES5_S5_NS0_15binary_internal10DivFunctorIS5_EEEESt5arrayIPcLm2EEEEviT0_T1_,@function
        .size           _ZN2at6native29vectorized_elementwise_kernelILi8ENS0_13AUnaryFunctorIN3c107complexIfEES5_S5_NS0_15binary_internal10DivFunctorIS5_EEEESt5arrayIPcLm2EEEEviT0_T1_,(.L_x_19471 - _ZN2at6native29vectorized_elementwise_kernelILi8ENS0_13AUnaryFunctorIN3c107complexIfEES5_S5_NS0_15binary_internal10DivFunctorIS5_EEEESt5arrayIPcLm2EEEEviT0_T1_)
        .other          _ZN2at6native29vectorized_elementwise_kernelILi8ENS0_13AUnaryFunctorIN3c107complexIfEES5_S5_NS0_15binary_internal10DivFunctorIS5_EEEESt5arrayIPcLm2EEEEviT0_T1_,@"STO_CUDA_ENTRY STV_DEFAULT"
_ZN2at6native29vectorized_elementwise_kernelILi8ENS0_13AUnaryFunctorIN3c107complexIfEES5_S5_NS0_15binary_internal10DivFunctorIS5_EEEESt5arrayIPcLm2EEEEviT0_T1_:
.text._ZN2at6native29vectorized_elementwise_kernelILi8ENS0_13AUnaryFunctorIN3c107complexIfEES5_S5_NS0_15binary_internal10DivFunctorIS5_EEEESt5arrayIPcLm2EEEEviT0_T1_:
        /* <DEDUP_REMOVED lines=92> */
.L_x_6759:
        /* <DEDUP_REMOVED lines=9> */
.L_x_6758:
[----:B------:R-:W-:Y:S05]  /*0650*/  BSYNC.RECONVERGENT B0 ;  /* 0x0000000000007941 */ /* 0x000fea0003800200 */
.L_x_6757:
        /* <DEDUP_REMOVED lines=22> */
.L_x_6763:
[----:B------:R-:W0:Y:S01]  /*07c0*/  LDCU.64 UR6, c[0x0][0x390] ;  /* 0x00007200ff0677ac */ /* 0x000e220008000a00 */
[----:B------:R-:W0:Y:S08]  /*07d0*/  MUFU.RCP R6, R8 ;  /* 0x0000000800067308 */ /* 0x000e300000001000 */
[----:B------:R-:W1:Y:S01]  /*07e0*/  MUFU.RCP R7, R10 ;  /* 0x0000000a00077308 */ /* 0x000e620000001000 */
[----:B0-----:R-:W-:Y:S01]  /*07f0*/  FMUL.FTZ R6, R6, UR6 ;  /* 0x0000000606067c20 */ /* 0x001fe20008410000 */
[----:B-1----:R-:W-:Y:S01]  /*0800*/  FMUL.FTZ R7, R7, UR7 ;  /* 0x0000000707077c20 */ /* 0x002fe20008410000 */
[----:B------:R-:W-:Y:S06]  /*0810*/  BRA `(.L_x_6761) ;  /* 0x0000000000247947 */ /* 0x000fec0003800000 */
.L_x_6762:
        /* <DEDUP_REMOVED lines=9> */
.L_x_6761:
[----:B------:R-:W-:Y:S05]  /*08b0*/  BSYNC.RECONVERGENT B0 ;  /* 0x0000000000007941 */ /* 0x000fea0003800200 */
.L_x_6760:
        /* <DEDUP_REMOVED lines=22> */
.L_x_6767:
[----:B------:R-:W0:Y:S01]  /*0a20*/  LDCU.64 UR6, c[0x0][0x390] ;  /* 0x00007200ff0677ac */ /* 0x000e220008000a00 */
[----:B------:R-:W0:Y:S08]  /*0a30*/  MUFU.RCP R4, R8 ;  /* 0x0000000800047308 */ /* 0x000e300000001000 */
[----:B------:R-:W1:Y:S01]  /*0a40*/  MUFU.RCP R5, R10 ;  /* 0x0000000a00057308 */ /* 0x000e620000001000 */
[----:B0-----:R-:W-:Y:S01]  /*0a50*/  FMUL.FTZ R4, R4, UR6 ;  /* 0x0000000604047c20 */ /* 0x001fe20008410000 */
[----:B-1----:R-:W-:Y:S01]  /*0a60*/  FMUL.FTZ R5, R5, UR7 ;  /* 0x0000000705057c20 */ /* 0x002fe20008410000 */
[----:B------:R-:W-:Y:S06]  /*0a70*/  BRA `(.L_x_6765) ;  /* 0x0000000000247947 */ /* 0x000fec0003800000 */
.L_x_6766:
        /* <DEDUP_REMOVED lines=9> */
.L_x_6765:
[----:B------:R-:W-:Y:S05]  /*0b10*/  BSYNC.RECONVERGENT B0 ;  /* 0x0000000000007941 */ /* 0x000fea0003800200 */
.L_x_6764:
        /* <DEDUP_REMOVED lines=22> */
.L_x_6771:
[----:B------:R-:W0:Y:S01]  /*0c80*/  LDCU.64 UR6, c[0x0][0x390] ;  /* 0x00007200ff0677ac */ /* 0x000e220008000a00 */
[----:B------:R-:W0:Y:S08]  /*0c90*/  MUFU.RCP R2, R8 ;  /* 0x0000000800027308 */ /* 0x000e300000001000 */
[----:B------:R-:W1:Y:S01]  /*0ca0*/  MUFU.RCP R3, R10 ;  /* 0x0000000a00037308 */ /* 0x000e620000001000 */
[----:B0-----:R-:W-:Y:S01]  /*0cb0*/  FMUL.FTZ R2, R2, UR6 ;  /* 0x0000000602027c20 */ /* 0x001fe20008410000 */
[----:B-1----:R-:W-:Y:S01]  /*0cc0*/  FMUL.FTZ R3, R3, UR7 ;  /* 0x0000000703037c20 */ /* 0x002fe20008410000 */
[----:B------:R-:W-:Y:S06]  /*0cd0*/  BRA `(.L_x_6769) ;  /* 0x0000000000247947 */ /* 0x000fec0003800000 */
.L_x_6770:
        /* <DEDUP_REMOVED lines=9> */
.L_x_6769:
[----:B------:R-:W-:Y:S05]  /*0d70*/  BSYNC.RECONVERGENT B0 ;  /* 0x0000000000007941 */ /* 0x000fea0003800200 */
.L_x_6768:
        /* <DEDUP_REMOVED lines=22> */
.L_x_6775:
[----:B------:R-:W0:Y:S01]  /*0ee0*/  LDCU.64 UR6, c[0x0][0x390] ;  /* 0x00007200ff0677ac */ /* 0x000e220008000a00 */
[----:B------:R-:W0:Y:S08]  /*0ef0*/  MUFU.RCP R10, R8 ;  /* 0x00000008000a7308 */ /* 0x000e300000001000 */
[----:B------:R-:W1:Y:S01]  /*0f00*/  MUFU.RCP R11, R16 ;  /* 0x00000010000b7308 */ /* 0x000e620000001000 */
[----:B0-----:R-:W-:Y:S01]  /*0f10*/  FMUL.FTZ R10, R10, UR6 ;  /* 0x000000060a0a7c20 */ /* 0x001fe20008410000 */
[----:B-1----:R-:W-:Y:S01]  /*0f20*/  FMUL.FTZ R11, R11, UR7 ;  /* 0x000000070b0b7c20 */ /* 0x002fe20008410000 */
[----:B------:R-:W-:Y:S06]  /*0f30*/  BRA `(.L_x_6773) ;  /* 0x0000000000247947 */ /* 0x000fec0003800000 */
.L_x_6774:
        /* <DEDUP_REMOVED lines=9> */
.L_x_6773:
[----:B------:R-:W-:Y:S05]  /*0fd0*/  BSYNC.RECONVERGENT B0 ;  /* 0x0000000000007941 */ /* 0x000fea0003800200 */
.L_x_6772:
        /* <DEDUP_REMOVED lines=22> */
.L_x_6779:
[----:B------:R-:W0:Y:S01]  /*1140*/  LDCU.64 UR6, c[0x0][0x390] ;  /* 0x00007200ff0677ac */ /* 0x000e220008000a00 */
[----:B------:R-:W0:Y:S08]  /*1150*/  MUFU.RCP R16, R8 ;  /* 0x0000000800107308 */ /* 0x000e300000001000 */
[----:B------:R-:W1:Y:S01]  /*1160*/  MUFU.RCP R17, R18 ;  /* 0x0000001200117308 */ /* 0x000e620000001000 */
[----:B0-----:R-:W-:Y:S01]  /*1170*/  FMUL.FTZ R16, R16, UR6 ;  /* 0x0000000610107c20 */ /* 0x001fe20008410000 */
[----:B-1----:R-:W-:Y:S01]  /*1180*/  FMUL.FTZ R17, R17, UR7 ;  /* 0x0000000711117c20 */ /* 0x002fe20008410000 */
[----:B------:R-:W-:Y:S06]  /*1190*/  BRA `(.L_x_6777) ;  /* 0x0000000000247947 */ /* 0x000fec0003800000 */
.L_x_6778:
        /* <DEDUP_REMOVED lines=9> */
.L_x_6777:
[----:B------:R-:W-:Y:S05]  /*1230*/  BSYNC.RECONVERGENT B0 ;  /* 0x0000000000007941 */ /* 0x000fea0003800200 */
.L_x_6776:
        /* <DEDUP_REMOVED lines=22> */
.L_x_6783:
[----:B------:R-:W0:Y:S01]  /*13a0*/  LDCU.64 UR6, c[0x0][0x390] ;  /* 0x00007200ff0677ac */ /* 0x000e220008000a00 */
[----:B------:R-:W0:Y:S08]  /*13b0*/  MUFU.RCP R12, R8 ;  /* 0x00000008000c7308 */ /* 0x000e300000001000 */
[----:B------:R-:W1:Y:S01]  /*13c0*/  MUFU.RCP R13, R18 ;  /* 0x00000012000d7308 */ /* 0x000e620000001000 */
[----:B0-----:R-:W-:Y:S01]  /*13d0*/  FMUL.FTZ R12, R12, UR6 ;  /* 0x000000060c0c7c20 */ /* 0x001fe20008410000 */
[----:B-1----:R-:W-:Y:S01]  /*13e0*/  FMUL.FTZ R13, R13, UR7 ;  /* 0x000000070d0d7c20 */ /* 0x002fe20008410000 */
[----:B------:R-:W-:Y:S06]  /*13f0*/  BRA `(.L_x_6781) ;  /* 0x0000000000247947 */ /* 0x000fec0003800000 */
.L_x_6782:
        /* <DEDUP_REMOVED lines=9> */
.L_x_6781:
[----:B------:R-:W-:Y:S05]  /*1490*/  BSYNC.RECONVERGENT B0 ;  /* 0x0000000000007941 */ /* 0x000fea0003800200 */
.L_x_6780:
        /* <DEDUP_REMOVED lines=22> */
.L_x_6787:
[----:B------:R-:W0:Y:S01]  /*1600*/  LDCU.64 UR6, c[0x0][0x390] ;  /* 0x00007200ff0677ac */ /* 0x000e220008000a00 */
[----:B------:R-:W0:Y:S08]  /*1610*/  MUFU.RCP R18, R8 ;  /* 0x0000000800127308 */ /* 0x000e300000001000 */
[----:B------:R-:W1:Y:S01]  /*1620*/  MUFU.RCP R19, R22 ;  /* 0x0000001600137308 */ /* 0x000e620000001000 */
[----:B0-----:R-:W-:Y:S01]  /*1630*/  FMUL.FTZ R18, R18, UR6 ;  /* 0x0000000612127c20 */ /* 0x001fe20008410000 */
[----:B-1----:R-:W-:Y:S01]  /*1640*/  FMUL.FTZ R19, R19, UR7 ;  /* 0x0000000713137c20 */ /* 0x002fe20008410000 */
[----:B------:R-:W-:Y:S06]  /*1650*/  BRA `(.L_x_6785) ;  /* 0x0000000000247947 */ /* 0x000fec0003800000 */
.L_x_6786:
        /* <DEDUP_REMOVED lines=9> */
.L_x_6785:
[----:B------:R-:W-:Y:S05]  /*16f0*/  BSYNC.RECONVERGENT B0 ;  /* 0x0000000000007941 */ /* 0x000fea0003800200 */
.L_x_6784:
        /* <DEDUP_REMOVED lines=21> */
.L_x_6790:
[----:B------:R-:W-:-:S13]  /*1850*/  ISETP.GE.U32.AND P0, PT, R23, R0, PT ;  /* 0x000000001700720c */ /* 0x000fda0003f06070 */
[----:B------:R-:W-:Y:S05]  /*1860*/  @P0 BRA `(.L_x_6792) ;  /* 0x0000000000300947 */ /* 0x000fea0003800000 */
[----:B-1----:R-:W1:Y:S01]  /*1870*/  LDC.64 R4, c[0x0][0x398] ;  /* 0x0000e600ff047b82 */ /* 0x002e620000000a00 */
[----:B------:R-:W-:Y:S02]  /*1880*/  IADD3 R7, PT, PT, R24, R23, RZ ;  /* 0x0000001718077210 */ /* 0x000fe40007ffe0ff */
[----:B------:R-:W-:-:S03]  /*1890*/  IADD3 R23, PT, PT, R23, 0x80, RZ ;  /* 0x0000008017177810 */ /* 0x000fc60007ffe0ff */
[----:B-1----:R-:W-:-:S05]  /*18a0*/  IMAD.WIDE.U32 R4, R7, 0x8, R4 ;  /* 0x0000000807047825 */ /* 0x002fca00078e0004 */
[----:B------:R1:W-:Y:S02]  /*18b0*/  STG.E.64 desc[UR4][R4.64], R2 ;  /* 0x0000000204007986 */ /* 0x0003e4000c101b04 */
.L_x_6791:
[----:B------:R-:W-:-:S13]  /*18c0*/  ISETP.GE.U32.AND P0, PT, R23, R0, PT ;  /* 0x000000001700720c */ /* 0x000fda0003f06070 */
[----:B------:R-:W-:Y:S05]  /*18d0*/  @P0 BRA `(.L_x_6793) ;  /* 0x0000000000340947 */ /* 0x000fea0003800000 */
[----:B-1----:R-:W1:Y:S01]  /*18e0*/  LDC.64 R2, c[0x0][0x398] ;  /* 0x0000e600ff027b82 */ /* 0x002e620000000a00 */
[----:B------:R-:W-:Y:S02]  /*18f0*/  IADD3 R5, PT, PT, R24, R23, RZ ;  /* 0x0000001718057210 */ /* 0x000fe40007ffe0ff */
[----:B------:R-:W-:-:S03]  /*1900*/  IADD3 R23, PT, PT, R23, 0x80, RZ ;  /* 0x0000008017177810 */ /* 0x000fc60007ffe0ff */
[----:B-1----:R-:W-:-:S05]  /*1910*/  IMAD.WIDE.U32 R2, R5, 0x8, R2 ;  /* 0x0000000805027825 */ /* 0x002fca00078e0002 */
[----:B------:R2:W-:Y:S02]  /*1920*/  STG.E.64 desc[UR4][R2.64], R10 ;  /* 0x0000000a02007986 */ /* 0x0005e4000c101b04 */
.L_x_6792:
        /* <DEDUP_REMOVED lines=8> */
.L_x_6793:
[----:B------:R-:W-:Y:S05]  /*19b0*/  BSYNC.RELIABLE B1 ;  /* 0x0000000000017941 */ /* 0x000fea0003800100 */
.L_x_6789:
[----:B------:R-:W-:-:S13]  /*19c0*/  ISETP.GE.U32.AND P0, PT, R23, R0, PT ;  /* 0x000000001700720c */ /* 0x000fda0003f06070 */
[----:B-12---:R-:W1:Y:S01]  /*19d0*/  @!P0 LDC.64 R2, c[0x0][0x398] ;  /* 0x0000e600ff028b82 */ /* 0x006e620000000a00 */
[----:B------:R-:W-:Y:S02]  /*19e0*/  @!P0 IADD3 R5, PT, PT, R24, R23, RZ ;  /* 0x0000001718058210 */ /* 0x000fe40007ffe0ff */
[----:B------:R-:W-:-:S03]  /*19f0*/  @!P0 IADD3 R23, PT, PT, R23, 0x80, RZ ;  /* 0x0000008017178810 */ /* 0x000fc60007ffe0ff */
[----:B-1----:R-:W-:-:S05]  /*1a00*/  @!P0 IMAD.WIDE.U32 R2, R5, 0x8, R2 ;  /* 0x0000000805028825 */ /* 0x002fca00078e0002 */
[----:B------:R3:W-:Y:S02]  /*1a10*/  @!P0 STG.E.64 desc[UR4][R2.64], R12 ;  /* 0x0000000c02008986 */ /* 0x0007e4000c101b04 */
.L_x_6794:
[----:B------:R-:W-:Y:S05]  /*1a20*/  BSYNC.RECONVERGENT B0 ;  /* 0x0000000000007941 */ /* 0x000fea0003800200 */
.L_x_6788:
        /* <DEDUP_REMOVED lines=8> */
.L_x_6756:
        /* <DEDUP_REMOVED lines=32> */
.L_x_6796:
        /* <DEDUP_REMOVED lines=11> */
.L_x_6797:
[----:B------:R-:W-:Y:S05]  /*1d60*/  BSYNC.RECONVERGENT B0 ;  /* 0x0000000000007941 */ /* 0x000fea0003800200 */
.L_x_6795:
        /* <DEDUP_REMOVED lines=17> */
.L_x_6800:
[----:B------:R-:W0:Y:S08]  /*1e80*/  MUFU.RCP R7, R4 ;  /* 0x0000000400077308 */ /* 0x000e300000001000 */
[----:B------:R-:W1:Y:S01]  /*1e90*/  MUFU.RCP R6, R5 ;  /* 0x0000000500067308 */ /* 0x000e620000001000 */
[----:B0-----:R-:W-:Y:S01]  /*1ea0*/  FMUL.FTZ R22, R7, R2 ;  /* 0x0000000207167220 */ /* 0x001fe20000410000 */
[----:B-1----:R-:W-:Y:S01]  /*1eb0*/  FMUL.FTZ R23, R6, R3 ;  /* 0x0000000306177220 */ /* 0x002fe20000410000 */
[----:B------:R-:W-:Y:S06]  /*1ec0*/  BRA `(.L_x_6801) ;  /* 0x0000000000207947 */ /* 0x000fec0003800000 */
.L_x_6799:
        /* <DEDUP_REMOVED lines=8> */
.L_x_6801:
[----:B------:R-:W-:Y:S05]  /*1f50*/  BSYNC.RECONVERGENT B0 ;  /* 0x0000000000007941 */ /* 0x000fea0003800200 */
.L_x_6798:
        /* <DEDUP_REMOVED lines=17> */
.L_x_6804:
[----:B------:R-:W0:Y:S08]  /*2070*/  MUFU.RCP R5, R6 ;  /* 0x0000000600057308 */ /* 0x000e300000001000 */
[----:B------:R-:W1:Y:S01]  /*2080*/  MUFU.RCP R8, R7 ;  /* 0x0000000700087308 */ /* 0x000e620000001000 */
[----:B0-----:R-:W-:Y:S01]  /*2090*/  FMUL.FTZ R4, R5, R2 ;  /* 0x0000000205047220 */ /* 0x001fe20000410000 */
[----:B-1----:R-:W-:Y:S01]  /*20a0*/  FMUL.FTZ R5, R8, R3 ;  /* 0x0000000308057220 */ /* 0x002fe20000410000 */
[----:B------:R-:W-:Y:S06]  /*20b0*/  BRA `(.L_x_6805) ;  /* 0x0000000000207947 */ /* 0x000fec0003800000 */
.L_x_6803:
        /* <DEDUP_REMOVED lines=8> */
.L_x_6805:
[----:B------:R-:W-:Y:S05]  /*2140*/  BSYNC.RECONVERGENT B0 ;  /* 0x0000000000007941 */ /* 0x000fea0003800200 */
.L_x_6802:
        /* <DEDUP_REMOVED lines=17> */
.L_x_6808:
[----:B------:R-:W0:Y:S08]  /*2260*/  MUFU.RCP R7, R8 ;  /* 0x0000000800077308 */ /* 0x000e300000001000 */
[----:B------:R-:W1:Y:S01]  /*2270*/  MUFU.RCP R10, R9 ;  /* 0x00000009000a7308 */ /* 0x000e620000001000 */
[----:B0-----:R-:W-:Y:S01]  /*2280*/  FMUL.FTZ R6, R7, R2 ;  /* 0x0000000207067220 */ /* 0x001fe20000410000 */
[----:B-1----:R-:W-:Y:S01]  /*2290*/  FMUL.FTZ R7, R10, R3 ;  /* 0x000000030a077220 */ /* 0x002fe20000410000 */
[----:B------:R-:W-:Y:S06]  /*22a0*/  BRA `(.L_x_6809) ;  /* 0x0000000000207947 */ /* 0x000fec0003800000 */
.L_x_6807:
        /* <DEDUP_REMOVED lines=8> */
.L_x_6809:
[----:B------:R-:W-:Y:S05]  /*2330*/  BSYNC.RECONVERGENT B0 ;  /* 0x0000000000007941 */ /* 0x000fea0003800200 */
.L_x_6806:
        /* <DEDUP_REMOVED lines=17> */
.L_x_6812:
[----:B------:R-:W0:Y:S08]  /*2450*/  MUFU.RCP R9, R10 ;  /* 0x0000000a00097308 */ /* 0x000e300000001000 */
[----:B------:R-:W1:Y:S01]  /*2460*/  MUFU.RCP R12, R11 ;  /* 0x0000000b000c7308 */ /* 0x000e620000001000 */
[----:B0-----:R-:W-:Y:S01]  /*2470*/  FMUL.FTZ R8, R9, R2 ;  /* 0x0000000209087220 */ /* 0x001fe20000410000 */
[----:B-1----:R-:W-:Y:S01]  /*2480*/  FMUL.FTZ R9, R12, R3 ;  /* 0x000000030c097220 */ /* 0x002fe20000410000 */
[----:B------:R-:W-:Y:S06]  /*2490*/  BRA `(.L_x_6813) ;  /* 0x0000000000207947 */ /* 0x000fec0003800000 */
.L_x_6811:
        /* <DEDUP_REMOVED lines=8> */
.L_x_6813:
[----:B------:R-:W-:Y:S05]  /*2520*/  BSYNC.RECONVERGENT B0 ;  /* 0x0000000000007941 */ /* 0x000fea0003800200 */
.L_x_6810:
        /* <DEDUP_REMOVED lines=17> */
.L_x_6816:
[----:B------:R-:W0:Y:S08]  /*2640*/  MUFU.RCP R11, R12 ;  /* 0x0000000c000b7308 */ /* 0x000e300000001000 */
[----:B------:R-:W1:Y:S01]  /*2650*/  MUFU.RCP R14, R13 ;  /* 0x0000000d000e7308 */ /* 0x000e620000001000 */
[----:B0-----:R-:W-:Y:S01]  /*2660*/  FMUL.FTZ R10, R11, R2 ;  /* 0x000000020b0a7220 */ /* 0x001fe20000410000 */
[----:B-1----:R-:W-:Y:S01]  /*2670*/  FMUL.FTZ R11, R14, R3 ;  /* 0x000000030e0b7220 */ /* 0x002fe20000410000 */
[----:B------:R-:W-:Y:S06]  /*2680*/  BRA `(.L_x_6817) ;  /* 0x0000000000207947 */ /* 0x000fec0003800000 */
.L_x_6815:
        /* <DEDUP_REMOVED lines=8> */
.L_x_6817:
[----:B------:R-:W-:Y:S05]  /*2710*/  BSYNC.RECONVERGENT B0 ;  /* 0x0000000000007941 */ /* 0x000fea0003800200 */
.L_x_6814:
        /* <DEDUP_REMOVED lines=17> */
.L_x_6820:
[----:B------:R-:W0:Y:S08]  /*2830*/  MUFU.RCP R13, R14 ;  /* 0x0000000e000d7308 */ /* 0x000e300000001000 */
[----:B------:R-:W1:Y:S01]  /*2840*/  MUFU.RCP R16, R15 ;  /* 0x0000000f00107308 */ /* 0x000e620000001000 */
[----:B0-----:R-:W-:Y:S01]  /*2850*/  FMUL.FTZ R12, R13, R2 ;  /* 0x000000020d0c7220 */ /* 0x001fe20000410000 */
[----:B-1----:R-:W-:Y:S01]  /*2860*/  FMUL.FTZ R13, R16, R3 ;  /* 0x00000003100d7220 */ /* 0x002fe20000410000 */
[----:B------:R-:W-:Y:S06]  /*2870*/  BRA `(.L_x_6821) ;  /* 0x0000000000207947 */ /* 0x000fec0003800000 */
.L_x_6819:
        /* <DEDUP_REMOVED lines=8> */
.L_x_6821:
[----:B------:R-:W-:Y:S05]  /*2900*/  BSYNC.RECONVERGENT B0 ;  /* 0x0000000000007941 */ /* 0x000fea0003800200 */
.L_x_6818:
        /* <DEDUP_REMOVED lines=17> */
.L_x_6824:
[----:B------:R-:W0:Y:S08]  /*2a20*/  MUFU.RCP R15, R16 ;  /* 0x00000010000f7308 */ /* 0x000e300000001000 */
[----:B------:R-:W1:Y:S01]  /*2a30*/  MUFU.RCP R18, R17 ;  /* 0x0000001100127308 */ /* 0x000e620000001000 */
[----:B0-----:R-:W-:Y:S01]  /*2a40*/  FMUL.FTZ R14, R15, R2 ;  /* 0x000000020f0e7220 */ /* 0x001fe20000410000 */
[----:B-1----:R-:W-:Y:S01]  /*2a50*/  FMUL.FTZ R15, R18, R3 ;  /* 0x00000003120f7220 */ /* 0x002fe20000410000 */
[----:B------:R-:W-:Y:S06]  /*2a60*/  BRA `(.L_x_6825) ;  /* 0x0000000000207947 */ /* 0x000fec0003800000 */
.L_x_6823:
        /* <DEDUP_REMOVED lines=8> */
.L_x_6825:
[----:B------:R-:W-:Y:S05]  /*2af0*/  BSYNC.RECONVERGENT B0 ;  /* 0x0000000000007941 */ /* 0x000fea0003800200 */
.L_x_6822:
[----:B------:R-:W0:Y:S02]  /*2b00*/  LDC.64 R2, c[0x0][0x398] ;  /* 0x0000e600ff027b82 */ /* 0x000e240000000a00 */
[----:B0-----:R-:W-:-:S04]  /*2b10*/  IMAD.WIDE.U32 R24, R24, 0x8, R2 ;  /* 0x0000000818187825 */ /* 0x001fc800078e0002 */
[----:B------:R-:W-:-:S05]  /*2b20*/  IMAD.WIDE.U32 R24, R0, 0x40, R24 ;  /* 0x0000004000187825 */ /* 0x000fca00078e0018 */
[----:B------:R-:W-:Y:S04]  /*2b30*/  STG.E.ENL2.256 desc[UR4][R24.64], R20, R4 ;  /* 0xf80000141804797f */ /* 0x000fe8000f121804 */
[----:B------:R-:W-:Y:S01]  /*2b40*/  STG.E.ENL2.256 desc[UR4][R24.64+0x20], R8, R12 ;  /* 0xf8000108180c797f */ /* 0x000fe2000f121804 */
[----:B------:R-:W-:Y:S05]  /*2b50*/  EXIT ;  /* 0x000000000000794d */ /* 0x000fea0003800000 */
.L_x_6826:
        /* <DEDUP_REMOVED lines=10> */
.L_x_19471:


//--------------------- .text._ZN2at6native18elementwise_kernelILi128ELi4EZNS0_15gpu_kernel_implINS0_13BinaryFunctorIN3c107complexIdEES6_S6_NS0_15binary_internal10DivFunctorIS6_EEEEEEvRNS_18TensorIteratorBaseERKT_EUliE_EEviT1_ --------------------------
	.section	.text._ZN2at6native18elementwise_kernelILi128ELi4EZNS0_15gpu_kernel_implINS0_13BinaryFunctorIN3c107complexIdEES6_S6_NS0_15binary_internal10DivFunctorIS6_EEEEEEvRNS_18TensorIteratorBaseERKT_EUliE_EEviT1_,"ax",@progbits
	.align	128
        .global         _ZN2at6native18elementwise_kernelILi128ELi4EZNS0_15gpu_kernel_implINS0_13BinaryFunctorIN3c107complexIdEES6_S6_NS0_15binary_internal10DivFunctorIS6_EEEEEEvRNS_18TensorIteratorBaseERKT_EUliE_EEviT1_
        .type           _ZN2at6native18elementwise_kernelILi128ELi4EZNS0_15gpu_kernel_implINS0_13BinaryFunctorIN3c107complexIdEES6_S6_NS0_15binary_internal10DivFunctorIS6_EEEEEEvRNS_18TensorIteratorBaseERKT_EUliE_EEviT1_,@function
        .size           _ZN2at6native18elementwise_kernelILi128ELi4EZNS0_15gpu_kernel_implINS0_13BinaryFunctorIN3c107complexIdEES6_S6_NS0_15binary_internal10DivFunctorIS6_EEEEEEvRNS_18TensorIteratorBaseERKT_EUliE_EEviT1_,(.L_x_19347 - _ZN2at6native18elementwise_kernelILi128ELi4EZNS0_15gpu_kernel_implINS0_13BinaryFunctorIN3c107complexIdEES6_S6_NS0_15binary_internal10DivFunctorIS6_EEEEEEvRNS_18TensorIteratorBaseERKT_EUliE_EEviT1_)
        .other          _ZN2at6native18elementwise_kernelILi128ELi4EZNS0_15gpu_kernel_implINS0_13BinaryFunctorIN3c107complexIdEES6_S6_NS0_15binary_internal10DivFunctorIS6_EEEEEEvRNS_18TensorIteratorBaseERKT_EUliE_EEviT1_,@"STO_CUDA_ENTRY STV_DEFAULT"
_ZN2at6native18elementwise_kernelILi128ELi4EZNS0_15gpu_kernel_implINS0_13BinaryFunctorIN3c107complexIdEES6_S6_NS0_15binary_internal10DivFunctorIS6_EEEEEEvRNS_18TensorIteratorBaseERKT_EUliE_EEviT1_:
.text._ZN2at6native18elementwise_kernelILi128ELi4EZNS0_15gpu_kernel_implINS0_13BinaryFunctorIN3c107complexIdEES6_S6_NS0_15binary_internal10DivFunctorIS6_EEEEEEvRNS_18TensorIteratorBaseERKT_EUliE_EEviT1_:
        /* <DEDUP_REMOVED lines=24> */
[----:B------:R-:W-:Y:S01]  /*0180*/  HFMA2 R22, -RZ, RZ, 0, 0 ;  /* 0x00000000ff167431 */ /* 0x000fe200000001ff */
[----:B------:R-:W1:Y:S01]  /*0190*/  LDCU UR6, c[0x0][0x38c] ;  /* 0x00007180ff0677ac */ /* 0x000e620008000800 */
[----:B------:R-:W2:Y:S01]  /*01a0*/  LDCU.64 UR8, c[0x0][0x4b8] ;  /* 0x00009700ff0877ac */ /* 0x000ea20008000a00 */
[----:B------:R-:W-:Y:S02]  /*01b0*/  UISETP.NE.AND UP0, UPT, UR41, URZ, UPT ;  /* 0x000000ff2900728c */ /* 0x000fe4000bf05270 */
        /* <DEDUP_REMOVED lines=343> */
.L_x_6829:
        /* <DEDUP_REMOVED lines=16> */
[----:B------:R-:W-:Y:S01]  /*1830*/  CS2R R18, SRZ ;  /* 0x0000000000127805 */ /* 0x000fe2000001ff00 */
[----:B--2---:R0:W1:Y:S01]  /*1840*/  I2F.F64.S16 R16, R2 ;  /* 0x0000000200107312 */ /* 0x0040620000101c00 */
[----:B------:R-:W-:Y:S05]  /*1850*/  BRA `(.L_x_6836) ;  /* 0x0000000c00c87947 */ /* 0x000fea0003800000 */
.L_x_6834:
[----:B------:R-:W2:Y:S01]  /*1860*/  LDG.E.U8 R2, desc[UR36][R2.64] ;  /* 0x0000002402027981 */ /* 0x000ea2000c1e1100 */
[----:B------:R-:W-:Y:S01]  /*1870*/  CS2R R18, SRZ ;  /* 0x0000000000127805 */ /* 0x000fe2000001ff00 */
[----:B--2---:R0:W1:Y:S01]  /*1880*/  I2F.F64.U16 R16, R2 ;  /* 0x0000000200107312 */ /* 0x0040620000101800 */
[----:B------:R-:W-:Y:S05]  /*1890*/  BRA `(.L_x_6836) ;  /* 0x0000000c00b87947 */ /* 0x000fea0003800000 */
.L_x_6833:
[----:B------:R-:W-:-:S09]  /*18a0*/  UISETP.NE.AND UP0, UPT, UR4, 0x2, UPT ;  /* 0x000000020400788c */ /* 0x000fd2000bf05270 */
[----:B------:R-:W-:Y:S05]  /*18b0*/  BRA.U !UP0, `(.L_x_6837) ;  /* 0x0000000108307547 */ /* 0x000fea000b800000 */
[----:B------:R-:W-:-:S09]  /*18c0*/  UISETP.NE.AND UP0, UPT, UR4, 0x3, UPT ;  /* 0x000000030400788c */ /* 0x000fd2000bf05270 */
[----:B------:R-:W-:Y:S05]  /*18d0*/  BRA.U !UP0, `(.L_x_6838) ;  /* 0x0000000108187547 */ /* 0x000fea000b800000 */
[----:B------:R-:W-:-:S09]  /*18e0*/  UISETP.NE.AND UP0, UPT, UR4, 0x4, UPT ;  /* 0x000000040400788c */ /* 0x000fd2000bf05270 */
[----:B------:R-:W-:Y:S05]  /*18f0*/  BRA.U UP0, `(.L_x_6835) ;  /* 0x0000000d00047547 */ /* 0x000fea000b800000 */
[----:B------:R-:W2:Y:S01]  /*1900*/  LDG.E.64 R16, desc[UR36][R2.64] ;  /* 0x0000002402107981 */ /* 0x000ea2000c1e1b00 */
[----:B------:R-:W-:Y:S01]  /*1910*/  CS2R R18, SRZ ;  /* 0x0000000000127805 */ /* 0x000fe2000001ff00 */
[----:B--2---:R-:W0:Y:S01]  /*1920*/  I2F.F64.S64 R16, R16 ;  /* 0x0000001000107312 */ /* 0x004e220000301c00 */
[----:B------:R-:W-:Y:S05]  /*1930*/  BRA `(.L_x_6836) ;  /* 0x0000000c00907947 */ /* 0x000fea0003800000 */
.L_x_6838:
[----:B------:R-:W2:Y:S01]  /*1940*/  LDG.E R2, desc[UR36][R2.64] ;  /* 0x0000002402027981 */ /* 0x000ea2000c1e1900 */
[----:B------:R-:W-:Y:S01]  /*1950*/  CS2R R18, SRZ ;  /* 0x0000000000127805 */ /* 0x000fe2000001ff00 */
[----:B--2---:R0:W1:Y:S01]  /*1960*/  I2F.F64 R16, R2 ;  /* 0x0000000200107312 */ /* 0x0040620000201c00 */
[----:B------:R-:W-:Y:S05]  /*1970*/  BRA `(.L_x_6836) ;  /* 0x0000000c00807947 */ /* 0x000fea0003800000 */
.L_x_6837:
[----:B------:R-:W2:Y:S01]  /*1980*/  LDG.E.U16 R2, desc[UR36][R2.64] ;  /* 0x0000002402027981 */ /* 0x000ea2000c1e1500 */
[----:B------:R-:W-:Y:S01]  /*1990*/  CS2R R18, SRZ ;  /* 0x0000000000127805 */ /* 0x000fe2000001ff00 */
[----:B--2---:R0:W1:Y:S01]  /*19a0*/  I2F.F64.S16 R16, R2 ;  /* 0x0000000200107312 */ /* 0x0040620000101c00 */
[----:B------:R-:W-:Y:S05]  /*19b0*/  BRA `(.L_x_6836) ;  /* 0x0000000c00707947 */ /* 0x000fea0003800000 */
.L_x_6832:
[----:B------:R-:W-:-:S09]  /*19c0*/  UISETP.GT.AND UP0, UPT, UR4, 0x6, UPT ;  /* 0x000000060400788c */ /* 0x000fd2000bf04270 */
[----:B------:R-:W-:Y:S05]  /*19d0*/  BRA.U UP0, `(.L_x_6839) ;  /* 0x00000001003c7547 */ /* 0x000fea000b800000 */
[----:B------:R-:W-:-:S09]  /*19e0*/  UISETP.NE.AND UP0, UPT, UR4, 0x5, UPT ;  /* 0x000000050400788c */ /* 0x000fd2000bf05270 */
[----:B------:R-:W-:Y:S05]  /*19f0*/  BRA.U !UP0, `(.L_x_6840) ;  /* 0x00000001081c7547 */ /* 0x000fea000b800000 */
[----:B------:R-:W-:-:S09]  /*1a00*/  UISETP.NE.AND UP0, UPT, UR4, 0x6, UPT ;  /* 0x000000060400788c */ /* 0x000fd2000bf05270 */
[----:B------:R-:W-:Y:S05]  /*1a10*/  BRA.U UP0, `(.L_x_6835) ;  /* 0x0000000900bc7547 */ /* 0x000fea000b800000 */
[----:B------:R-:W2:Y:S01]  /*1a20*/  LDG.E R16, desc[UR36][R2.64] ;  /* 0x0000002402107981 */ /* 0x000ea2000c1e1900 */
[----:B------:R-:W-:Y:S01]  /*1a30*/  CS2R R18, SRZ ;  /* 0x0000000000127805 */ /* 0x000fe2000001ff00 */
[----:B--2---:R-:W-:-:S06]  /*1a40*/  FMUL.FTZ R16, R16, 1 ;  /* 0x3f80000010107820 */ /* 0x004fcc0000410000 */
[----:B------:R-:W0:Y:S01]  /*1a50*/  F2F.F64.F32 R16, R16 ;  /* 0x0000001000107310 */ /* 0x000e220000201800 */
[----:B------:R-:W-:Y:S05]  /*1a60*/  BRA `(.L_x_6836) ;  /* 0x0000000c00447947 */ /* 0x000fea0003800000 */
.L_x_6840:
[----:B------:R-:W2:Y:S01]  /*1a70*/  LDG.E.U16 R0, desc[UR36][R2.64] ;  /* 0x0000002402007981 */ /* 0x000ea2000c1e1500 */
[----:B------:R-:W-:Y:S01]  /*1a80*/  CS2R R18, SRZ ;  /* 0x0000000000127805 */ /* 0x000fe2000001ff00 */
[----:B--2---:R-:W-:-:S05]  /*1a90*/  HADD2.F32 R0, -RZ, R0.H0_H0 ;  /* 0x20000000ff007230 */ /* 0x004fca0000004100 */
[----:B------:R-:W-:-:S04]  /*1aa0*/  FMUL.FTZ R0, R0, 1 ;  /* 0x3f80000000007820 */ /* 0x000fc80000410000 */
[----:B------:R0:W1:Y:S01]  /*1ab0*/  F2F.F64.F32 R16, R0 ;  /* 0x0000000000107310 */ /* 0x0000620000201800 */
[----:B------:R-:W-:Y:S05]  /*1ac0*/  BRA `(.L_x_6836) ;  /* 0x0000000c002c7947 */ /* 0x000fea0003800000 */
.L_x_6839:
[----:B------:R-:W-:-:S09]  /*1ad0*/  UISETP.NE.AND UP0, UPT, UR4, 0x7, UPT ;  /* 0x000000070400788c */ /* 0x000fd2000bf05270 */
[----:B------:R-:W-:Y:S05]  /*1ae0*/  BRA.U !UP0, `(.L_x_6841) ;  /* 0x0000000108487547 */ /* 0x000fea000b800000 */
[----:B------:R-:W-:-:S09]  /*1af0*/  UISETP.NE.AND UP0, UPT, UR4, 0x8, UPT ;  /* 0x000000080400788c */ /* 0x000fd2000bf05270 */
[----:B------:R-:W-:Y:S05]  /*1b00*/  BRA.U !UP0, `(.L_x_6842) ;  /* 0x0000000108207547 */ /* 0x000fea000b800000 */
[----:B------:R-:W-:-:S09]  /*1b10*/  UISETP.NE.AND UP0, UPT, UR4, 0x9, UPT ;  /* 0x000000090400788c */ /* 0x000fd2000bf05270 */
[----:B------:R-:W-:Y:S05]  /*1b20*/  BRA.U UP0, `(.L_x_6835) ;  /* 0x0000000900787547 */ /* 0x000fea000b800000 */
[----:B------:R-:W2:Y:S02]  /*1b30*/  LDG.E.64 R2, desc[UR36][R2.64] ;  /* 0x0000002402027981 */ /* 0x000ea4000c1e1b00 */
[----:B--2---:R-:W-:Y:S01]  /*1b40*/  FMUL.FTZ R16, R2, 1 ;  /* 0x3f80000002107820 */ /* 0x004fe20000410000 */
[----:B------:R-:W-:-:S05]  /*1b50*/  FMUL.FTZ R18, R3, 1 ;  /* 0x3f80000003127820 */ /* 0x000fca0000410000 */
[----:B------:R-:W0:Y:S08]  /*1b60*/  F2F.F64.F32 R16, R16 ;  /* 0x0000001000107310 */ /* 0x000e300000201800 */
[----:B------:R-:W1:Y:S01]  /*1b70*/  F2F.F64.F32 R18, R18 ;  /* 0x0000001200127310 */ /* 0x000e620000201800 */
[----:B------:R-:W-:Y:S05]  /*1b80*/  BRA `(.L_x_6836) ;  /* 0x0000000800fc7947 */ /* 0x000fea0003800000 */
.L_x_6842:
[----:B------:R-:W2:Y:S02]  /*1b90*/  LDG.E R2, desc[UR36][R2.64] ;  /* 0x0000002402027981 */ /* 0x000ea4000c1e1900 */
[--C-:B--2---:R-:W-:Y:S02]  /*1ba0*/  HADD2.F32 R0, -RZ, R2.reuse.H0_H0 ;  /* 0x20000002ff007230 */ /* 0x104fe40000004100 */
[----:B------:R-:W-:-:S03]  /*1bb0*/  HADD2.F32 R4, -RZ, R2.H1_H1 ;  /* 0x30000002ff047230 */ /* 0x000fc60000004100 */
[----:B------:R-:W-:Y:S02]  /*1bc0*/  FMUL.FTZ R0, R0, 1 ;  /* 0x3f80000000007820 */ /* 0x000fe40000410000 */
[----:B------:R-:W-:Y:S02]  /*1bd0*/  FMUL.FTZ R4, R4, 1 ;  /* 0x3f80000004047820 */ /* 0x000fe40000410000 */
[----:B------:R0:W1:Y:S08]  /*1be0*/  F2F.F64.F32 R16, R0 ;  /* 0x0000000000107310 */ /* 0x0000700000201800 */
[----:B------:R0:W2:Y:S01]  /*1bf0*/  F2F.F64.F32 R18, R4 ;  /* 0x0000000400127310 */ /* 0x0000a20000201800 */
[----:B------:R-:W-:Y:S05]  /*1c00*/  BRA `(.L_x_6836) ;  /* 0x0000000800dc7947 */ /* 0x000fea0003800000 */
.L_x_6841:
[----:B------:R0:W5:Y:S01]  /*1c10*/  LDG.E.64 R16, desc[UR36][R2.64] ;  /* 0x0000002402107981 */ /* 0x000162000c1e1b00 */
[----:B------:R-:W-:Y:S01]  /*1c20*/  CS2R R18, SRZ ;  /* 0x0000000000127805 */ /* 0x000fe2000001ff00 */
[----:B------:R-:W-:Y:S06]  /*1c30*/  BRA `(.L_x_6836) ;  /* 0x0000000800d07947 */ /* 0x000fec0003800000 */
.L_x_6831:
        /* <DEDUP_REMOVED lines=9> */
[----:B------:R-:W-:Y:S01]  /*1cd0*/  CS2R R18, SRZ ;  /* 0x0000000000127805 */ /* 0x000fe2000001ff00 */
[----:B------:R-:W-:Y:S01]  /*1ce0*/  IMAD.MOV.U32 R16, RZ, RZ, RZ ;  /* 0x000000ffff107224 */ /* 0x000fe200078e00ff */
[----:B--2---:R-:W-:-:S04]  /*1cf0*/  ISETP.NE.AND P0, PT, R2, RZ, PT ;  /* 0x000000ff0200720c */ /* 0x004fc80003f05270 */
[----:B------:R-:W-:Y:S01]  /*1d00*/  FSEL R17, RZ, 1.875, !P0 ;  /* 0x3ff00000ff117808 */ /* 0x000fe20004000000 */
[----:B------:R-:W-:Y:S08]  /*1d10*/  BRA `(.L_x_6836) ;  /* 0x0000000800987947 */ /* 0x000ff00003800000 */
.L_x_6845:
[----:B------:R0:W5:Y:S01]  /*1d20*/  LDG.E.128 R16, desc[UR36][R2.64] ;  /* 0x0000002402107981 */ /* 0x000162000c1e1d00 */
[----:B------:R-:W-:Y:S05]  /*1d30*/  BRA `(.L_x_6836) ;  /* 0x0000000800907947 */ /* 0x000fea0003800000 */
.L_x_6844:
        /* <DEDUP_REMOVED lines=8> */
[----:B------:R-:W-:Y:S02]  /*1dc0*/  CS2R R18, SRZ ;  /* 0x0000000000127805 */ /* 0x000fe4000001ff00 */
[----:B--2---:R-:W-:-:S04]  /*1dd0*/  SHF.L.U32 R0, R0, 0x18, RZ ;  /* 0x0000001800007819 */ /* 0x004fc800000006ff */
        /* <DEDUP_REMOVED lines=14> */
[----:B------:R-:W-:-:S05]  /*1ec0*/  LOP3.LUT R5, R5, 0x80000000, R0, 0xf8, !PT ;  /* 0x8000000005057812 */ /* 0x000fca00078ef800 */
[----:B------:R-:W-:-:S04]  /*1ed0*/  FMUL.FTZ R5, R5, 1 ;  /* 0x3f80000005057820 */ /* 0x000fc80000410000 */
[----:B------:R0:W1:Y:S01]  /*1ee0*/  F2F.F64.F32 R16, R5 ;  /* 0x0000000500107310 */ /* 0x0000620000201800 */
[----:B------:R-:W-:Y:S05]  /*1ef0*/  BRA `(.L_x_6836) ;  /* 0x0000000800207947 */ /* 0x000fea0003800000 */
.L_x_6847:
[----:B------:R-:W2:Y:S01]  /*1f00*/  LDG.E.U8 R2, desc[UR36][R2.64] ;  /* 0x0000002402027981 */ /* 0x000ea2000c1e1100 */
[----:B------:R-:W-:Y:S01]  /*1f10*/  CS2R R18, SRZ ;  /* 0x0000000000127805 */ /* 0x000fe2000001ff00 */
        /* <DEDUP_REMOVED lines=9> */
[----:B------:R-:W-:-:S05]  /*1fb0*/  LOP3.LUT R0, R0, 0x80000000, R5, 0xf8, !PT ;  /* 0x8000000000007812 */ /* 0x000fca00078ef805 */
[----:B------:R-:W-:-:S04]  /*1fc0*/  FMUL.FTZ R0, R0, 1 ;  /* 0x3f80000000007820 */ /* 0x000fc80000410000 */
[----:B------:R0:W1:Y:S01]  /*1fd0*/  F2F.F64.F32 R16, R0 ;  /* 0x0000000000107310 */ /* 0x0000620000201800 */
[----:B------:R-:W-:Y:S05]  /*1fe0*/  BRA `(.L_x_6836) ;  /* 0x0000000400e47947 */ /* 0x000fea0003800000 */
.L_x_6846:
[----:B------:R-:W2:Y:S01]  /*1ff0*/  LDG.E.U16 R0, desc[UR36][R2.64] ;  /* 0x0000002402007981 */ /* 0x000ea2000c1e1500 */
[----:B------:R-:W-:Y:S01]  /*2000*/  CS2R R18, SRZ ;  /* 0x0000000000127805 */ /* 0x000fe2000001ff00 */
[----:B--2---:R-:W-:-:S04]  /*2010*/  IMAD.U32 R0, R0, 0x10000, RZ ;  /* 0x0001000000007824 */ /* 0x004fc800078e00ff */
[----:B------:R-:W-:-:S04]  /*2020*/  FMUL.FTZ R0, R0, 1 ;  /* 0x3f80000000007820 */ /* 0x000fc80000410000 */
[----:B------:R0:W1:Y:S01]  /*2030*/  F2F.F64.F32 R16, R0 ;  /* 0x0000000000107310 */ /* 0x0000620000201800 */
[----:B------:R-:W-:Y:S05]  /*2040*/  BRA `(.L_x_6836) ;  /* 0x0000000400cc7947 */ /* 0x000fea0003800000 */
.L_x_6843:
        /* <DEDUP_REMOVED lines=9> */
[----:B------:R-:W-:Y:S01]  /*20e0*/  CS2R R18, SRZ ;  /* 0x0000000000127805 */ /* 0x000fe2000001ff00 */
[----:B--2---:R0:W1:Y:S01]  /*20f0*/  I2F.F64.U16 R16, R2 ;  /* 0x0000000200107312 */ /* 0x0040620000101800 */
[----:B------:R-:W-:Y:S05]  /*2100*/  BRA `(.L_x_6836) ;  /* 0x00000004009c7947 */ /* 0x000fea0003800000 */
.L_x_6850:
[----:B------:R-:W2:Y:S01]  /*2110*/  LDG.E.U8 R3, desc[UR36][R2.64] ;  /* 0x0000002402037981 */ /* 0x000ea2000c1e1100 */
[----:B------:R-:W-:Y:S02]  /*2120*/  CS2R R18, SRZ ;  /* 0x0000000000127805 */ /* 0x000fe4000001ff00 */
[----:B------:R-:W-:Y:S02]  /*2130*/  CS2R R16, SRZ ;  /* 0x0000000000107805 */ /* 0x000fe4000001ff00 */
[----:B--2---:R-:W-:-:S13]  /*2140*/  ISETP.NE.AND P0, PT, R3, RZ, PT ;  /* 0x000000ff0300720c */ /* 0x004fda0003f05270 */
[----:B------:R-:W-:Y:S05]  /*2150*/  @!P0 BRA `(.L_x_6836) ;  /* 0x0000000400888947 */ /* 0x000fea0003800000 */
[----:B------:R-:W-:-:S13]  /*2160*/  ISETP.NE.AND P0, PT, R3, 0x80, PT ;  /* 0x000000800300780c */ /* 0x000fda0003f05270 */
[----:B------:R-:W-:Y:S02]  /*2170*/  @!P0 IMAD.MOV.U32 R16, RZ, RZ, 0x20000000 ;  /* 0x20000000ff108424 */ /* 0x000fe400078e00ff */
        /* <DEDUP_REMOVED lines=15> */
.L_x_6852:
[----:B------:R-:W-:Y:S05]  /*2270*/  BSYNC.RECONVERGENT B0 ;  /* 0x0000000000007941 */ /* 0x000fea0003800200 */
.L_x_6851:
[----:B------:R-:W-:Y:S01]  /*2280*/  IMAD.SHL.U32 R0, R0, 0x100000, RZ ;  /* 0x0010000000007824 */ /* 0x000fe200078e00ff */
[----:B------:R-:W-:-:S04]  /*2290*/  LEA R2, R2, 0x3b800000, 0x17 ;  /* 0x3b80000002027811 */ /* 0x000fc800078eb8ff */
[----:B------:R-:W-:-:S05]  /*22a0*/  LOP3.LUT R0, R2, R0, R7, 0xfe, !PT ;  /* 0x0000000002007212 */ /* 0x000fca00078efe07 */
[----:B------:R-:W-:-:S04]  /*22b0*/  FMUL.FTZ R0, R0, 1 ;  /* 0x3f80000000007820 */ /* 0x000fc80000410000 */
[----:B------:R0:W1:Y:S01]  /*22c0*/  F2F.F64.F32 R16, R0 ;  /* 0x0000000000107310 */ /* 0x0000620000201800 */
[----:B------:R-:W-:Y:S05]  /*22d0*/  BRA `(.L_x_6836) ;  /* 0x0000000400287947 */ /* 0x000fea0003800000 */
.L_x_6849:
[----:B------:R-:W2:Y:S01]  /*22e0*/  LDG.E.U8 R3, desc[UR36][R2.64] ;  /* 0x0000002402037981 */ /* 0x000ea2000c1e1100 */
[----:B------:R-:W-:Y:S02]  /*22f0*/  CS2R R18, SRZ ;  /* 0x0000000000127805 */ /* 0x000fe4000001ff00 */
[----:B------:R-:W-:Y:S02]  /*2300*/  CS2R R16, SRZ ;  /* 0x0000000000107805 */ /* 0x000fe4000001ff00 */
[----:B--2---:R-:W-:-:S13]  /*2310*/  ISETP.NE.AND P0, PT, R3, RZ, PT ;  /* 0x000000ff0300720c */ /* 0x004fda0003f05270 */
[----:B------:R-:W-:Y:S05]  /*2320*/  @!P0 BRA `(.L_x_6836) ;  /* 0x0000000400148947 */ /* 0x000fea0003800000 */
[----:B------:R-:W-:-:S13]  /*2330*/  ISETP.NE.AND P0, PT, R3, 0x80, PT ;  /* 0x000000800300780c */ /* 0x000fda0003f05270 */
[----:B------:R-:W-:Y:S01]  /*2340*/  @!P0 IMAD.MOV.U32 R16, RZ, RZ, 0x20000000 ;  /* 0x20000000ff108424 */ /* 0x000fe200078e00ff */
        /* <DEDUP_REMOVED lines=15> */
.L_x_6854:
[----:B------:R-:W-:Y:S05]  /*2440*/  BSYNC.RECONVERGENT B0 ;  /* 0x0000000000007941 */ /* 0x000fea0003800200 */
.L_x_6853:
[----:B------:R-:W-:Y:S01]  /*2450*/  IMAD.SHL.U32 R0, R0, 0x200000, RZ ;  /* 0x0020000000007824 */ /* 0x000fe200078e00ff */
[----:B------:R-:W-:-:S04]  /*2460*/  LEA R2, R2, 0x37800000, 0x17 ;  /* 0x3780000002027811 */ /* 0x000fc800078eb8ff */
[----:B------:R-:W-:-:S05]  /*2470*/  LOP3.LUT R0, R2, R0, R7, 0xfe, !PT ;  /* 0x0000000002007212 */ /* 0x000fca00078efe07 */
[----:B------:R-:W-:-:S04]  /*2480*/  FMUL.FTZ R0, R0, 1 ;  /* 0x3f80000000007820 */ /* 0x000fc80000410000 */
[----:B------:R0:W1:Y:S01]  /*2490*/  F2F.F64.F32 R16, R0 ;  /* 0x0000000000107310 */ /* 0x0000620000201800 */
[----:B------:R-:W-:Y:S05]  /*24a0*/  BRA `(.L_x_6836) ;  /* 0x0000000000b47947 */ /* 0x000fea0003800000 */
.L_x_6848:
[----:B------:R-:W-:-:S09]  /*24b0*/  UISETP.NE.AND UP0, UPT, UR4, 0x1c, UPT ;  /* 0x0000001c0400788c */ /* 0x000fd2000bf05270 */
[----:B------:R-:W-:Y:S05]  /*24c0*/  BRA.U !UP0, `(.L_x_6855) ;  /* 0x0000000108a07547 */ /* 0x000fea000b800000 */
[----:B------:R-:W-:-:S09]  /*24d0*/  UISETP.NE.AND UP0, UPT, UR4, 0x1d, UPT ;  /* 0x0000001d0400788c */ /* 0x000fd2000bf05270 */
[----:B------:R-:W-:Y:S05]  /*24e0*/  BRA.U !UP0, `(.L_x_6856) ;  /* 0x0000000108887547 */ /* 0x000fea000b800000 */
[----:B------:R-:W-:-:S09]  /*24f0*/  UISETP.NE.AND UP0, UPT, UR4, 0x2c, UPT ;  /* 0x0000002c0400788c */ /* 0x000fd2000bf05270 */
[----:B------:R-:W-:Y:S05]  /*2500*/  BRA.U !UP0, `(.L_x_6857) ;  /* 0x00000001084c7547 */ /* 0x000fea000b800000 */
.L_x_6835:
        /* <DEDUP_REMOVED lines=8> */
[----:B0-----:R-:W-:Y:S01]  /*2590*/  MOV R4, UR4 ;  /* 0x0000000400047c02 */ /* 0x001fe20008000f00 */
[----:B------:R-:W-:-:S02]  /*25a0*/  IMAD.U32 R5, RZ, RZ, UR5 ;  /* 0x00000005ff057e24 */ /* 0x000fc4000f8e00ff */
[----:B---3--:R-:W-:Y:S02]  /*25b0*/  IMAD.U32 R6, RZ, RZ, UR6 ;  /* 0x00000006ff067e24 */ /* 0x008fe4000f8e00ff */
[----:B------:R-:W-:Y:S01]  /*25c0*/  IMAD.U32 R7, RZ, RZ, UR7 ;  /* 0x00000007ff077e24 */ /* 0x000fe2000f8e00ff */
[----:B----4-:R-:W-:Y:S01]  /*25d0*/  MOV R10, UR8 ;  /* 0x00000008000a7c02 */ /* 0x010fe20008000f00 */
[----:B-1----:R-:W-:-:S07]  /*25e0*/  IMAD.U32 R11, RZ, RZ, UR9 ;  /* 0x00000009ff0b7e24 */ /* 0x002fce000f8e00ff */
[----:B------:R-:W-:-:S07]  /*25f0*/  LEPC R20, `(.L_x_6858) ;  /* 0x000000001014794e */ /* 0x000fce0000000000 */
[----:B--2---:R-:W-:Y:S05]  /*2600*/  CALL.ABS.NOINC R2 ;  /* 0x0000000002007343 */ /* 0x004fea0003c00000 */
.L_x_6858:
[----:B------:R-:W-:Y:S02]  /*2610*/  CS2R R16, SRZ ;  /* 0x0000000000107805 */ /* 0x000fe4000001ff00 */
[----:B------:R-:W-:Y:S01]  /*2620*/  CS2R R18, SRZ ;  /* 0x0000000000127805 */ /* 0x000fe2000001ff00 */
[----:B------:R-:W-:Y:S06]  /*2630*/  BRA `(.L_x_6836) ;  /* 0x0000000000507947 */ /* 0x000fec0003800000 */
.L_x_6857:
[----:B------:R-:W2:Y:S01]  /*2640*/  LDG.E.U8 R0, desc[UR36][R2.64] ;  /* 0x0000002402007981 */ /* 0x000ea2000c1e1100 */
[----:B------:R-:W-:Y:S01]  /*2650*/  CS2R R18, SRZ ;  /* 0x0000000000127805 */ /* 0x000fe2000001ff00 */
[----:B------:R-:W-:Y:S02]  /*2660*/  IMAD.MOV.U32 R16, RZ, RZ, 0x0 ;  /* 0x00000000ff107424 */ /* 0x000fe400078e00ff */
[----:B------:R-:W-:Y:S01]  /*2670*/  IMAD.MOV.U32 R17, RZ, RZ, 0x38000000 ;  /* 0x38000000ff117424 */ /* 0x000fe200078e00ff */
[----:B--2---:R-:W-:-:S13]  /*2680*/  ISETP.NE.AND P0, PT, R0, RZ, PT ;  /* 0x000000ff0000720c */ /* 0x004fda0003f05270 */
[----:B------:R-:W-:Y:S05]  /*2690*/  @!P0 BRA `(.L_x_6836) ;  /* 0x0000000000388947 */ /* 0x000fea0003800000 */
[----:B------:R-:W-:-:S13]  /*26a0*/  ISETP.NE.AND P0, PT, R0, 0xff, PT ;  /* 0x000000ff0000780c */ /* 0x000fda0003f05270 */
[----:B------:R-:W-:Y:S01]  /*26b0*/  @P0 IMAD.SHL.U32 R0, R0, 0x800000, RZ ;  /* 0x0080000000000824 */ /* 0x000fe200078e00ff */
[----:B------:R-:W-:Y:S01]  /*26c0*/  @!P0 MOV R16, 0x20000000 ;  /* 0x2000000000108802 */ /* 0x000fe20000000f00 */
[----:B------:R-:W-:Y:S02]  /*26d0*/  @!P0 IMAD.MOV.U32 R17, RZ, RZ, 0x7ff80000 ;  /* 0x7ff80000ff118424 */ /* 0x000fe400078e00ff */
[----:B------:R-:W-:-:S04]  /*26e0*/  @P0 FMUL.FTZ R0, R0, 1 ;  /* 0x3f80000000000820 */ /* 0x000fc80000410000 */
[----:B------:R2:W3:Y:S01]  /*26f0*/  @P0 F2F.F64.F32 R16, R0 ;  /* 0x0000000000100310 */ /* 0x0004e20000201800 */
[----:B------:R-:W-:Y:S05]  /*2700*/  BRA `(.L_x_6836) ;  /* 0x00000000001c7947 */ /* 0x000fea0003800000 */
.L_x_6856:
[----:B------:R-:W2:Y:S01]  /*2710*/  LDG.E.64 R16, desc[UR36][R2.64] ;  /* 0x0000002402107981 */ /* 0x000ea2000c1e1b00 */
[----:B------:R-:W-:Y:S01]  /*2720*/  CS2R R18, SRZ ;  /* 0x0000000000127805 */ /* 0x000fe2000001ff00 */
[----:B--2---:R-:W4:Y:S01]  /*2730*/  I2F.F64.U64 R16, R16 ;  /* 0x0000001000107312 */ /* 0x004f220000301800 */
[----:B------:R-:W-:Y:S05]  /*2740*/  BRA `(.L_x_6836) ;  /* 0x00000000000c7947 */ /* 0x000fea0003800000 */
.L_x_6855:
[----:B------:R-:W2:Y:S01]  /*2750*/  LDG.E R2, desc[UR36][R2.64] ;  /* 0x0000002402027981 */ /* 0x000ea2000c1e1900 */
[----:B------:R-:W-:Y:S01]  /*2760*/  CS2R R18, SRZ ;  /* 0x0000000000127805 */ /* 0x000fe2000001ff00 */
[----:B--2---:R0:W1:Y:S06]  /*2770*/  I2F.F64.U32 R16, R2 ;  /* 0x0000000200107312 */ /* 0x00406c0000201800 */
.L_x_6836:
[----:B------:R-:W-:Y:S05]  /*2780*/  BSYNC.RECONVERGENT B7 ;  /* 0x0000000000077941 */ /* 0x000fea0003800200 */
.L_x_6830:
        /* <DEDUP_REMOVED lines=17> */
[----:B--2---:R-:W0:Y:S01]  /*28a0*/  I2F.F64.S16 R8, R8 ;  /* 0x0000000800087312 */ /* 0x004e220000101c00 */
[----:B------:R-:W-:Y:S05]  /*28b0*/  BRA `(.L_x_6865) ;  /* 0x0000000c00c87947 */ /* 0x000fea0003800000 */
.L_x_6863:
[----:B------:R-:W2:Y:S01]  /*28c0*/  LDG.E.U8 R8, desc[UR36][R24.64] ;  /* 0x0000002418087981 */ /* 0x000ea2000c1e1100 */
[----:B------:R-:W-:Y:S01]  /*28d0*/  CS2R R10, SRZ ;  /* 0x00000000000a7805 */ /* 0x000fe2000001ff00 */
[----:B--2---:R-:W0:Y:S01]  /*28e0*/  I2F.F64.U16 R8, R8 ;  /* 0x0000000800087312 */ /* 0x004e220000101800 */
[----:B------:R-:W-:Y:S05]  /*28f0*/  BRA `(.L_x_6865) ;  /* 0x0000000c00b87947 */ /* 0x000fea0003800000 */
.L_x_6862:
        /* <DEDUP_REMOVED lines=10> */
.L_x_6867:
[----:B------:R-:W2:Y:S01]  /*29a0*/  LDG.E R8, desc[UR36][R24.64] ;  /* 0x0000002418087981 */ /* 0x000ea2000c1e1900 */
[----:B------:R-:W-:Y:S01]  /*29b0*/  CS2R R10, SRZ ;  /* 0x00000000000a7805 */ /* 0x000fe2000001ff00 */
[----:B--2---:R-:W0:Y:S01]  /*29c0*/  I2F.F64 R8, R8 ;  /* 0x0000000800087312 */ /* 0x004e220000201c00 */
[----:B------:R-:W-:Y:S05]  /*29d0*/  BRA `(.L_x_6865) ;  /* 0x0000000c00807947 */ /* 0x000fea0003800000 */
.L_x_6866:
[----:B------:R-:W2:Y:S01]  /*29e0*/  LDG.E.U16 R8, desc[UR36][R24.64] ;  /* 0x0000002418087981 */ /* 0x000ea2000c1e1500 */
[----:B------:R-:W-:Y:S01]  /*29f0*/  CS2R R10, SRZ ;  /* 0x00000000000a7805 */ /* 0x000fe2000001ff00 */
[----:B--2---:R-:W0:Y:S01]  /*2a00*/  I2F.F64.S16 R8, R8 ;  /* 0x0000000800087312 */ /* 0x004e220000101c00 */
[----:B------:R-:W-:Y:S05]  /*2a10*/  BRA `(.L_x_6865) ;  /* 0x0000000c00707947 */ /* 0x000fea0003800000 */
.L_x_6861:
        /* <DEDUP_REMOVED lines=11> */
.L_x_6869:
[----:B--2---:R-:W2:Y:S01]  /*2ad0*/  LDG.E.U16 R0, desc[UR36][R24.64] ;  /* 0x0000002418007981 */ /* 0x004ea2000c1e1500 */
[----:B------:R-:W-:Y:S01]  /*2ae0*/  CS2R R10, SRZ ;  /* 0x00000000000a7805 */ /* 0x000fe2000001ff00 */
[----:B--2---:R-:W-:-:S05]  /*2af0*/  HADD2.F32 R0, -RZ, R0.H0_H0 ;  /* 0x20000000ff007230 */ /* 0x004fca0000004100 */
[----:B------:R-:W-:-:S04]  /*2b00*/  FMUL.FTZ R0, R0, 1 ;  /* 0x3f80000000007820 */ /* 0x000fc80000410000 */
[----:B------:R0:W2:Y:S01]  /*2b10*/  F2F.F64.F32 R8, R0 ;  /* 0x0000000000087310 */ /* 0x0000a20000201800 */
[----:B------:R-:W-:Y:S05]  /*2b20*/  BRA `(.L_x_6865) ;  /* 0x0000000c002c7947 */ /* 0x000fea0003800000 */
.L_x_6868:
        /* <DEDUP_REMOVED lines=10> */
[----:B------:R-:W2:Y:S01]  /*2bd0*/  F2F.F64.F32 R10, R10 ;  /* 0x0000000a000a7310 */ /* 0x000ea20000201800 */
[----:B------:R-:W-:Y:S05]  /*2be0*/  BRA `(.L_x_6865) ;  /* 0x0000000800fc7947 */ /* 0x000fea0003800000 */
.L_x_6871:
[----:B------:R-:W2:Y:S02]  /*2bf0*/  LDG.E R2, desc[UR36][R24.64] ;  /* 0x0000002418027981 */ /* 0x000ea4000c1e1900 */
[--C-:B--2---:R-:W-:Y:S02]  /*2c00*/  HADD2.F32 R0, -RZ, R2.reuse.H0_H0 ;  /* 0x20000002ff007230 */ /* 0x104fe40000004100 */
[----:B------:R-:W-:-:S03]  /*2c10*/  HADD2.F32 R2, -RZ, R2.H1_H1 ;  /* 0x30000002ff027230 */ /* 0x000fc60000004100 */
[----:B------:R-:W-:Y:S02]  /*2c20*/  FMUL.FTZ R0, R0, 1 ;  /* 0x3f80000000007820 */ /* 0x000fe40000410000 */
[----:B------:R-:W-:Y:S02]  /*2c30*/  FMUL.FTZ R2, R2, 1 ;  /* 0x3f80000002027820 */ /* 0x000fe40000410000 */
[----:B------:R0:W2:Y:S08]  /*2c40*/  F2F.F64.F32 R8, R0 ;  /* 0x0000000000087310 */ /* 0x0000b00000201800 */
[----:B------:R0:W0:Y:S01]  /*2c50*/  F2F.F64.F32 R10, R2 ;  /* 0x00000002000a7310 */ /* 0x0000220000201800 */
[----:B------:R-:W-:Y:S05]  /*2c60*/  BRA `(.L_x_6865) ;  /* 0x0000000800dc7947 */ /* 0x000fea0003800000 */
.L_x_6870:
[----:B------:R0:W5:Y:S01]  /*2c70*/  LDG.E.64 R8, desc[UR36][R24.64] ;  /* 0x0000002418087981 */ /* 0x000162000c1e1b00 */
[----:B------:R-:W-:Y:S01]  /*2c80*/  CS2R R10, SRZ ;  /* 0x00000000000a7805 */ /* 0x000fe2000001ff00 */
[----:B------:R-:W-:Y:S06]  /*2c90*/  BRA `(.L_x_6865) ;  /* 0x0000000800d07947 */ /* 0x000fec0003800000 */
.L_x_6860:
        /* <DEDUP_REMOVED lines=14> */
.L_x_6874:
[----:B------:R0:W5:Y:S01]  /*2d80*/  LDG.E.128 R8, desc[UR36][R24.64] ;  /* 0x0000002418087981 */ /* 0x000162000c1e1d00 */
[----:B------:R-:W-:Y:S05]  /*2d90*/  BRA `(.L_x_6865) ;  /* 0x0000000800907947 */ /* 0x000fea0003800000 */
.L_x_6873:
[----:B------:R-:W-:-:S09]  /*2da0*/  UISETP.NE.AND UP0, UPT, UR4, 0xf, UPT ;  /* 0x0000000f0400788c */ /* 0x000fd2000bf05270 */
[----:B------:R-:W-:Y:S05]  /*2db0*/  BRA.U !UP0, `(.L_x_6875) ;  /* 0x0000000108a47547 */ /* 0x000fea000b800000 */
[----:B------:R-:W-:-:S09]  /*2dc0*/  UISETP.NE.AND UP0, UPT, UR4, 0x17, UPT ;  /* 0x000000170400788c */ /* 0x000fd2000bf05270 */
[----:B------:R-:W-:Y:S05]  /*2dd0*/  BRA.U !UP0, `(.L_x_6876) ;  /* 0x0000000108607547 */ /* 0x000fea000b800000 */
[----:B------:R-:W-:-:S09]  /*2de0*/  UISETP.NE.AND UP0, UPT, UR4, 0x18, UPT ;  /* 0x000000180400788c */ /* 0x000fd2000bf05270 */
[----:B------:R-:W-:Y:S05]  /*2df0*/  BRA.U UP0, `(.L_x_6864) ;  /* 0x0000000500dc7547 */ /* 0x000fea000b800000 */
[----:B--2---:R-:W2:Y:S01]  /*2e00*/  LDG.E.U8 R0, desc[UR36][R24.64] ;  /* 0x0000002418007981 */ /* 0x004ea2000c1e1100 */
        /* <DEDUP_REMOVED lines=19> */
[----:B------:R0:W2:Y:S01]  /*2f40*/  F2F.F64.F32 R8, R3 ;  /* 0x0000000300087310 */ /* 0x0000a20000201800 */
[----:B------:R-:W-:Y:S05]  /*2f50*/  BRA `(.L_x_6865) ;  /* 0x0000000800207947 */ /* 0x000fea0003800000 */
.L_x_6876:
        /* <DEDUP_REMOVED lines=13> */
[----:B------:R0:W2:Y:S01]  /*3030*/  F2F.F64.F32 R8, R0 ;  /* 0x0000000000087310 */ /* 0x0000a20000201800 */
[----:B------:R-:W-:Y:S05]  /*3040*/  BRA `(.L_x_6865) ;  /* 0x0000000400e47947 */ /* 0x000fea0003800000 */
.L_x_6875:
[----:B--2---:R-:W2:Y:S01]  /*3050*/  LDG.E.U16 R0, desc[UR36][R24.64] ;  /* 0x0000002418007981 */ /* 0x004ea2000c1e1500 */
[----:B------:R-:W-:Y:S01]  /*3060*/  CS2R R10, SRZ ;  /* 0x00000000000a7805 */ /* 0x000fe2000001ff00 */
[----:B--2---:R-:W-:-:S04]  /*3070*/  IMAD.U32 R0, R0, 0x10000, RZ ;  /* 0x0001000000007824 */ /* 0x004fc800078e00ff */
[----:B------:R-:W-:-:S04]  /*3080*/  FMUL.FTZ R0, R0, 1 ;  /* 0x3f80000000007820 */ /* 0x000fc80000410000 */
[----:B------:R0:W2:Y:S01]  /*3090*/  F2F.F64.F32 R8, R0 ;  /* 0x0000000000087310 */ /* 0x0000a20000201800 */
[----:B------:R-:W-:Y:S05]  /*30a0*/  BRA `(.L_x_6865) ;  /* 0x0000000400cc7947 */ /* 0x000fea0003800000 */
.L_x_6872:
        /* <DEDUP_REMOVED lines=10> */
[----:B--2---:R-:W0:Y:S01]  /*3150*/  I2F.F64.U16 R8, R8 ;  /* 0x0000000800087312 */ /* 0x004e220000101800 */
[----:B------:R-:W-:Y:S05]  /*3160*/  BRA `(.L_x_6865) ;  /* 0x00000004009c7947 */ /* 0x000fea0003800000 */
.L_x_6879:
        /* <DEDUP_REMOVED lines=22> */
.L_x_6881:
[----:B------:R-:W-:Y:S05]  /*32d0*/  BSYNC.RECONVERGENT B0 ;  /* 0x0000000000007941 */ /* 0x000fea0003800200 */
.L_x_6880:
[----:B------:R-:W-:Y:S01]  /*32e0*/  IMAD.SHL.U32 R0, R0, 0x100000, RZ ;  /* 0x0010000000007824 */ /* 0x000fe200078e00ff */
[----:B------:R-:W-:-:S04]  /*32f0*/  LEA R2, R2, 0x3b800000, 0x17 ;  /* 0x3b80000002027811 */ /* 0x000fc800078eb8ff */
[----:B------:R-:W-:-:S05]  /*3300*/  LOP3.LUT R0, R2, R0, R7, 0xfe, !PT ;  /* 0x0000000002007212 */ /* 0x000fca00078efe07 */
[----:B------:R-:W-:-:S04]  /*3310*/  FMUL.FTZ R0, R0, 1 ;  /* 0x3f80000000007820 */ /* 0x000fc80000410000 */
[----:B------:R0:W2:Y:S01]  /*3320*/  F2F.F64.F32 R8, R0 ;  /* 0x0000000000087310 */ /* 0x0000a20000201800 */
[----:B------:R-:W-:Y:S05]  /*3330*/  BRA `(.L_x_6865) ;  /* 0x0000000400287947 */ /* 0x000fea0003800000 */
.L_x_6878:
        /* <DEDUP_REMOVED lines=22> */
.L_x_6883:
[----:B------:R-:W-:Y:S05]  /*34a0*/  BSYNC.RECONVERGENT B0 ;  /* 0x0000000000007941 */ /* 0x000fea0003800200 */
.L_x_6882:
[----:B------:R-:W-:Y:S01]  /*34b0*/  IMAD.SHL.U32 R0, R0, 0x200000, RZ ;  /* 0x0020000000007824 */ /* 0x000fe200078e00ff */
[----:B------:R-:W-:-:S04]  /*34c0*/  LEA R2, R2, 0x37800000, 0x17 ;  /* 0x3780000002027811 */ /* 0x000fc800078eb8ff */
[----:B------:R-:W-:-:S05]  /*34d0*/  LOP3.LUT R0, R2, R0, R7, 0xfe, !PT ;  /* 0x0000000002007212 */ /* 0x000fca00078efe07 */
[----:B------:R-:W-:-:S04]  /*34e0*/  FMUL.FTZ R0, R0, 1 ;  /* 0x3f80000000007820 */ /* 0x000fc80000410000 */
[----:B------:R0:W2:Y:S01]  /*34f0*/  F2F.F64.F32 R8, R0 ;  /* 0x0000000000087310 */ /* 0x0000a20000201800 */
[----:B------:R-:W-:Y:S05]  /*3500*/  BRA `(.L_x_6865) ;  /* 0x0000000000b47947 */ /* 0x000fea0003800000 */
.L_x_6877:
[----:B------:R-:W-:-:S09]  /*3510*/  UISETP.NE.AND UP0, UPT, UR4, 0x1c, UPT ;  /* 0x0000001c0400788c */ /* 0x000fd2000bf05270 */
[----:B------:R-:W-:Y:S05]  /*3520*/  BRA.U !UP0, `(.L_x_6884) ;  /* 0x0000000108a07547 */ /* 0x000fea000b800000 */
[----:B------:R-:W-:-:S09]  /*3530*/  UISETP.NE.AND UP0, UPT, UR4, 0x1d, UPT ;  /* 0x0000001d0400788c */ /* 0x000fd2000bf05270 */
[----:B------:R-:W-:Y:S05]  /*3540*/  BRA.U !UP0, `(.L_x_6885) ;  /* 0x0000000108887547 */ /* 0x000fea000b800000 */
[----:B------:R-:W-:-:S09]  /*3550*/  UISETP.NE.AND UP0, UPT, UR4, 0x2c, UPT ;  /* 0x0000002c0400788c */ /* 0x000fd2000bf05270 */
[----:B------:R-:W-:Y:S05]  /*3560*/  BRA.U !UP0, `(.L_x_6886) ;  /* 0x00000001084c7547 */ /* 0x000fea000b800000 */
.L_x_6864:
[----:B--2---:R-:W-:Y:S01]  /*3570*/  MOV R0, 0x0 ;  /* 0x0000000000007802 */ /* 0x004fe20000000f00 */
[----:B------:R-:W0:Y:S01]  /*3580*/  LDCU.64 UR4, c[0x4][0x148] ;  /* 0x01002900ff0477ac */ /* 0x000e220008000a00 */
[----:B------:R-:W-:Y:S02]  /*3590*/  HFMA2 R13, -RZ, RZ, 0, 0 ;  /* 0x00000000ff0d7431 */ /* 0x000fe400000001ff */
[----:B------:R-:W-:Y:S01]  /*35a0*/  IMAD.MOV.U32 R8, RZ, RZ, 0x4e ;  /* 0x0000004eff087424 */ /* 0x000fe200078e00ff */
[----:B------:R2:W1:Y:S01]  /*35b0*/  LDC.64 R2, c[0x4][R0] ;  /* 0x0100000000027b82 */ /* 0x0004620000000a00 */
        /* <DEDUP_REMOVED lines=8> */
[----:B--2---:R-:W-:-:S07]  /*3640*/  IMAD.U32 R11, RZ, RZ, UR9 ;  /* 0x00000009ff0b7e24 */ /* 0x004fce000f8e00ff */
[----:B------:R-:W-:-:S07]  /*3650*/  LEPC R20, `(.L_x_6887) ;  /* 0x000000001014794e */ /* 0x000fce0000000000 */
[----:B-1---5:R-:W-:Y:S05]  /*3660*/  CALL.ABS.NOINC R2 ;  /* 0x0000000002007343 */ /* 0x022fea0003c00000 */
.L_x_6887:
[----:B------:R-:W-:Y:S02]  /*3670*/  CS2R R8, SRZ ;  /* 0x0000000000087805 */ /* 0x000fe4000001ff00 */
[----:B------:R-:W-:Y:S01]  /*3680*/  CS2R R10, SRZ ;  /* 0x00000000000a7805 */ /* 0x000fe2000001ff00 */
[----:B------:R-:W-:Y:S06]  /*3690*/  BRA `(.L_x_6865) ;  /* 0x0000000000507947 */ /* 0x000fec0003800000 */
.L_x_6886:
[----:B--2---:R-:W2:Y:S01]  /*36a0*/  LDG.E.U8 R0, desc[UR36][R24.64] ;  /* 0x0000002418007981 */ /* 0x004ea2000c1e1100 */
        /* <DEDUP_REMOVED lines=10> */
[----:B------:R2:W0:Y:S01]  /*3750*/  @P0 F2F.F64.F32 R8, R0 ;  /* 0x0000000000080310 */ /* 0x0004220000201800 */
[----:B------:R-:W-:Y:S05]  /*3760*/  BRA `(.L_x_6865) ;  /* 0x00000000001c7947 */ /* 0x000fea0003800000 */
.L_x_6885:
[----:B------:R-:W2:Y:S01]  /*3770*/  LDG.E.64 R8, desc[UR36][R24.64] ;  /* 0x0000002418087981 */ /* 0x000ea2000c1e1b00 */
[----:B------:R-:W-:Y:S01]  /*3780*/  CS2R R10, SRZ ;  /* 0x00000000000a7805 */ /* 0x000fe2000001ff00 */
[----:B--2---:R-:W0:Y:S01]  /*3790*/  I2F.F64.U64 R8, R8 ;  /* 0x0000000800087312 */ /* 0x004e220000301800 */
[----:B------:R-:W-:Y:S05]  /*37a0*/  BRA `(.L_x_6865) ;  /* 0x00000000000c7947 */ /* 0x000fea0003800000 */
.L_x_6884:
[----:B------:R-:W2:Y:S01]  /*37b0*/  LDG.E R8, desc[UR36][R24.64] ;  /* 0x0000002418087981 */ /* 0x000ea2000c1e1900 */
[----:B------:R-:W-:Y:S01]  /*37c0*/  CS2R R10, SRZ ;  /* 0x00000000000a7805 */ /* 0x000fe2000001ff00 */
[----:B--2---:R-:W0:Y:S06]  /*37d0*/  I2F.F64.U32 R8, R8 ;  /* 0x0000000800087312 */ /* 0x004e2c0000201800 */
.L_x_6865:
[----:B------:R-:W-:Y:S05]  /*37e0*/  BSYNC.RECONVERGENT B7 ;  /* 0x0000000000077941 */ /* 0x000fea0003800200 */
.L_x_6859:
[----:B0-2--5:R-:W-:Y:S01]  /*37f0*/  DSETP.GE.AND P0, PT, |R8|, |R10|, PT ;  /* 0x4000000a0800722a */ /* 0x025fe20003f06200 */
[----:B------:R-:W-:-:S13]  /*3800*/  BSSY.RECONVERGENT B1, `(.L_x_6888) ;  /* 0x0000091000017945 */ /* 0x000fda0003800200 */
[----:B------:R-:W-:Y:S05]  /*3810*/  @!P0 BRA `(.L_x_6889) ;  /* 0x00000004008c8947 */ /* 0x000fea0003800000 */
[----:B------:R-:W-:-:S06]  /*3820*/  DSETP.NEU.AND P0, PT, R10, RZ, PT ;  /* 0x000000ff0a00722a */ /* 0x000fcc0003f0d000 */
[----:B------:R-:W-:-:S14]  /*3830*/  DSETP.NEU.OR P0, PT, R8, RZ, P0 ;  /* 0x000000ff0800722a */ /* 0x000fdc000070d400 */
[----:B------:R-:W-:Y:S05]  /*3840*/  @P0 BRA `(.L_x_6890) ;  /* 0x0000000000cc0947 */ /* 0x000fea0003800000 */
[----:B------:R-:W-:Y:S01]  /*3850*/  DADD R6, -RZ, |R8| ;  /* 0x00000000ff067229 */ /* 0x000fe20000000508 */
[----:B------:R-:W-:Y:S01]  /*3860*/  IMAD.MOV.U32 R2, RZ, RZ, 0x1 ;  /* 0x00000001ff027424 */ /* 0x000fe200078e00ff */
[----:B-1-34-:R-:W-:Y:S01]  /*3870*/  FSETP.GEU.AND P1, PT, |R17|, 6.5827683646048100446e-37, PT ;  /* 0x036000001100780b */ /* 0x01afe20003f2e200 */
[----:B------:R-:W-:Y:S03]  /*3880*/  BSSY.RECONVERGENT B2, `(.L_x_6891) ;  /* 0x0000013000027945 */ /* 0x000fe60003800200 */
[----:B------:R-:W0:Y:S02]  /*3890*/  MUFU.RCP64H R3, R7 ;  /* 0x0000000700037308 */ /* 0x000e240000001800 */
[----:B0-----:R-:W-:-:S08]  /*38a0*/  DFMA R4, R2, -|R8|, 1 ;  /* 0x3ff000000204742b */ /* 0x001fd00000000c08 */
[----:B------:R-:W-:-:S08]  /*38b0*/  DFMA R4, R4, R4, R4 ;  /* 0x000000040404722b */ /* 0x000fd00000000004 */
[----:B------:R-:W-:-:S08]  /*38c0*/  DFMA R4, R2, R4, R2 ;  /* 0x000000040204722b */ /* 0x000fd00000000002 */
[----:B------:R-:W-:-:S08]  /*38d0*/  DFMA R2, R4, -|R8|, 1 ;  /* 0x3ff000000402742b */ /* 0x000fd00000000c08 */
[----:B------:R-:W-:-:S08]  /*38e0*/  DFMA R2, R4, R2, R4 ;  /* 0x000000020402722b */ /* 0x000fd00000000004 */
[----:B------:R-:W-:-:S08]  /*38f0*/  DMUL R4, R2, R16 ;  /* 0x0000001002047228 */ /* 0x000fd00000000000 */
[----:B------:R-:W-:-:S08]  /*3900*/  DFMA R8, R4, -|R8|, R16 ;  /* 0xc00000080408722b */ /* 0x000fd00000000010 */
[----:B------:R-:W-:-:S10]  /*3910*/  DFMA R2, R2, R8, R4 ;  /* 0x000000080202722b */ /* 0x000fd40000000004 */
[----:B------:R-:W-:-:S05]  /*3920*/  FFMA R0, RZ, R7, R3 ;  /* 0x00000007ff007223 */ /* 0x000fca0000000003 */
[----:B------:R-:W-:-:S13]  /*3930*/  FSETP.GT.AND P0, PT, |R0|, 1.469367938527859385e-39, PT ;  /* 0x001000000000780b */ /* 0x000fda0003f04200 */
[----:B------:R-:W-:Y:S05]  /*3940*/  @P0 BRA P1, `(.L_x_6892) ;  /* 0x0000000000180947 */ /* 0x000fea0000800000 */
[----:B------:R-:W-:Y:S01]  /*3950*/  IMAD.MOV.U32 R4, RZ, RZ, R16 ;  /* 0x000000ffff047224 */ /* 0x000fe200078e0010 */
[----:B------:R-:W-:Y:S01]  /*3960*/  MOV R5, R17 ;  /* 0x0000001100057202 */ /* 0x000fe20000000f00 */
[----:B------:R-:W-:Y:S01]  /*3970*/  IMAD.MOV.U32 R2, RZ, RZ, R6 ;  /* 0x000000ffff027224 */ /* 0x000fe200078e0006 */
[----:B------:R-:W-:Y:S01]  /*3980*/  MOV R0, 0x39b0 ;  /* 0x000039b000007802 */ /* 0x000fe20000000f00 */
[----:B------:R-:W-:-:S07]  /*3990*/  IMAD.MOV.U32 R3, RZ, RZ, R7 ;  /* 0x000000ffff037224 */ /* 0x000fce00078e0007 */
[----:B------:R-:W-:Y:S05]  /*39a0*/  CALL.REL.NOINC `($__internal_1_$__cuda_sm20_div_rn_f64_full) ;  /* 0x0000010c00e07944 */ /* 0x000fea0003c00000 */
.L_x_6892:
[----:B------:R-:W-:Y:S05]  /*39b0*/  BSYNC.RECONVERGENT B2 ;  /* 0x0000000000027941 */ /* 0x000fea0003800200 */
.L_x_6891:
[----:B------:R-:W-:Y:S01]  /*39c0*/  DADD R12, -RZ, |R10| ;  /* 0x00000000ff0c7229 */ /* 0x000fe2000000050a */
[----:B------:R-:W-:Y:S01]  /*39d0*/  IMAD.MOV.U32 R4, RZ, RZ, 0x1 ;  /* 0x00000001ff047424 */ /* 0x000fe200078e00ff */
[----:B------:R-:W-:Y:S01]  /*39e0*/  FSETP.GEU.AND P1, PT, |R19|, 6.5827683646048100446e-37, PT ;  /* 0x036000001300780b */ /* 0x000fe20003f2e200 */
[----:B------:R-:W-:Y:S01]  /*39f0*/  BSSY.RECONVERGENT B2, `(.L_x_6893) ;  /* 0x0000017000027945 */ /* 0x000fe20003800200 */
[----:B------:R-:W-:Y:S01]  /*3a00*/  MOV R8, R2 ;  /* 0x0000000200087202 */ /* 0x000fe20000000f00 */
[----:B------:R-:W-:Y:S01]  /*3a10*/  IMAD.MOV.U32 R9, RZ, RZ, R3 ;  /* 0x000000ffff097224 */ /* 0x000fe200078e0003 */
        /* <DEDUP_REMOVED lines=18> */
[----:B------:R-:W-:Y:S02]  /*3b40*/  IMAD.MOV.U32 R10, RZ, RZ, R2 ;  /* 0x000000ffff0a7224 */ /* 0x000fe400078e0002 */
[----:B------:R-:W-:-:S07]  /*3b50*/  IMAD.MOV.U32 R11, RZ, RZ, R3 ;  /* 0x000000ffff0b7224 */ /* 0x000fce00078e0003 */
.L_x_6894:
[----:B------:R-:W-:Y:S05]  /*3b60*/  BSYNC.RECONVERGENT B2 ;  /* 0x0000000000027941 */ /* 0x000fea0003800200 */
.L_x_6893:
[----:B------:R-:W-:Y:S05]  /*3b70*/  BRA `(.L_x_6895) ;  /* 0x0000000400647947 */ /* 0x000fea0003800000 */
.L_x_6890:
[----:B------:R-:W0:Y:S01]  /*3b80*/  MUFU.RCP64H R3, R9 ;  /* 0x0000000900037308 */ /* 0x000e220000001800 */
[----:B------:R-:W-:Y:S01]  /*3b90*/  MOV R2, 0x1 ;  /* 0x0000000100027802 */ /* 0x000fe20000000f00 */
[----:B------:R-:W-:Y:S01]  /*3ba0*/  BSSY.RECONVERGENT B2, `(.L_x_6896) ;  /* 0x0000013000027945 */ /* 0x000fe20003800200 */
[----:B------:R-:W-:-:S04]  /*3bb0*/  FSETP.GEU.AND P1, PT, |R11|, 6.5827683646048100446e-37, PT ;  /* 0x036000000b00780b */ /* 0x000fc80003f2e200 */
[----:B0-----:R-:W-:-:S08]  /*3bc0*/  DFMA R4, R2, -R8, 1 ;  /* 0x3ff000000204742b */ /* 0x001fd00000000808 */
[----:B------:R-:W-:-:S08]  /*3bd0*/  DFMA R4, R4, R4, R4 ;  /* 0x000000040404722b */ /* 0x000fd00000000004 */
[----:B------:R-:W-:-:S08]  /*3be0*/  DFMA R4, R2, R4, R2 ;  /* 0x000000040204722b */ /* 0x000fd00000000002 */
[----:B------:R-:W-:-:S08]  /*3bf0*/  DFMA R2, R4, -R8, 1 ;  /* 0x3ff000000402742b */ /* 0x000fd00000000808 */
[----:B------:R-:W-:-:S08]  /*3c00*/  DFMA R2, R4, R2, R4 ;  /* 0x000000020402722b */ /* 0x000fd00000000004 */
[----:B------:R-:W-:-:S08]  /*3c10*/  DMUL R4, R2, R10 ;  /* 0x0000000a02047228 */ /* 0x000fd00000000000 */
[----:B------:R-:W-:-:S08]  /*3c20*/  DFMA R6, R4, -R8, R10 ;  /* 0x800000080406722b */ /* 0x000fd0000000000a */
        /* <DEDUP_REMOVED lines=9> */
[----:B-1-34-:R-:W-:Y:S05]  /*3cc0*/  CALL.REL.NOINC `($__internal_1_$__cuda_sm20_div_rn_f64_full) ;  /* 0x0000010c00187944 */ /* 0x01afea0003c00000 */
.L_x_6897:
[----:B------:R-:W-:Y:S05]  /*3cd0*/  BSYNC.RECONVERGENT B2 ;  /* 0x0000000000027941 */ /* 0x000fea0003800200 */
.L_x_6896:
[----:B------:R-:W-:Y:S01]  /*3ce0*/  DFMA R10, R2, R10, R8 ;  /* 0x0000000a020a722b */ /* 0x000fe20000000008 */
[----:B------:R-:W-:Y:S05]  /*3cf0*/  BSSY.RECONVERGENT B2, `(.L_x_6898) ;  /* 0x0000010000027945 */ /* 0x000fea0003800200 */
[----:B------:R-:W0:Y:S04]  /*3d00*/  MUFU.RCP64H R5, R11 ;  /* 0x0000000b00057308 */ /* 0x000e280000001800 */
[----:B------:R-:W-:-:S05]  /*3d10*/  VIADD R4, R11, 0x300402 ;  /* 0x003004020b047836 */ /* 0x000fca0000000000 */
[----:B------:R-:W-:Y:S01]  /*3d20*/  FSETP.GEU.AND P0, PT, |R4|, 5.8789094863358348022e-39, PT ;  /* 0x004004020400780b */ /* 0x000fe20003f0e200 */
[----:B0-----:R-:W-:-:S08]  /*3d30*/  DFMA R6, -R10, R4, 1 ;  /* 0x3ff000000a06742b */ /* 0x001fd00000000104 */
[----:B------:R-:W-:-:S08]  /*3d40*/  DFMA R6, R6, R6, R6 ;  /* 0x000000060606722b */ /* 0x000fd00000000006 */
[----:B------:R-:W-:-:S08]  /*3d50*/  DFMA R6, R4, R6, R4 ;  /* 0x000000060406722b */ /* 0x000fd00000000004 */
[----:B------:R-:W-:-:S08]  /*3d60*/  DFMA R8, -R10, R6, 1 ;  /* 0x3ff000000a08742b */ /* 0x000fd00000000106 */
[----:B------:R-:W-:Y:S01]  /*3d70*/  DFMA R6, R6, R8, R6 ;  /* 0x000000080606722b */ /* 0x000fe20000000006 */
[----:B------:R-:W-:Y:S10]  /*3d80*/  @P0 BRA `(.L_x_6899) ;  /* 0x0000000000180947 */ /* 0x000ff40003800000 */
[----:B------:R-:W-:Y:S01]  /*3d90*/  LOP3.LUT R8, R11, 0x7fffffff, RZ, 0xc0, !PT ;  /* 0x7fffffff0b087812 */ /* 0x000fe200078ec0ff */
[----:B------:R-:W-:Y:S01]  /*3da0*/  IMAD.MOV.U32 R4, RZ, RZ, R10 ;  /* 0x000000ffff047224 */ /* 0x000fe200078e000a */
[----:B------:R-:W-:Y:S01]  /*3db0*/  MOV R0, 0x3df0 ;  /* 0x00003df000007802 */ /* 0x000fe20000000f00 */
[----:B------:R-:W-:Y:S01]  /*3dc0*/  IMAD.MOV.U32 R5, RZ, RZ, R11 ;  /* 0x000000ffff057224 */ /* 0x000fe200078e000b */
[----:B------:R-:W-:-:S07]  /*3dd0*/  IADD3 R8, PT, PT, R8, -0x100000, RZ ;  /* 0xfff0000008087810 */ /* 0x000fce0007ffe0ff */
[----:B-1-34-:R-:W-:Y:S05]  /*3de0*/  CALL.REL.NOINC `($__internal_0_$__cuda_sm20_dblrcp_rn_slowpath_v3) ;  /* 0x0000010800347944 */ /* 0x01afea0003c00000 */
.L_x_6899:
[----:B------:R-:W-:Y:S05]  /*3df0*/  BSYNC.RECONVERGENT B2 ;  /* 0x0000000000027941 */ /* 0x000fea0003800200 */
.L_x_6898:
[C---:B-1-34-:R-:W-:Y:S02]  /*3e00*/  DFMA R8, R2.reuse, R18, R16 ;  /* 0x000000120208722b */ /* 0x05afe40000000010 */
[----:B------:R-:W-:-:S06]  /*3e10*/  DFMA R2, R2, -R16, R18 ;  /* 0x800000100202722b */ /* 0x000fcc0000000012 */
[-C--:B------:R-:W-:Y:S02]  /*3e20*/  DMUL R8, R8, R6.reuse ;  /* 0x0000000608087228 */ /* 0x080fe40000000000 */
[----:B------:R-:W-:Y:S01]  /*3e30*/  DMUL R10, R2, R6 ;  /* 0x00000006020a7228 */ /* 0x000fe20000000000 */
[----:B------:R-:W-:Y:S10]  /*3e40*/  BRA `(.L_x_6895) ;  /* 0x0000000000b07947 */ /* 0x000ff40003800000 */
.L_x_6889:
[----:B------:R-:W0:Y:S01]  /*3e50*/  MUFU.RCP64H R3, R11 ;  /* 0x0000000b00037308 */ /* 0x000e220000001800 */
[----:B------:R-:W-:Y:S01]  /*3e60*/  IMAD.MOV.U32 R2, RZ, RZ, 0x1 ;  /* 0x00000001ff027424 */ /* 0x000fe200078e00ff */
[----:B------:R-:W-:Y:S01]  /*3e70*/  FSETP.GEU.AND P1, PT, |R9|, 6.5827683646048100446e-37, PT ;  /* 0x036000000900780b */ /* 0x000fe20003f2e200 */
[----:B------:R-:W-:Y:S04]  /*3e80*/  BSSY.RECONVERGENT B2, `(.L_x_6900) ;  /* 0x0000012000027945 */ /* 0x000fe80003800200 */
        /* <DEDUP_REMOVED lines=17> */
.L_x_6901:
[----:B------:R-:W-:Y:S05]  /*3fa0*/  BSYNC.RECONVERGENT B2 ;  /* 0x0000000000027941 */ /* 0x000fea0003800200 */
.L_x_6900:
        /* <DEDUP_REMOVED lines=13> */
[----:B------:R-:W-:Y:S02]  /*4080*/  MOV R5, R11 ;  /* 0x0000000b00057202 */ /* 0x000fe40000000f00 */
[----:B------:R-:W-:Y:S01]  /*4090*/  MOV R0, 0x40c0 ;  /* 0x000040c000007802 */ /* 0x000fe20000000f00 */
[----:B------:R-:W-:-:S07]  /*40a0*/  VIADD R8, R8, 0xfff00000 ;  /* 0xfff0000008087836 */ /* 0x000fce0000000000 */
[----:B-1-34-:R-:W-:Y:S05]  /*40b0*/  CALL.REL.NOINC `($__internal_0_$__cuda_sm20_dblrcp_rn_slowpath_v3) ;  /* 0x0000010400807944 */ /* 0x01afea0003c00000 */
.L_x_6903:
[----:B------:R-:W-:Y:S05]  /*40c0*/  BSYNC.RECONVERGENT B2 ;  /* 0x0000000000027941 */ /* 0x000fea0003800200 */
.L_x_6902:
[C---:B-1-34-:R-:W-:Y:S02]  /*40d0*/  DFMA R8, R2.reuse, R16, R18 ;  /* 0x000000100208722b */ /* 0x05afe40000000012 */
[----:B------:R-:W-:-:S06]  /*40e0*/  DFMA R2, R2, R18, -R16 ;  /* 0x000000120202722b */ /* 0x000fcc0000000810 */
[-C--:B------:R-:W-:Y:S02]  /*40f0*/  DMUL R8, R8, R6.reuse ;  /* 0x0000000608087228 */ /* 0x080fe40000000000 */
[----:B------:R-:W-:-:S11]  /*4100*/  DMUL R10, R2, R6 ;  /* 0x00000006020a7228 */ /* 0x000fd60000000000 */
.L_x_6895:
[----:B------:R-:W-:Y:S05]  /*4110*/  BSYNC.RECONVERGENT B1 ;  /* 0x0000000000017941 */ /* 0x000fea0003800200 */
.L_x_6888:
        /* <DEDUP_REMOVED lines=14> */
[----:B------:R-:W0:Y:S02]  /*4200*/  F2I.F64.TRUNC R9, R8 ;  /* 0x0000000800097311 */ /* 0x000e24000030d100 */
[----:B0-----:R0:W-:Y:S01]  /*4210*/  STG.E.U8 desc[UR36][R2.64], R9 ;  /* 0x0000000902007986 */ /* 0x0011e2000c101124 */
[----:B------:R-:W-:Y:S05]  /*4220*/  BRA `(.L_x_6909) ;  /* 0x0000001000047947 */ /* 0x000fea0003800000 */
.L_x_6907:
[----:B------:R-:W0:Y:S02]  /*4230*/  F2I.S64.F64.TRUNC R8, R8 ;  /* 0x0000000800087311 */ /* 0x000e24000030d900 */
[----:B0-----:R-:W-:-:S05]  /*4240*/  IMAD.MOV.U32 R5, RZ, RZ, R8 ;  /* 0x000000ffff057224 */ /* 0x001fca00078e0008 */
[----:B------:R0:W-:Y:S01]  /*4250*/  STG.E.U8 desc[UR36][R2.64], R5 ;  /* 0x0000000502007986 */ /* 0x0001e2000c101124 */
[----:B------:R-:W-:Y:S05]  /*4260*/  BRA `(.L_x_6909) ;  /* 0x0000000c00f47947 */ /* 0x000fea0003800000 */
.L_x_6906:
[----:B------:R-:W-:-:S09]  /*4270*/  UISETP.NE.AND UP0, UPT, UR4, 0x2, UPT ;  /* 0x000000020400788c */ /* 0x000fd2000bf05270 */
[----:B------:R-:W-:Y:S05]  /*4280*/  BRA.U !UP0, `(.L_x_6910) ;  /* 0x0000000108287547 */ /* 0x000fea000b800000 */
[----:B------:R-:W-:-:S09]  /*4290*/  UISETP.NE.AND UP0, UPT, UR4, 0x3, UPT ;  /* 0x000000030400788c */ /* 0x000fd2000bf05270 */
[----:B------:R-:W-:Y:S05]  /*42a0*/  BRA.U !UP0, `(.L_x_6911) ;  /* 0x0000000108147547 */ /* 0x000fea000b800000 */
[----:B------:R-:W-:-:S09]  /*42b0*/  UISETP.NE.AND UP0, UPT, UR4, 0x4, UPT ;  /* 0x000000040400788c */ /* 0x000fd2000bf05270 */
[----:B------:R-:W-:Y:S05]  /*42c0*/  BRA.U UP0, `(.L_x_6908) ;  /* 0x0000000d00347547 */ /* 0x000fea000b800000 */
[----:B------:R-:W0:Y:S02]  /*42d0*/  F2I.S64.F64.TRUNC R8, R8 ;  /* 0x0000000800087311 */ /* 0x000e24000030d900 */
[----:B0-----:R0:W-:Y:S01]  /*42e0*/  STG.E.64 desc[UR36][R2.64], R8 ;  /* 0x0000000802007986 */ /* 0x0011e2000c101b24 */
[----:B------:R-:W-:Y:S05]  /*42f0*/  BRA `(.L_x_6909) ;  /* 0x0000000c00d07947 */ /* 0x000fea0003800000 */
.L_x_6911:
[----:B------:R-:W0:Y:S02]  /*4300*/  F2I.F64.TRUNC R9, R8 ;  /* 0x0000000800097311 */ /* 0x000e24000030d100 */
[----:B0-----:R0:W-:Y:S01]  /*4310*/  STG.E desc[UR36][R2.64], R9 ;  /* 0x0000000902007986 */ /* 0x0011e2000c101924 */
[----:B------:R-:W-:Y:S05]  /*4320*/  BRA `(.L_x_6909) ;  /* 0x0000000c00c47947 */ /* 0x000fea0003800000 */
.L_x_6910:
[----:B------:R-:W0:Y:S02]  /*4330*/  F2I.F64.TRUNC R9, R8 ;  /* 0x0000000800097311 */ /* 0x000e24000030d100 */
[----:B0-----:R0:W-:Y:S01]  /*4340*/  STG.E.U16 desc[UR36][R2.64], R9 ;  /* 0x0000000902007986 */ /* 0x0011e2000c101524 */
[----:B------:R-:W-:Y:S05]  /*4350*/  BRA `(.L_x_6909) ;  /* 0x0000000c00b87947 */ /* 0x000fea0003800000 */
.L_x_6905:
[----:B------:R-:W-:-:S09]  /*4360*/  UISETP.GT.AND UP0, UPT, UR4, 0x6, UPT ;  /* 0x000000060400788c */ /* 0x000fd2000bf04270 */
[----:B------:R-:W-:Y:S05]  /*4370*/  BRA.U UP0, `(.L_x_6912) ;  /* 0x00000001004c7547 */ /* 0x000fea000b800000 */
[----:B------:R-:W-:-:S09]  /*4380*/  UISETP.NE.AND UP0, UPT, UR4, 0x5, UPT ;  /* 0x000000050400788c */ /* 0x000fd2000bf05270 */
[----:B------:R-:W-:Y:S05]  /*4390*/  BRA.U !UP0, `(.L_x_6913) ;  /* 0x0000000108247547 */ /* 0x000fea000b800000 */
[----:B------:R-:W-:-:S09]  /*43a0*/  UISETP.NE.AND UP0, UPT, UR4, 0x6, UPT ;  /* 0x000000060400788c */ /* 0x000fd2000bf05270 */
[----:B------:R-:W-:Y:S05]  /*43b0*/  BRA.U UP0, `(.L_x_6908) ;  /* 0x0000000900f87547 */ /* 0x000fea000b800000 */
[----:B------:R-:W-:Y:S01]  /*43c0*/  UMOV UR4, 0xf0000000 ;  /* 0xf000000000047882 */ /* 0x000fe20000000000 */
[----:B------:R-:W-:Y:S01]  /*43d0*/  UMOV UR5, 0x380fffff ;  /* 0x380fffff00057882 */ /* 0x000fe20000000000 */
[----:B------:R-:W0:Y:S01]  /*43e0*/  F2F.F32.F64 R5, R8 ;  /* 0x0000000800057310 */ /* 0x000e220000301000 */
[----:B------:R-:W-:-:S14]  /*43f0*/  DSETP.GEU.AND P0, PT, |R8|, UR4, PT ;  /* 0x0000000408007e2a */ /* 0x000fdc000bf0e200 */
[----:B0-----:R-:W-:-:S05]  /*4400*/  @!P0 FMUL R5, R5, 1.175494350822287508e-38 ;  /* 0x0080000005058820 */ /* 0x001fca0000400000 */
[----:B------:R0:W-:Y:S01]  /*4410*/  STG.E desc[UR36][R2.64], R5 ;  /* 0x0000000502007986 */ /* 0x0001e2000c101924 */
[----:B------:R-:W-:Y:S05]  /*4420*/  BRA `(.L_x_6909) ;  /* 0x0000000c00847947 */ /* 0x000fea0003800000 */
.L_x_6913:
[----:B------:R-:W-:Y:S01]  /*4430*/  UMOV UR4, 0xf0000000 ;  /* 0xf000000000047882 */ /* 0x000fe20000000000 */
[----:B------:R-:W-:Y:S01]  /*4440*/  UMOV UR5, 0x380fffff ;  /* 0x380fffff00057882 */ /* 0x000fe20000000000 */
[----:B------:R-:W0:Y:S01]  /*4450*/  F2F.F32.F64 R0, R8 ;  /* 0x0000000800007310 */ /* 0x000e220000301000 */
[----:B------:R-:W-:-:S14]  /*4460*/  DSETP.GEU.AND P0, PT, |R8|, UR4, PT ;  /* 0x0000000408007e2a */ /* 0x000fdc000bf0e200 */
[----:B0-----:R-:W-:-:S05]  /*4470*/  @!P0 FMUL R0, R0, 1.175494350822287508e-38 ;  /* 0x0080000000008820 */ /* 0x001fca0000400000 */
[----:B------:R-:W-:-:S05]  /*4480*/  F2FP.F16.F32.PACK_AB R0, RZ, R0 ;  /* 0x00000000ff00723e */ /* 0x000fca00000000ff */
[----:B------:R0:W-:Y:S01]  /*4490*/  STG.E.U16 desc[UR36][R2.64], R0 ;  /* 0x0000000002007986 */ /* 0x0001e2000c101524 */
[----:B------:R-:W-:Y:S05]  /*44a0*/  BRA `(.L_x_6909) ;  /* 0x0000000c00647947 */ /* 0x000fea0003800000 */
.L_x_6912:
[----:B------:R-:W-:-:S09]  /*44b0*/  UISETP.NE.AND UP0, UPT, UR4, 0x7, UPT ;  /* 0x000000070400788c */ /* 0x000fd2000bf05270 */
[----:B------:R-:W-:Y:S05]  /*44c0*/  BRA.U !UP0, `(.L_x_6914) ;  /* 0x0000000108647547 */ /* 0x000fea000b800000 */
[----:B------:R-:W-:-:S09]  /*44d0*/  UISETP.NE.AND UP0, UPT, UR4, 0x8, UPT ;  /* 0x000000080400788c */ /* 0x000fd2000bf05270 */
[----:B------:R-:W-:Y:S05]  /*44e0*/  BRA.U !UP0, `(.L_x_6915) ;  /* 0x0000000108307547 */ /* 0x000fea000b800000 */
[----:B------:R-:W-:-:S09]  /*44f0*/  UISETP.NE.AND UP0, UPT, UR4, 0x9, UPT ;  /* 0x000000090400788c */ /* 0x000fd2000bf05270 */
[----:B------:R-:W-:Y:S05]  /*4500*/  BRA.U UP0, `(.L_x_6908) ;  /* 0x0000000900a47547 */ /* 0x000fea000b800000 */
[----:B------:R-:W-:Y:S01]  /*4510*/  UMOV UR4, 0xf0000000 ;  /* 0xf000000000047882 */ /* 0x000fe20000000000 */
[----:B------:R-:W-:Y:S01]  /*4520*/  UMOV UR5, 0x380fffff ;  /* 0x380fffff00057882 */ /* 0x000fe20000000000 */
[----:B------:R-:W0:Y:S01]  /*4530*/  F2F.F32.F64 R4, R8 ;  /* 0x0000000800047310 */ /* 0x000e220000301000 */
[----:B------:R-:W-:Y:S02]  /*4540*/  DSETP.GEU.AND P1, PT, |R8|, UR4, PT ;  /* 0x0000000408007e2a */ /* 0x000fe4000bf2e200 */
[----:B------:R-:W-:-:S05]  /*4550*/  DSETP.GEU.AND P0, PT, |R10|, UR4, PT ;  /* 0x000000040a007e2a */ /* 0x000fca000bf0e200 */
[----:B------:R-:W1:Y:S07]  /*4560*/  F2F.F32.F64 R5, R10 ;  /* 0x0000000a00057310 */ /* 0x000e6e0000301000 */
[----:B0-----:R-:W-:Y:S02]  /*4570*/  @!P1 FMUL R4, R4, 1.175494350822287508e-38 ;  /* 0x0080000004049820 */ /* 0x001fe40000400000 */
[----:B-1----:R-:W-:-:S05]  /*4580*/  @!P0 FMUL R5, R5, 1.175494350822287508e-38 ;  /* 0x0080000005058820 */ /* 0x002fca0000400000 */
[----:B------:R0:W-:Y:S01]  /*4590*/  STG.E.64 desc[UR36][R2.64], R4 ;  /* 0x0000000402007986 */ /* 0x0001e2000c101b24 */
[----:B------:R-:W-:Y:S05]  /*45a0*/  BRA `(.L_x_6909) ;  /* 0x0000000c00247947 */ /* 0x000fea0003800000 */
.L_x_6915:
        /* <DEDUP_REMOVED lines=8> */
[----:B------:R-:W-:-:S05]  /*4630*/  F2FP.F16.F32.PACK_AB R5, R0, R5 ;  /* 0x000000050005723e */ /* 0x000fca00000000ff */
[----:B------:R0:W-:Y:S01]  /*4640*/  STG.E desc[UR36][R2.64], R5 ;  /* 0x0000000502007986 */ /* 0x0001e2000c101924 */
[----:B------:R-:W-:Y:S05]  /*4650*/  BRA `(.L_x_6909) ;  /* 0x0000000800f87947 */ /* 0x000fea0003800000 */
.L_x_6914:
[----:B------:R0:W-:Y:S01]  /*4660*/  STG.E.64 desc[UR36][R2.64], R8 ;  /* 0x0000000802007986 */ /* 0x0001e2000c101b24 */
[----:B------:R-:W-:Y:S05]  /*4670*/  BRA `(.L_x_6909) ;  /* 0x0000000800f07947 */ /* 0x000fea0003800000 */
.L_x_6904:
        /* <DEDUP_REMOVED lines=8> */
[----:B------:R-:W-:-:S06]  /*4700*/  DSETP.NEU.AND P0, PT, R10, RZ, PT ;  /* 0x000000ff0a00722a */ /* 0x000fcc0003f0d000 */
[----:B------:R-:W-:-:S06]  /*4710*/  DSETP.NEU.OR P0, PT, R8, RZ, P0 ;  /* 0x000000ff0800722a */ /* 0x000fcc000070d400 */
[----:B------:R-:W-:-:S05]  /*4720*/  SEL R5, RZ, 0x1, !P0 ;  /* 0x00000001ff057807 */ /* 0x000fca0004000000 */
[----:B------:R0:W-:Y:S01]  /*4730*/  STG.E.U8 desc[UR36][R2.64], R5 ;  /* 0x0000000502007986 */ /* 0x0001e2000c101124 */
[----:B------:R-:W-:Y:S05]  /*4740*/  BRA `(.L_x_6909) ;  /* 0x0000000800bc7947 */ /* 0x000fea0003800000 */
.L_x_6918:
[----:B------:R0:W-:Y:S01]  /*4750*/  STG.E.128 desc[UR36][R2.64], R8 ;  /* 0x0000000802007986 */ /* 0x0001e2000c101d24 */
[----:B------:R-:W-:Y:S05]  /*4760*/  BRA `(.L_x_6909) ;  /* 0x0000000800b47947 */ /* 0x000fea0003800000 */
.L_x_6917:
        /* <DEDUP_REMOVED lines=9> */
[----:B------:R-:W-:Y:S01]  /*4800*/  DSETP.GEU.AND P0, PT, |R8|, UR4, PT ;  /* 0x0000000408007e2a */ /* 0x000fe2000bf0e200 */
[----:B------:R-:W-:Y:S01]  /*4810*/  BSSY.RECONVERGENT B0, `(.L_x_6921) ;  /* 0x000000d000007945 */ /* 0x000fe20003800200 */
[----:B------:R-:W-:-:S12]  /*4820*/  MOV R0, 0x7f ;  /* 0x0000007f00007802 */ /* 0x000fd80000000f00 */
[----:B0-----:R-:W-:-:S05]  /*4830*/  @!P0 FMUL R7, R7, 1.175494350822287508e-38 ;  /* 0x0080000007078820 */ /* 0x001fca0000400000 */
        /* <DEDUP_REMOVED lines=10> */
.L_x_6922:
[----:B------:R-:W-:Y:S05]  /*48e0*/  BSYNC.RECONVERGENT B0 ;  /* 0x0000000000007941 */ /* 0x000fea0003800200 */
.L_x_6921:
[----:B------:R-:W-:-:S05]  /*48f0*/  LOP3.LUT R5, R0, 0x80, R5, 0xf8, !PT ;  /* 0x0000008000057812 */ /* 0x000fca00078ef805 */
[----:B------:R0:W-:Y:S01]  /*4900*/  STG.E.U8 desc[UR36][R2.64], R5 ;  /* 0x0000000502007986 */ /* 0x0001e2000c101124 */
[----:B------:R-:W-:Y:S05]  /*4910*/  BRA `(.L_x_6909) ;  /* 0x0000000800487947 */ /* 0x000fea0003800000 */
.L_x_6920:
[----:B------:R-:W-:Y:S01]  /*4920*/  UMOV UR4, 0xf0000000 ;  /* 0xf000000000047882 */ /* 0x000fe20000000000 */
[----:B------:R-:W-:Y:S01]  /*4930*/  UMOV UR5, 0x380fffff ;  /* 0x380fffff00057882 */ /* 0x000fe20000000000 */
[----:B------:R-:W0:Y:S01]  /*4940*/  F2F.F32.F64 R7, R8 ;  /* 0x0000000800077310 */ /* 0x000e220000301000 */
[----:B------:R-:W-:Y:S01]  /*4950*/  DSETP.GEU.AND P0, PT, |R8|, UR4, PT ;  /* 0x0000000408007e2a */ /* 0x000fe2000bf0e200 */
[----:B------:R-:W-:-:S13]  /*4960*/  BSSY.RECONVERGENT B0, `(.L_x_6923) ;  /* 0x000000f000007945 */ /* 0x000fda0003800200 */
[----:B0-----:R-:W-:-:S05]  /*4970*/  @!P0 FMUL R7, R7, 1.175494350822287508e-38 ;  /* 0x0080000007078820 */ /* 0x001fca0000400000 */
        /* <DEDUP_REMOVED lines=13> */
.L_x_6924:
[----:B------:R-:W-:Y:S05]  /*4a50*/  BSYNC.RECONVERGENT B0 ;  /* 0x0000000000007941 */ /* 0x000fea0003800200 */
.L_x_6923:
[----:B------:R-:W-:-:S05]  /*4a60*/  LOP3.LUT R5, R0, 0x80, R5, 0xf8, !PT ;  /* 0x0000008000057812 */ /* 0x000fca00078ef805 */
[----:B------:R0:W-:Y:S01]  /*4a70*/  STG.E.U8 desc[UR36][R2.64], R5 ;  /* 0x0000000502007986 */ /* 0x0001e2000c101124 */
[----:B------:R-:W-:Y:S05]  /*4a80*/  BRA `(.L_x_6909) ;  /* 0x0000000400ec7947 */ /* 0x000fea0003800000 */
.L_x_6919:
[----:B------:R-:W-:Y:S01]  /*4a90*/  UMOV UR4, 0xf0000000 ;  /* 0xf000000000047882 */ /* 0x000fe20000000000 */
[----:B------:R-:W-:Y:S01]  /*4aa0*/  UMOV UR5, 0x380fffff ;  /* 0x380fffff00057882 */ /* 0x000fe20000000000 */
[----:B------:R-:W0:Y:S01]  /*4ab0*/  F2F.F32.F64 R0, R8 ;  /* 0x0000000800007310 */ /* 0x000e220000301000 */
[----:B------:R-:W-:-:S14]  /*4ac0*/  DSETP.GEU.AND P0, PT, |R8|, UR4, PT ;  /* 0x0000000408007e2a */ /* 0x000fdc000bf0e200 */
[----:B0-----:R-:W-:-:S05]  /*4ad0*/  @!P0 FMUL R0, R0, 1.175494350822287508e-38 ;  /* 0x0080000000008820 */ /* 0x001fca0000400000 */
[----:B------:R-:W-:-:S05]  /*4ae0*/  F2FP.BF16.F32.PACK_AB R0, RZ, R0 ;  /* 0x00000000ff00723e */ /* 0x000fca00000010ff */
[----:B------:R0:W-:Y:S01]  /*4af0*/  STG.E.U16 desc[UR36][R2.64], R0 ;  /* 0x0000000002007986 */ /* 0x0001e2000c101524 */
[----:B------:R-:W-:Y:S05]  /*4b00*/  BRA `(.L_x_6909) ;  /* 0x0000000400cc7947 */ /* 0x000fea0003800000 */
.L_x_6916:
        /* <DEDUP_REMOVED lines=8> */
[----:B------:R-:W0:Y:S02]  /*4b90*/  F2I.U32.F64.TRUNC R9, R8 ;  /* 0x0000000800097311 */ /* 0x000e24000030d000 */
[----:B0-----:R0:W-:Y:S01]  /*4ba0*/  STG.E.U16 desc[UR36][R2.64], R9 ;  /* 0x0000000902007986 */ /* 0x0011e2000c101524 */
[----:B------:R-:W-:Y:S05]  /*4bb0*/  BRA `(.L_x_6909) ;  /* 0x0000000400a07947 */ /* 0x000fea0003800000 */
.L_x_6927:
[----:B------:R-:W-:Y:S01]  /*4bc0*/  UMOV UR4, 0xf0000000 ;  /* 0xf000000000047882 */ /* 0x000fe20000000000 */
[----:B------:R-:W-:Y:S01]  /*4bd0*/  UMOV UR5, 0x380fffff ;  /* 0x380fffff00057882 */ /* 0x000fe20000000000 */
[----:B------:R-:W0:Y:S01]  /*4be0*/  F2F.F32.F64 R5, R8 ;  /* 0x0000000800057310 */ /* 0x000e220000301000 */
[----:B------:R-:W-:Y:S01]  /*4bf0*/  DSETP.GEU.AND P0, PT, |R8|, UR4, PT ;  /* 0x0000000408007e2a */ /* 0x000fe2000bf0e200 */
[----:B------:R-:W-:Y:S01]  /*4c00*/  BSSY.RECONVERGENT B0, `(.L_x_6928) ;  /* 0x0000015000007945 */ /* 0x000fe20003800200 */
[----:B------:R-:W-:-:S12]  /*4c10*/  IMAD.MOV.U32 R0, RZ, RZ, 0x80 ;  /* 0x00000080ff007424 */ /* 0x000fd800078e00ff */
[----:B0-----:R-:W-:-:S05]  /*4c20*/  @!P0 FMUL R5, R5, 1.175494350822287508e-38 ;  /* 0x0080000005058820 */ /* 0x001fca0000400000 */
        /* <DEDUP_REMOVED lines=10> */
.L_x_6930:
[----:B------:R-:W-:-:S04]  /*4cd0*/  SHF.R.U32.HI R0, RZ, 0x14, R5 ;  /* 0x00000014ff007819 */ /* 0x000fc80000011605 */
[----:B------:R-:W-:-:S04]  /*4ce0*/  LOP3.LUT R0, R0, 0x1, RZ, 0xc0, !PT ;  /* 0x0000000100007812 */ /* 0x000fc800078ec0ff */
[----:B------:R-:W-:-:S04]  /*4cf0*/  IADD3 R0, PT, PT, R5, 0x487ffff, R0 ;  /* 0x0487ffff05007810 */ /* 0x000fc80007ffe000 */
[----:B------:R-:W-:-:S04]  /*4d00*/  SHF.R.U32.HI R0, RZ, 0x14, R0 ;  /* 0x00000014ff007819 */ /* 0x000fc80000011600 */
[----:B------:R-:W-:-:S07]  /*4d10*/  LOP3.LUT R4, R0, 0xff, RZ, 0xc0, !PT ;  /* 0x000000ff00047812 */ /* 0x000fce00078ec0ff */
.L_x_6931:
[----:B------:R-:W-:-:S04]  /*4d20*/  SHF.R.U32.HI R5, RZ, 0x18, R5 ;  /* 0x00000018ff057819 */ /* 0x000fc80000011605 */
[----:B------:R-:W-:-:S04]  /*4d30*/  LOP3.LUT R4, R4, 0x80, R5, 0xf8, !PT ;  /* 0x0000008004047812 */ /* 0x000fc800078ef805 */
[----:B------:R-:W-:-:S07]  /*4d40*/  PRMT R0, R4, 0x7610, R0 ;  /* 0x0000761004007816 */ /* 0x000fce0000000000 */
.L_x_6929:
[----:B------:R-:W-:Y:S05]  /*4d50*/  BSYNC.RECONVERGENT B0 ;  /* 0x0000000000007941 */ /* 0x000fea0003800200 */
.L_x_6928:
[----:B------:R4:W-:Y:S01]  /*4d60*/  STG.E.U8 desc[UR36][R2.64], R0 ;  /* 0x0000000002007986 */ /* 0x0009e2000c101124 */
[----:B------:R-:W-:Y:S05]  /*4d70*/  BRA `(.L_x_6909) ;  /* 0x0000000400307947 */ /* 0x000fea0003800000 */
.L_x_6926:
        /* <DEDUP_REMOVED lines=17> */
.L_x_6934:
[----:B------:R-:W-:-:S04]  /*4e90*/  SHF.R.U32.HI R0, RZ, 0x15, R5 ;  /* 0x00000015ff007819 */ /* 0x000fc80000011605 */
[----:B------:R-:W-:-:S04]  /*4ea0*/  LOP3.LUT R0, R0, 0x1, RZ, 0xc0, !PT ;  /* 0x0000000100007812 */ /* 0x000fc800078ec0ff */
[----:B------:R-:W-:-:S04]  /*4eb0*/  IADD3 R0, PT, PT, R5, 0x88fffff, R0 ;  /* 0x088fffff05007810 */ /* 0x000fc80007ffe000 */
[----:B------:R-:W-:-:S04]  /*4ec0*/  SHF.R.U32.HI R0, RZ, 0x15, R0 ;  /* 0x00000015ff007819 */ /* 0x000fc80000011600 */
[----:B------:R-:W-:-:S07]  /*4ed0*/  LOP3.LUT R4, R0, 0xff, RZ, 0xc0, !PT ;  /* 0x000000ff00047812 */ /* 0x000fce00078ec0ff */
.L_x_6935:
[----:B------:R-:W-:-:S04]  /*4ee0*/  SHF.R.U32.HI R5, RZ, 0x18, R5 ;  /* 0x00000018ff057819 */ /* 0x000fc80000011605 */
[----:B------:R-:W-:-:S04]  /*4ef0*/  LOP3.LUT R4, R4, 0x80, R5, 0xf8, !PT ;  /* 0x0000008004047812 */ /* 0x000fc800078ef805 */
[----:B------:R-:W-:-:S07]  /*4f00*/  PRMT R0, R4, 0x7610, R0 ;  /* 0x0000761004007816 */ /* 0x000fce0000000000 */
.L_x_6933:
[----:B------:R-:W-:Y:S05]  /*4f10*/  BSYNC.RECONVERGENT B0 ;  /* 0x0000000000007941 */ /* 0x000fea0003800200 */
.L_x_6932:
[----:B------:R3:W-:Y:S01]  /*4f20*/  STG.E.U8 desc[UR36][R2.64], R0 ;  /* 0x0000000002007986 */ /* 0x0007e2000c101124 */
[----:B------:R-:W-:Y:S05]  /*4f30*/  BRA `(.L_x_6909) ;  /* 0x0000000000c07947 */ /* 0x000fea0003800000 */
.L_x_6925:
[----:B------:R-:W-:-:S09]  /*4f40*/  UISETP.NE.AND UP0, UPT, UR4, 0x1c, UPT ;  /* 0x0000001c0400788c */ /* 0x000fd2000bf05270 */
[----:B------:R-:W-:Y:S05]  /*4f50*/  BRA.U !UP0, `(.L_x_6936) ;  /* 0x0000000108b07547 */ /* 0x000fea000b800000 */
[----:B------:R-:W-:-:S09]  /*4f60*/  UISETP.NE.AND UP0, UPT, UR4, 0x1d, UPT ;  /* 0x0000001d0400788c */ /* 0x000fd2000bf05270 */
[----:B------:R-:W-:Y:S05]  /*4f70*/  BRA.U !UP0, `(.L_x_6937) ;  /* 0x00000001089c7547 */ /* 0x000fea000b800000 */
[----:B------:R-:W-:-:S09]  /*4f80*/  UISETP.NE.AND UP0, UPT, UR4, 0x2c, UPT ;  /* 0x0000002c0400788c */ /* 0x000fd2000bf05270 */
[----:B------:R-:W-:Y:S05]  /*4f90*/  BRA.U !UP0, `(.L_x_6938) ;  /* 0x0000000108447547 */ /* 0x000fea000b800000 */
.L_x_6908:
        /* <DEDUP_REMOVED lines=16> */
.L_x_6939:
[----:B------:R-:W-:Y:S05]  /*50a0*/  BRA `(.L_x_6909) ;  /* 0x0000000000647947 */ /* 0x000fea0003800000 */
.L_x_6938:
[----:B------:R-:W-:Y:S01]  /*50b0*/  UMOV UR4, 0xf0000000 ;  /* 0xf000000000047882 */ /* 0x000fe20000000000 */
[----:B------:R-:W-:Y:S01]  /*50c0*/  UMOV UR5, 0x380fffff ;  /* 0x380fffff00057882 */ /* 0x000fe20000000000 */
[----:B------:R-:W0:Y:S01]  /*50d0*/  F2F.F32.F64 R6, R8 ;  /* 0x0000000800067310 */ /* 0x000e220000301000 */
[----:B------:R-:W-:-:S14]  /*50e0*/  DSETP.GEU.AND P0, PT, |R8|, UR4, PT ;  /* 0x0000000408007e2a */ /* 0x000fdc000bf0e200 */
[----:B0-----:R-:W-:-:S05]  /*50f0*/  @!P0 FMUL R6, R6, 1.175494350822287508e-38 ;  /* 0x0080000006068820 */ /* 0x001fca0000400000 */
        /* <DEDUP_REMOVED lines=15> */
.L_x_6937:
[----:B------:R-:W0:Y:S02]  /*51f0*/  F2I.U64.F64.TRUNC R8, R8 ;  /* 0x0000000800087311 */ /* 0x000e24000030d800 */
[----:B0-----:R1:W-:Y:S01]  /*5200*/  STG.E.64 desc[UR36][R2.64], R8 ;  /* 0x0000000802007986 */ /* 0x0013e2000c101b24 */
[----:B------:R-:W-:Y:S05]  /*5210*/  BRA `(.L_x_6909) ;  /* 0x0000000000087947 */ /* 0x000fea0003800000 */
.L_x_6936:
[----:B------:R-:W0:Y:S02]  /*5220*/  F2I.U32.F64.TRUNC R9, R8 ;  /* 0x0000000800097311 */ /* 0x000e24000030d000 */
[----:B0-----:R0:W-:Y:S02]  /*5230*/  STG.E desc[UR36][R2.64], R9 ;  /* 0x0000000902007986 */ /* 0x0011e4000c101924 */
.L_x_6909:
[----:B------:R-:W-:-:S07]  /*5240*/  VIADD R23, R23, 0x80 ;  /* 0x0000008017177836 */ /* 0x000fce0000000000 */
.L_x_6828:
[----:B------:R-:W-:Y:S05]  /*5250*/  BSYNC.RECONVERGENT B6 ;  /* 0x0000000000067941 */ /* 0x000fea0003800200 */
.L_x_6827:
[----:B------:R-:W5:Y:S01]  /*5260*/  LDCU UR4, c[0x0][0x380] ;  /* 0x00007000ff0477ac */ /* 0x000f620008000800 */
[----:B------:R-:W-:Y:S01]  /*5270*/  BSSY.RECONVERGENT B6, `(.L_x_6940) ;  /* 0x0000516000067945 */ /* 0x000fe20003800200 */
[----:B-----5:R-:W-:-:S13]  /*5280*/  ISETP.GE.AND P0, PT, R23, UR4, PT ;  /* 0x0000000417007c0c */ /* 0x020fda000bf06270 */
[----:B------:R-:W-:Y:S05]  /*5290*/  @P0 BRA `(.L_x_6941) ;  /* 0x00000050004c0947 */ /* 0x000fea0003800000 */
[----:B------:R-:W5:Y:S01]  /*52a0*/  LDCU UR4, c[0x0][0x388] ;  /* 0x00007100ff0477ac */ /* 0x000f620008000800 */
[----:B------:R-:W-:Y:S02]  /*52b0*/  HFMA2 R22, -RZ, RZ, 0, 0 ;  /* 0x00000000ff167431 */ /* 0x000fe400000001ff */
[----:B------:R-:W-:Y:S02]  /*52c0*/  IMAD.MOV.U32 R24, RZ, RZ, RZ ;  /* 0x000000ffff187224 */ /* 0x000fe400078e00ff */
[----:B0--34-:R-:W-:Y:S01]  /*52d0*/  IMAD.MOV.U32 R0, RZ, RZ, RZ ;  /* 0x000000ffff007224 */ /* 0x019fe200078e00ff */
        /* <DEDUP_REMOVED lines=350> */
.L_x_6942:
[----:B------:R-:W1:Y:S01]  /*68c0*/  LDCU.64 UR6, c[0x0][0x5f0] ;  /* 0x0000be00ff0677ac */ /* 0x000e620008000a00 */
[----:B------:R-:W-:Y:S01]  /*68d0*/  BSSY.RECONVERGENT B7, `(.L_x_6943) ;  /* 0x0000104000077945 */ /* 0x000fe20003800200 */
[----:B------:R-:W-:-:S04]  /*68e0*/  UPRMT UR4, UR39, 0x9910, URZ ;  /* 0x0000991027047896 */ /* 0x000fc800080000ff */
[----:B------:R-:W-:Y:S01]  /*68f0*/  UISETP.GT.AND UP0, UPT, UR4, 0x9, UPT ;  /* 0x000000090400788c */ /* 0x000fe2000bf04270 */
[----:B-12---:R-:W-:-:S05]  /*6900*/  IADD3 R2, P0, PT, R0, UR6, RZ ;  /* 0x0000000600027c10 */ /* 0x006fca000ff1e0ff */
        /* <DEDUP_REMOVED lines=14> */
.L_x_6947:
[----:B------:R-:W2:Y:S01]  /*69f0*/  LDG.E.U8 R2, desc[UR36][R2.64] ;  /* 0x0000002402027981 */ /* 0x000ea2000c1e1100 */
[----:B------:R-:W-:Y:S01]  /*6a00*/  CS2R R18, SRZ ;  /* 0x0000000000127805 */ /* 0x000fe2000001ff00 */
[----:B--2---:R0:W1:Y:S01]  /*6a10*/  I2F.F64.U16 R16, R2 ;  /* 0x0000000200107312 */ /* 0x0040620000101800 */
[----:B------:R-:W-:Y:S05]  /*6a20*/  BRA `(.L_x_6949) ;  /* 0x0000000c00b87947 */ /* 0x000fea0003800000 */
.L_x_6946:
        /* <DEDUP_REMOVED lines=10> */
.L_x_6951:
[----:B------:R-:W2:Y:S01]  /*6ad0*/  LDG.E R2, desc[UR36][R2.64] ;  /* 0x0000002402027981 */ /* 0x000ea2000c1e1900 */
[----:B------:R-:W-:Y:S01]  /*6ae0*/  CS2R R18, SRZ ;  /* 0x0000000000127805 */ /* 0x000fe2000001ff00 */
[----:B--2---:R0:W1:Y:S01]  /*6af0*/  I2F.F64 R16, R2 ;  /* 0x0000000200107312 */ /* 0x0040620000201c00 */
[----:B------:R-:W-:Y:S05]  /*6b00*/  BRA `(.L_x_6949) ;  /* 0x0000000c00807947 */ /* 0x000fea0003800000 */
.L_x_6950:
[----:B------:R-:W2:Y:S01]  /*6b10*/  LDG.E.U16 R2, desc[UR36][R2.64] ;  /* 0x0000002402027981 */ /* 0x000ea2000c1e1500 */
[----:B------:R-:W-:Y:S01]  /*6b20*/  CS2R R18, SRZ ;  /* 0x0000000000127805 */ /* 0x000fe2000001ff00 */
[----:B--2---:R0:W1:Y:S01]  /*6b30*/  I2F.F64.S16 R16, R2 ;  /* 0x0000000200107312 */ /* 0x0040620000101c00 */
[----:B------:R-:W-:Y:S05]  /*6b40*/  BRA `(.L_x_6949) ;  /* 0x0000000c00707947 */ /* 0x000fea0003800000 */
.L_x_6945:
        /* <DEDUP_REMOVED lines=11> */
.L_x_6953:
[----:B------:R-:W2:Y:S01]  /*6c00*/  LDG.E.U16 R0, desc[UR36][R2.64] ;  /* 0x0000002402007981 */ /* 0x000ea2000c1e1500 */
[----:B------:R-:W-:Y:S01]  /*6c10*/  CS2R R18, SRZ ;  /* 0x0000000000127805 */ /* 0x000fe2000001ff00 */
[----:B--2---:R-:W-:-:S05]  /*6c20*/  HADD2.F32 R0, -RZ, R0.H0_H0 ;  /* 0x20000000ff007230 */ /* 0x004fca0000004100 */
[----:B------:R-:W-:-:S04]  /*6c30*/  FMUL.FTZ R0, R0, 1 ;  /* 0x3f80000000007820 */ /* 0x000fc80000410000 */
[----:B------:R0:W1:Y:S01]  /*6c40*/  F2F.F64.F32 R16, R0 ;  /* 0x0000000000107310 */ /* 0x0000620000201800 */
[----:B------:R-:W-:Y:S05]  /*6c50*/  BRA `(.L_x_6949) ;  /* 0x0000000c002c7947 */ /* 0x000fea0003800000 */
.L_x_6952:
        /* <DEDUP_REMOVED lines=12> */
.L_x_6955:
        /* <DEDUP_REMOVED lines=8> */
.L_x_6954:
[----:B------:R0:W5:Y:S01]  /*6da0*/  LDG.E.64 R16, desc[UR36][R2.64] ;  /* 0x0000002402107981 */ /* 0x000162000c1e1b00 */
[----:B------:R-:W-:Y:S01]  /*6db0*/  CS2R R18, SRZ ;  /* 0x0000000000127805 */ /* 0x000fe2000001ff00 */
[----:B------:R-:W-:Y:S06]  /*6dc0*/  BRA `(.L_x_6949) ;  /* 0x0000000800d07947 */ /* 0x000fec0003800000 */
.L_x_6944:
        /* <DEDUP_REMOVED lines=9> */
[----:B------:R-:W-:Y:S02]  /*6e60*/  CS2R R18, SRZ ;  /* 0x0000000000127805 */ /* 0x000fe4000001ff00 */
[----:B------:R-:W-:Y:S02]  /*6e70*/  MOV R16, RZ ;  /* 0x000000ff00107202 */ /* 0x000fe40000000f00 */
[----:B--2---:R-:W-:-:S04]  /*6e80*/  ISETP.NE.AND P0, PT, R2, RZ, PT ;  /* 0x000000ff0200720c */ /* 0x004fc80003f05270 */
[----:B------:R-:W-:Y:S01]  /*6e90*/  FSEL R17, RZ, 1.875, !P0 ;  /* 0x3ff00000ff117808 */ /* 0x000fe20004000000 */
[----:B------:R-:W-:Y:S08]  /*6ea0*/  BRA `(.L_x_6949) ;  /* 0x0000000800987947 */ /* 0x000ff00003800000 */
.L_x_6958:
[----:B------:R0:W5:Y:S01]  /*6eb0*/  LDG.E.128 R16, desc[UR36][R2.64] ;  /* 0x0000002402107981 */ /* 0x000162000c1e1d00 */
[----:B------:R-:W-:Y:S05]  /*6ec0*/  BRA `(.L_x_6949) ;  /* 0x0000000800907947 */ /* 0x000fea0003800000 */
.L_x_6957:
        /* <DEDUP_REMOVED lines=8> */
[----:B------:R-:W-:Y:S01]  /*6f50*/  CS2R R18, SRZ ;  /* 0x0000000000127805 */ /* 0x000fe2000001ff00 */
        /* <DEDUP_REMOVED lines=15> */
[----:B------:R-:W-:-:S05]  /*7050*/  LOP3.LUT R5, R5, 0x80000000, R0, 0xf8, !PT ;  /* 0x8000000005057812 */ /* 0x000fca00078ef800 */
[----:B------:R-:W-:-:S04]  /*7060*/  FMUL.FTZ R5, R5, 1 ;  /* 0x3f80000005057820 */ /* 0x000fc80000410000 */
[----:B------:R3:W4:Y:S01]  /*7070*/  F2F.F64.F32 R16, R5 ;  /* 0x0000000500107310 */ /* 0x0007220000201800 */
[----:B------:R-:W-:Y:S05]  /*7080*/  BRA `(.L_x_6949) ;  /* 0x0000000800207947 */ /* 0x000fea0003800000 */
.L_x_6960:
[----:B------:R-:W2:Y:S01]  /*7090*/  LDG.E.U8 R2, desc[UR36][R2.64] ;  /* 0x0000002402027981 */ /* 0x000ea2000c1e1100 */
[----:B------:R-:W-:Y:S01]  /*70a0*/  CS2R R18, SRZ ;  /* 0x0000000000127805 */ /* 0x000fe2000001ff00 */
        /* <DEDUP_REMOVED lines=9> */
[----:B------:R-:W-:-:S05]  /*7140*/  LOP3.LUT R0, R0, 0x80000000, R5, 0xf8, !PT ;  /* 0x8000000000007812 */ /* 0x000fca00078ef805 */
[----:B------:R-:W-:-:S04]  /*7150*/  FMUL.FTZ R0, R0, 1 ;  /* 0x3f80000000007820 */ /* 0x000fc80000410000 */
[----:B------:R1:W2:Y:S01]  /*7160*/  F2F.F64.F32 R16, R0 ;  /* 0x0000000000107310 */ /* 0x0002a20000201800 */
[----:B------:R-:W-:Y:S05]  /*7170*/  BRA `(.L_x_6949) ;  /* 0x0000000400e47947 */ /* 0x000fea0003800000 */
.L_x_6959:
[----:B------:R-:W2:Y:S01]  /*7180*/  LDG.E.U16 R0, desc[UR36][R2.64] ;  /* 0x0000002402007981 */ /* 0x000ea2000c1e1500 */
[----:B------:R-:W-:Y:S01]  /*7190*/  CS2R R18, SRZ ;  /* 0x0000000000127805 */ /* 0x000fe2000001ff00 */
[----:B--2---:R-:W-:-:S04]  /*71a0*/  IMAD.U32 R0, R0, 0x10000, RZ ;  /* 0x0001000000007824 */ /* 0x004fc800078e00ff */
[----:B------:R-:W-:-:S04]  /*71b0*/  FMUL.FTZ R0, R0, 1 ;  /* 0x3f80000000007820 */ /* 0x000fc80000410000 */
[----:B------:R0:W1:Y:S01]  /*71c0*/  F2F.F64.F32 R16, R0 ;  /* 0x0000000000107310 */ /* 0x0000620000201800 */
[----:B------:R-:W-:Y:S05]  /*71d0*/  BRA `(.L_x_6949) ;  /* 0x0000000400cc7947 */ /* 0x000fea0003800000 */
.L_x_6956:
        /* <DEDUP_REMOVED lines=12> */
.L_x_6963:
        /* <DEDUP_REMOVED lines=22> */
.L_x_6965:
[----:B------:R-:W-:Y:S05]  /*7400*/  BSYNC.RECONVERGENT B0 ;  /* 0x0000000000007941 */ /* 0x000fea0003800200 */
.L_x_6964:
[----:B------:R-:W-:Y:S02]  /*7410*/  SHF.L.U32 R0, R0, 0x14, RZ ;  /* 0x0000001400007819 */ /* 0x000fe400000006ff */
[----:B------:R-:W-:-:S04]  /*7420*/  LEA R2, R2, 0x3b800000, 0x17 ;  /* 0x3b80000002027811 */ /* 0x000fc800078eb8ff */
[----:B------:R-:W-:-:S05]  /*7430*/  LOP3.LUT R0, R2, R0, R7, 0xfe, !PT ;  /* 0x0000000002007212 */ /* 0x000fca00078efe07 */
[----:B------:R-:W-:-:S04]  /*7440*/  FMUL.FTZ R0, R0, 1 ;  /* 0x3f80000000007820 */ /* 0x000fc80000410000 */
[----:B------:R0:W1:Y:S01]  /*7450*/  F2F.F64.F32 R16, R0 ;  /* 0x0000000000107310 */ /* 0x0000620000201800 */
[----:B------:R-:W-:Y:S05]  /*7460*/  BRA `(.L_x_6949) ;  /* 0x0000000400287947 */ /* 0x000fea0003800000 */
.L_x_6962:
        /* <DEDUP_REMOVED lines=22> */
.L_x_6967:
[----:B------:R-:W-:Y:S05]  /*75d0*/  BSYNC.RECONVERGENT B0 ;  /* 0x0000000000007941 */ /* 0x000fea0003800200 */
.L_x_6966:
[----:B------:R-:W-:Y:S01]  /*75e0*/  IMAD.SHL.U32 R0, R0, 0x200000, RZ ;  /* 0x0020000000007824 */ /* 0x000fe200078e00ff */
[----:B------:R-:W-:-:S04]  /*75f0*/  LEA R2, R2, 0x37800000, 0x17 ;  /* 0x3780000002027811 */ /* 0x000fc800078eb8ff */
[----:B------:R-:W-:-:S05]  /*7600*/  LOP3.LUT R0, R2, R0, R7, 0xfe, !PT ;  /* 0x0000000002007212 */ /* 0x000fca00078efe07 */
[----:B------:R-:W-:-:S04]  /*7610*/  FMUL.FTZ R0, R0, 1 ;  /* 0x3f80000000007820 */ /* 0x000fc80000410000 */
[----:B------:R0:W1:Y:S01]  /*7620*/  F2F.F64.F32 R16, R0 ;  /* 0x0000000000107310 */ /* 0x0000620000201800 */
[----:B------:R-:W-:Y:S05]  /*7630*/  BRA `(.L_x_6949) ;  /* 0x0000000000b47947 */ /* 0x000fea0003800000 */
.L_x_6961:
[----:B------:R-:W-:-:S09]  /*7640*/  UISETP.NE.AND UP0, UPT, UR4, 0x1c, UPT ;  /* 0x0000001c0400788c */ /* 0x000fd2000bf05270 */
[----:B------:R-:W-:Y:S05]  /*7650*/  BRA.U !UP0, `(.L_x_6968) ;  /* 0x0000000108a07547 */ /* 0x000fea000b800000 */
[----:B------:R-:W-:-:S09]  /*7660*/  UISETP.NE.AND UP0, UPT, UR4, 0x1d, UPT ;  /* 0x0000001d0400788c */ /* 0x000fd2000bf05270 */
[----:B------:R-:W-:Y:S05]  /*7670*/  BRA.U !UP0, `(.L_x_6969) ;  /* 0x0000000108887547 */ /* 0x000fea000b800000 */
[----:B------:R-:W-:-:S09]  /*7680*/  UISETP.NE.AND UP0, UPT, UR4, 0x2c, UPT ;  /* 0x0000002c0400788c */ /* 0x000fd2000bf05270 */
[----:B------:R-:W-:Y:S05]  /*7690*/  BRA.U UP0, `(.L_x_6948) ;  /* 0x0000000100347547 */ /* 0x000fea000b800000 */
[----:B------:R-:W2:Y:S01]  /*76a0*/  LDG.E.U8 R0, desc[UR36][R2.64] ;  /* 0x0000002402007981 */ /* 0x000ea2000c1e1100 */
[----:B------:R-:W-:Y:S01]  /*76b0*/  HFMA2 R16, -RZ, RZ, 0, 0 ;  /* 0x00000000ff107431 */ /* 0x000fe200000001ff */
[----:B------:R-:W-:Y:S01]  /*76c0*/  CS2R R18, SRZ ;  /* 0x0000000000127805 */ /* 0x000fe2000001ff00 */
        /* <DEDUP_REMOVED lines=8> */
[----:B------:R0:W1:Y:S01]  /*7750*/  @P0 F2F.F64.F32 R16, R0 ;  /* 0x0000000000100310 */ /* 0x0000620000201800 */
[----:B------:R-:W-:Y:S05]  /*7760*/  BRA `(.L_x_6949) ;  /* 0x0000000000687947 */ /* 0x000fea0003800000 */
.L_x_6948:
        /* <DEDUP_REMOVED lines=16> */
.L_x_6970:
[----:B------:R-:W-:Y:S02]  /*7870*/  CS2R R16, SRZ ;  /* 0x0000000000107805 */ /* 0x000fe4000001ff00 */
[----:B------:R-:W-:Y:S01]  /*7880*/  CS2R R18, SRZ ;  /* 0x0000000000127805 */ /* 0x000fe2000001ff00 */
[----:B------:R-:W-:Y:S06]  /*7890*/  BRA `(.L_x_6949) ;  /* 0x00000000001c7947 */ /* 0x000fec0003800000 */
.L_x_6969:
[----:B------:R-:W2:Y:S01]  /*78a0*/  LDG.E.64 R16, desc[UR36][R2.64] ;  /* 0x0000002402107981 */ /* 0x000ea2000c1e1b00 */
[----:B------:R-:W-:Y:S01]  /*78b0*/  CS2R R18, SRZ ;  /* 0x0000000000127805 */ /* 0x000fe2000001ff00 */
[----:B--2---:R-:W0:Y:S01]  /*78c0*/  I2F.F64.U64 R16, R16 ;  /* 0x0000001000107312 */ /* 0x004e220000301800 */
[----:B------:R-:W-:Y:S05]  /*78d0*/  BRA `(.L_x_6949) ;  /* 0x00000000000c7947 */ /* 0x000fea0003800000 */
.L_x_6968:
[----:B------:R-:W2:Y:S01]  /*78e0*/  LDG.E R2, desc[UR36][R2.64] ;  /* 0x0000002402027981 */ /* 0x000ea2000c1e1900 */
[----:B------:R-:W-:Y:S01]  /*78f0*/  CS2R R18, SRZ ;  /* 0x0000000000127805 */ /* 0x000fe2000001ff00 */
[----:B--2---:R0:W1:Y:S06]  /*7900*/  I2F.F64.U32 R16, R2 ;  /* 0x0000000200107312 */ /* 0x00406c0000201800 */
.L_x_6949:
[----:B------:R-:W-:Y:S05]  /*7910*/  BSYNC.RECONVERGENT B7 ;  /* 0x0000000000077941 */ /* 0x000fea0003800200 */
.L_x_6943:
[----:B------:R-:W3:Y:S01]  /*7920*/  LDCU.64 UR6, c[0x0][0x5f8] ;  /* 0x0000bf00ff0677ac */ /* 0x000ee20008000a00 */
[----:B------:R-:W-:Y:S01]  /*7930*/  BSSY.RECONVERGENT B7, `(.L_x_6971) ;  /* 0x0000104000077945 */ /* 0x000fe20003800200 */
[----:B------:R-:W-:-:S04]  /*7940*/  UPRMT UR4, UR42, 0x9910, URZ ;  /* 0x000099102a047896 */ /* 0x000fc800080000ff */
[----:B------:R-:W-:Y:S01]  /*7950*/  UISETP.GT.AND UP0, UPT, UR4, 0x9, UPT ;  /* 0x000000090400788c */ /* 0x000fe2000bf04270 */
[----:B---3--:R-:W-:-:S05]  /*7960*/  IADD3 R24, P0, PT, R24, UR6, RZ ;  /* 0x0000000618187c10 */ /* 0x008fca000ff1e0ff */
        /* <DEDUP_REMOVED lines=10> */
[----:B------:R-:W3:Y:S01]  /*7a10*/  LDG.E.S8 R8, desc[UR36][R24.64] ;  /* 0x0000002418087981 */ /* 0x000ee2000c1e1300 */
[----:B------:R-:W-:Y:S01]  /*7a20*/  CS2R R10, SRZ ;  /* 0x00000000000a7805 */ /* 0x000fe2000001ff00 */
[----:B---3--:R-:W3:Y:S01]  /*7a30*/  I2F.F64.S16 R8, R8 ;  /* 0x0000000800087312 */ /* 0x008ee20000101c00 */
[----:B------:R-:W-:Y:S05]  /*7a40*/  BRA `(.L_x_6977) ;  /* 0x0000000c00c87947 */ /* 0x000fea0003800000 */
.L_x_6975:
[----:B------:R-:W3:Y:S01]  /*7a50*/  LDG.E.U8 R8, desc[UR36][R24.64] ;  /* 0x0000002418087981 */ /* 0x000ee2000c1e1100 */
[----:B------:R-:W-:Y:S01]  /*7a60*/  CS2R R10, SRZ ;  /* 0x00000000000a7805 */ /* 0x000fe2000001ff00 */
[----:B---3--:R-:W3:Y:S01]  /*7a70*/  I2F.F64.U16 R8, R8 ;  /* 0x0000000800087312 */ /* 0x008ee20000101800 */
[----:B------:R-:W-:Y:S05]  /*7a80*/  BRA `(.L_x_6977) ;  /* 0x0000000c00b87947 */ /* 0x000fea0003800000 */
.L_x_6974:
[----:B------:R-:W-:-:S09]  /*7a90*/  UISETP.NE.AND UP0, UPT, UR4, 0x2, UPT ;  /* 0x000000020400788c */ /* 0x000fd2000bf05270 */
[----:B------:R-:W-:Y:S05]  /*7aa0*/  BRA.U !UP0, `(.L_x_6978) ;  /* 0x0000000108307547 */ /* 0x000fea000b800000 */
[----:B------:R-:W-:-:S09]  /*7ab0*/  UISETP.NE.AND UP0, UPT, UR4, 0x3, UPT ;  /* 0x000000030400788c */ /* 0x000fd2000bf05270 */
[----:B------:R-:W-:Y:S05]  /*7ac0*/  BRA.U !UP0, `(.L_x_6979) ;  /* 0x0000000108187547 */ /* 0x000fea000b800000 */
[----:B------:R-:W-:-:S09]  /*7ad0*/  UISETP.NE.AND UP0, UPT, UR4, 0x4, UPT ;  /* 0x000000040400788c */ /* 0x000fd2000bf05270 */
[----:B------:R-:W-:Y:S05]  /*7ae0*/  BRA.U UP0, `(.L_x_6976) ;  /* 0x0000000d00387547 */ /* 0x000fea000b800000 */
[----:B------:R-:W3:Y:S01]  /*7af0*/  LDG.E.64 R8, desc[UR36][R24.64] ;  /* 0x0000002418087981 */ /* 0x000ee2000c1e1b00 */
[----:B------:R-:W-:Y:S01]  /*7b00*/  CS2R R10, SRZ ;  /* 0x00000000000a7805 */ /* 0x000fe2000001ff00 */
[----:B---3--:R-:W3:Y:S01]  /*7b10*/  I2F.F64.S64 R8, R8 ;  /* 0x0000000800087312 */ /* 0x008ee20000301c00 */
[----:B------:R-:W-:Y:S05]  /*7b20*/  BRA `(.L_x_6977) ;  /* 0x0000000c00907947 */ /* 0x000fea0003800000 */
.L_x_6979:
[----:B------:R-:W3:Y:S01]  /*7b30*/  LDG.E R8, desc[UR36][R24.64] ;  /* 0x0000002418087981 */ /* 0x000ee2000c1e1900 */
[----:B------:R-:W-:Y:S01]  /*7b40*/  CS2R R10, SRZ ;  /* 0x00000000000a7805 */ /* 0x000fe2000001ff00 */
[----:B---3--:R-:W3:Y:S01]  /*7b50*/  I2F.F64 R8, R8 ;  /* 0x0000000800087312 */ /* 0x008ee20000201c00 */
[----:B------:R-:W-:Y:S05]  /*7b60*/  BRA `(.L_x_6977) ;  /* 0x0000000c00807947 */ /* 0x000fea0003800000 */
.L_x_6978:
[----:B------:R-:W3:Y:S01]  /*7b70*/  LDG.E.U16 R8, desc[UR36][R24.64] ;  /* 0x0000002418087981 */ /* 0x000ee2000c1e1500 */
[----:B------:R-:W-:Y:S01]  /*7b80*/  CS2R R10, SRZ ;  /* 0x00000000000a7805 */ /* 0x000fe2000001ff00 */
[----:B---3--:R-:W3:Y:S01]  /*7b90*/  I2F.F64.S16 R8, R8 ;  /* 0x0000000800087312 */ /* 0x008ee20000101c00 */
[----:B------:R-:W-:Y:S05]  /*7ba0*/  BRA `(.L_x_6977) ;  /* 0x0000000c00707947 */ /* 0x000fea0003800000 */
.L_x_6973:
[----:B------:R-:W-:-:S09]  /*7bb0*/  UISETP.GT.AND UP0, UPT, UR4, 0x6, UPT ;  /* 0x000000060400788c */ /* 0x000fd2000bf04270 */
[----:B------:R-:W-:Y:S05]  /*7bc0*/  BRA.U UP0, `(.L_x_6980) ;  /* 0x00000001003c7547 */ /* 0x000fea000b800000 */
[----:B------:R-:W-:-:S09]  /*7bd0*/  UISETP.NE.AND UP0, UPT, UR4, 0x5, UPT ;  /* 0x000000050400788c */ /* 0x000fd2000bf05270 */
[----:B------:R-:W-:Y:S05]  /*7be0*/  BRA.U !UP0, `(.L_x_6981) ;  /* 0x00000001081c7547 */ /* 0x000fea000b800000 */
[----:B------:R-:W-:-:S09]  /*7bf0*/  UISETP.NE.AND UP0, UPT, UR4, 0x6, UPT ;  /* 0x000000060400788c */ /* 0x000fd2000bf05270 */
[----:B------:R-:W-:Y:S05]  /*7c00*/  BRA.U UP0, `(.L_x_6976) ;  /* 0x0000000900f07547 */ /* 0x000fea000b800000 */
[----:B------:R-:W3:Y:S01]  /*7c10*/  LDG.E R8, desc[UR36][R24.64] ;  /* 0x0000002418087981 */ /* 0x000ee2000c1e1900 */
[----:B------:R-:W-:Y:S01]  /*7c20*/  CS2R R10, SRZ ;  /* 0x00000000000a7805 */ /* 0x000fe2000001ff00 */
[----:B---3--:R-:W-:-:S06]  /*7c30*/  FMUL.FTZ R8, R8, 1 ;  /* 0x3f80000008087820 */ /* 0x008fcc0000410000 */
[----:B------:R-:W3:Y:S01]  /*7c40*/  F2F.F64.F32 R8, R8 ;  /* 0x0000000800087310 */ /* 0x000ee20000201800 */
[----:B------:R-:W-:Y:S05]  /*7c50*/  BRA `(.L_x_6977) ;  /* 0x0000000c00447947 */ /* 0x000fea0003800000 */
.L_x_6981:
[----:B01----:R-:W3:Y:S01]  /*7c60*/  LDG.E.U16 R0, desc[UR36][R24.64] ;  /* 0x0000002418007981 */ /* 0x003ee2000c1e1500 */
[----:B------:R-:W-:Y:S01]  /*7c70*/  CS2R R10, SRZ ;  /* 0x00000000000a7805 */ /* 0x000fe2000001ff00 */
[----:B---3--:R-:W-:-:S05]  /*7c80*/  HADD2.F32 R0, -RZ, R0.H0_H0 ;  /* 0x20000000ff007230 */ /* 0x008fca0000004100 */
[----:B------:R-:W-:-:S04]  /*7c90*/  FMUL.FTZ R0, R0, 1 ;  /* 0x3f80000000007820 */ /* 0x000fc80000410000 */
[----:B------:R0:W1:Y:S01]  /*7ca0*/  F2F.F64.F32 R8, R0 ;  /* 0x0000000000087310 */ /* 0x0000620000201800 */
[----:B------:R-:W-:Y:S05]  /*7cb0*/  BRA `(.L_x_6977) ;  /* 0x0000000c002c7947 */ /* 0x000fea0003800000 */
.L_x_6980:
[----:B------:R-:W-:-:S09]  /*7cc0*/  UISETP.NE.AND UP0, UPT, UR4, 0x7, UPT ;  /* 0x000000070400788c */ /* 0x000fd2000bf05270 */
[----:B------:R-:W-:Y:S05]  /*7cd0*/  BRA.U !UP0, `(.L_x_6982) ;  /* 0x0000000108487547 */ /* 0x000fea000b800000 */
[----:B------:R-:W-:-:S09]  /*7ce0*/  UISETP.NE.AND UP0, UPT, UR4, 0x8, UPT ;  /* 0x000000080400788c */ /* 0x000fd2000bf05270 */
[----:B------:R-:W-:Y:S05]  /*7cf0*/  BRA.U !UP0, `(.L_x_6983) ;  /* 0x0000000108207547 */ /* 0x000fea000b800000 */
[----:B------:R-:W-:-:S09]  /*7d00*/  UISETP.NE.AND UP0, UPT, UR4, 0x9, UPT ;  /* 0x000000090400788c */ /* 0x000fd2000bf05270 */
[----:B------:R-:W-:Y:S05]  /*7d10*/  BRA.U UP0, `(.L_x_6976) ;  /* 0x0000000900ac7547 */ /* 0x000fea000b800000 */
[----:B------:R-:W3:Y:S02]  /*7d20*/  LDG.E.64 R24, desc[UR36][R24.64] ;  /* 0x0000002418187981 */ /* 0x000ee4000c1e1b00 */
[----:B---3--:R-:W-:Y:S01]  /*7d30*/  FMUL.FTZ R8, R24, 1 ;  /* 0x3f80000018087820 */ /* 0x008fe20000410000 */
[----:B------:R-:W-:-:S05]  /*7d40*/  FMUL.FTZ R10, R25, 1 ;  /* 0x3f800000190a7820 */ /* 0x000fca0000410000 */
[----:B------:R-:W3:Y:S08]  /*7d50*/  F2F.F64.F32 R8, R8 ;  /* 0x0000000800087310 */ /* 0x000ef00000201800 */
[----:B------:R-:W0:Y:S01]  /*7d60*/  F2F.F64.F32 R10, R10 ;  /* 0x0000000a000a7310 */ /* 0x000e220000201800 */
[----:B------:R-:W-:Y:S05]  /*7d70*/  BRA `(.L_x_6977) ;  /* 0x0000000800fc7947 */ /* 0x000fea0003800000 */
.L_x_6983:
[----:B0-----:R-:W1:Y:S02]  /*7d80*/  LDG.E R2, desc[UR36][R24.64] ;  /* 0x0000002418027981 */ /* 0x001e64000c1e1900 */
[--C-:B-1----:R-:W-:Y:S02]  /*7d90*/  HADD2.F32 R0, -RZ, R2.reuse.H0_H0 ;  /* 0x20000002ff007230 */ /* 0x102fe40000004100 */
[----:B------:R-:W-:-:S03]  /*7da0*/  HADD2.F32 R2, -RZ, R2.H1_H1 ;  /* 0x30000002ff027230 */ /* 0x000fc60000004100 */
[----:B------:R-:W-:Y:S02]  /*7db0*/  FMUL.FTZ R0, R0, 1 ;  /* 0x3f80000000007820 */ /* 0x000fe40000410000 */
[----:B------:R-:W-:Y:S02]  /*7dc0*/  FMUL.FTZ R2, R2, 1 ;  /* 0x3f80000002027820 */ /* 0x000fe40000410000 */
[----:B------:R0:W1:Y:S08]  /*7dd0*/  F2F.F64.F32 R8, R0 ;  /* 0x0000000000087310 */ /* 0x0000700000201800 */
[----:B------:R0:W3:Y:S01]  /*7de0*/  F2F.F64.F32 R10, R2 ;  /* 0x00000002000a7310 */ /* 0x0000e20000201800 */
[----:B------:R-:W-:Y:S05]  /*7df0*/  BRA `(.L_x_6977) ;  /* 0x0000000800dc7947 */ /* 0x000fea0003800000 */
.L_x_6982:
[----:B------:R3:W5:Y:S01]  /*7e00*/  LDG.E.64 R8, desc[UR36][R24.64] ;  /* 0x0000002418087981 */ /* 0x000762000c1e1b00 */
[----:B------:R-:W-:Y:S01]  /*7e10*/  CS2R R10, SRZ ;  /* 0x00000000000a7805 */ /* 0x000fe2000001ff00 */
[----:B------:R-:W-:Y:S06]  /*7e20*/  BRA `(.L_x_6977) ;  /* 0x0000000800d07947 */ /* 0x000fec0003800000 */
.L_x_6972:
        /* <DEDUP_REMOVED lines=8> */
[----:B------:R-:W3:Y:S01]  /*7eb0*/  LDG.E.U8 R24, desc[UR36][R24.64] ;  /* 0x0000002418187981 */ /* 0x000ee2000c1e1100 */
[----:B------:R-:W-:Y:S02]  /*7ec0*/  CS2R R10, SRZ ;  /* 0x00000000000a7805 */ /* 0x000fe4000001ff00 */
[----:B------:R-:W-:Y:S02]  /*7ed0*/  MOV R8, RZ ;  /* 0x000000ff00087202 */ /* 0x000fe40000000f00 */
[----:B---3--:R-:W-:-:S04]  /*7ee0*/  ISETP.NE.AND P0, PT, R24, RZ, PT ;  /* 0x000000ff1800720c */ /* 0x008fc80003f05270 */
[----:B------:R-:W-:Y:S01]  /*7ef0*/  FSEL R9, RZ, 1.875, !P0 ;  /* 0x3ff00000ff097808 */ /* 0x000fe20004000000 */
[----:B------:R-:W-:Y:S08]  /*7f00*/  BRA `(.L_x_6977) ;  /* 0x0000000800987947 */ /* 0x000ff00003800000 */
.L_x_6986:
[----:B------:R3:W5:Y:S01]  /*7f10*/  LDG.E.128 R8, desc[UR36][R24.64] ;  /* 0x0000002418087981 */ /* 0x000762000c1e1d00 */
[----:B------:R-:W-:Y:S05]  /*7f20*/  BRA `(.L_x_6977) ;  /* 0x0000000800907947 */ /* 0x000fea0003800000 */
.L_x_6985:
[----:B------:R-:W-:-:S09]  /*7f30*/  UISETP.NE.AND UP0, UPT, UR4, 0xf, UPT ;  /* 0x0000000f0400788c */ /* 0x000fd2000bf05270 */
[----:B------:R-:W-:Y:S05]  /*7f40*/  BRA.U !UP0, `(.L_x_6987) ;  /* 0x0000000108a47547 */ /* 0x000fea000b800000 */
[----:B------:R-:W-:-:S09]  /*7f50*/  UISETP.NE.AND UP0, UPT, UR4, 0x17, UPT ;  /* 0x000000170400788c */ /* 0x000fd2000bf05270 */
[----:B------:R-:W-:Y:S05]  /*7f60*/  BRA.U !UP0, `(.L_x_6988) ;  /* 0x0000000108607547 */ /* 0x000fea000b800000 */
[----:B------:R-:W-:-:S09]  /*7f70*/  UISETP.NE.AND UP0, UPT, UR4, 0x18, UPT ;  /* 0x000000180400788c */ /* 0x000fd2000bf05270 */
[----:B------:R-:W-:Y:S05]  /*7f80*/  BRA.U UP0, `(.L_x_6976) ;  /* 0x0000000900107547 */ /* 0x000fea000b800000 */
[----:B01----:R-:W3:Y:S01]  /*7f90*/  LDG.E.U8 R0, desc[UR36][R24.64] ;  /* 0x0000002418007981 */ /* 0x003ee2000c1e1100 */
[----:B------:R-:W-:Y:S01]  /*7fa0*/  IMAD.MOV.U32 R4, RZ, RZ, 0x1f ;  /* 0x0000001fff047424 */ /* 0x000fe200078e00ff */
[----:B------:R-:W-:Y:S01]  /*7fb0*/  CS2R R10, SRZ ;  /* 0x00000000000a7805 */ /* 0x000fe2000001ff00 */
[----:B---3--:R-:W-:-:S05]  /*7fc0*/  IMAD.SHL.U32 R0, R0, 0x1000000, RZ ;  /* 0x0100000000007824 */ /* 0x008fca00078e00ff */
        /* <DEDUP_REMOVED lines=18> */
.L_x_6988:
[----:B0-----:R-:W1:Y:S01]  /*80f0*/  LDG.E.U8 R3, desc[UR36][R24.64] ;  /* 0x0000002418037981 */ /* 0x001e62000c1e1100 */
[----:B------:R-:W-:Y:S01]  /*8100*/  CS2R R10, SRZ ;  /* 0x00000000000a7805 */ /* 0x000fe2000001ff00 */
[C---:B-1----:R-:W-:Y:S01]  /*8110*/  IMAD.SHL.U32 R0, R3.reuse, 0x2000000, RZ ;  /* 0x0200000003007824 */ /* 0x042fe200078e00ff */
        /* <DEDUP_REMOVED lines=10> */
[----:B------:R0:W1:Y:S01]  /*81c0*/  F2F.F64.F32 R8, R0 ;  /* 0x0000000000087310 */ /* 0x0000620000201800 */
[----:B------:R-:W-:Y:S05]  /*81d0*/  BRA `(.L_x_6977) ;  /* 0x0000000400e47947 */ /* 0x000fea0003800000 */
.L_x_6987:
[----:B01----:R-:W3:Y:S01]  /*81e0*/  LDG.E.U16 R0, desc[UR36][R24.64] ;  /* 0x0000002418007981 */ /* 0x003ee2000c1e1500 */
[----:B------:R-:W-:Y:S01]  /*81f0*/  CS2R R10, SRZ ;  /* 0x00000000000a7805 */ /* 0x000fe2000001ff00 */
[----:B---3--:R-:W-:-:S04]  /*8200*/  IMAD.U32 R0, R0, 0x10000, RZ ;  /* 0x0001000000007824 */ /* 0x008fc800078e00ff */
[----:B------:R-:W-:-:S04]  /*8210*/  FMUL.FTZ R0, R0, 1 ;  /* 0x3f80000000007820 */ /* 0x000fc80000410000 */
[----:B------:R0:W1:Y:S01]  /*8220*/  F2F.F64.F32 R8, R0 ;  /* 0x0000000000087310 */ /* 0x0000620000201800 */
[----:B------:R-:W-:Y:S05]  /*8230*/  BRA `(.L_x_6977) ;  /* 0x0000000400cc7947 */ /* 0x000fea0003800000 */
.L_x_6984:
        /* <DEDUP_REMOVED lines=8> */
[----:B------:R-:W3:Y:S01]  /*82c0*/  LDG.E.U16 R8, desc[UR36][R24.64] ;  /* 0x0000002418087981 */ /* 0x000ee2000c1e1500 */
[----:B------:R-:W-:Y:S01]  /*82d0*/  CS2R R10, SRZ ;  /* 0x00000000000a7805 */ /* 0x000fe2000001ff00 */
[----:B---3--:R-:W3:Y:S01]  /*82e0*/  I2F.F64.U16 R8, R8 ;  /* 0x0000000800087312 */ /* 0x008ee20000101800 */
[----:B------:R-:W-:Y:S05]  /*82f0*/  BRA `(.L_x_6977) ;  /* 0x00000004009c7947 */ /* 0x000fea0003800000 */
.L_x_6991:
[----:B------:R-:W3:Y:S01]  /*8300*/  LDG.E.U8 R24, desc[UR36][R24.64] ;  /* 0x0000002418187981 */ /* 0x000ee2000c1e1100 */
[----:B------:R-:W-:Y:S02]  /*8310*/  CS2R R10, SRZ ;  /* 0x00000000000a7805 */ /* 0x000fe4000001ff00 */
[----:B------:R-:W-:Y:S02]  /*8320*/  CS2R R8, SRZ ;  /* 0x0000000000087805 */ /* 0x000fe4000001ff00 */
[----:B---3--:R-:W-:-:S13]  /*8330*/  ISETP.NE.AND P0, PT, R24, RZ, PT ;  /* 0x000000ff1800720c */ /* 0x008fda0003f05270 */
[----:B------:R-:W-:Y:S05]  /*8340*/  @!P0 BRA `(.L_x_6977) ;  /* 0x0000000400888947 */ /* 0x000fea0003800000 */
[----:B------:R-:W-:-:S13]  /*8350*/  ISETP.NE.AND P0, PT, R24, 0x80, PT ;  /* 0x000000801800780c */ /* 0x000fda0003f05270 */
[----:B------:R-:W-:Y:S01]  /*8360*/  @!P0 IMAD.MOV.U32 R8, RZ, RZ, 0x20000000 ;  /* 0x20000000ff088424 */ /* 0x000fe200078e00ff */
[----:B------:R-:W-:Y:S01]  /*8370*/  @!P0 MOV R9, 0x7ff80000 ;  /* 0x7ff8000000098802 */ /* 0x000fe20000000f00 */
[----:B------:R-:W-:Y:S06]  /*8380*/  @!P0 BRA `(.L_x_6977) ;  /* 0x0000000400788947 */ /* 0x000fec0003800000 */
[--C-:B01----:R-:W-:Y:S01]  /*8390*/  SHF.R.U32.HI R0, RZ, 0x3, R24.reuse ;  /* 0x00000003ff007819 */ /* 0x103fe20000011618 */
        /* <DEDUP_REMOVED lines=12> */
.L_x_6993:
[----:B------:R-:W-:Y:S05]  /*8460*/  BSYNC.RECONVERGENT B0 ;  /* 0x0000000000007941 */ /* 0x000fea0003800200 */
.L_x_6992:
[----:B------:R-:W-:Y:S02]  /*8470*/  SHF.L.U32 R0, R0, 0x14, RZ ;  /* 0x0000001400007819 */ /* 0x000fe400000006ff */
[----:B------:R-:W-:-:S04]  /*8480*/  LEA R2, R2, 0x3b800000, 0x17 ;  /* 0x3b80000002027811 */ /* 0x000fc800078eb8ff */
[----:B------:R-:W-:-:S05]  /*8490*/  LOP3.LUT R0, R2, R0, R7, 0xfe, !PT ;  /* 0x0000000002007212 */ /* 0x000fca00078efe07 */
[----:B------:R-:W-:-:S04]  /*84a0*/  FMUL.FTZ R0, R0, 1 ;  /* 0x3f80000000007820 */ /* 0x000fc80000410000 */
[----:B------:R0:W1:Y:S01]  /*84b0*/  F2F.F64.F32 R8, R0 ;  /* 0x0000000000087310 */ /* 0x0000620000201800 */
[----:B------:R-:W-:Y:S05]  /*84c0*/  BRA `(.L_x_6977) ;  /* 0x0000000400287947 */ /* 0x000fea0003800000 */
.L_x_6990:
[----:B------:R-:W3:Y:S01]  /*84d0*/  LDG.E.U8 R24, desc[UR36][R24.64] ;  /* 0x0000002418187981 */ /* 0x000ee2000c1e1100 */
[----:B------:R-:W-:Y:S02]  /*84e0*/  CS2R R10, SRZ ;  /* 0x00000000000a7805 */ /* 0x000fe4000001ff00 */
[----:B------:R-:W-:Y:S02]  /*84f0*/  CS2R R8, SRZ ;  /* 0x0000000000087805 */ /* 0x000fe4000001ff00 */
[----:B---3--:R-:W-:-:S13]  /*8500*/  ISETP.NE.AND P0, PT, R24, RZ, PT ;  /* 0x000000ff1800720c */ /* 0x008fda0003f05270 */
[----:B------:R-:W-:Y:S05]  /*8510*/  @!P0 BRA `(.L_x_6977) ;  /* 0x0000000400148947 */ /* 0x000fea0003800000 */
[----:B------:R-:W-:-:S13]  /*8520*/  ISETP.NE.AND P0, PT, R24, 0x80, PT ;  /* 0x000000801800780c */ /* 0x000fda0003f05270 */
[----:B------:R-:W-:Y:S02]  /*8530*/  @!P0 IMAD.MOV.U32 R8, RZ, RZ, 0x20000000 ;  /* 0x20000000ff088424 */ /* 0x000fe400078e00ff */
[----:B------:R-:W-:Y:S01]  /*8540*/  @!P0 IMAD.MOV.U32 R9, RZ, RZ, 0x7ff80000 ;  /* 0x7ff80000ff098424 */ /* 0x000fe200078e00ff */
[----:B------:R-:W-:Y:S06]  /*8550*/  @!P0 BRA `(.L_x_6977) ;  /* 0x0000000400048947 */ /* 0x000fec0003800000 */
[--C-:B01----:R-:W-:Y:S01]  /*8560*/  SHF.R.U32.HI R0, RZ, 0x2, R24.reuse ;  /* 0x00000002ff007819 */ /* 0x103fe20000011618 */
        /* <DEDUP_REMOVED lines=12> */
.L_x_6995:
[----:B------:R-:W-:Y:S05]  /*8630*/  BSYNC.RECONVERGENT B0 ;  /* 0x0000000000007941 */ /* 0x000fea0003800200 */
.L_x_6994:
[----:B------:R-:W-:Y:S01]  /*8640*/  IMAD.SHL.U32 R0, R0, 0x200000, RZ ;  /* 0x0020000000007824 */ /* 0x000fe200078e00ff */
[----:B------:R-:W-:-:S04]  /*8650*/  LEA R2, R2, 0x37800000, 0x17 ;  /* 0x3780000002027811 */ /* 0x000fc800078eb8ff */
[----:B------:R-:W-:-:S05]  /*8660*/  LOP3.LUT R0, R2, R0, R7, 0xfe, !PT ;  /* 0x0000000002007212 */ /* 0x000fca00078efe07 */
[----:B------:R-:W-:-:S04]  /*8670*/  FMUL.FTZ R0, R0, 1 ;  /* 0x3f80000000007820 */ /* 0x000fc80000410000 */
[----:B------:R0:W1:Y:S01]  /*8680*/  F2F.F64.F32 R8, R0 ;  /* 0x0000000000087310 */ /* 0x0000620000201800 */
[----:B------:R-:W-:Y:S05]  /*8690*/  BRA `(.L_x_6977) ;  /* 0x0000000000b47947 */ /* 0x000fea0003800000 */
.L_x_6989:
[----:B------:R-:W-:-:S09]  /*86a0*/  UISETP.NE.AND UP0, UPT, UR4, 0x1c, UPT ;  /* 0x0000001c0400788c */ /* 0x000fd2000bf05270 */
[----:B------:R-:W-:Y:S05]  /*86b0*/  BRA.U !UP0, `(.L_x_6996) ;  /* 0x0000000108a07547 */ /* 0x000fea000b800000 */
[----:B------:R-:W-:-:S09]  /*86c0*/  UISETP.NE.AND UP0, UPT, UR4, 0x1d, UPT ;  /* 0x0000001d0400788c */ /* 0x000fd2000bf05270 */
[----:B------:R-:W-:Y:S05]  /*86d0*/  BRA.U !UP0, `(.L_x_6997) ;  /* 0x0000000108887547 */ /* 0x000fea000b800000 */
[----:B------:R-:W-:-:S09]  /*86e0*/  UISETP.NE.AND UP0, UPT, UR4, 0x2c, UPT ;  /* 0x0000002c0400788c */ /* 0x000fd2000bf05270 */
[----:B------:R-:W-:Y:S05]  /*86f0*/  BRA.U UP0, `(.L_x_6976) ;  /* 0x0000000100347547 */ /* 0x000fea000b800000 */
[----:B01----:R-:W3:Y:S01]  /*8700*/  LDG.E.U8 R0, desc[UR36][R24.64] ;  /* 0x0000002418007981 */ /* 0x003ee2000c1e1100 */
[----:B------:R-:W-:Y:S01]  /*8710*/  HFMA2 R8, -RZ, RZ, 0, 0 ;  /* 0x00000000ff087431 */ /* 0x000fe200000001ff */
[----:B------:R-:W-:Y:S01]  /*8720*/  CS2R R10, SRZ ;  /* 0x00000000000a7805 */ /* 0x000fe2000001ff00 */
[----:B------:R-:W-:Y:S01]  /*8730*/  IMAD.MOV.U32 R9, RZ, RZ, 0x38000000 ;  /* 0x38000000ff097424 */ /* 0x000fe200078e00ff */
[----:B---3--:R-:W-:-:S13]  /*8740*/  ISETP.NE.AND P0, PT, R0, RZ, PT ;  /* 0x000000ff0000720c */ /* 0x008fda0003f05270 */
        /* <DEDUP_REMOVED lines=8> */
.L_x_6976:
[----:B01----:R-:W-:Y:S01]  /*87d0*/  MOV R0, 0x0 ;  /* 0x0000000000007802 */ /* 0x003fe20000000f00 */
[----:B------:R-:W0:Y:S01]  /*87e0*/  LDCU.64 UR4, c[0x4][0x148] ;  /* 0x01002900ff0477ac */ /* 0x000e220008000a00 */
[----:B------:R-:W-:Y:S02]  /*87f0*/  HFMA2 R12, -RZ, RZ, 0, 5.9604644775390625e-08 ;  /* 0x00000001ff0c7431 */ /* 0x000fe400000001ff */
[----:B------:R-:W-:Y:S01]  /*8800*/  IMAD.MOV.U32 R8, RZ, RZ, 0x4e ;  /* 0x0000004eff087424 */ /* 0x000fe200078e00ff */
[----:B------:R1:W3:Y:S01]  /*8810*/  LDC.64 R2, c[0x4][R0] ;  /* 0x0100000000027b82 */ /* 0x0002e20000000a00 */
[----:B------:R-:W2:Y:S01]  /*8820*/  LDCU.64 UR6, c[0x4][0x150] ;  /* 0x01002a00ff0677ac */ /* 0x000ea20008000a00 */
[----:B------:R-:W-:Y:S01]  /*8830*/  IMAD.MOV.U32 R13, RZ, RZ, RZ ;  /* 0x000000ffff0d7224 */ /* 0x000fe200078e00ff */
[----:B------:R-:W4:Y:S01]  /*8840*/  LDCU.64 UR8, c[0x4][0x30] ;  /* 0x01000600ff0877ac */ /* 0x000f220008000a00 */
[----:B0-----:R-:W-:Y:S01]  /*8850*/  IMAD.U32 R4, RZ, RZ, UR4 ;  /* 0x00000004ff047e24 */ /* 0x001fe2000f8e00ff */
[----:B------:R-:W-:Y:S01]  /*8860*/  MOV R5, UR5 ;  /* 0x0000000500057c02 */ /* 0x000fe20008000f00 */
[----:B--2---:R-:W-:-:S02]  /*8870*/  IMAD.U32 R6, RZ, RZ, UR6 ;  /* 0x00000006ff067e24 */ /* 0x004fc4000f8e00ff */
[----:B------:R-:W-:Y:S01]  /*8880*/  IMAD.U32 R7, RZ, RZ, UR7 ;  /* 0x00000007ff077e24 */ /* 0x000fe2000f8e00ff */
[----:B----4-:R-:W-:Y:S01]  /*8890*/  MOV R10, UR8 ;  /* 0x00000008000a7c02 */ /* 0x010fe20008000f00 */
[----:B-1----:R-:W-:-:S07]  /*88a0*/  IMAD.U32 R11, RZ, RZ, UR9 ;  /* 0x00000009ff0b7e24 */ /* 0x002fce000f8e00ff */
[----:B------:R-:W-:-:S07]  /*88b0*/  LEPC R20, `(.L_x_6998) ;  /* 0x000000001014794e */ /* 0x000fce0000000000 */
[----:B---3-5:R-:W-:Y:S05]  /*88c0*/  CALL.ABS.NOINC R2 ;  /* 0x0000000002007343 */ /* 0x028fea0003c00000 */
.L_x_6998:
[----:B------:R-:W-:Y:S02]  /*88d0*/  CS2R R8, SRZ ;  /* 0x0000000000087805 */ /* 0x000fe4000001ff00 */
[----:B------:R-:W-:Y:S01]  /*88e0*/  CS2R R10, SRZ ;  /* 0x00000000000a7805 */ /* 0x000fe2000001ff00 */
[----:B------:R-:W-:Y:S06]  /*88f0*/  BRA `(.L_x_6977) ;  /* 0x00000000001c7947 */ /* 0x000fec0003800000 */
.L_x_6997:
[----:B------:R-:W3:Y:S01]  /*8900*/  LDG.E.64 R8, desc[UR36][R24.64] ;  /* 0x0000002418087981 */ /* 0x000ee2000c1e1b00 */
[----:B------:R-:W-:Y:S01]  /*8910*/  CS2R R10, SRZ ;  /* 0x00000000000a7805 */ /* 0x000fe2000001ff00 */
[----:B---3--:R-:W3:Y:S01]  /*8920*/  I2F.F64.U64 R8, R8 ;  /* 0x0000000800087312 */ /* 0x008ee20000301800 */
[----:B------:R-:W-:Y:S05]  /*8930*/  BRA `(.L_x_6977) ;  /* 0x00000000000c7947 */ /* 0x000fea0003800000 */
.L_x_6996:
[----:B------:R-:W3:Y:S01]  /*8940*/  LDG.E R8, desc[UR36][R24.64] ;  /* 0x0000002418087981 */ /* 0x000ee2000c1e1900 */
[----:B------:R-:W-:Y:S01]  /*8950*/  CS2R R10, SRZ ;  /* 0x00000000000a7805 */ /* 0x000fe2000001ff00 */
[----:B---3--:R-:W3:Y:S06]  /*8960*/  I2F.F64.U32 R8, R8 ;  /* 0x0000000800087312 */ /* 0x008eec0000201800 */
.L_x_6977:
[----:B------:R-:W-:Y:S05]  /*8970*/  BSYNC.RECONVERGENT B7 ;  /* 0x0000000000077941 */ /* 0x000fea0003800200 */
.L_x_6971:
[----:B01-3-5:R-:W-:Y:S01]  /*8980*/  DSETP.GE.AND P0, PT, |R8|, |R10|, PT ;  /* 0x4000000a0800722a */ /* 0x02bfe20003f06200 */
[----:B------:R-:W-:-:S13]  /*8990*/  BSSY.RECONVERGENT B1, `(.L_x_6999) ;  /* 0x0000091000017945 */ /* 0x000fda0003800200 */
[----:B------:R-:W-:Y:S05]  /*89a0*/  @!P0 BRA `(.L_x_7000) ;  /* 0x00000004008c8947 */ /* 0x000fea0003800000 */
[----:B------:R-:W-:Y:S02]  /*89b0*/  DSETP.NEU.AND P0, PT, R10, RZ, PT ;  /* 0x000000ff0a00722a */ /* 0x000fe40003f0d000 */
[----:B------:R-:W-:-:S14]  /*89c0*/  DSETP.EQ.AND P1, PT, R8, RZ, PT ;  /* 0x000000ff0800722a */ /* 0x000fdc0003f22000 */
[----:B------:R-:W-:Y:S05]  /*89d0*/  @!P0 BRA P1, `(.L_x_7001) ;  /* 0x0000000000b48947 */ /* 0x000fea0000800000 */
        /* <DEDUP_REMOVED lines=15> */
[----:B------:R-:W-:Y:S01]  /*8ad0*/  MOV R4, R10 ;  /* 0x0000000a00047202 */ /* 0x000fe20000000f00 */
[----:B------:R-:W-:Y:S01]  /*8ae0*/  IMAD.MOV.U32 R5, RZ, RZ, R11 ;  /* 0x000000ffff057224 */ /* 0x000fe200078e000b */
[----:B------:R-:W-:Y:S01]  /*8af0*/  MOV R3, R9 ;  /* 0x0000000900037202 */ /* 0x000fe20000000f00 */
[----:B------:R-:W-:Y:S01]  /*8b00*/  IMAD.MOV.U32 R2, RZ, RZ, R8 ;  /* 0x000000ffff027224 */ /* 0x000fe200078e0008 */
[----:B------:R-:W-:-:S07]  /*8b10*/  MOV R0, 0x8b30 ;  /* 0x00008b3000007802 */ /* 0x000fce0000000f00 */
[----:B--2-4-:R-:W-:Y:S05]  /*8b20*/  CALL.REL.NOINC `($__internal_1_$__cuda_sm20_div_rn_f64_full) ;  /* 0x000000bc00807944 */ /* 0x014fea0003c00000 */
.L_x_7003:
[----:B------:R-:W-:Y:S05]  /*8b30*/  BSYNC.RECONVERGENT B2 ;  /* 0x0000000000027941 */ /* 0x000fea0003800200 */
.L_x_7002:
        /* <DEDUP_REMOVED lines=16> */
[----:B--2-4-:R-:W-:Y:S05]  /*8c40*/  CALL.REL.NOINC `($__internal_0_$__cuda_sm20_dblrcp_rn_slowpath_v3) ;  /* 0x000000b8009c7944 */ /* 0x014fea0003c00000 */
.L_x_7005:
[----:B------:R-:W-:Y:S05]  /*8c50*/  BSYNC.RECONVERGENT B2 ;  /* 0x0000000000027941 */ /* 0x000fea0003800200 */
.L_x_7004:
[C---:B--2-4-:R-:W-:Y:S02]  /*8c60*/  DFMA R8, R2.reuse, R18, R16 ;  /* 0x000000120208722b */ /* 0x054fe40000000010 */
[----:B------:R-:W-:-:S06]  /*8c70*/  DFMA R2, R2, -R16, R18 ;  /* 0x800000100202722b */ /* 0x000fcc0000000012 */
[-C--:B------:R-:W-:Y:S02]  /*8c80*/  DMUL R8, R8, R6.reuse ;  /* 0x0000000608087228 */ /* 0x080fe40000000000 */
[----:B------:R-:W-:Y:S01]  /*8c90*/  DMUL R10, R2, R6 ;  /* 0x00000006020a7228 */ /* 0x000fe20000000000 */
[----:B------:R-:W-:Y:S10]  /*8ca0*/  BRA `(.L_x_7006) ;  /* 0x00000004007c7947 */ /* 0x000ff40003800000 */
.L_x_7001:
[----:B------:R-:W-:Y:S01]  /*8cb0*/  DADD R6, -RZ, |R8| ;  /* 0x00000000ff067229 */ /* 0x000fe20000000508 */
[----:B------:R-:W-:Y:S01]  /*8cc0*/  IMAD.MOV.U32 R2, RZ, RZ, 0x1 ;  /* 0x00000001ff027424 */ /* 0x000fe200078e00ff */
[----:B--2-4-:R-:W-:Y:S01]  /*8cd0*/  FSETP.GEU.AND P1, PT, |R17|, 6.5827683646048100446e-37, PT ;  /* 0x036000001100780b */ /* 0x014fe20003f2e200 */
        /* <DEDUP_REMOVED lines=18> */
[----:B------:R-:W-:Y:S05]  /*8e00*/  CALL.REL.NOINC `($__internal_1_$__cuda_sm20_div_rn_f64_full) ;  /* 0x000000b800c87944 */ /* 0x000fea0003c00000 */
.L_x_7008:
[----:B------:R-:W-:Y:S05]  /*8e10*/  BSYNC.RECONVERGENT B2 ;  /* 0x0000000000027941 */ /* 0x000fea0003800200 */
.L_x_7007:
[----:B------:R-:W-:Y:S01]  /*8e20*/  DADD R12, -RZ, |R10| ;  /* 0x00000000ff0c7229 */ /* 0x000fe2000000050a */
[----:B------:R-:W-:Y:S01]  /*8e30*/  IMAD.MOV.U32 R4, RZ, RZ, 0x1 ;  /* 0x00000001ff047424 */ /* 0x000fe200078e00ff */
[----:B------:R-:W-:Y:S01]  /*8e40*/  FSETP.GEU.AND P1, PT, |R19|, 6.5827683646048100446e-37, PT ;  /* 0x036000001300780b */ /* 0x000fe20003f2e200 */
[----:B------:R-:W-:Y:S01]  /*8e50*/  BSSY.RECONVERGENT B2, `(.L_x_7009) ;  /* 0x0000017000027945 */ /* 0x000fe20003800200 */
[----:B------:R-:W-:Y:S01]  /*8e60*/  IMAD.MOV.U32 R8, RZ, RZ, R2 ;  /* 0x000000ffff087224 */ /* 0x000fe200078e0002 */
[----:B------:R-:W-:Y:S01]  /*8e70*/  MOV R9, R3 ;  /* 0x0000000300097202 */ /* 0x000fe20000000f00 */
        /* <DEDUP_REMOVED lines=18> */
[----:B------:R-:W-:Y:S01]  /*8fa0*/  IMAD.MOV.U32 R10, RZ, RZ, R2 ;  /* 0x000000ffff0a7224 */ /* 0x000fe200078e0002 */
[----:B------:R-:W-:-:S07]  /*8fb0*/  MOV R11, R3 ;  /* 0x00000003000b7202 */ /* 0x000fce0000000f00 */
.L_x_7010:
[----:B------:R-:W-:Y:S05]  /*8fc0*/  BSYNC.RECONVERGENT B2 ;  /* 0x0000000000027941 */ /* 0x000fea0003800200 */
.L_x_7009:
[----:B------:R-:W-:Y:S05]  /*8fd0*/  BRA `(.L_x_7006) ;  /* 0x0000000000b07947 */ /* 0x000fea0003800000 */
.L_x_7000:
        /* <DEDUP_REMOVED lines=20> */
[----:B--2-4-:R-:W-:Y:S05]  /*9120*/  CALL.REL.NOINC `($__internal_1_$__cuda_sm20_div_rn_f64_full) ;  /* 0x000000b800007944 */ /* 0x014fea0003c00000 */
.L_x_7012:
[----:B------:R-:W-:Y:S05]  /*9130*/  BSYNC.RECONVERGENT B2 ;  /* 0x0000000000027941 */ /* 0x000fea0003800200 */
.L_x_7011:
[----:B------:R-:W-:Y:S01]  /*9140*/  DFMA R10, R2, R8, R10 ;  /* 0x00000008020a722b */ /* 0x000fe2000000000a */
[----:B------:R-:W-:Y:S05]  /*9150*/  BSSY.RECONVERGENT B2, `(.L_x_7013) ;  /* 0x0000010000027945 */ /* 0x000fea0003800200 */
[----:B------:R-:W0:Y:S04]  /*9160*/  MUFU.RCP64H R5, R11 ;  /* 0x0000000b00057308 */ /* 0x000e280000001800 */
[----:B------:R-:W-:-:S04]  /*9170*/  IADD3 R4, PT, PT, R11, 0x300402, RZ ;  /* 0x003004020b047810 */ /* 0x000fc80007ffe0ff */
[----:B------:R-:W-:Y:S02]  /*9180*/  FSETP.GEU.AND P0, PT, |R4|, 5.8789094863358348022e-39, PT ;  /* 0x004004020400780b */ /* 0x000fe40003f0e200 */
        /* <DEDUP_REMOVED lines=11> */
[----:B--2-4-:R-:W-:Y:S05]  /*9240*/  CALL.REL.NOINC `($__internal_0_$__cuda_sm20_dblrcp_rn_slowpath_v3) ;  /* 0x000000b4001c7944 */ /* 0x014fea0003c00000 */
.L_x_7014:
[----:B------:R-:W-:Y:S05]  /*9250*/  BSYNC.RECONVERGENT B2 ;  /* 0x0000000000027941 */ /* 0x000fea0003800200 */
.L_x_7013:
[C---:B--2-4-:R-:W-:Y:S02]  /*9260*/  DFMA R8, R2.reuse, R16, R18 ;  /* 0x000000100208722b */ /* 0x054fe40000000012 */
[----:B------:R-:W-:-:S06]  /*9270*/  DFMA R2, R2, R18, -R16 ;  /* 0x000000120202722b */ /* 0x000fcc0000000810 */
[-C--:B------:R-:W-:Y:S02]  /*9280*/  DMUL R8, R8, R6.reuse ;  /* 0x0000000608087228 */ /* 0x080fe40000000000 */
[----:B------:R-:W-:-:S11]  /*9290*/  DMUL R10, R2, R6 ;  /* 0x00000006020a7228 */ /* 0x000fd60000000000 */
.L_x_7006:
[----:B------:R-:W-:Y:S05]  /*92a0*/  BSYNC.RECONVERGENT B1 ;  /* 0x0000000000017941 */ /* 0x000fea0003800200 */
.L_x_6999:
        /* <DEDUP_REMOVED lines=17> */
.L_x_7018:
[----:B------:R-:W0:Y:S02]  /*93c0*/  F2I.S64.F64.TRUNC R8, R8 ;  /* 0x0000000800087311 */ /* 0x000e24000030d900 */
[----:B0-----:R-:W-:-:S05]  /*93d0*/  IMAD.MOV.U32 R5, RZ, RZ, R8 ;  /* 0x000000ffff057224 */ /* 0x001fca00078e0008 */
[----:B------:R3:W-:Y:S01]  /*93e0*/  STG.E.U8 desc[UR36][R2.64], R5 ;  /* 0x0000000502007986 */ /* 0x0007e2000c101124 */
[----:B------:R-:W-:Y:S05]  /*93f0*/  BRA `(.L_x_7020) ;  /* 0x0000000c00f07947 */ /* 0x000fea0003800000 */
.L_x_7017:
        /* <DEDUP_REMOVED lines=9> */
.L_x_7022:
[----:B------:R-:W0:Y:S02]  /*9490*/  F2I.F64.TRUNC R9, R8 ;  /* 0x0000000800097311 */ /* 0x000e24000030d100 */
[----:B0-----:R2:W-:Y:S01]  /*94a0*/  STG.E desc[UR36][R2.64], R9 ;  /* 0x0000000902007986 */ /* 0x0015e2000c101924 */
[----:B------:R-:W-:Y:S05]  /*94b0*/  BRA `(.L_x_7020) ;  /* 0x0000000c00c07947 */ /* 0x000fea0003800000 */
.L_x_7021:
[----:B------:R-:W0:Y:S02]  /*94c0*/  F2I.F64.TRUNC R9, R8 ;  /* 0x0000000800097311 */ /* 0x000e24000030d100 */
[----:B0-----:R0:W-:Y:S01]  /*94d0*/  STG.E.U16 desc[UR36][R2.64], R9 ;  /* 0x0000000902007986 */ /* 0x0011e2000c101524 */
[----:B------:R-:W-:Y:S05]  /*94e0*/  BRA `(.L_x_7020) ;  /* 0x0000000c00b47947 */ /* 0x000fea0003800000 */
.L_x_7016:
        /* <DEDUP_REMOVED lines=13> */
.L_x_7024:
        /* <DEDUP_REMOVED lines=8> */
.L_x_7023:
        /* <DEDUP_REMOVED lines=16> */
.L_x_7026:
        /* <DEDUP_REMOVED lines=11> */
.L_x_7025:
[----:B------:R0:W-:Y:S01]  /*97f0*/  STG.E.64 desc[UR36][R2.64], R8 ;  /* 0x0000000802007986 */ /* 0x0001e2000c101b24 */
[----:B------:R-:W-:Y:S05]  /*9800*/  BRA `(.L_x_7020) ;  /* 0x0000000800ec7947 */ /* 0x000fea0003800000 */
.L_x_7015:
        /* <DEDUP_REMOVED lines=13> */
.L_x_7030:
[----:B------:R-:W-:Y:S01]  /*98e0*/  UMOV UR4, 0xf0000000 ;  /* 0xf000000000047882 */ /* 0x000fe20000000000 */
[----:B------:R-:W-:Y:S01]  /*98f0*/  UMOV UR5, 0x380fffff ;  /* 0x380fffff00057882 */ /* 0x000fe20000000000 */
[----:B------:R-:W0:Y:S01]  /*9900*/  F2F.F32.F64 R5, R8 ;  /* 0x0000000800057310 */ /* 0x000e220000301000 */
[----:B------:R-:W-:Y:S01]  /*9910*/  DSETP.GEU.AND P0, PT, |R8|, UR4, PT ;  /* 0x0000000408007e2a */ /* 0x000fe2000bf0e200 */
[----:B------:R-:W-:Y:S01]  /*9920*/  BSSY.RECONVERGENT B0, `(.L_x_7031) ;  /* 0x0000014000007945 */ /* 0x000fe20003800200 */
[----:B------:R-:W-:-:S12]  /*9930*/  MOV R0, 0x80 ;  /* 0x0000008000007802 */ /* 0x000fd80000000f00 */
[----:B0-----:R-:W-:-:S05]  /*9940*/  @!P0 FMUL R5, R5, 1.175494350822287508e-38 ;  /* 0x0080000005058820 */ /* 0x001fca0000400000 */
        /* <DEDUP_REMOVED lines=15> */
.L_x_7033:
[----:B------:R-:W-:-:S04]  /*9a40*/  SHF.R.U32.HI R5, RZ, 0x18, R5 ;  /* 0x00000018ff057819 */ /* 0x000fc80000011605 */
[----:B------:R-:W-:-:S07]  /*9a50*/  LOP3.LUT R0, R0, 0x80, R5, 0xf8, !PT ;  /* 0x0000008000007812 */ /* 0x000fce00078ef805 */
.L_x_7032:
[----:B------:R-:W-:Y:S05]  /*9a60*/  BSYNC.RECONVERGENT B0 ;  /* 0x0000000000007941 */ /* 0x000fea0003800200 */
.L_x_7031:
[----:B------:R0:W-:Y:S01]  /*9a70*/  STG.E.U8 desc[UR36][R2.64], R0 ;  /* 0x0000000002007986 */ /* 0x0001e2000c101124 */
[----:B------:R-:W-:Y:S05]  /*9a80*/  BRA `(.L_x_7020) ;  /* 0x00000008004c7947 */ /* 0x000fea0003800000 */
.L_x_7029:
        /* <DEDUP_REMOVED lines=22> */
.L_x_7036:
[----:B------:R-:W-:-:S04]  /*9bf0*/  SHF.R.U32.HI R5, RZ, 0x18, R5 ;  /* 0x00000018ff057819 */ /* 0x000fc80000011605 */
[----:B------:R-:W-:-:S07]  /*9c00*/  LOP3.LUT R0, R0, 0x80, R5, 0xf8, !PT ;  /* 0x0000008000007812 */ /* 0x000fce00078ef805 */
.L_x_7035:
[----:B------:R-:W-:Y:S05]  /*9c10*/  BSYNC.RECONVERGENT B0 ;  /* 0x0000000000007941 */ /* 0x000fea0003800200 */
.L_x_7034:
[----:B------:R0:W-:Y:S01]  /*9c20*/  STG.E.U8 desc[UR36][R2.64], R0 ;  /* 0x0000000002007986 */ /* 0x0001e2000c101124 */
[----:B------:R-:W-:Y:S05]  /*9c30*/  BRA `(.L_x_7020) ;  /* 0x0000000400e07947 */ /* 0x000fea0003800000 */
.L_x_7028:
        /* <DEDUP_REMOVED lines=26> */
.L_x_7038:
[----:B------:R-:W0:Y:S02]  /*9de0*/  F2I.U64.F64.TRUNC R8, R8 ;  /* 0x0000000800087311 */ /* 0x000e24000030d800 */
[----:B0-----:R0:W-:Y:S01]  /*9df0*/  STG.E.64 desc[UR36][R2.64], R8 ;  /* 0x0000000802007986 */ /* 0x0011e2000c101b24 */
[----:B------:R-:W-:Y:S05]  /*9e00*/  BRA `(.L_x_7020) ;  /* 0x00000004006c7947 */ /* 0x000fea0003800000 */
.L_x_7037:
[----:B------:R-:W0:Y:S02]  /*9e10*/  F2I.U32.F64.TRUNC R9, R8 ;  /* 0x0000000800097311 */ /* 0x000e24000030d000 */
[----:B0-----:R0:W-:Y:S01]  /*9e20*/  STG.E desc[UR36][R2.64], R9 ;  /* 0x0000000902007986 */ /* 0x0011e2000c101924 */
[----:B------:R-:W-:Y:S05]  /*9e30*/  BRA `(.L_x_7020) ;  /* 0x0000000400607947 */ /* 0x000fea0003800000 */
.L_x_7027:
        /* <DEDUP_REMOVED lines=11> */
.L_x_7040:
[----:B------:R0:W-:Y:S01]  /*9ef0*/  STG.E.128 desc[UR36][R2.64], R8 ;  /* 0x0000000802007986 */ /* 0x0001e2000c101d24 */
[----:B------:R-:W-:Y:S05]  /*9f00*/  BRA `(.L_x_7020) ;  /* 0x00000004002c7947 */ /* 0x000fea0003800000 */
.L_x_7039:
[----:B------:R-:W-:-:S09]  /*9f10*/  UISETP.NE.AND UP0, UPT, UR4, 0xf, UPT ;  /* 0x0000000f0400788c */ /* 0x000fd2000bf05270 */
[----:B------:R-:W-:Y:S05]  /*9f20*/  BRA.U !UP0, `(.L_x_7041) ;  /* 0x0000000508087547 */ /* 0x000fea000b800000 */
[----:B------:R-:W-:-:S09]  /*9f30*/  UISETP.NE.AND UP0, UPT, UR4, 0x17, UPT ;  /* 0x000000170400788c */ /* 0x000fd2000bf05270 */
[----:B------:R-:W-:Y:S05]  /*9f40*/  BRA.U !UP0, `(.L_x_7042) ;  /* 0x0000000108a07547 */ /* 0x000fea000b800000 */
[----:B------:R-:W-:-:S09]  /*9f50*/  UISETP.NE.AND UP0, UPT, UR4, 0x18, UPT ;  /* 0x000000180400788c */ /* 0x000fd2000bf05270 */
[----:B------:R-:W-:Y:S05]  /*9f60*/  BRA.U !UP0, `(.L_x_7043) ;  /* 0x0000000108447547 */ /* 0x000fea000b800000 */
.L_x_7019:
        /* <DEDUP_REMOVED lines=16> */
.L_x_7044:
[----:B------:R-:W-:Y:S05]  /*a070*/  BRA `(.L_x_7020) ;  /* 0x0000000000d07947 */ /* 0x000fea0003800000 */
.L_x_7043:
[----:B------:R-:W-:Y:S01]  /*a080*/  UMOV UR4, 0xf0000000 ;  /* 0xf000000000047882 */ /* 0x000fe20000000000 */
[----:B------:R-:W-:Y:S01]  /*a090*/  UMOV UR5, 0x380fffff ;  /* 0x380fffff00057882 */ /* 0x000fe20000000000 */
[----:B------:R-:W0:Y:S01]  /*a0a0*/  F2F.F32.F64 R7, R8 ;  /* 0x0000000800077310 */ /* 0x000e220000301000 */
[----:B------:R-:W-:Y:S01]  /*a0b0*/  DSETP.GEU.AND P0, PT, |R8|, UR4, PT ;  /* 0x0000000408007e2a */ /* 0x000fe2000bf0e200 */
[----:B------:R-:W-:Y:S01]  /*a0c0*/  BSSY.RECONVERGENT B0, `(.L_x_7045) ;  /* 0x000000d000007945 */ /* 0x000fe20003800200 */
[----:B------:R-:W-:-:S12]  /*a0d0*/  IMAD.MOV.U32 R0, RZ, RZ, 0x7f ;  /* 0x0000007fff007424 */ /* 0x000fd800078e00ff */
[----:B0-----:R-:W-:-:S05]  /*a0e0*/  @!P0 FMUL R7, R7, 1.175494350822287508e-38 ;  /* 0x0080000007078820 */ /* 0x001fca0000400000 */
        /* <DEDUP_REMOVED lines=10> */
.L_x_7046:
[----:B------:R-:W-:Y:S05]  /*a190*/  BSYNC.RECONVERGENT B0 ;  /* 0x0000000000007941 */ /* 0x000fea0003800200 */
.L_x_7045:
[----:B------:R-:W-:-:S05]  /*a1a0*/  LOP3.LUT R5, R0, 0x80, R5, 0xf8, !PT ;  /* 0x0000008000057812 */ /* 0x000fca00078ef805 */
[----:B------:R0:W-:Y:S01]  /*a1b0*/  STG.E.U8 desc[UR36][R2.64], R5 ;  /* 0x0000000502007986 */ /* 0x0001e2000c101124 */
[----:B------:R-:W-:Y:S05]  /*a1c0*/  BRA `(.L_x_7020) ;  /* 0x00000000007c7947 */ /* 0x000fea0003800000 */
.L_x_7042:
[----:B------:R-:W-:Y:S01]  /*a1d0*/  UMOV UR4, 0xf0000000 ;  /* 0xf000000000047882 */ /* 0x000fe20000000000 */
[----:B------:R-:W-:Y:S01]  /*a1e0*/  UMOV UR5, 0x380fffff ;  /* 0x380fffff00057882 */ /* 0x000fe20000000000 */
[----:B------:R-:W0:Y:S01]  /*a1f0*/  F2F.F32.F64 R5, R8 ;  /* 0x0000000800057310 */ /* 0x000e220000301000 */
[----:B------:R-:W-:Y:S01]  /*a200*/  DSETP.GEU.AND P0, PT, |R8|, UR4, PT ;  /* 0x0000000408007e2a */ /* 0x000fe2000bf0e200 */
[----:B------:R-:W-:-:S13]  /*a210*/  BSSY.RECONVERGENT B0, `(.L_x_7047) ;  /* 0x000000f000007945 */ /* 0x000fda0003800200 */
        /* <DEDUP_REMOVED lines=11> */
.L_x_7048:
[----:B------:R-:W-:Y:S02]  /*a2d0*/  ISETP.GT.U32.AND P0, PT, R4, 0x7f800000, PT ;  /* 0x7f8000000400780c */ /* 0x000fe40003f04070 */
[----:B------:R-:W-:-:S04]  /*a2e0*/  MOV R0, 0x7f ;  /* 0x0000007f00007802 */ /* 0x000fc80000000f00 */
[----:B------:R-:W-:-:S07]  /*a2f0*/  SEL R0, R0, 0x7c, P0 ;  /* 0x0000007c00007807 */ /* 0x000fce0000000000 */
.L_x_7049:
[----:B------:R-:W-:Y:S05]  /*a300*/  BSYNC.RECONVERGENT B0 ;  /* 0x0000000000007941 */ /* 0x000fea0003800200 */
.L_x_7047:
[----:B------:R-:W-:-:S04]  /*a310*/  SHF.R.U32.HI R5, RZ, 0x18, R5 ;  /* 0x00000018ff057819 */ /* 0x000fc80000011605 */
[----:B------:R-:W-:-:S05]  /*a320*/  LOP3.LUT R5, R0, 0x80, R5, 0xf8, !PT ;  /* 0x0000008000057812 */ /* 0x000fca00078ef805 */
[----:B------:R0:W-:Y:S01]  /*a330*/  STG.E.U8 desc[UR36][R2.64], R5 ;  /* 0x0000000502007986 */ /* 0x0001e2000c101124 */
[----:B------:R-:W-:Y:S05]  /*a340*/  BRA `(.L_x_7020) ;  /* 0x00000000001c7947 */ /* 0x000fea0003800000 */
.L_x_7041:
[----:B------:R-:W-:Y:S01]  /*a350*/  UMOV UR4, 0xf0000000 ;  /* 0xf000000000047882 */ /* 0x000fe20000000000 */
[----:B------:R-:W-:Y:S01]  /*a360*/  UMOV UR5, 0x380fffff ;  /* 0x380fffff00057882 */ /* 0x000fe20000000000 */
[----:B------:R-:W0:Y:S01]  /*a370*/  F2F.F32.F64 R0, R8 ;  /* 0x0000000800007310 */ /* 0x000e220000301000 */
[----:B------:R-:W-:-:S14]  /*a380*/  DSETP.GEU.AND P0, PT, |R8|, UR4, PT ;  /* 0x0000000408007e2a */ /* 0x000fdc000bf0e200 */
[----:B0-----:R-:W-:-:S05]  /*a390*/  @!P0 FMUL R0, R0, 1.175494350822287508e-38 ;  /* 0x0080000000008820 */ /* 0x001fca0000400000 */
[----:B------:R-:W-:-:S05]  /*a3a0*/  F2FP.BF16.F32.PACK_AB R0, RZ, R0 ;  /* 0x00000000ff00723e */ /* 0x000fca00000010ff */
[----:B------:R0:W-:Y:S02]  /*a3b0*/  STG.E.U16 desc[UR36][R2.64], R0 ;  /* 0x0000000002007986 */ /* 0x0001e4000c101524 */
.L_x_7020:
[----:B------:R-:W-:-:S07]  /*a3c0*/  VIADD R23, R23, 0x80 ;  /* 0x0000008017177836 */ /* 0x000fce0000000000 */
.L_x_6941:
[----:B------:R-:W-:Y:S05]  /*a3d0*/  BSYNC.RECONVERGENT B6 ;  /* 0x0000000000067941 */ /* 0x000fea0003800200 */
.L_x_6940:
[----:B------:R-:W5:Y:S01]  /*a3e0*/  LDCU UR4, c[0x0][0x380] ;  /* 0x00007000ff0477ac */ /* 0x000f620008000800 */
[----:B------:R-:W-:Y:S01]  /*a3f0*/  BSSY.RECONVERGENT B6, `(.L_x_7050) ;  /* 0x0000516000067945 */ /* 0x000fe20003800200 */
[----:B-----5:R-:W-:-:S13]  /*a400*/  ISETP.GE.AND P0, PT, R23, UR4, PT ;  /* 0x0000000417007c0c */ /* 0x020fda000bf06270 */
[----:B------:R-:W-:Y:S05]  /*a410*/  @P0 BRA `(.L_x_7051) ;  /* 0x00000050004c0947 */ /* 0x000fea0003800000 */
[----:B------:R-:W5:Y:S01]  /*a420*/  LDCU UR4, c[0x0][0x388] ;  /* 0x00007100ff0477ac */ /* 0x000f620008000800 */
[----:B------:R-:W-:Y:S01]  /*a430*/  IMAD.MOV.U32 R24, RZ, RZ, RZ ;  /* 0x000000ffff187224 */ /* 0x000fe200078e00ff */
[----:B0--34-:R-:W-:Y:S01]  /*a440*/  MOV R0, RZ ;  /* 0x000000ff00007202 */ /* 0x019fe20000000f00 */
        /* <DEDUP_REMOVED lines=351> */
.L_x_7052:
        /* <DEDUP_REMOVED lines=19> */
.L_x_7057:
[----:B------:R-:W2:Y:S01]  /*bb70*/  LDG.E.U8 R2, desc[UR36][R2.64] ;  /* 0x0000002402027981 */ /* 0x000ea2000c1e1100 */
[----:B------:R-:W-:Y:S01]  /*bb80*/  CS2R R18, SRZ ;  /* 0x0000000000127805 */ /* 0x000fe2000001ff00 */
[----:B--2---:R0:W1:Y:S01]  /*bb90*/  I2F.F64.U16 R16, R2 ;  /* 0x0000000200107312 */ /* 0x0040620000101800 */
[----:B------:R-:W-:Y:S05]  /*bba0*/  BRA `(.L_x_7059) ;  /* 0x0000000c00b87947 */ /* 0x000fea0003800000 */
.L_x_7056:
        /* <DEDUP_REMOVED lines=10> */
.L_x_7061:
[----:B------:R-:W2:Y:S01]  /*bc50*/  LDG.E R2, desc[UR36][R2.64] ;  /* 0x0000002402027981 */ /* 0x000ea2000c1e1900 */
[----:B------:R-:W-:Y:S01]  /*bc60*/  CS2R R18, SRZ ;  /* 0x0000000000127805 */ /* 0x000fe2000001ff00 */
[----:B--2---:R0:W1:Y:S01]  /*bc70*/  I2F.F64 R16, R2 ;  /* 0x0000000200107312 */ /* 0x0040620000201c00 */
[----:B------:R-:W-:Y:S05]  /*bc80*/  BRA `(.L_x_7059) ;  /* 0x0000000c00807947 */ /* 0x000fea0003800000 */
.L_x_7060:
[----:B------:R-:W2:Y:S01]  /*bc90*/  LDG.E.U16 R2, desc[UR36][R2.64] ;  /* 0x0000002402027981 */ /* 0x000ea2000c1e1500 */
[----:B------:R-:W-:Y:S01]  /*bca0*/  CS2R R18, SRZ ;  /* 0x0000000000127805 */ /* 0x000fe2000001ff00 */
[----:B--2---:R0:W1:Y:S01]  /*bcb0*/  I2F.F64.S16 R16, R2 ;  /* 0x0000000200107312 */ /* 0x0040620000101c00 */
[----:B------:R-:W-:Y:S05]  /*bcc0*/  BRA `(.L_x_7059) ;  /* 0x0000000c00707947 */ /* 0x000fea0003800000 */
.L_x_7055:
        /* <DEDUP_REMOVED lines=11> */
.L_x_7063:
[----:B------:R-:W2:Y:S01]  /*bd80*/  LDG.E.U16 R0, desc[UR36][R2.64] ;  /* 0x0000002402007981 */ /* 0x000ea2000c1e1500 */
[----:B------:R-:W-:Y:S01]  /*bd90*/  CS2R R18, SRZ ;  /* 0x0000000000127805 */ /* 0x000fe2000001ff00 */
[----:B--2---:R-:W-:-:S05]  /*bda0*/  HADD2.F32 R0, -RZ, R0.H0_H0 ;  /* 0x20000000ff007230 */ /* 0x004fca0000004100 */
[----:B------:R-:W-:-:S04]  /*bdb0*/  FMUL.FTZ R0, R0, 1 ;  /* 0x3f80000000007820 */ /* 0x000fc80000410000 */
[----:B------:R0:W1:Y:S01]  /*bdc0*/  F2F.F64.F32 R16, R0 ;  /* 0x0000000000107310 */ /* 0x0000620000201800 */
[----:B------:R-:W-:Y:S05]  /*bdd0*/  BRA `(.L_x_7059) ;  /* 0x0000000c002c7947 */ /* 0x000fea0003800000 */
.L_x_7062:
        /* <DEDUP_REMOVED lines=12> */
.L_x_7065:
        /* <DEDUP_REMOVED lines=8> */
.L_x_7064:
[----:B------:R0:W5:Y:S01]  /*bf20*/  LDG.E.64 R16, desc[UR36][R2.64] ;  /* 0x0000002402107981 */ /* 0x000162000c1e1b00 */
[----:B------:R-:W-:Y:S01]  /*bf30*/  CS2R R18, SRZ ;  /* 0x0000000000127805 */ /* 0x000fe2000001ff00 */
[----:B------:R-:W-:Y:S06]  /*bf40*/  BRA `(.L_x_7059) ;  /* 0x0000000800d07947 */ /* 0x000fec0003800000 */
.L_x_7054:
        /* <DEDUP_REMOVED lines=14> */
.L_x_7068:
[----:B------:R0:W5:Y:S01]  /*c030*/  LDG.E.128 R16, desc[UR36][R2.64] ;  /* 0x0000002402107981 */ /* 0x000162000c1e1d00 */
[----:B------:R-:W-:Y:S05]  /*c040*/  BRA `(.L_x_7059) ;  /* 0x0000000800907947 */ /* 0x000fea0003800000 */
.L_x_7067:
        /* <DEDUP_REMOVED lines=24> */
[----:B------:R-:W-:-:S05]  /*c1d0*/  LOP3.LUT R5, R5, 0x80000000, R0, 0xf8, !PT ;  /* 0x8000000005057812 */ /* 0x000fca00078ef800 */
[----:B------:R-:W-:-:S04]  /*c1e0*/  FMUL.FTZ R5, R5, 1 ;  /* 0x3f80000005057820 */ /* 0x000fc80000410000 */
[----:B------:R0:W1:Y:S01]  /*c1f0*/  F2F.F64.F32 R16, R5 ;  /* 0x0000000500107310 */ /* 0x0000620000201800 */
[----:B------:R-:W-:Y:S05]  /*c200*/  BRA `(.L_x_7059) ;  /* 0x0000000800207947 */ /* 0x000fea0003800000 */
.L_x_7070:
[----:B------:R-:W2:Y:S01]  /*c210*/  LDG.E.U8 R2, desc[UR36][R2.64] ;  /* 0x0000002402027981 */ /* 0x000ea2000c1e1100 */
[----:B------:R-:W-:Y:S01]  /*c220*/  CS2R R18, SRZ ;  /* 0x0000000000127805 */ /* 0x000fe2000001ff00 */
        /* <DEDUP_REMOVED lines=13> */
.L_x_7069:
[----:B------:R-:W2:Y:S01]  /*c300*/  LDG.E.U16 R0, desc[UR36][R2.64] ;  /* 0x0000002402007981 */ /* 0x000ea2000c1e1500 */
[----:B------:R-:W-:Y:S02]  /*c310*/  CS2R R18, SRZ ;  /* 0x0000000000127805 */ /* 0x000fe4000001ff00 */
[----:B--2---:R-:W-:-:S05]  /*c320*/  SHF.L.U32 R0, R0, 0x10, RZ ;  /* 0x0000001000007819 */ /* 0x004fca00000006ff */
[----:B------:R-:W-:-:S04]  /*c330*/  FMUL.FTZ R0, R0, 1 ;  /* 0x3f80000000007820 */ /* 0x000fc80000410000 */
[----:B------:R0:W1:Y:S01]  /*c340*/  F2F.F64.F32 R16, R0 ;  /* 0x0000000000107310 */ /* 0x0000620000201800 */
[----:B------:R-:W-:Y:S05]  /*c350*/  BRA `(.L_x_7059) ;  /* 0x0000000400cc7947 */ /* 0x000fea0003800000 */
.L_x_7066:
        /* <DEDUP_REMOVED lines=12> */
.L_x_7073:
        /* <DEDUP_REMOVED lines=22> */
.L_x_7075:
[----:B------:R-:W-:Y:S05]  /*c580*/  BSYNC.RECONVERGENT B0 ;  /* 0x0000000000007941 */ /* 0x000fea0003800200 */
.L_x_7074:
[----:B------:R-:W-:Y:S01]  /*c590*/  IMAD.SHL.U32 R0, R0, 0x100000, RZ ;  /* 0x0010000000007824 */ /* 0x000fe200078e00ff */
[----:B------:R-:W-:-:S04]  /*c5a0*/  LEA R2, R2, 0x3b800000, 0x17 ;  /* 0x3b80000002027811 */ /* 0x000fc800078eb8ff */
[----:B------:R-:W-:-:S05]  /*c5b0*/  LOP3.LUT R0, R2, R0, R7, 0xfe, !PT ;  /* 0x0000000002007212 */ /* 0x000fca00078efe07 */
[----:B------:R-:W-:-:S04]  /*c5c0*/  FMUL.FTZ R0, R0, 1 ;  /* 0x3f80000000007820 */ /* 0x000fc80000410000 */
[----:B------:R0:W1:Y:S01]  /*c5d0*/  F2F.F64.F32 R16, R0 ;  /* 0x0000000000107310 */ /* 0x0000620000201800 */
[----:B------:R-:W-:Y:S05]  /*c5e0*/  BRA `(.L_x_7059) ;  /* 0x0000000400287947 */ /* 0x000fea0003800000 */
.L_x_7072:
[----:B------:R-:W2:Y:S01]  /*c5f0*/  LDG.E.U8 R3, desc[UR36][R2.64] ;  /* 0x0000002402037981 */ /* 0x000ea2000c1e1100 */
[----:B------:R-:W-:Y:S02]  /*c600*/  CS2R R18, SRZ ;  /* 0x0000000000127805 */ /* 0x000fe4000001ff00 */
[----:B------:R-:W-:Y:S02]  /*c610*/  CS2R R16, SRZ ;  /* 0x0000000000107805 */ /* 0x000fe4000001ff00 */
[----:B--2---:R-:W-:-:S13]  /*c620*/  ISETP.NE.AND P0, PT, R3, RZ, PT ;  /* 0x000000ff0300720c */ /* 0x004fda0003f05270 */
[----:B------:R-:W-:Y:S05]  /*c630*/  @!P0 BRA `(.L_x_7059) ;  /* 0x0000000400148947 */ /* 0x000fea0003800000 */
[----:B------:R-:W-:-:S13]  /*c640*/  ISETP.NE.AND P0, PT, R3, 0x80, PT ;  /* 0x000000800300780c */ /* 0x000fda0003f05270 */
[----:B------:R-:W-:Y:S01]  /*c650*/  @!P0 MOV R16, 0x20000000 ;  /* 0x2000000000108802 */ /* 0x000fe20000000f00 */
        /* <DEDUP_REMOVED lines=15> */
.L_x_7077:
[----:B------:R-:W-:Y:S05]  /*c750*/  BSYNC.RECONVERGENT B0 ;  /* 0x0000000000007941 */ /* 0x000fea0003800200 */
.L_x_7076:
[----:B------:R-:W-:Y:S01]  /*c760*/  IMAD.SHL.U32 R0, R0, 0x200000, RZ ;  /* 0x0020000000007824 */ /* 0x000fe200078e00ff */
[----:B------:R-:W-:-:S04]  /*c770*/  LEA R2, R2, 0x37800000, 0x17 ;  /* 0x3780000002027811 */ /* 0x000fc800078eb8ff */
[----:B------:R-:W-:-:S05]  /*c780*/  LOP3.LUT R0, R2, R0, R7, 0xfe, !PT ;  /* 0x0000000002007212 */ /* 0x000fca00078efe07 */
[----:B------:R-:W-:-:S04]  /*c790*/  FMUL.FTZ R0, R0, 1 ;  /* 0x3f80000000007820 */ /* 0x000fc80000410000 */
[----:B------:R0:W1:Y:S01]  /*c7a0*/  F2F.F64.F32 R16, R0 ;  /* 0x0000000000107310 */ /* 0x0000620000201800 */
[----:B------:R-:W-:Y:S05]  /*c7b0*/  BRA `(.L_x_7059) ;  /* 0x0000000000b47947 */ /* 0x000fea0003800000 */
.L_x_7071:
[----:B------:R-:W-:-:S09]  /*c7c0*/  UISETP.NE.AND UP0, UPT, UR4, 0x1c, UPT ;  /* 0x0000001c0400788c */ /* 0x000fd2000bf05270 */
[----:B------:R-:W-:Y:S05]  /*c7d0*/  BRA.U !UP0, `(.L_x_7078) ;  /* 0x0000000108a07547 */ /* 0x000fea000b800000 */
[----:B------:R-:W-:-:S09]  /*c7e0*/  UISETP.NE.AND UP0, UPT, UR4, 0x1d, UPT ;  /* 0x0000001d0400788c */ /* 0x000fd2000bf05270 */
[----:B------:R-:W-:Y:S05]  /*c7f0*/  BRA.U !UP0, `(.L_x_7079) ;  /* 0x0000000108887547 */ /* 0x000fea000b800000 */
[----:B------:R-:W-:-:S09]  /*c800*/  UISETP.NE.AND UP0, UPT, UR4, 0x2c, UPT ;  /* 0x0000002c0400788c */ /* 0x000fd2000bf05270 */
[----:B------:R-:W-:Y:S05]  /*c810*/  BRA.U UP0, `(.L_x_7058) ;  /* 0x0000000100347547 */ /* 0x000fea000b800000 */
[----:B------:R-:W2:Y:S01]  /*c820*/  LDG.E.U8 R0, desc[UR36][R2.64] ;  /* 0x0000002402007981 */ /* 0x000ea2000c1e1100 */
[----:B------:R-:W-:Y:S01]  /*c830*/  HFMA2 R17, -RZ, RZ, 0.5, 0 ;  /* 0x38000000ff117431 */ /* 0x000fe200000001ff */
        /* <DEDUP_REMOVED lines=11> */
.L_x_7058:
        /* <DEDUP_REMOVED lines=16> */
.L_x_7080:
[----:B------:R-:W-:Y:S02]  /*c9f0*/  CS2R R16, SRZ ;  /* 0x0000000000107805 */ /* 0x000fe4000001ff00 */
[----:B------:R-:W-:Y:S01]  /*ca00*/  CS2R R18, SRZ ;  /* 0x0000000000127805 */ /* 0x000fe2000001ff00 */
[----:B------:R-:W-:Y:S06]  /*ca10*/  BRA `(.L_x_7059) ;  /* 0x00000000001c7947 */ /* 0x000fec0003800000 */
.L_x_7079:
[----:B------:R-:W2:Y:S01]  /*ca20*/  LDG.E.64 R16, desc[UR36][R2.64] ;  /* 0x0000002402107981 */ /* 0x000ea2000c1e1b00 */
[----:B------:R-:W-:Y:S01]  /*ca30*/  CS2R R18, SRZ ;  /* 0x0000000000127805 */ /* 0x000fe2000001ff00 */
[----:B--2---:R-:W4:Y:S01]  /*ca40*/  I2F.F64.U64 R16, R16 ;  /* 0x0000001000107312 */ /* 0x004f220000301800 */
[----:B------:R-:W-:Y:S05]  /*ca50*/  BRA `(.L_x_7059) ;  /* 0x00000000000c7947 */ /* 0x000fea0003800000 */
.L_x_7078:
[----:B------:R-:W2:Y:S01]  /*ca60*/  LDG.E R2, desc[UR36][R2.64] ;  /* 0x0000002402027981 */ /* 0x000ea2000c1e1900 */
[----:B------:R-:W-:Y:S01]  /*ca70*/  CS2R R18, SRZ ;  /* 0x0000000000127805 */ /* 0x000fe2000001ff00 */
[----:B--2---:R0:W1:Y:S06]  /*ca80*/  I2F.F64.U32 R16, R2 ;  /* 0x0000000200107312 */ /* 0x00406c0000201800 */
.L_x_7059:
[----:B------:R-:W-:Y:S05]  /*ca90*/  BSYNC.RECONVERGENT B7 ;  /* 0x0000000000077941 */ /* 0x000fea0003800200 */
.L_x_7053:
        /* <DEDUP_REMOVED lines=19> */
.L_x_7085:
[----:B------:R-:W2:Y:S01]  /*cbd0*/  LDG.E.U8 R8, desc[UR36][R24.64] ;  /* 0x0000002418087981 */ /* 0x000ea2000c1e1100 */
[----:B------:R-:W-:Y:S01]  /*cbe0*/  CS2R R10, SRZ ;  /* 0x00000000000a7805 */ /* 0x000fe2000001ff00 */
[----:B--2---:R-:W0:Y:S01]  /*cbf0*/  I2F.F64.U16 R8, R8 ;  /* 0x0000000800087312 */ /* 0x004e220000101800 */
[----:B------:R-:W-:Y:S05]  /*cc00*/  BRA `(.L_x_7087) ;  /* 0x0000000c00b87947 */ /* 0x000fea0003800000 */
.L_x_7084:
        /* <DEDUP_REMOVED lines=10> */
.L_x_7089:
[----:B------:R-:W2:Y:S01]  /*ccb0*/  LDG.E R8, desc[UR36][R24.64] ;  /* 0x0000002418087981 */ /* 0x000ea2000c1e1900 */
[----:B------:R-:W-:Y:S01]  /*ccc0*/  CS2R R10, SRZ ;  /* 0x00000000000a7805 */ /* 0x000fe2000001ff00 */
[----:B--2---:R-:W0:Y:S01]  /*ccd0*/  I2F.F64 R8, R8 ;  /* 0x0000000800087312 */ /* 0x004e220000201c00 */
[----:B------:R-:W-:Y:S05]  /*cce0*/  BRA `(.L_x_7087) ;  /* 0x0000000c00807947 */ /* 0x000fea0003800000 */
.L_x_7088:
[----:B------:R-:W2:Y:S01]  /*ccf0*/  LDG.E.U16 R8, desc[UR36][R24.64] ;  /* 0x0000002418087981 */ /* 0x000ea2000c1e1500 */
[----:B------:R-:W-:Y:S01]  /*cd00*/  CS2R R10, SRZ ;  /* 0x00000000000a7805 */ /* 0x000fe2000001ff00 */
[----:B--2---:R-:W0:Y:S01]  /*cd10*/  I2F.F64.S16 R8, R8 ;  /* 0x0000000800087312 */ /* 0x004e220000101c00 */
[----:B------:R-:W-:Y:S05]  /*cd20*/  BRA `(.L_x_7087) ;  /* 0x0000000c00707947 */ /* 0x000fea0003800000 */
.L_x_7083:
        /* <DEDUP_REMOVED lines=11> */
.L_x_7091:
[----:B--2---:R-:W2:Y:S01]  /*cde0*/  LDG.E.U16 R0, desc[UR36][R24.64] ;  /* 0x0000002418007981 */ /* 0x004ea2000c1e1500 */
[----:B------:R-:W-:Y:S01]  /*cdf0*/  CS2R R10, SRZ ;  /* 0x00000000000a7805 */ /* 0x000fe2000001ff00 */
[----:B--2---:R-:W-:-:S05]  /*ce00*/  HADD2.F32 R0, -RZ, R0.H0_H0 ;  /* 0x20000000ff007230 */ /* 0x004fca0000004100 */
[----:B------:R-:W-:-:S04]  /*ce10*/  FMUL.FTZ R0, R0, 1 ;  /* 0x3f80000000007820 */ /* 0x000fc80000410000 */
[----:B------:R2:W0:Y:S01]  /*ce20*/  F2F.F64.F32 R8, R0 ;  /* 0x0000000000087310 */ /* 0x0004220000201800 */
[----:B------:R-:W-:Y:S05]  /*ce30*/  BRA `(.L_x_7087) ;  /* 0x0000000c002c7947 */ /* 0x000fea0003800000 */
.L_x_7090:
        /* <DEDUP_REMOVED lines=12> */
.L_x_7093:
        /* <DEDUP_REMOVED lines=8> */
.L_x_7092:
[----:B------:R0:W5:Y:S01]  /*cf80*/  LDG.E.64 R8, desc[UR36][R24.64] ;  /* 0x0000002418087981 */ /* 0x000162000c1e1b00 */
[----:B------:R-:W-:Y:S01]  /*cf90*/  CS2R R10, SRZ ;  /* 0x00000000000a7805 */ /* 0x000fe2000001ff00 */
[----:B------:R-:W-:Y:S06]  /*cfa0*/  BRA `(.L_x_7087) ;  /* 0x0000000800d07947 */ /* 0x000fec0003800000 */
.L_x_7082:
        /* <DEDUP_REMOVED lines=14> */
.L_x_7096:
[----:B------:R0:W5:Y:S01]  /*d090*/  LDG.E.128 R8, desc[UR36][R24.64] ;  /* 0x0000002418087981 */ /* 0x000162000c1e1d00 */
[----:B------:R-:W-:Y:S05]  /*d0a0*/  BRA `(.L_x_7087) ;  /* 0x0000000800907947 */ /* 0x000fea0003800000 */
.L_x_7095:
        /* <DEDUP_REMOVED lines=26> */
[----:B------:R0:W2:Y:S01]  /*d250*/  F2F.F64.F32 R8, R3 ;  /* 0x0000000300087310 */ /* 0x0000a20000201800 */
[----:B------:R-:W-:Y:S05]  /*d260*/  BRA `(.L_x_7087) ;  /* 0x0000000800207947 */ /* 0x000fea0003800000 */
.L_x_7098:
        /* <DEDUP_REMOVED lines=15> */
.L_x_7097:
[----:B--2---:R-:W2:Y:S01]  /*d360*/  LDG.E.U16 R0, desc[UR36][R24.64] ;  /* 0x0000002418007981 */ /* 0x004ea2000c1e1500 */
[----:B------:R-:W-:Y:S02]  /*d370*/  CS2R R10, SRZ ;  /* 0x00000000000a7805 */ /* 0x000fe4000001ff00 */
[----:B--2---:R-:W-:-:S05]  /*d380*/  SHF.L.U32 R0, R0, 0x10, RZ ;  /* 0x0000001000007819 */ /* 0x004fca00000006ff */
[----:B------:R-:W-:-:S04]  /*d390*/  FMUL.FTZ R0, R0, 1 ;  /* 0x3f80000000007820 */ /* 0x000fc80000410000 */
[----:B------:R0:W2:Y:S01]  /*d3a0*/  F2F.F64.F32 R8, R0 ;  /* 0x0000000000087310 */ /* 0x0000a20000201800 */
[----:B------:R-:W-:Y:S05]  /*d3b0*/  BRA `(.L_x_7087) ;  /* 0x0000000400cc7947 */ /* 0x000fea0003800000 */
.L_x_7094:
        /* <DEDUP_REMOVED lines=12> */
.L_x_7101:
        /* <DEDUP_REMOVED lines=22> */
.L_x_7103:
[----:B------:R-:W-:Y:S05]  /*d5e0*/  BSYNC.RECONVERGENT B0 ;  /* 0x0000000000007941 */ /* 0x000fea0003800200 */
.L_x_7102:
[----:B------:R-:W-:Y:S01]  /*d5f0*/  IMAD.SHL.U32 R0, R0, 0x100000, RZ ;  /* 0x0010000000007824 */ /* 0x000fe200078e00ff */
[----:B------:R-:W-:-:S04]  /*d600*/  LEA R2, R2, 0x3b800000, 0x17 ;  /* 0x3b80000002027811 */ /* 0x000fc800078eb8ff */
[----:B------:R-:W-:-:S05]  /*d610*/  LOP3.LUT R0, R2, R0, R7, 0xfe, !PT ;  /* 0x0000000002007212 */ /* 0x000fca00078efe07 */
[----:B------:R-:W-:-:S04]  /*d620*/  FMUL.FTZ R0, R0, 1 ;  /* 0x3f80000000007820 */ /* 0x000fc80000410000 */
[----:B------:R0:W2:Y:S01]  /*d630*/  F2F.F64.F32 R8, R0 ;  /* 0x0000000000087310 */ /* 0x0000a20000201800 */
[----:B------:R-:W-:Y:S05]  /*d640*/  BRA `(.L_x_7087) ;  /* 0x0000000400287947 */ /* 0x000fea0003800000 */
.L_x_7100:
        /* <DEDUP_REMOVED lines=22> */
.L_x_7105:
[----:B------:R-:W-:Y:S05]  /*d7b0*/  BSYNC.RECONVERGENT B0 ;  /* 0x0000000000007941 */ /* 0x000fea0003800200 */
.L_x_7104:
[----:B------:R-:W-:Y:S01]  /*d7c0*/  IMAD.SHL.U32 R0, R0, 0x200000, RZ ;  /* 0x0020000000007824 */ /* 0x000fe200078e00ff */
[----:B------:R-:W-:-:S04]  /*d7d0*/  LEA R2, R2, 0x37800000, 0x17 ;  /* 0x3780000002027811 */ /* 0x000fc800078eb8ff */
[----:B------:R-:W-:-:S05]  /*d7e0*/  LOP3.LUT R0, R2, R0, R7, 0xfe, !PT ;  /* 0x0000000002007212 */ /* 0x000fca00078efe07 */
[----:B------:R-:W-:-:S04]  /*d7f0*/  FMUL.FTZ R0, R0, 1 ;  /* 0x3f80000000007820 */ /* 0x000fc80000410000 */
[----:B------:R0:W2:Y:S01]  /*d800*/  F2F.F64.F32 R8, R0 ;  /* 0x0000000000087310 */ /* 0x0000a20000201800 */
[----:B------:R-:W-:Y:S05]  /*d810*/  BRA `(.L_x_7087) ;  /* 0x0000000000b47947 */ /* 0x000fea0003800000 */
.L_x_7099:
[----:B------:R-:W-:-:S09]  /*d820*/  UISETP.NE.AND UP0, UPT, UR4, 0x1c, UPT ;  /* 0x0000001c0400788c */ /* 0x000fd2000bf05270 */
[----:B------:R-:W-:Y:S05]  /*d830*/  BRA.U !UP0, `(.L_x_7106) ;  /* 0x0000000108a07547 */ /* 0x000fea000b800000 */
[----:B------:R-:W-:-:S09]  /*d840*/  UISETP.NE.AND UP0, UPT, UR4, 0x1d, UPT ;  /* 0x0000001d0400788c */ /* 0x000fd2000bf05270 */
[----:B------:R-:W-:Y:S05]  /*d850*/  BRA.U !UP0, `(.L_x_7107) ;  /* 0x0000000108887547 */ /* 0x000fea000b800000 */
[----:B------:R-:W-:-:S09]  /*d860*/  UISETP.NE.AND UP0, UPT, UR4, 0x2c, UPT ;  /* 0x0000002c0400788c */ /* 0x000fd2000bf05270 */
[----:B------:R-:W-:Y:S05]  /*d870*/  BRA.U UP0, `(.L_x_7086) ;  /* 0x0000000100347547 */ /* 0x000fea000b800000 */
[----:B--2---:R-:W2:Y:S01]  /*d880*/  LDG.E.U8 R0, desc[UR36][R24.64] ;  /* 0x0000002418007981 */ /* 0x004ea2000c1e1100 */
        /* <DEDUP_REMOVED lines=10> */
[----:B------:R0:W2:Y:S01]  /*d930*/  @P0 F2F.F64.F32 R8, R0 ;  /* 0x0000000000080310 */ /* 0x0000a20000201800 */
[----:B------:R-:W-:Y:S05]  /*d940*/  BRA `(.L_x_7087) ;  /* 0x0000000000687947 */ /* 0x000fea0003800000 */
.L_x_7086:
        /* <DEDUP_REMOVED lines=13> */
[----:B--2---:R-:W-:-:S07]  /*da20*/  MOV R11, UR9 ;  /* 0x00000009000b7c02 */ /* 0x004fce0008000f00 */
[----:B------:R-:W-:-:S07]  /*da30*/  LEPC R20, `(.L_x_7108) ;  /* 0x000000001014794e */ /* 0x000fce0000000000 */
[----:B-1---5:R-:W-:Y:S05]  /*da40*/  CALL.ABS.NOINC R2 ;  /* 0x0000000002007343 */ /* 0x022fea0003c00000 */
.L_x_7108:
[----:B------:R-:W-:Y:S02]  /*da50*/  CS2R R8, SRZ ;  /* 0x0000000000087805 */ /* 0x000fe4000001ff00 */
[----:B------:R-:W-:Y:S01]  /*da60*/  CS2R R10, SRZ ;  /* 0x00000000000a7805 */ /* 0x000fe2000001ff00 */
[----:B------:R-:W-:Y:S06]  /*da70*/  BRA `(.L_x_7087) ;  /* 0x00000000001c7947 */ /* 0x000fec0003800000 */
.L_x_7107:
[----:B------:R-:W2:Y:S01]  /*da80*/  LDG.E.64 R8, desc[UR36][R24.64] ;  /* 0x0000002418087981 */ /* 0x000ea2000c1e1b00 */
[----:B------:R-:W-:Y:S01]  /*da90*/  CS2R R10, SRZ ;  /* 0x00000000000a7805 */ /* 0x000fe2000001ff00 */
[----:B--2---:R-:W0:Y:S01]  /*daa0*/  I2F.F64.U64 R8, R8 ;  /* 0x0000000800087312 */ /* 0x004e220000301800 */
[----:B------:R-:W-:Y:S05]  /*dab0*/  BRA `(.L_x_7087) ;  /* 0x00000000000c7947 */ /* 0x000fea0003800000 */
.L_x_7106:
[----:B------:R-:W2:Y:S01]  /*dac0*/  LDG.E R8, desc[UR36][R24.64] ;  /* 0x0000002418087981 */ /* 0x000ea2000c1e1900 */
[----:B------:R-:W-:Y:S01]  /*dad0*/  CS2R R10, SRZ ;  /* 0x00000000000a7805 */ /* 0x000fe2000001ff00 */
[----:B--2---:R-:W0:Y:S06]  /*dae0*/  I2F.F64.U32 R8, R8 ;  /* 0x0000000800087312 */ /* 0x004e2c0000201800 */
.L_x_7087:
[----:B------:R-:W-:Y:S05]  /*daf0*/  BSYNC.RECONVERGENT B7 ;  /* 0x0000000000077941 */ /* 0x000fea0003800200 */
.L_x_7081:
[----:B0-2--5:R-:W-:Y:S01]  /*db00*/  DSETP.GE.AND P0, PT, |R8|, |R10|, PT ;  /* 0x4000000a0800722a */ /* 0x025fe20003f06200 */
        /* <DEDUP_REMOVED lines=26> */
.L_x_7113:
[----:B------:R-:W-:Y:S05]  /*dcb0*/  BSYNC.RECONVERGENT B2 ;  /* 0x0000000000027941 */ /* 0x000fea0003800200 */
.L_x_7112:
        /* <DEDUP_REMOVED lines=17> */
.L_x_7115:
[----:B------:R-:W-:Y:S05]  /*ddd0*/  BSYNC.RECONVERGENT B2 ;  /* 0x0000000000027941 */ /* 0x000fea0003800200 */
.L_x_7114:
[C---:B-1-34-:R-:W-:Y:S02]  /*dde0*/  DFMA R8, R2.reuse, R18, R16 ;  /* 0x000000120208722b */ /* 0x05afe40000000010 */
[----:B------:R-:W-:-:S06]  /*ddf0*/  DFMA R2, R2, -R16, R18 ;  /* 0x800000100202722b */ /* 0x000fcc0000000012 */
[-C--:B------:R-:W-:Y:S02]  /*de00*/  DMUL R8, R8, R6.reuse ;  /* 0x0000000608087228 */ /* 0x080fe40000000000 */
[----:B------:R-:W-:Y:S01]  /*de10*/  DMUL R10, R2, R6 ;  /* 0x00000006020a7228 */ /* 0x000fe20000000000 */
[----:B------:R-:W-:Y:S10]  /*de20*/  BRA `(.L_x_7116) ;  /* 0x00000004007c7947 */ /* 0x000ff40003800000 */
.L_x_7111:
        /* <DEDUP_REMOVED lines=22> */
.L_x_7118:
[----:B------:R-:W-:Y:S05]  /*df90*/  BSYNC.RECONVERGENT B2 ;  /* 0x0000000000027941 */ /* 0x000fea0003800200 */
.L_x_7117:
[----:B------:R-:W-:Y:S01]  /*dfa0*/  DADD R12, -RZ, |R10| ;  /* 0x00000000ff0c7229 */ /* 0x000fe2000000050a */
[----:B------:R-:W-:Y:S01]  /*dfb0*/  MOV R4, 0x1 ;  /* 0x0000000100047802 */ /* 0x000fe20000000f00 */
[----:B------:R-:W-:Y:S01]  /*dfc0*/  BSSY.RECONVERGENT B2, `(.L_x_7119) ;  /* 0x0000018000027945 */ /* 0x000fe20003800200 */
[----:B------:R-:W-:Y:S01]  /*dfd0*/  FSETP.GEU.AND P1, PT, |R19|, 6.5827683646048100446e-37, PT ;  /* 0x036000001300780b */ /* 0x000fe20003f2e200 */
[----:B------:R-:W-:Y:S02]  /*dfe0*/  IMAD.MOV.U32 R8, RZ, RZ, R2 ;  /* 0x000000ffff087224 */ /* 0x000fe400078e0002 */
[----:B------:R-:W0:Y:S01]  /*dff0*/  MUFU.RCP64H R5, R13 ;  /* 0x0000000d00057308 */ /* 0x000e220000001800 */
[----:B------:R-:W-:Y:S01]  /*e000*/  IMAD.MOV.U32 R9, RZ, RZ, R3 ;  /* 0x000000ffff097224 */ /* 0x000fe200078e0003 */
        /* <DEDUP_REMOVED lines=17> */
[----:B------:R-:W-:Y:S02]  /*e120*/  IMAD.MOV.U32 R10, RZ, RZ, R2 ;  /* 0x000000ffff0a7224 */ /* 0x000fe400078e0002 */
[----:B------:R-:W-:-:S07]  /*e130*/  IMAD.MOV.U32 R11, RZ, RZ, R3 ;  /* 0x000000ffff0b7224 */ /* 0x000fce00078e0003 */
.L_x_7120:
[----:B------:R-:W-:Y:S05]  /*e140*/  BSYNC.RECONVERGENT B2 ;  /* 0x0000000000027941 */ /* 0x000fea0003800200 */
.L_x_7119:
[----:B------:R-:W-:Y:S05]  /*e150*/  BRA `(.L_x_7116) ;  /* 0x0000000000b07947 */ /* 0x000fea0003800000 */
.L_x_7110:
        /* <DEDUP_REMOVED lines=21> */
.L_x_7122:
[----:B------:R-:W-:Y:S05]  /*e2b0*/  BSYNC.RECONVERGENT B2 ;  /* 0x0000000000027941 */ /* 0x000fea0003800200 */
.L_x_7121:
        /* <DEDUP_REMOVED lines=17> */
.L_x_7124:
[----:B------:R-:W-:Y:S05]  /*e3d0*/  BSYNC.RECONVERGENT B2 ;  /* 0x0000000000027941 */ /* 0x000fea0003800200 */
.L_x_7123:
[C---:B-1-34-:R-:W-:Y:S02]  /*e3e0*/  DFMA R8, R2.reuse, R16, R18 ;  /* 0x000000100208722b */ /* 0x05afe40000000012 */
[----:B------:R-:W-:-:S06]  /*e3f0*/  DFMA R2, R2, R18, -R16 ;  /* 0x000000120202722b */ /* 0x000fcc0000000810 */
[-C--:B------:R-:W-:Y:S02]  /*e400*/  DMUL R8, R8, R6.reuse ;  /* 0x0000000608087228 */ /* 0x080fe40000000000 */
[----:B------:R-:W-:-:S11]  /*e410*/  DMUL R10, R2, R6 ;  /* 0x00000006020a7228 */ /* 0x000fd60000000000 */
.L_x_7116:
[----:B------:R-:W-:Y:S05]  /*e420*/  BSYNC.RECONVERGENT B1 ;  /* 0x0000000000017941 */ /* 0x000fea0003800200 */
.L_x_7109:
        /* <DEDUP_REMOVED lines=17> */
.L_x_7128:
[----:B------:R-:W0:Y:S02]  /*e540*/  F2I.S64.F64.TRUNC R8, R8 ;  /* 0x0000000800087311 */ /* 0x000e24000030d900 */
[----:B0-----:R-:W-:-:S05]  /*e550*/  IMAD.MOV.U32 R5, RZ, RZ, R8 ;  /* 0x000000ffff057224 */ /* 0x001fca00078e0008 */
[----:B------:R0:W-:Y:S01]  /*e560*/  STG.E.U8 desc[UR36][R2.64], R5 ;  /* 0x0000000502007986 */ /* 0x0001e2000c101124 */
[----:B------:R-:W-:Y:S05]  /*e570*/  BRA `(.L_x_7130) ;  /* 0x0000000c00f07947 */ /* 0x000fea0003800000 */
.L_x_7127:
        /* <DEDUP_REMOVED lines=9> */
.L_x_7132:
[----:B------:R-:W0:Y:S02]  /*e610*/  F2I.F64.TRUNC R9, R8 ;  /* 0x0000000800097311 */ /* 0x000e24000030d100 */
[----:B0-----:R0:W-:Y:S01]  /*e620*/  STG.E desc[UR36][R2.64], R9 ;  /* 0x0000000902007986 */ /* 0x0011e2000c101924 */
[----:B------:R-:W-:Y:S05]  /*e630*/  BRA `(.L_x_7130) ;  /* 0x0000000c00c07947 */ /* 0x000fea0003800000 */
.L_x_7131:
[----:B------:R-:W0:Y:S02]  /*e640*/  F2I.F64.TRUNC R9, R8 ;  /* 0x0000000800097311 */ /* 0x000e24000030d100 */
[----:B0-----:R0:W-:Y:S01]  /*e650*/  STG.E.U16 desc[UR36][R2.64], R9 ;  /* 0x0000000902007986 */ /* 0x0011e2000c101524 */
[----:B------:R-:W-:Y:S05]  /*e660*/  BRA `(.L_x_7130) ;  /* 0x0000000c00b47947 */ /* 0x000fea0003800000 */
.L_x_7126:
        /* <DEDUP_REMOVED lines=13> */
.L_x_7134:
        /* <DEDUP_REMOVED lines=8> */
.L_x_7133:
        /* <DEDUP_REMOVED lines=16> */
.L_x_7136:
        /* <DEDUP_REMOVED lines=11> */
.L_x_7135:
[----:B------:R2:W-:Y:S01]  /*e970*/  STG.E.64 desc[UR36][R2.64], R8 ;  /* 0x0000000802007986 */ /* 0x0005e2000c101b24 */
[----:B------:R-:W-:Y:S05]  /*e980*/  BRA `(.L_x_7130) ;  /* 0x0000000800ec7947 */ /* 0x000fea0003800000 */
.L_x_7125:
        /* <DEDUP_REMOVED lines=13> */
.L_x_7140:
        /* <DEDUP_REMOVED lines=22> */
.L_x_7143:
[----:B------:R-:W-:-:S04]  /*ebc0*/  SHF.R.U32.HI R5, RZ, 0x18, R5 ;  /* 0x00000018ff057819 */ /* 0x000fc80000011605 */
[----:B------:R-:W-:-:S07]  /*ebd0*/  LOP3.LUT R0, R0, 0x80, R5, 0xf8, !PT ;  /* 0x0000008000007812 */ /* 0x000fce00078ef805 */
.L_x_7142:
[----:B------:R-:W-:Y:S05]  /*ebe0*/  BSYNC.RECONVERGENT B0 ;  /* 0x0000000000007941 */ /* 0x000fea0003800200 */
.L_x_7141:
[----:B------:R0:W-:Y:S01]  /*ebf0*/  STG.E.U8 desc[UR36][R2.64], R0 ;  /* 0x0000000002007986 */ /* 0x0001e2000c101124 */
[----:B------:R-:W-:Y:S05]  /*ec00*/  BRA `(.L_x_7130) ;  /* 0x00000008004c7947 */ /* 0x000fea0003800000 */
.L_x_7139:
        /* <DEDUP_REMOVED lines=22> */
.L_x_7146:
[----:B------:R-:W-:-:S04]  /*ed70*/  SHF.R.U32.HI R5, RZ, 0x18, R5 ;  /* 0x00000018ff057819 */ /* 0x000fc80000011605 */
[----:B------:R-:W-:-:S07]  /*ed80*/  LOP3.LUT R0, R0, 0x80, R5, 0xf8, !PT ;  /* 0x0000008000007812 */ /* 0x000fce00078ef805 */
.L_x_7145:
[----:B------:R-:W-:Y:S05]  /*ed90*/  BSYNC.RECONVERGENT B0 ;  /* 0x0000000000007941 */ /* 0x000fea0003800200 */
.L_x_7144:
[----:B------:R0:W-:Y:S01]  /*eda0*/  STG.E.U8 desc[UR36][R2.64], R0 ;  /* 0x0000000002007986 */ /* 0x0001e2000c101124 */
[----:B------:R-:W-:Y:S05]  /*edb0*/  BRA `(.L_x_7130) ;  /* 0x0000000400e07947 */ /* 0x000fea0003800000 */
.L_x_7138:
        /* <DEDUP_REMOVED lines=26> */
.L_x_7148:
[----:B------:R-:W0:Y:S02]  /*ef60*/  F2I.U64.F64.TRUNC R8, R8 ;  /* 0x0000000800087311 */ /* 0x000e24000030d800 */
[----:B0-----:R0:W-:Y:S01]  /*ef70*/  STG.E.64 desc[UR36][R2.64], R8 ;  /* 0x0000000802007986 */ /* 0x0011e2000c101b24 */
[----:B------:R-:W-:Y:S05]  /*ef80*/  BRA `(.L_x_7130) ;  /* 0x00000004006c7947 */ /* 0x000fea0003800000 */
.L_x_7147:
[----:B------:R-:W0:Y:S02]  /*ef90*/  F2I.U32.F64.TRUNC R9, R8 ;  /* 0x0000000800097311 */ /* 0x000e24000030d000 */
[----:B0-----:R0:W-:Y:S01]  /*efa0*/  STG.E desc[UR36][R2.64], R9 ;  /* 0x0000000902007986 */ /* 0x0011e2000c101924 */
[----:B------:R-:W-:Y:S05]  /*efb0*/  BRA `(.L_x_7130) ;  /* 0x0000000400607947 */ /* 0x000fea0003800000 */
.L_x_7137:
        /* <DEDUP_REMOVED lines=11> */
.L_x_7150:
[----:B------:R0:W-:Y:S01]  /*f070*/  STG.E.128 desc[UR36][R2.64], R8 ;  /* 0x0000000802007986 */ /* 0x0001e2000c101d24 */
[----:B------:R-:W-:Y:S05]  /*f080*/  BRA `(.L_x_7130) ;  /* 0x00000004002c7947 */ /* 0x000fea0003800000 */
.L_x_7149:
[----:B------:R-:W-:-:S09]  /*f090*/  UISETP.NE.AND UP0, UPT, UR4, 0xf, UPT ;  /* 0x0000000f0400788c */ /* 0x000fd2000bf05270 */
[----:B------:R-:W-:Y:S05]  /*f0a0*/  BRA.U !UP0, `(.L_x_7151) ;  /* 0x0000000508087547 */ /* 0x000fea000b800000 */
[----:B------:R-:W-:-:S09]  /*f0b0*/  UISETP.NE.AND UP0, UPT, UR4, 0x17, UPT ;  /* 0x000000170400788c */ /* 0x000fd2000bf05270 */
[----:B------:R-:W-:Y:S05]  /*f0c0*/  BRA.U !UP0, `(.L_x_7152) ;  /* 0x0000000108a07547 */ /* 0x000fea000b800000 */
[----:B------:R-:W-:-:S09]  /*f0d0*/  UISETP.NE.AND UP0, UPT, UR4, 0x18, UPT ;  /* 0x000000180400788c */ /* 0x000fd2000bf05270 */
[----:B------:R-:W-:Y:S05]  /*f0e0*/  BRA.U !UP0, `(.L_x_7153) ;  /* 0x0000000108447547 */ /* 0x000fea000b800000 */
.L_x_7129:
        /* <DEDUP_REMOVED lines=16> */
.L_x_7154:
[----:B------:R-:W-:Y:S05]  /*f1f0*/  BRA `(.L_x_7130) ;  /* 0x0000000000d07947 */ /* 0x000fea0003800000 */
.L_x_7153:
        /* <DEDUP_REMOVED lines=17> */
.L_x_7156:
[----:B------:R-:W-:Y:S05]  /*f310*/  BSYNC.RECONVERGENT B0 ;  /* 0x0000000000007941 */ /* 0x000fea0003800200 */
.L_x_7155:
[----:B------:R-:W-:-:S05]  /*f320*/  LOP3.LUT R5, R0, 0x80, R5, 0xf8, !PT ;  /* 0x0000008000057812 */ /* 0x000fca00078ef805 */
[----:B------:R0:W-:Y:S01]  /*f330*/  STG.E.U8 desc[UR36][R2.64], R5 ;  /* 0x0000000502007986 */ /* 0x0001e2000c101124 */
[----:B------:R-:W-:Y:S05]  /*f340*/  BRA `(.L_x_7130) ;  /* 0x00000000007c7947 */ /* 0x000fea0003800000 */
.L_x_7152:
        /* <DEDUP_REMOVED lines=16> */
.L_x_7158:
[----:B------:R-:W-:Y:S01]  /*f450*/  IMAD.MOV.U32 R0, RZ, RZ, 0x7f ;  /* 0x0000007fff007424 */ /* 0x000fe200078e00ff */
[----:B------:R-:W-:-:S04]  /*f460*/  ISETP.GT.U32.AND P0, PT, R4, 0x7f800000, PT ;  /* 0x7f8000000400780c */ /* 0x000fc80003f04070 */
[----:B------:R-:W-:-:S09]  /*f470*/  SEL R0, R0, 0x7c, P0 ;  /* 0x0000007c00007807 */ /* 0x000fd20000000000 */
.L_x_7159:
[----:B------:R-:W-:Y:S05]  /*f480*/  BSYNC.RECONVERGENT B0 ;  /* 0x0000000000007941 */ /* 0x000fea0003800200 */
.L_x_7157:
[----:B------:R-:W-:-:S04]  /*f490*/  SHF.R.U32.HI R5, RZ, 0x18, R5 ;  /* 0x00000018ff057819 */ /* 0x000fc80000011605 */
[----:B------:R-:W-:-:S05]  /*f4a0*/  LOP3.LUT R5, R0, 0x80, R5, 0xf8, !PT ;  /* 0x0000008000057812 */ /* 0x000fca00078ef805 */
[----:B------:R0:W-:Y:S01]  /*f4b0*/  STG.E.U8 desc[UR36][R2.64], R5 ;  /* 0x0000000502007986 */ /* 0x0001e2000c101124 */
[----:B------:R-:W-:Y:S05]  /*f4c0*/  BRA `(.L_x_7130) ;  /* 0x00000000001c7947 */ /* 0x000fea0003800000 */
.L_x_7151:
[----:B------:R-:W-:Y:S01]  /*f4d0*/  UMOV UR4, 0xf0000000 ;  /* 0xf000000000047882 */ /* 0x000fe20000000000 */
[----:B------:R-:W-:Y:S01]  /*f4e0*/  UMOV UR5, 0x380fffff ;  /* 0x380fffff00057882 */ /* 0x000fe20000000000 */
[----:B------:R-:W0:Y:S01]  /*f4f0*/  F2F.F32.F64 R0, R8 ;  /* 0x0000000800007310 */ /* 0x000e220000301000 */
[----:B------:R-:W-:-:S14]  /*f500*/  DSETP.GEU.AND P0, PT, |R8|, UR4, PT ;  /* 0x0000000408007e2a */ /* 0x000fdc000bf0e200 */
[----:B0-----:R-:W-:-:S05]  /*f510*/  @!P0 FMUL R0, R0, 1.175494350822287508e-38 ;  /* 0x0080000000008820 */ /* 0x001fca0000400000 */
[----:B------:R-:W-:-:S05]  /*f520*/  F2FP.BF16.F32.PACK_AB R0, RZ, R0 ;  /* 0x00000000ff00723e */ /* 0x000fca00000010ff */
[----:B------:R0:W-:Y:S02]  /*f530*/  STG.E.U16 desc[UR36][R2.64], R0 ;  /* 0x0000000002007986 */ /* 0x0001e4000c101524 */
.L_x_7130:
[----:B------:R-:W-:-:S07]  /*f540*/  IADD3 R23, PT, PT, R23, 0x80, RZ ;  /* 0x0000008017177810 */ /* 0x000fce0007ffe0ff */
.L_x_7051:
[----:B------:R-:W-:Y:S05]  /*f550*/  BSYNC.RECONVERGENT B6 ;  /* 0x0000000000067941 */ /* 0x000fea0003800200 */
.L_x_7050:
[----:B------:R-:W5:Y:S02]  /*f560*/  LDCU UR4, c[0x0][0x380] ;  /* 0x00007000ff0477ac */ /* 0x000f640008000800 */
[----:B-----5:R-:W-:-:S13]  /*f570*/  ISETP.GE.AND P0, PT, R23, UR4, PT ;  /* 0x0000000417007c0c */ /* 0x020fda000bf06270 */
[----:B------:R-:W-:Y:S05]  /*f580*/  @P0 EXIT ;  /* 0x000000000000094d */ /* 0x000fea0003800000 */
[----:B------:R-:W5:Y:S01]  /*f590*/  LDCU UR4, c[0x0][0x388] ;  /* 0x00007100ff0477ac */ /* 0x000f620008000800 */
[----:B------:R-:W-:Y:S01]  /*f5a0*/  IMAD.MOV.U32 R24, RZ, RZ, RZ ;  /* 0x000000ffff187224 */ /* 0x000fe200078e00ff */
[----:B------:R-:W-:Y:S01]  /*f5b0*/  MOV R22, RZ ;  /* 0x000000ff00167202 */ /* 0x000fe20000000f00 */
[----:B01-34-:R-:W-:Y:S01]  /*f5c0*/  IMAD.MOV.U32 R0, RZ, RZ, RZ ;  /* 0x000000ffff007224 */ /* 0x01bfe200078e00ff */
[----:B-----5:R-:W-:-:S09]  /*f5d0*/  UISETP.NE.AND UP0, UPT, UR4, URZ, UPT ;  /* 0x000000ff0400728c */ /* 0x020fd2000bf05270 */
[----:B------:R-:W-:Y:S05]  /*f5e0*/  BRA.U !UP0, `(.L_x_7160) ;  /* 0x0000001508707547 */ /* 0x000fea000b800000 */
[----:B------:R-:W2:Y:S01]  /*f5f0*/  LDCU.64 UR4, c[0x0][0x390] ;  /* 0x00007200ff0477ac */ /* 0x000ea20008000a00 */
[----:B------:R-:W-:Y:S01]  /*f600*/  IMAD.MOV.U32 R22, RZ, RZ, RZ ;  /* 0x000000ffff167224 */ /* 0x000fe200078e00ff */
[----:B------:R-:W0:Y:S01]  /*f610*/  LDCU UR6, c[0x0][0x38c] ;  /* 0x00007180ff0677ac */ /* 0x000e220008000800 */
[----:B------:R-:W1:Y:S01]  /*f620*/  LDCU.64 UR8, c[0x0][0x4b8] ;  /* 0x00009700ff0877ac */ /* 0x000e620008000a00 */
[----:B------:R-:W-:Y:S01]  /*f630*/  UISETP.NE.AND UP0, UPT, UR41, URZ, UPT ;  /* 0x000000ff2900728c */ /* 0x000fe2000bf05270 */
[----:B--2---:R-:W-:Y:S01]  /*f640*/  IMAD.HI.U32 R2, R23, UR4, R22 ;  /* 0x0000000417027c27 */ /* 0x004fe2000f8e0016 */
[----:B------:R-:W2:Y:S04]  /*f650*/  LDCU UR4, c[0x0][0x4c0] ;  /* 0x00009800ff0477ac */ /* 0x000ea80008000800 */
[----:B------:R-:W-:-:S05]  /*f660*/  SHF.R.U32.HI R3, RZ, UR5, R2 ;  /* 0x00000005ff037c19 */ /* 0x000fca0008011602 */
[----:B------:R-:W-:-:S04]  /*f670*/  IMAD.MOV R0, RZ, RZ, -R3 ;  /* 0x000000ffff007224 */ /* 0x000fc800078e0a03 */
[----:B0-----:R-:W-:-:S04]  /*f680*/  IMAD R23, R0, UR6, R23 ;  /* 0x0000000600177c24 */ /* 0x001fc8000f8e0217 */
[C---:B-1----:R-:W-:Y:S02]  /*f690*/  IMAD R22, R23.reuse, UR8, RZ ;  /* 0x0000000817167c24 */ /* 0x042fe4000f8e02ff */
[C---:B------:R-:W-:Y:S02]  /*f6a0*/  IMAD R0, R23.reuse, UR9, RZ ;  /* 0x0000000917007c24 */ /* 0x040fe4000f8e02ff */
[----:B--2---:R-:W-:Y:S01]  /*f6b0*/  IMAD R24, R23, UR4, RZ ;  /* 0x0000000417187c24 */ /* 0x004fe2000f8e02ff */
        /* <DEDUP_REMOVED lines=335> */
.L_x_7160:
[----:B------:R-:W2:Y:S01]  /*10bb0*/  LDCU.64 UR8, c[0x0][0x5f0] ;  /* 0x0000be00ff0877ac */ /* 0x000ea20008000a00 */
[----:B------:R-:W-:Y:S01]  /*10bc0*/  BSSY.RECONVERGENT B6, `(.L_x_7161) ;  /* 0x0000107000067945 */ /* 0x000fe20003800200 */
[----:B------:R-:W0:Y:S01]  /*10bd0*/  LDCU.64 UR6, c[0x0][0x5e8] ;  /* 0x0000bd00ff0677ac */ /* 0x000e220008000a00 */
[----:B------:R-:W-:-:S04]  /*10be0*/  UPRMT UR4, UR39, 0x9910, URZ ;  /* 0x0000991027047896 */ /* 0x000fc800080000ff */
[----:B------:R-:W-:Y:S01]  /*10bf0*/  UISETP.GT.AND UP0, UPT, UR4, 0x9, UPT ;  /* 0x000000090400788c */ /* 0x000fe2000bf04270 */
[----:B--2---:R-:W-:Y:S02]  /*10c00*/  IADD3 R2, P1, PT, R0, UR8, RZ ;  /* 0x0000000800027c10 */ /* 0x004fe4000ff3e0ff */
        /* <DEDUP_REMOVED lines=16> */
.L_x_7165:
[----:B------:R-:W2:Y:S01]  /*10d10*/  LDG.E.U8 R2, desc[UR36][R2.64] ;  /* 0x0000002402027981 */ /* 0x000ea2000c1e1100 */
[----:B------:R-:W-:Y:S01]  /*10d20*/  CS2R R18, SRZ ;  /* 0x0000000000127805 */ /* 0x000fe2000001ff00 */
[----:B--2---:R2:W3:Y:S01]  /*10d30*/  I2F.F64.U16 R16, R2 ;  /* 0x0000000200107312 */ /* 0x0044e20000101800 */
[----:B------:R-:W-:Y:S05]  /*10d40*/  BRA `(.L_x_7167) ;  /* 0x0000000c00b87947 */ /* 0x000fea0003800000 */
.L_x_7164:
        /* <DEDUP_REMOVED lines=8> */
[----:B--2---:R-:W4:Y:S01]  /*10dd0*/  I2F.F64.S64 R16, R16 ;  /* 0x0000001000107312 */ /* 0x004f220000301c00 */
[----:B------:R-:W-:Y:S05]  /*10de0*/  BRA `(.L_x_7167) ;  /* 0x0000000c00907947 */ /* 0x000fea0003800000 */
.L_x_7169:
[----:B------:R-:W2:Y:S01]  /*10df0*/  LDG.E R2, desc[UR36][R2.64] ;  /* 0x0000002402027981 */ /* 0x000ea2000c1e1900 */
[----:B------:R-:W-:Y:S01]  /*10e00*/  CS2R R18, SRZ ;  /* 0x0000000000127805 */ /* 0x000fe2000001ff00 */
[----:B--2---:R0:W1:Y:S01]  /*10e10*/  I2F.F64 R16, R2 ;  /* 0x0000000200107312 */ /* 0x0040620000201c00 */
[----:B------:R-:W-:Y:S05]  /*10e20*/  BRA `(.L_x_7167) ;  /* 0x0000000c00807947 */ /* 0x000fea0003800000 */
.L_x_7168:
[----:B------:R-:W2:Y:S01]  /*10e30*/  LDG.E.U16 R2, desc[UR36][R2.64] ;  /* 0x0000002402027981 */ /* 0x000ea2000c1e1500 */
[----:B------:R-:W-:Y:S01]  /*10e40*/  CS2R R18, SRZ ;  /* 0x0000000000127805 */ /* 0x000fe2000001ff00 */
[----:B--2---:R0:W1:Y:S01]  /*10e50*/  I2F.F64.S16 R16, R2 ;  /* 0x0000000200107312 */ /* 0x0040620000101c00 */
[----:B------:R-:W-:Y:S05]  /*10e60*/  BRA `(.L_x_7167) ;  /* 0x0000000c00707947 */ /* 0x000fea0003800000 */
.L_x_7163:
        /* <DEDUP_REMOVED lines=11> */
.L_x_7171:
[----:B------:R-:W2:Y:S01]  /*10f20*/  LDG.E.U16 R0, desc[UR36][R2.64] ;  /* 0x0000002402007981 */ /* 0x000ea2000c1e1500 */
[----:B------:R-:W-:Y:S01]  /*10f30*/  CS2R R18, SRZ ;  /* 0x0000000000127805 */ /* 0x000fe2000001ff00 */
[----:B--2---:R-:W-:-:S05]  /*10f40*/  HADD2.F32 R0, -RZ, R0.H0_H0 ;  /* 0x20000000ff007230 */ /* 0x004fca0000004100 */
[----:B------:R-:W-:-:S04]  /*10f50*/  FMUL.FTZ R0, R0, 1 ;  /* 0x3f80000000007820 */ /* 0x000fc80000410000 */
[----:B------:R0:W1:Y:S01]  /*10f60*/  F2F.F64.F32 R16, R0 ;  /* 0x0000000000107310 */ /* 0x0000620000201800 */
[----:B------:R-:W-:Y:S05]  /*10f70*/  BRA `(.L_x_7167) ;  /* 0x0000000c002c7947 */ /* 0x000fea0003800000 */
.L_x_7170:
        /* <DEDUP_REMOVED lines=12> */
.L_x_7173:
        /* <DEDUP_REMOVED lines=8> */
.L_x_7172:
[----:B------:R0:W5:Y:S01]  /*110c0*/  LDG.E.64 R16, desc[UR36][R2.64] ;  /* 0x0000002402107981 */ /* 0x000162000c1e1b00 */
[----:B------:R-:W-:Y:S01]  /*110d0*/  CS2R R18, SRZ ;  /* 0x0000000000127805 */ /* 0x000fe2000001ff00 */
[----:B------:R-:W-:Y:S06]  /*110e0*/  BRA `(.L_x_7167) ;  /* 0x0000000800d07947 */ /* 0x000fec0003800000 */
.L_x_7162:
        /* <DEDUP_REMOVED lines=14> */
.L_x_7176:
[----:B------:R0:W5:Y:S01]  /*111d0*/  LDG.E.128 R16, desc[UR36][R2.64] ;  /* 0x0000002402107981 */ /* 0x000162000c1e1d00 */
[----:B------:R-:W-:Y:S05]  /*111e0*/  BRA `(.L_x_7167) ;  /* 0x0000000800907947 */ /* 0x000fea0003800000 */
.L_x_7175:
        /* <DEDUP_REMOVED lines=28> */
.L_x_7178:
        /* <DEDUP_REMOVED lines=15> */
.L_x_7177:
[----:B------:R-:W2:Y:S01]  /*114a0*/  LDG.E.U16 R0, desc[UR36][R2.64] ;  /* 0x0000002402007981 */ /* 0x000ea2000c1e1500 */
[----:B------:R-:W-:Y:S02]  /*114b0*/  CS2R R18, SRZ ;  /* 0x0000000000127805 */ /* 0x000fe4000001ff00 */
[----:B--2---:R-:W-:-:S05]  /*114c0*/  SHF.L.U32 R0, R0, 0x10, RZ ;  /* 0x0000001000007819 */ /* 0x004fca00000006ff */
[----:B------:R-:W-:-:S04]  /*114d0*/  FMUL.FTZ R0, R0, 1 ;  /* 0x3f80000000007820 */ /* 0x000fc80000410000 */
[----:B------:R0:W1:Y:S01]  /*114e0*/  F2F.F64.F32 R16, R0 ;  /* 0x0000000000107310 */ /* 0x0000620000201800 */
[----:B------:R-:W-:Y:S05]  /*114f0*/  BRA `(.L_x_7167) ;  /* 0x0000000400cc7947 */ /* 0x000fea0003800000 */
.L_x_7174:
        /* <DEDUP_REMOVED lines=12> */
.L_x_7181:
        /* <DEDUP_REMOVED lines=22> */
.L_x_7183:
[----:B------:R-:W-:Y:S05]  /*11720*/  BSYNC.RECONVERGENT B0 ;  /* 0x0000000000007941 */ /* 0x000fea0003800200 */
.L_x_7182:
[----:B------:R-:W-:Y:S01]  /*11730*/  IMAD.SHL.U32 R0, R0, 0x100000, RZ ;  /* 0x0010000000007824 */ /* 0x000fe200078e00ff */
[----:B------:R-:W-:-:S04]  /*11740*/  LEA R2, R2, 0x3b800000, 0x17 ;  /* 0x3b80000002027811 */ /* 0x000fc800078eb8ff */
[----:B------:R-:W-:-:S05]  /*11750*/  LOP3.LUT R0, R2, R0, R7, 0xfe, !PT ;  /* 0x0000000002007212 */ /* 0x000fca00078efe07 */
[----:B------:R-:W-:-:S04]  /*11760*/  FMUL.FTZ R0, R0, 1 ;  /* 0x3f80000000007820 */ /* 0x000fc80000410000 */
[----:B------:R0:W1:Y:S01]  /*11770*/  F2F.F64.F32 R16, R0 ;  /* 0x0000000000107310 */ /* 0x0000620000201800 */
[----:B------:R-:W-:Y:S05]  /*11780*/  BRA `(.L_x_7167) ;  /* 0x0000000400287947 */ /* 0x000fea0003800000 */
.L_x_7180:
        /* <DEDUP_REMOVED lines=22> */
.L_x_7185:
[----:B------:R-:W-:Y:S05]  /*118f0*/  BSYNC.RECONVERGENT B0 ;  /* 0x0000000000007941 */ /* 0x000fea0003800200 */
.L_x_7184:
[----:B------:R-:W-:Y:S01]  /*11900*/  IMAD.SHL.U32 R0, R0, 0x200000, RZ ;  /* 0x0020000000007824 */ /* 0x000fe200078e00ff */
[----:B------:R-:W-:-:S04]  /*11910*/  LEA R2, R2, 0x37800000, 0x17 ;  /* 0x3780000002027811 */ /* 0x000fc800078eb8ff */
[----:B------:R-:W-:-:S05]  /*11920*/  LOP3.LUT R0, R2, R0, R7, 0xfe, !PT ;  /* 0x0000000002007212 */ /* 0x000fca00078efe07 */
[----:B------:R-:W-:-:S04]  /*11930*/  FMUL.FTZ R0, R0, 1 ;  /* 0x3f80000000007820 */ /* 0x000fc80000410000 */
[----:B------:R0:W1:Y:S01]  /*11940*/  F2F.F64.F32 R16, R0 ;  /* 0x0000000000107310 */ /* 0x0000620000201800 */
[----:B------:R-:W-:Y:S05]  /*11950*/  BRA `(.L_x_7167) ;  /* 0x0000000000b47947 */ /* 0x000fea0003800000 */
.L_x_7179:
        /* <DEDUP_REMOVED lines=19> */
.L_x_7166:
        /* <DEDUP_REMOVED lines=16> */
.L_x_7188:
[----:B------:R-:W-:Y:S02]  /*11b90*/  CS2R R16, SRZ ;  /* 0x0000000000107805 */ /* 0x000fe4000001ff00 */
[----:B------:R-:W-:Y:S01]  /*11ba0*/  CS2R R18, SRZ ;  /* 0x0000000000127805 */ /* 0x000fe2000001ff00 */
[----:B------:R-:W-:Y:S06]  /*11bb0*/  BRA `(.L_x_7167) ;  /* 0x00000000001c7947 */ /* 0x000fec0003800000 */
.L_x_7187:
[----:B------:R-:W2:Y:S01]  /*11bc0*/  LDG.E.64 R16, desc[UR36][R2.64] ;  /* 0x0000002402107981 */ /* 0x000ea2000c1e1b00 */
[----:B------:R-:W-:Y:S01]  /*11bd0*/  CS2R R18, SRZ ;  /* 0x0000000000127805 */ /* 0x000fe2000001ff00 */
[----:B--2---:R-:W0:Y:S01]  /*11be0*/  I2F.F64.U64 R16, R16 ;  /* 0x0000001000107312 */ /* 0x004e220000301800 */
[----:B------:R-:W-:Y:S05]  /*11bf0*/  BRA `(.L_x_7167) ;  /* 0x00000000000c7947 */ /* 0x000fea0003800000 */
.L_x_7186:
[----:B------:R-:W2:Y:S01]  /*11c00*/  LDG.E R2, desc[UR36][R2.64] ;  /* 0x0000002402027981 */ /* 0x000ea2000c1e1900 */
[----:B------:R-:W-:Y:S01]  /*11c10*/  CS2R R18, SRZ ;  /* 0x0000000000127805 */ /* 0x000fe2000001ff00 */
[----:B--2---:R0:W1:Y:S06]  /*11c20*/  I2F.F64.U32 R16, R2 ;  /* 0x0000000200107312 */ /* 0x00406c0000201800 */
.L_x_7167:
[----:B------:R-:W-:Y:S05]  /*11c30*/  BSYNC.RECONVERGENT B6 ;  /* 0x0000000000067941 */ /* 0x000fea0003800200 */
.L_x_7161:
        /* <DEDUP_REMOVED lines=19> */
.L_x_7193:
[----:B------:R-:W2:Y:S01]  /*11d70*/  LDG.E.U8 R8, desc[UR36][R24.64] ;  /* 0x0000002418087981 */ /* 0x000ea2000c1e1100 */
[----:B------:R-:W-:Y:S01]  /*11d80*/  CS2R R10, SRZ ;  /* 0x00000000000a7805 */ /* 0x000fe2000001ff00 */
[----:B--2---:R-:W0:Y:S01]  /*11d90*/  I2F.F64.U16 R8, R8 ;  /* 0x0000000800087312 */ /* 0x004e220000101800 */
[----:B------:R-:W-:Y:S05]  /*11da0*/  BRA `(.L_x_7195) ;  /* 0x0000000c00b87947 */ /* 0x000fea0003800000 */
.L_x_7192:
        /* <DEDUP_REMOVED lines=10> */
.L_x_7197:
[----:B------:R-:W2:Y:S01]  /*11e50*/  LDG.E R8, desc[UR36][R24.64] ;  /* 0x0000002418087981 */ /* 0x000ea2000c1e1900 */
[----:B------:R-:W-:Y:S01]  /*11e60*/  CS2R R10, SRZ ;  /* 0x00000000000a7805 */ /* 0x000fe2000001ff00 */
[----:B--2---:R-:W0:Y:S01]  /*11e70*/  I2F.F64 R8, R8 ;  /* 0x0000000800087312 */ /* 0x004e220000201c00 */
[----:B------:R-:W-:Y:S05]  /*11e80*/  BRA `(.L_x_7195) ;  /* 0x0000000c00807947 */ /* 0x000fea0003800000 */
.L_x_7196:
[----:B------:R-:W2:Y:S01]  /*11e90*/  LDG.E.U16 R8, desc[UR36][R24.64] ;  /* 0x0000002418087981 */ /* 0x000ea2000c1e1500 */
[----:B------:R-:W-:Y:S01]  /*11ea0*/  CS2R R10, SRZ ;  /* 0x00000000000a7805 */ /* 0x000fe2000001ff00 */
[----:B--2---:R-:W0:Y:S01]  /*11eb0*/  I2F.F64.S16 R8, R8 ;  /* 0x0000000800087312 */ /* 0x004e220000101c00 */
[----:B------:R-:W-:Y:S05]  /*11ec0*/  BRA `(.L_x_7195) ;  /* 0x0000000c00707947 */ /* 0x000fea0003800000 */
.L_x_7191:
        /* <DEDUP_REMOVED lines=11> */
.L_x_7199:
[----:B------:R-:W2:Y:S01]  /*11f80*/  LDG.E.U16 R0, desc[UR36][R24.64] ;  /* 0x0000002418007981 */ /* 0x000ea2000c1e1500 */
[----:B------:R-:W-:Y:S01]  /*11f90*/  CS2R R10, SRZ ;  /* 0x00000000000a7805 */ /* 0x000fe2000001ff00 */
[----:B--2---:R-:W-:-:S05]  /*11fa0*/  HADD2.F32 R0, -RZ, R0.H0_H0 ;  /* 0x20000000ff007230 */ /* 0x004fca0000004100 */
[----:B------:R-:W-:-:S04]  /*11fb0*/  FMUL.FTZ R0, R0, 1 ;  /* 0x3f80000000007820 */ /* 0x000fc80000410000 */
[----:B------:R0:W2:Y:S01]  /*11fc0*/  F2F.F64.F32 R8, R0 ;  /* 0x0000000000087310 */ /* 0x0000a20000201800 */
[----:B------:R-:W-:Y:S05]  /*11fd0*/  BRA `(.L_x_7195) ;  /* 0x0000000c002c7947 */ /* 0x000fea0003800000 */
.L_x_7198:
        /* <DEDUP_REMOVED lines=12> */
.L_x_7201:
[----:B--2---:R-:W2:Y:S02]  /*120a0*/  LDG.E R2, desc[UR36][R24.64] ;  /* 0x0000002418027981 */ /* 0x004ea4000c1e1900 */
[--C-:B--2---:R-:W-:Y:S02]  /*120b0*/  HADD2.F32 R0, -RZ, R2.reuse.H0_H0 ;  /* 0x20000002ff007230 */ /* 0x104fe40000004100 */
[----:B------:R-:W-:-:S03]  /*120c0*/  HADD2.F32 R2, -RZ, R2.H1_H1 ;  /* 0x30000002ff027230 */ /* 0x000fc60000004100 */
[----:B------:R-:W-:Y:S02]  /*120d0*/  FMUL.FTZ R0, R0, 1 ;  /* 0x3f80000000007820 */ /* 0x000fe40000410000 */
[----:B------:R-:W-:Y:S02]  /*120e0*/  FMUL.FTZ R2, R2, 1 ;  /* 0x3f80000002027820 */ /* 0x000fe40000410000 */
[----:B------:R0:W2:Y:S08]  /*120f0*/  F2F.F64.F32 R8, R0 ;  /* 0x0000000000087310 */ /* 0x0000b00000201800 */
[----:B------:R0:W0:Y:S01]  /*12100*/  F2F.F64.F32 R10, R2 ;  /* 0x00000002000a7310 */ /* 0x0000220000201800 */
[----:B------:R-:W-:Y:S05]  /*12110*/  BRA `(.L_x_7195) ;  /* 0x0000000800dc7947 */ /* 0x000fea0003800000 */
.L_x_7200:
[----:B------:R0:W5:Y:S01]  /*12120*/  LDG.E.64 R8, desc[UR36][R24.64] ;  /* 0x0000002418087981 */ /* 0x000162000c1e1b00 */
[----:B------:R-:W-:Y:S01]  /*12130*/  CS2R R10, SRZ ;  /* 0x00000000000a7805 */ /* 0x000fe2000001ff00 */
[----:B------:R-:W-:Y:S06]  /*12140*/  BRA `(.L_x_7195) ;  /* 0x0000000800d07947 */ /* 0x000fec0003800000 */
.L_x_7190:
        /* <DEDUP_REMOVED lines=14> */
.L_x_7204:
[----:B------:R0:W5:Y:S01]  /*12230*/  LDG.E.128 R8, desc[UR36][R24.64] ;  /* 0x0000002418087981 */ /* 0x000162000c1e1d00 */
[----:B------:R-:W-:Y:S05]  /*12240*/  BRA `(.L_x_7195) ;  /* 0x0000000800907947 */ /* 0x000fea0003800000 */
.L_x_7203:
        /* <DEDUP_REMOVED lines=28> */
.L_x_7206:
        /* <DEDUP_REMOVED lines=15> */
.L_x_7205:
[----:B------:R-:W2:Y:S01]  /*12500*/  LDG.E.U16 R0, desc[UR36][R24.64] ;  /* 0x0000002418007981 */ /* 0x000ea2000c1e1500 */
[----:B------:R-:W-:Y:S02]  /*12510*/  CS2R R10, SRZ ;  /* 0x00000000000a7805 */ /* 0x000fe4000001ff00 */
[----:B--2---:R-:W-:-:S05]  /*12520*/  SHF.L.U32 R0, R0, 0x10, RZ ;  /* 0x0000001000007819 */ /* 0x004fca00000006ff */
[----:B------:R-:W-:-:S04]  /*12530*/  FMUL.FTZ R0, R0, 1 ;  /* 0x3f80000000007820 */ /* 0x000fc80000410000 */
[----:B------:R0:W2:Y:S01]  /*12540*/  F2F.F64.F32 R8, R0 ;  /* 0x0000000000087310 */ /* 0x0000a20000201800 */
[----:B------:R-:W-:Y:S05]  /*12550*/  BRA `(.L_x_7195) ;  /* 0x0000000400cc7947 */ /* 0x000fea0003800000 */
.L_x_7202:
        /* <DEDUP_REMOVED lines=12> */
.L_x_7209:
        /* <DEDUP_REMOVED lines=22> */
.L_x_7211:
[----:B------:R-:W-:Y:S05]  /*12780*/  BSYNC.RECONVERGENT B0 ;  /* 0x0000000000007941 */ /* 0x000fea0003800200 */
.L_x_7210:
[----:B------:R-:W-:Y:S01]  /*12790*/  IMAD.SHL.U32 R0, R0, 0x100000, RZ ;  /* 0x0010000000007824 */ /* 0x000fe200078e00ff */
[----:B------:R-:W-:-:S04]  /*127a0*/  LEA R2, R2, 0x3b800000, 0x17 ;  /* 0x3b80000002027811 */ /* 0x000fc800078eb8ff */
[----:B------:R-:W-:-:S05]  /*127b0*/  LOP3.LUT R0, R2, R0, R7, 0xfe, !PT ;  /* 0x0000000002007212 */ /* 0x000fca00078efe07 */
[----:B------:R-:W-:-:S04]  /*127c0*/  FMUL.FTZ R0, R0, 1 ;  /* 0x3f80000000007820 */ /* 0x000fc80000410000 */
[----:B------:R0:W2:Y:S01]  /*127d0*/  F2F.F64.F32 R8, R0 ;  /* 0x0000000000087310 */ /* 0x0000a20000201800 */
[----:B------:R-:W-:Y:S05]  /*127e0*/  BRA `(.L_x_7195) ;  /* 0x0000000400287947 */ /* 0x000fea0003800000 */
.L_x_7208:
        /* <DEDUP_REMOVED lines=22> */
.L_x_7213:
[----:B------:R-:W-:Y:S05]  /*12950*/  BSYNC.RECONVERGENT B0 ;  /* 0x0000000000007941 */ /* 0x000fea0003800200 */
.L_x_7212:
[----:B------:R-:W-:Y:S01]  /*12960*/  IMAD.SHL.U32 R0, R0, 0x200000, RZ ;  /* 0x0020000000007824 */ /* 0x000fe200078e00ff */
[----:B------:R-:W-:-:S04]  /*12970*/  LEA R2, R2, 0x37800000, 0x17 ;  /* 0x3780000002027811 */ /* 0x000fc800078eb8ff */
[----:B------:R-:W-:-:S05]  /*12980*/  LOP3.LUT R0, R2, R0, R7, 0xfe, !PT ;  /* 0x0000000002007212 */ /* 0x000fca00078efe07 */
[----:B------:R-:W-:-:S04]  /*12990*/  FMUL.FTZ R0, R0, 1 ;  /* 0x3f80000000007820 */ /* 0x000fc80000410000 */
[----:B------:R0:W2:Y:S01]  /*129a0*/  F2F.F64.F32 R8, R0 ;  /* 0x0000000000087310 */ /* 0x0000a20000201800 */
[----:B------:R-:W-:Y:S05]  /*129b0*/  BRA `(.L_x_7195) ;  /* 0x0000000000b47947 */ /* 0x000fea0003800000 */
.L_x_7207:
        /* <DEDUP_REMOVED lines=19> */
.L_x_7194:
[----:B------:R-:W-:Y:S01]  /*12af0*/  MOV R0, 0x0 ;  /* 0x0000000000007802 */ /* 0x000fe20000000f00 */
[----:B------:R-:W0:Y:S01]  /*12b00*/  LDCU.64 UR4, c[0x4][0x148] ;  /* 0x01002900ff0477ac */ /* 0x000e220008000a00 */
[----:B------:R-:W-:Y:S02]  /*12b10*/  HFMA2 R13, -RZ, RZ, 0, 0 ;  /* 0x00000000ff0d7431 */ /* 0x000fe400000001ff */
[----:B------:R-:W-:Y:S01]  /*12b20*/  IMAD.MOV.U32 R8, RZ, RZ, 0x4e ;  /* 0x0000004eff087424 */ /* 0x000fe200078e00ff */
[----:B--2---:R2:W1:Y:S01]  /*12b30*/  LDC.64 R2, c[0x4][R0] ;  /* 0x0100000000027b82 */ /* 0x0044620000000a00 */
        /* <DEDUP_REMOVED lines=11> */
.L_x_7216:
[----:B------:R-:W-:Y:S02]  /*12bf0*/  CS2R R8, SRZ ;  /* 0x0000000000087805 */ /* 0x000fe4000001ff00 */
[----:B------:R-:W-:Y:S01]  /*12c00*/  CS2R R10, SRZ ;  /* 0x00000000000a7805 */ /* 0x000fe2000001ff00 */
[----:B------:R-:W-:Y:S06]  /*12c10*/  BRA `(.L_x_7195) ;  /* 0x00000000001c7947 */ /* 0x000fec0003800000 */
.L_x_7215:
[----:B------:R-:W2:Y:S01]  /*12c20*/  LDG.E.64 R8, desc[UR36][R24.64] ;  /* 0x0000002418087981 */ /* 0x000ea2000c1e1b00 */
[----:B------:R-:W-:Y:S01]  /*12c30*/  CS2R R10, SRZ ;  /* 0x00000000000a7805 */ /* 0x000fe2000001ff00 */
[----:B--2---:R-:W0:Y:S01]  /*12c40*/  I2F.F64.U64 R8, R8 ;  /* 0x0000000800087312 */ /* 0x004e220000301800 */
[----:B------:R-:W-:Y:S05]  /*12c50*/  BRA `(.L_x_7195) ;  /* 0x00000000000c7947 */ /* 0x000fea0003800000 */
.L_x_7214:
[----:B------:R-:W2:Y:S01]  /*12c60*/  LDG.E R8, desc[UR36][R24.64] ;  /* 0x0000002418087981 */ /* 0x000ea2000c1e1900 */
[----:B------:R-:W-:Y:S01]  /*12c70*/  CS2R R10, SRZ ;  /* 0x00000000000a7805 */ /* 0x000fe2000001ff00 */
[----:B--2---:R-:W0:Y:S06]  /*12c80*/  I2F.F64.U32 R8, R8 ;  /* 0x0000000800087312 */ /* 0x004e2c0000201800 */
.L_x_7195:
[----:B------:R-:W-:Y:S05]  /*12c90*/  BSYNC.RECONVERGENT B6 ;  /* 0x0000000000067941 */ /* 0x000fea0003800200 */
.L_x_7189:
        /* <DEDUP_REMOVED lines=27> */
.L_x_7221:
[----:B------:R-:W-:Y:S05]  /*12e50*/  BSYNC.RECONVERGENT B2 ;  /* 0x0000000000027941 */ /* 0x000fea0003800200 */
.L_x_7220:
        /* <DEDUP_REMOVED lines=17> */
.L_x_7223:
[----:B------:R-:W-:Y:S05]  /*12f70*/  BSYNC.RECONVERGENT B2 ;  /* 0x0000000000027941 */ /* 0x000fea0003800200 */
.L_x_7222:
[C---:B-1-34-:R-:W-:Y:S02]  /*12f80*/  DFMA R8, R2.reuse, R18, R16 ;  /* 0x000000120208722b */ /* 0x05afe40000000010 */
[----:B------:R-:W-:-:S06]  /*12f90*/  DFMA R2, R2, -R16, R18 ;  /* 0x800000100202722b */ /* 0x000fcc0000000012 */
[-C--:B------:R-:W-:Y:S02]  /*12fa0*/  DMUL R8, R8, R6.reuse ;  /* 0x0000000608087228 */ /* 0x080fe40000000000 */
[----:B------:R-:W-:Y:S01]  /*12fb0*/  DMUL R10, R2, R6 ;  /* 0x00000006020a7228 */ /* 0x000fe20000000000 */
[----:B------:R-:W-:Y:S10]  /*12fc0*/  BRA `(.L_x_7224) ;  /* 0x00000004007c7947 */ /* 0x000ff40003800000 */
.L_x_7219:
        /* <DEDUP_REMOVED lines=22> */
.L_x_7226:
[----:B------:R-:W-:Y:S05]  /*13130*/  BSYNC.RECONVERGENT B2 ;  /* 0x0000000000027941 */ /* 0x000fea0003800200 */
.L_x_7225:
        /* <DEDUP_REMOVED lines=26> */
.L_x_7228:
[----:B------:R-:W-:Y:S05]  /*132e0*/  BSYNC.RECONVERGENT B2 ;  /* 0x0000000000027941 */ /* 0x000fea0003800200 */
.L_x_7227:
[----:B------:R-:W-:Y:S05]  /*132f0*/  BRA `(.L_x_7224) ;  /* 0x0000000000b07947 */ /* 0x000fea0003800000 */
.L_x_7218:
        /* <DEDUP_REMOVED lines=21> */
.L_x_7230:
[----:B------:R-:W-:Y:S05]  /*13450*/  BSYNC.RECONVERGENT B2 ;  /* 0x0000000000027941 */ /* 0x000fea0003800200 */
.L_x_7229:
        /* <DEDUP_REMOVED lines=17> */
.L_x_7232:
[----:B------:R-:W-:Y:S05]  /*13570*/  BSYNC.RECONVERGENT B2 ;  /* 0x0000000000027941 */ /* 0x000fea0003800200 */
.L_x_7231:
[C---:B-1-34-:R-:W-:Y:S02]  /*13580*/  DFMA R8, R2.reuse, R16, R18 ;  /* 0x000000100208722b */ /* 0x05afe40000000012 */
[----:B------:R-:W-:-:S06]  /*13590*/  DFMA R2, R2, R18, -R16 ;  /* 0x000000120202722b */ /* 0x000fcc0000000810 */
[-C--:B------:R-:W-:Y:S02]  /*135a0*/  DMUL R8, R8, R6.reuse ;  /* 0x0000000608087228 */ /* 0x080fe40000000000 */
[----:B------:R-:W-:-:S11]  /*135b0*/  DMUL R10, R2, R6 ;  /* 0x00000006020a7228 */ /* 0x000fd60000000000 */
.L_x_7224:
[----:B------:R-:W-:Y:S05]  /*135c0*/  BSYNC.RECONVERGENT B1 ;  /* 0x0000000000017941 */ /* 0x000fea0003800200 */
.L_x_7217:
        /* <DEDUP_REMOVED lines=12> */
[----:B0-----:R-:W-:Y:S01]  /*13690*/  STG.E.U8 desc[UR36][R22.64], R9 ;  /* 0x0000000916007986 */ /* 0x001fe2000c101124 */
[----:B------:R-:W-:Y:S05]  /*136a0*/  EXIT ;  /* 0x000000000000794d */ /* 0x000fea0003800000 */
.L_x_7236:
[----:B------:R-:W0:Y:S02]  /*136b0*/  F2I.S64.F64.TRUNC R8, R8 ;  /* 0x0000000800087311 */ /* 0x000e24000030d900 */
[----:B0-----:R-:W-:-:S05]  /*136c0*/  MOV R3, R8 ;  /* 0x0000000800037202 */ /* 0x001fca0000000f00 */
[----:B------:R-:W-:Y:S01]  /*136d0*/  STG.E.U8 desc[UR36][R22.64], R3 ;  /* 0x0000000316007986 */ /* 0x000fe2000c101124 */
[----:B------:R-:W-:Y:S05]  /*136e0*/  EXIT ;  /* 0x000000000000794d */ /* 0x000fea0003800000 */
.L_x_7235:
[----:B------:R-:W-:-:S09]  /*136f0*/  UISETP.NE.AND UP0, UPT, UR4, 0x2, UPT ;  /* 0x000000020400788c */ /* 0x000fd2000bf05270 */
[----:B------:R-:W-:Y:S05]  /*13700*/  BRA.U !UP0, `(.L_x_7238) ;  /* 0x0000000108287547 */ /* 0x000fea000b800000 */
[----:B------:R-:W-:-:S09]  /*13710*/  UISETP.NE.AND UP0, UPT, UR4, 0x3, UPT ;  /* 0x000000030400788c */ /* 0x000fd2000bf05270 */
[----:B------:R-:W-:Y:S05]  /*13720*/  BRA.U !UP0, `(.L_x_7239) ;  /* 0x0000000108147547 */ /* 0x000fea000b800000 */
[----:B------:R-:W-:-:S09]  /*13730*/  UISETP.NE.AND UP0, UPT, UR4, 0x4, UPT ;  /* 0x000000040400788c */ /* 0x000fd2000bf05270 */
[----:B------:R-:W-:Y:S05]  /*13740*/  BRA.U UP0, `(.L_x_7237) ;  /* 0x0000000900c47547 */ /* 0x000fea000b800000 */
[----:B------:R-:W0:Y:S02]  /*13750*/  F2I.S64.F64.TRUNC R8, R8 ;  /* 0x0000000800087311 */ /* 0x000e24000030d900 */
[----:B0-----:R-:W-:Y:S01]  /*13760*/  STG.E.64 desc[UR36][R22.64], R8 ;  /* 0x0000000816007986 */ /* 0x001fe2000c101b24 */
[----:B------:R-:W-:Y:S05]  /*13770*/  EXIT ;  /* 0x000000000000794d */ /* 0x000fea0003800000 */
.L_x_7239:
[----:B------:R-:W0:Y:S02]  /*13780*/  F2I.F64.TRUNC R9, R8 ;  /* 0x0000000800097311 */ /* 0x000e24000030d100 */
[----:B0-----:R-:W-:Y:S01]  /*13790*/  STG.E desc[UR36][R22.64], R9 ;  /* 0x0000000916007986 */ /* 0x001fe2000c101924 */
[----:B------:R-:W-:Y:S05]  /*137a0*/  EXIT ;  /* 0x000000000000794d */ /* 0x000fea0003800000 */
.L_x_7238:
[----:B------:R-:W0:Y:S02]  /*137b0*/  F2I.F64.TRUNC R9, R8 ;  /* 0x0000000800097311 */ /* 0x000e24000030d100 */
[----:B0-----:R-:W-:Y:S01]  /*137c0*/  STG.E.U16 desc[UR36][R22.64], R9 ;  /* 0x0000000916007986 */ /* 0x001fe2000c101524 */
[----:B------:R-:W-:Y:S05]  /*137d0*/  EXIT ;  /* 0x000000000000794d */ /* 0x000fea0003800000 */
.L_x_7234:
        /* <DEDUP_REMOVED lines=11> */
[----:B------:R-:W-:Y:S01]  /*13890*/  STG.E desc[UR36][R22.64], R3 ;  /* 0x0000000316007986 */ /* 0x000fe2000c101924 */
[----:B------:R-:W-:Y:S05]  /*138a0*/  EXIT ;  /* 0x000000000000794d */ /* 0x000fea0003800000 */
.L_x_7241:
[----:B------:R-:W-:Y:S01]  /*138b0*/  UMOV UR4, 0xf0000000 ;  /* 0xf000000000047882 */ /* 0x000fe20000000000 */
[----:B------:R-:W-:Y:S01]  /*138c0*/  UMOV UR5, 0x380fffff ;  /* 0x380fffff00057882 */ /* 0x000fe20000000000 */
[----:B------:R-:W0:Y:S01]  /*138d0*/  F2F.F32.F64 R0, R8 ;  /* 0x0000000800007310 */ /* 0x000e220000301000 */
[----:B------:R-:W-:-:S14]  /*138e0*/  DSETP.GEU.AND P0, PT, |R8|, UR4, PT ;  /* 0x0000000408007e2a */ /* 0x000fdc000bf0e200 */
[----:B0-----:R-:W-:-:S05]  /*138f0*/  @!P0 FMUL R0, R0, 1.175494350822287508e-38 ;  /* 0x0080000000008820 */ /* 0x001fca0000400000 */
[----:B------:R-:W-:-:S05]  /*13900*/  F2FP.F16.F32.PACK_AB R0, RZ, R0 ;  /* 0x00000000ff00723e */ /* 0x000fca00000000ff */
[----:B------:R-:W-:Y:S01]  /*13910*/  STG.E.U16 desc[UR36][R22.64], R0 ;  /* 0x0000000016007986 */ /* 0x000fe2000c101524 */
[----:B------:R-:W-:Y:S05]  /*13920*/  EXIT ;  /* 0x000000000000794d */ /* 0x000fea0003800000 */
.L_x_7240:
        /* <DEDUP_REMOVED lines=14> */
[----:B------:R-:W-:Y:S01]  /*13a10*/  STG.E.64 desc[UR36][R22.64], R2 ;  /* 0x0000000216007986 */ /* 0x000fe2000c101b24 */
[----:B------:R-:W-:Y:S05]  /*13a20*/  EXIT ;  /* 0x000000000000794d */ /* 0x000fea0003800000 */
.L_x_7243:
        /* <DEDUP_REMOVED lines=9> */
[----:B------:R-:W-:Y:S01]  /*13ac0*/  STG.E desc[UR36][R22.64], R3 ;  /* 0x0000000316007986 */ /* 0x000fe2000c101924 */
[----:B------:R-:W-:Y:S05]  /*13ad0*/  EXIT ;  /* 0x000000000000794d */ /* 0x000fea0003800000 */
.L_x_7242:
[----:B------:R-:W-:Y:S01]  /*13ae0*/  STG.E.64 desc[UR36][R22.64], R8 ;  /* 0x0000000816007986 */ /* 0x000fe2000c101b24 */
[----:B------:R-:W-:Y:S05]  /*13af0*/  EXIT ;  /* 0x000000000000794d */ /* 0x000fea0003800000 */
.L_x_7233:
        /* <DEDUP_REMOVED lines=11> */
[----:B0-----:R-:W-:Y:S01]  /*13bb0*/  STG.E.U16 desc[UR36][R22.64], R9 ;  /* 0x0000000916007986 */ /* 0x001fe2000c101524 */
[----:B------:R-:W-:Y:S05]  /*13bc0*/  EXIT ;  /* 0x000000000000794d */ /* 0x000fea0003800000 */
.L_x_7247:
        /* <DEDUP_REMOVED lines=21> */
.L_x_7250:
[----:B------:R-:W-:-:S04]  /*13d20*/  SHF.R.U32.HI R3, RZ, 0x18, R3 ;  /* 0x00000018ff037819 */ /* 0x000fc80000011603 */
[----:B------:R-:W-:-:S04]  /*13d30*/  LOP3.LUT R0, R0, 0x80, R3, 0xf8, !PT ;  /* 0x0000008000007812 */ /* 0x000fc800078ef803 */
[----:B------:R-:W-:-:S07]  /*13d40*/  PRMT R11, R0, 0x7610, R11 ;  /* 0x00007610000b7816 */ /* 0x000fce000000000b */
.L_x_7249:
[----:B------:R-:W-:Y:S05]  /*13d50*/  BSYNC.RECONVERGENT B0 ;  /* 0x0000000000007941 */ /* 0x000fea0003800200 */
.L_x_7248:
[----:B------:R-:W-:Y:S01]  /*13d60*/  STG.E.U8 desc[UR36][R22.64], R11 ;  /* 0x0000000b16007986 */ /* 0x000fe2000c101124 */
[----:B------:R-:W-:Y:S05]  /*13d70*/  EXIT ;  /* 0x000000000000794d */ /* 0x000fea0003800000 */
.L_x_7246:
        /* <DEDUP_REMOVED lines=21> */
.L_x_7253:
[----:B------:R-:W-:-:S04]  /*13ed0*/  SHF.R.U32.HI R3, RZ, 0x18, R3 ;  /* 0x00000018ff037819 */ /* 0x000fc80000011603 */
[----:B------:R-:W-:-:S04]  /*13ee0*/  LOP3.LUT R0, R0, 0x80, R3, 0xf8, !PT ;  /* 0x0000008000007812 */ /* 0x000fc800078ef803 */
[----:B------:R-:W-:-:S07]  /*13ef0*/  PRMT R11, R0, 0x7610, R11 ;  /* 0x00007610000b7816 */ /* 0x000fce000000000b */
.L_x_7252:
[----:B------:R-:W-:Y:S05]  /*13f00*/  BSYNC.RECONVERGENT B0 ;  /* 0x0000000000007941 */ /* 0x000fea0003800200 */
.L_x_7251:
[----:B------:R-:W-:Y:S01]  /*13f10*/  STG.E.U8 desc[UR36][R22.64], R11 ;  /* 0x0000000b16007986 */ /* 0x000fe2000c101124 */
[----:B------:R-:W-:Y:S05]  /*13f20*/  EXIT ;  /* 0x000000000000794d */ /* 0x000fea0003800000 */
.L_x_7245:
        /* <DEDUP_REMOVED lines=24> */
[----:B------:R-:W-:Y:S01]  /*140b0*/  STG.E.U8 desc[UR36][R22.64], R3 ;  /* 0x0000000316007986 */ /* 0x000fe2000c101124 */
[----:B------:R-:W-:Y:S05]  /*140c0*/  EXIT ;  /* 0x000000000000794d */ /* 0x000fea0003800000 */
.L_x_7255:
[----:B------:R-:W0:Y:S02]  /*140d0*/  F2I.U64.F64.TRUNC R8, R8 ;  /* 0x0000000800087311 */ /* 0x000e24000030d800 */
[----:B0-----:R-:W-:Y:S01]  /*140e0*/  STG.E.64 desc[UR36][R22.64], R8 ;  /* 0x0000000816007986 */ /* 0x001fe2000c101b24 */
[----:B------:R-:W-:Y:S05]  /*140f0*/  EXIT ;  /* 0x000000000000794d */ /* 0x000fea0003800000 */
.L_x_7254:
[----:B------:R-:W0:Y:S02]  /*14100*/  F2I.U32.F64.TRUNC R9, R8 ;  /* 0x0000000800097311 */ /* 0x000e24000030d000 */
[----:B0-----:R-:W-:Y:S01]  /*14110*/  STG.E desc[UR36][R22.64], R9 ;  /* 0x0000000916007986 */ /* 0x001fe2000c101924 */
[----:B------:R-:W-:Y:S05]  /*14120*/  EXIT ;  /* 0x000000000000794d */ /* 0x000fea0003800000 */
.L_x_7244:
        /* <DEDUP_REMOVED lines=9> */
[----:B------:R-:W-:Y:S01]  /*141c0*/  STG.E.U8 desc[UR36][R22.64], R3 ;  /* 0x0000000316007986 */ /* 0x000fe2000c101124 */
[----:B------:R-:W-:Y:S05]  /*141d0*/  EXIT ;  /* 0x000000000000794d */ /* 0x000fea0003800000 */
.L_x_7257:
[----:B------:R-:W-:Y:S01]  /*141e0*/  STG.E.128 desc[UR36][R22.64], R8 ;  /* 0x0000000816007986 */ /* 0x000fe2000c101d24 */
[----:B------:R-:W-:Y:S05]  /*141f0*/  EXIT ;  /* 0x000000000000794d */ /* 0x000fea0003800000 */
.L_x_7256:
[----:B------:R-:W-:-:S09]  /*14200*/  UISETP.NE.AND UP0, UPT, UR4, 0xf, UPT ;  /* 0x0000000f0400788c */ /* 0x000fd2000bf05270 */
[----:B------:R-:W-:Y:S05]  /*14210*/  BRA.U !UP0, `(.L_x_7258) ;  /* 0x0000000508087547 */ /* 0x000fea000b800000 */
[----:B------:R-:W-:-:S09]  /*14220*/  UISETP.NE.AND UP0, UPT, UR4, 0x17, UPT ;  /* 0x000000170400788c */ /* 0x000fd2000bf05270 */
[----:B------:R-:W-:Y:S05]  /*14230*/  BRA.U !UP0, `(.L_x_7259) ;  /* 0x0000000108a07547 */ /* 0x000fea000b800000 */
[----:B------:R-:W-:-:S09]  /*14240*/  UISETP.NE.AND UP0, UPT, UR4, 0x18, UPT ;  /* 0x000000180400788c */ /* 0x000fd2000bf05270 */
[----:B------:R-:W-:Y:S05]  /*14250*/  BRA.U !UP0, `(.L_x_7260) ;  /* 0x0000000108447547 */ /* 0x000fea000b800000 */
.L_x_7237:
        /* <DEDUP_REMOVED lines=16> */
.L_x_7261:
[----:B------:R-:W-:Y:S05]  /*14360*/  EXIT ;  /* 0x000000000000794d */ /* 0x000fea0003800000 */
.L_x_7260:
        /* <DEDUP_REMOVED lines=17> */
.L_x_7263:
[----:B------:R-:W-:Y:S05]  /*14480*/  BSYNC.RECONVERGENT B0 ;  /* 0x0000000000007941 */ /* 0x000fea0003800200 */
.L_x_7262:
[----:B------:R-:W-:-:S05]  /*14490*/  LOP3.LUT R3, R0, 0x80, R3, 0xf8, !PT ;  /* 0x0000008000037812 */ /* 0x000fca00078ef803 */
[----:B------:R-:W-:Y:S01]  /*144a0*/  STG.E.U8 desc[UR36][R22.64], R3 ;  /* 0x0000000316007986 */ /* 0x000fe2000c101124 */
[----:B------:R-:W-:Y:S05]  /*144b0*/  EXIT ;  /* 0x000000000000794d */ /* 0x000fea0003800000 */
.L_x_7259:
        /* <DEDUP_REMOVED lines=16> */
.L_x_7265:
[----:B------:R-:W-:Y:S01]  /*145c0*/  IMAD.MOV.U32 R0, RZ, RZ, 0x7f ;  /* 0x0000007fff007424 */ /* 0x000fe200078e00ff */
[----:B------:R-:W-:-:S04]  /*145d0*/  ISETP.GT.U32.AND P0, PT, R2, 0x7f800000, PT ;  /* 0x7f8000000200780c */ /* 0x000fc80003f04070 */
[----:B------:R-:W-:-:S09]  /*145e0*/  SEL R0, R0, 0x7c, P0 ;  /* 0x0000007c00007807 */ /* 0x000fd20000000000 */
.L_x_7266:
[----:B------:R-:W-:Y:S05]  /*145f0*/  BSYNC.RECONVERGENT B0 ;  /* 0x0000000000007941 */ /* 0x000fea0003800200 */
.L_x_7264:
[----:B------:R-:W-:-:S04]  /*14600*/  SHF.R.U32.HI R3, RZ, 0x18, R3 ;  /* 0x00000018ff037819 */ /* 0x000fc80000011603 */
[----:B------:R-:W-:-:S05]  /*14610*/  LOP3.LUT R3, R0, 0x80, R3, 0xf8, !PT ;  /* 0x0000008000037812 */ /* 0x000fca00078ef803 */
[----:B------:R-:W-:Y:S01]  /*14620*/  STG.E.U8 desc[UR36][R22.64], R3 ;  /* 0x0000000316007986 */ /* 0x000fe2000c101124 */
[----:B------:R-:W-:Y:S05]  /*14630*/  EXIT ;  /* 0x000000000000794d */ /* 0x000fea0003800000 */
.L_x_7258:
[----:B------:R-:W-:Y:S01]  /*14640*/  UMOV UR4, 0xf0000000 ;  /* 0xf000000000047882 */ /* 0x000fe20000000000 */
[----:B------:R-:W-:Y:S01]  /*14650*/  UMOV UR5, 0x380fffff ;  /* 0x380fffff00057882 */ /* 0x000fe20000000000 */
[----:B------:R-:W0:Y:S01]  /*14660*/  F2F.F32.F64 R0, R8 ;  /* 0x0000000800007310 */ /* 0x000e220000301000 */
[----:B------:R-:W-:-:S14]  /*14670*/  DSETP.GEU.AND P0, PT, |R8|, UR4, PT ;  /* 0x0000000408007e2a */ /* 0x000fdc000bf0e200 */
[----:B0-----:R-:W-:-:S05]  /*14680*/  @!P0 FMUL R0, R0, 1.175494350822287508e-38 ;  /* 0x0080000000008820 */ /* 0x001fca0000400000 */
[----:B------:R-:W-:-:S05]  /*14690*/  F2FP.BF16.F32.PACK_AB R0, RZ, R0 ;  /* 0x00000000ff00723e */ /* 0x000fca00000010ff */
[----:B------:R-:W-:Y:S01]  /*146a0*/  STG.E.U16 desc[UR36][R22.64], R0 ;  /* 0x0000000016007986 */ /* 0x000fe2000c101524 */
[----:B------:R-:W-:Y:S05]  /*146b0*/  EXIT ;  /* 0x000000000000794d */ /* 0x000fea0003800000 */
        .weak           $__internal_0_$__cuda_sm20_dblrcp_rn_slowpath_v3
        .type           $__internal_0_$__cuda_sm20_dblrcp_rn_slowpath_v3,@function
        .size           $__internal_0_$__cuda_sm20_dblrcp_rn_slowpath_v3,($__internal_1_$__cuda_sm20_div_rn_f64_full - $__internal_0_$__cuda_sm20_dblrcp_rn_slowpath_v3)
$__internal_0_$__cuda_sm20_dblrcp_rn_slowpath_v3:
[----:B------:R-:W-:Y:S01]  /*146c0*/  DSETP.GTU.AND P0, PT, |R4|, +INF , PT ;  /* 0x7ff000000400742a */ /* 0x000fe20003f0c200 */
[----:B------:R-:W-:-:S13]  /*146d0*/  BSSY.RECONVERGENT B0, `(.L_x_7267) ;  /* 0x0000022000007945 */ /* 0x000fda0003800200 */
[----:B------:R-:W-:Y:S05]  /*146e0*/  @P0 BRA `(.L_x_7268) ;  /* 0x0000000000780947 */ /* 0x000fea0003800000 */
[----:B------:R-:W-:-:S04]  /*146f0*/  LOP3.LUT R9, R5, 0x7fffffff, RZ, 0xc0, !PT ;  /* 0x7fffffff05097812 */ /* 0x000fc800078ec0ff */
[----:B------:R-:W-:-:S04]  /*14700*/  IADD3 R6, PT, PT, R9, -0x1, RZ ;  /* 0xffffffff09067810 */ /* 0x000fc80007ffe0ff */
[----:B------:R-:W-:-:S13]  /*14710*/  ISETP.GE.U32.AND P0, PT, R6, 0x7fefffff, PT ;  /* 0x7fefffff0600780c */ /* 0x000fda0003f06070 */
[----:B------:R-:W-:Y:S01]  /*14720*/  @P0 LOP3.LUT R7, R5, 0x7ff00000, RZ, 0x3c, !PT ;  /* 0x7ff0000005070812 */ /* 0x000fe200078e3cff */
[----:B------:R-:W-:Y:S01]  /*14730*/  @P0 IMAD.MOV.U32 R6, RZ, RZ, RZ ;  /* 0x000000ffff060224 */ /* 0x000fe200078e00ff */
[----:B------:R-:W-:Y:S06]  /*14740*/  @P0 BRA `(.L_x_7269) ;  /* 0x0000000000680947 */ /* 0x000fec0003800000 */
[----:B------:R-:W-:-:S13]  /*14750*/  ISETP.GE.U32.AND P0, PT, R9, 0x1000001, PT ;  /* 0x010000010900780c */ /* 0x000fda0003f06070 */
[----:B------:R-:W-:Y:S05]  /*14760*/  @!P0 BRA `(.L_x_7270) ;  /* 0x0000000000348947 */ /* 0x000fea0003800000 */
[----:B------:R-:W-:Y:S01]  /*14770*/  VIADD R7, R5, 0xc0200000 ;  /* 0xc020000005077836 */ /* 0x000fe20000000000 */
[----:B------:R-:W-:-:S03]  /*14780*/  MOV R6, R4 ;  /* 0x0000000400067202 */ /* 0x000fc60000000f00 */
[----:B------:R-:W0:Y:S03]  /*14790*/  MUFU.RCP64H R9, R7 ;  /* 0x0000000700097308 */ /* 0x000e260000001800 */
[----:B0-----:R-:W-:-:S08]  /*147a0*/  DFMA R10, -R6, R8, 1 ;  /* 0x3ff00000060a742b */ /* 0x001fd00000000108 */
[----:B------:R-:W-:-:S08]  /*147b0*/  DFMA R10, R10, R10, R10 ;  /* 0x0000000a0a0a722b */ /* 0x000fd0000000000a */
[----:B------:R-:W-:-:S08]  /*147c0*/  DFMA R10, R8, R10, R8 ;  /* 0x0000000a080a722b */ /* 0x000fd00000000008 */
[----:B------:R-:W-:-:S08]  /*147d0*/  DFMA R8, -R6, R10, 1 ;  /* 0x3ff000000608742b */ /* 0x000fd0000000010a */
[----:B------:R-:W-:-:S08]  /*147e0*/  DFMA R8, R10, R8, R10 ;  /* 0x000000080a08722b */ /* 0x000fd0000000000a */
[----:B------:R-:W-:-:S08]  /*147f0*/  DMUL R8, R8, 2.2250738585072013831e-308 ;  /* 0x0010000008087828 */ /* 0x000fd00000000000 */
[----:B------:R-:W-:-:S08]  /*14800*/  DFMA R4, -R4, R8, 1 ;  /* 0x3ff000000404742b */ /* 0x000fd00000000108 */
[----:B------:R-:W-:-:S08]  /*14810*/  DFMA R4, R4, R4, R4 ;  /* 0x000000040404722b */ /* 0x000fd00000000004 */
[----:B------:R-:W-:Y:S01]  /*14820*/  DFMA R6, R8, R4, R8 ;  /* 0x000000040806722b */ /* 0x000fe20000000008 */
[----:B------:R-:W-:Y:S10]  /*14830*/  BRA `(.L_x_7269) ;  /* 0x00000000002c7947 */ /* 0x000ff40003800000 */
.L_x_7270:
[----:B------:R-:W-:-:S06]  /*14840*/  DMUL R4, R4, 8.11296384146066816958e+31 ;  /* 0x4690000004047828 */ /* 0x000fcc0000000000 */
[----:B------:R-:W0:Y:S02]  /*14850*/  MUFU.RCP64H R9, R5 ;  /* 0x0000000500097308 */ /* 0x000e240000001800 */
[----:B0-----:R-:W-:-:S08]  /*14860*/  DFMA R6, -R4, R8, 1 ;  /* 0x3ff000000406742b */ /* 0x001fd00000000108 */
[----:B------:R-:W-:-:S08]  /*14870*/  DFMA R6, R6, R6, R6 ;  /* 0x000000060606722b */ /* 0x000fd00000000006 */
[----:B------:R-:W-:-:S08]  /*14880*/  DFMA R6, R8, R6, R8 ;  /* 0x000000060806722b */ /* 0x000fd00000000008 */
[----:B------:R-:W-:-:S08]  /*14890*/  DFMA R8, -R4, R6, 1 ;  /* 0x3ff000000408742b */ /* 0x000fd00000000106 */
[----:B------:R-:W-:-:S08]  /*148a0*/  DFMA R6, R6, R8, R6 ;  /* 0x000000080606722b */ /* 0x000fd00000000006 */
[----:B------:R-:W-:Y:S01]  /*148b0*/  DMUL R6, R6, 8.11296384146066816958e+31 ;  /* 0x4690000006067828 */ /* 0x000fe20000000000 */
[----:B------:R-:W-:Y:S10]  /*148c0*/  BRA `(.L_x_7269) ;  /* 0x0000000000087947 */ /* 0x000ff40003800000 */
.L_x_7268:
[----:B------:R-:W-:Y:S01]  /*148d0*/  LOP3.LUT R7, R5, 0x80000, RZ, 0xfc, !PT ;  /* 0x0008000005077812 */ /* 0x000fe200078efcff */
[----:B------:R-:W-:-:S07]  /*148e0*/  IMAD.MOV.U32 R6, RZ, RZ, R4 ;  /* 0x000000ffff067224 */ /* 0x000fce00078e0004 */
.L_x_7269:
[----:B------:R-:W-:Y:S05]  /*148f0*/  BSYNC.RECONVERGENT B0 ;  /* 0x0000000000007941 */ /* 0x000fea0003800200 */
.L_x_7267:
[----:B------:R-:W-:Y:S01]  /*14900*/  IMAD.MOV.U32 R4, RZ, RZ, R0 ;  /* 0x000000ffff047224 */ /* 0x000fe200078e0000 */
[----:B------:R-:W-:-:S04]  /*14910*/  MOV R5, 0x0 ;  /* 0x0000000000057802 */ /* 0x000fc80000000f00 */
[----:B------:R-:W-:Y:S05]  /*14920*/  RET.REL.NODEC R4 `(_ZN2at6native18elementwise_kernelILi128ELi4EZNS0_15gpu_kernel_implINS0_13BinaryFunctorIN3c107complexIdEES6_S6_NS0_15binary_internal10DivFunctorIS6_EEEEEEvRNS_18TensorIteratorBaseERKT_EUliE_EEviT1_) ;  /* 0xfffffeb404b47950 */ /* 0x000fea0003c3ffff */
        .weak           $__internal_1_$__cuda_sm20_div_rn_f64_full
        .type           $__internal_1_$__cuda_sm20_div_rn_f64_full,@function
        .size           $__internal_1_$__cuda_sm20_div_rn_f64_full,(.L_x_19347 - $__internal_1_$__cuda_sm20_div_rn_f64_full)
$__internal_1_$__cuda_sm20_div_rn_f64_full:
[C---:B------:R-:W-:Y:S01]  /*14930*/  FSETP.GEU.AND P0, PT, |R3|.reuse, 1.469367938527859385e-39, PT ;  /* 0x001000000300780b */ /* 0x040fe20003f0e200 */
[----:B------:R-:W-:Y:S01]  /*14940*/  IMAD.MOV.U32 R12, RZ, RZ, R2 ;  /* 0x000000ffff0c7224 */ /* 0x000fe200078e0002 */
[----:B------:R-:W-:Y:S01]  /*14950*/  LOP3.LUT R6, R3, 0x800fffff, RZ, 0xc0, !PT ;  /* 0x800fffff03067812 */ /* 0x000fe200078ec0ff */
[----:B------:R-:W-:Y:S01]  /*14960*/  IMAD.MOV.U32 R13, RZ, RZ, R3 ;  /* 0x000000ffff0d7224 */ /* 0x000fe200078e0003 */
[----:B------:R-:W-:Y:S01]  /*14970*/  MOV R14, R2 ;  /* 0x00000002000e7202 */ /* 0x000fe20000000f00 */
[----:B------:R-:W-:Y:S01]  /*14980*/  IMAD.MOV.U32 R21, RZ, RZ, R5 ;  /* 0x000000ffff157224 */ /* 0x000fe200078e0005 */
[----:B------:R-:W-:Y:S01]  /*14990*/  LOP3.LUT R15, R6, 0x3ff00000, RZ, 0xfc, !PT ;  /* 0x3ff00000060f7812 */ /* 0x000fe200078efcff */
[----:B------:R-:W-:Y:S01]  /*149a0*/  IMAD.MOV.U32 R20, RZ, RZ, R4 ;  /* 0x000000ffff147224 */ /* 0x000fe200078e0004 */
[----:B------:R-:W-:Y:S01]  /*149b0*/  MOV R28, 0x1 ;  /* 0x00000001001c7802 */ /* 0x000fe20000000f00 */
[----:B------:R-:W-:Y:S01]  /*149c0*/  BSSY.RECONVERGENT B0, `(.L_x_7271) ;  /* 0x0000057000007945 */ /* 0x000fe20003800200 */
[----:B------:R-:W-:-:S02]  /*149d0*/  FSETP.GEU.AND P2, PT, |R21|, 1.469367938527859385e-39, PT ;  /* 0x001000001500780b */ /* 0x000fc40003f4e200 */
[----:B------:R-:W-:Y:S01]  /*149e0*/  LOP3.LUT R2, R21, 0x7ff00000, RZ, 0xc0, !PT ;  /* 0x7ff0000015027812 */ /* 0x000fe200078ec0ff */
[----:B------:R-:W-:Y:S01]  /*149f0*/  @!P0 DMUL R14, R12, 8.98846567431157953865e+307 ;  /* 0x7fe000000c0e8828 */ /* 0x000fe20000000000 */
[----:B------:R-:W-:Y:S01]  /*14a00*/  LOP3.LUT R5, R3, 0x7ff00000, RZ, 0xc0, !PT ;  /* 0x7ff0000003057812 */ /* 0x000fe200078ec0ff */
[----:B------:R-:W-:-:S03]  /*14a10*/  IMAD.MOV.U32 R3, RZ, RZ, 0x1ca00000 ;  /* 0x1ca00000ff037424 */ /* 0x000fc600078e00ff */
[C---:B------:R-:W-:Y:S01]  /*14a20*/  ISETP.GE.U32.AND P1, PT, R2.reuse, R5, PT ;  /* 0x000000050200720c */ /* 0x040fe20003f26070 */
[----:B------:R-:W0:Y:S03]  /*14a30*/  MUFU.RCP64H R29, R15 ;  /* 0x0000000f001d7308 */ /* 0x000e260000001800 */
[----:B------:R-:W-:Y:S02]  /*14a40*/  SEL R6, R3, 0x63400000, !P1 ;  /* 0x6340000003067807 */ /* 0x000fe40004800000 */
[----:B------:R-:W-:Y:S02]  /*14a50*/  @!P2 LOP3.LUT R7, R13, 0x7ff00000, RZ, 0xc0, !PT ;  /* 0x7ff000000d07a812 */ /* 0x000fe400078ec0ff */
[----:B------:R-:W-:Y:S02]  /*14a60*/  @!P2 MOV R26, RZ ;  /* 0x000000ff001aa202 */ /* 0x000fe40000000f00 */
[----:B------:R-:W-:-:S02]  /*14a70*/  @!P2 ISETP.GE.U32.AND P3, PT, R2, R7, PT ;  /* 0x000000070200a20c */ /* 0x000fc40003f66070 */
[----:B------:R-:W-:Y:S02]  /*14a80*/  @!P0 LOP3.LUT R5, R15, 0x7ff00000, RZ, 0xc0, !PT ;  /* 0x7ff000000f058812 */ /* 0x000fe400078ec0ff */
[----:B------:R-:W-:Y:S01]  /*14a90*/  @!P2 SEL R4, R3, 0x63400000, !P3 ;  /* 0x634000000304a807 */ /* 0x000fe20005800000 */
[----:B0-----:R-:W-:-:S03]  /*14aa0*/  DFMA R24, R28, -R14, 1 ;  /* 0x3ff000001c18742b */ /* 0x001fc6000000080e */
[----:B------:R-:W-:-:S04]  /*14ab0*/  @!P2 LOP3.LUT R4, R4, 0x80000000, R21, 0xf8, !PT ;  /* 0x800000000404a812 */ /* 0x000fc800078ef815 */
[----:B------:R-:W-:Y:S01]  /*14ac0*/  @!P2 LOP3.LUT R27, R4, 0x100000, RZ, 0xfc, !PT ;  /* 0x00100000041ba812 */ /* 0x000fe200078efcff */
[----:B------:R-:W-:Y:S01]  /*14ad0*/  IMAD.MOV.U32 R4, RZ, RZ, R2 ;  /* 0x000000ffff047224 */ /* 0x000fe200078e0002 */
[----:B------:R-:W-:-:S08]  /*14ae0*/  DFMA R24, R24, R24, R24 ;  /* 0x000000181818722b */ /* 0x000fd00000000018 */
[----:B------:R-:W-:Y:S01]  /*14af0*/  DFMA R28, R28, R24, R28 ;  /* 0x000000181c1c722b */ /* 0x000fe2000000001c */
[----:B------:R-:W-:Y:S01]  /*14b00*/  LOP3.LUT R25, R6, 0x800fffff, R21, 0xf8, !PT ;  /* 0x800fffff06197812 */ /* 0x000fe200078ef815 */
[----:B------:R-:W-:-:S06]  /*14b10*/  IMAD.MOV.U32 R24, RZ, RZ, R20 ;  /* 0x000000ffff187224 */ /* 0x000fcc00078e0014 */
[----:B------:R-:W-:Y:S02]  /*14b20*/  DFMA R6, R28, -R14, 1 ;  /* 0x3ff000001c06742b */ /* 0x000fe4000000080e */
[----:B------:R-:W-:-:S06]  /*14b30*/  @!P2 DFMA R24, R24, 2, -R26 ;  /* 0x400000001818a82b */ /* 0x000fcc000000081a */
[----:B------:R-:W-:Y:S01]  /*14b40*/  DFMA R28, R28, R6, R28 ;  /* 0x000000061c1c722b */ /* 0x000fe2000000001c */
[----:B------:R-:W-:-:S03]  /*14b50*/  IADD3 R7, PT, PT, R5, -0x1, RZ ;  /* 0xffffffff05077810 */ /* 0x000fc60007ffe0ff */
[----:B------:R-:W-:-:S04]  /*14b60*/  @!P2 LOP3.LUT R4, R25, 0x7ff00000, RZ, 0xc0, !PT ;  /* 0x7ff000001904a812 */ /* 0x000fc800078ec0ff */
[----:B------:R-:W-:Y:S01]  /*14b70*/  DMUL R26, R28, R24 ;  /* 0x000000181c1a7228 */ /* 0x000fe20000000000 */
[----:B------:R-:W-:-:S05]  /*14b80*/  VIADD R6, R4, 0xffffffff ;  /* 0xffffffff04067836 */ /* 0x000fca0000000000 */
[----:B------:R-:W-:Y:S02]  /*14b90*/  ISETP.GT.U32.AND P0, PT, R6, 0x7feffffe, PT ;  /* 0x7feffffe0600780c */ /* 0x000fe40003f04070 */
[----:B------:R-:W-:Y:S02]  /*14ba0*/  DFMA R30, R26, -R14, R24 ;  /* 0x8000000e1a1e722b */ /* 0x000fe40000000018 */
[----:B------:R-:W-:-:S06]  /*14bb0*/  ISETP.GT.U32.OR P0, PT, R7, 0x7feffffe, P0 ;  /* 0x7feffffe0700780c */ /* 0x000fcc0000704470 */
[----:B------:R-:W-:-:S07]  /*14bc0*/  DFMA R6, R28, R30, R26 ;  /* 0x0000001e1c06722b */ /* 0x000fce000000001a */
[----:B------:R-:W-:Y:S05]  /*14bd0*/  @P0 BRA `(.L_x_7272) ;  /* 0x0000000000740947 */ /* 0x000fea0003800000 */
[----:B------:R-:W-:-:S04]  /*14be0*/  LOP3.LUT R5, R13, 0x7ff00000, RZ, 0xc0, !PT ;  /* 0x7ff000000d057812 */ /* 0x000fc800078ec0ff */
[CC--:B------:R-:W-:Y:S02]  /*14bf0*/  VIADDMNMX R4, R2.reuse, -R5.reuse, 0xb9600000, !PT ;  /* 0xb960000002047446 */ /* 0x0c0fe40007800905 */
[----:B------:R-:W-:Y:S02]  /*14c00*/  ISETP.GE.U32.AND P0, PT, R2, R5, PT ;  /* 0x000000050200720c */ /* 0x000fe40003f06070 */
[----:B------:R-:W-:Y:S02]  /*14c10*/  VIMNMX R4, PT, PT, R4, 0x46a00000, PT ;  /* 0x46a0000004047848 */ /* 0x000fe40003fe0100 */
[----:B------:R-:W-:-:S05]  /*14c20*/  SEL R3, R3, 0x63400000, !P0 ;  /* 0x6340000003037807 */ /* 0x000fca0004000000 */
[----:B------:R-:W-:Y:S01]  /*14c30*/  IMAD.IADD R3, R4, 0x1, -R3 ;  /* 0x0000000104037824 */ /* 0x000fe200078e0a03 */
[----:B------:R-:W-:-:S03]  /*14c40*/  MOV R4, RZ ;  /* 0x000000ff00047202 */ /* 0x000fc60000000f00 */
[----:B------:R-:W-:-:S06]  /*14c50*/  VIADD R5, R3, 0x7fe00000 ;  /* 0x7fe0000003057836 */ /* 0x000fcc0000000000 */
[----:B------:R-:W-:-:S10]  /*14c60*/  DMUL R26, R6, R4 ;  /* 0x00000004061a7228 */ /* 0x000fd40000000000 */
[----:B------:R-:W-:-:S13]  /*14c70*/  FSETP.GTU.AND P0, PT, |R27|, 1.469367938527859385e-39, PT ;  /* 0x001000001b00780b */ /* 0x000fda0003f0c200 */
[----:B------:R-:W-:Y:S05]  /*14c80*/  @P0 BRA `(.L_x_7273) ;  /* 0x0000000000a80947 */ /* 0x000fea0003800000 */
[----:B------:R-:W-:Y:S01]  /*14c90*/  DFMA R14, R6, -R14, R24 ;  /* 0x8000000e060e722b */ /* 0x000fe20000000018 */
[----:B------:R-:W-:-:S09]  /*14ca0*/  IMAD.MOV.U32 R4, RZ, RZ, RZ ;  /* 0x000000ffff047224 */ /* 0x000fd200078e00ff */
[C---:B------:R-:W-:Y:S02]  /*14cb0*/  FSETP.NEU.AND P0, PT, R15.reuse, RZ, PT ;  /* 0x000000ff0f00720b */ /* 0x040fe40003f0d000 */
[----:B------:R-:W-:-:S04]  /*14cc0*/  LOP3.LUT R2, R15, 0x80000000, R13, 0x48, !PT ;  /* 0x800000000f027812 */ /* 0x000fc800078e480d */
[----:B------:R-:W-:-:S07]  /*14cd0*/  LOP3.LUT R5, R2, R5, RZ, 0xfc, !PT ;  /* 0x0000000502057212 */ /* 0x000fce00078efcff */
[----:B------:R-:W-:Y:S05]  /*14ce0*/  @!P0 BRA `(.L_x_7273) ;  /* 0x0000000000908947 */ /* 0x000fea0003800000 */
[----:B------:R-:W-:Y:S01]  /*14cf0*/  IMAD.MOV R13, RZ, RZ, -R3 ;  /* 0x000000ffff0d7224 */ /* 0x000fe200078e0a03 */
[----:B------:R-:W-:Y:S01]  /*14d00*/  MOV R12, RZ ;  /* 0x000000ff000c7202 */ /* 0x000fe20000000f00 */
[----:B------:R-:W-:Y:S01]  /*14d10*/  DMUL.RP R4, R6, R4 ;  /* 0x0000000406047228 */ /* 0x000fe20000008000 */
[----:B------:R-:W-:-:S04]  /*14d20*/  IADD3 R3, PT, PT, -R3, -0x43300000, RZ ;  /* 0xbcd0000003037810 */ /* 0x000fc80007ffe1ff */
[----:B------:R-:W-:-:S05]  /*14d30*/  DFMA R12, R26, -R12, R6 ;  /* 0x8000000c1a0c722b */ /* 0x000fca0000000006 */
[----:B------:R-:W-:-:S05]  /*14d40*/  LOP3.LUT R2, R5, R2, RZ, 0x3c, !PT ;  /* 0x0000000205027212 */ /* 0x000fca00078e3cff */
[----:B------:R-:W-:-:S04]  /*14d50*/  FSETP.NEU.AND P0, PT, |R13|, R3, PT ;  /* 0x000000030d00720b */ /* 0x000fc80003f0d200 */
[----:B------:R-:W-:Y:S02]  /*14d60*/  FSEL R4, R4, R26, !P0 ;  /* 0x0000001a04047208 */ /* 0x000fe40004000000 */
[----:B------:R-:W-:-:S03]  /*14d70*/  FSEL R5, R2, R27, !P0 ;  /* 0x0000001b02057208 */ /* 0x000fc60004000000 */
[----:B------:R-:W-:Y:S02]  /*14d80*/  IMAD.MOV.U32 R26, RZ, RZ, R4 ;  /* 0x000000ffff1a7224 */ /* 0x000fe400078e0004 */
[----:B------:R-:W-:Y:S01]  /*14d90*/  IMAD.MOV.U32 R27, RZ, RZ, R5 ;  /* 0x000000ffff1b7224 */ /* 0x000fe200078e0005 */
[----:B------:R-:W-:Y:S06]  /*14da0*/  BRA `(.L_x_7273) ;  /* 0x0000000000607947 */ /* 0x000fec0003800000 */
.L_x_7272:
[----:B------:R-:W-:-:S14]  /*14db0*/  DSETP.NAN.AND P0, PT, R20, R20, PT ;  /* 0x000000141400722a */ /* 0x000fdc0003f08000 */
[----:B------:R-:W-:Y:S05]  /*14dc0*/  @P0 BRA `(.L_x_7274) ;  /* 0x00000000004c0947 */ /* 0x000fea0003800000 */
[----:B------:R-:W-:-:S14]  /*14dd0*/  DSETP.NAN.AND P0, PT, R12, R12, PT ;  /* 0x0000000c0c00722a */ /* 0x000fdc0003f08000 */
[----:B------:R-:W-:Y:S05]  /*14de0*/  @P0 BRA `(.L_x_7275) ;  /* 0x0000000000340947 */ /* 0x000fea0003800000 */
[----:B------:R-:W-:Y:S01]  /*14df0*/  ISETP.NE.AND P0, PT, R4, R5, PT ;  /* 0x000000050400720c */ /* 0x000fe20003f05270 */
[----:B------:R-:W-:Y:S01]  /*14e00*/  IMAD.MOV.U32 R27, RZ, RZ, -0x80000 ;  /* 0xfff80000ff1b7424 */ /* 0x000fe200078e00ff */
[----:B------:R-:W-:-:S11]  /*14e10*/  MOV R26, 0x0 ;  /* 0x00000000001a7802 */ /* 0x000fd60000000f00 */
[----:B------:R-:W-:Y:S05]  /*14e20*/  @!P0 BRA `(.L_x_7273) ;  /* 0x0000000000408947 */ /* 0x000fea0003800000 */
[----:B------:R-:W-:Y:S02]  /*14e30*/  ISETP.NE.AND P0, PT, R4, 0x7ff00000, PT ;  /* 0x7ff000000400780c */ /* 0x000fe40003f05270 */
[----:B------:R-:W-:Y:S02]  /*14e40*/  LOP3.LUT R3, R21, 0x80000000, R13, 0x48, !PT ;  /* 0x8000000015037812 */ /* 0x000fe400078e480d */
[----:B------:R-:W-:-:S13]  /*14e50*/  ISETP.EQ.OR P0, PT, R5, RZ, !P0 ;  /* 0x000000ff0500720c */ /* 0x000fda0004702670 */
[----:B------:R-:W-:Y:S01]  /*14e60*/  @P0 LOP3.LUT R2, R3, 0x7ff00000, RZ, 0xfc, !PT ;  /* 0x7ff0000003020812 */ /* 0x000fe200078efcff */
[----:B------:R-:W-:Y:S01]  /*14e70*/  @!P0 IMAD.MOV.U32 R26, RZ, RZ, RZ ;  /* 0x000000ffff1a8224 */ /* 0x000fe200078e00ff */
[----:B------:R-:W-:Y:S01]  /*14e80*/  @!P0 MOV R27, R3 ;  /* 0x00000003001b8202 */ /* 0x000fe20000000f00 */
[----:B------:R-:W-:Y:S02]  /*14e90*/  @P0 IMAD.MOV.U32 R26, RZ, RZ, RZ ;  /* 0x000000ffff1a0224 */ /* 0x000fe400078e00ff */
[----:B------:R-:W-:Y:S01]  /*14ea0*/  @P0 IMAD.MOV.U32 R27, RZ, RZ, R2 ;  /* 0x000000ffff1b0224 */ /* 0x000fe200078e0002 */
[----:B------:R-:W-:Y:S06]  /*14eb0*/  BRA `(.L_x_7273) ;  /* 0x00000000001c7947 */ /* 0x000fec0003800000 */
.L_x_7275:
[----:B------:R-:W-:Y:S02]  /*14ec0*/  LOP3.LUT R3, R13, 0x80000, RZ, 0xfc, !PT ;  /* 0x000800000d037812 */ /* 0x000fe400078efcff */
[----:B------:R-:W-:-:S03]  /*14ed0*/  MOV R26, R12 ;  /* 0x0000000c001a7202 */ /* 0x000fc60000000f00 */
[----:B------:R-:W-:Y:S01]  /*14ee0*/  IMAD.MOV.U32 R27, RZ, RZ, R3 ;  /* 0x000000ffff1b7224 */ /* 0x000fe200078e0003 */
[----:B------:R-:W-:Y:S06]  /*14ef0*/  BRA `(.L_x_7273) ;  /* 0x00000000000c7947 */ /* 0x000fec0003800000 */
.L_x_7274:
[----:B------:R-:W-:Y:S01]  /*14f00*/  LOP3.LUT R3, R21, 0x80000, RZ, 0xfc, !PT ;  /* 0x0008000015037812 */ /* 0x000fe200078efcff */
[----:B------:R-:W-:-:S03]  /*14f10*/  IMAD.MOV.U32 R26, RZ, RZ, R20 ;  /* 0x000000ffff1a7224 */ /* 0x000fc600078e0014 */
[----:B------:R-:W-:-:S07]  /*14f20*/  MOV R27, R3 ;  /* 0x00000003001b7202 */ /* 0x000fce0000000f00 */
.L_x_7273:
[----:B------:R-:W-:Y:S05]  /*14f30*/  BSYNC.RECONVERGENT B0 ;  /* 0x0000000000007941 */ /* 0x000fea0003800200 */
.L_x_7271:
[----:B------:R-:W-:Y:S01]  /*14f40*/  MOV R4, R0 ;  /* 0x0000000000047202 */ /* 0x000fe20000000f00 */
[----:B------:R-:W-:Y:S02]  /*14f50*/  IMAD.MOV.U32 R5, RZ, RZ, 0x0 ;  /* 0x00000000ff057424 */ /* 0x000fe400078e00ff */
[----:B------:R-:W-:Y:S02]  /*14f60*/  IMAD.MOV.U32 R2, RZ, RZ, R26 ;  /* 0x000000ffff027224 */ /* 0x000fe400078e001a */
[----:B------:R-:W-:Y:S01]  /*14f70*/  IMAD.MOV.U32 R3, RZ, RZ, R27 ;  /* 0x000000ffff037224 */ /* 0x000fe200078e001b */
[----:B------:R-:W-:Y:S06]  /*14f80*/  RET.REL.NODEC R4 `(_ZN2at6native18elementwise_kernelILi128ELi4EZNS0_15gpu_kernel_implINS0_13BinaryFunctorIN3c107complexIdEES6_S6_NS0_15binary_internal10DivFunctorIS6_EEEEEEvRNS_18TensorIteratorBaseERKT_EUliE_EEviT1_) ;  /* 0xfffffeb0041c7950 */ /* 0x000fec0003c3ffff */
.L_x_7276:
        /* <DEDUP_REMOVED lines=15> */
.L_x_19347:


//--------------------- .text._ZN2at6native27unrolled_elementwise_kernelINS0_13BinaryFunctorIN3c107complexIdEES5_S5_NS0_15binary_internal10DivFunctorIS5_EEEESt5arrayIPcLm3EELi4E23TrivialOffsetCalculatorILi2EjESD_ILi1EjENS0_6memory12LoadWithCastILi2EEENSG_13StoreWithCastILi1EEEEEviT_T0_T2_T3_T4_T5_ --------------------------
	.section	.text._ZN2at6native27unrolled_elementwise_kernelINS0_13BinaryFunctorIN3c107complexIdEES5_S5_NS0_15binary_internal10DivFunctorIS5_EEEESt5arrayIPcLm3EELi4E23TrivialOffsetCalculatorILi2EjESD_ILi1EjENS0_6memory12LoadWithCastILi2EEENSG_13StoreWithCastILi1EEEEEviT_T0_T2_T3_T4_T5_,"ax",@progbits
	.align	128
        .global         _ZN2at6native27unrolled_elementwise_kernelINS0_13BinaryFunctorIN3c107complexIdEES5_S5_NS0_15binary_internal10DivFunctorIS5_EEEESt5arrayIPcLm3EELi4E23TrivialOffsetCalculatorILi2EjESD_ILi1EjENS0_6memory12LoadWithCastILi2EEENSG_13StoreWithCastILi1EEEEEviT_T0_T2_T3_T4_T5_
        .type           _ZN2at6native27unrolled_elementwise_kernelINS0_13BinaryFunctorIN3c107complexIdEES5_S5_NS0_15binary_internal10DivFunctorIS5_EEEESt5arrayIPcLm3EELi4E23TrivialOffsetCalculatorILi2EjESD_ILi1EjENS0_6memory12LoadWithCastILi2EEENSG_13StoreWithCastILi1EEEEEviT_T0_T2_T3_T4_T5_,@function
        .size           _ZN2at6native27unrolled_elementwise_kernelINS0_13BinaryFunctorIN3c107complexIdEES5_S5_NS0_15binary_internal10DivFunctorIS5_EEEESt5arrayIPcLm3EELi4E23TrivialOffsetCalculatorILi2EjESD_ILi1EjENS0_6memory12LoadWithCastILi2EEENSG_13StoreWithCastILi1EEEEEviT_T0_T2_T3_T4_T5_,(.L_x_19349 - _ZN2at6native27unrolled_elementwise_kernelINS0_13BinaryFunctorIN3c107complexIdEES5_S5_NS0_15binary_internal10DivFunctorIS5_EEEESt5arrayIPcLm3EELi4E23TrivialOffsetCalculatorILi2EjESD_ILi1EjENS0_6memory12LoadWithCastILi2EEENSG_13StoreWithCastILi1EEEEEviT_T0_T2_T3_T4_T5_)
        .other          _ZN2at6native27unrolled_elementwise_kernelINS0_13BinaryFunctorIN3c107complexIdEES5_S5_NS0_15binary_internal10DivFunctorIS5_EEEESt5arrayIPcLm3EELi4E23TrivialOffsetCalculatorILi2EjESD_ILi1EjENS0_6memory12LoadWithCastILi2EEENSG_13StoreWithCastILi1EEEEEviT_T0_T2_T3_T4_T5_,@"STO_CUDA_ENTRY STV_DEFAULT"
_ZN2at6native27unrolled_elementwise_kernelINS0_13BinaryFunctorIN3c107complexIdEES5_S5_NS0_15binary_internal10DivFunctorIS5_EEEESt5arrayIPcLm3EELi4E23TrivialOffsetCalculatorILi2EjESD_ILi1EjENS0_6memory12LoadWithCastILi2EEENSG_13StoreWithCastILi1EEEEEviT_T0_T2_T3_T4_T5_:
.text._ZN2at6native27unrolled_elementwise_kernelINS0_13BinaryFunctorIN3c107complexIdEES5_S5_NS0_15binary_internal10DivFunctorIS5_EEEESt5arrayIPcLm3EELi4E23TrivialOffsetCalculatorILi2EjESD_ILi1EjENS0_6memory12LoadWithCastILi2EEENSG_13StoreWithCastILi1EEEEEviT_T0_T2_T3_T4_T5_:
        /* <DEDUP_REMOVED lines=8> */
[----:B------:R-:W-:-:S02]  /*0080*/  CS2R R44, SRZ ;  /* 0x00000000002c7805 */ /* 0x000fc4000001ff00 */
[----:B------:R-:W-:Y:S02]  /*0090*/  CS2R R42, SRZ ;  /* 0x00000000002a7805 */ /* 0x000fe4000001ff00 */
[----:B------:R-:W-:Y:S01]  /*00a0*/  CS2R R40, SRZ ;  /* 0x0000000000287805 */ /* 0x000fe2000001ff00 */
[----:B------:R-:W0:Y:S01]  /*00b0*/  LDCU.U8 UR39, c[0x0][0x3a5] ;  /* 0x000074a0ff2777ac */ /* 0x000e220008000000 */
[----:B-1----:R-:W-:-:S05]  /*00c0*/  IMAD R48, R2, -0x200, R3 ;  /* 0xfffffe0002307824 */ /* 0x002fca00078e0203 */
[----:B---3--:R-:W-:-:S13]  /*00d0*/  ISETP.GE.AND P0, PT, R49, R48, PT ;  /* 0x000000303100720c */ /* 0x008fda0003f06270 */
        /* <DEDUP_REMOVED lines=23> */
.L_x_7283:
[----:B------:R-:W2:Y:S01]  /*0250*/  LDG.E.U8 R4, desc[UR36][R4.64] ;  /* 0x0000002404047981 */ /* 0x000ea2000c1e1100 */
[----:B------:R-:W-:Y:S01]  /*0260*/  CS2R R46, SRZ ;  /* 0x00000000002e7805 */ /* 0x000fe2000001ff00 */
[----:B--2---:R0:W1:Y:S01]  /*0270*/  I2F.F64.U16 R44, R4 ;  /* 0x00000004002c7312 */ /* 0x0040620000101800 */
[----:B------:R-:W-:Y:S05]  /*0280*/  BRA `(.L_x_7285) ;  /* 0x0000000c00bc7947 */ /* 0x000fea0003800000 */
.L_x_7282:
        /* <DEDUP_REMOVED lines=10> */
.L_x_7287:
[----:B------:R-:W2:Y:S01]  /*0330*/  LDG.E R4, desc[UR36][R4.64] ;  /* 0x0000002404047981 */ /* 0x000ea2000c1e1900 */
[----:B------:R-:W-:Y:S01]  /*0340*/  CS2R R46, SRZ ;  /* 0x00000000002e7805 */ /* 0x000fe2000001ff00 */
[----:B--2---:R1:W2:Y:S01]  /*0350*/  I2F.F64 R44, R4 ;  /* 0x00000004002c7312 */ /* 0x0042a20000201c00 */
[----:B------:R-:W-:Y:S05]  /*0360*/  BRA `(.L_x_7285) ;  /* 0x0000000c00847947 */ /* 0x000fea0003800000 */
.L_x_7286:
[----:B------:R-:W2:Y:S01]  /*0370*/  LDG.E.U16 R4, desc[UR36][R4.64] ;  /* 0x0000002404047981 */ /* 0x000ea2000c1e1500 */
[----:B------:R-:W-:Y:S01]  /*0380*/  CS2R R46, SRZ ;  /* 0x00000000002e7805 */ /* 0x000fe2000001ff00 */
[----:B--2---:R3:W4:Y:S01]  /*0390*/  I2F.F64.S16 R44, R4 ;  /* 0x00000004002c7312 */ /* 0x0047220000101c00 */
[----:B------:R-:W-:Y:S05]  /*03a0*/  BRA `(.L_x_7285) ;  /* 0x0000000c00747947 */ /* 0x000fea0003800000 */
.L_x_7281:
        /* <DEDUP_REMOVED lines=11> */
.L_x_7289:
[----:B------:R-:W2:Y:S01]  /*0460*/  LDG.E.U16 R0, desc[UR36][R4.64] ;  /* 0x0000002404007981 */ /* 0x000ea2000c1e1500 */
[----:B------:R-:W-:Y:S01]  /*0470*/  CS2R R46, SRZ ;  /* 0x00000000002e7805 */ /* 0x000fe2000001ff00 */
[----:B--2---:R-:W-:-:S05]  /*0480*/  HADD2.F32 R0, -RZ, R0.H0_H0 ;  /* 0x20000000ff007230 */ /* 0x004fca0000004100 */
[----:B------:R-:W-:-:S04]  /*0490*/  FMUL.FTZ R0, R0, 1 ;  /* 0x3f80000000007820 */ /* 0x000fc80000410000 */
[----:B------:R0:W1:Y:S01]  /*04a0*/  F2F.F64.F32 R44, R0 ;  /* 0x00000000002c7310 */ /* 0x0000620000201800 */
[----:B------:R-:W-:Y:S05]  /*04b0*/  BRA `(.L_x_7285) ;  /* 0x0000000c00307947 */ /* 0x000fea0003800000 */
.L_x_7288:
        /* <DEDUP_REMOVED lines=12> */
.L_x_7291:
        /* <DEDUP_REMOVED lines=8> */
.L_x_7290:
[----:B------:R0:W5:Y:S01]  /*0600*/  LDG.E.64 R44, desc[UR36][R4.64] ;  /* 0x00000024042c7981 */ /* 0x000162000c1e1b00 */
[----:B------:R-:W-:Y:S01]  /*0610*/  CS2R R46, SRZ ;  /* 0x00000000002e7805 */ /* 0x000fe2000001ff00 */
[----:B------:R-:W-:Y:S06]  /*0620*/  BRA `(.L_x_7285) ;  /* 0x0000000800d47947 */ /* 0x000fec0003800000 */
.L_x_7280:
        /* <DEDUP_REMOVED lines=14> */
.L_x_7294:
[----:B------:R0:W5:Y:S01]  /*0710*/  LDG.E.128 R44, desc[UR36][R4.64] ;  /* 0x00000024042c7981 */ /* 0x000162000c1e1d00 */
[----:B------:R-:W-:Y:S05]  /*0720*/  BRA `(.L_x_7285) ;  /* 0x0000000800947947 */ /* 0x000fea0003800000 */
.L_x_7293:
        /* <DEDUP_REMOVED lines=28> */
.L_x_7296:
[----:B------:R-:W2:Y:S01]  /*08f0*/  LDG.E.U8 R4, desc[UR36][R4.64] ;  /* 0x0000002404047981 */ /* 0x000ea2000c1e1100 */
[----:B------:R-:W-:Y:S01]  /*0900*/  CS2R R46, SRZ ;  /* 0x00000000002e7805 */ /* 0x000fe2000001ff00 */
        /* <DEDUP_REMOVED lines=10> */
[----:B------:R-:W-:-:S05]  /*09b0*/  LOP3.LUT R0, R0, 0x80000000, R3, 0xf8, !PT ;  /* 0x8000000000007812 */ /* 0x000fca00078ef803 */
[----:B------:R-:W-:-:S04]  /*09c0*/  FMUL.FTZ R0, R0, 1 ;  /* 0x3f80000000007820 */ /* 0x000fc80000410000 */
[----:B------:R0:W1:Y:S01]  /*09d0*/  F2F.F64.F32 R44, R0 ;  /* 0x00000000002c7310 */ /* 0x0000620000201800 */
[----:B------:R-:W-:Y:S05]  /*09e0*/  BRA `(.L_x_7285) ;  /* 0x0000000400e47947 */ /* 0x000fea0003800000 */
.L_x_7295:
[----:B------:R-:W2:Y:S01]  /*09f0*/  LDG.E.U16 R0, desc[UR36][R4.64] ;  /* 0x0000002404007981 */ /* 0x000ea2000c1e1500 */
[----:B------:R-:W-:Y:S01]  /*0a00*/  CS2R R46, SRZ ;  /* 0x00000000002e7805 */ /* 0x000fe2000001ff00 */
[----:B--2---:R-:W-:-:S04]  /*0a10*/  IMAD.U32 R0, R0, 0x10000, RZ ;  /* 0x0001000000007824 */ /* 0x004fc800078e00ff */
[----:B------:R-:W-:-:S04]  /*0a20*/  FMUL.FTZ R0, R0, 1 ;  /* 0x3f80000000007820 */ /* 0x000fc80000410000 */
[----:B------:R0:W1:Y:S01]  /*0a30*/  F2F.F64.F32 R44, R0 ;  /* 0x00000000002c7310 */ /* 0x0000620000201800 */
[----:B------:R-:W-:Y:S05]  /*0a40*/  BRA `(.L_x_7285) ;  /* 0x0000000400cc7947 */ /* 0x000fea0003800000 */
.L_x_7292:
        /* <DEDUP_REMOVED lines=12> */
.L_x_7299:
        /* <DEDUP_REMOVED lines=22> */
.L_x_7301:
[----:B------:R-:W-:Y:S05]  /*0c70*/  BSYNC.RECONVERGENT B0 ;  /* 0x0000000000007941 */ /* 0x000fea0003800200 */
.L_x_7300:
[----:B------:R-:W-:Y:S01]  /*0c80*/  IMAD.SHL.U32 R0, R0, 0x100000, RZ ;  /* 0x0010000000007824 */ /* 0x000fe200078e00ff */
[----:B------:R-:W-:-:S04]  /*0c90*/  LEA R3, R3, 0x3b800000, 0x17 ;  /* 0x3b80000003037811 */ /* 0x000fc800078eb8ff */
[----:B------:R-:W-:-:S05]  /*0ca0*/  LOP3.LUT R0, R3, R0, R7, 0xfe, !PT ;  /* 0x0000000003007212 */ /* 0x000fca00078efe07 */
[----:B------:R-:W-:-:S04]  /*0cb0*/  FMUL.FTZ R0, R0, 1 ;  /* 0x3f80000000007820 */ /* 0x000fc80000410000 */
[----:B------:R0:W1:Y:S01]  /*0cc0*/  F2F.F64.F32 R44, R0 ;  /* 0x00000000002c7310 */ /* 0x0000620000201800 */
[----:B------:R-:W-:Y:S05]  /*0cd0*/  BRA `(.L_x_7285) ;  /* 0x0000000400287947 */ /* 0x000fea0003800000 */
.L_x_7298:
        /* <DEDUP_REMOVED lines=22> */
.L_x_7303:
[----:B------:R-:W-:Y:S05]  /*0e40*/  BSYNC.RECONVERGENT B0 ;  /* 0x0000000000007941 */ /* 0x000fea0003800200 */
.L_x_7302:
[----:B------:R-:W-:Y:S01]  /*0e50*/  IMAD.SHL.U32 R0, R0, 0x200000, RZ ;  /* 0x0020000000007824 */ /* 0x000fe200078e00ff */
[----:B------:R-:W-:-:S04]  /*0e60*/  LEA R3, R3, 0x37800000, 0x17 ;  /* 0x3780000003037811 */ /* 0x000fc800078eb8ff */
[----:B------:R-:W-:-:S05]  /*0e70*/  LOP3.LUT R0, R3, R0, R7, 0xfe, !PT ;  /* 0x0000000003007212 */ /* 0x000fca00078efe07 */
[----:B------:R-:W-:-:S04]  /*0e80*/  FMUL.FTZ R0, R0, 1 ;  /* 0x3f80000000007820 */ /* 0x000fc80000410000 */
[----:B------:R0:W1:Y:S01]  /*0e90*/  F2F.F64.F32 R44, R0 ;  /* 0x00000000002c7310 */ /* 0x0000620000201800 */
[----:B------:R-:W-:Y:S05]  /*0ea0*/  BRA `(.L_x_7285) ;  /* 0x0000000000b47947 */ /* 0x000fea0003800000 */
.L_x_7297:
[----:B------:R-:W-:-:S09]  /*0eb0*/  UISETP.NE.AND UP0, UPT, UR4, 0x1c, UPT ;  /* 0x0000001c0400788c */ /* 0x000fd2000bf05270 */
[----:B------:R-:W-:Y:S05]  /*0ec0*/  BRA.U !UP0, `(.L_x_7304) ;  /* 0x0000000108a07547 */ /* 0x000fea000b800000 */
[----:B------:R-:W-:-:S09]  /*0ed0*/  UISETP.NE.AND UP0, UPT, UR4, 0x1d, UPT ;  /* 0x0000001d0400788c */ /* 0x000fd2000bf05270 */
[----:B------:R-:W-:Y:S05]  /*0ee0*/  BRA.U !UP0, `(.L_x_7305) ;  /* 0x0000000108887547 */ /* 0x000fea000b800000 */
[----:B------:R-:W-:-:S09]  /*0ef0*/  UISETP.NE.AND UP0, UPT, UR4, 0x2c, UPT ;  /* 0x0000002c0400788c */ /* 0x000fd2000bf05270 */
[----:B------:R-:W-:Y:S05]  /*0f00*/  BRA.U !UP0, `(.L_x_7306) ;  /* 0x00000001084c7547 */ /* 0x000fea000b800000 */
.L_x_7284:
        /* <DEDUP_REMOVED lines=16> */
.L_x_7307:
[----:B------:R-:W-:Y:S02]  /*1010*/  CS2R R44, SRZ ;  /* 0x00000000002c7805 */ /* 0x000fe4000001ff00 */
[----:B------:R-:W-:Y:S01]  /*1020*/  CS2R R46, SRZ ;  /* 0x00000000002e7805 */ /* 0x000fe2000001ff00 */
[----:B------:R-:W-:Y:S06]  /*1030*/  BRA `(.L_x_7285) ;  /* 0x0000000000507947 */ /* 0x000fec0003800000 */
.L_x_7306:
[----:B------:R-:W2:Y:S01]  /*1040*/  LDG.E.U8 R0, desc[UR36][R4.64] ;  /* 0x0000002404007981 */ /* 0x000ea2000c1e1100 */
[----:B------:R-:W-:Y:S01]  /*1050*/  CS2R R46, SRZ ;  /* 0x00000000002e7805 */ /* 0x000fe2000001ff00 */
[----:B------:R-:W-:Y:S02]  /*1060*/  IMAD.MOV.U32 R44, RZ, RZ, 0x0 ;  /* 0x00000000ff2c7424 */ /* 0x000fe400078e00ff */
[----:B------:R-:W-:Y:S01]  /*1070*/  IMAD.MOV.U32 R45, RZ, RZ, 0x38000000 ;  /* 0x38000000ff2d7424 */ /* 0x000fe200078e00ff */
[----:B--2---:R-:W-:-:S13]  /*1080*/  ISETP.NE.AND P0, PT, R0, RZ, PT ;  /* 0x000000ff0000720c */ /* 0x004fda0003f05270 */
[----:B------:R-:W-:Y:S05]  /*1090*/  @!P0 BRA `(.L_x_7285) ;  /* 0x0000000000388947 */ /* 0x000fea0003800000 */
[----:B------:R-:W-:-:S13]  /*10a0*/  ISETP.NE.AND P0, PT, R0, 0xff, PT ;  /* 0x000000ff0000780c */ /* 0x000fda0003f05270 */
[----:B------:R-:W-:Y:S02]  /*10b0*/  @P0 IMAD.SHL.U32 R0, R0, 0x800000, RZ ;  /* 0x0080000000000824 */ /* 0x000fe400078e00ff */
[----:B------:R-:W-:Y:S02]  /*10c0*/  @!P0 IMAD.MOV.U32 R44, RZ, RZ, 0x20000000 ;  /* 0x20000000ff2c8424 */ /* 0x000fe400078e00ff */
[----:B------:R-:W-:Y:S02]  /*10d0*/  @!P0 IMAD.MOV.U32 R45, RZ, RZ, 0x7ff80000 ;  /* 0x7ff80000ff2d8424 */ /* 0x000fe400078e00ff */
[----:B------:R-:W-:-:S04]  /*10e0*/  @P0 FMUL.FTZ R0, R0, 1 ;  /* 0x3f80000000000820 */ /* 0x000fc80000410000 */
[----:B------:R0:W1:Y:S01]  /*10f0*/  @P0 F2F.F64.F32 R44, R0 ;  /* 0x00000000002c0310 */ /* 0x0000620000201800 */
[----:B------:R-:W-:Y:S05]  /*1100*/  BRA `(.L_x_7285) ;  /* 0x00000000001c7947 */ /* 0x000fea0003800000 */
.L_x_7305:
[----:B------:R-:W2:Y:S01]  /*1110*/  LDG.E.64 R44, desc[UR36][R4.64] ;  /* 0x00000024042c7981 */ /* 0x000ea2000c1e1b00 */
[----:B------:R-:W-:Y:S01]  /*1120*/  CS2R R46, SRZ ;  /* 0x00000000002e7805 */ /* 0x000fe2000001ff00 */
[----:B--2---:R-:W0:Y:S01]  /*1130*/  I2F.F64.U64 R44, R44 ;  /* 0x0000002c002c7312 */ /* 0x004e220000301800 */
[----:B------:R-:W-:Y:S05]  /*1140*/  BRA `(.L_x_7285) ;  /* 0x00000000000c7947 */ /* 0x000fea0003800000 */
.L_x_7304:
[----:B------:R-:W2:Y:S01]  /*1150*/  LDG.E R4, desc[UR36][R4.64] ;  /* 0x0000002404047981 */ /* 0x000ea2000c1e1900 */
[----:B------:R-:W-:Y:S01]  /*1160*/  CS2R R46, SRZ ;  /* 0x00000000002e7805 */ /* 0x000fe2000001ff00 */
[----:B--2---:R0:W1:Y:S06]  /*1170*/  I2F.F64.U32 R44, R4 ;  /* 0x00000004002c7312 */ /* 0x00406c0000201800 */
.L_x_7285:
[----:B------:R-:W-:Y:S05]  /*1180*/  BSYNC.RECONVERGENT B7 ;  /* 0x0000000000077941 */ /* 0x000fea0003800200 */
.L_x_7279:
[----:B01-3--:R-:W0:Y:S01]  /*1190*/  LDC.64 R4, c[0x0][0x398] ;  /* 0x0000e600ff047b82 */ /* 0x00be220000000a00 */
        /* <DEDUP_REMOVED lines=18> */
[----:B---3--:R0:W1:Y:S01]  /*12c0*/  I2F.F64.S16 R40, R4 ;  /* 0x0000000400287312 */ /* 0x0080620000101c00 */
[----:B------:R-:W-:Y:S05]  /*12d0*/  BRA `(.L_x_7314) ;  /* 0x0000000c00cc7947 */ /* 0x000fea0003800000 */
.L_x_7312:
[----:B------:R-:W3:Y:S01]  /*12e0*/  LDG.E.U8 R4, desc[UR36][R4.64] ;  /* 0x0000002404047981 */ /* 0x000ee2000c1e1100 */
[----:B------:R-:W-:Y:S01]  /*12f0*/  CS2R R42, SRZ ;  /* 0x00000000002a7805 */ /* 0x000fe2000001ff00 */
[----:B---3--:R0:W1:Y:S01]  /*1300*/  I2F.F64.U16 R40, R4 ;  /* 0x0000000400287312 */ /* 0x0080620000101800 */
[----:B------:R-:W-:Y:S05]  /*1310*/  BRA `(.L_x_7314) ;  /* 0x0000000c00bc7947 */ /* 0x000fea0003800000 */
.L_x_7311:
        /* <DEDUP_REMOVED lines=8> */
[----:B---3--:R-:W0:Y:S01]  /*13a0*/  I2F.F64.S64 R40, R40 ;  /* 0x0000002800287312 */ /* 0x008e220000301c00 */
[----:B------:R-:W-:Y:S05]  /*13b0*/  BRA `(.L_x_7314) ;  /* 0x0000000c00947947 */ /* 0x000fea0003800000 */
.L_x_7316:
[----:B------:R-:W3:Y:S01]  /*13c0*/  LDG.E R4, desc[UR36][R4.64] ;  /* 0x0000002404047981 */ /* 0x000ee2000c1e1900 */
[----:B------:R-:W-:Y:S01]  /*13d0*/  CS2R R42, SRZ ;  /* 0x00000000002a7805 */ /* 0x000fe2000001ff00 */
[----:B---3--:R0:W1:Y:S01]  /*13e0*/  I2F.F64 R40, R4 ;  /* 0x0000000400287312 */ /* 0x0080620000201c00 */
[----:B------:R-:W-:Y:S05]  /*13f0*/  BRA `(.L_x_7314) ;  /* 0x0000000c00847947 */ /* 0x000fea0003800000 */
.L_x_7315:
[----:B------:R-:W3:Y:S01]  /*1400*/  LDG.E.U16 R4, desc[UR36][R4.64] ;  /* 0x0000002404047981 */ /* 0x000ee2000c1e1500 */
[----:B------:R-:W-:Y:S01]  /*1410*/  CS2R R42, SRZ ;  /* 0x00000000002a7805 */ /* 0x000fe2000001ff00 */
[----:B---3--:R0:W1:Y:S01]  /*1420*/  I2F.F64.S16 R40, R4 ;  /* 0x0000000400287312 */ /* 0x0080620000101c00 */
[----:B------:R-:W-:Y:S05]  /*1430*/  BRA `(.L_x_7314) ;  /* 0x0000000c00747947 */ /* 0x000fea0003800000 */
.L_x_7310:
        /* <DEDUP_REMOVED lines=9> */
[----:B------:R-:W0:Y:S01]  /*14d0*/  F2F.F64.F32 R40, R40 ;  /* 0x0000002800287310 */ /* 0x000e220000201800 */
[----:B------:R-:W-:Y:S05]  /*14e0*/  BRA `(.L_x_7314) ;  /* 0x0000000c00487947 */ /* 0x000fea0003800000 */
.L_x_7318:
[----:B------:R-:W3:Y:S01]  /*14f0*/  LDG.E.U16 R0, desc[UR36][R4.64] ;  /* 0x0000002404007981 */ /* 0x000ee2000c1e1500 */
[----:B------:R-:W-:Y:S01]  /*1500*/  CS2R R42, SRZ ;  /* 0x00000000002a7805 */ /* 0x000fe2000001ff00 */
[----:B---3--:R-:W-:-:S05]  /*1510*/  HADD2.F32 R0, -RZ, R0.H0_H0 ;  /* 0x20000000ff007230 */ /* 0x008fca0000004100 */
[----:B------:R-:W-:-:S04]  /*1520*/  FMUL.FTZ R0, R0, 1 ;  /* 0x3f80000000007820 */ /* 0x000fc80000410000 */
[----:B------:R0:W1:Y:S01]  /*1530*/  F2F.F64.F32 R40, R0 ;  /* 0x0000000000287310 */ /* 0x0000620000201800 */
[----:B------:R-:W-:Y:S05]  /*1540*/  BRA `(.L_x_7314) ;  /* 0x0000000c00307947 */ /* 0x000fea0003800000 */
.L_x_7317:
        /* <DEDUP_REMOVED lines=9> */
[----:B------:R-:W0:Y:S08]  /*15e0*/  F2F.F64.F32 R40, R40 ;  /* 0x0000002800287310 */ /* 0x000e300000201800 */
[----:B------:R-:W1:Y:S01]  /*15f0*/  F2F.F64.F32 R42, R42 ;  /* 0x0000002a002a7310 */ /* 0x000e620000201800 */
[----:B------:R-:W-:Y:S05]  /*1600*/  BRA `(.L_x_7314) ;  /* 0x0000000c00007947 */ /* 0x000fea0003800000 */
.L_x_7320:
[----:B------:R-:W3:Y:S02]  /*1610*/  LDG.E R3, desc[UR36][R4.64] ;  /* 0x0000002404037981 */ /* 0x000ee4000c1e1900 */
[--C-:B---3--:R-:W-:Y:S02]  /*1620*/  HADD2.F32 R0, -RZ, R3.reuse.H0_H0 ;  /* 0x20000003ff007230 */ /* 0x108fe40000004100 */
[----:B------:R-:W-:-:S03]  /*1630*/  HADD2.F32 R3, -RZ, R3.H1_H1 ;  /* 0x30000003ff037230 */ /* 0x000fc60000004100 */
[----:B------:R-:W-:Y:S02]  /*1640*/  FMUL.FTZ R0, R0, 1 ;  /* 0x3f80000000007820 */ /* 0x000fe40000410000 */
[----:B------:R-:W-:Y:S02]  /*1650*/  FMUL.FTZ R3, R3, 1 ;  /* 0x3f80000003037820 */ /* 0x000fe40000410000 */
[----:B------:R0:W1:Y:S08]  /*1660*/  F2F.F64.F32 R40, R0 ;  /* 0x0000000000287310 */ /* 0x0000700000201800 */
[----:B------:R0:W3:Y:S01]  /*1670*/  F2F.F64.F32 R42, R3 ;  /* 0x00000003002a7310 */ /* 0x0000e20000201800 */
[----:B------:R-:W-:Y:S05]  /*1680*/  BRA `(.L_x_7314) ;  /* 0x0000000800e07947 */ /* 0x000fea0003800000 */
.L_x_7319:
[----:B------:R0:W5:Y:S01]  /*1690*/  LDG.E.64 R40, desc[UR36][R4.64] ;  /* 0x0000002404287981 */ /* 0x000162000c1e1b00 */
[----:B------:R-:W-:Y:S01]  /*16a0*/  CS2R R42, SRZ ;  /* 0x00000000002a7805 */ /* 0x000fe2000001ff00 */
[----:B------:R-:W-:Y:S06]  /*16b0*/  BRA `(.L_x_7314) ;  /* 0x0000000800d47947 */ /* 0x000fec0003800000 */
.L_x_7309:
        /* <DEDUP_REMOVED lines=9> */
[----:B------:R-:W-:Y:S01]  /*1750*/  CS2R R42, SRZ ;  /* 0x00000000002a7805 */ /* 0x000fe2000001ff00 */
[----:B------:R-:W-:Y:S01]  /*1760*/  IMAD.MOV.U32 R40, RZ, RZ, RZ ;  /* 0x000000ffff287224 */ /* 0x000fe200078e00ff */
[----:B---3--:R-:W-:-:S04]  /*1770*/  ISETP.NE.AND P0, PT, R4, RZ, PT ;  /* 0x000000ff0400720c */ /* 0x008fc80003f05270 */
[----:B------:R-:W-:Y:S01]  /*1780*/  FSEL R41, RZ, 1.875, !P0 ;  /* 0x3ff00000ff297808 */ /* 0x000fe20004000000 */
[----:B------:R-:W-:Y:S08]  /*1790*/  BRA `(.L_x_7314) ;  /* 0x00000008009c7947 */ /* 0x000ff00003800000 */
.L_x_7323:
[----:B------:R0:W5:Y:S01]  /*17a0*/  LDG.E.128 R40, desc[UR36][R4.64] ;  /* 0x0000002404287981 */ /* 0x000162000c1e1d00 */
[----:B------:R-:W-:Y:S05]  /*17b0*/  BRA `(.L_x_7314) ;  /* 0x0000000800947947 */ /* 0x000fea0003800000 */
.L_x_7322:
[----:B------:R-:W-:-:S09]  /*17c0*/  UISETP.NE.AND UP0, UPT, UR4, 0xf, UPT ;  /* 0x0000000f0400788c */ /* 0x000fd2000bf05270 */
[----:B------:R-:W-:Y:S05]  /*17d0*/  BRA.U !UP0, `(.L_x_7324) ;  /* 0x0000000108a87547 */ /* 0x000fea000b800000 */
[----:B------:R-:W-:-:S09]  /*17e0*/  UISETP.NE.AND UP0, UPT, UR4, 0x17, UPT ;  /* 0x000000170400788c */ /* 0x000fd2000bf05270 */
[----:B------:R-:W-:Y:S05]  /*17f0*/  BRA.U !UP0, `(.L_x_7325) ;  /* 0x0000000108607547 */ /* 0x000fea000b800000 */
[----:B------:R-:W-:-:S09]  /*1800*/  UISETP.NE.AND UP0, UPT, UR4, 0x18, UPT ;  /* 0x000000180400788c */ /* 0x000fd2000bf05270 */
[----:B------:R-:W-:Y:S05]  /*1810*/  BRA.U UP0, `(.L_x_7313) ;  /* 0x0000000500e07547 */ /* 0x000fea000b800000 */
[----:B------:R-:W3:Y:S01]  /*1820*/  LDG.E.U8 R0, desc[UR36][R4.64] ;  /* 0x0000002404007981 */ /* 0x000ee2000c1e1100 */
[----:B------:R-:W-:Y:S01]  /*1830*/  IMAD.MOV.U32 R7, RZ, RZ, 0x1f ;  /* 0x0000001fff077424 */ /* 0x000fe200078e00ff */
[----:B------:R-:W-:Y:S01]  /*1840*/  CS2R R42, SRZ ;  /* 0x00000000002a7805 */ /* 0x000fe2000001ff00 */
[----:B---3--:R-:W-:-:S05]  /*1850*/  IMAD.SHL.U32 R0, R0, 0x1000000, RZ ;  /* 0x0100000000007824 */ /* 0x008fca00078e00ff */
        /* <DEDUP_REMOVED lines=18> */
.L_x_7325:
[----:B------:R-:W3:Y:S01]  /*1980*/  LDG.E.U8 R4, desc[UR36][R4.64] ;  /* 0x0000002404047981 */ /* 0x000ee2000c1e1100 */
[----:B------:R-:W-:Y:S01]  /*1990*/  CS2R R42, SRZ ;  /* 0x00000000002a7805 */ /* 0x000fe2000001ff00 */
[C---:B---3--:R-:W-:Y:S02]  /*19a0*/  IMAD.SHL.U32 R3, R4.reuse, 0x2000000, RZ ;  /* 0x0200000004037824 */ /* 0x048fe400078e00ff */
        /* <DEDUP_REMOVED lines=11> */
[----:B------:R3:W0:Y:S01]  /*1a60*/  F2F.F64.F32 R40, R0 ;  /* 0x0000000000287310 */ /* 0x0006220000201800 */
[----:B------:R-:W-:Y:S05]  /*1a70*/  BRA `(.L_x_7314) ;  /* 0x0000000400e47947 */ /* 0x000fea0003800000 */
.L_x_7324:
[----:B------:R-:W3:Y:S01]  /*1a80*/  LDG.E.U16 R0, desc[UR36][R4.64] ;  /* 0x0000002404007981 */ /* 0x000ee2000c1e1500 */
[----:B------:R-:W-:Y:S01]  /*1a90*/  CS2R R42, SRZ ;  /* 0x00000000002a7805 */ /* 0x000fe2000001ff00 */
[----:B---3--:R-:W-:-:S04]  /*1aa0*/  IMAD.U32 R0, R0, 0x10000, RZ ;  /* 0x0001000000007824 */ /* 0x008fc800078e00ff */
[----:B------:R-:W-:-:S04]  /*1ab0*/  FMUL.FTZ R0, R0, 1 ;  /* 0x3f80000000007820 */ /* 0x000fc80000410000 */
[----:B------:R0:W1:Y:S01]  /*1ac0*/  F2F.F64.F32 R40, R0 ;  /* 0x0000000000287310 */ /* 0x0000620000201800 */
[----:B------:R-:W-:Y:S05]  /*1ad0*/  BRA `(.L_x_7314) ;  /* 0x0000000400cc7947 */ /* 0x000fea0003800000 */
.L_x_7321:
        /* <DEDUP_REMOVED lines=10> */
[----:B---3--:R0:W1:Y:S01]  /*1b80*/  I2F.F64.U16 R40, R4 ;  /* 0x0000000400287312 */ /* 0x0080620000101800 */
[----:B------:R-:W-:Y:S05]  /*1b90*/  BRA `(.L_x_7314) ;  /* 0x00000004009c7947 */ /* 0x000fea0003800000 */
.L_x_7328:
        /* <DEDUP_REMOVED lines=22> */
.L_x_7330:
[----:B------:R-:W-:Y:S05]  /*1d00*/  BSYNC.RECONVERGENT B0 ;  /* 0x0000000000007941 */ /* 0x000fea0003800200 */
.L_x_7329:
[----:B------:R-:W-:Y:S01]  /*1d10*/  IMAD.SHL.U32 R0, R0, 0x100000, RZ ;  /* 0x0010000000007824 */ /* 0x000fe200078e00ff */
[----:B------:R-:W-:-:S04]  /*1d20*/  LEA R3, R3, 0x3b800000, 0x17 ;  /* 0x3b80000003037811 */ /* 0x000fc800078eb8ff */
[----:B------:R-:W-:-:S05]  /*1d30*/  LOP3.LUT R0, R3, R0, R7, 0xfe, !PT ;  /* 0x0000000003007212 */ /* 0x000fca00078efe07 */
[----:B------:R-:W-:-:S04]  /*1d40*/  FMUL.FTZ R0, R0, 1 ;  /* 0x3f80000000007820 */ /* 0x000fc80000410000 */
[----:B------:R0:W1:Y:S01]  /*1d50*/  F2F.F64.F32 R40, R0 ;  /* 0x0000000000287310 */ /* 0x0000620000201800 */
[----:B------:R-:W-:Y:S05]  /*1d60*/  BRA `(.L_x_7314) ;  /* 0x0000000400287947 */ /* 0x000fea0003800000 */
.L_x_7327:
        /* <DEDUP_REMOVED lines=22> */
.L_x_7332:
[----:B------:R-:W-:Y:S05]  /*1ed0*/  BSYNC.RECONVERGENT B0 ;  /* 0x0000000000007941 */ /* 0x000fea0003800200 */
.L_x_7331:
[----:B------:R-:W-:Y:S01]  /*1ee0*/  IMAD.SHL.U32 R0, R0, 0x200000, RZ ;  /* 0x0020000000007824 */ /* 0x000fe200078e00ff */
[----:B------:R-:W-:-:S04]  /*1ef0*/  LEA R3, R3, 0x37800000, 0x17 ;  /* 0x3780000003037811 */ /* 0x000fc800078eb8ff */
[----:B------:R-:W-:-:S05]  /*1f00*/  LOP3.LUT R0, R3, R0, R7, 0xfe, !PT ;  /* 0x0000000003007212 */ /* 0x000fca00078efe07 */
[----:B------:R-:W-:-:S04]  /*1f10*/  FMUL.FTZ R0, R0, 1 ;  /* 0x3f80000000007820 */ /* 0x000fc80000410000 */
[----:B------:R0:W1:Y:S01]  /*1f20*/  F2F.F64.F32 R40, R0 ;  /* 0x0000000000287310 */ /* 0x0000620000201800 */
[----:B------:R-:W-:Y:S05]  /*1f30*/  BRA `(.L_x_7314) ;  /* 0x0000000000b47947 */ /* 0x000fea0003800000 */
.L_x_7326:
[----:B------:R-:W-:-:S09]  /*1f40*/  UISETP.NE.AND UP0, UPT, UR4, 0x1c, UPT ;  /* 0x0000001c0400788c */ /* 0x000fd2000bf05270 */
[----:B------:R-:W-:Y:S05]  /*1f50*/  BRA.U !UP0, `(.L_x_7333) ;  /* 0x0000000108a07547 */ /* 0x000fea000b800000 */
[----:B------:R-:W-:-:S09]  /*1f60*/  UISETP.NE.AND UP0, UPT, UR4, 0x1d, UPT ;  /* 0x0000001d0400788c */ /* 0x000fd2000bf05270 */
[----:B------:R-:W-:Y:S05]  /*1f70*/  BRA.U !UP0, `(.L_x_7334) ;  /* 0x0000000108887547 */ /* 0x000fea000b800000 */
[----:B------:R-:W-:-:S09]  /*1f80*/  UISETP.NE.AND UP0, UPT, UR4, 0x2c, UPT ;  /* 0x0000002c0400788c */ /* 0x000fd2000bf05270 */
[----:B------:R-:W-:Y:S05]  /*1f90*/  BRA.U !UP0, `(.L_x_7335) ;  /* 0x00000001084c7547 */ /* 0x000fea000b800000 */
.L_x_7313:
[----:B------:R-:W-:Y:S01]  /*1fa0*/  MOV R0, 0x0 ;  /* 0x0000000000007802 */ /* 0x000fe20000000f00 */
[----:B------:R-:W0:Y:S01]  /*1fb0*/  LDCU.64 UR4, c[0x4][0x148] ;  /* 0x01002900ff0477ac */ /* 0x000e220008000a00 */
[----:B------:R-:W-:Y:S02]  /*1fc0*/  IMAD.MOV.U32 R8, RZ, RZ, 0x4e ;  /* 0x0000004eff087424 */ /* 0x000fe400078e00ff */
[----:B------:R1:W3:Y:S01]  /*1fd0*/  LDC.64 R14, c[0x4][R0] ;  /* 0x01000000000e7b82 */ /* 0x0002e20000000a00 */
[----:B------:R-:W2:Y:S01]  /*1fe0*/  LDCU.64 UR6, c[0x4][0x150] ;  /* 0x01002a00ff0677ac */ /* 0x000ea20008000a00 */
[----:B------:R-:W-:Y:S02]  /*1ff0*/  IMAD.MOV.U32 R12, RZ, RZ, 0x1 ;  /* 0x00000001ff0c7424 */ /* 0x000fe400078e00ff */
[----:B------:R-:W-:Y:S01]  /*2000*/  IMAD.MOV.U32 R13, RZ, RZ, RZ ;  /* 0x000000ffff0d7224 */ /* 0x000fe200078e00ff */
[----:B------:R-:W4:Y:S01]  /*2010*/  LDCU.64 UR8, c[0x4][0x30] ;  /* 0x01000600ff0877ac */ /* 0x000f220008000a00 */
[----:B0-----:R-:W-:-:S02]  /*2020*/  IMAD.U32 R4, RZ, RZ, UR4 ;  /* 0x00000004ff047e24 */ /* 0x001fc4000f8e00ff */
[----:B------:R-:W-:Y:S02]  /*2030*/  IMAD.U32 R5, RZ, RZ, UR5 ;  /* 0x00000005ff057e24 */ /* 0x000fe4000f8e00ff */
[----:B--2---:R-:W-:Y:S02]  /*2040*/  IMAD.U32 R6, RZ, RZ, UR6 ;  /* 0x00000006ff067e24 */ /* 0x004fe4000f8e00ff */
[----:B------:R-:W-:Y:S02]  /*2050*/  IMAD.U32 R7, RZ, RZ, UR7 ;  /* 0x00000007ff077e24 */ /* 0x000fe4000f8e00ff */
[----:B----4-:R-:W-:Y:S02]  /*2060*/  IMAD.U32 R10, RZ, RZ, UR8 ;  /* 0x00000008ff0a7e24 */ /* 0x010fe4000f8e00ff */
[----:B-1----:R-:W-:-:S07]  /*2070*/  IMAD.U32 R11, RZ, RZ, UR9 ;  /* 0x00000009ff0b7e24 */ /* 0x002fce000f8e00ff */
[----:B------:R-:W-:-:S07]  /*2080*/  LEPC R20, `(.L_x_7336) ;  /* 0x000000001014794e */ /* 0x000fce0000000000 */
[----:B---3-5:R-:W-:Y:S05]  /*2090*/  CALL.ABS.NOINC R14 ;  /* 0x000000000e007343 */ /* 0x028fea0003c00000 */
.L_x_7336:
[----:B------:R-:W-:Y:S02]  /*20a0*/  CS2R R40, SRZ ;  /* 0x0000000000287805 */ /* 0x000fe4000001ff00 */
[----:B------:R-:W-:Y:S01]  /*20b0*/  CS2R R42, SRZ ;  /* 0x00000000002a7805 */ /* 0x000fe2000001ff00 */
[----:B------:R-:W-:Y:S06]  /*20c0*/  BRA `(.L_x_7314) ;  /* 0x0000000000507947 */ /* 0x000fec0003800000 */
.L_x_7335:
[----:B------:R-:W3:Y:S01]  /*20d0*/  LDG.E.U8 R0, desc[UR36][R4.64] ;  /* 0x0000002404007981 */ /* 0x000ee2000c1e1100 */
[----:B------:R-:W-:Y:S01]  /*20e0*/  CS2R R42, SRZ ;  /* 0x00000000002a7805 */ /* 0x000fe2000001ff00 */
[----:B------:R-:W-:Y:S02]  /*20f0*/  IMAD.MOV.U32 R40, RZ, RZ, 0x0 ;  /* 0x00000000ff287424 */ /* 0x000fe400078e00ff */
[----:B------:R-:W-:Y:S01]  /*2100*/  IMAD.MOV.U32 R41, RZ, RZ, 0x38000000 ;  /* 0x38000000ff297424 */ /* 0x000fe200078e00ff */
[----:B---3--:R-:W-:-:S13]  /*2110*/  ISETP.NE.AND P0, PT, R0, RZ, PT ;  /* 0x000000ff0000720c */ /* 0x008fda0003f05270 */
        /* <DEDUP_REMOVED lines=8> */
.L_x_7334:
[----:B------:R-:W3:Y:S01]  /*21a0*/  LDG.E.64 R40, desc[UR36][R4.64] ;  /* 0x0000002404287981 */ /* 0x000ee2000c1e1b00 */
[----:B------:R-:W-:Y:S01]  /*21b0*/  CS2R R42, SRZ ;  /* 0x00000000002a7805 */ /* 0x000fe2000001ff00 */
[----:B---3--:R-:W0:Y:S01]  /*21c0*/  I2F.F64.U64 R40, R40 ;  /* 0x0000002800287312 */ /* 0x008e220000301800 */
[----:B------:R-:W-:Y:S05]  /*21d0*/  BRA `(.L_x_7314) ;  /* 0x00000000000c7947 */ /* 0x000fea0003800000 */
.L_x_7333:
[----:B------:R-:W3:Y:S01]  /*21e0*/  LDG.E R4, desc[UR36][R4.64] ;  /* 0x0000002404047981 */ /* 0x000ee2000c1e1900 */
[----:B------:R-:W-:Y:S01]  /*21f0*/  CS2R R42, SRZ ;  /* 0x00000000002a7805 */ /* 0x000fe2000001ff00 */
[----:B---3--:R0:W1:Y:S06]  /*2200*/  I2F.F64.U32 R40, R4 ;  /* 0x0000000400287312 */ /* 0x00806c0000201800 */
.L_x_7314:
[----:B------:R-:W-:Y:S05]  /*2210*/  BSYNC.RECONVERGENT B7 ;  /* 0x0000000000077941 */ /* 0x000fea0003800200 */
.L_x_7308:
[----:B------:R-:W-:-:S07]  /*2220*/  VIADD R49, R49, 0x80 ;  /* 0x0000008031317836 */ /* 0x000fce0000000000 */
.L_x_7278:
[----:B------:R-:W-:Y:S05]  /*2230*/  BSYNC.RECONVERGENT B6 ;  /* 0x0000000000067941 */ /* 0x000fea0003800200 */
.L_x_7277:
[----:B------:R-:W-:Y:S01]  /*2240*/  ISETP.GE.AND P0, PT, R49, R48, PT ;  /* 0x000000303100720c */ /* 0x000fe20003f06270 */
[----:B------:R-:W-:Y:S01]  /*2250*/  BSSY.RECONVERGENT B6, `(.L_x_7337) ;  /* 0x000021a000067945 */ /* 0x000fe20003800200 */
[----:B------:R-:W-:Y:S02]  /*2260*/  CS2R R38, SRZ ;  /* 0x0000000000267805 */ /* 0x000fe4000001ff00 */
[----:B------:R-:W-:Y:S02]  /*2270*/  CS2R R36, SRZ ;  /* 0x0000000000247805 */ /* 0x000fe4000001ff00 */
[----:B------:R-:W-:Y:S02]  /*2280*/  CS2R R34, SRZ ;  /* 0x0000000000227805 */ /* 0x000fe4000001ff00 */
[----:B------:R-:W-:-:S05]  /*2290*/  CS2R R32, SRZ ;  /* 0x0000000000207805 */ /* 0x000fca000001ff00 */
[----:B------:R-:W-:Y:S05]  /*22a0*/  @P0 BRA `(.L_x_7338) ;  /* 0x0000002000500947 */ /* 0x000fea0003800000 */
[----:B0-----:R-:W0:Y:S01]  /*22b0*/  LDC.64 R4, c[0x0][0x390] ;  /* 0x0000e400ff047b82 */ /* 0x001e220000000a00 */
        /* <DEDUP_REMOVED lines=21> */
.L_x_7343:
[----:B------:R-:W2:Y:S01]  /*2410*/  LDG.E.U8 R4, desc[UR36][R4.64] ;  /* 0x0000002404047981 */ /* 0x000ea2000c1e1100 */
[----:B------:R-:W-:Y:S01]  /*2420*/  CS2R R38, SRZ ;  /* 0x0000000000267805 */ /* 0x000fe2000001ff00 */
[----:B--2---:R0:W1:Y:S01]  /*2430*/  I2F.F64.U16 R36, R4 ;  /* 0x0000000400247312 */ /* 0x0040620000101800 */
[----:B------:R-:W-:Y:S05]  /*2440*/  BRA `(.L_x_7345) ;  /* 0x0000000c00bc7947 */ /* 0x000fea0003800000 */
.L_x_7342:
        /* <DEDUP_REMOVED lines=10> */
.L_x_7347:
[----:B------:R-:W2:Y:S01]  /*24f0*/  LDG.E R4, desc[UR36][R4.64] ;  /* 0x0000002404047981 */ /* 0x000ea2000c1e1900 */
[----:B------:R-:W-:Y:S01]  /*2500*/  CS2R R38, SRZ ;  /* 0x0000000000267805 */ /* 0x000fe2000001ff00 */
[----:B--2---:R0:W1:Y:S01]  /*2510*/  I2F.F64 R36, R4 ;  /* 0x0000000400247312 */ /* 0x0040620000201c00 */
[----:B------:R-:W-:Y:S05]  /*2520*/  BRA `(.L_x_7345) ;  /* 0x0000000c00847947 */ /* 0x000fea0003800000 */
.L_x_7346:
[----:B------:R-:W2:Y:S01]  /*2530*/  LDG.E.U16 R4, desc[UR36][R4.64] ;  /* 0x0000002404047981 */ /* 0x000ea2000c1e1500 */
[----:B------:R-:W-:Y:S01]  /*2540*/  CS2R R38, SRZ ;  /* 0x0000000000267805 */ /* 0x000fe2000001ff00 */
[----:B--2---:R0:W1:Y:S01]  /*2550*/  I2F.F64.S16 R36, R4 ;  /* 0x0000000400247312 */ /* 0x0040620000101c00 */
[----:B------:R-:W-:Y:S05]  /*2560*/  BRA `(.L_x_7345) ;  /* 0x0000000c00747947 */ /* 0x000fea0003800000 */
.L_x_7341:
        /* <DEDUP_REMOVED lines=11> */
.L_x_7349:
[----:B---3--:R-:W3:Y:S01]  /*2620*/  LDG.E.U16 R0, desc[UR36][R4.64] ;  /* 0x0000002404007981 */ /* 0x008ee2000c1e1500 */
[----:B------:R-:W-:Y:S01]  /*2630*/  CS2R R38, SRZ ;  /* 0x0000000000267805 */ /* 0x000fe2000001ff00 */
[----:B---3--:R-:W-:-:S05]  /*2640*/  HADD2.F32 R0, -RZ, R0.H0_H0 ;  /* 0x20000000ff007230 */ /* 0x008fca0000004100 */
[----:B------:R-:W-:-:S04]  /*2650*/  FMUL.FTZ R0, R0, 1 ;  /* 0x3f80000000007820 */ /* 0x000fc80000410000 */
[----:B------:R0:W1:Y:S01]  /*2660*/  F2F.F64.F32 R36, R0 ;  /* 0x0000000000247310 */ /* 0x0000620000201800 */
[----:B------:R-:W-:Y:S05]  /*2670*/  BRA `(.L_x_7345) ;  /* 0x0000000c00307947 */ /* 0x000fea0003800000 */
.L_x_7348:
        /* <DEDUP_REMOVED lines=12> */
.L_x_7351:
        /* <DEDUP_REMOVED lines=8> */
.L_x_7350:
[----:B------:R0:W5:Y:S01]  /*27c0*/  LDG.E.64 R36, desc[UR36][R4.64] ;  /* 0x0000002404247981 */ /* 0x000162000c1e1b00 */
[----:B------:R-:W-:Y:S01]  /*27d0*/  CS2R R38, SRZ ;  /* 0x0000000000267805 */ /* 0x000fe2000001ff00 */
[----:B------:R-:W-:Y:S06]  /*27e0*/  BRA `(.L_x_7345) ;  /* 0x0000000800d47947 */ /* 0x000fec0003800000 */
.L_x_7340:
        /* <DEDUP_REMOVED lines=14> */
.L_x_7354:
[----:B------:R0:W5:Y:S01]  /*28d0*/  LDG.E.128 R36, desc[UR36][R4.64] ;  /* 0x0000002404247981 */ /* 0x000162000c1e1d00 */
[----:B------:R-:W-:Y:S05]  /*28e0*/  BRA `(.L_x_7345) ;  /* 0x0000000800947947 */ /* 0x000fea0003800000 */
.L_x_7353:
[----:B------:R-:W-:-:S09]  /*28f0*/  UISETP.NE.AND UP0, UPT, UR4, 0xf, UPT ;  /* 0x0000000f0400788c */ /* 0x000fd2000bf05270 */
[----:B------:R-:W-:Y:S05]  /*2900*/  BRA.U !UP0, `(.L_x_7355) ;  /* 0x0000000108a87547 */ /* 0x000fea000b800000 */
[----:B------:R-:W-:-:S09]  /*2910*/  UISETP.NE.AND UP0, UPT, UR4, 0x17, UPT ;  /* 0x000000170400788c */ /* 0x000fd2000bf05270 */
[----:B------:R-:W-:Y:S05]  /*2920*/  BRA.U !UP0, `(.L_x_7356) ;  /* 0x0000000108607547 */ /* 0x000fea000b800000 */
[----:B------:R-:W-:-:S09]  /*2930*/  UISETP.NE.AND UP0, UPT, UR4, 0x18, UPT ;  /* 0x000000180400788c */ /* 0x000fd2000bf05270 */
[----:B------:R-:W-:Y:S05]  /*2940*/  BRA.U UP0, `(.L_x_7344) ;  /* 0x0000000900147547 */ /* 0x000fea000b800000 */
[----:B---3--:R-:W3:Y:S01]  /*2950*/  LDG.E.U8 R0, desc[UR36][R4.64] ;  /* 0x0000002404007981 */ /* 0x008ee2000c1e1100 */
        /* <DEDUP_REMOVED lines=21> */
.L_x_7356:
[----:B------:R-:W3:Y:S01]  /*2ab0*/  LDG.E.U8 R4, desc[UR36][R4.64] ;  /* 0x0000002404047981 */ /* 0x000ee2000c1e1100 */
[----:B------:R-:W-:Y:S01]  /*2ac0*/  CS2R R38, SRZ ;  /* 0x0000000000267805 */ /* 0x000fe2000001ff00 */
[C---:B---3--:R-:W-:Y:S02]  /*2ad0*/  IMAD.SHL.U32 R0, R4.reuse, 0x2000000, RZ ;  /* 0x0200000004007824 */ /* 0x048fe400078e00ff */
        /* <DEDUP_REMOVED lines=9> */
[----:B------:R-:W-:-:S05]  /*2b70*/  LOP3.LUT R0, R0, 0x80000000, R3, 0xf8, !PT ;  /* 0x8000000000007812 */ /* 0x000fca00078ef803 */
[----:B------:R-:W-:-:S04]  /*2b80*/  FMUL.FTZ R0, R0, 1 ;  /* 0x3f80000000007820 */ /* 0x000fc80000410000 */
[----:B------:R0:W1:Y:S01]  /*2b90*/  F2F.F64.F32 R36, R0 ;  /* 0x0000000000247310 */ /* 0x0000620000201800 */
[----:B------:R-:W-:Y:S05]  /*2ba0*/  BRA `(.L_x_7345) ;  /* 0x0000000400e47947 */ /* 0x000fea0003800000 */
.L_x_7355:
[----:B---3--:R-:W3:Y:S01]  /*2bb0*/  LDG.E.U16 R0, desc[UR36][R4.64] ;  /* 0x0000002404007981 */ /* 0x008ee2000c1e1500 */
[----:B------:R-:W-:Y:S01]  /*2bc0*/  CS2R R38, SRZ ;  /* 0x0000000000267805 */ /* 0x000fe2000001ff00 */
[----:B---3--:R-:W-:-:S04]  /*2bd0*/  IMAD.U32 R0, R0, 0x10000, RZ ;  /* 0x0001000000007824 */ /* 0x008fc800078e00ff */
[----:B------:R-:W-:-:S04]  /*2be0*/  FMUL.FTZ R0, R0, 1 ;  /* 0x3f80000000007820 */ /* 0x000fc80000410000 */
[----:B------:R0:W1:Y:S01]  /*2bf0*/  F2F.F64.F32 R36, R0 ;  /* 0x0000000000247310 */ /* 0x0000620000201800 */
[----:B------:R-:W-:Y:S05]  /*2c00*/  BRA `(.L_x_7345) ;  /* 0x0000000400cc7947 */ /* 0x000fea0003800000 */
.L_x_7352:
        /* <DEDUP_REMOVED lines=12> */
.L_x_7359:
        /* <DEDUP_REMOVED lines=9> */
[--C-:B---3--:R-:W-:Y:S01]  /*2d60*/  SHF.R.U32.HI R0, RZ, 0x3, R4.reuse ;  /* 0x00000003ff007819 */ /* 0x108fe20000011604 */
        /* <DEDUP_REMOVED lines=12> */
.L_x_7361:
[----:B------:R-:W-:Y:S05]  /*2e30*/  BSYNC.RECONVERGENT B0 ;  /* 0x0000000000007941 */ /* 0x000fea0003800200 */
.L_x_7360:
[----:B------:R-:W-:Y:S01]  /*2e40*/  IMAD.SHL.U32 R0, R0, 0x100000, RZ ;  /* 0x0010000000007824 */ /* 0x000fe200078e00ff */
[----:B------:R-:W-:-:S04]  /*2e50*/  LEA R3, R3, 0x3b800000, 0x17 ;  /* 0x3b80000003037811 */ /* 0x000fc800078eb8ff */
[----:B------:R-:W-:-:S05]  /*2e60*/  LOP3.LUT R0, R3, R0, R7, 0xfe, !PT ;  /* 0x0000000003007212 */ /* 0x000fca00078efe07 */
[----:B------:R-:W-:-:S04]  /*2e70*/  FMUL.FTZ R0, R0, 1 ;  /* 0x3f80000000007820 */ /* 0x000fc80000410000 */
[----:B------:R0:W1:Y:S01]  /*2e80*/  F2F.F64.F32 R36, R0 ;  /* 0x0000000000247310 */ /* 0x0000620000201800 */
[----:B------:R-:W-:Y:S05]  /*2e90*/  BRA `(.L_x_7345) ;  /* 0x0000000400287947 */ /* 0x000fea0003800000 */
.L_x_7358:
        /* <DEDUP_REMOVED lines=22> */
.L_x_7363:
[----:B------:R-:W-:Y:S05]  /*3000*/  BSYNC.RECONVERGENT B0 ;  /* 0x0000000000007941 */ /* 0x000fea0003800200 */
.L_x_7362:
[----:B------:R-:W-:Y:S01]  /*3010*/  IMAD.SHL.U32 R0, R0, 0x200000, RZ ;  /* 0x0020000000007824 */ /* 0x000fe200078e00ff */
[----:B------:R-:W-:-:S04]  /*3020*/  LEA R3, R3, 0x37800000, 0x17 ;  /* 0x3780000003037811 */ /* 0x000fc800078eb8ff */
[----:B------:R-:W-:-:S05]  /*3030*/  LOP3.LUT R0, R3, R0, R7, 0xfe, !PT ;  /* 0x0000000003007212 */ /* 0x000fca00078efe07 */
[----:B------:R-:W-:-:S04]  /*3040*/  FMUL.FTZ R0, R0, 1 ;  /* 0x3f80000000007820 */ /* 0x000fc80000410000 */
[----:B------:R0:W1:Y:S01]  /*3050*/  F2F.F64.F32 R36, R0 ;  /* 0x0000000000247310 */ /* 0x0000620000201800 */
[----:B------:R-:W-:Y:S05]  /*3060*/  BRA `(.L_x_7345) ;  /* 0x0000000000b47947 */ /* 0x000fea0003800000 */
.L_x_7357:
[----:B------:R-:W-:-:S09]  /*3070*/  UISETP.NE.AND UP0, UPT, UR4, 0x1c, UPT ;  /* 0x0000001c0400788c */ /* 0x000fd2000bf05270 */
[----:B------:R-:W-:Y:S05]  /*3080*/  BRA.U !UP0, `(.L_x_7364) ;  /* 0x0000000108a07547 */ /* 0x000fea000b800000 */
[----:B------:R-:W-:-:S09]  /*3090*/  UISETP.NE.AND UP0, UPT, UR4, 0x1d, UPT ;  /* 0x0000001d0400788c */ /* 0x000fd2000bf05270 */
[----:B------:R-:W-:Y:S05]  /*30a0*/  BRA.U !UP0, `(.L_x_7365) ;  /* 0x0000000108887547 */ /* 0x000fea000b800000 */
[----:B------:R-:W-:-:S09]  /*30b0*/  UISETP.NE.AND UP0, UPT, UR4, 0x2c, UPT ;  /* 0x0000002c0400788c */ /* 0x000fd2000bf05270 */
[----:B------:R-:W-:Y:S05]  /*30c0*/  BRA.U UP0, `(.L_x_7344) ;  /* 0x0000000100347547 */ /* 0x000fea000b800000 */
[----:B---3--:R-:W3:Y:S01]  /*30d0*/  LDG.E.U8 R0, desc[UR36][R4.64] ;  /* 0x0000002404007981 */ /* 0x008ee2000c1e1100 */
        /* <DEDUP_REMOVED lines=10> */
[----:B------:R1:W0:Y:S01]  /*3180*/  @P0 F2F.F64.F32 R36, R0 ;  /* 0x0000000000240310 */ /* 0x0002220000201800 */
[----:B------:R-:W-:Y:S05]  /*3190*/  BRA `(.L_x_7345) ;  /* 0x0000000000687947 */ /* 0x000fea0003800000 */
.L_x_7344:
[----:B---3--:R-:W-:Y:S01]  /*31a0*/  MOV R0, 0x0 ;  /* 0x0000000000007802 */ /* 0x008fe20000000f00 */
        /* <DEDUP_REMOVED lines=15> */
.L_x_7366:
[----:B------:R-:W-:Y:S02]  /*32a0*/  CS2R R36, SRZ ;  /* 0x0000000000247805 */ /* 0x000fe4000001ff00 */
[----:B------:R-:W-:Y:S01]  /*32b0*/  CS2R R38, SRZ ;  /* 0x0000000000267805 */ /* 0x000fe2000001ff00 */
[----:B------:R-:W-:Y:S06]  /*32c0*/  BRA `(.L_x_7345) ;  /* 0x00000000001c7947 */ /* 0x000fec0003800000 */
.L_x_7365:
[----:B------:R-:W2:Y:S01]  /*32d0*/  LDG.E.64 R36, desc[UR36][R4.64] ;  /* 0x0000002404247981 */ /* 0x000ea2000c1e1b00 */
[----:B------:R-:W-:Y:S01]  /*32e0*/  CS2R R38, SRZ ;  /* 0x0000000000267805 */ /* 0x000fe2000001ff00 */
[----:B--2---:R-:W0:Y:S01]  /*32f0*/  I2F.F64.U64 R36, R36 ;  /* 0x0000002400247312 */ /* 0x004e220000301800 */
[----:B------:R-:W-:Y:S05]  /*3300*/  BRA `(.L_x_7345) ;  /* 0x00000000000c7947 */ /* 0x000fea0003800000 */
.L_x_7364:
[----:B------:R-:W2:Y:S01]  /*3310*/  LDG.E R4, desc[UR36][R4.64] ;  /* 0x0000002404047981 */ /* 0x000ea2000c1e1900 */
[----:B------:R-:W-:Y:S01]  /*3320*/  CS2R R38, SRZ ;  /* 0x0000000000267805 */ /* 0x000fe2000001ff00 */
[----:B--2---:R0:W1:Y:S06]  /*3330*/  I2F.F64.U32 R36, R4 ;  /* 0x0000000400247312 */ /* 0x00406c0000201800 */
.L_x_7345:
[----:B------:R-:W-:Y:S05]  /*3340*/  BSYNC.RECONVERGENT B7 ;  /* 0x0000000000077941 */ /* 0x000fea0003800200 */
.L_x_7339:
[----:B0-----:R-:W0:Y:S01]  /*3350*/  LDC.64 R4, c[0x0][0x398] ;  /* 0x0000e600ff047b82 */ /* 0x001e220000000a00 */
        /* <DEDUP_REMOVED lines=18> */
[----:B--2---:R0:W2:Y:S01]  /*3480*/  I2F.F64.S16 R32, R4 ;  /* 0x0000000400207312 */ /* 0x0040a20000101c00 */
[----:B------:R-:W-:Y:S05]  /*3490*/  BRA `(.L_x_7373) ;  /* 0x0000000c00cc7947 */ /* 0x000fea0003800000 */
.L_x_7371:
[----:B------:R-:W2:Y:S01]  /*34a0*/  LDG.E.U8 R4, desc[UR36][R4.64] ;  /* 0x0000002404047981 */ /* 0x000ea2000c1e1100 */
[----:B------:R-:W-:Y:S01]  /*34b0*/  CS2R R34, SRZ ;  /* 0x0000000000227805 */ /* 0x000fe2000001ff00 */
[----:B--2---:R0:W2:Y:S01]  /*34c0*/  I2F.F64.U16 R32, R4 ;  /* 0x0000000400207312 */ /* 0x0040a20000101800 */
[----:B------:R-:W-:Y:S05]  /*34d0*/  BRA `(.L_x_7373) ;  /* 0x0000000c00bc7947 */ /* 0x000fea0003800000 */
.L_x_7370:
        /* <DEDUP_REMOVED lines=10> */
.L_x_7375:
[----:B------:R-:W2:Y:S01]  /*3580*/  LDG.E R4, desc[UR36][R4.64] ;  /* 0x0000002404047981 */ /* 0x000ea2000c1e1900 */
[----:B------:R-:W-:Y:S01]  /*3590*/  CS2R R34, SRZ ;  /* 0x0000000000227805 */ /* 0x000fe2000001ff00 */
[----:B--2---:R0:W2:Y:S01]  /*35a0*/  I2F.F64 R32, R4 ;  /* 0x0000000400207312 */ /* 0x0040a20000201c00 */
[----:B------:R-:W-:Y:S05]  /*35b0*/  BRA `(.L_x_7373) ;  /* 0x0000000c00847947 */ /* 0x000fea0003800000 */
.L_x_7374:
[----:B------:R-:W2:Y:S01]  /*35c0*/  LDG.E.U16 R4, desc[UR36][R4.64] ;  /* 0x0000002404047981 */ /* 0x000ea2000c1e1500 */
[----:B------:R-:W-:Y:S01]  /*35d0*/  CS2R R34, SRZ ;  /* 0x0000000000227805 */ /* 0x000fe2000001ff00 */
[----:B--2---:R0:W2:Y:S01]  /*35e0*/  I2F.F64.S16 R32, R4 ;  /* 0x0000000400207312 */ /* 0x0040a20000101c00 */
[----:B------:R-:W-:Y:S05]  /*35f0*/  BRA `(.L_x_7373) ;  /* 0x0000000c00747947 */ /* 0x000fea0003800000 */
.L_x_7369:
        /* <DEDUP_REMOVED lines=11> */
.L_x_7377:
[----:B-1-3--:R-:W2:Y:S01]  /*36b0*/  LDG.E.U16 R0, desc[UR36][R4.64] ;  /* 0x0000002404007981 */ /* 0x00aea2000c1e1500 */
[----:B------:R-:W-:Y:S01]  /*36c0*/  CS2R R34, SRZ ;  /* 0x0000000000227805 */ /* 0x000fe2000001ff00 */
[----:B--2---:R-:W-:-:S05]  /*36d0*/  HADD2.F32 R0, -RZ, R0.H0_H0 ;  /* 0x20000000ff007230 */ /* 0x004fca0000004100 */
[----:B------:R-:W-:-:S04]  /*36e0*/  FMUL.FTZ R0, R0, 1 ;  /* 0x3f80000000007820 */ /* 0x000fc80000410000 */
[----:B------:R0:W1:Y:S01]  /*36f0*/  F2F.F64.F32 R32, R0 ;  /* 0x0000000000207310 */ /* 0x0000620000201800 */
[----:B------:R-:W-:Y:S05]  /*3700*/  BRA `(.L_x_7373) ;  /* 0x0000000c00307947 */ /* 0x000fea0003800000 */
.L_x_7376:
        /* <DEDUP_REMOVED lines=12> */
.L_x_7379:
[----:B------:R-:W1:Y:S02]  /*37d0*/  LDG.E R3, desc[UR36][R4.64] ;  /* 0x0000002404037981 */ /* 0x000e64000c1e1900 */
[--C-:B-1-3--:R-:W-:Y:S02]  /*37e0*/  HADD2.F32 R0, -RZ, R3.reuse.H0_H0 ;  /* 0x20000003ff007230 */ /* 0x10afe40000004100 */
[----:B------:R-:W-:-:S03]  /*37f0*/  HADD2.F32 R3, -RZ, R3.H1_H1 ;  /* 0x30000003ff037230 */ /* 0x000fc60000004100 */
[----:B------:R-:W-:Y:S02]  /*3800*/  FMUL.FTZ R0, R0, 1 ;  /* 0x3f80000000007820 */ /* 0x000fe40000410000 */
[----:B------:R-:W-:Y:S02]  /*3810*/  FMUL.FTZ R3, R3, 1 ;  /* 0x3f80000003037820 */ /* 0x000fe40000410000 */
[----:B------:R0:W1:Y:S08]  /*3820*/  F2F.F64.F32 R32, R0 ;  /* 0x0000000000207310 */ /* 0x0000700000201800 */
[----:B------:R0:W2:Y:S01]  /*3830*/  F2F.F64.F32 R34, R3 ;  /* 0x0000000300227310 */ /* 0x0000a20000201800 */
[----:B------:R-:W-:Y:S05]  /*3840*/  BRA `(.L_x_7373) ;  /* 0x0000000800e07947 */ /* 0x000fea0003800000 */
.L_x_7378:
[----:B------:R0:W5:Y:S01]  /*3850*/  LDG.E.64 R32, desc[UR36][R4.64] ;  /* 0x0000002404207981 */ /* 0x000162000c1e1b00 */
[----:B------:R-:W-:Y:S01]  /*3860*/  CS2R R34, SRZ ;  /* 0x0000000000227805 */ /* 0x000fe2000001ff00 */
[----:B------:R-:W-:Y:S06]  /*3870*/  BRA `(.L_x_7373) ;  /* 0x0000000800d47947 */ /* 0x000fec0003800000 */
.L_x_7368:
        /* <DEDUP_REMOVED lines=14> */
.L_x_7382:
[----:B------:R0:W5:Y:S01]  /*3960*/  LDG.E.128 R32, desc[UR36][R4.64] ;  /* 0x0000002404207981 */ /* 0x000162000c1e1d00 */
[----:B------:R-:W-:Y:S05]  /*3970*/  BRA `(.L_x_7373) ;  /* 0x0000000800947947 */ /* 0x000fea0003800000 */
.L_x_7381:
[----:B------:R-:W-:-:S09]  /*3980*/  UISETP.NE.AND UP0, UPT, UR4, 0xf, UPT ;  /* 0x0000000f0400788c */ /* 0x000fd2000bf05270 */
[----:B------:R-:W-:Y:S05]  /*3990*/  BRA.U !UP0, `(.L_x_7383) ;  /* 0x0000000108a87547 */ /* 0x000fea000b800000 */
[----:B------:R-:W-:-:S09]  /*39a0*/  UISETP.NE.AND UP0, UPT, UR4, 0x17, UPT ;  /* 0x000000170400788c */ /* 0x000fd2000bf05270 */
[----:B------:R-:W-:Y:S05]  /*39b0*/  BRA.U !UP0, `(.L_x_7384) ;  /* 0x0000000108607547 */ /* 0x000fea000b800000 */
[----:B------:R-:W-:-:S09]  /*39c0*/  UISETP.NE.AND UP0, UPT, UR4, 0x18, UPT ;  /* 0x000000180400788c */ /* 0x000fd2000bf05270 */
[----:B------:R-:W-:Y:S05]  /*39d0*/  BRA.U UP0, `(.L_x_7372) ;  /* 0x0000000900147547 */ /* 0x000fea000b800000 */
[----:B-1-3--:R-:W2:Y:S01]  /*39e0*/  LDG.E.U8 R0, desc[UR36][R4.64] ;  /* 0x0000002404007981 */ /* 0x00aea2000c1e1100 */
        /* <DEDUP_REMOVED lines=21> */
.L_x_7384:
[----:B------:R-:W1:Y:S01]  /*3b40*/  LDG.E.U8 R4, desc[UR36][R4.64] ;  /* 0x0000002404047981 */ /* 0x000e62000c1e1100 */
[----:B------:R-:W-:Y:S01]  /*3b50*/  CS2R R34, SRZ ;  /* 0x0000000000227805 */ /* 0x000fe2000001ff00 */
[C---:B-1-3--:R-:W-:Y:S02]  /*3b60*/  IMAD.SHL.U32 R0, R4.reuse, 0x2000000, RZ ;  /* 0x0200000004007824 */ /* 0x04afe400078e00ff */
        /* <DEDUP_REMOVED lines=13> */
.L_x_7383:
[----:B-1-3--:R-:W2:Y:S01]  /*3c40*/  LDG.E.U16 R0, desc[UR36][R4.64] ;  /* 0x0000002404007981 */ /* 0x00aea2000c1e1500 */
[----:B------:R-:W-:Y:S01]  /*3c50*/  CS2R R34, SRZ ;  /* 0x0000000000227805 */ /* 0x000fe2000001ff00 */
[----:B--2---:R-:W-:-:S04]  /*3c60*/  IMAD.U32 R0, R0, 0x10000, RZ ;  /* 0x0001000000007824 */ /* 0x004fc800078e00ff */
[----:B------:R-:W-:-:S04]  /*3c70*/  FMUL.FTZ R0, R0, 1 ;  /* 0x3f80000000007820 */ /* 0x000fc80000410000 */
[----:B------:R0:W1:Y:S01]  /*3c80*/  F2F.F64.F32 R32, R0 ;  /* 0x0000000000207310 */ /* 0x0000620000201800 */
[----:B------:R-:W-:Y:S05]  /*3c90*/  BRA `(.L_x_7373) ;  /* 0x0000000400cc7947 */ /* 0x000fea0003800000 */
.L_x_7380:
        /* <DEDUP_REMOVED lines=10> */
[----:B--2---:R0:W2:Y:S01]  /*3d40*/  I2F.F64.U16 R32, R4 ;  /* 0x0000000400207312 */ /* 0x0040a20000101800 */
[----:B------:R-:W-:Y:S05]  /*3d50*/  BRA `(.L_x_7373) ;  /* 0x00000004009c7947 */ /* 0x000fea0003800000 */
.L_x_7387:
        /* <DEDUP_REMOVED lines=9> */
[--C-:B-1-3--:R-:W-:Y:S01]  /*3df0*/  SHF.R.U32.HI R0, RZ, 0x3, R4.reuse ;  /* 0x00000003ff007819 */ /* 0x10afe20000011604 */
        /* <DEDUP_REMOVED lines=12> */
.L_x_7389:
[----:B------:R-:W-:Y:S05]  /*3ec0*/  BSYNC.RECONVERGENT B0 ;  /* 0x0000000000007941 */ /* 0x000fea0003800200 */
.L_x_7388:
[----:B------:R-:W-:Y:S01]  /*3ed0*/  IMAD.SHL.U32 R0, R0, 0x100000, RZ ;  /* 0x0010000000007824 */ /* 0x000fe200078e00ff */
[----:B------:R-:W-:-:S04]  /*3ee0*/  LEA R3, R3, 0x3b800000, 0x17 ;  /* 0x3b80000003037811 */ /* 0x000fc800078eb8ff */
[----:B------:R-:W-:-:S05]  /*3ef0*/  LOP3.LUT R0, R3, R0, R7, 0xfe, !PT ;  /* 0x0000000003007212 */ /* 0x000fca00078efe07 */
[----:B------:R-:W-:-:S04]  /*3f00*/  FMUL.FTZ R0, R0, 1 ;  /* 0x3f80000000007820 */ /* 0x000fc80000410000 */
[----:B------:R0:W1:Y:S01]  /*3f10*/  F2F.F64.F32 R32, R0 ;  /* 0x0000000000207310 */ /* 0x0000620000201800 */
[----:B------:R-:W-:Y:S05]  /*3f20*/  BRA `(.L_x_7373) ;  /* 0x0000000400287947 */ /* 0x000fea0003800000 */
.L_x_7386:
        /* <DEDUP_REMOVED lines=22> */
.L_x_7391:
[----:B------:R-:W-:Y:S05]  /*4090*/  BSYNC.RECONVERGENT B0 ;  /* 0x0000000000007941 */ /* 0x000fea0003800200 */
.L_x_7390:
[----:B------:R-:W-:Y:S01]  /*40a0*/  IMAD.SHL.U32 R0, R0, 0x200000, RZ ;  /* 0x0020000000007824 */ /* 0x000fe200078e00ff */
[----:B------:R-:W-:-:S04]  /*40b0*/  LEA R3, R3, 0x37800000, 0x17 ;  /* 0x3780000003037811 */ /* 0x000fc800078eb8ff */
[----:B------:R-:W-:-:S05]  /*40c0*/  LOP3.LUT R0, R3, R0, R7, 0xfe, !PT ;  /* 0x0000000003007212 */ /* 0x000fca00078efe07 */
[----:B------:R-:W-:-:S04]  /*40d0*/  FMUL.FTZ R0, R0, 1 ;  /* 0x3f80000000007820 */ /* 0x000fc80000410000 */
[----:B------:R0:W1:Y:S01]  /*40e0*/  F2F.F64.F32 R32, R0 ;  /* 0x0000000000207310 */ /* 0x0000620000201800 */
[----:B------:R-:W-:Y:S05]  /*40f0*/  BRA `(.L_x_7373) ;  /* 0x0000000000b47947 */ /* 0x000fea0003800000 */
.L_x_7385:
[----:B------:R-:W-:-:S09]  /*4100*/  UISETP.NE.AND UP0, UPT, UR4, 0x1c, UPT ;  /* 0x0000001c0400788c */ /* 0x000fd2000bf05270 */
[----:B------:R-:W-:Y:S05]  /*4110*/  BRA.U !UP0, `(.L_x_7392) ;  /* 0x0000000108a07547 */ /* 0x000fea000b800000 */
[----:B------:R-:W-:-:S09]  /*4120*/  UISETP.NE.AND UP0, UPT, UR4, 0x1d, UPT ;  /* 0x0000001d0400788c */ /* 0x000fd2000bf05270 */
[----:B------:R-:W-:Y:S05]  /*4130*/  BRA.U !UP0, `(.L_x_7393) ;  /* 0x0000000108887547 */ /* 0x000fea000b800000 */
[----:B------:R-:W-:-:S09]  /*4140*/  UISETP.NE.AND UP0, UPT, UR4, 0x2c, UPT ;  /* 0x0000002c0400788c */ /* 0x000fd2000bf05270 */
[----:B------:R-:W-:Y:S05]  /*4150*/  BRA.U UP0, `(.L_x_7372) ;  /* 0x0000000100347547 */ /* 0x000fea000b800000 */
[----:B-1-3--:R-:W2:Y:S01]  /*4160*/  LDG.E.U8 R0, desc[UR36][R4.64] ;  /* 0x0000002404007981 */ /* 0x00aea2000c1e1100 */
        /* <DEDUP_REMOVED lines=12> */
.L_x_7372:
[----:B-1-3--:R-:W-:Y:S01]  /*4230*/  MOV R0, 0x0 ;  /* 0x0000000000007802 */ /* 0x00afe20000000f00 */
        /* <DEDUP_REMOVED lines=14> */
[----:B--2--5:R-:W-:Y:S05]  /*4320*/  CALL.ABS.NOINC R14 ;  /* 0x000000000e007343 */ /* 0x024fea0003c00000 */
.L_x_7394:
[----:B------:R-:W-:Y:S02]  /*4330*/  CS2R R32, SRZ ;  /* 0x0000000000207805 */ /* 0x000fe4000001ff00 */
[----:B------:R-:W-:Y:S01]  /*4340*/  CS2R R34, SRZ ;  /* 0x0000000000227805 */ /* 0x000fe2000001ff00 */
[----:B------:R-:W-:Y:S06]  /*4350*/  BRA `(.L_x_7373) ;  /* 0x00000000001c7947 */ /* 0x000fec0003800000 */
.L_x_7393:
[----:B------:R-:W2:Y:S01]  /*4360*/  LDG.E.64 R32, desc[UR36][R4.64] ;  /* 0x0000002404207981 */ /* 0x000ea2000c1e1b00 */
[----:B------:R-:W-:Y:S01]  /*4370*/  CS2R R34, SRZ ;  /* 0x0000000000227805 */ /* 0x000fe2000001ff00 */
[----:B--2---:R-:W0:Y:S01]  /*4380*/  I2F.F64.U64 R32, R32 ;  /* 0x0000002000207312 */ /* 0x004e220000301800 */
[----:B------:R-:W-:Y:S05]  /*4390*/  BRA `(.L_x_7373) ;  /* 0x00000000000c7947 */ /* 0x000fea0003800000 */
.L_x_7392:
[----:B------:R-:W2:Y:S01]  /*43a0*/  LDG.E R4, desc[UR36][R4.64] ;  /* 0x0000002404047981 */ /* 0x000ea2000c1e1900 */
[----:B------:R-:W-:Y:S01]  /*43b0*/  CS2R R34, SRZ ;  /* 0x0000000000227805 */ /* 0x000fe2000001ff00 */
[----:B--2---:R0:W2:Y:S06]  /*43c0*/  I2F.F64.U32 R32, R4 ;  /* 0x0000000400207312 */ /* 0x0040ac0000201800 */
.L_x_7373:
[----:B------:R-:W-:Y:S05]  /*43d0*/  BSYNC.RECONVERGENT B7 ;  /* 0x0000000000077941 */ /* 0x000fea0003800200 */
.L_x_7367:
[----:B------:R-:W-:-:S07]  /*43e0*/  VIADD R49, R49, 0x80 ;  /* 0x0000008031317836 */ /* 0x000fce0000000000 */
.L_x_7338:
[----:B------:R-:W-:Y:S05]  /*43f0*/  BSYNC.RECONVERGENT B6 ;  /* 0x0000000000067941 */ /* 0x000fea0003800200 */
.L_x_7337:
        /* <DEDUP_REMOVED lines=29> */
.L_x_7401:
[----:B------:R-:W2:Y:S01]  /*45d0*/  LDG.E.U8 R4, desc[UR36][R4.64] ;  /* 0x0000002404047981 */ /* 0x000ea2000c1e1100 */
[----:B------:R-:W-:Y:S01]  /*45e0*/  CS2R R30, SRZ ;  /* 0x00000000001e7805 */ /* 0x000fe2000001ff00 */
[----:B--2---:R0:W1:Y:S01]  /*45f0*/  I2F.F64.U16 R28, R4 ;  /* 0x00000004001c7312 */ /* 0x0040620000101800 */
[----:B------:R-:W-:Y:S05]  /*4600*/  BRA `(.L_x_7403) ;  /* 0x0000000c00bc7947 */ /* 0x000fea0003800000 */
.L_x_7400:
        /* <DEDUP_REMOVED lines=8> */
[----:B--2---:R-:W2:Y:S01]  /*4690*/  I2F.F64.S64 R28, R28 ;  /* 0x0000001c001c7312 */ /* 0x004ea20000301c00 */
[----:B------:R-:W-:Y:S05]  /*46a0*/  BRA `(.L_x_7403) ;  /* 0x0000000c00947947 */ /* 0x000fea0003800000 */
.L_x_7405:
[----:B------:R-:W2:Y:S01]  /*46b0*/  LDG.E R4, desc[UR36][R4.64] ;  /* 0x0000002404047981 */ /* 0x000ea2000c1e1900 */
[----:B------:R-:W-:Y:S01]  /*46c0*/  CS2R R30, SRZ ;  /* 0x00000000001e7805 */ /* 0x000fe2000001ff00 */
[----:B--2---:R0:W1:Y:S01]  /*46d0*/  I2F.F64 R28, R4 ;  /* 0x00000004001c7312 */ /* 0x0040620000201c00 */
[----:B------:R-:W-:Y:S05]  /*46e0*/  BRA `(.L_x_7403) ;  /* 0x0000000c00847947 */ /* 0x000fea0003800000 */
.L_x_7404:
[----:B------:R-:W2:Y:S01]  /*46f0*/  LDG.E.U16 R4, desc[UR36][R4.64] ;  /* 0x0000002404047981 */ /* 0x000ea2000c1e1500 */
[----:B------:R-:W-:Y:S01]  /*4700*/  CS2R R30, SRZ ;  /* 0x00000000001e7805 */ /* 0x000fe2000001ff00 */
[----:B--2---:R0:W1:Y:S01]  /*4710*/  I2F.F64.S16 R28, R4 ;  /* 0x00000004001c7312 */ /* 0x0040620000101c00 */
[----:B------:R-:W-:Y:S05]  /*4720*/  BRA `(.L_x_7403) ;  /* 0x0000000c00747947 */ /* 0x000fea0003800000 */
.L_x_7399:
        /* <DEDUP_REMOVED lines=11> */
.L_x_7407:
[----:B---3--:R-:W3:Y:S01]  /*47e0*/  LDG.E.U16 R0, desc[UR36][R4.64] ;  /* 0x0000002404007981 */ /* 0x008ee2000c1e1500 */
[----:B------:R-:W-:Y:S01]  /*47f0*/  CS2R R30, SRZ ;  /* 0x00000000001e7805 */ /* 0x000fe2000001ff00 */
[----:B---3--:R-:W-:-:S05]  /*4800*/  HADD2.F32 R0, -RZ, R0.H0_H0 ;  /* 0x20000000ff007230 */ /* 0x008fca0000004100 */
[----:B------:R-:W-:-:S04]  /*4810*/  FMUL.FTZ R0, R0, 1 ;  /* 0x3f80000000007820 */ /* 0x000fc80000410000 */
[----:B------:R0:W1:Y:S01]  /*4820*/  F2F.F64.F32 R28, R0 ;  /* 0x00000000001c7310 */ /* 0x0000620000201800 */
[----:B------:R-:W-:Y:S05]  /*4830*/  BRA `(.L_x_7403) ;  /* 0x0000000c00307947 */ /* 0x000fea0003800000 */
.L_x_7406:
        /* <DEDUP_REMOVED lines=12> */
.L_x_7409:
        /* <DEDUP_REMOVED lines=8> */
.L_x_7408:
[----:B------:R0:W5:Y:S01]  /*4980*/  LDG.E.64 R28, desc[UR36][R4.64] ;  /* 0x00000024041c7981 */ /* 0x000162000c1e1b00 */
[----:B------:R-:W-:Y:S01]  /*4990*/  CS2R R30, SRZ ;  /* 0x00000000001e7805 */ /* 0x000fe2000001ff00 */
[----:B------:R-:W-:Y:S06]  /*49a0*/  BRA `(.L_x_7403) ;  /* 0x0000000800d47947 */ /* 0x000fec0003800000 */
.L_x_7398:
        /* <DEDUP_REMOVED lines=14> */
.L_x_7412:
[----:B------:R0:W5:Y:S01]  /*4a90*/  LDG.E.128 R28, desc[UR36][R4.64] ;  /* 0x00000024041c7981 */ /* 0x000162000c1e1d00 */
[----:B------:R-:W-:Y:S05]  /*4aa0*/  BRA `(.L_x_7403) ;  /* 0x0000000800947947 */ /* 0x000fea0003800000 */
.L_x_7411:
        /* <DEDUP_REMOVED lines=28> */
.L_x_7414:
        /* <DEDUP_REMOVED lines=16> */
.L_x_7413:
[----:B---3--:R-:W3:Y:S01]  /*4d70*/  LDG.E.U16 R0, desc[UR36][R4.64] ;  /* 0x0000002404007981 */ /* 0x008ee2000c1e1500 */
[----:B------:R-:W-:Y:S01]  /*4d80*/  CS2R R30, SRZ ;  /* 0x00000000001e7805 */ /* 0x000fe2000001ff00 */
[----:B---3--:R-:W-:-:S04]  /*4d90*/  IMAD.U32 R0, R0, 0x10000, RZ ;  /* 0x0001000000007824 */ /* 0x008fc800078e00ff */
[----:B------:R-:W-:-:S04]  /*4da0*/  FMUL.FTZ R0, R0, 1 ;  /* 0x3f80000000007820 */ /* 0x000fc80000410000 */
[----:B------:R0:W1:Y:S01]  /*4db0*/  F2F.F64.F32 R28, R0 ;  /* 0x00000000001c7310 */ /* 0x0000620000201800 */
[----:B------:R-:W-:Y:S05]  /*4dc0*/  BRA `(.L_x_7403) ;  /* 0x0000000400cc7947 */ /* 0x000fea0003800000 */
.L_x_7410:
        /* <DEDUP_REMOVED lines=12> */
.L_x_7417:
        /* <DEDUP_REMOVED lines=22> */
.L_x_7419:
[----:B------:R-:W-:Y:S05]  /*4ff0*/  BSYNC.RECONVERGENT B0 ;  /* 0x0000000000007941 */ /* 0x000fea0003800200 */
.L_x_7418:
[----:B------:R-:W-:Y:S01]  /*5000*/  IMAD.SHL.U32 R0, R0, 0x100000, RZ ;  /* 0x0010000000007824 */ /* 0x000fe200078e00ff */
[----:B------:R-:W-:-:S04]  /*5010*/  LEA R3, R3, 0x3b800000, 0x17 ;  /* 0x3b80000003037811 */ /* 0x000fc800078eb8ff */
[----:B------:R-:W-:-:S05]  /*5020*/  LOP3.LUT R0, R3, R0, R7, 0xfe, !PT ;  /* 0x0000000003007212 */ /* 0x000fca00078efe07 */
[----:B------:R-:W-:-:S04]  /*5030*/  FMUL.FTZ R0, R0, 1 ;  /* 0x3f80000000007820 */ /* 0x000fc80000410000 */
[----:B------:R0:W1:Y:S01]  /*5040*/  F2F.F64.F32 R28, R0 ;  /* 0x00000000001c7310 */ /* 0x0000620000201800 */
[----:B------:R-:W-:Y:S05]  /*5050*/  BRA `(.L_x_7403) ;  /* 0x0000000400287947 */ /* 0x000fea0003800000 */
.L_x_7416:
        /* <DEDUP_REMOVED lines=22> */
.L_x_7421:
[----:B------:R-:W-:Y:S05]  /*51c0*/  BSYNC.RECONVERGENT B0 ;  /* 0x0000000000007941 */ /* 0x000fea0003800200 */
.L_x_7420:
[----:B------:R-:W-:Y:S01]  /*51d0*/  IMAD.SHL.U32 R0, R0, 0x200000, RZ ;  /* 0x0020000000007824 */ /* 0x000fe200078e00ff */
[----:B------:R-:W-:-:S04]  /*51e0*/  LEA R3, R3, 0x37800000, 0x17 ;  /* 0x3780000003037811 */ /* 0x000fc800078eb8ff */
[----:B------:R-:W-:-:S05]  /*51f0*/  LOP3.LUT R0, R3, R0, R7, 0xfe, !PT ;  /* 0x0000000003007212 */ /* 0x000fca00078efe07 */
[----:B------:R-:W-:-:S04]  /*5200*/  FMUL.FTZ R0, R0, 1 ;  /* 0x3f80000000007820 */ /* 0x000fc80000410000 */
[----:B------:R0:W1:Y:S01]  /*5210*/  F2F.F64.F32 R28, R0 ;  /* 0x00000000001c7310 */ /* 0x0000620000201800 */
[----:B------:R-:W-:Y:S05]  /*5220*/  BRA `(.L_x_7403) ;  /* 0x0000000000b47947 */ /* 0x000fea0003800000 */
.L_x_7415:
        /* <DEDUP_REMOVED lines=19> */
.L_x_7402:
        /* <DEDUP_REMOVED lines=16> */
.L_x_7424:
[----:B------:R-:W-:Y:S02]  /*5460*/  CS2R R28, SRZ ;  /* 0x00000000001c7805 */ /* 0x000fe4000001ff00 */
[----:B------:R-:W-:Y:S01]  /*5470*/  CS2R R30, SRZ ;  /* 0x00000000001e7805 */ /* 0x000fe2000001ff00 */
[----:B------:R-:W-:Y:S06]  /*5480*/  BRA `(.L_x_7403) ;  /* 0x00000000001c7947 */ /* 0x000fec0003800000 */
.L_x_7423:
[----:B------:R-:W2:Y:S01]  /*5490*/  LDG.E.64 R28, desc[UR36][R4.64] ;  /* 0x00000024041c7981 */ /* 0x000ea2000c1e1b00 */
[----:B------:R-:W-:Y:S01]  /*54a0*/  CS2R R30, SRZ ;  /* 0x00000000001e7805 */ /* 0x000fe2000001ff00 */
[----:B--2---:R-:W0:Y:S01]  /*54b0*/  I2F.F64.U64 R28, R28 ;  /* 0x0000001c001c7312 */ /* 0x004e220000301800 */
[----:B------:R-:W-:Y:S05]  /*54c0*/  BRA `(.L_x_7403) ;  /* 0x00000000000c7947 */ /* 0x000fea0003800000 */
.L_x_7422:
[----:B------:R-:W2:Y:S01]  /*54d0*/  LDG.E R4, desc[UR36][R4.64] ;  /* 0x0000002404047981 */ /* 0x000ea2000c1e1900 */
[----:B------:R-:W-:Y:S01]  /*54e0*/  CS2R R30, SRZ ;  /* 0x00000000001e7805 */ /* 0x000fe2000001ff00 */
[----:B--2---:R0:W1:Y:S06]  /*54f0*/  I2F.F64.U32 R28, R4 ;  /* 0x00000004001c7312 */ /* 0x00406c0000201800 */
.L_x_7403:
[----:B------:R-:W-:Y:S05]  /*5500*/  BSYNC.RECONVERGENT B7 ;  /* 0x0000000000077941 */ /* 0x000fea0003800200 */
.L_x_7397:
[----:B0-----:R-:W0:Y:S01]  /*5510*/  LDC.64 R4, c[0x0][0x398] ;  /* 0x0000e600ff047b82 */ /* 0x001e220000000a00 */
        /* <DEDUP_REMOVED lines=17> */
[----:B------:R-:W-:Y:S01]  /*5630*/  CS2R R18, SRZ ;  /* 0x0000000000127805 */ /* 0x000fe2000001ff00 */
[----:B----4-:R0:W4:Y:S01]  /*5640*/  I2F.F64.S16 R16, R4 ;  /* 0x0000000400107312 */ /* 0x0101220000101c00 */
[----:B------:R-:W-:Y:S05]  /*5650*/  BRA `(.L_x_7431) ;  /* 0x0000000c00cc7947 */ /* 0x000fea0003800000 */
.L_x_7429:
[----:B------:R-:W4:Y:S01]  /*5660*/  LDG.E.U8 R4, desc[UR36][R4.64] ;  /* 0x0000002404047981 */ /* 0x000f22000c1e1100 */
[----:B------:R-:W-:Y:S01]  /*5670*/  CS2R R18, SRZ ;  /* 0x0000000000127805 */ /* 0x000fe2000001ff00 */
[----:B----4-:R0:W4:Y:S01]  /*5680*/  I2F.F64.U16 R16, R4 ;  /* 0x0000000400107312 */ /* 0x0101220000101800 */
[----:B------:R-:W-:Y:S05]  /*5690*/  BRA `(.L_x_7431) ;  /* 0x0000000c00bc7947 */ /* 0x000fea0003800000 */
.L_x_7428:
[----:B------:R-:W-:-:S09]  /*56a0*/  UISETP.NE.AND UP0, UPT, UR4, 0x2, UPT ;  /* 0x000000020400788c */ /* 0x000fd2000bf05270 */
[----:B------:R-:W-:Y:S05]  /*56b0*/  BRA.U !UP0, `(.L_x_7432) ;  /* 0x0000000108307547 */ /* 0x000fea000b800000 */
[----:B------:R-:W-:-:S09]  /*56c0*/  UISETP.NE.AND UP0, UPT, UR4, 0x3, UPT ;  /* 0x000000030400788c */ /* 0x000fd2000bf05270 */
[----:B------:R-:W-:Y:S05]  /*56d0*/  BRA.U !UP0, `(.L_x_7433) ;  /* 0x0000000108187547 */ /* 0x000fea000b800000 */
[----:B------:R-:W-:-:S09]  /*56e0*/  UISETP.NE.AND UP0, UPT, UR4, 0x4, UPT ;  /* 0x000000040400788c */ /* 0x000fd2000bf05270 */
[----:B------:R-:W-:Y:S05]  /*56f0*/  BRA.U UP0, `(.L_x_7430) ;  /* 0x0000000d003c7547 */ /* 0x000fea000b800000 */
[----:B------:R-:W4:Y:S01]  /*5700*/  LDG.E.64 R16, desc[UR36][R4.64] ;  /* 0x0000002404107981 */ /* 0x000f22000c1e1b00 */
[----:B------:R-:W-:Y:S01]  /*5710*/  CS2R R18, SRZ ;  /* 0x0000000000127805 */ /* 0x000fe2000001ff00 */
[----:B----4-:R-:W0:Y:S01]  /*5720*/  I2F.F64.S64 R16, R16 ;  /* 0x0000001000107312 */ /* 0x010e220000301c00 */
[----:B------:R-:W-:Y:S05]  /*5730*/  BRA `(.L_x_7431) ;  /* 0x0000000c00947947 */ /* 0x000fea0003800000 */
.L_x_7433:
[----:B------:R-:W4:Y:S01]  /*5740*/  LDG.E R4, desc[UR36][R4.64] ;  /* 0x0000002404047981 */ /* 0x000f22000c1e1900 */
[----:B------:R-:W-:Y:S01]  /*5750*/  CS2R R18, SRZ ;  /* 0x0000000000127805 */ /* 0x000fe2000001ff00 */
[----:B----4-:R0:W4:Y:S01]  /*5760*/  I2F.F64 R16, R4 ;  /* 0x0000000400107312 */ /* 0x0101220000201c00 */
[----:B------:R-:W-:Y:S05]  /*5770*/  BRA `(.L_x_7431) ;  /* 0x0000000c00847947 */ /* 0x000fea0003800000 */
.L_x_7432:
[----:B------:R-:W4:Y:S01]  /*5780*/  LDG.E.U16 R4, desc[UR36][R4.64] ;  /* 0x0000002404047981 */ /* 0x000f22000c1e1500 */
[----:B------:R-:W-:Y:S01]  /*5790*/  CS2R R18, SRZ ;  /* 0x0000000000127805 */ /* 0x000fe2000001ff00 */
[----:B----4-:R0:W4:Y:S01]  /*57a0*/  I2F.F64.S16 R16, R4 ;  /* 0x0000000400107312 */ /* 0x0101220000101c00 */
[----:B------:R-:W-:Y:S05]  /*57b0*/  BRA `(.L_x_7431) ;  /* 0x0000000c00747947 */ /* 0x000fea0003800000 */
.L_x_7427:
[----:B------:R-:W-:-:S09]  /*57c0*/  UISETP.GT.AND UP0, UPT, UR4, 0x6, UPT ;  /* 0x000000060400788c */ /* 0x000fd2000bf04270 */
[----:B------:R-:W-:Y:S05]  /*57d0*/  BRA.U UP0, `(.L_x_7434) ;  /* 0x00000001003c7547 */ /* 0x000fea000b800000 */
[----:B------:R-:W-:-:S09]  /*57e0*/  UISETP.NE.AND UP0, UPT, UR4, 0x5, UPT ;  /* 0x000000050400788c */ /* 0x000fd2000bf05270 */
[----:B------:R-:W-:Y:S05]  /*57f0*/  BRA.U !UP0, `(.L_x_7435) ;  /* 0x00000001081c7547 */ /* 0x000fea000b800000 */
[----:B------:R-:W-:-:S09]  /*5800*/  UISETP.NE.AND UP0, UPT, UR4, 0x6, UPT ;  /* 0x000000060400788c */ /* 0x000fd2000bf05270 */
[----:B------:R-:W-:Y:S05]  /*5810*/  BRA.U UP0, `(.L_x_7430) ;  /* 0x0000000900f47547 */ /* 0x000fea000b800000 */
[----:B------:R-:W4:Y:S01]  /*5820*/  LDG.E R16, desc[UR36][R4.64] ;  /* 0x0000002404107981 */ /* 0x000f22000c1e1900 */
[----:B------:R-:W-:Y:S01]  /*5830*/  CS2R R18, SRZ ;  /* 0x0000000000127805 */ /* 0x000fe2000001ff00 */
[----:B----4-:R-:W-:-:S06]  /*5840*/  FMUL.FTZ R16, R16, 1 ;  /* 0x3f80000010107820 */ /* 0x010fcc0000410000 */
[----:B------:R-:W0:Y:S01]  /*5850*/  F2F.F64.F32 R16, R16 ;  /* 0x0000001000107310 */ /* 0x000e220000201800 */
[----:B------:R-:W-:Y:S05]  /*5860*/  BRA `(.L_x_7431) ;  /* 0x0000000c00487947 */ /* 0x000fea0003800000 */
.L_x_7435:
[----:B---3--:R-:W3:Y:S01]  /*5870*/  LDG.E.U16 R0, desc[UR36][R4.64] ;  /* 0x0000002404007981 */ /* 0x008ee2000c1e1500 */
[----:B------:R-:W-:Y:S01]  /*5880*/  CS2R R18, SRZ ;  /* 0x0000000000127805 */ /* 0x000fe2000001ff00 */
[----:B---3--:R-:W-:-:S05]  /*5890*/  HADD2.F32 R0, -RZ, R0.H0_H0 ;  /* 0x20000000ff007230 */ /* 0x008fca0000004100 */
[----:B------:R-:W-:-:S04]  /*58a0*/  FMUL.FTZ R0, R0, 1 ;  /* 0x3f80000000007820 */ /* 0x000fc80000410000 */
[----:B------:R0:W3:Y:S01]  /*58b0*/  F2F.F64.F32 R16, R0 ;  /* 0x0000000000107310 */ /* 0x0000e20000201800 */
[----:B------:R-:W-:Y:S05]  /*58c0*/  BRA `(.L_x_7431) ;  /* 0x0000000c00307947 */ /* 0x000fea0003800000 */
.L_x_7434:
[----:B------:R-:W-:-:S09]  /*58d0*/  UISETP.NE.AND UP0, UPT, UR4, 0x7, UPT ;  /* 0x000000070400788c */ /* 0x000fd2000bf05270 */
[----:B------:R-:W-:Y:S05]  /*58e0*/  BRA.U !UP0, `(.L_x_7436) ;  /* 0x0000000108487547 */ /* 0x000fea000b800000 */
[----:B------:R-:W-:-:S09]  /*58f0*/  UISETP.NE.AND UP0, UPT, UR4, 0x8, UPT ;  /* 0x000000080400788c */ /* 0x000fd2000bf05270 */
[----:B------:R-:W-:Y:S05]  /*5900*/  BRA.U !UP0, `(.L_x_7437) ;  /* 0x0000000108207547 */ /* 0x000fea000b800000 */
[----:B------:R-:W-:-:S09]  /*5910*/  UISETP.NE.AND UP0, UPT, UR4, 0x9, UPT ;  /* 0x000000090400788c */ /* 0x000fd2000bf05270 */
[----:B------:R-:W-:Y:S05]  /*5920*/  BRA.U UP0, `(.L_x_7430) ;  /* 0x0000000900b07547 */ /* 0x000fea000b800000 */
[----:B------:R-:W4:Y:S02]  /*5930*/  LDG.E.64 R4, desc[UR36][R4.64] ;  /* 0x0000002404047981 */ /* 0x000f24000c1e1b00 */
[----:B----4-:R-:W-:Y:S01]  /*5940*/  FMUL.FTZ R16, R4, 1 ;  /* 0x3f80000004107820 */ /* 0x010fe20000410000 */
[----:B------:R-:W-:-:S05]  /*5950*/  FMUL.FTZ R18, R5, 1 ;  /* 0x3f80000005127820 */ /* 0x000fca0000410000 */
[----:B------:R-:W0:Y:S08]  /*5960*/  F2F.F64.F32 R16, R16 ;  /* 0x0000001000107310 */ /* 0x000e300000201800 */
[----:B------:R-:W4:Y:S01]  /*5970*/  F2F.F64.F32 R18, R18 ;  /* 0x0000001200127310 */ /* 0x000f220000201800 */
[----:B------:R-:W-:Y:S05]  /*5980*/  BRA `(.L_x_7431) ;  /* 0x0000000c00007947 */ /* 0x000fea0003800000 */
.L_x_7437:
[----:B------:R-:W3:Y:S02]  /*5990*/  LDG.E R3, desc[UR36][R4.64] ;  /* 0x0000002404037981 */ /* 0x000ee4000c1e1900 */
[--C-:B---3--:R-:W-:Y:S02]  /*59a0*/  HADD2.F32 R0, -RZ, R3.reuse.H0_H0 ;  /* 0x20000003ff007230 */ /* 0x108fe40000004100 */
[----:B------:R-:W-:-:S03]  /*59b0*/  HADD2.F32 R3, -RZ, R3.H1_H1 ;  /* 0x30000003ff037230 */ /* 0x000fc60000004100 */
[----:B------:R-:W-:Y:S02]  /*59c0*/  FMUL.FTZ R0, R0, 1 ;  /* 0x3f80000000007820 */ /* 0x000fe40000410000 */
[----:B------:R-:W-:Y:S02]  /*59d0*/  FMUL.FTZ R3, R3, 1 ;  /* 0x3f80000003037820 */ /* 0x000fe40000410000 */
[----:B------:R0:W3:Y:S08]  /*59e0*/  F2F.F64.F32 R16, R0 ;  /* 0x0000000000107310 */ /* 0x0000f00000201800 */
[----:B------:R0:W4:Y:S01]  /*59f0*/  F2F.F64.F32 R18, R3 ;  /* 0x0000000300127310 */ /* 0x0001220000201800 */
[----:B------:R-:W-:Y:S05]  /*5a00*/  BRA `(.L_x_7431) ;  /* 0x0000000800e07947 */ /* 0x000fea0003800000 */
.L_x_7436:
[----:B------:R0:W5:Y:S01]  /*5a10*/  LDG.E.64 R16, desc[UR36][R4.64] ;  /* 0x0000002404107981 */ /* 0x000162000c1e1b00 */
[----:B------:R-:W-:Y:S01]  /*5a20*/  CS2R R18, SRZ ;  /* 0x0000000000127805 */ /* 0x000fe2000001ff00 */
[----:B------:R-:W-:Y:S06]  /*5a30*/  BRA `(.L_x_7431) ;  /* 0x0000000800d47947 */ /* 0x000fec0003800000 */
.L_x_7426:
        /* <DEDUP_REMOVED lines=9> */
[----:B------:R-:W-:Y:S01]  /*5ad0*/  CS2R R18, SRZ ;  /* 0x0000000000127805 */ /* 0x000fe2000001ff00 */
[----:B------:R-:W-:Y:S01]  /*5ae0*/  IMAD.MOV.U32 R16, RZ, RZ, RZ ;  /* 0x000000ffff107224 */ /* 0x000fe200078e00ff */
[----:B----4-:R-:W-:-:S04]  /*5af0*/  ISETP.NE.AND P0, PT, R4, RZ, PT ;  /* 0x000000ff0400720c */ /* 0x010fc80003f05270 */
[----:B------:R-:W-:Y:S01]  /*5b00*/  FSEL R17, RZ, 1.875, !P0 ;  /* 0x3ff00000ff117808 */ /* 0x000fe20004000000 */
[----:B------:R-:W-:Y:S08]  /*5b10*/  BRA `(.L_x_7431) ;  /* 0x00000008009c7947 */ /* 0x000ff00003800000 */
.L_x_7440:
[----:B------:R0:W5:Y:S01]  /*5b20*/  LDG.E.128 R16, desc[UR36][R4.64] ;  /* 0x0000002404107981 */ /* 0x000162000c1e1d00 */
[----:B------:R-:W-:Y:S05]  /*5b30*/  BRA `(.L_x_7431) ;  /* 0x0000000800947947 */ /* 0x000fea0003800000 */
.L_x_7439:
        /* <DEDUP_REMOVED lines=26> */
[----:B------:R4:W0:Y:S01]  /*5ce0*/  F2F.F64.F32 R16, R3 ;  /* 0x0000000300107310 */ /* 0x0008220000201800 */
[----:B------:R-:W-:Y:S05]  /*5cf0*/  BRA `(.L_x_7431) ;  /* 0x0000000800247947 */ /* 0x000fea0003800000 */
.L_x_7442:
        /* <DEDUP_REMOVED lines=14> */
[----:B------:R0:W3:Y:S01]  /*5de0*/  F2F.F64.F32 R16, R0 ;  /* 0x0000000000107310 */ /* 0x0000e20000201800 */
[----:B------:R-:W-:Y:S05]  /*5df0*/  BRA `(.L_x_7431) ;  /* 0x0000000400e47947 */ /* 0x000fea0003800000 */
.L_x_7441:
[----:B---3--:R-:W3:Y:S01]  /*5e00*/  LDG.E.U16 R0, desc[UR36][R4.64] ;  /* 0x0000002404007981 */ /* 0x008ee2000c1e1500 */
[----:B------:R-:W-:Y:S01]  /*5e10*/  CS2R R18, SRZ ;  /* 0x0000000000127805 */ /* 0x000fe2000001ff00 */
[----:B---3--:R-:W-:-:S04]  /*5e20*/  IMAD.U32 R0, R0, 0x10000, RZ ;  /* 0x0001000000007824 */ /* 0x008fc800078e00ff */
[----:B------:R-:W-:-:S04]  /*5e30*/  FMUL.FTZ R0, R0, 1 ;  /* 0x3f80000000007820 */ /* 0x000fc80000410000 */
[----:B------:R0:W3:Y:S01]  /*5e40*/  F2F.F64.F32 R16, R0 ;  /* 0x0000000000107310 */ /* 0x0000e20000201800 */
[----:B------:R-:W-:Y:S05]  /*5e50*/  BRA `(.L_x_7431) ;  /* 0x0000000400cc7947 */ /* 0x000fea0003800000 */
.L_x_7438:
        /* <DEDUP_REMOVED lines=9> */
[----:B------:R-:W-:Y:S01]  /*5ef0*/  CS2R R18, SRZ ;  /* 0x0000000000127805 */ /* 0x000fe2000001ff00 */
[----:B----4-:R0:W4:Y:S01]  /*5f00*/  I2F.F64.U16 R16, R4 ;  /* 0x0000000400107312 */ /* 0x0101220000101800 */
[----:B------:R-:W-:Y:S05]  /*5f10*/  BRA `(.L_x_7431) ;  /* 0x00000004009c7947 */ /* 0x000fea0003800000 */
.L_x_7445:
[----:B------:R-:W4:Y:S01]  /*5f20*/  LDG.E.U8 R4, desc[UR36][R4.64] ;  /* 0x0000002404047981 */ /* 0x000f22000c1e1100 */
[----:B------:R-:W-:Y:S02]  /*5f30*/  CS2R R18, SRZ ;  /* 0x0000000000127805 */ /* 0x000fe4000001ff00 */
[----:B------:R-:W-:Y:S02]  /*5f40*/  CS2R R16, SRZ ;  /* 0x0000000000107805 */ /* 0x000fe4000001ff00 */
[----:B----4-:R-:W-:-:S13]  /*5f50*/  ISETP.NE.AND P0, PT, R4, RZ, PT ;  /* 0x000000ff0400720c */ /* 0x010fda0003f05270 */
        /* <DEDUP_REMOVED lines=18> */
.L_x_7447:
[----:B------:R-:W-:Y:S05]  /*6080*/  BSYNC.RECONVERGENT B0 ;  /* 0x0000000000007941 */ /* 0x000fea0003800200 */
.L_x_7446:
[----:B------:R-:W-:Y:S01]  /*6090*/  IMAD.SHL.U32 R0, R0, 0x100000, RZ ;  /* 0x0010000000007824 */ /* 0x000fe200078e00ff */
[----:B------:R-:W-:-:S04]  /*60a0*/  LEA R3, R3, 0x3b800000, 0x17 ;  /* 0x3b80000003037811 */ /* 0x000fc800078eb8ff */
[----:B------:R-:W-:-:S05]  /*60b0*/  LOP3.LUT R0, R3, R0, R7, 0xfe, !PT ;  /* 0x0000000003007212 */ /* 0x000fca00078efe07 */
[----:B------:R-:W-:-:S04]  /*60c0*/  FMUL.FTZ R0, R0, 1 ;  /* 0x3f80000000007820 */ /* 0x000fc80000410000 */
[----:B------:R0:W3:Y:S01]  /*60d0*/  F2F.F64.F32 R16, R0 ;  /* 0x0000000000107310 */ /* 0x0000e20000201800 */
[----:B------:R-:W-:Y:S05]  /*60e0*/  BRA `(.L_x_7431) ;  /* 0x0000000400287947 */ /* 0x000fea0003800000 */
.L_x_7444:
        /* <DEDUP_REMOVED lines=22> */
.L_x_7449:
[----:B------:R-:W-:Y:S05]  /*6250*/  BSYNC.RECONVERGENT B0 ;  /* 0x0000000000007941 */ /* 0x000fea0003800200 */
.L_x_7448:
[----:B------:R-:W-:Y:S01]  /*6260*/  IMAD.SHL.U32 R0, R0, 0x200000, RZ ;  /* 0x0020000000007824 */ /* 0x000fe200078e00ff */
[----:B------:R-:W-:-:S04]  /*6270*/  LEA R3, R3, 0x37800000, 0x17 ;  /* 0x3780000003037811 */ /* 0x000fc800078eb8ff */
[----:B------:R-:W-:-:S05]  /*6280*/  LOP3.LUT R0, R3, R0, R7, 0xfe, !PT ;  /* 0x0000000003007212 */ /* 0x000fca00078efe07 */
[----:B------:R-:W-:-:S04]  /*6290*/  FMUL.FTZ R0, R0, 1 ;  /* 0x3f80000000007820 */ /* 0x000fc80000410000 */
[----:B------:R0:W3:Y:S01]  /*62a0*/  F2F.F64.F32 R16, R0 ;  /* 0x0000000000107310 */ /* 0x0000e20000201800 */
[----:B------:R-:W-:Y:S05]  /*62b0*/  BRA `(.L_x_7431) ;  /* 0x0000000000b47947 */ /* 0x000fea0003800000 */
.L_x_7443:
        /* <DEDUP_REMOVED lines=17> */
[----:B------:R0:W3:Y:S01]  /*63d0*/  @P0 F2F.F64.F32 R16, R0 ;  /* 0x0000000000100310 */ /* 0x0000e20000201800 */
[----:B------:R-:W-:Y:S05]  /*63e0*/  BRA `(.L_x_7431) ;  /* 0x0000000000687947 */ /* 0x000fea0003800000 */
.L_x_7430:
[----:B---3--:R-:W-:Y:S01]  /*63f0*/  MOV R0, 0x0 ;  /* 0x0000000000007802 */ /* 0x008fe20000000f00 */
[----:B------:R-:W0:Y:S01]  /*6400*/  LDCU.64 UR4, c[0x4][0x148] ;  /* 0x01002900ff0477ac */ /* 0x000e220008000a00 */
[----:B------:R-:W-:Y:S02]  /*6410*/  IMAD.MOV.U32 R8, RZ, RZ, 0x4e ;  /* 0x0000004eff087424 */ /* 0x000fe400078e00ff */
[----:B------:R3:W4:Y:S01]  /*6420*/  LDC.64 R14, c[0x4][R0] ;  /* 0x01000000000e7b82 */ /* 0x0007220000000a00 */
[----:B------:R-:W1:Y:S01]  /*6430*/  LDCU.64 UR6, c[0x4][0x150] ;  /* 0x01002a00ff0677ac */ /* 0x000e620008000a00 */
[----:B------:R-:W-:Y:S02]  /*6440*/  IMAD.MOV.U32 R12, RZ, RZ, 0x1 ;  /* 0x00000001ff0c7424 */ /* 0x000fe400078e00ff */
[----:B------:R-:W-:Y:S01]  /*6450*/  IMAD.MOV.U32 R13, RZ, RZ, RZ ;  /* 0x000000ffff0d7224 */ /* 0x000fe200078e00ff */
[----:B------:R-:W2:Y:S01]  /*6460*/  LDCU.64 UR8, c[0x4][0x30] ;  /* 0x01000600ff0877ac */ /* 0x000ea20008000a00 */
[----:B0-----:R-:W-:-:S02]  /*6470*/  IMAD.U32 R4, RZ, RZ, UR4 ;  /* 0x00000004ff047e24 */ /* 0x001fc4000f8e00ff */
[----:B------:R-:W-:Y:S02]  /*6480*/  IMAD.U32 R5, RZ, RZ, UR5 ;  /* 0x00000005ff057e24 */ /* 0x000fe4000f8e00ff */
[----:B-1----:R-:W-:Y:S02]  /*6490*/  IMAD.U32 R6, RZ, RZ, UR6 ;  /* 0x00000006ff067e24 */ /* 0x002fe4000f8e00ff */
[----:B------:R-:W-:Y:S02]  /*64a0*/  IMAD.U32 R7, RZ, RZ, UR7 ;  /* 0x00000007ff077e24 */ /* 0x000fe4000f8e00ff */
[----:B--2---:R-:W-:Y:S02]  /*64b0*/  IMAD.U32 R10, RZ, RZ, UR8 ;  /* 0x00000008ff0a7e24 */ /* 0x004fe4000f8e00ff */
[----:B---3--:R-:W-:-:S07]  /*64c0*/  IMAD.U32 R11, RZ, RZ, UR9 ;  /* 0x00000009ff0b7e24 */ /* 0x008fce000f8e00ff */
[----:B------:R-:W-:-:S07]  /*64d0*/  LEPC R20, `(.L_x_7452) ;  /* 0x000000001014794e */ /* 0x000fce0000000000 */
[----:B----45:R-:W-:Y:S05]  /*64e0*/  CALL.ABS.NOINC R14 ;  /* 0x000000000e007343 */ /* 0x030fea0003c00000 */
.L_x_7452:
[----:B------:R-:W-:Y:S02]  /*64f0*/  CS2R R16, SRZ ;  /* 0x0000000000107805 */ /* 0x000fe4000001ff00 */
[----:B------:R-:W-:Y:S01]  /*6500*/  CS2R R18, SRZ ;  /* 0x0000000000127805 */ /* 0x000fe2000001ff00 */
[----:B------:R-:W-:Y:S06]  /*6510*/  BRA `(.L_x_7431) ;  /* 0x00000000001c7947 */ /* 0x000fec0003800000 */
.L_x_7451:
[----:B------:R-:W4:Y:S01]  /*6520*/  LDG.E.64 R16, desc[UR36][R4.64] ;  /* 0x0000002404107981 */ /* 0x000f22000c1e1b00 */
[----:B------:R-:W-:Y:S01]  /*6530*/  CS2R R18, SRZ ;  /* 0x0000000000127805 */ /* 0x000fe2000001ff00 */
[----:B----4-:R-:W0:Y:S01]  /*6540*/  I2F.F64.U64 R16, R16 ;  /* 0x0000001000107312 */ /* 0x010e220000301800 */
[----:B------:R-:W-:Y:S05]  /*6550*/  BRA `(.L_x_7431) ;  /* 0x00000000000c7947 */ /* 0x000fea0003800000 */
.L_x_7450:
[----:B------:R-:W4:Y:S01]  /*6560*/  LDG.E R4, desc[UR36][R4.64] ;  /* 0x0000002404047981 */ /* 0x000f22000c1e1900 */
[----:B------:R-:W-:Y:S01]  /*6570*/  CS2R R18, SRZ ;  /* 0x0000000000127805 */ /* 0x000fe2000001ff00 */
[----:B----4-:R0:W4:Y:S06]  /*6580*/  I2F.F64.U32 R16, R4 ;  /* 0x0000000400107312 */ /* 0x01012c0000201800 */
.L_x_7431:
[----:B------:R-:W-:Y:S05]  /*6590*/  BSYNC.RECONVERGENT B7 ;  /* 0x0000000000077941 */ /* 0x000fea0003800200 */
.L_x_7425:
[----:B------:R-:W-:-:S07]  /*65a0*/  VIADD R49, R49, 0x80 ;  /* 0x0000008031317836 */ /* 0x000fce0000000000 */
.L_x_7396:
[----:B------:R-:W-:Y:S05]  /*65b0*/  BSYNC.RECONVERGENT B6 ;  /* 0x0000000000067941 */ /* 0x000fea0003800200 */
.L_x_7395:
        /* <DEDUP_REMOVED lines=29> */
.L_x_7459:
[----:B------:R-:W4:Y:S01]  /*6790*/  LDG.E.U8 R4, desc[UR36][R4.64] ;  /* 0x0000002404047981 */ /* 0x000f22000c1e1100 */
[----:B------:R-:W-:Y:S01]  /*67a0*/  CS2R R26, SRZ ;  /* 0x00000000001a7805 */ /* 0x000fe2000001ff00 */
[----:B----4-:R0:W4:Y:S01]  /*67b0*/  I2F.F64.U16 R24, R4 ;  /* 0x0000000400187312 */ /* 0x0101220000101800 */
[----:B------:R-:W-:Y:S05]  /*67c0*/  BRA `(.L_x_7461) ;  /* 0x0000000c00bc7947 */ /* 0x000fea0003800000 */
.L_x_7458:
        /* <DEDUP_REMOVED lines=10> */
.L_x_7463:
[----:B------:R-:W4:Y:S01]  /*6870*/  LDG.E R4, desc[UR36][R4.64] ;  /* 0x0000002404047981 */ /* 0x000f22000c1e1900 */
[----:B------:R-:W-:Y:S01]  /*6880*/  CS2R R26, SRZ ;  /* 0x00000000001a7805 */ /* 0x000fe2000001ff00 */
[----:B----4-:R0:W4:Y:S01]  /*6890*/  I2F.F64 R24, R4 ;  /* 0x0000000400187312 */ /* 0x0101220000201c00 */
[----:B------:R-:W-:Y:S05]  /*68a0*/  BRA `(.L_x_7461) ;  /* 0x0000000c00847947 */ /* 0x000fea0003800000 */
.L_x_7462:
[----:B------:R-:W4:Y:S01]  /*68b0*/  LDG.E.U16 R4, desc[UR36][R4.64] ;  /* 0x0000002404047981 */ /* 0x000f22000c1e1500 */
[----:B------:R-:W-:Y:S01]  /*68c0*/  CS2R R26, SRZ ;  /* 0x00000000001a7805 */ /* 0x000fe2000001ff00 */
[----:B----4-:R0:W4:Y:S01]  /*68d0*/  I2F.F64.S16 R24, R4 ;  /* 0x0000000400187312 */ /* 0x0101220000101c00 */
[----:B------:R-:W-:Y:S05]  /*68e0*/  BRA `(.L_x_7461) ;  /* 0x0000000c00747947 */ /* 0x000fea0003800000 */
.L_x_7457:
        /* <DEDUP_REMOVED lines=11> */
.L_x_7465:
[----:B-1-3--:R-:W3:Y:S01]  /*69a0*/  LDG.E.U16 R0, desc[UR36][R4.64] ;  /* 0x0000002404007981 */ /* 0x00aee2000c1e1500 */
[----:B------:R-:W-:Y:S01]  /*69b0*/  CS2R R26, SRZ ;  /* 0x00000000001a7805 */ /* 0x000fe2000001ff00 */
[----:B---3--:R-:W-:-:S05]  /*69c0*/  HADD2.F32 R0, -RZ, R0.H0_H0 ;  /* 0x20000000ff007230 */ /* 0x008fca0000004100 */
[----:B------:R-:W-:-:S04]  /*69d0*/  FMUL.FTZ R0, R0, 1 ;  /* 0x3f80000000007820 */ /* 0x000fc80000410000 */
[----:B------:R0:W1:Y:S01]  /*69e0*/  F2F.F64.F32 R24, R0 ;  /* 0x0000000000187310 */ /* 0x0000620000201800 */
[----:B------:R-:W-:Y:S05]  /*69f0*/  BRA `(.L_x_7461) ;  /* 0x0000000c00307947 */ /* 0x000fea0003800000 */
.L_x_7464:
        /* <DEDUP_REMOVED lines=12> */
.L_x_7467:
[----:B------:R-:W1:Y:S02]  /*6ac0*/  LDG.E R3, desc[UR36][R4.64] ;  /* 0x0000002404037981 */ /* 0x000e64000c1e1900 */
[--C-:B-1-3--:R-:W-:Y:S02]  /*6ad0*/  HADD2.F32 R0, -RZ, R3.reuse.H0_H0 ;  /* 0x20000003ff007230 */ /* 0x10afe40000004100 */
[----:B------:R-:W-:-:S03]  /*6ae0*/  HADD2.F32 R3, -RZ, R3.H1_H1 ;  /* 0x30000003ff037230 */ /* 0x000fc60000004100 */
[----:B------:R-:W-:Y:S02]  /*6af0*/  FMUL.FTZ R0, R0, 1 ;  /* 0x3f80000000007820 */ /* 0x000fe40000410000 */
[----:B------:R-:W-:Y:S02]  /*6b00*/  FMUL.FTZ R3, R3, 1 ;  /* 0x3f80000003037820 */ /* 0x000fe40000410000 */
[----:B------:R0:W1:Y:S08]  /*6b10*/  F2F.F64.F32 R24, R0 ;  /* 0x0000000000187310 */ /* 0x0000700000201800 */
[----:B------:R0:W3:Y:S01]  /*6b20*/  F2F.F64.F32 R26, R3 ;  /* 0x00000003001a7310 */ /* 0x0000e20000201800 */
[----:B------:R-:W-:Y:S05]  /*6b30*/  BRA `(.L_x_7461) ;  /* 0x0000000800e07947 */ /* 0x000fea0003800000 */
.L_x_7466:
[----:B------:R0:W5:Y:S01]  /*6b40*/  LDG.E.64 R24, desc[UR36][R4.64] ;  /* 0x0000002404187981 */ /* 0x000162000c1e1b00 */
[----:B------:R-:W-:Y:S01]  /*6b50*/  CS2R R26, SRZ ;  /* 0x00000000001a7805 */ /* 0x000fe2000001ff00 */
[----:B------:R-:W-:Y:S06]  /*6b60*/  BRA `(.L_x_7461) ;  /* 0x0000000800d47947 */ /* 0x000fec0003800000 */
.L_x_7456:
        /* <DEDUP_REMOVED lines=14> */
.L_x_7470:
[----:B------:R0:W5:Y:S01]  /*6c50*/  LDG.E.128 R24, desc[UR36][R4.64] ;  /* 0x0000002404187981 */ /* 0x000162000c1e1d00 */
[----:B------:R-:W-:Y:S05]  /*6c60*/  BRA `(.L_x_7461) ;  /* 0x0000000800947947 */ /* 0x000fea0003800000 */
.L_x_7469:
[----:B------:R-:W-:-:S09]  /*6c70*/  UISETP.NE.AND UP0, UPT, UR4, 0xf, UPT ;  /* 0x0000000f0400788c */ /* 0x000fd2000bf05270 */
[----:B------:R-:W-:Y:S05]  /*6c80*/  BRA.U !UP0, `(.L_x_7471) ;  /* 0x0000000108a87547 */ /* 0x000fea000b800000 */
[----:B------:R-:W-:-:S09]  /*6c90*/  UISETP.NE.AND UP0, UPT, UR4, 0x17, UPT ;  /* 0x000000170400788c */ /* 0x000fd2000bf05270 */
[----:B------:R-:W-:Y:S05]  /*6ca0*/  BRA.U !UP0, `(.L_x_7472) ;  /* 0x0000000108607547 */ /* 0x000fea000b800000 */
[----:B------:R-:W-:-:S09]  /*6cb0*/  UISETP.NE.AND UP0, UPT, UR4, 0x18, UPT ;  /* 0x000000180400788c */ /* 0x000fd2000bf05270 */
[----:B------:R-:W-:Y:S05]  /*6cc0*/  BRA.U UP0, `(.L_x_7460) ;  /* 0x0000000900147547 */ /* 0x000fea000b800000 */
[----:B-1-3--:R-:W3:Y:S01]  /*6cd0*/  LDG.E.U8 R0, desc[UR36][R4.64] ;  /* 0x0000002404007981 */ /* 0x00aee2000c1e1100 */
        /* <DEDUP_REMOVED lines=21> */
.L_x_7472:
        /* <DEDUP_REMOVED lines=16> */
.L_x_7471:
[----:B-1-3--:R-:W3:Y:S01]  /*6f30*/  LDG.E.U16 R0, desc[UR36][R4.64] ;  /* 0x0000002404007981 */ /* 0x00aee2000c1e1500 */
[----:B------:R-:W-:Y:S01]  /*6f40*/  CS2R R26, SRZ ;  /* 0x00000000001a7805 */ /* 0x000fe2000001ff00 */
[----:B---3--:R-:W-:-:S04]  /*6f50*/  IMAD.U32 R0, R0, 0x10000, RZ ;  /* 0x0001000000007824 */ /* 0x008fc800078e00ff */
[----:B------:R-:W-:-:S04]  /*6f60*/  FMUL.FTZ R0, R0, 1 ;  /* 0x3f80000000007820 */ /* 0x000fc80000410000 */
[----:B------:R0:W1:Y:S01]  /*6f70*/  F2F.F64.F32 R24, R0 ;  /* 0x0000000000187310 */ /* 0x0000620000201800 */
[----:B------:R-:W-:Y:S05]  /*6f80*/  BRA `(.L_x_7461) ;  /* 0x0000000400cc7947 */ /* 0x000fea0003800000 */
.L_x_7468:
        /* <DEDUP_REMOVED lines=12> */
.L_x_7475:
        /* <DEDUP_REMOVED lines=22> */
.L_x_7477:
[----:B------:R-:W-:Y:S05]  /*71b0*/  BSYNC.RECONVERGENT B0 ;  /* 0x0000000000007941 */ /* 0x000fea0003800200 */
.L_x_7476:
[----:B------:R-:W-:Y:S01]  /*71c0*/  IMAD.SHL.U32 R0, R0, 0x100000, RZ ;  /* 0x0010000000007824 */ /* 0x000fe200078e00ff */
[----:B------:R-:W-:-:S04]  /*71d0*/  LEA R3, R3, 0x3b800000, 0x17 ;  /* 0x3b80000003037811 */ /* 0x000fc800078eb8ff */
[----:B------:R-:W-:-:S05]  /*71e0*/  LOP3.LUT R0, R3, R0, R7, 0xfe, !PT ;  /* 0x0000000003007212 */ /* 0x000fca00078efe07 */
[----:B------:R-:W-:-:S04]  /*71f0*/  FMUL.FTZ R0, R0, 1 ;  /* 0x3f80000000007820 */ /* 0x000fc80000410000 */
[----:B------:R0:W1:Y:S01]  /*7200*/  F2F.F64.F32 R24, R0 ;  /* 0x0000000000187310 */ /* 0x0000620000201800 */
[----:B------:R-:W-:Y:S05]  /*7210*/  BRA `(.L_x_7461) ;  /* 0x0000000400287947 */ /* 0x000fea0003800000 */
.L_x_7474:
        /* <DEDUP_REMOVED lines=22> */
.L_x_7479:
[----:B------:R-:W-:Y:S05]  /*7380*/  BSYNC.RECONVERGENT B0 ;  /* 0x0000000000007941 */ /* 0x000fea0003800200 */
.L_x_7478:
[----:B------:R-:W-:Y:S01]  /*7390*/  IMAD.SHL.U32 R0, R0, 0x200000, RZ ;  /* 0x0020000000007824 */ /* 0x000fe200078e00ff */
[----:B------:R-:W-:-:S04]  /*73a0*/  LEA R3, R3, 0x37800000, 0x17 ;  /* 0x3780000003037811 */ /* 0x000fc800078eb8ff */
[----:B------:R-:W-:-:S05]  /*73b0*/  LOP3.LUT R0, R3, R0, R7, 0xfe, !PT ;  /* 0x0000000003007212 */ /* 0x000fca00078efe07 */
[----:B------:R-:W-:-:S04]  /*73c0*/  FMUL.FTZ R0, R0, 1 ;  /* 0x3f80000000007820 */ /* 0x000fc80000410000 */
[----:B------:R0:W1:Y:S01]  /*73d0*/  F2F.F64.F32 R24, R0 ;  /* 0x0000000000187310 */ /* 0x0000620000201800 */
[----:B------:R-:W-:Y:S05]  /*73e0*/  BRA `(.L_x_7461) ;  /* 0x0000000000b47947 */ /* 0x000fea0003800000 */
.L_x_7473:
[----:B------:R-:W-:-:S09]  /*73f0*/  UISETP.NE.AND UP0, UPT, UR4, 0x1c, UPT ;  /* 0x0000001c0400788c */ /* 0x000fd2000bf05270 */
[----:B------:R-:W-:Y:S05]  /*7400*/  BRA.U !UP0, `(.L_x_7480) ;  /* 0x0000000108a07547 */ /* 0x000fea000b800000 */
[----:B------:R-:W-:-:S09]  /*7410*/  UISETP.NE.AND UP0, UPT, UR4, 0x1d, UPT ;  /* 0x0000001d0400788c */ /* 0x000fd2000bf05270 */
[----:B------:R-:W-:Y:S05]  /*7420*/  BRA.U !UP0, `(.L_x_7481) ;  /* 0x0000000108887547 */ /* 0x000fea000b800000 */
[----:B------:R-:W-:-:S09]  /*7430*/  UISETP.NE.AND UP0, UPT, UR4, 0x2c, UPT ;  /* 0x0000002c0400788c */ /* 0x000fd2000bf05270 */
[----:B------:R-:W-:Y:S05]  /*7440*/  BRA.U UP0, `(.L_x_7460) ;  /* 0x0000000100347547 */ /* 0x000fea000b800000 */
[----:B-1-3--:R-:W3:Y:S01]  /*7450*/  LDG.E.U8 R0, desc[UR36][R4.64] ;  /* 0x0000002404007981 */ /* 0x00aee2000c1e1100 */
        /* <DEDUP_REMOVED lines=12> */
.L_x_7460:
        /* <DEDUP_REMOVED lines=16> */
.L_x_7482:
[----:B------:R-:W-:Y:S02]  /*7620*/  CS2R R24, SRZ ;  /* 0x0000000000187805 */ /* 0x000fe4000001ff00 */
[----:B------:R-:W-:Y:S01]  /*7630*/  CS2R R26, SRZ ;  /* 0x00000000001a7805 */ /* 0x000fe2000001ff00 */
[----:B------:R-:W-:Y:S06]  /*7640*/  BRA `(.L_x_7461) ;  /* 0x00000000001c7947 */ /* 0x000fec0003800000 */
.L_x_7481:
[----:B------:R-:W4:Y:S01]  /*7650*/  LDG.E.64 R24, desc[UR36][R4.64] ;  /* 0x0000002404187981 */ /* 0x000f22000c1e1b00 */
[----:B------:R-:W-:Y:S01]  /*7660*/  CS2R R26, SRZ ;  /* 0x00000000001a7805 */ /* 0x000fe2000001ff00 */
[----:B----4-:R-:W0:Y:S01]  /*7670*/  I2F.F64.U64 R24, R24 ;  /* 0x0000001800187312 */ /* 0x010e220000301800 */
[----:B------:R-:W-:Y:S05]  /*7680*/  BRA `(.L_x_7461) ;  /* 0x00000000000c7947 */ /* 0x000fea0003800000 */
.L_x_7480:
[----:B------:R-:W4:Y:S01]  /*7690*/  LDG.E R4, desc[UR36][R4.64] ;  /* 0x0000002404047981 */ /* 0x000f22000c1e1900 */
[----:B------:R-:W-:Y:S01]  /*76a0*/  CS2R R26, SRZ ;  /* 0x00000000001a7805 */ /* 0x000fe2000001ff00 */
[----:B----4-:R0:W4:Y:S06]  /*76b0*/  I2F.F64.U32 R24, R4 ;  /* 0x0000000400187312 */ /* 0x01012c0000201800 */
.L_x_7461:
[----:B------:R-:W-:Y:S05]  /*76c0*/  BSYNC.RECONVERGENT B7 ;  /* 0x0000000000077941 */ /* 0x000fea0003800200 */
.L_x_7455:
[----:B0-----:R-:W0:Y:S01]  /*76d0*/  LDC.64 R4, c[0x0][0x398] ;  /* 0x0000e600ff047b82 */ /* 0x001e220000000a00 */
[----:B------:R-:W2:Y:S01]  /*76e0*/  LDCU UR5, c[0x0][0x3ac] ;  /* 0x00007580ff0577ac */ /* 0x000ea20008000800 */
        /* <DEDUP_REMOVED lines=15> */
[----:B--2---:R0:W2:Y:S01]  /*77e0*/  I2F.F64.S16 R20, R6 ;  /* 0x0000000600147312 */ /* 0x0040a20000101c00 */
[----:B------:R-:W-:Y:S05]  /*77f0*/  BRA `(.L_x_7454) ;  /* 0x0000000c00fc7947 */ /* 0x000fea0003800000 */
.L_x_7486:
[----:B------:R-:W2:Y:S02]  /*7800*/  LDG.E.U8 R6, desc[UR36][R6.64] ;  /* 0x0000002406067981 */ /* 0x000ea4000c1e1100 */
[----:B--2---:R0:W2:Y:S01]  /*7810*/  I2F.F64.U16 R20, R6 ;  /* 0x0000000600147312 */ /* 0x0040a20000101800 */
[----:B------:R-:W-:Y:S05]  /*7820*/  BRA `(.L_x_7454) ;  /* 0x0000000c00f07947 */ /* 0x000fea0003800000 */
.L_x_7485:
[----:B------:R-:W-:-:S09]  /*7830*/  UISETP.NE.AND UP0, UPT, UR4, 0x2, UPT ;  /* 0x000000020400788c */ /* 0x000fd2000bf05270 */
[----:B------:R-:W-:Y:S05]  /*7840*/  BRA.U !UP0, `(.L_x_7488) ;  /* 0x0000000108387547 */ /* 0x000fea000b800000 */
[----:B------:R-:W-:-:S09]  /*7850*/  UISETP.NE.AND UP0, UPT, UR4, 0x3, UPT ;  /* 0x000000030400788c */ /* 0x000fd2000bf05270 */
[----:B------:R-:W-:Y:S05]  /*7860*/  BRA.U !UP0, `(.L_x_7489) ;  /* 0x0000000108247547 */ /* 0x000fea000b800000 */
[----:B------:R-:W-:-:S09]  /*7870*/  UISETP.NE.AND UP0, UPT, UR4, 0x4, UPT ;  /* 0x000000040400788c */ /* 0x000fd2000bf05270 */
[----:B------:R-:W-:Y:S05]  /*7880*/  BRA.U UP0, `(.L_x_7487) ;  /* 0x0000000d006c7547 */ /* 0x000fea000b800000 */
[----:B------:R-:W-:-:S04]  /*7890*/  IMAD R49, R2, 0x200, R49 ;  /* 0x0000020002317824 */ /* 0x000fc800078e0231 */
[----:B------:R-:W-:-:S05]  /*78a0*/  IMAD R49, R49, UR5, RZ ;  /* 0x0000000531317c24 */ /* 0x000fca000f8e02ff */
[----:B------:R-:W-:-:S05]  /*78b0*/  IADD3 R4, P0, PT, R49, R4, RZ ;  /* 0x0000000431047210 */ /* 0x000fca0007f1e0ff */
[----:B------:R-:W-:-:S05]  /*78c0*/  IMAD.X R5, RZ, RZ, R5, P0 ;  /* 0x000000ffff057224 */ /* 0x000fca00000e0605 */
[----:B------:R-:W2:Y:S02]  /*78d0*/  LDG.E.64 R20, desc[UR36][R4.64] ;  /* 0x0000002404147981 */ /* 0x000ea4000c1e1b00 */
[----:B--2---:R-:W0:Y:S01]  /*78e0*/  I2F.F64.S64 R20, R20 ;  /* 0x0000001400147312 */ /* 0x004e220000301c00 */
[----:B------:R-:W-:Y:S05]  /*78f0*/  BRA `(.L_x_7454) ;  /* 0x0000000c00bc7947 */ /* 0x000fea0003800000 */
.L_x_7489:
[----:B------:R-:W2:Y:S02]  /*7900*/  LDG.E R6, desc[UR36][R6.64] ;  /* 0x0000002406067981 */ /* 0x000ea4000c1e1900 */
[----:B--2---:R0:W2:Y:S01]  /*7910*/  I2F.F64 R20, R6 ;  /* 0x0000000600147312 */ /* 0x0040a20000201c00 */
[----:B------:R-:W-:Y:S05]  /*7920*/  BRA `(.L_x_7454) ;  /* 0x0000000c00b07947 */ /* 0x000fea0003800000 */
.L_x_7488:
[----:B------:R-:W2:Y:S02]  /*7930*/  LDG.E.U16 R6, desc[UR36][R6.64] ;  /* 0x0000002406067981 */ /* 0x000ea4000c1e1500 */
[----:B--2---:R0:W2:Y:S01]  /*7940*/  I2F.F64.S16 R20, R6 ;  /* 0x0000000600147312 */ /* 0x0040a20000101c00 */
[----:B------:R-:W-:Y:S05]  /*7950*/  BRA `(.L_x_7454) ;  /* 0x0000000c00a47947 */ /* 0x000fea0003800000 */
.L_x_7484:
[----:B------:R-:W-:-:S09]  /*7960*/  UISETP.GT.AND UP0, UPT, UR4, 0x6, UPT ;  /* 0x000000060400788c */ /* 0x000fd2000bf04270 */
[----:B------:R-:W-:Y:S05]  /*7970*/  BRA.U UP0, `(.L_x_7490) ;  /* 0x0000000100347547 */ /* 0x000fea000b800000 */
[----:B------:R-:W-:-:S09]  /*7980*/  UISETP.NE.AND UP0, UPT, UR4, 0x5, UPT ;  /* 0x000000050400788c */ /* 0x000fd2000bf05270 */
[----:B------:R-:W-:Y:S05]  /*7990*/  BRA.U !UP0, `(.L_x_7491) ;  /* 0x0000000108187547 */ /* 0x000fea000b800000 */
[----:B------:R-:W-:-:S09]  /*79a0*/  UISETP.NE.AND UP0, UPT, UR4, 0x6, UPT ;  /* 0x000000060400788c */ /* 0x000fd2000bf05270 */
[----:B------:R-:W-:Y:S05]  /*79b0*/  BRA.U UP0, `(.L_x_7487) ;  /* 0x0000000d00207547 */ /* 0x000fea000b800000 */
[----:B------:R-:W2:Y:S02]  /*79c0*/  LDG.E R20, desc[UR36][R6.64] ;  /* 0x0000002406147981 */ /* 0x000ea4000c1e1900 */
[----:B--2---:R-:W-:-:S06]  /*79d0*/  FMUL.FTZ R20, R20, 1 ;  /* 0x3f80000014147820 */ /* 0x004fcc0000410000 */
[----:B------:R-:W0:Y:S01]  /*79e0*/  F2F.F64.F32 R20, R20 ;  /* 0x0000001400147310 */ /* 0x000e220000201800 */
[----:B------:R-:W-:Y:S05]  /*79f0*/  BRA `(.L_x_7454) ;  /* 0x0000000c007c7947 */ /* 0x000fea0003800000 */
.L_x_7491:
[----:B-1-3--:R-:W2:Y:S02]  /*7a00*/  LDG.E.U16 R0, desc[UR36][R6.64] ;  /* 0x0000002406007981 */ /* 0x00aea4000c1e1500 */
[----:B--2---:R-:W-:-:S05]  /*7a10*/  HADD2.F32 R0, -RZ, R0.H0_H0 ;  /* 0x20000000ff007230 */ /* 0x004fca0000004100 */
[----:B------:R-:W-:-:S04]  /*7a20*/  FMUL.FTZ R0, R0, 1 ;  /* 0x3f80000000007820 */ /* 0x000fc80000410000 */
[----:B------:R0:W1:Y:S01]  /*7a30*/  F2F.F64.F32 R20, R0 ;  /* 0x0000000000147310 */ /* 0x0000620000201800 */
[----:B------:R-:W-:Y:S05]  /*7a40*/  BRA `(.L_x_7454) ;  /* 0x0000000c00687947 */ /* 0x000fea0003800000 */
.L_x_7490:
        /* <DEDUP_REMOVED lines=9> */
[----:B------:R-:W-:-:S06]  /*7ae0*/  IMAD.X R5, RZ, RZ, R5, P0 ;  /* 0x000000ffff057224 */ /* 0x000fcc00000e0605 */
[----:B------:R-:W2:Y:S02]  /*7af0*/  LDG.E.64 R4, desc[UR36][R4.64] ;  /* 0x0000002404047981 */ /* 0x000ea4000c1e1b00 */
[----:B--2---:R-:W-:Y:S01]  /*7b00*/  FMUL.FTZ R20, R4, 1 ;  /* 0x3f80000004147820 */ /* 0x004fe20000410000 */
[----:B------:R-:W-:-:S05]  /*7b10*/  FMUL.FTZ R22, R5, 1 ;  /* 0x3f80000005167820 */ /* 0x000fca0000410000 */
[----:B------:R-:W0:Y:S08]  /*7b20*/  F2F.F64.F32 R20, R20 ;  /* 0x0000001400147310 */ /* 0x000e300000201800 */
[----:B------:R-:W2:Y:S01]  /*7b30*/  F2F.F64.F32 R22, R22 ;  /* 0x0000001600167310 */ /* 0x000ea20000201800 */
[----:B------:R-:W-:Y:S05]  /*7b40*/  BRA `(.L_x_7454) ;  /* 0x0000000c00287947 */ /* 0x000fea0003800000 */
.L_x_7493:
[----:B------:R-:W-:-:S04]  /*7b50*/  IMAD R49, R2, 0x200, R49 ;  /* 0x0000020002317824 */ /* 0x000fc800078e0231 */
[----:B------:R-:W-:-:S05]  /*7b60*/  IMAD R49, R49, UR5, RZ ;  /* 0x0000000531317c24 */ /* 0x000fca000f8e02ff */
[----:B------:R-:W-:-:S05]  /*7b70*/  IADD3 R4, P0, PT, R49, R4, RZ ;  /* 0x0000000431047210 */ /* 0x000fca0007f1e0ff */
[----:B------:R-:W-:-:S05]  /*7b80*/  IMAD.X R5, RZ, RZ, R5, P0 ;  /* 0x000000ffff057224 */ /* 0x000fca00000e0605 */
        /* <DEDUP_REMOVED lines=8> */
.L_x_7492:
[----:B------:R-:W-:-:S04]  /*7c10*/  IMAD R49, R2, 0x200, R49 ;  /* 0x0000020002317824 */ /* 0x000fc800078e0231 */
[----:B------:R-:W-:-:S05]  /*7c20*/  IMAD R49, R49, UR5, RZ ;  /* 0x0000000531317c24 */ /* 0x000fca000f8e02ff */
[----:B------:R-:W-:-:S05]  /*7c30*/  IADD3 R4, P0, PT, R49, R4, RZ ;  /* 0x0000000431047210 */ /* 0x000fca0007f1e0ff */
[----:B------:R-:W-:-:S05]  /*7c40*/  IMAD.X R5, RZ, RZ, R5, P0 ;  /* 0x000000ffff057224 */ /* 0x000fca00000e0605 */
[----:B------:R0:W5:Y:S01]  /*7c50*/  LDG.E.64 R20, desc[UR36][R4.64] ;  /* 0x0000002404147981 */ /* 0x000162000c1e1b00 */
[----:B------:R-:W-:Y:S05]  /*7c60*/  BRA `(.L_x_7454) ;  /* 0x0000000800e07947 */ /* 0x000fea0003800000 */
.L_x_7483:
        /* <DEDUP_REMOVED lines=11> */
[----:B------:R-:W-:Y:S01]  /*7d20*/  FSEL R21, RZ, 1.875, !P0 ;  /* 0x3ff00000ff157808 */ /* 0x000fe20004000000 */
[----:B------:R-:W-:Y:S08]  /*7d30*/  BRA `(.L_x_7454) ;  /* 0x0000000800ac7947 */ /* 0x000ff00003800000 */
.L_x_7496:
[----:B------:R-:W-:-:S04]  /*7d40*/  IMAD R49, R2, 0x200, R49 ;  /* 0x0000020002317824 */ /* 0x000fc800078e0231 */
[----:B------:R-:W-:-:S05]  /*7d50*/  IMAD R49, R49, UR5, RZ ;  /* 0x0000000531317c24 */ /* 0x000fca000f8e02ff */
[----:B------:R-:W-:-:S05]  /*7d60*/  IADD3 R4, P0, PT, R49, R4, RZ ;  /* 0x0000000431047210 */ /* 0x000fca0007f1e0ff */
[----:B------:R-:W-:-:S05]  /*7d70*/  IMAD.X R5, RZ, RZ, R5, P0 ;  /* 0x000000ffff057224 */ /* 0x000fca00000e0605 */
[----:B------:R0:W5:Y:S01]  /*7d80*/  LDG.E.128 R20, desc[UR36][R4.64] ;  /* 0x0000002404147981 */ /* 0x000162000c1e1d00 */
[----:B------:R-:W-:Y:S05]  /*7d90*/  BRA `(.L_x_7454) ;  /* 0x0000000800947947 */ /* 0x000fea0003800000 */
.L_x_7495:
        /* <DEDUP_REMOVED lines=10> */
[----:B------:R-:W1:Y:S01]  /*7e40*/  LDG.E.U8 R4, desc[UR36][R4.64] ;  /* 0x0000002404047981 */ /* 0x000e62000c1e1100 */
[----:B------:R-:W-:Y:S02]  /*7e50*/  IMAD.MOV.U32 R7, RZ, RZ, 0x1f ;  /* 0x0000001fff077424 */ /* 0x000fe400078e00ff */
[----:B-1-3--:R-:W-:-:S05]  /*7e60*/  IMAD.SHL.U32 R0, R4, 0x1000000, RZ ;  /* 0x0100000004007824 */ /* 0x00afca00078e00ff */
        /* <DEDUP_REMOVED lines=18> */
.L_x_7498:
[----:B------:R-:W1:Y:S02]  /*7f90*/  LDG.E.U8 R4, desc[UR36][R6.64] ;  /* 0x0000002406047981 */ /* 0x000e64000c1e1100 */
        /* <DEDUP_REMOVED lines=14> */
.L_x_7497:
[----:B-1-3--:R-:W2:Y:S02]  /*8080*/  LDG.E.U16 R0, desc[UR36][R6.64] ;  /* 0x0000002406007981 */ /* 0x00aea4000c1e1500 */
[----:B--2---:R-:W-:-:S04]  /*8090*/  IMAD.U32 R0, R0, 0x10000, RZ ;  /* 0x0001000000007824 */ /* 0x004fc800078e00ff */
[----:B------:R-:W-:-:S04]  /*80a0*/  FMUL.FTZ R0, R0, 1 ;  /* 0x3f80000000007820 */ /* 0x000fc80000410000 */
[----:B------:R0:W1:Y:S01]  /*80b0*/  F2F.F64.F32 R20, R0 ;  /* 0x0000000000147310 */ /* 0x0000620000201800 */
[----:B------:R-:W-:Y:S05]  /*80c0*/  BRA `(.L_x_7454) ;  /* 0x0000000400c87947 */ /* 0x000fea0003800000 */
.L_x_7494:
        /* <DEDUP_REMOVED lines=9> */
[----:B--2---:R0:W2:Y:S01]  /*8160*/  I2F.F64.U16 R20, R6 ;  /* 0x0000000600147312 */ /* 0x0040a20000101800 */
[----:B------:R-:W-:Y:S05]  /*8170*/  BRA `(.L_x_7454) ;  /* 0x00000004009c7947 */ /* 0x000fea0003800000 */
.L_x_7501:
[----:B-1-3--:R-:W2:Y:S01]  /*8180*/  LDG.E.U8 R0, desc[UR36][R6.64] ;  /* 0x0000002406007981 */ /* 0x00aea2000c1e1100 */
        /* <DEDUP_REMOVED lines=8> */
[----:B------:R-:W-:Y:S01]  /*8210*/  BSSY.RECONVERGENT B0, `(.L_x_7502) ;  /* 0x000000d000007945 */ /* 0x000fe20003800200 */
[----:B------:R-:W-:Y:S02]  /*8220*/  SHF.R.U32.HI R5, RZ, 0x7, R0 ;  /* 0x00000007ff057819 */ /* 0x000fe40000011600 */
[----:B------:R-:W-:Y:S02]  /*8230*/  LOP3.LUT P0, R4, R3, 0xf, RZ, 0xc0, !PT ;  /* 0x0000000f03047812 */ /* 0x000fe4000780c0ff */
[----:B------:R-:W-:Y:S01]  /*8240*/  LOP3.LUT R0, R0, 0x7, RZ, 0xc0, !PT ;  /* 0x0000000700007812 */ /* 0x000fe200078ec0ff */
[----:B------:R-:W-:-:S10]  /*8250*/  IMAD.U32 R7, R5, -0x80000000, RZ ;  /* 0x8000000005077824 */ /* 0x000fd400078e00ff */
[----:B------:R-:W-:Y:S05]  /*8260*/  @P0 BRA `(.L_x_7503) ;  /* 0x00000000001c0947 */ /* 0x000fea0003800000 */
[----:B------:R-:W0:Y:S01]  /*8270*/  FLO.U32 R4, R0 ;  /* 0x0000000000047300 */ /* 0x000e2200000e0000 */
[----:B------:R-:W-:Y:S02]  /*8280*/  LOP3.LUT R3, R3, 0xf, RZ, 0xc0, !PT ;  /* 0x0000000f03037812 */ /* 0x000fe400078ec0ff */
[----:B0-----:R-:W-:-:S05]  /*8290*/  IADD3 R4, PT, PT, -R4, 0x1f, RZ ;  /* 0x0000001f04047810 */ /* 0x001fca0007ffe1ff */
[----:B------:R-:W-:Y:S01]  /*82a0*/  VIADD R5, R4, 0xffffffe4 ;  /* 0xffffffe404057836 */ /* 0x000fe20000000000 */
[----:B------:R-:W-:-:S04]  /*82b0*/  IADD3 R4, PT, PT, R3, 0x1d, -R4 ;  /* 0x0000001d03047810 */ /* 0x000fc80007ffe804 */
[----:B------:R-:W-:-:S04]  /*82c0*/  SHF.L.U32 R5, R0, R5, RZ ;  /* 0x0000000500057219 */ /* 0x000fc800000006ff */
[----:B------:R-:W-:-:S07]  /*82d0*/  LOP3.LUT R0, R5, 0x7, RZ, 0xc0, !PT ;  /* 0x0000000705007812 */ /* 0x000fce00078ec0ff */
.L_x_7503:
[----:B------:R-:W-:Y:S05]  /*82e0*/  BSYNC.RECONVERGENT B0 ;  /* 0x0000000000007941 */ /* 0x000fea0003800200 */
.L_x_7502:
[----:B------:R-:W-:Y:S01]  /*82f0*/  IMAD.SHL.U32 R0, R0, 0x100000, RZ ;  /* 0x0010000000007824 */ /* 0x000fe200078e00ff */
[----:B------:R-:W-:-:S04]  /*8300*/  LEA R4, R4, 0x3b800000, 0x17 ;  /* 0x3b80000004047811 */ /* 0x000fc800078eb8ff */
[----:B------:R-:W-:-:S05]  /*8310*/  LOP3.LUT R0, R4, R0, R7, 0xfe, !PT ;  /* 0x0000000004007212 */ /* 0x000fca00078efe07 */
[----:B------:R-:W-:-:S04]  /*8320*/  FMUL.FTZ R0, R0, 1 ;  /* 0x3f80000000007820 */ /* 0x000fc80000410000 */
[----:B------:R0:W1:Y:S01]  /*8330*/  F2F.F64.F32 R20, R0 ;  /* 0x0000000000147310 */ /* 0x0000620000201800 */
[----:B------:R-:W-:Y:S05]  /*8340*/  BRA `(.L_x_7454) ;  /* 0x0000000400287947 */ /* 0x000fea0003800000 */
.L_x_7500:
        /* <DEDUP_REMOVED lines=22> */
.L_x_7505:
[----:B------:R-:W-:Y:S05]  /*84b0*/  BSYNC.RECONVERGENT B0 ;  /* 0x0000000000007941 */ /* 0x000fea0003800200 */
.L_x_7504:
[----:B------:R-:W-:Y:S01]  /*84c0*/  IMAD.SHL.U32 R0, R0, 0x200000, RZ ;  /* 0x0020000000007824 */ /* 0x000fe200078e00ff */
[----:B------:R-:W-:-:S04]  /*84d0*/  LEA R4, R4, 0x37800000, 0x17 ;  /* 0x3780000004047811 */ /* 0x000fc800078eb8ff */
[----:B------:R-:W-:-:S05]  /*84e0*/  LOP3.LUT R0, R4, R0, R7, 0xfe, !PT ;  /* 0x0000000004007212 */ /* 0x000fca00078efe07 */
[----:B------:R-:W-:-:S04]  /*84f0*/  FMUL.FTZ R0, R0, 1 ;  /* 0x3f80000000007820 */ /* 0x000fc80000410000 */
[----:B------:R0:W1:Y:S01]  /*8500*/  F2F.F64.F32 R20, R0 ;  /* 0x0000000000147310 */ /* 0x0000620000201800 */
[----:B------:R-:W-:Y:S05]  /*8510*/  BRA `(.L_x_7454) ;  /* 0x0000000000b47947 */ /* 0x000fea0003800000 */
.L_x_7499:
[----:B------:R-:W-:-:S09]  /*8520*/  UISETP.NE.AND UP0, UPT, UR4, 0x1c, UPT ;  /* 0x0000001c0400788c */ /* 0x000fd2000bf05270 */
[----:B------:R-:W-:Y:S05]  /*8530*/  BRA.U !UP0, `(.L_x_7506) ;  /* 0x0000000108a47547 */ /* 0x000fea000b800000 */
[----:B------:R-:W-:-:S09]  /*8540*/  UISETP.NE.AND UP0, UPT, UR4, 0x1d, UPT ;  /* 0x0000001d0400788c */ /* 0x000fd2000bf05270 */
[----:B------:R-:W-:Y:S05]  /*8550*/  BRA.U !UP0, `(.L_x_7507) ;  /* 0x0000000108807547 */ /* 0x000fea000b800000 */
[----:B------:R-:W-:-:S09]  /*8560*/  UISETP.NE.AND UP0, UPT, UR4, 0x2c, UPT ;  /* 0x0000002c0400788c */ /* 0x000fd2000bf05270 */
[----:B------:R-:W-:Y:S05]  /*8570*/  BRA.U UP0, `(.L_x_7487) ;  /* 0x0000000100307547 */ /* 0x000fea000b800000 */
[----:B-1-3--:R-:W2:Y:S01]  /*8580*/  LDG.E.U8 R0, desc[UR36][R6.64] ;  /* 0x0000002406007981 */ /* 0x00aea2000c1e1100 */
        /* <DEDUP_REMOVED lines=11> */
.L_x_7487:
[----:B------:R-:W-:Y:S01]  /*8640*/  MOV R14, 0x0 ;  /* 0x00000000000e7802 */ /* 0x000fe20000000f00 */
[----:B------:R-:W0:Y:S01]  /*8650*/  LDCU.64 UR4, c[0x4][0x148] ;  /* 0x01002900ff0477ac */ /* 0x000e220008000a00 */
[----:B------:R-:W-:Y:S02]  /*8660*/  IMAD.MOV.U32 R8, RZ, RZ, 0x4e ;  /* 0x0000004eff087424 */ /* 0x000fe400078e00ff */
[----:B------:R-:W-:Y:S01]  /*8670*/  IMAD.MOV.U32 R12, RZ, RZ, 0x1 ;  /* 0x00000001ff0c7424 */ /* 0x000fe200078e00ff */
[----:B------:R-:W2:Y:S01]  /*8680*/  LDCU.64 UR6, c[0x4][0x150] ;  /* 0x01002a00ff0677ac */ /* 0x000ea20008000a00 */
[----:B------:R-:W1:Y:S01]  /*8690*/  LDC.64 R14, c[0x4][R14] ;  /* 0x010000000e0e7b82 */ /* 0x000e620000000a00 */
[----:B------:R-:W-:Y:S01]  /*86a0*/  IMAD.MOV.U32 R13, RZ, RZ, RZ ;  /* 0x000000ffff0d7224 */ /* 0x000fe200078e00ff */
[----:B------:R-:W3:Y:S01]  /*86b0*/  LDCU.64 UR8, c[0x4][0x30] ;  /* 0x01000600ff0877ac */ /* 0x000ee20008000a00 */
[----:B0-----:R-:W-:Y:S02]  /*86c0*/  IMAD.U32 R4, RZ, RZ, UR4 ;  /* 0x00000004ff047e24 */ /* 0x001fe4000f8e00ff */
[----:B------:R-:W-:-:S02]  /*86d0*/  IMAD.U32 R5, RZ, RZ, UR5 ;  /* 0x00000005ff057e24 */ /* 0x000fc4000f8e00ff */
[----:B--2---:R-:W-:Y:S02]  /*86e0*/  IMAD.U32 R6, RZ, RZ, UR6 ;  /* 0x00000006ff067e24 */ /* 0x004fe4000f8e00ff */
[----:B------:R-:W-:Y:S02]  /*86f0*/  IMAD.U32 R7, RZ, RZ, UR7 ;  /* 0x00000007ff077e24 */ /* 0x000fe4000f8e00ff */
[----:B---3--:R-:W-:Y:S02]  /*8700*/  IMAD.U32 R10, RZ, RZ, UR8 ;  /* 0x00000008ff0a7e24 */ /* 0x008fe4000f8e00ff */
[----:B------:R-:W-:-:S07]  /*8710*/  IMAD.U32 R11, RZ, RZ, UR9 ;  /* 0x00000009ff0b7e24 */ /* 0x000fce000f8e00ff */
[----:B------:R-:W-:-:S07]  /*8720*/  LEPC R20, `(.L_x_7508) ;  /* 0x000000001014794e */ /* 0x000fce0000000000 */
[----:B-1--45:R-:W-:Y:S05]  /*8730*/  CALL.ABS.NOINC R14 ;  /* 0x000000000e007343 */ /* 0x032fea0003c00000 */
.L_x_7508:
[----:B------:R-:W-:Y:S01]  /*8740*/  CS2R R20, SRZ ;  /* 0x0000000000147805 */ /* 0x000fe2000001ff00 */
[----:B------:R-:W-:Y:S06]  /*8750*/  BRA `(.L_x_7454) ;  /* 0x0000000000247947 */ /* 0x000fec0003800000 */
.L_x_7507:
[----:B------:R-:W-:-:S04]  /*8760*/  IMAD R49, R2, 0x200, R49 ;  /* 0x0000020002317824 */ /* 0x000fc800078e0231 */
[----:B------:R-:W-:-:S05]  /*8770*/  IMAD R49, R49, UR5, RZ ;  /* 0x0000000531317c24 */ /* 0x000fca000f8e02ff */
[----:B------:R-:W-:-:S05]  /*8780*/  IADD3 R4, P0, PT, R49, R4, RZ ;  /* 0x0000000431047210 */ /* 0x000fca0007f1e0ff */
[----:B------:R-:W-:-:S05]  /*8790*/  IMAD.X R5, RZ, RZ, R5, P0 ;  /* 0x000000ffff057224 */ /* 0x000fca00000e0605 */
[----:B------:R-:W2:Y:S02]  /*87a0*/  LDG.E.64 R20, desc[UR36][R4.64] ;  /* 0x0000002404147981 */ /* 0x000ea4000c1e1b00 */
[----:B--2---:R-:W0:Y:S01]  /*87b0*/  I2F.F64.U64 R20, R20 ;  /* 0x0000001400147312 */ /* 0x004e220000301800 */
[----:B------:R-:W-:Y:S05]  /*87c0*/  BRA `(.L_x_7454) ;  /* 0x0000000000087947 */ /* 0x000fea0003800000 */
.L_x_7506:
[----:B------:R-:W2:Y:S02]  /*87d0*/  LDG.E R6, desc[UR36][R6.64] ;  /* 0x0000002406067981 */ /* 0x000ea4000c1e1900 */
[----:B--2---:R0:W2:Y:S02]  /*87e0*/  I2F.F64.U32 R20, R6 ;  /* 0x0000000600147312 */ /* 0x0040a40000201800 */
.L_x_7454:
[----:B------:R-:W-:Y:S05]  /*87f0*/  BSYNC.RECONVERGENT B6 ;  /* 0x0000000000067941 */ /* 0x000fea0003800200 */
.L_x_7453:
[----:B0---4-:R-:W0:Y:S01]  /*8800*/  S2R R3, SR_TID.X ;  /* 0x0000000000037919 */ /* 0x011e220000002100 */
[----:B------:R-:W-:Y:S01]  /*8810*/  BSSY.RECONVERGENT B1, `(.L_x_7509) ;  /* 0x000009a000017945 */ /* 0x000fe20003800200 */
[----:B------:R-:W-:Y:S02]  /*8820*/  CS2R R6, SRZ ;  /* 0x0000000000067805 */ /* 0x000fe4000001ff00 */
[----:B------:R-:W-:Y:S02]  /*8830*/  CS2R R4, SRZ ;  /* 0x0000000000047805 */ /* 0x000fe4000001ff00 */
[----:B0-----:R-:W-:-:S13]  /*8840*/  ISETP.GE.AND P0, PT, R3, R48, PT ;  /* 0x000000300300720c */ /* 0x001fda0003f06270 */
[----:B------:R-:W-:Y:S05]  /*8850*/  @P0 BRA `(.L_x_7510) ;  /* 0x0000000800540947 */ /* 0x000fea0003800000 */
[----:B-1-3-5:R-:W-:-:S14]  /*8860*/  DSETP.GE.AND P0, PT, |R40|, |R42|, PT ;  /* 0x4000002a2800722a */ /* 0x02afdc0003f06200 */
[----:B------:R-:W-:Y:S05]  /*8870*/  @!P0 BRA `(.L_x_7511) ;  /* 0x00000004008c8947 */ /* 0x000fea0003800000 */
[----:B------:R-:W-:-:S06]  /*8880*/  DSETP.NEU.AND P0, PT, R42, RZ, PT ;  /* 0x000000ff2a00722a */ /* 0x000fcc0003f0d000 */
[----:B------:R-:W-:-:S14]  /*8890*/  DSETP.NEU.OR P0, PT, R40, RZ, P0 ;  /* 0x000000ff2800722a */ /* 0x000fdc000070d400 */
[----:B------:R-:W-:Y:S05]  /*88a0*/  @P0 BRA `(.L_x_7512) ;  /* 0x0000000000bc0947 */ /* 0x000fea0003800000 */
[----:B------:R-:W-:Y:S01]  /*88b0*/  DADD R8, -RZ, |R40| ;  /* 0x00000000ff087229 */ /* 0x000fe20000000528 */
[----:B------:R-:W-:Y:S01]  /*88c0*/  IMAD.MOV.U32 R4, RZ, RZ, 0x1 ;  /* 0x00000001ff047424 */ /* 0x000fe200078e00ff */
[----:B--2---:R-:W-:Y:S01]  /*88d0*/  FSETP.GEU.AND P1, PT, |R45|, 6.5827683646048100446e-37, PT ;  /* 0x036000002d00780b */ /* 0x004fe20003f2e200 */
        /* <DEDUP_REMOVED lines=14> */
[----:B------:R-:W-:Y:S01]  /*89c0*/  MOV R0, 0x89f0 ;  /* 0x000089f000007802 */ /* 0x000fe20000000f00 */
[----:B------:R-:W-:-:S07]  /*89d0*/  IMAD.MOV.U32 R3, RZ, RZ, R45 ;  /* 0x000000ffff037224 */ /* 0x000fce00078e002d */
[----:B------:R-:W-:Y:S05]  /*89e0*/  CALL.REL.NOINC `($__internal_3_$__cuda_sm20_div_rn_f64_full) ;  /* 0x0000006c00d87944 */ /* 0x000fea0003c00000 */
[----:B------:R-:W-:Y:S02]  /*89f0*/  IMAD.MOV.U32 R4, RZ, RZ, R3 ;  /* 0x000000ffff047224 */ /* 0x000fe400078e0003 */
[----:B------:R-:W-:-:S07]  /*8a00*/  IMAD.MOV.U32 R5, RZ, RZ, R8 ;  /* 0x000000ffff057224 */ /* 0x000fce00078e0008 */
.L_x_7514:
[----:B------:R-:W-:Y:S05]  /*8a10*/  BSYNC.RECONVERGENT B2 ;  /* 0x0000000000027941 */ /* 0x000fea0003800200 */
.L_x_7513:
[----:B------:R-:W-:Y:S01]  /*8a20*/  DADD R8, -RZ, |R42| ;  /* 0x00000000ff087229 */ /* 0x000fe2000000052a */
[----:B------:R-:W-:Y:S01]  /*8a30*/  IMAD.MOV.U32 R6, RZ, RZ, 0x1 ;  /* 0x00000001ff067424 */ /* 0x000fe200078e00ff */
[----:B------:R-:W-:Y:S01]  /*8a40*/  FSETP.GEU.AND P1, PT, |R47|, 6.5827683646048100446e-37, PT ;  /* 0x036000002f00780b */ /* 0x000fe20003f2e200 */
        /* <DEDUP_REMOVED lines=19> */
.L_x_7516:
[----:B------:R-:W-:Y:S05]  /*8b80*/  BSYNC.RECONVERGENT B2 ;  /* 0x0000000000027941 */ /* 0x000fea0003800200 */
.L_x_7515:
[----:B------:R-:W-:Y:S05]  /*8b90*/  BRA `(.L_x_7510) ;  /* 0x0000000400847947 */ /* 0x000fea0003800000 */
.L_x_7512:
        /* <DEDUP_REMOVED lines=16> */
[----:B------:R-:W-:Y:S01]  /*8ca0*/  MOV R0, 0x8cf0 ;  /* 0x00008cf000007802 */ /* 0x000fe20000000f00 */
[----:B------:R-:W-:Y:S02]  /*8cb0*/  IMAD.MOV.U32 R3, RZ, RZ, R43 ;  /* 0x000000ffff037224 */ /* 0x000fe400078e002b */
[----:B------:R-:W-:Y:S02]  /*8cc0*/  IMAD.MOV.U32 R8, RZ, RZ, R40 ;  /* 0x000000ffff087224 */ /* 0x000fe400078e0028 */
[----:B------:R-:W-:-:S07]  /*8cd0*/  IMAD.MOV.U32 R9, RZ, RZ, R41 ;  /* 0x000000ffff097224 */ /* 0x000fce00078e0029 */
[----:B--2---:R-:W-:Y:S05]  /*8ce0*/  CALL.REL.NOINC `($__internal_3_$__cuda_sm20_div_rn_f64_full) ;  /* 0x0000006c00187944 */ /* 0x004fea0003c00000 */
[----:B------:R-:W-:Y:S02]  /*8cf0*/  IMAD.MOV.U32 R4, RZ, RZ, R3 ;  /* 0x000000ffff047224 */ /* 0x000fe400078e0003 */
[----:B------:R-:W-:-:S07]  /*8d00*/  IMAD.MOV.U32 R5, RZ, RZ, R8 ;  /* 0x000000ffff057224 */ /* 0x000fce00078e0008 */
.L_x_7518:
[----:B------:R-:W-:Y:S05]  /*8d10*/  BSYNC.RECONVERGENT B2 ;  /* 0x0000000000027941 */ /* 0x000fea0003800200 */
.L_x_7517:
        /* <DEDUP_REMOVED lines=14> */
[----:B------:R-:W-:Y:S02]  /*8e00*/  IMAD.MOV.U32 R3, RZ, RZ, R41 ;  /* 0x000000ffff037224 */ /* 0x000fe400078e0029 */
[----:B------:R-:W-:-:S07]  /*8e10*/  VIADD R12, R12, 0xfff00000 ;  /* 0xfff000000c0c7836 */ /* 0x000fce0000000000 */
[----:B--2---:R-:W-:Y:S05]  /*8e20*/  CALL.REL.NOINC `($__internal_2_$__cuda_sm20_dblrcp_rn_slowpath_v3) ;  /* 0x0000006800207944 */ /* 0x004fea0003c00000 */
[----:B------:R-:W-:Y:S02]  /*8e30*/  IMAD.MOV.U32 R9, RZ, RZ, R8 ;  /* 0x000000ffff097224 */ /* 0x000fe400078e0008 */
[----:B------:R-:W-:-:S07]  /*8e40*/  IMAD.MOV.U32 R8, RZ, RZ, R3 ;  /* 0x000000ffff087224 */ /* 0x000fce00078e0003 */
.L_x_7520:
[----:B------:R-:W-:Y:S05]  /*8e50*/  BSYNC.RECONVERGENT B2 ;  /* 0x0000000000027941 */ /* 0x000fea0003800200 */
.L_x_7519:
[C---:B--2---:R-:W-:Y:S02]  /*8e60*/  DFMA R6, R4.reuse, R46, R44 ;  /* 0x0000002e0406722b */ /* 0x044fe4000000002c */
[----:B------:R-:W-:-:S06]  /*8e70*/  DFMA R44, R4, -R44, R46 ;  /* 0x8000002c042c722b */ /* 0x000fcc000000002e */
[-C--:B------:R-:W-:Y:S02]  /*8e80*/  DMUL R4, R6, R8.reuse ;  /* 0x0000000806047228 */ /* 0x080fe40000000000 */
[----:B------:R-:W-:Y:S01]  /*8e90*/  DMUL R6, R44, R8 ;  /* 0x000000082c067228 */ /* 0x000fe20000000000 */
[----:B------:R-:W-:Y:S10]  /*8ea0*/  BRA `(.L_x_7510) ;  /* 0x0000000000c07947 */ /* 0x000ff40003800000 */
.L_x_7511:
        /* <DEDUP_REMOVED lines=23> */
.L_x_7522:
[----:B------:R-:W-:Y:S05]  /*9020*/  BSYNC.RECONVERGENT B2 ;  /* 0x0000000000027941 */ /* 0x000fea0003800200 */
.L_x_7521:
        /* <DEDUP_REMOVED lines=19> */
.L_x_7524:
[----:B------:R-:W-:Y:S05]  /*9160*/  BSYNC.RECONVERGENT B2 ;  /* 0x0000000000027941 */ /* 0x000fea0003800200 */
.L_x_7523:
[C---:B--2---:R-:W-:Y:S02]  /*9170*/  DFMA R6, R4.reuse, R44, R46 ;  /* 0x0000002c0406722b */ /* 0x044fe4000000002e */
[----:B------:R-:W-:-:S06]  /*9180*/  DFMA R44, R4, R46, -R44 ;  /* 0x0000002e042c722b */ /* 0x000fcc000000082c */
[-C--:B------:R-:W-:Y:S02]  /*9190*/  DMUL R4, R6, R8.reuse ;  /* 0x0000000806047228 */ /* 0x080fe40000000000 */
[----:B------:R-:W-:-:S11]  /*91a0*/  DMUL R6, R44, R8 ;  /* 0x000000082c067228 */ /* 0x000fd60000000000 */
.L_x_7510:
[----:B------:R-:W-:Y:S05]  /*91b0*/  BSYNC.RECONVERGENT B1 ;  /* 0x0000000000017941 */ /* 0x000fea0003800200 */
.L_x_7509:
[----:B--2--5:R-:W0:Y:S01]  /*91c0*/  S2R R44, SR_TID.X ;  /* 0x00000000002c7919 */ /* 0x024e220000002100 */
[----:B------:R-:W-:Y:S01]  /*91d0*/  BSSY.RECONVERGENT B1, `(.L_x_7525) ;  /* 0x000009b000017945 */ /* 0x000fe20003800200 */
[----:B-1-3--:R-:W-:Y:S02]  /*91e0*/  CS2R R42, SRZ ;  /* 0x00000000002a7805 */ /* 0x00afe4000001ff00 */
[----:B------:R-:W-:Y:S01]  /*91f0*/  CS2R R40, SRZ ;  /* 0x0000000000287805 */ /* 0x000fe2000001ff00 */
[----:B0-----:R-:W-:-:S05]  /*9200*/  VIADD R45, R44, 0x80 ;  /* 0x000000802c2d7836 */ /* 0x001fca0000000000 */
[----:B------:R-:W-:-:S13]  /*9210*/  ISETP.GE.AND P0, PT, R45, R48, PT ;  /* 0x000000302d00720c */ /* 0x000fda0003f06270 */
[----:B------:R-:W-:Y:S05]  /*9220*/  @P0 BRA `(.L_x_7526) ;  /* 0x0000000800540947 */ /* 0x000fea0003800000 */
[----:B------:R-:W-:-:S14]  /*9230*/  DSETP.GE.AND P0, PT, |R32|, |R34|, PT ;  /* 0x400000222000722a */ /* 0x000fdc0003f06200 */
        /* <DEDUP_REMOVED lines=24> */
[----:B------:R-:W-:Y:S05]  /*93c0*/  CALL.REL.NOINC `($__internal_3_$__cuda_sm20_div_rn_f64_full) ;  /* 0x0000006400607944 */ /* 0x000fea0003c00000 */
[----:B------:R-:W-:Y:S02]  /*93d0*/  IMAD.MOV.U32 R40, RZ, RZ, R3 ;  /* 0x000000ffff287224 */ /* 0x000fe400078e0003 */
[----:B------:R-:W-:-:S07]  /*93e0*/  IMAD.MOV.U32 R41, RZ, RZ, R8 ;  /* 0x000000ffff297224 */ /* 0x000fce00078e0008 */
.L_x_7530:
[----:B------:R-:W-:Y:S05]  /*93f0*/  BSYNC.RECONVERGENT B2 ;  /* 0x0000000000027941 */ /* 0x000fea0003800200 */
.L_x_7529:
        /* <DEDUP_REMOVED lines=16> */
[----:B------:R-:W-:Y:S05]  /*9500*/  CALL.REL.NOINC `($__internal_2_$__cuda_sm20_dblrcp_rn_slowpath_v3) ;  /* 0x0000006000687944 */ /* 0x000fea0003c00000 */
[----:B------:R-:W-:Y:S02]  /*9510*/  IMAD.MOV.U32 R9, RZ, RZ, R8 ;  /* 0x000000ffff097224 */ /* 0x000fe400078e0008 */
[----:B------:R-:W-:-:S07]  /*9520*/  IMAD.MOV.U32 R8, RZ, RZ, R3 ;  /* 0x000000ffff087224 */ /* 0x000fce00078e0003 */
.L_x_7532:
[----:B------:R-:W-:Y:S05]  /*9530*/  BSYNC.RECONVERGENT B2 ;  /* 0x0000000000027941 */ /* 0x000fea0003800200 */
.L_x_7531:
[C---:B------:R-:W-:Y:S02]  /*9540*/  DFMA R10, R40.reuse, R38, R36 ;  /* 0x00000026280a722b */ /* 0x040fe40000000024 */
[----:B------:R-:W-:-:S06]  /*9550*/  DFMA R36, R40, -R36, R38 ;  /* 0x800000242824722b */ /* 0x000fcc0000000026 */
[-C--:B------:R-:W-:Y:S02]  /*9560*/  DMUL R40, R10, R8.reuse ;  /* 0x000000080a287228 */ /* 0x080fe40000000000 */
[----:B------:R-:W-:Y:S01]  /*9570*/  DMUL R42, R36, R8 ;  /* 0x00000008242a7228 */ /* 0x000fe20000000000 */
[----:B------:R-:W-:Y:S10]  /*9580*/  BRA `(.L_x_7526) ;  /* 0x00000004007c7947 */ /* 0x000ff40003800000 */
.L_x_7528:
        /* <DEDUP_REMOVED lines=22> */
.L_x_7534:
[----:B------:R-:W-:Y:S05]  /*96f0*/  BSYNC.RECONVERGENT B2 ;  /* 0x0000000000027941 */ /* 0x000fea0003800200 */
.L_x_7533:
        /* <DEDUP_REMOVED lines=22> */
.L_x_7536:
[----:B------:R-:W-:Y:S05]  /*9860*/  BSYNC.RECONVERGENT B2 ;  /* 0x0000000000027941 */ /* 0x000fea0003800200 */
.L_x_7535:
[----:B------:R-:W-:Y:S05]  /*9870*/  BRA `(.L_x_7526) ;  /* 0x0000000000c07947 */ /* 0x000fea0003800000 */
.L_x_7527:
        /* <DEDUP_REMOVED lines=23> */
.L_x_7538:
[----:B------:R-:W-:Y:S05]  /*99f0*/  BSYNC.RECONVERGENT B2 ;  /* 0x0000000000027941 */ /* 0x000fea0003800200 */
.L_x_7537:
        /* <DEDUP_REMOVED lines=19> */
.L_x_7540:
[----:B------:R-:W-:Y:S05]  /*9b30*/  BSYNC.RECONVERGENT B2 ;  /* 0x0000000000027941 */ /* 0x000fea0003800200 */
.L_x_7539:
[C---:B------:R-:W-:Y:S02]  /*9b40*/  DFMA R10, R40.reuse, R36, R38 ;  /* 0x00000024280a722b */ /* 0x040fe40000000026 */
[----:B------:R-:W-:-:S06]  /*9b50*/  DFMA R36, R40, R38, -R36 ;  /* 0x000000262824722b */ /* 0x000fcc0000000824 */
[-C--:B------:R-:W-:Y:S02]  /*9b60*/  DMUL R40, R10, R8.reuse ;  /* 0x000000080a287228 */ /* 0x080fe40000000000 */
[----:B------:R-:W-:-:S11]  /*9b70*/  DMUL R42, R36, R8 ;  /* 0x00000008242a7228 */ /* 0x000fd60000000000 */
.L_x_7526:
[----:B------:R-:W-:Y:S05]  /*9b80*/  BSYNC.RECONVERGENT B1 ;  /* 0x0000000000017941 */ /* 0x000fea0003800200 */
.L_x_7525:
[----:B------:R-:W-:Y:S01]  /*9b90*/  VIADD R3, R44, 0x100 ;  /* 0x000001002c037836 */ /* 0x000fe20000000000 */
[----:B------:R-:W-:Y:S01]  /*9ba0*/  BSSY.RECONVERGENT B1, `(.L_x_7541) ;  /* 0x000009a000017945 */ /* 0x000fe20003800200 */
[----:B------:R-:W-:Y:S02]  /*9bb0*/  CS2R R34, SRZ ;  /* 0x0000000000227805 */ /* 0x000fe4000001ff00 */
[----:B------:R-:W-:Y:S02]  /*9bc0*/  CS2R R32, SRZ ;  /* 0x0000000000207805 */ /* 0x000fe4000001ff00 */
        /* <DEDUP_REMOVED lines=30> */
.L_x_7546:
[----:B------:R-:W-:Y:S05]  /*9db0*/  BSYNC.RECONVERGENT B2 ;  /* 0x0000000000027941 */ /* 0x000fea0003800200 */
.L_x_7545:
        /* <DEDUP_REMOVED lines=19> */
.L_x_7548:
[----:B------:R-:W-:Y:S05]  /*9ef0*/  BSYNC.RECONVERGENT B2 ;  /* 0x0000000000027941 */ /* 0x000fea0003800200 */
.L_x_7547:
[C---:B------:R-:W-:Y:S02]  /*9f00*/  DFMA R10, R32.reuse, R30, R28 ;  /* 0x0000001e200a722b */ /* 0x040fe4000000001c */
[----:B------:R-:W-:-:S06]  /*9f10*/  DFMA R28, R32, -R28, R30 ;  /* 0x8000001c201c722b */ /* 0x000fcc000000001e */
[-C--:B------:R-:W-:Y:S02]  /*9f20*/  DMUL R32, R10, R8.reuse ;  /* 0x000000080a207228 */ /* 0x080fe40000000000 */
[----:B------:R-:W-:Y:S01]  /*9f30*/  DMUL R34, R28, R8 ;  /* 0x000000081c227228 */ /* 0x000fe20000000000 */
[----:B------:R-:W-:Y:S10]  /*9f40*/  BRA `(.L_x_7542) ;  /* 0x00000004007c7947 */ /* 0x000ff40003800000 */
.L_x_7544:
        /* <DEDUP_REMOVED lines=22> */
.L_x_7550:
[----:B------:R-:W-:Y:S05]  /*a0b0*/  BSYNC.RECONVERGENT B2 ;  /* 0x0000000000027941 */ /* 0x000fea0003800200 */
.L_x_7549:
        /* <DEDUP_REMOVED lines=22> */
.L_x_7552:
[----:B------:R-:W-:Y:S05]  /*a220*/  BSYNC.RECONVERGENT B2 ;  /* 0x0000000000027941 */ /* 0x000fea0003800200 */
.L_x_7551:
[----:B------:R-:W-:Y:S05]  /*a230*/  BRA `(.L_x_7542) ;  /* 0x0000000000c07947 */ /* 0x000fea0003800000 */
.L_x_7543:
        /* <DEDUP_REMOVED lines=23> */
.L_x_7554:
[----:B------:R-:W-:Y:S05]  /*a3b0*/  BSYNC.RECONVERGENT B2 ;  /* 0x0000000000027941 */ /* 0x000fea0003800200 */
.L_x_7553:
        /* <DEDUP_REMOVED lines=19> */
.L_x_7556:
[----:B------:R-:W-:Y:S05]  /*a4f0*/  BSYNC.RECONVERGENT B2 ;  /* 0x0000000000027941 */ /* 0x000fea0003800200 */
.L_x_7555:
[C---:B------:R-:W-:Y:S02]  /*a500*/  DFMA R10, R32.reuse, R28, R30 ;  /* 0x0000001c200a722b */ /* 0x040fe4000000001e */
[----:B------:R-:W-:-:S06]  /*a510*/  DFMA R28, R32, R30, -R28 ;  /* 0x0000001e201c722b */ /* 0x000fcc000000081c */
[-C--:B------:R-:W-:Y:S02]  /*a520*/  DMUL R32, R10, R8.reuse ;  /* 0x000000080a207228 */ /* 0x080fe40000000000 */
[----:B------:R-:W-:-:S11]  /*a530*/  DMUL R34, R28, R8 ;  /* 0x000000081c227228 */ /* 0x000fd60000000000 */
.L_x_7542:
[----:B------:R-:W-:Y:S05]  /*a540*/  BSYNC.RECONVERGENT B1 ;  /* 0x0000000000017941 */ /* 0x000fea0003800200 */
.L_x_7541:
        /* <DEDUP_REMOVED lines=34> */
.L_x_7562:
[----:B------:R-:W-:Y:S05]  /*a770*/  BSYNC.RECONVERGENT B2 ;  /* 0x0000000000027941 */ /* 0x000fea0003800200 */
.L_x_7561:
        /* <DEDUP_REMOVED lines=19> */
.L_x_7564:
[----:B------:R-:W-:Y:S05]  /*a8b0*/  BSYNC.RECONVERGENT B2 ;  /* 0x0000000000027941 */ /* 0x000fea0003800200 */
.L_x_7563:
[C---:B------:R-:W-:Y:S02]  /*a8c0*/  DFMA R10, R16.reuse, R26, R24 ;  /* 0x0000001a100a722b */ /* 0x040fe40000000018 */
[----:B------:R-:W-:-:S06]  /*a8d0*/  DFMA R18, R16, -R24, R26 ;  /* 0x800000181012722b */ /* 0x000fcc000000001a */
[-C--:B------:R-:W-:Y:S02]  /*a8e0*/  DMUL R16, R10, R8.reuse ;  /* 0x000000080a107228 */ /* 0x080fe40000000000 */
[----:B------:R-:W-:Y:S01]  /*a8f0*/  DMUL R18, R18, R8 ;  /* 0x0000000812127228 */ /* 0x000fe20000000000 */
[----:B------:R-:W-:Y:S10]  /*a900*/  BRA `(.L_x_7558) ;  /* 0x00000004007c7947 */ /* 0x000ff40003800000 */
.L_x_7560:
        /* <DEDUP_REMOVED lines=22> */
.L_x_7566:
[----:B------:R-:W-:Y:S05]  /*aa70*/  BSYNC.RECONVERGENT B2 ;  /* 0x0000000000027941 */ /* 0x000fea0003800200 */
.L_x_7565:
        /* <DEDUP_REMOVED lines=22> */
.L_x_7568:
[----:B------:R-:W-:Y:S05]  /*abe0*/  BSYNC.RECONVERGENT B2 ;  /* 0x0000000000027941 */ /* 0x000fea0003800200 */
.L_x_7567:
[----:B------:R-:W-:Y:S05]  /*abf0*/  BRA `(.L_x_7558) ;  /* 0x0000000000c07947 */ /* 0x000fea0003800000 */
.L_x_7559:
        /* <DEDUP_REMOVED lines=23> */
.L_x_7570:
[----:B------:R-:W-:Y:S05]  /*ad70*/  BSYNC.RECONVERGENT B2 ;  /* 0x0000000000027941 */ /* 0x000fea0003800200 */
.L_x_7569:
        /* <DEDUP_REMOVED lines=19> */
.L_x_7572:
[----:B------:R-:W-:Y:S05]  /*aeb0*/  BSYNC.RECONVERGENT B2 ;  /* 0x0000000000027941 */ /* 0x000fea0003800200 */
.L_x_7571:
[C---:B------:R-:W-:Y:S02]  /*aec0*/  DFMA R10, R16.reuse, R24, R26 ;  /* 0x00000018100a722b */ /* 0x040fe4000000001a */
[----:B------:R-:W-:-:S06]  /*aed0*/  DFMA R18, R16, R26, -R24 ;  /* 0x0000001a1012722b */ /* 0x000fcc0000000818 */
[-C--:B------:R-:W-:Y:S02]  /*aee0*/  DMUL R16, R10, R8.reuse ;  /* 0x000000080a107228 */ /* 0x080fe40000000000 */
[----:B------:R-:W-:-:S11]  /*aef0*/  DMUL R18, R18, R8 ;  /* 0x0000000812127228 */ /* 0x000fd60000000000 */
.L_x_7558:
[----:B------:R-:W-:Y:S05]  /*af00*/  BSYNC.RECONVERGENT B1 ;  /* 0x0000000000017941 */ /* 0x000fea0003800200 */
.L_x_7557:
[----:B------:R-:W0:Y:S01]  /*af10*/  LDC.U8 R22, c[0x0][0x3b0] ;  /* 0x0000ec00ff167b82 */ /* 0x000e220000000000 */
[----:B------:R-:W-:Y:S01]  /*af20*/  ISETP.GE.AND P0, PT, R44, R48, PT ;  /* 0x000000302c00720c */ /* 0x000fe20003f06270 */
[----:B------:R-:W-:Y:S04]  /*af30*/  BSSY.RECONVERGENT B7, `(.L_x_7573) ;  /* 0x0000360000077945 */ /* 0x000fe80003800200 */
[----:B------:R-:W-:Y:S08]  /*af40*/  BSSY.RELIABLE B6, `(.L_x_7574) ;  /* 0x0000248000067945 */ /* 0x000ff00003800100 */
        /* <DEDUP_REMOVED lines=19> */
[----:B------:R-:W0:Y:S01]  /*b080*/  F2I.F64.TRUNC R5, R4 ;  /* 0x0000000400057311 */ /* 0x000e22000030d100 */
[----:B------:R-:W-:Y:S01]  /*b090*/  IMAD.MOV.U32 R44, RZ, RZ, R45 ;  /* 0x000000ffff2c7224 */ /* 0x000fe200078e002d */
[----:B0-----:R0:W-:Y:S01]  /*b0a0*/  STG.E.U8 desc[UR36][R8.64], R5 ;  /* 0x0000000508007986 */ /* 0x0011e2000c101124 */
[----:B------:R-:W-:Y:S05]  /*b0b0*/  BRA `(.L_x_7581) ;  /* 0x0000001000507947 */ /* 0x000fea0003800000 */
.L_x_7579:
[----:B------:R-:W0:Y:S01]  /*b0c0*/  F2I.S64.F64.TRUNC R4, R4 ;  /* 0x0000000400047311 */ /* 0x000e22000030d900 */
[----:B------:R-:W-:Y:S02]  /*b0d0*/  IMAD.MOV.U32 R44, RZ, RZ, R45 ;  /* 0x000000ffff2c7224 */ /* 0x000fe400078e002d */
[----:B0-----:R-:W-:-:S05]  /*b0e0*/  IMAD.MOV.U32 R3, RZ, RZ, R4 ;  /* 0x000000ffff037224 */ /* 0x001fca00078e0004 */
[----:B------:R0:W-:Y:S01]  /*b0f0*/  STG.E.U8 desc[UR36][R8.64], R3 ;  /* 0x0000000308007986 */ /* 0x0001e2000c101124 */
[----:B------:R-:W-:Y:S05]  /*b100*/  BRA `(.L_x_7581) ;  /* 0x00000010003c7947 */ /* 0x000fea0003800000 */
.L_x_7578:
[----:B------:R-:W-:-:S13]  /*b110*/  ISETP.NE.AND P0, PT, R0, 0x2, PT ;  /* 0x000000020000780c */ /* 0x000fda0003f05270 */
[----:B------:R-:W-:Y:S05]  /*b120*/  @!P0 BRA `(.L_x_7582) ;  /* 0x0000000000308947 */ /* 0x000fea0003800000 */
[----:B------:R-:W-:-:S13]  /*b130*/  ISETP.NE.AND P0, PT, R0, 0x3, PT ;  /* 0x000000030000780c */ /* 0x000fda0003f05270 */
[----:B------:R-:W-:Y:S05]  /*b140*/  @!P0 BRA `(.L_x_7583) ;  /* 0x0000000000188947 */ /* 0x000fea0003800000 */
[----:B------:R-:W-:-:S13]  /*b150*/  ISETP.NE.AND P0, PT, R0, 0x4, PT ;  /* 0x000000040000780c */ /* 0x000fda0003f05270 */
[----:B------:R-:W-:Y:S05]  /*b160*/  @P0 BRA `(.L_x_7580) ;  /* 0x0000000c006c0947 */ /* 0x000fea0003800000 */
[----:B------:R-:W0:Y:S01]  /*b170*/  F2I.S64.F64.TRUNC R4, R4 ;  /* 0x0000000400047311 */ /* 0x000e22000030d900 */
[----:B------:R-:W-:Y:S01]  /*b180*/  IMAD.MOV.U32 R44, RZ, RZ, R45 ;  /* 0x000000ffff2c7224 */ /* 0x000fe200078e002d */
[----:B0-----:R0:W-:Y:S01]  /*b190*/  STG.E.64 desc[UR36][R8.64], R4 ;  /* 0x0000000408007986 */ /* 0x0011e2000c101b24 */
[----:B------:R-:W-:Y:S05]  /*b1a0*/  BRA `(.L_x_7581) ;  /* 0x0000001000147947 */ /* 0x000fea0003800000 */
.L_x_7583:
[----:B------:R-:W0:Y:S01]  /*b1b0*/  F2I.F64.TRUNC R5, R4 ;  /* 0x0000000400057311 */ /* 0x000e22000030d100 */
[----:B------:R-:W-:Y:S01]  /*b1c0*/  IMAD.MOV.U32 R44, RZ, RZ, R45 ;  /* 0x000000ffff2c7224 */ /* 0x000fe200078e002d */
[----:B0-----:R0:W-:Y:S01]  /*b1d0*/  STG.E desc[UR36][R8.64], R5 ;  /* 0x0000000508007986 */ /* 0x0011e2000c101924 */
[----:B------:R-:W-:Y:S05]  /*b1e0*/  BRA `(.L_x_7581) ;  /* 0x0000001000047947 */ /* 0x000fea0003800000 */
.L_x_7582:
[----:B------:R-:W0:Y:S01]  /*b1f0*/  F2I.F64.TRUNC R5, R4 ;  /* 0x0000000400057311 */ /* 0x000e22000030d100 */
[----:B------:R-:W-:Y:S01]  /*b200*/  IMAD.MOV.U32 R44, RZ, RZ, R45 ;  /* 0x000000ffff2c7224 */ /* 0x000fe200078e002d */
[----:B0-----:R0:W-:Y:S01]  /*b210*/  STG.E.U16 desc[UR36][R8.64], R5 ;  /* 0x0000000508007986 */ /* 0x0011e2000c101524 */
[----:B------:R-:W-:Y:S05]  /*b220*/  BRA `(.L_x_7581) ;  /* 0x0000000c00f47947 */ /* 0x000fea0003800000 */
.L_x_7577:
[----:B------:R-:W-:-:S13]  /*b230*/  ISETP.GT.AND P0, PT, R0, 0x6, PT ;  /* 0x000000060000780c */ /* 0x000fda0003f04270 */
[----:B------:R-:W-:Y:S05]  /*b240*/  @P0 BRA `(.L_x_7584) ;  /* 0x0000000000540947 */ /* 0x000fea0003800000 */
[----:B------:R-:W-:-:S13]  /*b250*/  ISETP.NE.AND P0, PT, R0, 0x5, PT ;  /* 0x000000050000780c */ /* 0x000fda0003f05270 */
[----:B------:R-:W-:Y:S05]  /*b260*/  @!P0 BRA `(.L_x_7585) ;  /* 0x0000000000288947 */ /* 0x000fea0003800000 */
[----:B------:R-:W-:-:S13]  /*b270*/  ISETP.NE.AND P0, PT, R0, 0x6, PT ;  /* 0x000000060000780c */ /* 0x000fda0003f05270 */
[----:B------:R-:W-:Y:S05]  /*b280*/  @P0 BRA `(.L_x_7580) ;  /* 0x0000000c00240947 */ /* 0x000fea0003800000 */
[----:B------:R-:W-:Y:S01]  /*b290*/  UMOV UR4, 0xf0000000 ;  /* 0xf000000000047882 */ /* 0x000fe20000000000 */
[----:B------:R-:W-:Y:S01]  /*b2a0*/  UMOV UR5, 0x380fffff ;  /* 0x380fffff00057882 */ /* 0x000fe20000000000 */
[----:B------:R-:W0:Y:S01]  /*b2b0*/  F2F.F32.F64 R3, R4 ;  /* 0x0000000400037310 */ /* 0x000e220000301000 */
[----:B------:R-:W-:Y:S01]  /*b2c0*/  DSETP.GEU.AND P0, PT, |R4|, UR4, PT ;  /* 0x0000000404007e2a */ /* 0x000fe2000bf0e200 */
[----:B------:R-:W-:-:S13]  /*b2d0*/  IMAD.MOV.U32 R44, RZ, RZ, R45 ;  /* 0x000000ffff2c7224 */ /* 0x000fda00078e002d */
[----:B0-----:R-:W-:-:S05]  /*b2e0*/  @!P0 FMUL R3, R3, 1.175494350822287508e-38 ;  /* 0x0080000003038820 */ /* 0x001fca0000400000 */
[----:B------:R1:W-:Y:S01]  /*b2f0*/  STG.E desc[UR36][R8.64], R3 ;  /* 0x0000000308007986 */ /* 0x0003e2000c101924 */
[----:B------:R-:W-:Y:S05]  /*b300*/  BRA `(.L_x_7581) ;  /* 0x0000000c00bc7947 */ /* 0x000fea0003800000 */
.L_x_7585:
[----:B------:R-:W-:Y:S01]  /*b310*/  UMOV UR4, 0xf0000000 ;  /* 0xf000000000047882 */ /* 0x000fe20000000000 */
[----:B------:R-:W-:Y:S01]  /*b320*/  UMOV UR5, 0x380fffff ;  /* 0x380fffff00057882 */ /* 0x000fe20000000000 */
[----:B------:R-:W0:Y:S01]  /*b330*/  F2F.F32.F64 R0, R4 ;  /* 0x0000000400007310 */ /* 0x000e220000301000 */
[----:B------:R-:W-:Y:S01]  /*b340*/  DSETP.GEU.AND P0, PT, |R4|, UR4, PT ;  /* 0x0000000404007e2a */ /* 0x000fe2000bf0e200 */
[----:B------:R-:W-:-:S13]  /*b350*/  IMAD.MOV.U32 R44, RZ, RZ, R45 ;  /* 0x000000ffff2c7224 */ /* 0x000fda00078e002d */
[----:B0-----:R-:W-:-:S05]  /*b360*/  @!P0 FMUL R0, R0, 1.175494350822287508e-38 ;  /* 0x0080000000008820 */ /* 0x001fca0000400000 */
[----:B------:R-:W-:-:S05]  /*b370*/  F2FP.F16.F32.PACK_AB R0, RZ, R0 ;  /* 0x00000000ff00723e */ /* 0x000fca00000000ff */
[----:B------:R0:W-:Y:S01]  /*b380*/  STG.E.U16 desc[UR36][R8.64], R0 ;  /* 0x0000000008007986 */ /* 0x0001e2000c101524 */
[----:B------:R-:W-:Y:S05]  /*b390*/  BRA `(.L_x_7581) ;  /* 0x0000000c00987947 */ /* 0x000fea0003800000 */
.L_x_7584:
[----:B------:R-:W-:-:S13]  /*b3a0*/  ISETP.NE.AND P0, PT, R0, 0x7, PT ;  /* 0x000000070000780c */ /* 0x000fda0003f05270 */
[----:B------:R-:W-:Y:S05]  /*b3b0*/  @!P0 BRA `(.L_x_7586) ;  /* 0x00000000006c8947 */ /* 0x000fea0003800000 */
        /* <DEDUP_REMOVED lines=8> */
[----:B------:R-:W-:Y:S01]  /*b440*/  IMAD.MOV.U32 R44, RZ, RZ, R45 ;  /* 0x000000ffff2c7224 */ /* 0x000fe200078e002d */
[----:B------:R-:W-:-:S05]  /*b450*/  DSETP.GEU.AND P0, PT, |R6|, UR4, PT ;  /* 0x0000000406007e2a */ /* 0x000fca000bf0e200 */
[----:B------:R-:W1:Y:S07]  /*b460*/  F2F.F32.F64 R11, R6 ;  /* 0x00000006000b7310 */ /* 0x000e6e0000301000 */
[----:B0-----:R-:W-:Y:S02]  /*b470*/  @!P1 FMUL R10, R10, 1.175494350822287508e-38 ;  /* 0x008000000a0a9820 */ /* 0x001fe40000400000 */
[----:B-1----:R-:W-:-:S05]  /*b480*/  @!P0 FMUL R11, R11, 1.175494350822287508e-38 ;  /* 0x008000000b0b8820 */ /* 0x002fca0000400000 */
[----:B------:R3:W-:Y:S01]  /*b490*/  STG.E.64 desc[UR36][R8.64], R10 ;  /* 0x0000000a08007986 */ /* 0x0007e2000c101b24 */
[----:B------:R-:W-:Y:S05]  /*b4a0*/  BRA `(.L_x_7581) ;  /* 0x0000000c00547947 */ /* 0x000fea0003800000 */
.L_x_7587:
        /* <DEDUP_REMOVED lines=9> */
[----:B------:R-:W-:-:S05]  /*b540*/  F2FP.F16.F32.PACK_AB R3, R0, R3 ;  /* 0x000000030003723e */ /* 0x000fca00000000ff */
[----:B------:R2:W-:Y:S01]  /*b550*/  STG.E desc[UR36][R8.64], R3 ;  /* 0x0000000308007986 */ /* 0x0005e2000c101924 */
[----:B------:R-:W-:Y:S05]  /*b560*/  BRA `(.L_x_7581) ;  /* 0x0000000c00247947 */ /* 0x000fea0003800000 */
.L_x_7586:
[----:B------:R4:W-:Y:S01]  /*b570*/  STG.E.64 desc[UR36][R8.64], R4 ;  /* 0x0000000408007986 */ /* 0x0009e2000c101b24 */
[----:B------:R-:W-:Y:S01]  /*b580*/  IMAD.MOV.U32 R44, RZ, RZ, R45 ;  /* 0x000000ffff2c7224 */ /* 0x000fe200078e002d */
[----:B------:R-:W-:Y:S06]  /*b590*/  BRA `(.L_x_7581) ;  /* 0x0000000c00187947 */ /* 0x000fec0003800000 */
.L_x_7576:
        /* <DEDUP_REMOVED lines=8> */
[----:B------:R-:W-:Y:S01]  /*b620*/  DSETP.NEU.AND P0, PT, R6, RZ, PT ;  /* 0x000000ff0600722a */ /* 0x000fe20003f0d000 */
[----:B------:R-:W-:-:S05]  /*b630*/  IMAD.MOV.U32 R44, RZ, RZ, R45 ;  /* 0x000000ffff2c7224 */ /* 0x000fca00078e002d */
[----:B------:R-:W-:-:S06]  /*b640*/  DSETP.NEU.OR P0, PT, R4, RZ, P0 ;  /* 0x000000ff0400722a */ /* 0x000fcc000070d400 */
[----:B------:R-:W-:-:S05]  /*b650*/  SEL R3, RZ, 0x1, !P0 ;  /* 0x00000001ff037807 */ /* 0x000fca0004000000 */
[----:B------:R0:W-:Y:S01]  /*b660*/  STG.E.U8 desc[UR36][R8.64], R3 ;  /* 0x0000000308007986 */ /* 0x0001e2000c101124 */
[----:B------:R-:W-:Y:S05]  /*b670*/  BRA `(.L_x_7581) ;  /* 0x0000000800e07947 */ /* 0x000fea0003800000 */
.L_x_7590:
[----:B------:R0:W-:Y:S01]  /*b680*/  STG.E.128 desc[UR36][R8.64], R4 ;  /* 0x0000000408007986 */ /* 0x0001e2000c101d24 */
[----:B------:R-:W-:Y:S01]  /*b690*/  IMAD.MOV.U32 R44, RZ, RZ, R45 ;  /* 0x000000ffff2c7224 */ /* 0x000fe200078e002d */
[----:B------:R-:W-:Y:S06]  /*b6a0*/  BRA `(.L_x_7581) ;  /* 0x0000000800d47947 */ /* 0x000fec0003800000 */
.L_x_7589:
        /* <DEDUP_REMOVED lines=23> */
.L_x_7594:
[----:B------:R-:W-:Y:S05]  /*b820*/  BSYNC.RECONVERGENT B0 ;  /* 0x0000000000007941 */ /* 0x000fea0003800200 */
.L_x_7593:
[----:B------:R-:W-:Y:S01]  /*b830*/  LOP3.LUT R7, R0, 0x80, R7, 0xf8, !PT ;  /* 0x0000008000077812 */ /* 0x000fe200078ef807 */
[----:B------:R-:W-:-:S04]  /*b840*/  IMAD.MOV.U32 R44, RZ, RZ, R45 ;  /* 0x000000ffff2c7224 */ /* 0x000fc800078e002d */
[----:B------:R0:W-:Y:S01]  /*b850*/  STG.E.U8 desc[UR36][R8.64], R7 ;  /* 0x0000000708007986 */ /* 0x0001e2000c101124 */
[----:B------:R-:W-:Y:S05]  /*b860*/  BRA `(.L_x_7581) ;  /* 0x0000000800647947 */ /* 0x000fea0003800000 */
.L_x_7592:
        /* <DEDUP_REMOVED lines=19> */
.L_x_7596:
[----:B------:R-:W-:Y:S05]  /*b9a0*/  BSYNC.RECONVERGENT B0 ;  /* 0x0000000000007941 */ /* 0x000fea0003800200 */
.L_x_7595:
[----:B------:R-:W-:Y:S01]  /*b9b0*/  LOP3.LUT R7, R0, 0x80, R7, 0xf8, !PT ;  /* 0x0000008000077812 */ /* 0x000fe200078ef807 */
[----:B------:R-:W-:-:S04]  /*b9c0*/  IMAD.MOV.U32 R44, RZ, RZ, R45 ;  /* 0x000000ffff2c7224 */ /* 0x000fc800078e002d */
[----:B------:R0:W-:Y:S01]  /*b9d0*/  STG.E.U8 desc[UR36][R8.64], R7 ;  /* 0x0000000708007986 */ /* 0x0001e2000c101124 */
[----:B------:R-:W-:Y:S05]  /*b9e0*/  BRA `(.L_x_7581) ;  /* 0x0000000800047947 */ /* 0x000fea0003800000 */
.L_x_7591:
[----:B------:R-:W-:Y:S01]  /*b9f0*/  UMOV UR4, 0xf0000000 ;  /* 0xf000000000047882 */ /* 0x000fe20000000000 */
[----:B------:R-:W-:Y:S01]  /*ba00*/  UMOV UR5, 0x380fffff ;  /* 0x380fffff00057882 */ /* 0x000fe20000000000 */
[----:B------:R-:W0:Y:S01]  /*ba10*/  F2F.F32.F64 R0, R4 ;  /* 0x0000000400007310 */ /* 0x000e220000301000 */
[----:B------:R-:W-:Y:S01]  /*ba20*/  DSETP.GEU.AND P0, PT, |R4|, UR4, PT ;  /* 0x0000000404007e2a */ /* 0x000fe2000bf0e200 */
[----:B------:R-:W-:-:S13]  /*ba30*/  IMAD.MOV.U32 R44, RZ, RZ, R45 ;  /* 0x000000ffff2c7224 */ /* 0x000fda00078e002d */
[----:B0-----:R-:W-:-:S05]  /*ba40*/  @!P0 FMUL R0, R0, 1.175494350822287508e-38 ;  /* 0x0080000000008820 */ /* 0x001fca0000400000 */
[----:B------:R-:W-:-:S05]  /*ba50*/  F2FP.BF16.F32.PACK_AB R0, RZ, R0 ;  /* 0x00000000ff00723e */ /* 0x000fca00000010ff */
[----:B------:R0:W-:Y:S01]  /*ba60*/  STG.E.U16 desc[UR36][R8.64], R0 ;  /* 0x0000000008007986 */ /* 0x0001e2000c101524 */
[----:B------:R-:W-:Y:S05]  /*ba70*/  BRA `(.L_x_7581) ;  /* 0x0000000400e07947 */ /* 0x000fea0003800000 */
.L_x_7588:
        /* <DEDUP_REMOVED lines=8> */
[----:B------:R-:W0:Y:S01]  /*bb00*/  F2I.U32.F64.TRUNC R5, R4 ;  /* 0x0000000400057311 */ /* 0x000e22000030d000 */
[----:B------:R-:W-:Y:S01]  /*bb10*/  IMAD.MOV.U32 R44, RZ, RZ, R45 ;  /* 0x000000ffff2c7224 */ /* 0x000fe200078e002d */
[----:B0-----:R0:W-:Y:S01]  /*bb20*/  STG.E.U16 desc[UR36][R8.64], R5 ;  /* 0x0000000508007986 */ /* 0x0011e2000c101524 */
[----:B------:R-:W-:Y:S05]  /*bb30*/  BRA `(.L_x_7581) ;  /* 0x0000000400b07947 */ /* 0x000fea0003800000 */
.L_x_7599:
        /* <DEDUP_REMOVED lines=17> */
.L_x_7602:
[----:B------:R-:W-:-:S04]  /*bc50*/  SHF.R.U32.HI R0, RZ, 0x14, R7 ;  /* 0x00000014ff007819 */ /* 0x000fc80000011607 */
[----:B------:R-:W-:-:S04]  /*bc60*/  LOP3.LUT R0, R0, 0x1, RZ, 0xc0, !PT ;  /* 0x0000000100007812 */ /* 0x000fc800078ec0ff */
[----:B------:R-:W-:-:S04]  /*bc70*/  IADD3 R0, PT, PT, R7, 0x487ffff, R0 ;  /* 0x0487ffff07007810 */ /* 0x000fc80007ffe000 */
[----:B------:R-:W-:-:S04]  /*bc80*/  SHF.R.U32.HI R0, RZ, 0x14, R0 ;  /* 0x00000014ff007819 */ /* 0x000fc80000011600 */
[----:B------:R-:W-:-:S07]  /*bc90*/  LOP3.LUT R3, R0, 0xff, RZ, 0xc0, !PT ;  /* 0x000000ff00037812 */ /* 0x000fce00078ec0ff */
.L_x_7603:
[----:B------:R-:W-:-:S04]  /*bca0*/  SHF.R.U32.HI R0, RZ, 0x18, R7 ;  /* 0x00000018ff007819 */ /* 0x000fc80000011607 */
[----:B------:R-:W-:-:S07]  /*bcb0*/  LOP3.LUT R0, R3, 0x80, R0, 0xf8, !PT ;  /* 0x0000008003007812 */ /* 0x000fce00078ef800 */
.L_x_7601:
[----:B------:R-:W-:Y:S05]  /*bcc0*/  BSYNC.RECONVERGENT B0 ;  /* 0x0000000000007941 */ /* 0x000fea0003800200 */
.L_x_7600:
[----:B------:R0:W-:Y:S01]  /*bcd0*/  STG.E.U8 desc[UR36][R8.64], R0 ;  /* 0x0000000008007986 */ /* 0x0001e2000c101124 */
[----:B------:R-:W-:Y:S01]  /*bce0*/  IMAD.MOV.U32 R44, RZ, RZ, R45 ;  /* 0x000000ffff2c7224 */ /* 0x000fe200078e002d */
[----:B------:R-:W-:Y:S06]  /*bcf0*/  BRA `(.L_x_7581) ;  /* 0x0000000400407947 */ /* 0x000fec0003800000 */
.L_x_7598:
        /* <DEDUP_REMOVED lines=17> */
.L_x_7606:
[----:B------:R-:W-:-:S04]  /*be10*/  SHF.R.U32.HI R0, RZ, 0x15, R7 ;  /* 0x00000015ff007819 */ /* 0x000fc80000011607 */
[----:B------:R-:W-:-:S04]  /*be20*/  LOP3.LUT R0, R0, 0x1, RZ, 0xc0, !PT ;  /* 0x0000000100007812 */ /* 0x000fc800078ec0ff */
[----:B------:R-:W-:-:S04]  /*be30*/  IADD3 R0, PT, PT, R7, 0x88fffff, R0 ;  /* 0x088fffff07007810 */ /* 0x000fc80007ffe000 */
[----:B------:R-:W-:-:S04]  /*be40*/  SHF.R.U32.HI R0, RZ, 0x15, R0 ;  /* 0x00000015ff007819 */ /* 0x000fc80000011600 */
[----:B------:R-:W-:-:S07]  /*be50*/  LOP3.LUT R3, R0, 0xff, RZ, 0xc0, !PT ;  /* 0x000000ff00037812 */ /* 0x000fce00078ec0ff */
.L_x_7607:
[----:B------:R-:W-:-:S04]  /*be60*/  SHF.R.U32.HI R0, RZ, 0x18, R7 ;  /* 0x00000018ff007819 */ /* 0x000fc80000011607 */
[----:B------:R-:W-:-:S07]  /*be70*/  LOP3.LUT R0, R3, 0x80, R0, 0xf8, !PT ;  /* 0x0000008003007812 */ /* 0x000fce00078ef800 */
.L_x_7605:
[----:B------:R-:W-:Y:S05]  /*be80*/  BSYNC.RECONVERGENT B0 ;  /* 0x0000000000007941 */ /* 0x000fea0003800200 */
.L_x_7604:
[----:B------:R0:W-:Y:S01]  /*be90*/  STG.E.U8 desc[UR36][R8.64], R0 ;  /* 0x0000000008007986 */ /* 0x0001e2000c101124 */
[----:B------:R-:W-:Y:S01]  /*bea0*/  IMAD.MOV.U32 R44, RZ, RZ, R45 ;  /* 0x000000ffff2c7224 */ /* 0x000fe200078e002d */
[----:B------:R-:W-:Y:S06]  /*beb0*/  BRA `(.L_x_7581) ;  /* 0x0000000000d07947 */ /* 0x000fec0003800000 */
.L_x_7597:
[----:B------:R-:W-:-:S13]  /*bec0*/  ISETP.NE.AND P0, PT, R0, 0x1c, PT ;  /* 0x0000001c0000780c */ /* 0x000fda0003f05270 */
[----:B------:R-:W-:Y:S05]  /*bed0*/  @!P0 BRA `(.L_x_7608) ;  /* 0x0000000000bc8947 */ /* 0x000fea0003800000 */
[----:B------:R-:W-:-:S13]  /*bee0*/  ISETP.NE.AND P0, PT, R0, 0x1d, PT ;  /* 0x0000001d0000780c */ /* 0x000fda0003f05270 */
[----:B------:R-:W-:Y:S05]  /*bef0*/  @!P0 BRA `(.L_x_7609) ;  /* 0x0000000000a48947 */ /* 0x000fea0003800000 */
[----:B------:R-:W-:-:S13]  /*bf00*/  ISETP.NE.AND P0, PT, R0, 0x2c, PT ;  /* 0x0000002c0000780c */ /* 0x000fda0003f05270 */
[----:B------:R-:W-:Y:S05]  /*bf10*/  @!P0 BRA `(.L_x_7610) ;  /* 0x0000000000488947 */ /* 0x000fea0003800000 */
.L_x_7580:
        /* <DEDUP_REMOVED lines=16> */
.L_x_7611:
[----:B------:R-:W-:Y:S01]  /*c020*/  IMAD.MOV.U32 R44, RZ, RZ, R45 ;  /* 0x000000ffff2c7224 */ /* 0x000fe200078e002d */
[----:B------:R-:W-:Y:S06]  /*c030*/  BRA `(.L_x_7581) ;  /* 0x0000000000707947 */ /* 0x000fec0003800000 */
.L_x_7610:
[----:B------:R-:W-:Y:S01]  /*c040*/  UMOV UR4, 0xf0000000 ;  /* 0xf000000000047882 */ /* 0x000fe20000000000 */
[----:B------:R-:W-:Y:S01]  /*c050*/  UMOV UR5, 0x380fffff ;  /* 0x380fffff00057882 */ /* 0x000fe20000000000 */
[----:B------:R-:W0:Y:S01]  /*c060*/  F2F.F32.F64 R10, R4 ;  /* 0x00000004000a7310 */ /* 0x000e220000301000 */
[----:B------:R-:W-:Y:S01]  /*c070*/  DSETP.GEU.AND P0, PT, |R4|, UR4, PT ;  /* 0x0000000404007e2a */ /* 0x000fe2000bf0e200 */
[----:B------:R-:W-:-:S13]  /*c080*/  IMAD.MOV.U32 R44, RZ, RZ, R45 ;  /* 0x000000ffff2c7224 */ /* 0x000fda00078e002d */
        /* <DEDUP_REMOVED lines=16> */
.L_x_7609:
[----:B------:R-:W0:Y:S01]  /*c190*/  F2I.U64.F64.TRUNC R4, R4 ;  /* 0x0000000400047311 */ /* 0x000e22000030d800 */
[----:B------:R-:W-:Y:S01]  /*c1a0*/  IMAD.MOV.U32 R44, RZ, RZ, R45 ;  /* 0x000000ffff2c7224 */ /* 0x000fe200078e002d */
[----:B0-----:R0:W-:Y:S01]  /*c1b0*/  STG.E.64 desc[UR36][R8.64], R4 ;  /* 0x0000000408007986 */ /* 0x0011e2000c101b24 */
[----:B------:R-:W-:Y:S05]  /*c1c0*/  BRA `(.L_x_7581) ;  /* 0x00000000000c7947 */ /* 0x000fea0003800000 */
.L_x_7608:
[----:B------:R-:W0:Y:S01]  /*c1d0*/  F2I.U32.F64.TRUNC R5, R4 ;  /* 0x0000000400057311 */ /* 0x000e22000030d000 */
[----:B------:R-:W-:Y:S01]  /*c1e0*/  IMAD.MOV.U32 R44, RZ, RZ, R45 ;  /* 0x000000ffff2c7224 */ /* 0x000fe200078e002d */
[----:B0-----:R0:W-:Y:S06]  /*c1f0*/  STG.E desc[UR36][R8.64], R5 ;  /* 0x0000000508007986 */ /* 0x0011ec000c101924 */
.L_x_7581:
[----:B------:R-:W-:-:S13]  /*c200*/  ISETP.GE.AND P0, PT, R44, R48, PT ;  /* 0x000000302c00720c */ /* 0x000fda0003f06270 */
[----:B------:R-:W-:Y:S05]  /*c210*/  @P0 BREAK.RELIABLE B6 ;  /* 0x0000000000060942 */ /* 0x000fea0003800100 */
[----:B------:R-:W-:Y:S05]  /*c220*/  @P0 BRA `(.L_x_7612) ;  /* 0x0000002000c00947 */ /* 0x000fea0003800000 */
[----:B------:R-:W1:Y:S01]  /*c230*/  LDCU UR4, c[0x0][0x3b4] ;  /* 0x00007680ff0477ac */ /* 0x000e620008000800 */
[----:B0---4-:R-:W0:Y:S01]  /*c240*/  LDC.64 R4, c[0x0][0x388] ;  /* 0x0000e200ff047b82 */ /* 0x011e220000000a00 */
[----:B------:R-:W-:Y:S01]  /*c250*/  IMAD R0, R2, 0x200, R44 ;  /* 0x0000020002007824 */ /* 0x000fe200078e022c */
[----:B------:R-:W-:-:S03]  /*c260*/  PRMT R6, R22, 0x9910, RZ ;  /* 0x0000991016067816 */ /* 0x000fc600000000ff */
[----:B-12---:R-:W-:Y:S02]  /*c270*/  IMAD R3, R0, UR4, RZ ;  /* 0x0000000400037c24 */ /* 0x006fe4000f8e02ff */
        /* <DEDUP_REMOVED lines=13> */
[----:B------:R-:W0:Y:S02]  /*c350*/  F2I.F64.TRUNC R41, R40 ;  /* 0x0000002800297311 */ /* 0x000e24000030d100 */
[----:B0-----:R0:W-:Y:S01]  /*c360*/  STG.E.U8 desc[UR36][R4.64], R41 ;  /* 0x0000002904007986 */ /* 0x0011e2000c101124 */
[----:B------:R-:W-:Y:S05]  /*c370*/  BRA `(.L_x_7618) ;  /* 0x0000001000007947 */ /* 0x000fea0003800000 */
.L_x_7616:
[----:B------:R-:W0:Y:S02]  /*c380*/  F2I.S64.F64.TRUNC R40, R40 ;  /* 0x0000002800287311 */ /* 0x000e24000030d900 */
[----:B0-----:R-:W-:-:S05]  /*c390*/  IMAD.MOV.U32 R3, RZ, RZ, R40 ;  /* 0x000000ffff037224 */ /* 0x001fca00078e0028 */
[----:B------:R0:W-:Y:S01]  /*c3a0*/  STG.E.U8 desc[UR36][R4.64], R3 ;  /* 0x0000000304007986 */ /* 0x0001e2000c101124 */
[----:B------:R-:W-:Y:S05]  /*c3b0*/  BRA `(.L_x_7618) ;  /* 0x0000000c00f07947 */ /* 0x000fea0003800000 */
.L_x_7615:
[----:B------:R-:W-:-:S13]  /*c3c0*/  ISETP.NE.AND P0, PT, R0, 0x2, PT ;  /* 0x000000020000780c */ /* 0x000fda0003f05270 */
[----:B------:R-:W-:Y:S05]  /*c3d0*/  @!P0 BRA `(.L_x_7619) ;  /* 0x0000000000288947 */ /* 0x000fea0003800000 */
[----:B------:R-:W-:-:S13]  /*c3e0*/  ISETP.NE.AND P0, PT, R0, 0x3, PT ;  /* 0x000000030000780c */ /* 0x000fda0003f05270 */
[----:B------:R-:W-:Y:S05]  /*c3f0*/  @!P0 BRA `(.L_x_7620) ;  /* 0x0000000000148947 */ /* 0x000fea0003800000 */
[----:B------:R-:W-:-:S13]  /*c400*/  ISETP.NE.AND P0, PT, R0, 0x4, PT ;  /* 0x000000040000780c */ /* 0x000fda0003f05270 */
[----:B------:R-:W-:Y:S05]  /*c410*/  @P0 BRA `(.L_x_7617) ;  /* 0x0000000800c40947 */ /* 0x000fea0003800000 */
[----:B------:R-:W0:Y:S02]  /*c420*/  F2I.S64.F64.TRUNC R40, R40 ;  /* 0x0000002800287311 */ /* 0x000e24000030d900 */
[----:B0-----:R0:W-:Y:S01]  /*c430*/  STG.E.64 desc[UR36][R4.64], R40 ;  /* 0x0000002804007986 */ /* 0x0011e2000c101b24 */
[----:B------:R-:W-:Y:S05]  /*c440*/  BRA `(.L_x_7618) ;  /* 0x0000000c00cc7947 */ /* 0x000fea0003800000 */
.L_x_7620:
[----:B------:R-:W0:Y:S02]  /*c450*/  F2I.F64.TRUNC R41, R40 ;  /* 0x0000002800297311 */ /* 0x000e24000030d100 */
[----:B0-----:R0:W-:Y:S01]  /*c460*/  STG.E desc[UR36][R4.64], R41 ;  /* 0x0000002904007986 */ /* 0x0011e2000c101924 */
[----:B------:R-:W-:Y:S05]  /*c470*/  BRA `(.L_x_7618) ;  /* 0x0000000c00c07947 */ /* 0x000fea0003800000 */
.L_x_7619:
[----:B------:R-:W0:Y:S02]  /*c480*/  F2I.F64.TRUNC R41, R40 ;  /* 0x0000002800297311 */ /* 0x000e24000030d100 */
[----:B0-----:R0:W-:Y:S01]  /*c490*/  STG.E.U16 desc[UR36][R4.64], R41 ;  /* 0x0000002904007986 */ /* 0x0011e2000c101524 */
[----:B------:R-:W-:Y:S05]  /*c4a0*/  BRA `(.L_x_7618) ;  /* 0x0000000c00b47947 */ /* 0x000fea0003800000 */
.L_x_7614:
        /* <DEDUP_REMOVED lines=9> */
[----:B------:R-:W-:-:S14]  /*c540*/  DSETP.GEU.AND P0, PT, |R40|, UR4, PT ;  /* 0x0000000428007e2a */ /* 0x000fdc000bf0e200 */
[----:B0-----:R-:W-:-:S05]  /*c550*/  @!P0 FMUL R3, R3, 1.175494350822287508e-38 ;  /* 0x0080000003038820 */ /* 0x001fca0000400000 */
[----:B------:R0:W-:Y:S01]  /*c560*/  STG.E desc[UR36][R4.64], R3 ;  /* 0x0000000304007986 */ /* 0x0001e2000c101924 */
[----:B------:R-:W-:Y:S05]  /*c570*/  BRA `(.L_x_7618) ;  /* 0x0000000c00807947 */ /* 0x000fea0003800000 */
.L_x_7622:
        /* <DEDUP_REMOVED lines=8> */
.L_x_7621:
        /* <DEDUP_REMOVED lines=16> */
.L_x_7624:
        /* <DEDUP_REMOVED lines=11> */
.L_x_7623:
[----:B------:R0:W-:Y:S01]  /*c7b0*/  STG.E.64 desc[UR36][R4.64], R40 ;  /* 0x0000002804007986 */ /* 0x0001e2000c101b24 */
[----:B------:R-:W-:Y:S05]  /*c7c0*/  BRA `(.L_x_7618) ;  /* 0x0000000800ec7947 */ /* 0x000fea0003800000 */
.L_x_7613:
        /* <DEDUP_REMOVED lines=10> */
[----:B------:R-:W0:Y:S02]  /*c870*/  F2I.U32.F64.TRUNC R41, R40 ;  /* 0x0000002800297311 */ /* 0x000e24000030d000 */
[----:B0-----:R0:W-:Y:S01]  /*c880*/  STG.E.U16 desc[UR36][R4.64], R41 ;  /* 0x0000002904007986 */ /* 0x0011e2000c101524 */
[----:B------:R-:W-:Y:S05]  /*c890*/  BRA `(.L_x_7618) ;  /* 0x0000000800b87947 */ /* 0x000fea0003800000 */
.L_x_7628:
        /* <DEDUP_REMOVED lines=22> */
.L_x_7631:
[----:B------:R-:W-:-:S04]  /*ca00*/  SHF.R.U32.HI R3, RZ, 0x18, R7 ;  /* 0x00000018ff037819 */ /* 0x000fc80000011607 */
[----:B------:R-:W-:-:S07]  /*ca10*/  LOP3.LUT R0, R0, 0x80, R3, 0xf8, !PT ;  /* 0x0000008000007812 */ /* 0x000fce00078ef803 */
.L_x_7630:
[----:B------:R-:W-:Y:S05]  /*ca20*/  BSYNC.RECONVERGENT B0 ;  /* 0x0000000000007941 */ /* 0x000fea0003800200 */
.L_x_7629:
[----:B------:R0:W-:Y:S01]  /*ca30*/  STG.E.U8 desc[UR36][R4.64], R0 ;  /* 0x0000000004007986 */ /* 0x0001e2000c101124 */
[----:B------:R-:W-:Y:S05]  /*ca40*/  BRA `(.L_x_7618) ;  /* 0x00000008004c7947 */ /* 0x000fea0003800000 */
.L_x_7627:
        /* <DEDUP_REMOVED lines=22> */
.L_x_7634:
[----:B------:R-:W-:-:S04]  /*cbb0*/  SHF.R.U32.HI R3, RZ, 0x18, R7 ;  /* 0x00000018ff037819 */ /* 0x000fc80000011607 */
[----:B------:R-:W-:-:S07]  /*cbc0*/  LOP3.LUT R0, R0, 0x80, R3, 0xf8, !PT ;  /* 0x0000008000007812 */ /* 0x000fce00078ef803 */
.L_x_7633:
[----:B------:R-:W-:Y:S05]  /*cbd0*/  BSYNC.RECONVERGENT B0 ;  /* 0x0000000000007941 */ /* 0x000fea0003800200 */
.L_x_7632:
[----:B------:R0:W-:Y:S01]  /*cbe0*/  STG.E.U8 desc[UR36][R4.64], R0 ;  /* 0x0000000004007986 */ /* 0x0001e2000c101124 */
[----:B------:R-:W-:Y:S05]  /*cbf0*/  BRA `(.L_x_7618) ;  /* 0x0000000400e07947 */ /* 0x000fea0003800000 */
.L_x_7626:
        /* <DEDUP_REMOVED lines=8> */
[----:B---3--:R-:W0:Y:S01]  /*cc80*/  F2F.F32.F64 R8, R40 ;  /* 0x0000002800087310 */ /* 0x008e220000301000 */
        /* <DEDUP_REMOVED lines=17> */
.L_x_7636:
[----:B------:R-:W0:Y:S02]  /*cda0*/  F2I.U64.F64.TRUNC R40, R40 ;  /* 0x0000002800287311 */ /* 0x000e24000030d800 */
[----:B0-----:R0:W-:Y:S01]  /*cdb0*/  STG.E.64 desc[UR36][R4.64], R40 ;  /* 0x0000002804007986 */ /* 0x0011e2000c101b24 */
[----:B------:R-:W-:Y:S05]  /*cdc0*/  BRA `(.L_x_7618) ;  /* 0x00000004006c7947 */ /* 0x000fea0003800000 */
.L_x_7635:
[----:B------:R-:W0:Y:S02]  /*cdd0*/  F2I.U32.F64.TRUNC R41, R40 ;  /* 0x0000002800297311 */ /* 0x000e24000030d000 */
[----:B0-----:R0:W-:Y:S01]  /*cde0*/  STG.E desc[UR36][R4.64], R41 ;  /* 0x0000002904007986 */ /* 0x0011e2000c101924 */
[----:B------:R-:W-:Y:S05]  /*cdf0*/  BRA `(.L_x_7618) ;  /* 0x0000000400607947 */ /* 0x000fea0003800000 */
.L_x_7625:
[----:B------:R-:W-:-:S13]  /*ce00*/  ISETP.GT.AND P0, PT, R0, 0xe, PT ;  /* 0x0000000e0000780c */ /* 0x000fda0003f04270 */
[----:B------:R-:W-:Y:S05]  /*ce10*/  @P0 BRA `(.L_x_7637) ;  /* 0x00000000002c0947 */ /* 0x000fea0003800000 */
[----:B------:R-:W-:-:S13]  /*ce20*/  ISETP.NE.AND P0, PT, R0, 0xa, PT ;  /* 0x0000000a0000780c */ /* 0x000fda0003f05270 */
[----:B------:R-:W-:Y:S05]  /*ce30*/  @!P0 BRA `(.L_x_7638) ;  /* 0x00000000001c8947 */ /* 0x000fea0003800000 */
[----:B------:R-:W-:-:S13]  /*ce40*/  ISETP.NE.AND P0, PT, R0, 0xb, PT ;  /* 0x0000000b0000780c */ /* 0x000fda0003f05270 */
[----:B------:R-:W-:Y:S05]  /*ce50*/  @P0 BRA `(.L_x_7617) ;  /* 0x0000000000340947 */ /* 0x000fea0003800000 */
[----:B------:R-:W-:-:S06]  /*ce60*/  DSETP.NEU.AND P0, PT, R42, RZ, PT ;  /* 0x000000ff2a00722a */ /* 0x000fcc0003f0d000 */
[----:B------:R-:W-:-:S06]  /*ce70*/  DSETP.NEU.OR P0, PT, R40, RZ, P0 ;  /* 0x000000ff2800722a */ /* 0x000fcc000070d400 */
[----:B------:R-:W-:-:S05]  /*ce80*/  SEL R3, RZ, 0x1, !P0 ;  /* 0x00000001ff037807 */ /* 0x000fca0004000000 */
[----:B------:R0:W-:Y:S01]  /*ce90*/  STG.E.U8 desc[UR36][R4.64], R3 ;  /* 0x0000000304007986 */ /* 0x0001e2000c101124 */
[----:B------:R-:W-:Y:S05]  /*cea0*/  BRA `(.L_x_7618) ;  /* 0x0000000400347947 */ /* 0x000fea0003800000 */
.L_x_7638:
[----:B------:R4:W-:Y:S01]  /*ceb0*/  STG.E.128 desc[UR36][R4.64], R40 ;  /* 0x0000002804007986 */ /* 0x0009e2000c101d24 */
[----:B------:R-:W-:Y:S05]  /*cec0*/  BRA `(.L_x_7618) ;  /* 0x00000004002c7947 */ /* 0x000fea0003800000 */
.L_x_7637:
[----:B------:R-:W-:-:S13]  /*ced0*/  ISETP.NE.AND P0, PT, R0, 0xf, PT ;  /* 0x0000000f0000780c */ /* 0x000fda0003f05270 */
[----:B------:R-:W-:Y:S05]  /*cee0*/  @!P0 BRA `(.L_x_7639) ;  /* 0x0000000400088947 */ /* 0x000fea0003800000 */
[----:B------:R-:W-:-:S13]  /*cef0*/  ISETP.NE.AND P0, PT, R0, 0x17, PT ;  /* 0x000000170000780c */ /* 0x000fda0003f05270 */
[----:B------:R-:W-:Y:S05]  /*cf00*/  @!P0 BRA `(.L_x_7640) ;  /* 0x0000000000a08947 */ /* 0x000fea0003800000 */
[----:B------:R-:W-:-:S13]  /*cf10*/  ISETP.NE.AND P0, PT, R0, 0x18, PT ;  /* 0x000000180000780c */ /* 0x000fda0003f05270 */
[----:B------:R-:W-:Y:S05]  /*cf20*/  @!P0 BRA `(.L_x_7641) ;  /* 0x0000000000448947 */ /* 0x000fea0003800000 */
.L_x_7617:
        /* <DEDUP_REMOVED lines=16> */
.L_x_7642:
[----:B------:R-:W-:Y:S05]  /*d030*/  BRA `(.L_x_7618) ;  /* 0x0000000000d07947 */ /* 0x000fea0003800000 */
.L_x_7641:
        /* <DEDUP_REMOVED lines=17> */
.L_x_7644:
[----:B------:R-:W-:Y:S05]  /*d150*/  BSYNC.RECONVERGENT B0 ;  /* 0x0000000000007941 */ /* 0x000fea0003800200 */
.L_x_7643:
[----:B------:R-:W-:-:S05]  /*d160*/  LOP3.LUT R3, R0, 0x80, R3, 0xf8, !PT ;  /* 0x0000008000037812 */ /* 0x000fca00078ef803 */
[----:B------:R1:W-:Y:S01]  /*d170*/  STG.E.U8 desc[UR36][R4.64], R3 ;  /* 0x0000000304007986 */ /* 0x0003e2000c101124 */
[----:B------:R-:W-:Y:S05]  /*d180*/  BRA `(.L_x_7618) ;  /* 0x00000000007c7947 */ /* 0x000fea0003800000 */
.L_x_7640:
        /* <DEDUP_REMOVED lines=16> */
.L_x_7646:
[----:B------:R-:W-:Y:S01]  /*d290*/  IMAD.MOV.U32 R0, RZ, RZ, 0x7f ;  /* 0x0000007fff007424 */ /* 0x000fe200078e00ff */
[----:B------:R-:W-:-:S04]  /*d2a0*/  ISETP.GT.U32.AND P0, PT, R3, 0x7f800000, PT ;  /* 0x7f8000000300780c */ /* 0x000fc80003f04070 */
[----:B------:R-:W-:-:S09]  /*d2b0*/  SEL R0, R0, 0x7c, P0 ;  /* 0x0000007c00007807 */ /* 0x000fd20000000000 */
.L_x_7647:
[----:B------:R-:W-:Y:S05]  /*d2c0*/  BSYNC.RECONVERGENT B0 ;  /* 0x0000000000007941 */ /* 0x000fea0003800200 */
.L_x_7645:
[----:B------:R-:W-:-:S04]  /*d2d0*/  SHF.R.U32.HI R3, RZ, 0x18, R7 ;  /* 0x00000018ff037819 */ /* 0x000fc80000011607 */
[----:B------:R-:W-:-:S05]  /*d2e0*/  LOP3.LUT R3, R0, 0x80, R3, 0xf8, !PT ;  /* 0x0000008000037812 */ /* 0x000fca00078ef803 */
[----:B------:R0:W-:Y:S01]  /*d2f0*/  STG.E.U8 desc[UR36][R4.64], R3 ;  /* 0x0000000304007986 */ /* 0x0001e2000c101124 */
[----:B------:R-:W-:Y:S05]  /*d300*/  BRA `(.L_x_7618) ;  /* 0x00000000001c7947 */ /* 0x000fea0003800000 */
.L_x_7639:
[----:B------:R-:W-:Y:S01]  /*d310*/  UMOV UR4, 0xf0000000 ;  /* 0xf000000000047882 */ /* 0x000fe20000000000 */
[----:B------:R-:W-:Y:S01]  /*d320*/  UMOV UR5, 0x380fffff ;  /* 0x380fffff00057882 */ /* 0x000fe20000000000 */
[----:B------:R-:W0:Y:S01]  /*d330*/  F2F.F32.F64 R0, R40 ;  /* 0x0000002800007310 */ /* 0x000e220000301000 */
[----:B------:R-:W-:-:S14]  /*d340*/  DSETP.GEU.AND P0, PT, |R40|, UR4, PT ;  /* 0x0000000428007e2a */ /* 0x000fdc000bf0e200 */
[----:B0-----:R-:W-:-:S05]  /*d350*/  @!P0 FMUL R0, R0, 1.175494350822287508e-38 ;  /* 0x0080000000008820 */ /* 0x001fca0000400000 */
[----:B------:R-:W-:-:S05]  /*d360*/  F2FP.BF16.F32.PACK_AB R0, RZ, R0 ;  /* 0x00000000ff00723e */ /* 0x000fca00000010ff */
[----:B------:R2:W-:Y:S02]  /*d370*/  STG.E.U16 desc[UR36][R4.64], R0 ;  /* 0x0000000004007986 */ /* 0x0005e4000c101524 */
.L_x_7618:
[----:B------:R-:W-:-:S07]  /*d380*/  VIADD R44, R44, 0x80 ;  /* 0x000000802c2c7836 */ /* 0x000fce0000000000 */
.L_x_7575:
[----:B------:R-:W-:-:S13]  /*d390*/  ISETP.GE.AND P0, PT, R44, R48, PT ;  /* 0x000000302c00720c */ /* 0x000fda0003f06270 */
[----:B------:R-:W-:Y:S05]  /*d3a0*/  @P0 BREAK.RELIABLE B6 ;  /* 0x0000000000060942 */ /* 0x000fea0003800100 */
[----:B------:R-:W-:Y:S05]  /*d3b0*/  @P0 BRA `(.L_x_7612) ;  /* 0x00000010005c0947 */ /* 0x000fea0003800000 */
[----:B------:R-:W-:Y:S05]  /*d3c0*/  BSYNC.RELIABLE B6 ;  /* 0x0000000000067941 */ /* 0x000fea0003800100 */
.L_x_7574:
[----:B------:R-:W5:Y:S01]  /*d3d0*/  LDCU UR4, c[0x0][0x3b4] ;  /* 0x00007680ff0477ac */ /* 0x000f620008000800 */
[----:B012-4-:R-:W0:Y:S01]  /*d3e0*/  LDC.64 R4, c[0x0][0x388] ;  /* 0x0000e200ff047b82 */ /* 0x017e220000000a00 */
        /* <DEDUP_REMOVED lines=19> */
.L_x_7651:
[----:B------:R-:W0:Y:S02]  /*d520*/  F2I.S64.F64.TRUNC R32, R32 ;  /* 0x0000002000207311 */ /* 0x000e24000030d900 */
[----:B0-----:R-:W-:-:S05]  /*d530*/  IMAD.MOV.U32 R3, RZ, RZ, R32 ;  /* 0x000000ffff037224 */ /* 0x001fca00078e0020 */
[----:B------:R1:W-:Y:S01]  /*d540*/  STG.E.U8 desc[UR36][R4.64], R3 ;  /* 0x0000000304007986 */ /* 0x0003e2000c101124 */
[----:B------:R-:W-:Y:S05]  /*d550*/  BRA `(.L_x_7653) ;  /* 0x0000000c00f07947 */ /* 0x000fea0003800000 */
.L_x_7650:
        /* <DEDUP_REMOVED lines=9> */
.L_x_7655:
[----:B------:R-:W0:Y:S02]  /*d5f0*/  F2I.F64.TRUNC R33, R32 ;  /* 0x0000002000217311 */ /* 0x000e24000030d100 */
[----:B0-----:R4:W-:Y:S01]  /*d600*/  STG.E desc[UR36][R4.64], R33 ;  /* 0x0000002104007986 */ /* 0x0019e2000c101924 */
[----:B------:R-:W-:Y:S05]  /*d610*/  BRA `(.L_x_7653) ;  /* 0x0000000c00c07947 */ /* 0x000fea0003800000 */
.L_x_7654:
[----:B------:R-:W0:Y:S02]  /*d620*/  F2I.F64.TRUNC R33, R32 ;  /* 0x0000002000217311 */ /* 0x000e24000030d100 */
[----:B0-----:R2:W-:Y:S01]  /*d630*/  STG.E.U16 desc[UR36][R4.64], R33 ;  /* 0x0000002104007986 */ /* 0x0015e2000c101524 */
[----:B------:R-:W-:Y:S05]  /*d640*/  BRA `(.L_x_7653) ;  /* 0x0000000c00b47947 */ /* 0x000fea0003800000 */
.L_x_7649:
        /* <DEDUP_REMOVED lines=13> */
.L_x_7657:
        /* <DEDUP_REMOVED lines=8> */
.L_x_7656:
        /* <DEDUP_REMOVED lines=16> */
.L_x_7659:
        /* <DEDUP_REMOVED lines=11> */
.L_x_7658:
[----:B------:R0:W-:Y:S01]  /*d950*/  STG.E.64 desc[UR36][R4.64], R32 ;  /* 0x0000002004007986 */ /* 0x0001e2000c101b24 */
[----:B------:R-:W-:Y:S05]  /*d960*/  BRA `(.L_x_7653) ;  /* 0x0000000800ec7947 */ /* 0x000fea0003800000 */
.L_x_7648:
        /* <DEDUP_REMOVED lines=13> */
.L_x_7663:
        /* <DEDUP_REMOVED lines=22> */
.L_x_7666:
[----:B------:R-:W-:-:S04]  /*dba0*/  SHF.R.U32.HI R3, RZ, 0x18, R7 ;  /* 0x00000018ff037819 */ /* 0x000fc80000011607 */
[----:B------:R-:W-:-:S07]  /*dbb0*/  LOP3.LUT R0, R0, 0x80, R3, 0xf8, !PT ;  /* 0x0000008000007812 */ /* 0x000fce00078ef803 */
.L_x_7665:
[----:B------:R-:W-:Y:S05]  /*dbc0*/  BSYNC.RECONVERGENT B0 ;  /* 0x0000000000007941 */ /* 0x000fea0003800200 */
.L_x_7664:
[----:B------:R0:W-:Y:S01]  /*dbd0*/  STG.E.U8 desc[UR36][R4.64], R0 ;  /* 0x0000000004007986 */ /* 0x0001e2000c101124 */
[----:B------:R-:W-:Y:S05]  /*dbe0*/  BRA `(.L_x_7653) ;  /* 0x00000008004c7947 */ /* 0x000fea0003800000 */
.L_x_7662:
        /* <DEDUP_REMOVED lines=22> */
.L_x_7669:
[----:B------:R-:W-:-:S04]  /*dd50*/  SHF.R.U32.HI R3, RZ, 0x18, R7 ;  /* 0x00000018ff037819 */ /* 0x000fc80000011607 */
[----:B------:R-:W-:-:S07]  /*dd60*/  LOP3.LUT R0, R0, 0x80, R3, 0xf8, !PT ;  /* 0x0000008000007812 */ /* 0x000fce00078ef803 */
.L_x_7668:
[----:B------:R-:W-:Y:S05]  /*dd70*/  BSYNC.RECONVERGENT B0 ;  /* 0x0000000000007941 */ /* 0x000fea0003800200 */
.L_x_7667:
[----:B------:R0:W-:Y:S01]  /*dd80*/  STG.E.U8 desc[UR36][R4.64], R0 ;  /* 0x0000000004007986 */ /* 0x0001e2000c101124 */
[----:B------:R-:W-:Y:S05]  /*dd90*/  BRA `(.L_x_7653) ;  /* 0x0000000400e07947 */ /* 0x000fea0003800000 */
.L_x_7661:
        /* <DEDUP_REMOVED lines=26> */
.L_x_7671:
[----:B------:R-:W0:Y:S02]  /*df40*/  F2I.U64.F64.TRUNC R32, R32 ;  /* 0x0000002000207311 */ /* 0x000e24000030d800 */
[----:B0-----:R0:W-:Y:S01]  /*df50*/  STG.E.64 desc[UR36][R4.64], R32 ;  /* 0x0000002004007986 */ /* 0x0011e2000c101b24 */
[----:B------:R-:W-:Y:S05]  /*df60*/  BRA `(.L_x_7653) ;  /* 0x00000004006c7947 */ /* 0x000fea0003800000 */
.L_x_7670:
[----:B------:R-:W0:Y:S02]  /*df70*/  F2I.U32.F64.TRUNC R33, R32 ;  /* 0x0000002000217311 */ /* 0x000e24000030d000 */
[----:B0-----:R0:W-:Y:S01]  /*df80*/  STG.E desc[UR36][R4.64], R33 ;  /* 0x0000002104007986 */ /* 0x0011e2000c101924 */
[----:B------:R-:W-:Y:S05]  /*df90*/  BRA `(.L_x_7653) ;  /* 0x0000000400607947 */ /* 0x000fea0003800000 */
.L_x_7660:
        /* <DEDUP_REMOVED lines=11> */
.L_x_7673:
[----:B------:R0:W-:Y:S01]  /*e050*/  STG.E.128 desc[UR36][R4.64], R32 ;  /* 0x0000002004007986 */ /* 0x0001e2000c101d24 */
[----:B------:R-:W-:Y:S05]  /*e060*/  BRA `(.L_x_7653) ;  /* 0x00000004002c7947 */ /* 0x000fea0003800000 */
.L_x_7672:
[----:B------:R-:W-:-:S13]  /*e070*/  ISETP.NE.AND P0, PT, R0, 0xf, PT ;  /* 0x0000000f0000780c */ /* 0x000fda0003f05270 */
[----:B------:R-:W-:Y:S05]  /*e080*/  @!P0 BRA `(.L_x_7674) ;  /* 0x0000000400088947 */ /* 0x000fea0003800000 */
[----:B------:R-:W-:-:S13]  /*e090*/  ISETP.NE.AND P0, PT, R0, 0x17, PT ;  /* 0x000000170000780c */ /* 0x000fda0003f05270 */
[----:B------:R-:W-:Y:S05]  /*e0a0*/  @!P0 BRA `(.L_x_7675) ;  /* 0x0000000000a08947 */ /* 0x000fea0003800000 */
[----:B------:R-:W-:-:S13]  /*e0b0*/  ISETP.NE.AND P0, PT, R0, 0x18, PT ;  /* 0x000000180000780c */ /* 0x000fda0003f05270 */
[----:B------:R-:W-:Y:S05]  /*e0c0*/  @!P0 BRA `(.L_x_7676) ;  /* 0x0000000000448947 */ /* 0x000fea0003800000 */
.L_x_7652:
        /* <DEDUP_REMOVED lines=16> */
.L_x_7677:
[----:B------:R-:W-:Y:S05]  /*e1d0*/  BRA `(.L_x_7653) ;  /* 0x0000000000d07947 */ /* 0x000fea0003800000 */
.L_x_7676:
        /* <DEDUP_REMOVED lines=17> */
.L_x_7679:
[----:B------:R-:W-:Y:S05]  /*e2f0*/  BSYNC.RECONVERGENT B0 ;  /* 0x0000000000007941 */ /* 0x000fea0003800200 */
.L_x_7678:
[----:B------:R-:W-:-:S05]  /*e300*/  LOP3.LUT R3, R0, 0x80, R3, 0xf8, !PT ;  /* 0x0000008000037812 */ /* 0x000fca00078ef803 */
[----:B------:R0:W-:Y:S01]  /*e310*/  STG.E.U8 desc[UR36][R4.64], R3 ;  /* 0x0000000304007986 */ /* 0x0001e2000c101124 */
[----:B------:R-:W-:Y:S05]  /*e320*/  BRA `(.L_x_7653) ;  /* 0x00000000007c7947 */ /* 0x000fea0003800000 */
.L_x_7675:
        /* <DEDUP_REMOVED lines=16> */
.L_x_7681:
[----:B------:R-:W-:Y:S01]  /*e430*/  IMAD.MOV.U32 R0, RZ, RZ, 0x7f ;  /* 0x0000007fff007424 */ /* 0x000fe200078e00ff */
[----:B------:R-:W-:-:S04]  /*e440*/  ISETP.GT.U32.AND P0, PT, R3, 0x7f800000, PT ;  /* 0x7f8000000300780c */ /* 0x000fc80003f04070 */
[----:B------:R-:W-:-:S09]  /*e450*/  SEL R0, R0, 0x7c, P0 ;  /* 0x0000007c00007807 */ /* 0x000fd20000000000 */
.L_x_7682:
[----:B------:R-:W-:Y:S05]  /*e460*/  BSYNC.RECONVERGENT B0 ;  /* 0x0000000000007941 */ /* 0x000fea0003800200 */
.L_x_7680:
[----:B------:R-:W-:-:S04]  /*e470*/  SHF.R.U32.HI R3, RZ, 0x18, R7 ;  /* 0x00000018ff037819 */ /* 0x000fc80000011607 */
[----:B------:R-:W-:-:S05]  /*e480*/  LOP3.LUT R3, R0, 0x80, R3, 0xf8, !PT ;  /* 0x0000008000037812 */ /* 0x000fca00078ef803 */
[----:B------:R0:W-:Y:S01]  /*e490*/  STG.E.U8 desc[UR36][R4.64], R3 ;  /* 0x0000000304007986 */ /* 0x0001e2000c101124 */
[----:B------:R-:W-:Y:S05]  /*e4a0*/  BRA `(.L_x_7653) ;  /* 0x00000000001c7947 */ /* 0x000fea0003800000 */
.L_x_7674:
[----:B------:R-:W-:Y:S01]  /*e4b0*/  UMOV UR4, 0xf0000000 ;  /* 0xf000000000047882 */ /* 0x000fe20000000000 */
[----:B------:R-:W-:Y:S01]  /*e4c0*/  UMOV UR5, 0x380fffff ;  /* 0x380fffff00057882 */ /* 0x000fe20000000000 */
[----:B------:R-:W0:Y:S01]  /*e4d0*/  F2F.F32.F64 R0, R32 ;  /* 0x0000002000007310 */ /* 0x000e220000301000 */
[----:B------:R-:W-:-:S14]  /*e4e0*/  DSETP.GEU.AND P0, PT, |R32|, UR4, PT ;  /* 0x0000000420007e2a */ /* 0x000fdc000bf0e200 */
[----:B0-----:R-:W-:-:S05]  /*e4f0*/  @!P0 FMUL R0, R0, 1.175494350822287508e-38 ;  /* 0x0080000000008820 */ /* 0x001fca0000400000 */
[----:B------:R-:W-:-:S05]  /*e500*/  F2FP.BF16.F32.PACK_AB R0, RZ, R0 ;  /* 0x00000000ff00723e */ /* 0x000fca00000010ff */
[----:B------:R0:W-:Y:S02]  /*e510*/  STG.E.U16 desc[UR36][R4.64], R0 ;  /* 0x0000000004007986 */ /* 0x0001e4000c101524 */
.L_x_7653:
[----:B------:R-:W-:-:S07]  /*e520*/  VIADD R44, R44, 0x80 ;  /* 0x000000802c2c7836 */ /* 0x000fce0000000000 */
.L_x_7612:
[----:B------:R-:W-:Y:S05]  /*e530*/  BSYNC.RECONVERGENT B7 ;  /* 0x0000000000077941 */ /* 0x000fea0003800200 */
.L_x_7573:
[----:B------:R-:W-:-:S13]  /*e540*/  ISETP.GE.AND P0, PT, R44, R48, PT ;  /* 0x000000302c00720c */ /* 0x000fda0003f06270 */
[----:B------:R-:W-:Y:S05]  /*e550*/  @P0 EXIT ;  /* 0x000000000000094d */ /* 0x000fea0003800000 */
[----:B012-4-:R-:W0:Y:S01]  /*e560*/  LDC.64 R4, c[0x0][0x388] ;  /* 0x0000e200ff047b82 */ /* 0x017e220000000a00 */
        /* <DEDUP_REMOVED lines=17> */
[----:B0-----:R-:W-:Y:S01]  /*e680*/  STG.E.U8 desc[UR36][R2.64], R17 ;  /* 0x0000001102007986 */ /* 0x001fe2000c101124 */
[----:B------:R-:W-:Y:S05]  /*e690*/  EXIT ;  /* 0x000000000000794d */ /* 0x000fea0003800000 */
.L_x_7686:
[----:B------:R-:W0:Y:S02]  /*e6a0*/  F2I.S64.F64.TRUNC R16, R16 ;  /* 0x0000001000107311 */ /* 0x000e24000030d900 */
[----:B0-----:R-:W-:-:S05]  /*e6b0*/  IMAD.MOV.U32 R5, RZ, RZ, R16 ;  /* 0x000000ffff057224 */ /* 0x001fca00078e0010 */
[----:B------:R-:W-:Y:S01]  /*e6c0*/  STG.E.U8 desc[UR36][R2.64], R5 ;  /* 0x0000000502007986 */ /* 0x000fe2000c101124 */
[----:B------:R-:W-:Y:S05]  /*e6d0*/  EXIT ;  /* 0x000000000000794d */ /* 0x000fea0003800000 */
.L_x_7685:
[----:B------:R-:W-:-:S13]  /*e6e0*/  ISETP.NE.AND P0, PT, R0, 0x2, PT ;  /* 0x000000020000780c */ /* 0x000fda0003f05270 */
[----:B------:R-:W-:Y:S05]  /*e6f0*/  @!P0 BRA `(.L_x_7688) ;  /* 0x0000000000288947 */ /* 0x000fea0003800000 */
[----:B------:R-:W-:-:S13]  /*e700*/  ISETP.NE.AND P0, PT, R0, 0x3, PT ;  /* 0x000000030000780c */ /* 0x000fda0003f05270 */
[----:B------:R-:W-:Y:S05]  /*e710*/  @!P0 BRA `(.L_x_7689) ;  /* 0x0000000000148947 */ /* 0x000fea0003800000 */
[----:B------:R-:W-:-:S13]  /*e720*/  ISETP.NE.AND P0, PT, R0, 0x4, PT ;  /* 0x000000040000780c */ /* 0x000fda0003f05270 */
[----:B------:R-:W-:Y:S05]  /*e730*/  @P0 BRA `(.L_x_7687) ;  /* 0x0000000800c40947 */ /* 0x000fea0003800000 */
[----:B------:R-:W0:Y:S02]  /*e740*/  F2I.S64.F64.TRUNC R16, R16 ;  /* 0x0000001000107311 */ /* 0x000e24000030d900 */
[----:B0-----:R-:W-:Y:S01]  /*e750*/  STG.E.64 desc[UR36][R2.64], R16 ;  /* 0x0000001002007986 */ /* 0x001fe2000c101b24 */
[----:B------:R-:W-:Y:S05]  /*e760*/  EXIT ;  /* 0x000000000000794d */ /* 0x000fea0003800000 */
.L_x_7689:
[----:B------:R-:W0:Y:S02]  /*e770*/  F2I.F64.TRUNC R17, R16 ;  /* 0x0000001000117311 */ /* 0x000e24000030d100 */
[----:B0-----:R-:W-:Y:S01]  /*e780*/  STG.E desc[UR36][R2.64], R17 ;  /* 0x0000001102007986 */ /* 0x001fe2000c101924 */
[----:B------:R-:W-:Y:S05]  /*e790*/  EXIT ;  /* 0x000000000000794d */ /* 0x000fea0003800000 */
.L_x_7688:
[----:B------:R-:W0:Y:S02]  /*e7a0*/  F2I.F64.TRUNC R17, R16 ;  /* 0x0000001000117311 */ /* 0x000e24000030d100 */
[----:B0-----:R-:W-:Y:S01]  /*e7b0*/  STG.E.U16 desc[UR36][R2.64], R17 ;  /* 0x0000001102007986 */ /* 0x001fe2000c101524 */
[----:B------:R-:W-:Y:S05]  /*e7c0*/  EXIT ;  /* 0x000000000000794d */ /* 0x000fea0003800000 */
.L_x_7684:
        /* <DEDUP_REMOVED lines=11> */
[----:B------:R-:W-:Y:S01]  /*e880*/  STG.E desc[UR36][R2.64], R5 ;  /* 0x0000000502007986 */ /* 0x000fe2000c101924 */
[----:B------:R-:W-:Y:S05]  /*e890*/  EXIT ;  /* 0x000000000000794d */ /* 0x000fea0003800000 */
.L_x_7691:
        /* <DEDUP_REMOVED lines=8> */
.L_x_7690:
        /* <DEDUP_REMOVED lines=16> */
.L_x_7693:
        /* <DEDUP_REMOVED lines=11> */
.L_x_7692:
[----:B------:R-:W-:Y:S01]  /*ead0*/  STG.E.64 desc[UR36][R2.64], R16 ;  /* 0x0000001002007986 */ /* 0x000fe2000c101b24 */
[----:B------:R-:W-:Y:S05]  /*eae0*/  EXIT ;  /* 0x000000000000794d */ /* 0x000fea0003800000 */
.L_x_7683:
        /* <DEDUP_REMOVED lines=11> */
[----:B0-----:R-:W-:Y:S01]  /*eba0*/  STG.E.U16 desc[UR36][R2.64], R17 ;  /* 0x0000001102007986 */ /* 0x001fe2000c101524 */
[----:B------:R-:W-:Y:S05]  /*ebb0*/  EXIT ;  /* 0x000000000000794d */ /* 0x000fea0003800000 */
.L_x_7697:
        /* <DEDUP_REMOVED lines=22> */
.L_x_7700:
[----:B------:R-:W-:-:S04]  /*ed20*/  SHF.R.U32.HI R5, RZ, 0x18, R5 ;  /* 0x00000018ff057819 */ /* 0x000fc80000011605 */
[----:B------:R-:W-:-:S07]  /*ed30*/  LOP3.LUT R0, R0, 0x80, R5, 0xf8, !PT ;  /* 0x0000008000007812 */ /* 0x000fce00078ef805 */
.L_x_7699:
[----:B------:R-:W-:Y:S05]  /*ed40*/  BSYNC.RECONVERGENT B0 ;  /* 0x0000000000007941 */ /* 0x000fea0003800200 */
.L_x_7698:
[----:B------:R-:W-:Y:S01]  /*ed50*/  STG.E.U8 desc[UR36][R2.64], R0 ;  /* 0x0000000002007986 */ /* 0x000fe2000c101124 */
[----:B------:R-:W-:Y:S05]  /*ed60*/  EXIT ;  /* 0x000000000000794d */ /* 0x000fea0003800000 */
.L_x_7696:
        /* <DEDUP_REMOVED lines=22> */
.L_x_7703:
[----:B------:R-:W-:-:S04]  /*eed0*/  SHF.R.U32.HI R5, RZ, 0x18, R5 ;  /* 0x00000018ff057819 */ /* 0x000fc80000011605 */
[----:B------:R-:W-:-:S07]  /*eee0*/  LOP3.LUT R0, R0, 0x80, R5, 0xf8, !PT ;  /* 0x0000008000007812 */ /* 0x000fce00078ef805 */
.L_x_7702:
[----:B------:R-:W-:Y:S05]  /*eef0*/  BSYNC.RECONVERGENT B0 ;  /* 0x0000000000007941 */ /* 0x000fea0003800200 */
.L_x_7701:
[----:B------:R-:W-:Y:S01]  /*ef00*/  STG.E.U8 desc[UR36][R2.64], R0 ;  /* 0x0000000002007986 */ /* 0x000fe2000c101124 */
[----:B------:R-:W-:Y:S05]  /*ef10*/  EXIT ;  /* 0x000000000000794d */ /* 0x000fea0003800000 */
.L_x_7695:
        /* <DEDUP_REMOVED lines=26> */
.L_x_7705:
[----:B------:R-:W0:Y:S02]  /*f0c0*/  F2I.U64.F64.TRUNC R16, R16 ;  /* 0x0000001000107311 */ /* 0x000e24000030d800 */
[----:B0-----:R-:W-:Y:S01]  /*f0d0*/  STG.E.64 desc[UR36][R2.64], R16 ;  /* 0x0000001002007986 */ /* 0x001fe2000c101b24 */
[----:B------:R-:W-:Y:S05]  /*f0e0*/  EXIT ;  /* 0x000000000000794d */ /* 0x000fea0003800000 */
.L_x_7704:
[----:B------:R-:W0:Y:S02]  /*f0f0*/  F2I.U32.F64.TRUNC R17, R16 ;  /* 0x0000001000117311 */ /* 0x000e24000030d000 */
[----:B0-----:R-:W-:Y:S01]  /*f100*/  STG.E desc[UR36][R2.64], R17 ;  /* 0x0000001102007986 */ /* 0x001fe2000c101924 */
[----:B------:R-:W-:Y:S05]  /*f110*/  EXIT ;  /* 0x000000000000794d */ /* 0x000fea0003800000 */
.L_x_7694:
        /* <DEDUP_REMOVED lines=9> */
[----:B------:R-:W-:Y:S01]  /*f1b0*/  STG.E.U8 desc[UR36][R2.64], R5 ;  /* 0x0000000502007986 */ /* 0x000fe2000c101124 */
[----:B------:R-:W-:Y:S05]  /*f1c0*/  EXIT ;  /* 0x000000000000794d */ /* 0x000fea0003800000 */
.L_x_7707:
[----:B------:R-:W-:Y:S01]  /*f1d0*/  STG.E.128 desc[UR36][R2.64], R16 ;  /* 0x0000001002007986 */ /* 0x000fe2000c101d24 */
[----:B------:R-:W-:Y:S05]  /*f1e0*/  EXIT ;  /* 0x000000000000794d */ /* 0x000fea0003800000 */
.L_x_7706:
[----:B------:R-:W-:-:S13]  /*f1f0*/  ISETP.NE.AND P0, PT, R0, 0xf, PT ;  /* 0x0000000f0000780c */ /* 0x000fda0003f05270 */
[----:B------:R-:W-:Y:S05]  /*f200*/  @!P0 BRA `(.L_x_7708) ;  /* 0x0000000400088947 */ /* 0x000fea0003800000 */
[----:B------:R-:W-:-:S13]  /*f210*/  ISETP.NE.AND P0, PT, R0, 0x17, PT ;  /* 0x000000170000780c */ /* 0x000fda0003f05270 */
[----:B------:R-:W-:Y:S05]  /*f220*/  @!P0 BRA `(.L_x_7709) ;  /* 0x0000000000a08947 */ /* 0x000fea0003800000 */
[----:B------:R-:W-:-:S13]  /*f230*/  ISETP.NE.AND P0, PT, R0, 0x18, PT ;  /* 0x000000180000780c */ /* 0x000fda0003f05270 */
[----:B------:R-:W-:Y:S05]  /*f240*/  @!P0 BRA `(.L_x_7710) ;  /* 0x0000000000448947 */ /* 0x000fea0003800000 */
.L_x_7687:
        /* <DEDUP_REMOVED lines=16> */
.L_x_7711:
[----:B------:R-:W-:Y:S05]  /*f350*/  EXIT ;  /* 0x000000000000794d */ /* 0x000fea0003800000 */
.L_x_7710:
        /* <DEDUP_REMOVED lines=17> */
.L_x_7713:
[----:B------:R-:W-:Y:S05]  /*f470*/  BSYNC.RECONVERGENT B0 ;  /* 0x0000000000007941 */ /* 0x000fea0003800200 */
.L_x_7712:
[----:B------:R-:W-:-:S05]  /*f480*/  LOP3.LUT R5, R0, 0x80, R5, 0xf8, !PT ;  /* 0x0000008000057812 */ /* 0x000fca00078ef805 */
[----:B------:R-:W-:Y:S01]  /*f490*/  STG.E.U8 desc[UR36][R2.64], R5 ;  /* 0x0000000502007986 */ /* 0x000fe2000c101124 */
[----:B------:R-:W-:Y:S05]  /*f4a0*/  EXIT ;  /* 0x000000000000794d */ /* 0x000fea0003800000 */
.L_x_7709:
        /* <DEDUP_REMOVED lines=16> */
.L_x_7715:
[----:B------:R-:W-:Y:S01]  /*f5b0*/  IMAD.MOV.U32 R0, RZ, RZ, 0x7f ;  /* 0x0000007fff007424 */ /* 0x000fe200078e00ff */
[----:B------:R-:W-:-:S04]  /*f5c0*/  ISETP.GT.U32.AND P0, PT, R4, 0x7f800000, PT ;  /* 0x7f8000000400780c */ /* 0x000fc80003f04070 */
[----:B------:R-:W-:-:S09]  /*f5d0*/  SEL R0, R0, 0x7c, P0 ;  /* 0x0000007c00007807 */ /* 0x000fd20000000000 */
.L_x_7716:
[----:B------:R-:W-:Y:S05]  /*f5e0*/  BSYNC.RECONVERGENT B0 ;  /* 0x0000000000007941 */ /* 0x000fea0003800200 */
.L_x_7714:
[----:B------:R-:W-:-:S04]  /*f5f0*/  SHF.R.U32.HI R5, RZ, 0x18, R5 ;  /* 0x00000018ff057819 */ /* 0x000fc80000011605 */
[----:B------:R-:W-:-:S05]  /*f600*/  LOP3.LUT R5, R0, 0x80, R5, 0xf8, !PT ;  /* 0x0000008000057812 */ /* 0x000fca00078ef805 */
[----:B------:R-:W-:Y:S01]  /*f610*/  STG.E.U8 desc[UR36][R2.64], R5 ;  /* 0x0000000502007986 */ /* 0x000fe2000c101124 */
[----:B------:R-:W-:Y:S05]  /*f620*/  EXIT ;  /* 0x000000000000794d */ /* 0x000fea0003800000 */
.L_x_7708:
        /* <DEDUP_REMOVED lines=8> */
        .weak           $__internal_2_$__cuda_sm20_dblrcp_rn_slowpath_v3
        .type           $__internal_2_$__cuda_sm20_dblrcp_rn_slowpath_v3,@function
        .size           $__internal_2_$__cuda_sm20_dblrcp_rn_slowpath_v3,($__internal_3_$__cuda_sm20_div_rn_f64_full - $__internal_2_$__cuda_sm20_dblrcp_rn_slowpath_v3)
$__internal_2_$__cuda_sm20_dblrcp_rn_slowpath_v3:
[----:B------:R-:W-:Y:S01]  /*f6b0*/  IMAD.MOV.U32 R9, RZ, RZ, R3 ;  /* 0x000000ffff097224 */ /* 0x000fe200078e0003 */
[----:B------:R-:W-:Y:S05]  /*f6c0*/  BSSY.RECONVERGENT B0, `(.L_x_7717) ;  /* 0x0000023000007945 */ /* 0x000fea0003800200 */
[----:B------:R-:W-:-:S14]  /*f6d0*/  DSETP.GTU.AND P0, PT, |R8|, +INF , PT ;  /* 0x7ff000000800742a */ /* 0x000fdc0003f0c200 */
[----:B------:R-:W-:Y:S05]  /*f6e0*/  @P0 BRA `(.L_x_7718) ;  /* 0x0000000000780947 */ /* 0x000fea0003800000 */
[----:B------:R-:W-:-:S05]  /*f6f0*/  LOP3.LUT R3, R3, 0x7fffffff, RZ, 0xc0, !PT ;  /* 0x7fffffff03037812 */ /* 0x000fca00078ec0ff */
[----:B------:R-:W-:-:S05]  /*f700*/  VIADD R10, R3, 0xffffffff ;  /* 0xffffffff030a7836 */ /* 0x000fca0000000000 */
[----:B------:R-:W-:-:S13]  /*f710*/  ISETP.GE.U32.AND P0, PT, R10, 0x7fefffff, PT ;  /* 0x7fefffff0a00780c */ /* 0x000fda0003f06070 */
[----:B------:R-:W-:Y:S01]  /*f720*/  @P0 LOP3.LUT R11, R9, 0x7ff00000, RZ, 0x3c, !PT ;  /* 0x7ff00000090b0812 */ /* 0x000fe200078e3cff */
[----:B------:R-:W-:Y:S01]  /*f730*/  @P0 IMAD.MOV.U32 R10, RZ, RZ, RZ ;  /* 0x000000ffff0a0224 */ /* 0x000fe200078e00ff */
[----:B------:R-:W-:Y:S06]  /*f740*/  @P0 BRA `(.L_x_7719) ;  /* 0x0000000000680947 */ /* 0x000fec0003800000 */
[----:B------:R-:W-:-:S13]  /*f750*/  ISETP.GE.U32.AND P0, PT, R3, 0x1000001, PT ;  /* 0x010000010300780c */ /* 0x000fda0003f06070 */
[----:B------:R-:W-:Y:S05]  /*f760*/  @!P0 BRA `(.L_x_7720) ;  /* 0x0000000000348947 */ /* 0x000fea0003800000 */
[----:B------:R-:W-:Y:S02]  /*f770*/  VIADD R15, R9, 0xc0200000 ;  /* 0xc0200000090f7836 */ /* 0x000fe40000000000 */
[----:B------:R-:W-:Y:S02]  /*f780*/  IMAD.MOV.U32 R14, RZ, RZ, R8 ;  /* 0x000000ffff0e7224 */ /* 0x000fe400078e0008 */
[----:B------:R-:W0:Y:S04]  /*f790*/  MUFU.RCP64H R13, R15 ;  /* 0x0000000f000d7308 */ /* 0x000e280000001800 */
        /* <DEDUP_REMOVED lines=10> */
.L_x_7720:
        /* <DEDUP_REMOVED lines=9> */
.L_x_7718:
[----:B------:R-:W-:Y:S01]  /*f8d0*/  LOP3.LUT R11, R9, 0x80000, RZ, 0xfc, !PT ;  /* 0x00080000090b7812 */ /* 0x000fe200078efcff */
[----:B------:R-:W-:-:S07]  /*f8e0*/  IMAD.MOV.U32 R10, RZ, RZ, R8 ;  /* 0x000000ffff0a7224 */ /* 0x000fce00078e0008 */
.L_x_7719:
[----:B------:R-:W-:Y:S05]  /*f8f0*/  BSYNC.RECONVERGENT B0 ;  /* 0x0000000000007941 */ /* 0x000fea0003800200 */
.L_x_7717:
[----:B------:R-:W-:Y:S02]  /*f900*/  IMAD.MOV.U32 R3, RZ, RZ, R10 ;  /* 0x000000ffff037224 */ /* 0x000fe400078e000a */
[----:B------:R-:W-:Y:S02]  /*f910*/  IMAD.MOV.U32 R8, RZ, RZ, R11 ;  /* 0x000000ffff087224 */ /* 0x000fe400078e000b */
[----:B------:R-:W-:Y:S02]  /*f920*/  IMAD.MOV.U32 R10, RZ, RZ, R0 ;  /* 0x000000ffff0a7224 */ /* 0x000fe400078e0000 */
[----:B------:R-:W-:-:S04]  /*f930*/  IMAD.MOV.U32 R11, RZ, RZ, 0x0 ;  /* 0x00000000ff0b7424 */ /* 0x000fc800078e00ff */
[----:B------:R-:W-:Y:S05]  /*f940*/  RET.REL.NODEC R10 `(_ZN2at6native27unrolled_elementwise_kernelINS0_13BinaryFunctorIN3c107complexIdEES5_S5_NS0_15binary_internal10DivFunctorIS5_EEEESt5arrayIPcLm3EELi4E23TrivialOffsetCalculatorILi2EjESD_ILi1EjENS0_6memory12LoadWithCastILi2EEENSG_13StoreWithCastILi1EEEEEviT_T0_T2_T3_T4_T5_) ;  /* 0xffffff040aac7950 */ /* 0x000fea0003c3ffff */
        .weak           $__internal_3_$__cuda_sm20_div_rn_f64_full
        .type           $__internal_3_$__cuda_sm20_div_rn_f64_full,@function
        .size           $__internal_3_$__cuda_sm20_div_rn_f64_full,(.L_x_19349 - $__internal_3_$__cuda_sm20_div_rn_f64_full)
$__internal_3_$__cuda_sm20_div_rn_f64_full:
[C---:B------:R-:W-:Y:S01]  /*f950*/  FSETP.GEU.AND P0, PT, |R9|.reuse, 1.469367938527859385e-39, PT ;  /* 0x001000000900780b */ /* 0x040fe20003f0e200 */
[--C-:B------:R-:W-:Y:S01]  /*f960*/  IMAD.MOV.U32 R12, RZ, RZ, R8.reuse ;  /* 0x000000ffff0c7224 */ /* 0x100fe200078e0008 */
[----:B------:R-:W-:Y:S01]  /*f970*/  LOP3.LUT R11, R9, 0x800fffff, RZ, 0xc0, !PT ;  /* 0x800fffff090b7812 */ /* 0x000fe200078ec0ff */
[----:B------:R-:W-:Y:S01]  /*f980*/  IMAD.MOV.U32 R13, RZ, RZ, R9 ;  /* 0x000000ffff0d7224 */ /* 0x000fe200078e0009 */
[----:B------:R-:W-:Y:S01]  /*f990*/  BSSY.RECONVERGENT B0, `(.L_x_7721) ;  /* 0x000005d000007945 */ /* 0x000fe20003800200 */
[----:B------:R-:W-:Y:S01]  /*f9a0*/  IMAD.MOV.U32 R14, RZ, RZ, R8 ;  /* 0x000000ffff0e7224 */ /* 0x000fe200078e0008 */
[----:B------:R-:W-:Y:S01]  /*f9b0*/  LOP3.LUT R15, R11, 0x3ff00000, RZ, 0xfc, !PT ;  /* 0x3ff000000b0f7812 */ /* 0x000fe200078efcff */
[----:B------:R-:W-:Y:S02]  /*f9c0*/  IMAD.MOV.U32 R53, RZ, RZ, R3 ;  /* 0x000000ffff357224 */ /* 0x000fe400078e0003 */
[----:B------:R-:W-:Y:S02]  /*f9d0*/  IMAD.MOV.U32 R50, RZ, RZ, 0x1 ;  /* 0x00000001ff327424 */ /* 0x000fe400078e00ff */
[----:B------:R-:W-:Y:S01]  /*f9e0*/  IMAD.MOV.U32 R52, RZ, RZ, R10 ;  /* 0x000000ffff347224 */ /* 0x000fe200078e000a */
[C---:B------:R-:W-:Y:S01]  /*f9f0*/  FSETP.GEU.AND P2, PT, |R53|.reuse, 1.469367938527859385e-39, PT ;  /* 0x001000003500780b */ /* 0x040fe20003f4e200 */
[----:B------:R-:W-:Y:S01]  /*fa00*/  @!P0 DMUL R14, R12, 8.98846567431157953865e+307 ;  /* 0x7fe000000c0e8828 */ /* 0x000fe20000000000 */
[----:B------:R-:W-:-:S02]  /*fa10*/  LOP3.LUT R3, R53, 0x7ff00000, RZ, 0xc0, !PT ;  /* 0x7ff0000035037812 */ /* 0x000fc400078ec0ff */
[----:B------:R-:W-:-:S03]  /*fa20*/  LOP3.LUT R10, R53, 0x7ff00000, RZ, 0xc0, !PT ;  /* 0x7ff00000350a7812 */ /* 0x000fc600078ec0ff */
[----:B------:R-:W0:Y:S06]  /*fa30*/  MUFU.RCP64H R51, R15 ;  /* 0x0000000f00337308 */ /* 0x000e2c0000001800 */
[----:B------:R-:W-:-:S04]  /*fa40*/  @!P2 LOP3.LUT R8, R13, 0x7ff00000, RZ, 0xc0, !PT ;  /* 0x7ff000000d08a812 */ /* 0x000fc800078ec0ff */
[----:B------:R-:W-:Y:S01]  /*fa50*/  @!P2 ISETP.GE.U32.AND P3, PT, R3, R8, PT ;  /* 0x000000080300a20c */ /* 0x000fe20003f66070 */
[----:B------:R-:W-:Y:S01]  /*fa60*/  IMAD.MOV.U32 R8, RZ, RZ, 0x1ca00000 ;  /* 0x1ca00000ff087424 */ /* 0x000fe200078e00ff */
[----:B------:R-:W-:-:S04]  /*fa70*/  LOP3.LUT R3, R9, 0x7ff00000, RZ, 0xc0, !PT ;  /* 0x7ff0000009037812 */ /* 0x000fc800078ec0ff */
[----:B------:R-:W-:Y:S01]  /*fa80*/  ISETP.GE.U32.AND P1, PT, R10, R3, PT ;  /* 0x000000030a00720c */ /* 0x000fe20003f26070 */
[----:B0-----:R-:W-:Y:S01]  /*fa90*/  DFMA R54, R50, -R14, 1 ;  /* 0x3ff000003236742b */ /* 0x001fe2000000080e */
[C---:B------:R-:W-:Y:S02]  /*faa0*/  @!P2 SEL R9, R8.reuse, 0x63400000, !P3 ;  /* 0x634000000809a807 */ /* 0x040fe40005800000 */
[----:B------:R-:W-:Y:S02]  /*fab0*/  SEL R8, R8, 0x63400000, !P1 ;  /* 0x6340000008087807 */ /* 0x000fe40004800000 */
[----:B------:R-:W-:-:S03]  /*fac0*/  @!P2 LOP3.LUT R9, R9, 0x80000000, R53, 0xf8, !PT ;  /* 0x800000000909a812 */ /* 0x000fc600078ef835 */
[----:B------:R-:W-:Y:S01]  /*fad0*/  DFMA R54, R54, R54, R54 ;  /* 0x000000363636722b */ /* 0x000fe20000000036 */
[----:B------:R-:W-:-:S07]  /*fae0*/  @!P2 LOP3.LUT R9, R9, 0x100000, RZ, 0xfc, !PT ;  /* 0x001000000909a812 */ /* 0x000fce00078efcff */
[----:B------:R-:W-:Y:S01]  /*faf0*/  DFMA R50, R50, R54, R50 ;  /* 0x000000363232722b */ /* 0x000fe20000000032 */
[----:B------:R-:W-:Y:S01]  /*fb00*/  LOP3.LUT R55, R8, 0x800fffff, R53, 0xf8, !PT ;  /* 0x800fffff08377812 */ /* 0x000fe200078ef835 */
[----:B------:R-:W-:Y:S02]  /*fb10*/  IMAD.MOV.U32 R54, RZ, RZ, R52 ;  /* 0x000000ffff367224 */ /* 0x000fe400078e0034 */
[----:B------:R-:W-:-:S04]  /*fb20*/  @!P2 IMAD.MOV.U32 R8, RZ, RZ, RZ ;  /* 0x000000ffff08a224 */ /* 0x000fc800078e00ff */
[----:B------:R-:W-:Y:S02]  /*fb30*/  DFMA R56, R50, -R14, 1 ;  /* 0x3ff000003238742b */ /* 0x000fe4000000080e */
[----:B------:R-:W-:-:S06]  /*fb40*/  @!P2 DFMA R54, R54, 2, -R8 ;  /* 0x400000003636a82b */ /* 0x000fcc0000000808 */
[----:B------:R-:W-:-:S04]  /*fb50*/  DFMA R56, R50, R56, R50 ;  /* 0x000000383238722b */ /* 0x000fc80000000032 */
[----:B------:R-:W-:-:S04]  /*fb60*/  @!P2 LOP3.LUT R10, R55, 0x7ff00000, RZ, 0xc0, !PT ;  /* 0x7ff00000370aa812 */ /* 0x000fc800078ec0ff */
[----:B------:R-:W-:-:S08]  /*fb70*/  DMUL R8, R56, R54 ;  /* 0x0000003638087228 */ /* 0x000fd00000000000 */
[----:B------:R-:W-:-:S08]  /*fb80*/  DFMA R50, R8, -R14, R54 ;  /* 0x8000000e0832722b */ /* 0x000fd00000000036 */
[----:B------:R-:W-:Y:S01]  /*fb90*/  DFMA R50, R56, R50, R8 ;  /* 0x000000323832722b */ /* 0x000fe20000000008 */
[----:B------:R-:W-:Y:S01]  /*fba0*/  IMAD.MOV.U32 R8, RZ, RZ, R3 ;  /* 0x000000ffff087224 */ /* 0x000fe200078e0003 */
[----:B------:R-:W-:Y:S01]  /*fbb0*/  @!P0 LOP3.LUT R8, R15, 0x7ff00000, RZ, 0xc0, !PT ;  /* 0x7ff000000f088812 */ /* 0x000fe200078ec0ff */
[----:B------:R-:W-:-:S05]  /*fbc0*/  VIADD R3, R10, 0xffffffff ;  /* 0xffffffff0a037836 */ /* 0x000fca0000000000 */
[----:B------:R-:W-:Y:S01]  /*fbd0*/  ISETP.GT.U32.AND P0, PT, R3, 0x7feffffe, PT ;  /* 0x7feffffe0300780c */ /* 0x000fe20003f04070 */
[----:B------:R-:W-:-:S05]  /*fbe0*/  VIADD R3, R8, 0xffffffff ;  /* 0xffffffff08037836 */ /* 0x000fca0000000000 */
[----:B------:R-:W-:-:S13]  /*fbf0*/  ISETP.GT.U32.OR P0, PT, R3, 0x7feffffe, P0 ;  /* 0x7feffffe0300780c */ /* 0x000fda0000704470 */
[----:B------:R-:W-:Y:S05]  /*fc00*/  @P0 BRA `(.L_x_7722) ;  /* 0x0000000000780947 */ /* 0x000fea0003800000 */
[----:B------:R-:W-:Y:S01]  /*fc10*/  LOP3.LUT R3, R53, 0x7ff00000, RZ, 0xc0, !PT ;  /* 0x7ff0000035037812 */ /* 0x000fe200078ec0ff */
[----:B------:R-:W-:Y:S01]  /*fc20*/  IMAD.MOV.U32 R8, RZ, RZ, 0x1ca00000 ;  /* 0x1ca00000ff087424 */ /* 0x000fe200078e00ff */
[----:B------:R-:W-:-:S04]  /*fc30*/  LOP3.LUT R9, R13, 0x7ff00000, RZ, 0xc0, !PT ;  /* 0x7ff000000d097812 */ /* 0x000fc800078ec0ff */
[CC--:B------:R-:W-:Y:S02]  /*fc40*/  VIADDMNMX R10, R3.reuse, -R9.reuse, 0xb9600000, !PT ;  /* 0xb9600000030a7446 */ /* 0x0c0fe40007800909 */
[----:B------:R-:W-:Y:S02]  /*fc50*/  ISETP.GE.U32.AND P0, PT, R3, R9, PT ;  /* 0x000000090300720c */ /* 0x000fe40003f06070 */
[----:B------:R-:W-:Y:S02]  /*fc60*/  VIMNMX R10, PT, PT, R10, 0x46a00000, PT ;  /* 0x46a000000a0a7848 */ /* 0x000fe40003fe0100 */
[----:B------:R-:W-:-:S05]  /*fc70*/  SEL R8, R8, 0x63400000, !P0 ;  /* 0x6340000008087807 */ /* 0x000fca0004000000 */
[----:B------:R-:W-:Y:S02]  /*fc80*/  IMAD.IADD R8, R10, 0x1, -R8 ;  /* 0x000000010a087824 */ /* 0x000fe400078e0a08 */
[----:B------:R-:W-:Y:S02]  /*fc90*/  IMAD.MOV.U32 R10, RZ, RZ, RZ ;  /* 0x000000ffff0a7224 */ /* 0x000fe400078e00ff */
[----:B------:R-:W-:-:S06]  /*fca0*/  VIADD R11, R8, 0x7fe00000 ;  /* 0x7fe00000080b7836 */ /* 0x000fcc0000000000 */
[----:B------:R-:W-:-:S10]  /*fcb0*/  DMUL R56, R50, R10 ;  /* 0x0000000a32387228 */ /* 0x000fd40000000000 */
[----:B------:R-:W-:-:S13]  /*fcc0*/  FSETP.GTU.AND P0, PT, |R57|, 1.469367938527859385e-39, PT ;  /* 0x001000003900780b */ /* 0x000fda0003f0c200 */
[----:B------:R-:W-:Y:S05]  /*fcd0*/  @P0 BRA `(.L_x_7723) ;  /* 0x0000000000a00947 */ /* 0x000fea0003800000 */
[----:B------:R-:W-:-:S06]  /*fce0*/  DFMA R14, R50, -R14, R54 ;  /* 0x8000000e320e722b */ /* 0x000fcc0000000036 */
[----:B------:R-:W-:-:S04]  /*fcf0*/  IMAD.MOV.U32 R14, RZ, RZ, RZ ;  /* 0x000000ffff0e7224 */ /* 0x000fc800078e00ff */
[C---:B------:R-:W-:Y:S02]  /*fd00*/  FSETP.NEU.AND P0, PT, R15.reuse, RZ, PT ;  /* 0x000000ff0f00720b */ /* 0x040fe40003f0d000 */
[----:B------:R-:W-:-:S04]  /*fd10*/  LOP3.LUT R12, R15, 0x80000000, R13, 0x48, !PT ;  /* 0x800000000f0c7812 */ /* 0x000fc800078e480d */
[----:B------:R-:W-:-:S07]  /*fd20*/  LOP3.LUT R15, R12, R11, RZ, 0xfc, !PT ;  /* 0x0000000b0c0f7212 */ /* 0x000fce00078efcff */
[----:B------:R-:W-:Y:S05]  /*fd30*/  @!P0 BRA `(.L_x_7723) ;  /* 0x0000000000888947 */ /* 0x000fea0003800000 */
[----:B------:R-:W-:Y:S01]  /*fd40*/  IMAD.MOV R11, RZ, RZ, -R8 ;  /* 0x000000ffff0b7224 */ /* 0x000fe200078e0a08 */
[----:B------:R-:W-:Y:S01]  /*fd50*/  IADD3 R8, PT, PT, -R8, -0x43300000, RZ ;  /* 0xbcd0000008087810 */ /* 0x000fe20007ffe1ff */
[----:B------:R-:W-:-:S06]  /*fd60*/  IMAD.MOV.U32 R10, RZ, RZ, RZ ;  /* 0x000000ffff0a7224 */ /* 0x000fcc00078e00ff */
[----:B------:R-:W-:Y:S02]  /*fd70*/  DFMA R10, R56, -R10, R50 ;  /* 0x8000000a380a722b */ /* 0x000fe40000000032 */
[----:B------:R-:W-:-:S08]  /*fd80*/  DMUL.RP R50, R50, R14 ;  /* 0x0000000e32327228 */ /* 0x000fd00000008000 */
[----:B------:R-:W-:Y:S02]  /*fd90*/  FSETP.NEU.AND P0, PT, |R11|, R8, PT ;  /* 0x000000080b00720b */ /* 0x000fe40003f0d200 */
[----:B------:R-:W-:Y:S02]  /*fda0*/  LOP3.LUT R12, R51, R12, RZ, 0x3c, !PT ;  /* 0x0000000c330c7212 */ /* 0x000fe400078e3cff */
[----:B------:R-:W-:Y:S02]  /*fdb0*/  FSEL R3, R50, R56, !P0 ;  /* 0x0000003832037208 */ /* 0x000fe40004000000 */
[----:B------:R-:W-:-:S03]  /*fdc0*/  FSEL R57, R12, R57, !P0 ;  /* 0x000000390c397208 */ /* 0x000fc60004000000 */
[----:B------:R-:W-:Y:S01]  /*fdd0*/  IMAD.MOV.U32 R56, RZ, RZ, R3 ;  /* 0x000000ffff387224 */ /* 0x000fe200078e0003 */
[----:B------:R-:W-:Y:S06]  /*fde0*/  BRA `(.L_x_7723) ;  /* 0x00000000005c7947 */ /* 0x000fec0003800000 */
.L_x_7722:
[----:B------:R-:W-:-:S14]  /*fdf0*/  DSETP.NAN.AND P0, PT, R52, R52, PT ;  /* 0x000000343400722a */ /* 0x000fdc0003f08000 */
[----:B------:R-:W-:Y:S05]  /*fe00*/  @P0 BRA `(.L_x_7724) ;  /* 0x0000000000480947 */ /* 0x000fea0003800000 */
[----:B------:R-:W-:-:S14]  /*fe10*/  DSETP.NAN.AND P0, PT, R12, R12, PT ;  /* 0x0000000c0c00722a */ /* 0x000fdc0003f08000 */
[----:B------:R-:W-:Y:S05]  /*fe20*/  @P0 BRA `(.L_x_7725) ;  /* 0x0000000000300947 */ /* 0x000fea0003800000 */
[----:B------:R-:W-:Y:S01]  /*fe30*/  ISETP.NE.AND P0, PT, R10, R8, PT ;  /* 0x000000080a00720c */ /* 0x000fe20003f05270 */
[----:B------:R-:W-:Y:S02]  /*fe40*/  IMAD.MOV.U32 R56, RZ, RZ, 0x0 ;  /* 0x00000000ff387424 */ /* 0x000fe400078e00ff */
[----:B------:R-:W-:-:S10]  /*fe50*/  IMAD.MOV.U32 R57, RZ, RZ, -0x80000 ;  /* 0xfff80000ff397424 */ /* 0x000fd400078e00ff */
[----:B------:R-:W-:Y:S05]  /*fe60*/  @!P0 BRA `(.L_x_7723) ;  /* 0x00000000003c8947 */ /* 0x000fea0003800000 */
[----:B------:R-:W-:Y:S02]  /*fe70*/  ISETP.NE.AND P0, PT, R10, 0x7ff00000, PT ;  /* 0x7ff000000a00780c */ /* 0x000fe40003f05270 */
[----:B------:R-:W-:Y:S02]  /*fe80*/  LOP3.LUT R57, R53, 0x80000000, R13, 0x48, !PT ;  /* 0x8000000035397812 */ /* 0x000fe400078e480d */
[----:B------:R-:W-:-:S13]  /*fe90*/  ISETP.EQ.OR P0, PT, R8, RZ, !P0 ;  /* 0x000000ff0800720c */ /* 0x000fda0004702670 */
[----:B------:R-:W-:Y:S01]  /*fea0*/  @P0 LOP3.LUT R3, R57, 0x7ff00000, RZ, 0xfc, !PT ;  /* 0x7ff0000039030812 */ /* 0x000fe200078efcff */
[----:B------:R-:W-:Y:S02]  /*feb0*/  @!P0 IMAD.MOV.U32 R56, RZ, RZ, RZ ;  /* 0x000000ffff388224 */ /* 0x000fe400078e00ff */
[----:B------:R-:W-:Y:S02]  /*fec0*/  @P0 IMAD.MOV.U32 R56, RZ, RZ, RZ ;  /* 0x000000ffff380224 */ /* 0x000fe400078e00ff */
[----:B------:R-:W-:Y:S01]  /*fed0*/  @P0 IMAD.MOV.U32 R57, RZ, RZ, R3 ;  /* 0x000000ffff390224 */ /* 0x000fe200078e0003 */
[----:B------:R-:W-:Y:S06]  /*fee0*/  BRA `(.L_x_7723) ;  /* 0x00000000001c7947 */ /* 0x000fec0003800000 */
.L_x_7725:
[----:B------:R-:W-:Y:S01]  /*fef0*/  LOP3.LUT R3, R13, 0x80000, RZ, 0xfc, !PT ;  /* 0x000800000d037812 */ /* 0x000fe200078efcff */
[----:B------:R-:W-:-:S04]  /*ff00*/  IMAD.MOV.U32 R56, RZ, RZ, R12 ;  /* 0x000000ffff387224 */ /* 0x000fc800078e000c */
[----:B------:R-:W-:Y:S01]  /*ff10*/  IMAD.MOV.U32 R57, RZ, RZ, R3 ;  /* 0x000000ffff397224 */ /* 0x000fe200078e0003 */
[----:B------:R-:W-:Y:S06]  /*ff20*/  BRA `(.L_x_7723) ;  /* 0x00000000000c7947 */ /* 0x000fec0003800000 */
.L_x_7724:
[----:B------:R-:W-:Y:S01]  /*ff30*/  LOP3.LUT R3, R53, 0x80000, RZ, 0xfc, !PT ;  /* 0x0008000035037812 */ /* 0x000fe200078efcff */
[----:B------:R-:W-:-:S04]  /*ff40*/  IMAD.MOV.U32 R56, RZ, RZ, R52 ;  /* 0x000000ffff387224 */ /* 0x000fc800078e0034 */
[----:B------:R-:W-:-:S07]  /*ff50*/  IMAD.MOV.U32 R57, RZ, RZ, R3 ;  /* 0x000000ffff397224 */ /* 0x000fce00078e0003 */
.L_x_7723:
[----:B------:R-:W-:Y:S05]  /*ff60*/  BSYNC.RECONVERGENT B0 ;  /* 0x0000000000007941 */ /* 0x000fea0003800200 */
.L_x_7721:
[----:B------:R-:W-:Y:S02]  /*ff70*/  IMAD.MOV.U32 R10, RZ, RZ, R0 ;  /* 0x000000ffff0a7224 */ /* 0x000fe400078e0000 */
[----:B------:R-:W-:Y:S02]  /*ff80*/  IMAD.MOV.U32 R11, RZ, RZ, 0x0 ;  /* 0x00000000ff0b7424 */ /* 0x000fe400078e00ff */
[----:B------:R-:W-:Y:S02]  /*ff90*/  IMAD.MOV.U32 R3, RZ, RZ, R56 ;  /* 0x000000ffff037224 */ /* 0x000fe400078e0038 */
[----:B------:R-:W-:Y:S01]  /*ffa0*/  IMAD.MOV.U32 R8, RZ, RZ, R57 ;  /* 0x000000ffff087224 */ /* 0x000fe200078e0039 */
[----:B------:R-:W-:Y:S06]  /*ffb0*/  RET.REL.NODEC R10 `(_ZN2at6native27unrolled_elementwise_kernelINS0_13BinaryFunctorIN3c107complexIdEES5_S5_NS0_15binary_internal10DivFunctorIS5_EEEESt5arrayIPcLm3EELi4E23TrivialOffsetCalculatorILi2EjESD_ILi1EjENS0_6memory12LoadWithCastILi2EEENSG_13StoreWithCastILi1EEEEEviT_T0_T2_T3_T4_T5_) ;  /* 0xffffff000a107950 */ /* 0x000fec0003c3ffff */
.L_x_7726:
        /* <DEDUP_REMOVED lines=12> */
.L_x_19349:


//--------------------- .text._ZN2at6native18elementwise_kernelILi128ELi2EZNS0_22gpu_kernel_impl_nocastINS0_13BinaryFunctorIN3c107complexIdEES6_S6_NS0_15binary_internal10DivFunctorIS6_EEEEEEvRNS_18TensorIteratorBaseERKT_EUliE_EEviT1_ --------------------------
	.section	.text._ZN2at6native18elementwise_kernelILi128ELi2EZNS0_22gpu_kernel_impl_nocastINS0_13BinaryFunctorIN3c107complexIdEES6_S6_NS0_15binary_internal10DivFunctorIS6_EEEEEEvRNS_18TensorIteratorBaseERKT_EUliE_EEviT1_,"ax",@progbits
	.align	128
        .global         _ZN2at6native18elementwise_kernelILi128ELi2EZNS0_22gpu_kernel_impl_nocastINS0_13BinaryFunctorIN3c107complexIdEES6_S6_NS0_15binary_internal10DivFunctorIS6_EEEEEEvRNS_18TensorIteratorBaseERKT_EUliE_EEviT1_
        .type           _ZN2at6native18elementwise_kernelILi128ELi2EZNS0_22gpu_kernel_impl_nocastINS0_13BinaryFunctorIN3c107complexIdEES6_S6_NS0_15binary_internal10DivFunctorIS6_EEEEEEvRNS_18TensorIteratorBaseERKT_EUliE_EEviT1_,@function
        .size           _ZN2at6native18elementwise_kernelILi128ELi2EZNS0_22gpu_kernel_impl_nocastINS0_13BinaryFunctorIN3c107complexIdEES6_S6_NS0_15binary_internal10DivFunctorIS6_EEEEEEvRNS_18TensorIteratorBaseERKT_EUliE_EEviT1_,(.L_x_19351 - _ZN2at6native18elementwise_kernelILi128ELi2EZNS0_22gpu_kernel_impl_nocastINS0_13BinaryFunctorIN3c107complexIdEES6_S6_NS0_15binary_internal10DivFunctorIS6_EEEEEEvRNS_18TensorIteratorBaseERKT_EUliE_EEviT1_)
        .other          _ZN2at6native18elementwise_kernelILi128ELi2EZNS0_22gpu_kernel_impl_nocastINS0_13BinaryFunctorIN3c107complexIdEES6_S6_NS0_15binary_internal10DivFunctorIS6_EEEEEEvRNS_18TensorIteratorBaseERKT_EUliE_EEviT1_,@"STO_CUDA_ENTRY STV_DEFAULT"
_ZN2at6native18elementwise_kernelILi128ELi2EZNS0_22gpu_kernel_impl_nocastINS0_13BinaryFunctorIN3c107complexIdEES6_S6_NS0_15binary_internal10DivFunctorIS6_EEEEEEvRNS_18TensorIteratorBaseERKT_EUliE_EEviT1_:
.text._ZN2at6native18elementwise_kernelILi128ELi2EZNS0_22gpu_kernel_impl_nocastINS0_13BinaryFunctorIN3c107complexIdEES6_S6_NS0_15binary_internal10DivFunctorIS6_EEEEEEvRNS_18TensorIteratorBaseERKT_EUliE_EEviT1_:
        /* <DEDUP_REMOVED lines=15> */
[----:B0-----:R-:W2:Y:S04]  /*00f0*/  LDG.E.128 R16, desc[UR6][R16.64] ;  /* 0x0000000610107981 */ /* 0x001ea8000c1e1d00 */
[----:B-1----:R-:W5:Y:S01]  /*0100*/  LDG.E.128 R12, desc[UR6][R12.64] ;  /* 0x000000060c0c7981 */ /* 0x002f62000c1e1d00 */
[----:B--2---:R-:W-:-:S14]  /*0110*/  DSETP.GE.AND P0, PT, |R16|, |R18|, PT ;  /* 0x400000121000722a */ /* 0x004fdc0003f06200 */
[----:B------:R-:W-:Y:S05]  /*0120*/  @!P0 BRA `(.L_x_7730) ;  /* 0x00000004007c8947 */ /* 0x000fea0003800000 */
[----:B------:R-:W-:Y:S02]  /*0130*/  DSETP.NEU.AND P0, PT, R18, RZ, PT ;  /* 0x000000ff1200722a */ /* 0x000fe40003f0d000 */
[----:B------:R-:W-:-:S14]  /*0140*/  DSETP.EQ.AND P1, PT, R16, RZ, PT ;  /* 0x000000ff1000722a */ /* 0x000fdc0003f22000 */
[----:B------:R-:W-:Y:S05]  /*0150*/  @!P0 BRA P1, `(.L_x_7731) ;  /* 0x0000000000b48947 */ /* 0x000fea0000800000 */
[----:B------:R-:W0:Y:S01]  /*0160*/  MUFU.RCP64H R3, R17 ;  /* 0x0000001100037308 */ /* 0x000e220000001800 */
[----:B------:R-:W-:Y:S02]  /*0170*/  MOV R2, 0x1 ;  /* 0x0000000100027802 */ /* 0x000fe40000000f00 */
[----:B------:R-:W-:-:S04]  /*0180*/  FSETP.GEU.AND P1, PT, |R19|, 6.5827683646048100446e-37, PT ;  /* 0x036000001300780b */ /* 0x000fc80003f2e200 */
[----:B0-----:R-:W-:-:S08]  /*0190*/  DFMA R4, -R16, R2, 1 ;  /* 0x3ff000001004742b */ /* 0x001fd00000000102 */
[----:B------:R-:W-:-:S08]  /*01a0*/  DFMA R4, R4, R4, R4 ;  /* 0x000000040404722b */ /* 0x000fd00000000004 */
[----:B------:R-:W-:-:S08]  /*01b0*/  DFMA R4, R2, R4, R2 ;  /* 0x000000040204722b */ /* 0x000fd00000000002 */
[----:B------:R-:W-:-:S08]  /*01c0*/  DFMA R2, -R16, R4, 1 ;  /* 0x3ff000001002742b */ /* 0x000fd00000000104 */
[----:B------:R-:W-:-:S08]  /*01d0*/  DFMA R2, R4, R2, R4 ;  /* 0x000000020402722b */ /* 0x000fd00000000004 */
[----:B------:R-:W-:-:S08]  /*01e0*/  DMUL R6, R18, R2 ;  /* 0x0000000212067228 */ /* 0x000fd00000000000 */
[----:B------:R-:W-:-:S08]  /*01f0*/  DFMA R4, -R16, R6, R18 ;  /* 0x000000061004722b */ /* 0x000fd00000000112 */
[----:B------:R-:W-:-:S10]  /*0200*/  DFMA R6, R2, R4, R6 ;  /* 0x000000040206722b */ /* 0x000fd40000000006 */
[----:B------:R-:W-:-:S05]  /*0210*/  FFMA R0, RZ, R17, R7 ;  /* 0x00000011ff007223 */ /* 0x000fca0000000007 */
[----:B------:R-:W-:-:S13]  /*0220*/  FSETP.GT.AND P0, PT, |R0|, 1.469367938527859385e-39, PT ;  /* 0x001000000000780b */ /* 0x000fda0003f04200 */
[----:B------:R-:W-:Y:S05]  /*0230*/  @P0 BRA P1, `(.L_x_7732) ;  /* 0x0000000000180947 */ /* 0x000fea0000800000 */
[----:B------:R-:W-:Y:S01]  /*0240*/  IMAD.MOV.U32 R6, RZ, RZ, R18 ;  /* 0x000000ffff067224 */ /* 0x000fe200078e0012 */
[----:B------:R-:W-:Y:S01]  /*0250*/  MOV R7, R19 ;  /* 0x0000001300077202 */ /* 0x000fe20000000f00 */
[----:B------:R-:W-:Y:S01]  /*0260*/  IMAD.MOV.U32 R2, RZ, RZ, R16 ;  /* 0x000000ffff027224 */ /* 0x000fe200078e0010 */
[----:B------:R-:W-:Y:S02]  /*0270*/  MOV R3, R17 ;  /* 0x0000001100037202 */ /* 0x000fe40000000f00 */
[----:B------:R-:W-:-:S07]  /*0280*/  MOV R0, 0x2a0 ;  /* 0x000002a000007802 */ /* 0x000fce0000000f00 */
[----:B-----5:R-:W-:Y:S05]  /*0290*/  CALL.REL.NOINC `($__internal_5_$__cuda_sm20_div_rn_f64_full) ;  /* 0x0000005000f47944 */ /* 0x020fea0003c00000 */
.L_x_7732:
        /* <DEDUP_REMOVED lines=14> */
[----:B------:R-:W-:Y:S02]  /*0380*/  IADD3 R8, PT, PT, R8, -0x100000, RZ ;  /* 0xfff0000008087810 */ /* 0x000fe40007ffe0ff */
[----:B------:R-:W-:-:S07]  /*0390*/  MOV R0, 0x3b0 ;  /* 0x000003b000007802 */ /* 0x000fce0000000f00 */
[----:B-----5:R-:W-:Y:S05]  /*03a0*/  CALL.REL.NOINC `($__internal_4_$__cuda_sm20_dblrcp_rn_slowpath_v3) ;  /* 0x0000005000147944 */ /* 0x020fea0003c00000 */
[----:B------:R-:W-:Y:S01]  /*03b0*/  IMAD.MOV.U32 R8, RZ, RZ, R4 ;  /* 0x000000ffff087224 */ /* 0x000fe200078e0004 */
[----:B------:R-:W-:-:S07]  /*03c0*/  MOV R9, R5 ;  /* 0x0000000500097202 */ /* 0x000fce0000000f00 */
.L_x_7734:
[----:B------:R-:W-:Y:S05]  /*03d0*/  BSYNC.RECONVERGENT B2 ;  /* 0x0000000000027941 */ /* 0x000fea0003800200 */
.L_x_7733:
[-C--:B-----5:R-:W-:Y:S02]  /*03e0*/  DFMA R4, R14, R6.reuse, R12 ;  /* 0x000000060e04722b */ /* 0x0a0fe4000000000c */
[----:B------:R-:W-:-:S06]  /*03f0*/  DFMA R6, -R12, R6, R14 ;  /* 0x000000060c06722b */ /* 0x000fcc000000010e */
[-C--:B------:R-:W-:Y:S02]  /*0400*/  DMUL R4, R4, R8.reuse ;  /* 0x0000000804047228 */ /* 0x080fe40000000000 */
[----:B------:R-:W-:Y:S01]  /*0410*/  DMUL R6, R6, R8 ;  /* 0x0000000806067228 */ /* 0x000fe20000000000 */
[----:B------:R-:W-:Y:S10]  /*0420*/  BRA `(.L_x_7735) ;  /* 0x00000004006c7947 */ /* 0x000ff40003800000 */
.L_x_7731:
[----:B------:R-:W-:Y:S01]  /*0430*/  DADD R2, -RZ, |R16| ;  /* 0x00000000ff027229 */ /* 0x000fe20000000510 */
[----:B------:R-:W-:Y:S01]  /*0440*/  IMAD.MOV.U32 R4, RZ, RZ, 0x1 ;  /* 0x00000001ff047424 */ /* 0x000fe200078e00ff */
[----:B-----5:R-:W-:-:S04]  /*0450*/  FSETP.GEU.AND P1, PT, |R13|, 6.5827683646048100446e-37, PT ;  /* 0x036000000d00780b */ /* 0x020fc80003f2e200 */
[----:B------:R-:W0:Y:S02]  /*0460*/  MUFU.RCP64H R5, R3 ;  /* 0x0000000300057308 */ /* 0x000e240000001800 */
[----:B0-----:R-:W-:-:S08]  /*0470*/  DFMA R6, -|R16|, R4, 1 ;  /* 0x3ff000001006742b */ /* 0x001fd00000000304 */
[----:B------:R-:W-:-:S08]  /*0480*/  DFMA R6, R6, R6, R6 ;  /* 0x000000060606722b */ /* 0x000fd00000000006 */
[----:B------:R-:W-:-:S08]  /*0490*/  DFMA R6, R4, R6, R4 ;  /* 0x000000060406722b */ /* 0x000fd00000000004 */
[----:B------:R-:W-:-:S08]  /*04a0*/  DFMA R4, -|R16|, R6, 1 ;  /* 0x3ff000001004742b */ /* 0x000fd00000000306 */
[----:B------:R-:W-:-:S08]  /*04b0*/  DFMA R4, R6, R4, R6 ;  /* 0x000000040604722b */ /* 0x000fd00000000006 */
[----:B------:R-:W-:-:S08]  /*04c0*/  DMUL R6, R12, R4 ;  /* 0x000000040c067228 */ /* 0x000fd00000000000 */
[----:B------:R-:W-:-:S08]  /*04d0*/  DFMA R16, -|R16|, R6, R12 ;  /* 0x000000061010722b */ /* 0x000fd0000000030c */
[----:B------:R-:W-:-:S10]  /*04e0*/  DFMA R6, R4, R16, R6 ;  /* 0x000000100406722b */ /* 0x000fd40000000006 */
[----:B------:R-:W-:-:S05]  /*04f0*/  FFMA R0, RZ, R3, R7 ;  /* 0x00000003ff007223 */ /* 0x000fca0000000007 */
[----:B------:R-:W-:-:S13]  /*0500*/  FSETP.GT.AND P0, PT, |R0|, 1.469367938527859385e-39, PT ;  /* 0x001000000000780b */ /* 0x000fda0003f04200 */
[----:B------:R-:W-:Y:S05]  /*0510*/  @P0 BRA P1, `(.L_x_7736) ;  /* 0x0000000000100947 */ /* 0x000fea0000800000 */
[----:B------:R-:W-:Y:S01]  /*0520*/  MOV R6, R12 ;  /* 0x0000000c00067202 */ /* 0x000fe20000000f00 */
[----:B------:R-:W-:Y:S01]  /*0530*/  IMAD.MOV.U32 R7, RZ, RZ, R13 ;  /* 0x000000ffff077224 */ /* 0x000fe200078e000d */
[----:B------:R-:W-:-:S07]  /*0540*/  MOV R0, 0x560 ;  /* 0x0000056000007802 */ /* 0x000fce0000000f00 */
[----:B------:R-:W-:Y:S05]  /*0550*/  CALL.REL.NOINC `($__internal_5_$__cuda_sm20_div_rn_f64_full) ;  /* 0x0000005000447944 */ /* 0x000fea0003c00000 */
.L_x_7736:
[----:B------:R-:W-:Y:S01]  /*0560*/  DADD R8, -RZ, |R18| ;  /* 0x00000000ff087229 */ /* 0x000fe20000000512 */
[----:B------:R-:W-:Y:S02]  /*0570*/  MOV R2, 0x1 ;  /* 0x0000000100027802 */ /* 0x000fe40000000f00 */
[----:B------:R-:W-:-:S03]  /*0580*/  FSETP.GEU.AND P1, PT, |R15|, 6.5827683646048100446e-37, PT ;  /* 0x036000000f00780b */ /* 0x000fc60003f2e200 */
        /* <DEDUP_REMOVED lines=8> */
[----:B------:R-:W-:Y:S01]  /*0610*/  DFMA R2, R2, R18, R4 ;  /* 0x000000120202722b */ /* 0x000fe20000000004 */
[----:B------:R-:W-:Y:S01]  /*0620*/  IMAD.MOV.U32 R4, RZ, RZ, R6 ;  /* 0x000000ffff047224 */ /* 0x000fe200078e0006 */
[----:B------:R-:W-:-:S08]  /*0630*/  MOV R5, R7 ;  /* 0x0000000700057202 */ /* 0x000fd00000000f00 */
        /* <DEDUP_REMOVED lines=8> */
[----:B------:R-:W-:Y:S05]  /*06c0*/  CALL.REL.NOINC `($__internal_5_$__cuda_sm20_div_rn_f64_full) ;  /* 0x0000004c00e87944 */ /* 0x000fea0003c00000 */
[----:B------:R-:W-:Y:S01]  /*06d0*/  IMAD.MOV.U32 R2, RZ, RZ, R6 ;  /* 0x000000ffff027224 */ /* 0x000fe200078e0006 */
[----:B------:R-:W-:-:S07]  /*06e0*/  MOV R3, R7 ;  /* 0x0000000700037202 */ /* 0x000fce0000000f00 */
.L_x_7737:
[----:B------:R-:W-:Y:S01]  /*06f0*/  IMAD.MOV.U32 R6, RZ, RZ, R2 ;  /* 0x000000ffff067224 */ /* 0x000fe200078e0002 */
[----:B------:R-:W-:Y:S01]  /*0700*/  MOV R7, R3 ;  /* 0x0000000300077202 */ /* 0x000fe20000000f00 */
[----:B------:R-:W-:Y:S06]  /*0710*/  BRA `(.L_x_7735) ;  /* 0x0000000000b07947 */ /* 0x000fec0003800000 */
.L_x_7730:
[----:B------:R-:W0:Y:S01]  /*0720*/  MUFU.RCP64H R3, R19 ;  /* 0x0000001300037308 */ /* 0x000e220000001800 */
[----:B------:R-:W-:Y:S01]  /*0730*/  IMAD.MOV.U32 R2, RZ, RZ, 0x1 ;  /* 0x00000001ff027424 */ /* 0x000fe200078e00ff */
[----:B------:R-:W-:-:S05]  /*0740*/  FSETP.GEU.AND P1, PT, |R17|, 6.5827683646048100446e-37, PT ;  /* 0x036000001100780b */ /* 0x000fca0003f2e200 */
        /* <DEDUP_REMOVED lines=16> */
[----:B-----5:R-:W-:Y:S05]  /*0850*/  CALL.REL.NOINC `($__internal_5_$__cuda_sm20_div_rn_f64_full) ;  /* 0x0000004c00847944 */ /* 0x020fea0003c00000 */
.L_x_7738:
        /* <DEDUP_REMOVED lines=16> */
[----:B-----5:R-:W-:Y:S05]  /*0960*/  CALL.REL.NOINC `($__internal_4_$__cuda_sm20_dblrcp_rn_slowpath_v3) ;  /* 0x0000004800a47944 */ /* 0x020fea0003c00000 */
[----:B------:R-:W-:Y:S01]  /*0970*/  MOV R8, R4 ;  /* 0x0000000400087202 */ /* 0x000fe20000000f00 */
[----:B------:R-:W-:-:S07]  /*0980*/  IMAD.MOV.U32 R9, RZ, RZ, R5 ;  /* 0x000000ffff097224 */ /* 0x000fce00078e0005 */
.L_x_7740:
[----:B------:R-:W-:Y:S05]  /*0990*/  BSYNC.RECONVERGENT B2 ;  /* 0x0000000000027941 */ /* 0x000fea0003800200 */
.L_x_7739:
[-C--:B-----5:R-:W-:Y:S02]  /*09a0*/  DFMA R4, R12, R6.reuse, R14 ;  /* 0x000000060c04722b */ /* 0x0a0fe4000000000e */
[----:B------:R-:W-:-:S06]  /*09b0*/  DFMA R6, R14, R6, -R12 ;  /* 0x000000060e06722b */ /* 0x000fcc000000080c */
[-C--:B------:R-:W-:Y:S02]  /*09c0*/  DMUL R4, R4, R8.reuse ;  /* 0x0000000804047228 */ /* 0x080fe40000000000 */
[----:B------:R-:W-:-:S11]  /*09d0*/  DMUL R6, R6, R8 ;  /* 0x0000000806067228 */ /* 0x000fd60000000000 */
.L_x_7735:
[----:B------:R-:W0:Y:S01]  /*09e0*/  LDC.64 R2, c[0x0][0x5e8] ;  /* 0x00017a00ff027b82 */ /* 0x000e220000000a00 */
[----:B------:R-:W-:Y:S01]  /*09f0*/  IADD3 R11, PT, PT, R11, 0x80, RZ ;  /* 0x000000800b0b7810 */ /* 0x000fe20007ffe0ff */
[----:B0-----:R0:W-:Y:S06]  /*0a00*/  STG.E.128 desc[UR6][R2.64], R4 ;  /* 0x0000000402007986 */ /* 0x0011ec000c101d06 */
.L_x_7729:
[----:B------:R-:W-:Y:S05]  /*0a10*/  BSYNC.RECONVERGENT B1 ;  /* 0x0000000000017941 */ /* 0x000fea0003800200 */
.L_x_7728:
[----:B------:R-:W1:Y:S02]  /*0a20*/  LDCU UR4, c[0x0][0x380] ;  /* 0x00007000ff0477ac */ /* 0x000e640008000800 */
[----:B-1----:R-:W-:-:S13]  /*0a30*/  ISETP.GE.AND P0, PT, R11, UR4, PT ;  /* 0x000000040b007c0c */ /* 0x002fda000bf06270 */
[----:B------:R-:W-:Y:S05]  /*0a40*/  @P0 EXIT ;  /* 0x000000000000094d */ /* 0x000fea0003800000 */
[----:B------:R-:W1:Y:S08]  /*0a50*/  LDC.64 R16, c[0x0][0x5f8] ;  /* 0x00017e00ff107b82 */ /* 0x000e700000000a00 */
[----:B------:R-:W2:Y:S01]  /*0a60*/  LDC.64 R12, c[0x0][0x5f0] ;  /* 0x00017c00ff0c7b82 */ /* 0x000ea20000000a00 */
[----:B-1----:R-:W3:Y:S04]  /*0a70*/  LDG.E.128 R16, desc[UR6][R16.64] ;  /* 0x0000000610107981 */ /* 0x002ee8000c1e1d00 */
[----:B--2---:R-:W5:Y:S01]  /*0a80*/  LDG.E.128 R12, desc[UR6][R12.64] ;  /* 0x000000060c0c7981 */ /* 0x004f62000c1e1d00 */
[----:B---3--:R-:W-:-:S14]  /*0a90*/  DSETP.GE.AND P0, PT, |R16|, |R18|, PT ;  /* 0x400000121000722a */ /* 0x008fdc0003f06200 */
[----:B------:R-:W-:Y:S05]  /*0aa0*/  @!P0 BRA `(.L_x_7741) ;  /* 0x00000004007c8947 */ /* 0x000fea0003800000 */
[----:B------:R-:W-:Y:S02]  /*0ab0*/  DSETP.NEU.AND P0, PT, R18, RZ, PT ;  /* 0x000000ff1200722a */ /* 0x000fe40003f0d000 */
[----:B------:R-:W-:-:S14]  /*0ac0*/  DSETP.EQ.AND P1, PT, R16, RZ, PT ;  /* 0x000000ff1000722a */ /* 0x000fdc0003f22000 */
[----:B------:R-:W-:Y:S05]  /*0ad0*/  @!P0 BRA P1, `(.L_x_7742) ;  /* 0x0000000000b48947 */ /* 0x000fea0000800000 */
[----:B0-----:R-:W0:Y:S01]  /*0ae0*/  MUFU.RCP64H R3, R17 ;  /* 0x0000001100037308 */ /* 0x001e220000001800 */
        /* <DEDUP_REMOVED lines=19> */
.L_x_7743:
        /* <DEDUP_REMOVED lines=17> */
.L_x_7745:
[----:B------:R-:W-:Y:S05]  /*0d30*/  BSYNC.RECONVERGENT B1 ;  /* 0x0000000000017941 */ /* 0x000fea0003800200 */
.L_x_7744:
[----:B------:R-:W0:Y:S01]  /*0d40*/  LDC.64 R16, c[0x0][0x5e8] ;  /* 0x00017a00ff107b82 */ /* 0x000e220000000a00 */
[-C--:B-----5:R-:W-:Y:S02]  /*0d50*/  DFMA R2, R14, R6.reuse, R12 ;  /* 0x000000060e02722b */ /* 0x0a0fe4000000000c */
[----:B------:R-:W-:-:S06]  /*0d60*/  DFMA R10, -R12, R6, R14 ;  /* 0x000000060c0a722b */ /* 0x000fcc000000010e */
[-C--:B------:R-:W-:Y:S02]  /*0d70*/  DMUL R8, R2, R4.reuse ;  /* 0x0000000402087228 */ /* 0x080fe40000000000 */
[----:B------:R-:W-:-:S07]  /*0d80*/  DMUL R10, R10, R4 ;  /* 0x000000040a0a7228 */ /* 0x000fce0000000000 */
[----:B0-----:R-:W-:Y:S01]  /*0d90*/  STG.E.128 desc[UR6][R16.64], R8 ;  /* 0x0000000810007986 */ /* 0x001fe2000c101d06 */
[----:B------:R-:W-:Y:S05]  /*0da0*/  EXIT ;  /* 0x000000000000794d */ /* 0x000fea0003800000 */
.L_x_7742:
[----:B------:R-:W-:Y:S01]  /*0db0*/  DADD R8, -RZ, |R16| ;  /* 0x00000000ff087229 */ /* 0x000fe20000000510 */
[----:B0-----:R-:W-:Y:S02]  /*0dc0*/  MOV R2, 0x1 ;  /* 0x0000000100027802 */ /* 0x001fe40000000f00 */
[----:B-----5:R-:W-:-:S03]  /*0dd0*/  FSETP.GEU.AND P1, PT, |R13|, 6.5827683646048100446e-37, PT ;  /* 0x036000000d00780b */ /* 0x020fc60003f2e200 */
        /* <DEDUP_REMOVED lines=20> */
.L_x_7746:
[----:B------:R-:W-:Y:S01]  /*0f20*/  DADD R8, -RZ, |R18| ;  /* 0x00000000ff087229 */ /* 0x000fe20000000512 */
[----:B------:R-:W-:Y:S01]  /*0f30*/  IMAD.MOV.U32 R2, RZ, RZ, 0x1 ;  /* 0x00000001ff027424 */ /* 0x000fe200078e00ff */
[----:B------:R-:W-:-:S04]  /*0f40*/  FSETP.GEU.AND P1, PT, |R15|, 6.5827683646048100446e-37, PT ;  /* 0x036000000f00780b */ /* 0x000fc80003f2e200 */
        /* <DEDUP_REMOVED lines=17> */
[----:B------:R-:W-:Y:S05]  /*1060*/  CALL.REL.NOINC `($__internal_5_$__cuda_sm20_div_rn_f64_full) ;  /* 0x0000004400807944 */ /* 0x000fea0003c00000 */
.L_x_7747:
[----:B------:R-:W0:Y:S02]  /*1070*/  LDC.64 R2, c[0x0][0x5e8] ;  /* 0x00017a00ff027b82 */ /* 0x000e240000000a00 */
[----:B0-----:R-:W-:Y:S01]  /*1080*/  STG.E.128 desc[UR6][R2.64], R4 ;  /* 0x0000000402007986 */ /* 0x001fe2000c101d06 */
[----:B------:R-:W-:Y:S05]  /*1090*/  EXIT ;  /* 0x000000000000794d */ /* 0x000fea0003800000 */
.L_x_7741:
[----:B0-----:R-:W0:Y:S01]  /*10a0*/  MUFU.RCP64H R3, R19 ;  /* 0x0000001300037308 */ /* 0x001e220000001800 */
        /* <DEDUP_REMOVED lines=19> */
.L_x_7748:
        /* <DEDUP_REMOVED lines=17> */
.L_x_7750:
[----:B------:R-:W-:Y:S05]  /*12f0*/  BSYNC.RECONVERGENT B1 ;  /* 0x0000000000017941 */ /* 0x000fea0003800200 */
.L_x_7749:
[----:B------:R-:W0:Y:S01]  /*1300*/  LDC.64 R16, c[0x0][0x5e8] ;  /* 0x00017a00ff107b82 */ /* 0x000e220000000a00 */
[-C--:B-----5:R-:W-:Y:S02]  /*1310*/  DFMA R2, R12, R6.reuse, R14 ;  /* 0x000000060c02722b */ /* 0x0a0fe4000000000e */
[----:B------:R-:W-:-:S06]  /*1320*/  DFMA R10, R14, R6, -R12 ;  /* 0x000000060e0a722b */ /* 0x000fcc000000080c */
[-C--:B------:R-:W-:Y:S02]  /*1330*/  DMUL R8, R2, R4.reuse ;  /* 0x0000000402087228 */ /* 0x080fe40000000000 */
[----:B------:R-:W-:-:S07]  /*1340*/  DMUL R10, R10, R4 ;  /* 0x000000040a0a7228 */ /* 0x000fce0000000000 */
[----:B0-----:R-:W-:Y:S01]  /*1350*/  STG.E.128 desc[UR6][R16.64], R8 ;  /* 0x0000000810007986 */ /* 0x001fe2000c101d06 */
[----:B------:R-:W-:Y:S05]  /*1360*/  EXIT ;  /* 0x000000000000794d */ /* 0x000fea0003800000 */
.L_x_7727:
[----:B------:R-:W0:Y:S01]  /*1370*/  LDCU UR4, c[0x0][0x380] ;  /* 0x00007000ff0477ac */ /* 0x000e220008000800 */
[----:B------:R-:W-:Y:S01]  /*1380*/  VIADD R22, R22, 0xffffffff ;  /* 0xffffffff16167836 */ /* 0x000fe20000000000 */
[----:B------:R-:W-:Y:S04]  /*1390*/  BSSY.RECONVERGENT B1, `(.L_x_7751) ;  /* 0x0000204000017945 */ /* 0x000fe80003800200 */
        /* <DEDUP_REMOVED lines=26> */
[----:B-1----:R-:W-:-:S05]  /*1540*/  SHF.R.U32.HI R7, RZ, UR4, R6 ;  /* 0x00000004ff077c19 */ /* 0x002fca0008011606 */
[----:B------:R-:W-:-:S04]  /*1550*/  IMAD.MOV R3, RZ, RZ, -R7 ;  /* 0x000000ffff037224 */ /* 0x000fc800078e0a07 */
        /* <DEDUP_REMOVED lines=299> */
[----:B------:R-:W-:Y:S01]  /*2810*/  ISETP.NE.AND P0, PT, R10, 0x18, PT ;  /* 0x000000180a00780c */ /* 0x000fe20003f05270 */
[----:B------:R-:W0:Y:S01]  /*2820*/  LDCU.64 UR8, c[0x0][0x4a0] ;  /* 0x00009400ff0877ac */ /* 0x000e220008000a00 */
[----:B------:R-:W-:Y:S01]  /*2830*/  MOV R4, RZ ;  /* 0x000000ff00047202 */ /* 0x000fe20000000f00 */
[----:B------:R-:W1:Y:S01]  /*2840*/  LDCU UR4, c[0x0][0x4a8] ;  /* 0x00009500ff0477ac */ /* 0x000e620008000800 */
[----:B------:R-:W2:Y:S09]  /*2850*/  LDCU UR5, c[0x0][0x5cc] ;  /* 0x0000b980ff0577ac */ /* 0x000eb20008000800 */
[----:B------:R-:W3:Y:S01]  /*2860*/  @P0 LDC.64 R8, c[0x0][0x4b0] ;  /* 0x00012c00ff080b82 */ /* 0x000ee20000000a00 */
[----:B------:R-:W4:Y:S01]  /*2870*/  LDCU.64 UR10, c[0x0][0x5d0] ;  /* 0x0000ba00ff0a77ac */ /* 0x000f220008000a00 */
[----:B0-----:R-:W-:-:S06]  /*2880*/  IMAD.HI.U32 R6, R5, UR9, R4 ;  /* 0x0000000905067c27 */ /* 0x001fcc000f8e0004 */
[----:B------:R-:W0:Y:S01]  /*2890*/  @P0 LDC R13, c[0x0][0x4ac] ;  /* 0x00012b00ff0d0b82 */ /* 0x000e220000000800 */
[----:B-1----:R-:W-:Y:S01]  /*28a0*/  SHF.R.U32.HI R7, RZ, UR4, R6 ;  /* 0x00000004ff077c19 */ /* 0x002fe20008011606 */
[----:B------:R-:W-:-:S03]  /*28b0*/  @P0 IMAD.MOV.U32 R6, RZ, RZ, RZ ;  /* 0x000000ffff060224 */ /* 0x000fc600078e00ff */
        /* <DEDUP_REMOVED lines=8> */
[----:B------:R-:W-:Y:S02]  /*2940*/  IMAD R2, R5, UR11, R2 ;  /* 0x0000000b05027c24 */ /* 0x000fe4000f8e0202 */
[----:B------:R-:W-:-:S04]  /*2950*/  @P0 IMAD.MOV R6, RZ, RZ, -R4 ;  /* 0x000000ffff060224 */ /* 0x000fc800078e0a04 */
[----:B0-----:R-:W-:-:S04]  /*2960*/  @P0 IMAD R7, R6, R13, R7 ;  /* 0x0000000d06070224 */ /* 0x001fc800078e0207 */
[C---:B-1----:R-:W-:Y:S02]  /*2970*/  @P0 IMAD R23, R7.reuse, R14, R23 ;  /* 0x0000000e07170224 */ /* 0x042fe400078e0217 */
[C---:B------:R-:W-:Y:S02]  /*2980*/  @P0 IMAD R0, R7.reuse, R15, R0 ;  /* 0x0000000f07000224 */ /* 0x040fe400078e0200 */
[----:B-----5:R-:W-:-:S07]  /*2990*/  @P0 IMAD R2, R7, R12, R2 ;  /* 0x0000000c07020224 */ /* 0x020fce00078e0202 */
.L_x_7753:
[----:B------:R-:W0:Y:S02]  /*29a0*/  LDCU.128 UR8, c[0x0][0x5f0] ;  /* 0x0000be00ff0877ac */ /* 0x000e240008000c00 */
[----:B0-----:R-:W-:-:S04]  /*29b0*/  IADD3 R16, P0, PT, R2, UR10, RZ ;  /* 0x0000000a02107c10 */ /* 0x001fc8000ff1e0ff */
[----:B------:R-:W-:-:S06]  /*29c0*/  IADD3.X R17, PT, PT, RZ, UR11, RZ, P0, !PT ;  /* 0x0000000bff117c10 */ /* 0x000fcc00087fe4ff */
[----:B------:R-:W2:Y:S01]  /*29d0*/  LDG.E.128 R16, desc[UR6][R16.64] ;  /* 0x0000000610107981 */ /* 0x000ea2000c1e1d00 */
[----:B------:R-:W-:-:S05]  /*29e0*/  IADD3 R12, P0, PT, R0, UR8, RZ ;  /* 0x00000008000c7c10 */ /* 0x000fca000ff1e0ff */
[----:B------:R-:W-:-:S06]  /*29f0*/  IMAD.X R13, RZ, RZ, UR9, P0 ;  /* 0x00000009ff0d7e24 */ /* 0x000fcc00080e06ff */
[----:B------:R-:W5:Y:S01]  /*2a00*/  LDG.E.128 R12, desc[UR6][R12.64] ;  /* 0x000000060c0c7981 */ /* 0x000f62000c1e1d00 */
[----:B------:R-:W-:Y:S01]  /*2a10*/  BSSY.RECONVERGENT B2, `(.L_x_7754) ;  /* 0x0000096000027945 */ /* 0x000fe20003800200 */
[----:B--2---:R-:W-:-:S14]  /*2a20*/  DSETP.GE.AND P0, PT, |R16|, |R18|, PT ;  /* 0x400000121000722a */ /* 0x004fdc0003f06200 */
[----:B------:R-:W-:Y:S05]  /*2a30*/  @!P0 BRA `(.L_x_7755) ;  /* 0x0000000400948947 */ /* 0x000fea0003800000 */
[----:B------:R-:W-:-:S06]  /*2a40*/  DSETP.NEU.AND P0, PT, R18, RZ, PT ;  /* 0x000000ff1200722a */ /* 0x000fcc0003f0d000 */
[----:B------:R-:W-:-:S14]  /*2a50*/  DSETP.NEU.OR P0, PT, R16, RZ, P0 ;  /* 0x000000ff1000722a */ /* 0x000fdc000070d400 */
[----:B------:R-:W-:Y:S05]  /*2a60*/  @P0 BRA `(.L_x_7756) ;  /* 0x0000000000cc0947 */ /* 0x000fea0003800000 */
[----:B------:R-:W-:Y:S01]  /*2a70*/  DADD R2, -RZ, |R16| ;  /* 0x00000000ff027229 */ /* 0x000fe20000000510 */
[----:B------:R-:W-:Y:S01]  /*2a80*/  MOV R4, 0x1 ;  /* 0x0000000100047802 */ /* 0x000fe20000000f00 */
[----:B------:R-:W-:Y:S01]  /*2a90*/  BSSY.RECONVERGENT B3, `(.L_x_7757) ;  /* 0x0000012000037945 */ /* 0x000fe20003800200 */
        /* <DEDUP_REMOVED lines=14> */
[----:B------:R-:W-:Y:S02]  /*2b80*/  MOV R7, R13 ;  /* 0x0000000d00077202 */ /* 0x000fe40000000f00 */
[----:B------:R-:W-:-:S07]  /*2b90*/  MOV R0, 0x2bb0 ;  /* 0x00002bb000007802 */ /* 0x000fce0000000f00 */
[----:B------:R-:W-:Y:S05]  /*2ba0*/  CALL.REL.NOINC `($__internal_5_$__cuda_sm20_div_rn_f64_full) ;  /* 0x0000002800b07944 */ /* 0x000fea0003c00000 */
.L_x_7758:
[----:B------:R-:W-:Y:S05]  /*2bb0*/  BSYNC.RECONVERGENT B3 ;  /* 0x0000000000037941 */ /* 0x000fea0003800200 */
.L_x_7757:
[----:B------:R-:W-:Y:S01]  /*2bc0*/  DADD R8, -RZ, |R18| ;  /* 0x00000000ff087229 */ /* 0x000fe20000000512 */
[----:B------:R-:W-:Y:S01]  /*2bd0*/  IMAD.MOV.U32 R2, RZ, RZ, 0x1 ;  /* 0x00000001ff027424 */ /* 0x000fe200078e00ff */
[----:B------:R-:W-:Y:S01]  /*2be0*/  FSETP.GEU.AND P1, PT, |R15|, 6.5827683646048100446e-37, PT ;  /* 0x036000000f00780b */ /* 0x000fe20003f2e200 */
[----:B------:R-:W-:Y:S03]  /*2bf0*/  BSSY.RECONVERGENT B3, `(.L_x_7759) ;  /* 0x0000017000037945 */ /* 0x000fe60003800200 */
        /* <DEDUP_REMOVED lines=9> */
[----:B------:R-:W-:Y:S01]  /*2c90*/  MOV R4, R6 ;  /* 0x0000000600047202 */ /* 0x000fe20000000f00 */
[----:B------:R-:W-:-:S08]  /*2ca0*/  IMAD.MOV.U32 R5, RZ, RZ, R7 ;  /* 0x000000ffff057224 */ /* 0x000fd000078e0007 */
        /* <DEDUP_REMOVED lines=9> */
[----:B------:R-:W-:Y:S01]  /*2d40*/  MOV R2, R6 ;  /* 0x0000000600027202 */ /* 0x000fe20000000f00 */
[----:B------:R-:W-:-:S07]  /*2d50*/  IMAD.MOV.U32 R3, RZ, RZ, R7 ;  /* 0x000000ffff037224 */ /* 0x000fce00078e0007 */
.L_x_7760:
[----:B------:R-:W-:Y:S05]  /*2d60*/  BSYNC.RECONVERGENT B3 ;  /* 0x0000000000037941 */ /* 0x000fea0003800200 */
.L_x_7759:
[----:B------:R-:W-:Y:S01]  /*2d70*/  MOV R6, R2 ;  /* 0x0000000200067202 */ /* 0x000fe20000000f00 */
[----:B------:R-:W-:Y:S01]  /*2d80*/  IMAD.MOV.U32 R7, RZ, RZ, R3 ;  /* 0x000000ffff077224 */ /* 0x000fe200078e0003 */
[----:B------:R-:W-:Y:S06]  /*2d90*/  BRA `(.L_x_7761) ;  /* 0x0000000400747947 */ /* 0x000fec0003800000 */
.L_x_7756:
[----:B------:R-:W0:Y:S01]  /*2da0*/  MUFU.RCP64H R3, R17 ;  /* 0x0000001100037308 */ /* 0x000e220000001800 */
[----:B------:R-:W-:Y:S01]  /*2db0*/  MOV R2, 0x1 ;  /* 0x0000000100027802 */ /* 0x000fe20000000f00 */
[----:B------:R-:W-:Y:S01]  /*2dc0*/  BSSY.RECONVERGENT B3, `(.L_x_7762) ;  /* 0x0000013000037945 */ /* 0x000fe20003800200 */
        /* <DEDUP_REMOVED lines=18> */
.L_x_7763:
[----:B------:R-:W-:Y:S05]  /*2ef0*/  BSYNC.RECONVERGENT B3 ;  /* 0x0000000000037941 */ /* 0x000fea0003800200 */
.L_x_7762:
        /* <DEDUP_REMOVED lines=19> */
.L_x_7765:
[----:B------:R-:W-:Y:S05]  /*3030*/  BSYNC.RECONVERGENT B3 ;  /* 0x0000000000037941 */ /* 0x000fea0003800200 */
.L_x_7764:
[-C--:B-----5:R-:W-:Y:S02]  /*3040*/  DFMA R4, R14, R6.reuse, R12 ;  /* 0x000000060e04722b */ /* 0x0a0fe4000000000c */
[----:B------:R-:W-:-:S06]  /*3050*/  DFMA R6, -R12, R6, R14 ;  /* 0x000000060c06722b */ /* 0x000fcc000000010e */
[-C--:B------:R-:W-:Y:S02]  /*3060*/  DMUL R4, R4, R8.reuse ;  /* 0x0000000804047228 */ /* 0x080fe40000000000 */
[----:B------:R-:W-:Y:S01]  /*3070*/  DMUL R6, R6, R8 ;  /* 0x0000000806067228 */ /* 0x000fe20000000000 */
[----:B------:R-:W-:Y:S10]  /*3080*/  BRA `(.L_x_7761) ;  /* 0x0000000000b87947 */ /* 0x000ff40003800000 */
.L_x_7755:
[----:B------:R-:W0:Y:S01]  /*3090*/  MUFU.RCP64H R3, R19 ;  /* 0x0000001300037308 */ /* 0x000e220000001800 */
[----:B------:R-:W-:Y:S01]  /*30a0*/  IMAD.MOV.U32 R2, RZ, RZ, 0x1 ;  /* 0x00000001ff027424 */ /* 0x000fe200078e00ff */
[----:B------:R-:W-:Y:S01]  /*30b0*/  FSETP.GEU.AND P1, PT, |R17|, 6.5827683646048100446e-37, PT ;  /* 0x036000001100780b */ /* 0x000fe20003f2e200 */
[----:B------:R-:W-:Y:S04]  /*30c0*/  BSSY.RECONVERGENT B3, `(.L_x_7766) ;  /* 0x0000012000037945 */ /* 0x000fe80003800200 */
        /* <DEDUP_REMOVED lines=17> */
.L_x_7767:
[----:B------:R-:W-:Y:S05]  /*31e0*/  BSYNC.RECONVERGENT B3 ;  /* 0x0000000000037941 */ /* 0x000fea0003800200 */
.L_x_7766:
        /* <DEDUP_REMOVED lines=19> */
.L_x_7769:
[----:B------:R-:W-:Y:S05]  /*3320*/  BSYNC.RECONVERGENT B3 ;  /* 0x0000000000037941 */ /* 0x000fea0003800200 */
.L_x_7768:
[-C--:B-----5:R-:W-:Y:S02]  /*3330*/  DFMA R4, R12, R6.reuse, R14 ;  /* 0x000000060c04722b */ /* 0x0a0fe4000000000e */
[----:B------:R-:W-:-:S06]  /*3340*/  DFMA R6, R14, R6, -R12 ;  /* 0x000000060e06722b */ /* 0x000fcc000000080c */
[-C--:B------:R-:W-:Y:S02]  /*3350*/  DMUL R4, R4, R8.reuse ;  /* 0x0000000804047228 */ /* 0x080fe40000000000 */
[----:B------:R-:W-:-:S11]  /*3360*/  DMUL R6, R6, R8 ;  /* 0x0000000806067228 */ /* 0x000fd60000000000 */
.L_x_7761:
[----:B------:R-:W-:Y:S05]  /*3370*/  BSYNC.RECONVERGENT B2 ;  /* 0x0000000000027941 */ /* 0x000fea0003800200 */
.L_x_7754:
[----:B------:R-:W0:Y:S01]  /*3380*/  LDCU.64 UR4, c[0x0][0x5e8] ;  /* 0x0000bd00ff0477ac */ /* 0x000e220008000a00 */
[----:B------:R-:W-:Y:S01]  /*3390*/  VIADD R11, R11, 0x80 ;  /* 0x000000800b0b7836 */ /* 0x000fe20000000000 */
[----:B0-----:R-:W-:-:S04]  /*33a0*/  IADD3 R2, P0, PT, R23, UR4, RZ ;  /* 0x0000000417027c10 */ /* 0x001fc8000ff1e0ff */
[----:B------:R-:W-:-:S05]  /*33b0*/  IADD3.X R3, PT, PT, RZ, UR5, RZ, P0, !PT ;  /* 0x00000005ff037c10 */ /* 0x000fca00087fe4ff */
[----:B------:R0:W-:Y:S04]  /*33c0*/  STG.E.128 desc[UR6][R2.64], R4 ;  /* 0x0000000402007986 */ /* 0x0001e8000c101d06 */
.L_x_7752:
[----:B------:R-:W-:Y:S05]  /*33d0*/  BSYNC.RECONVERGENT B1 ;  /* 0x0000000000017941 */ /* 0x000fea0003800200 */
.L_x_7751:
[----:B------:R-:W1:Y:S02]  /*33e0*/  LDCU UR4, c[0x0][0x380] ;  /* 0x00007000ff0477ac */ /* 0x000e640008000800 */
[----:B-1----:R-:W-:-:S13]  /*33f0*/  ISETP.GE.AND P0, PT, R11, UR4, PT ;  /* 0x000000040b007c0c */ /* 0x002fda000bf06270 */
[----:B------:R-:W-:Y:S05]  /*3400*/  @P0 EXIT ;  /* 0x000000000000094d */ /* 0x000fea0003800000 */
[----:B------:R-:W1:Y:S01]  /*3410*/  LDCU.64 UR4, c[0x0][0x390] ;  /* 0x00007200ff0477ac */ /* 0x000e620008000a00 */
[----:B0-----:R-:W-:Y:S01]  /*3420*/  MOV R2, RZ ;  /* 0x000000ff00027202 */ /* 0x001fe20000000f00 */
[----:B------:R-:W-:Y:S01]  /*3430*/  IMAD.MOV.U32 R3, RZ, RZ, R11 ;  /* 0x000000ffff037224 */ /* 0x000fe200078e000b */
[----:B------:R-:W-:Y:S01]  /*3440*/  ISETP.NE.AND P0, PT, R22, RZ, PT ;  /* 0x000000ff1600720c */ /* 0x000fe20003f05270 */
[----:B------:R-:W0:Y:S01]  /*3450*/  LDCU UR8, c[0x0][0x38c] ;  /* 0x00007180ff0877ac */ /* 0x000e220008000800 */
        /* <DEDUP_REMOVED lines=11> */
[----:B------:R-:W-:Y:S01]  /*3510*/  IMAD.MOV.U32 R4, RZ, RZ, RZ ;  /* 0x000000ffff047224 */ /* 0x000fe200078e00ff */
        /* <DEDUP_REMOVED lines=13> */
[----:B------:R-:W-:Y:S01]  /*35f0*/  IMAD.MOV.U32 R6, RZ, RZ, RZ ;  /* 0x000000ffff067224 */ /* 0x000fe200078e00ff */
        /* <DEDUP_REMOVED lines=294> */
[----:B------:R-:W-:Y:S01]  /*4860*/  IMAD.MOV.U32 R4, RZ, RZ, RZ ;  /* 0x000000ffff047224 */ /* 0x000fe200078e00ff */
        /* <DEDUP_REMOVED lines=22> */
.L_x_7770:
[----:B------:R-:W0:Y:S01]  /*49d0*/  LDCU.128 UR8, c[0x0][0x5f0] ;  /* 0x0000be00ff0877ac */ /* 0x000e220008000c00 */
[----:B------:R-:W1:Y:S01]  /*49e0*/  LDCU.64 UR4, c[0x0][0x5e8] ;  /* 0x0000bd00ff0477ac */ /* 0x000e620008000a00 */
[----:B0-----:R-:W-:-:S04]  /*49f0*/  IADD3 R16, P0, PT, R2, UR10, RZ ;  /* 0x0000000a02107c10 */ /* 0x001fc8000ff1e0ff */
[----:B------:R-:W-:-:S06]  /*4a00*/  IADD3.X R17, PT, PT, RZ, UR11, RZ, P0, !PT ;  /* 0x0000000bff117c10 */ /* 0x000fcc00087fe4ff */
[----:B------:R-:W2:Y:S01]  /*4a10*/  LDG.E.128 R16, desc[UR6][R16.64] ;  /* 0x0000000610107981 */ /* 0x000ea2000c1e1d00 */
[----:B------:R-:W-:-:S04]  /*4a20*/  IADD3 R12, P0, PT, R0, UR8, RZ ;  /* 0x00000008000c7c10 */ /* 0x000fc8000ff1e0ff */
[----:B------:R-:W-:-:S06]  /*4a30*/  IADD3.X R13, PT, PT, RZ, UR9, RZ, P0, !PT ;  /* 0x00000009ff0d7c10 */ /* 0x000fcc00087fe4ff */
[----:B------:R-:W5:Y:S01]  /*4a40*/  LDG.E.128 R12, desc[UR6][R12.64] ;  /* 0x000000060c0c7981 */ /* 0x000f62000c1e1d00 */
[----:B-1----:R-:W-:Y:S01]  /*4a50*/  IADD3 R10, P1, PT, R11, UR4, RZ ;  /* 0x000000040b0a7c10 */ /* 0x002fe2000ff3e0ff */
[----:B------:R-:W-:Y:S04]  /*4a60*/  BSSY.RECONVERGENT B1, `(.L_x_7771) ;  /* 0x0000097000017945 */ /* 0x000fe80003800200 */
[----:B------:R-:W-:Y:S01]  /*4a70*/  IMAD.X R11, RZ, RZ, UR5, P1 ;  /* 0x00000005ff0b7e24 */ /* 0x000fe200088e06ff */
[----:B--2---:R-:W-:-:S14]  /*4a80*/  DSETP.GE.AND P0, PT, |R16|, |R18|, PT ;  /* 0x400000121000722a */ /* 0x004fdc0003f06200 */
[----:B------:R-:W-:Y:S05]  /*4a90*/  @!P0 BRA `(.L_x_7772) ;  /* 0x0000000400948947 */ /* 0x000fea0003800000 */
[----:B------:R-:W-:Y:S02]  /*4aa0*/  DSETP.NEU.AND P0, PT, R18, RZ, PT ;  /* 0x000000ff1200722a */ /* 0x000fe40003f0d000 */
[----:B------:R-:W-:-:S14]  /*4ab0*/  DSETP.EQ.AND P1, PT, R16, RZ, PT ;  /* 0x000000ff1000722a */ /* 0x000fdc0003f22000 */
[----:B------:R-:W-:Y:S05]  /*4ac0*/  @!P0 BRA P1, `(.L_x_7773) ;  /* 0x0000000000bc8947 */ /* 0x000fea0000800000 */
        /* <DEDUP_REMOVED lines=17> */
[----:B------:R-:W-:Y:S02]  /*4be0*/  MOV R2, R16 ;  /* 0x0000001000027202 */ /* 0x000fe40000000f00 */
[----:B------:R-:W-:Y:S02]  /*4bf0*/  MOV R3, R17 ;  /* 0x0000001100037202 */ /* 0x000fe40000000f00 */
[----:B------:R-:W-:-:S07]  /*4c00*/  MOV R0, 0x4c20 ;  /* 0x00004c2000007802 */ /* 0x000fce0000000f00 */
[----:B-----5:R-:W-:Y:S05]  /*4c10*/  CALL.REL.NOINC `($__internal_5_$__cuda_sm20_div_rn_f64_full) ;  /* 0x0000000800947944 */ /* 0x020fea0003c00000 */
.L_x_7775:
[----:B------:R-:W-:Y:S05]  /*4c20*/  BSYNC.RECONVERGENT B2 ;  /* 0x0000000000027941 */ /* 0x000fea0003800200 */
.L_x_7774:
        /* <DEDUP_REMOVED lines=11> */
[----:B------:R-:W-:Y:S02]  /*4ce0*/  LOP3.LUT R8, R17, 0x7fffffff, RZ, 0xc0, !PT ;  /* 0x7fffffff11087812 */ /* 0x000fe400078ec0ff */
[----:B------:R-:W-:Y:S02]  /*4cf0*/  MOV R2, R16 ;  /* 0x0000001000027202 */ /* 0x000fe40000000f00 */
[----:B------:R-:W-:Y:S01]  /*4d00*/  MOV R3, R17 ;  /* 0x0000001100037202 */ /* 0x000fe20000000f00 */
[----:B------:R-:W-:Y:S01]  /*4d10*/  VIADD R8, R8, 0xfff00000 ;  /* 0xfff0000008087836 */ /* 0x000fe20000000000 */
[----:B------:R-:W-:-:S07]  /*4d20*/  MOV R0, 0x4d40 ;  /* 0x00004d4000007802 */ /* 0x000fce0000000f00 */
[----:B-----5:R-:W-:Y:S05]  /*4d30*/  CALL.REL.NOINC `($__internal_4_$__cuda_sm20_dblrcp_rn_slowpath_v3) ;  /* 0x0000000400b07944 */ /* 0x020fea0003c00000 */
[----:B------:R-:W-:Y:S02]  /*4d40*/  MOV R8, R4 ;  /* 0x0000000400087202 */ /* 0x000fe40000000f00 */
[----:B------:R-:W-:-:S07]  /*4d50*/  MOV R9, R5 ;  /* 0x0000000500097202 */ /* 0x000fce0000000f00 */
.L_x_7777:
[----:B------:R-:W-:Y:S05]  /*4d60*/  BSYNC.RECONVERGENT B2 ;  /* 0x0000000000027941 */ /* 0x000fea0003800200 */
.L_x_7776:
[-C--:B-----5:R-:W-:Y:S02]  /*4d70*/  DFMA R4, R14, R6.reuse, R12 ;  /* 0x000000060e04722b */ /* 0x0a0fe4000000000c */
[----:B------:R-:W-:-:S06]  /*4d80*/  DFMA R6, -R12, R6, R14 ;  /* 0x000000060c06722b */ /* 0x000fcc000000010e */
[-C--:B------:R-:W-:Y:S02]  /*4d90*/  DMUL R4, R4, R8.reuse ;  /* 0x0000000804047228 */ /* 0x080fe40000000000 */
[----:B------:R-:W-:Y:S01]  /*4da0*/  DMUL R6, R6, R8 ;  /* 0x0000000806067228 */ /* 0x000fe20000000000 */
[----:B------:R-:W-:Y:S10]  /*4db0*/  BRA `(.L_x_7778) ;  /* 0x0000000400847947 */ /* 0x000ff40003800000 */
.L_x_7773:
[----:B------:R-:W-:Y:S01]  /*4dc0*/  DADD R2, -RZ, |R16| ;  /* 0x00000000ff027229 */ /* 0x000fe20000000510 */
[----:B------:R-:W-:Y:S01]  /*4dd0*/  IMAD.MOV.U32 R4, RZ, RZ, 0x1 ;  /* 0x00000001ff047424 */ /* 0x000fe200078e00ff */
[----:B-----5:R-:W-:Y:S01]  /*4de0*/  FSETP.GEU.AND P1, PT, |R13|, 6.5827683646048100446e-37, PT ;  /* 0x036000000d00780b */ /* 0x020fe20003f2e200 */
        /* <DEDUP_REMOVED lines=13> */
[----:B------:R-:W-:Y:S02]  /*4ec0*/  MOV R6, R12 ;  /* 0x0000000c00067202 */ /* 0x000fe40000000f00 */
[----:B------:R-:W-:Y:S02]  /*4ed0*/  MOV R7, R13 ;  /* 0x0000000d00077202 */ /* 0x000fe40000000f00 */
[----:B------:R-:W-:-:S07]  /*4ee0*/  MOV R0, 0x4f00 ;  /* 0x00004f0000007802 */ /* 0x000fce0000000f00 */
[----:B------:R-:W-:Y:S05]  /*4ef0*/  CALL.REL.NOINC `($__internal_5_$__cuda_sm20_div_rn_f64_full) ;  /* 0x0000000400dc7944 */ /* 0x000fea0003c00000 */
.L_x_7780:
[----:B------:R-:W-:Y:S05]  /*4f00*/  BSYNC.RECONVERGENT B2 ;  /* 0x0000000000027941 */ /* 0x000fea0003800200 */
.L_x_7779:
        /* <DEDUP_REMOVED lines=13> */
[----:B------:R-:W-:Y:S02]  /*4fe0*/  MOV R4, R6 ;  /* 0x0000000600047202 */ /* 0x000fe40000000f00 */
[----:B------:R-:W-:-:S07]  /*4ff0*/  MOV R5, R7 ;  /* 0x0000000700057202 */ /* 0x000fce0000000f00 */
        /* <DEDUP_REMOVED lines=9> */
[----:B------:R-:W-:Y:S02]  /*5090*/  MOV R2, R6 ;  /* 0x0000000600027202 */ /* 0x000fe40000000f00 */
[----:B------:R-:W-:-:S07]  /*50a0*/  MOV R3, R7 ;  /* 0x0000000700037202 */ /* 0x000fce0000000f00 */
.L_x_7782:
[----:B------:R-:W-:Y:S05]  /*50b0*/  BSYNC.RECONVERGENT B2 ;  /* 0x0000000000027941 */ /* 0x000fea0003800200 */
.L_x_7781:
[----:B------:R-:W-:Y:S01]  /*50c0*/  IMAD.MOV.U32 R6, RZ, RZ, R2 ;  /* 0x000000ffff067224 */ /* 0x000fe200078e0002 */
[----:B------:R-:W-:Y:S01]  /*50d0*/  MOV R7, R3 ;  /* 0x0000000300077202 */ /* 0x000fe20000000f00 */
[----:B------:R-:W-:Y:S06]  /*50e0*/  BRA `(.L_x_7778) ;  /* 0x0000000000b87947 */ /* 0x000fec0003800000 */
.L_x_7772:
        /* <DEDUP_REMOVED lines=21> */
.L_x_7784:
[----:B------:R-:W-:Y:S05]  /*5240*/  BSYNC.RECONVERGENT B2 ;  /* 0x0000000000027941 */ /* 0x000fea0003800200 */
.L_x_7783:
        /* <DEDUP_REMOVED lines=17> */
[----:B------:R-:W-:Y:S01]  /*5360*/  MOV R8, R4 ;  /* 0x0000000400087202 */ /* 0x000fe20000000f00 */
[----:B------:R-:W-:-:S07]  /*5370*/  IMAD.MOV.U32 R9, RZ, RZ, R5 ;  /* 0x000000ffff097224 */ /* 0x000fce00078e0005 */
.L_x_7786:
[----:B------:R-:W-:Y:S05]  /*5380*/  BSYNC.RECONVERGENT B2 ;  /* 0x0000000000027941 */ /* 0x000fea0003800200 */
.L_x_7785:
[-C--:B-----5:R-:W-:Y:S02]  /*5390*/  DFMA R4, R12, R6.reuse, R14 ;  /* 0x000000060c04722b */ /* 0x0a0fe4000000000e */
[----:B------:R-:W-:-:S06]  /*53a0*/  DFMA R6, R14, R6, -R12 ;  /* 0x000000060e06722b */ /* 0x000fcc000000080c */
[-C--:B------:R-:W-:Y:S02]  /*53b0*/  DMUL R4, R4, R8.reuse ;  /* 0x0000000804047228 */ /* 0x080fe40000000000 */
[----:B------:R-:W-:-:S11]  /*53c0*/  DMUL R6, R6, R8 ;  /* 0x0000000806067228 */ /* 0x000fd60000000000 */
.L_x_7778:
[----:B------:R-:W-:Y:S05]  /*53d0*/  BSYNC.RECONVERGENT B1 ;  /* 0x0000000000017941 */ /* 0x000fea0003800200 */
.L_x_7771:
[----:B------:R-:W-:Y:S01]  /*53e0*/  STG.E.128 desc[UR6][R10.64], R4 ;  /* 0x000000040a007986 */ /* 0x000fe2000c101d06 */
[----:B------:R-:W-:Y:S05]  /*53f0*/  EXIT ;  /* 0x000000000000794d */ /* 0x000fea0003800000 */
        .weak           $__internal_4_$__cuda_sm20_dblrcp_rn_slowpath_v3
        .type           $__internal_4_$__cuda_sm20_dblrcp_rn_slowpath_v3,@function
        .size           $__internal_4_$__cuda_sm20_dblrcp_rn_slowpath_v3,($__internal_5_$__cuda_sm20_div_rn_f64_full - $__internal_4_$__cuda_sm20_dblrcp_rn_slowpath_v3)
$__internal_4_$__cuda_sm20_dblrcp_rn_slowpath_v3:
[----:B------:R-:W-:Y:S01]  /*5400*/  DSETP.GTU.AND P0, PT, |R2|, +INF , PT ;  /* 0x7ff000000200742a */ /* 0x000fe20003f0c200 */
[----:B------:R-:W-:-:S13]  /*5410*/  BSSY.RECONVERGENT B0, `(.L_x_7787) ;  /* 0x0000022000007945 */ /* 0x000fda0003800200 */
[----:B------:R-:W-:Y:S05]  /*5420*/  @P0 BRA `(.L_x_7788) ;  /* 0x0000000000780947 */ /* 0x000fea0003800000 */
[----:B------:R-:W-:-:S04]  /*5430*/  LOP3.LUT R9, R3, 0x7fffffff, RZ, 0xc0, !PT ;  /* 0x7fffffff03097812 */ /* 0x000fc800078ec0ff */
[----:B------:R-:W-:-:S04]  /*5440*/  IADD3 R4, PT, PT, R9, -0x1, RZ ;  /* 0xffffffff09047810 */ /* 0x000fc80007ffe0ff */
[----:B------:R-:W-:-:S13]  /*5450*/  ISETP.GE.U32.AND P0, PT, R4, 0x7fefffff, PT ;  /* 0x7fefffff0400780c */ /* 0x000fda0003f06070 */
[----:B------:R-:W-:Y:S02]  /*5460*/  @P0 LOP3.LUT R5, R3, 0x7ff00000, RZ, 0x3c, !PT ;  /* 0x7ff0000003050812 */ /* 0x000fe400078e3cff */
[----:B------:R-:W-:Y:S01]  /*5470*/  @P0 MOV R4, RZ ;  /* 0x000000ff00040202 */ /* 0x000fe20000000f00 */
        /* <DEDUP_REMOVED lines=16> */
.L_x_7790:
        /* <DEDUP_REMOVED lines=9> */
.L_x_7788:
[----:B------:R-:W-:Y:S02]  /*5610*/  LOP3.LUT R5, R3, 0x80000, RZ, 0xfc, !PT ;  /* 0x0008000003057812 */ /* 0x000fe400078efcff */
[----:B------:R-:W-:-:S07]  /*5620*/  MOV R4, R2 ;  /* 0x0000000200047202 */ /* 0x000fce0000000f00 */
.L_x_7789:
[----:B------:R-:W-:Y:S05]  /*5630*/  BSYNC.RECONVERGENT B0 ;  /* 0x0000000000007941 */ /* 0x000fea0003800200 */
.L_x_7787:
[----:B------:R-:W-:Y:S01]  /*5640*/  IMAD.MOV.U32 R2, RZ, RZ, R0 ;  /* 0x000000ffff027224 */ /* 0x000fe200078e0000 */
[----:B------:R-:W-:-:S04]  /*5650*/  MOV R3, 0x0 ;  /* 0x0000000000037802 */ /* 0x000fc80000000f00 */
[----:B------:R-:W-:Y:S05]  /*5660*/  RET.REL.NODEC R2 `(_ZN2at6native18elementwise_kernelILi128ELi2EZNS0_22gpu_kernel_impl_nocastINS0_13BinaryFunctorIN3c107complexIdEES6_S6_NS0_15binary_internal10DivFunctorIS6_EEEEEEvRNS_18TensorIteratorBaseERKT_EUliE_EEviT1_) ;  /* 0xffffffa802647950 */ /* 0x000fea0003c3ffff */
        .weak           $__internal_5_$__cuda_sm20_div_rn_f64_full
        .type           $__internal_5_$__cuda_sm20_div_rn_f64_full,@function
        .size           $__internal_5_$__cuda_sm20_div_rn_f64_full,(.L_x_19351 - $__internal_5_$__cuda_sm20_div_rn_f64_full)
$__internal_5_$__cuda_sm20_div_rn_f64_full:
[C---:B------:R-:W-:Y:S01]  /*5670*/  FSETP.GEU.AND P0, PT, |R3|.reuse, 1.469367938527859385e-39, PT ;  /* 0x001000000300780b */ /* 0x040fe20003f0e200 */
[----:B------:R-:W-:Y:S01]  /*5680*/  IMAD.MOV.U32 R21, RZ, RZ, R3 ;  /* 0x000000ffff157224 */ /* 0x000fe200078e0003 */
[-C--:B------:R-:W-:Y:S01]  /*5690*/  MOV R20, R2.reuse ;  /* 0x0000000200147202 */ /* 0x080fe20000000f00 */
[----:B------:R-:W-:Y:S01]  /*56a0*/  IMAD.MOV.U32 R27, RZ, RZ, R7 ;  /* 0x000000ffff1b7224 */ /* 0x000fe200078e0007 */
[----:B------:R-:W-:Y:S01]  /*56b0*/  LOP3.LUT R8, R3, 0x800fffff, RZ, 0xc0, !PT ;  /* 0x800fffff03087812 */ /* 0x000fe200078ec0ff */
[----:B------:R-:W-:Y:S01]  /*56c0*/  HFMA2 R32, -RZ, RZ, 0, 5.9604644775390625e-08 ;  /* 0x00000001ff207431 */ /* 0x000fe200000001ff */
[----:B------:R-:W-:Y:S01]  /*56d0*/  MOV R24, R2 ;  /* 0x0000000200187202 */ /* 0x000fe20000000f00 */
[----:B------:R-:W-:Y:S01]  /*56e0*/  BSSY.RECONVERGENT B0, `(.L_x_7791) ;  /* 0x0000059000007945 */ /* 0x000fe20003800200 */
[----:B------:R-:W-:Y:S02]  /*56f0*/  LOP3.LUT R25, R8, 0x3ff00000, RZ, 0xfc, !PT ;  /* 0x3ff0000008197812 */ /* 0x000fe400078efcff */
[----:B------:R-:W-:-:S02]  /*5700*/  FSETP.GEU.AND P2, PT, |R27|, 1.469367938527859385e-39, PT ;  /* 0x001000001b00780b */ /* 0x000fc40003f4e200 */
[----:B------:R-:W-:Y:S01]  /*5710*/  LOP3.LUT R2, R27, 0x7ff00000, RZ, 0xc0, !PT ;  /* 0x7ff000001b027812 */ /* 0x000fe200078ec0ff */
[----:B------:R-:W-:Y:S01]  /*5720*/  @!P0 DMUL R24, R20, 8.98846567431157953865e+307 ;  /* 0x7fe0000014188828 */ /* 0x000fe20000000000 */
[----:B------:R-:W-:Y:S02]  /*5730*/  LOP3.LUT R9, R3, 0x7ff00000, RZ, 0xc0, !PT ;  /* 0x7ff0000003097812 */ /* 0x000fe400078ec0ff */
[----:B------:R-:W-:Y:S02]  /*5740*/  MOV R3, 0x1ca00000 ;  /* 0x1ca0000000037802 */ /* 0x000fe40000000f00 */
[----:B------:R-:W-:Y:S01]  /*5750*/  MOV R26, R6 ;  /* 0x00000006001a7202 */ /* 0x000fe20000000f00 */
[----:B------:R-:W0:Y:S01]  /*5760*/  MUFU.RCP64H R33, R25 ;  /* 0x0000001900217308 */ /* 0x000e220000001800 */
[----:B------:R-:W-:-:S03]  /*5770*/  ISETP.GE.U32.AND P1, PT, R2, R9, PT ;  /* 0x000000090200720c */ /* 0x000fc60003f26070 */
[----:B------:R-:W-:Y:S02]  /*5780*/  @!P2 LOP3.LUT R7, R21, 0x7ff00000, RZ, 0xc0, !PT ;  /* 0x7ff000001507a812 */ /* 0x000fe400078ec0ff */
[----:B------:R-:W-:Y:S02]  /*5790*/  @!P0 LOP3.LUT R9, R25, 0x7ff00000, RZ, 0xc0, !PT ;  /* 0x7ff0000019098812 */ /* 0x000fe400078ec0ff */
[----:B------:R-:W-:Y:S02]  /*57a0*/  @!P2 ISETP.GE.U32.AND P3, PT, R2, R7, PT ;  /* 0x000000070200a20c */ /* 0x000fe40003f66070 */
[C---:B------:R-:W-:Y:S02]  /*57b0*/  SEL R7, R3.reuse, 0x63400000, !P1 ;  /* 0x6340000003077807 */ /* 0x040fe40004800000 */
[----:B------:R-:W-:Y:S02]  /*57c0*/  @!P2 SEL R6, R3, 0x63400000, !P3 ;  /* 0x634000000306a807 */ /* 0x000fe40005800000 */
[----:B------:R-:W-:-:S02]  /*57d0*/  IADD3 R8, PT, PT, R9, -0x1, RZ ;  /* 0xffffffff09087810 */ /* 0x000fc40007ffe0ff */
[----:B------:R-:W-:Y:S01]  /*57e0*/  @!P2 LOP3.LUT R6, R6, 0x80000000, R27, 0xf8, !PT ;  /* 0x800000000606a812 */ /* 0x000fe200078ef81b */
[----:B0-----:R-:W-:-:S08]  /*57f0*/  DFMA R28, R32, -R24, 1 ;  /* 0x3ff00000201c742b */ /* 0x001fd00000000818 */
[----:B------:R-:W-:-:S08]  /*5800*/  DFMA R28, R28, R28, R28 ;  /* 0x0000001c1c1c722b */ /* 0x000fd0000000001c */
[----:B------:R-:W-:Y:S01]  /*5810*/  DFMA R32, R32, R28, R32 ;  /* 0x0000001c2020722b */ /* 0x000fe20000000020 */
[----:B------:R-:W-:Y:S01]  /*5820*/  LOP3.LUT R29, R7, 0x800fffff, R27, 0xf8, !PT ;  /* 0x800fffff071d7812 */ /* 0x000fe200078ef81b */
[----:B------:R-:W-:Y:S01]  /*5830*/  IMAD.MOV.U32 R28, RZ, RZ, R26 ;  /* 0x000000ffff1c7224 */ /* 0x000fe200078e001a */
[----:B------:R-:W-:Y:S02]  /*5840*/  @!P2 LOP3.LUT R7, R6, 0x100000, RZ, 0xfc, !PT ;  /* 0x001000000607a812 */ /* 0x000fe400078efcff */
[----:B------:R-:W-:-:S03]  /*5850*/  @!P2 MOV R6, RZ ;  /* 0x000000ff0006a202 */ /* 0x000fc60000000f00 */
[----:B------:R-:W-:-:S03]  /*5860*/  DFMA R30, R32, -R24, 1 ;  /* 0x3ff00000201e742b */ /* 0x000fc60000000818 */
[----:B------:R-:W-:Y:S01]  /*5870*/  @!P2 DFMA R28, R28, 2, -R6 ;  /* 0x400000001c1ca82b */ /* 0x000fe20000000806 */
[----:B------:R-:W-:-:S04]  /*5880*/  MOV R6, R2 ;  /* 0x0000000200067202 */ /* 0x000fc80000000f00 */
[----:B------:R-:W-:-:S05]  /*5890*/  DFMA R32, R32, R30, R32 ;  /* 0x0000001e2020722b */ /* 0x000fca0000000020 */
[----:B------:R-:W-:-:S03]  /*58a0*/  @!P2 LOP3.LUT R6, R29, 0x7ff00000, RZ, 0xc0, !PT ;  /* 0x7ff000001d06a812 */ /* 0x000fc600078ec0ff */
[----:B------:R-:W-:Y:S02]  /*58b0*/  DMUL R30, R32, R28 ;  /* 0x0000001c201e7228 */ /* 0x000fe40000000000 */
[----:B------:R-:W-:-:S05]  /*58c0*/  VIADD R7, R6, 0xffffffff ;  /* 0xffffffff06077836 */ /* 0x000fca0000000000 */
[----:B------:R-:W-:Y:S01]  /*58d0*/  ISETP.GT.U32.AND P0, PT, R7, 0x7feffffe, PT ;  /* 0x7feffffe0700780c */ /* 0x000fe20003f04070 */
[----:B------:R-:W-:-:S03]  /*58e0*/  DFMA R34, R30, -R24, R28 ;  /* 0x800000181e22722b */ /* 0x000fc6000000001c */
[----:B------:R-:W-:-:S05]  /*58f0*/  ISETP.GT.U32.OR P0, PT, R8, 0x7feffffe, P0 ;  /* 0x7feffffe0800780c */ /* 0x000fca0000704470 */
[----:B------:R-:W-:-:S08]  /*5900*/  DFMA R30, R32, R34, R30 ;  /* 0x00000022201e722b */ /* 0x000fd0000000001e */
[----:B------:R-:W-:Y:S05]  /*5910*/  @P0 BRA `(.L_x_7792) ;  /* 0x0000000000740947 */ /* 0x000fea0003800000 */
[----:B------:R-:W-:-:S04]  /*5920*/  LOP3.LUT R7, R21, 0x7ff00000, RZ, 0xc0, !PT ;  /* 0x7ff0000015077812 */ /* 0x000fc800078ec0ff */
[CC--:B------:R-:W-:Y:S02]  /*5930*/  VIADDMNMX R6, R2.reuse, -R7.reuse, 0xb9600000, !PT ;  /* 0xb960000002067446 */ /* 0x0c0fe40007800907 */
[----:B------:R-:W-:Y:S02]  /*5940*/  ISETP.GE.U32.AND P0, PT, R2, R7, PT ;  /* 0x000000070200720c */ /* 0x000fe40003f06070 */
[----:B------:R-:W-:Y:S02]  /*5950*/  VIMNMX R6, PT, PT, R6, 0x46a00000, PT ;  /* 0x46a0000006067848 */ /* 0x000fe40003fe0100 */
[----:B------:R-:W-:-:S04]  /*5960*/  SEL R3, R3, 0x63400000, !P0 ;  /* 0x6340000003037807 */ /* 0x000fc80004000000 */
[----:B------:R-:W-:Y:S02]  /*5970*/  IADD3 R3, PT, PT, -R3, R6, RZ ;  /* 0x0000000603037210 */ /* 0x000fe40007ffe1ff */
[----:B------:R-:W-:-:S03]  /*5980*/  MOV R6, RZ ;  /* 0x000000ff00067202 */ /* 0x000fc60000000f00 */
[----:B------:R-:W-:-:S06]  /*5990*/  VIADD R7, R3, 0x7fe00000 ;  /* 0x7fe0000003077836 */ /* 0x000fcc0000000000 */
[----:B------:R-:W-:-:S10]  /*59a0*/  DMUL R32, R30, R6 ;  /* 0x000000061e207228 */ /* 0x000fd40000000000 */
[----:B------:R-:W-:-:S13]  /*59b0*/  FSETP.GTU.AND P0, PT, |R33|, 1.469367938527859385e-39, PT ;  /* 0x001000002100780b */ /* 0x000fda0003f0c200 */
[----:B------:R-:W-:Y:S05]  /*59c0*/  @P0 BRA `(.L_x_7793) ;  /* 0x0000000000a80947 */ /* 0x000fea0003800000 */
[----:B------:R-:W-:Y:S01]  /*59d0*/  DFMA R24, R30, -R24, R28 ;  /* 0x800000181e18722b */ /* 0x000fe2000000001c */
[----:B------:R-:W-:-:S09]  /*59e0*/  MOV R6, RZ ;  /* 0x000000ff00067202 */ /* 0x000fd20000000f00 */
        /* <DEDUP_REMOVED lines=13> */
[----:B------:R-:W-:Y:S01]  /*5ac0*/  IMAD.MOV.U32 R33, RZ, RZ, R7 ;  /* 0x000000ffff217224 */ /* 0x000fe200078e0007 */
[----:B------:R-:W-:Y:S01]  /*5ad0*/  MOV R32, R6 ;  /* 0x0000000600207202 */ /* 0x000fe20000000f00 */
[----:B------:R-:W-:Y:S06]  /*5ae0*/  BRA `(.L_x_7793) ;  /* 0x0000000000607947 */ /* 0x000fec0003800000 */
.L_x_7792:
[----:B------:R-:W-:-:S14]  /*5af0*/  DSETP.NAN.AND P0, PT, R26, R26, PT ;  /* 0x0000001a1a00722a */ /* 0x000fdc0003f08000 */
[----:B------:R-:W-:Y:S05]  /*5b00*/  @P0 BRA `(.L_x_7794) ;  /* 0x00000000004c0947 */ /* 0x000fea0003800000 */
[----:B------:R-:W-:-:S14]  /*5b10*/  DSETP.NAN.AND P0, PT, R20, R20, PT ;  /* 0x000000141400722a */ /* 0x000fdc0003f08000 */
[----:B------:R-:W-:Y:S05]  /*5b20*/  @P0 BRA `(.L_x_7795) ;  /* 0x0000000000340947 */ /* 0x000fea0003800000 */
[----:B------:R-:W-:Y:S02]  /*5b30*/  ISETP.NE.AND P0, PT, R6, R9, PT ;  /* 0x000000090600720c */ /* 0x000fe40003f05270 */
[----:B------:R-:W-:Y:S02]  /*5b40*/  MOV R32, 0x0 ;  /* 0x0000000000207802 */ /* 0x000fe40000000f00 */
[----:B------:R-:W-:-:S09]  /*5b50*/  MOV R33, 0xfff80000 ;  /* 0xfff8000000217802 */ /* 0x000fd20000000f00 */
[----:B------:R-:W-:Y:S05]  /*5b60*/  @!P0 BRA `(.L_x_7793) ;  /* 0x0000000000408947 */ /* 0x000fea0003800000 */
[----:B------:R-:W-:Y:S02]  /*5b70*/  ISETP.NE.AND P0, PT, R6, 0x7ff00000, PT ;  /* 0x7ff000000600780c */ /* 0x000fe40003f05270 */
[----:B------:R-:W-:Y:S02]  /*5b80*/  LOP3.LUT R21, R27, 0x80000000, R21, 0x48, !PT ;  /* 0x800000001b157812 */ /* 0x000fe400078e4815 */
[----:B------:R-:W-:-:S13]  /*5b90*/  ISETP.EQ.OR P0, PT, R9, RZ, !P0 ;  /* 0x000000ff0900720c */ /* 0x000fda0004702670 */
[----:B------:R-:W-:Y:S01]  /*5ba0*/  @P0 LOP3.LUT R2, R21, 0x7ff00000, RZ, 0xfc, !PT ;  /* 0x7ff0000015020812 */ /* 0x000fe200078efcff */
[----:B------:R-:W-:Y:S01]  /*5bb0*/  @!P0 IMAD.MOV.U32 R32, RZ, RZ, RZ ;  /* 0x000000ffff208224 */ /* 0x000fe200078e00ff */
[----:B------:R-:W-:Y:S02]  /*5bc0*/  @!P0 MOV R33, R21 ;  /* 0x0000001500218202 */ /* 0x000fe40000000f00 */
[----:B------:R-:W-:Y:S01]  /*5bd0*/  @P0 MOV R32, RZ ;  /* 0x000000ff00200202 */ /* 0x000fe20000000f00 */
[----:B------:R-:W-:Y:S01]  /*5be0*/  @P0 IMAD.MOV.U32 R33, RZ, RZ, R2 ;  /* 0x000000ffff210224 */ /* 0x000fe200078e0002 */
[----:B------:R-:W-:Y:S06]  /*5bf0*/  BRA `(.L_x_7793) ;  /* 0x00000000001c7947 */ /* 0x000fec0003800000 */
.L_x_7795:
[----:B------:R-:W-:Y:S02]  /*5c00*/  LOP3.LUT R3, R21, 0x80000, RZ, 0xfc, !PT ;  /* 0x0008000015037812 */ /* 0x000fe400078efcff */
[----:B------:R-:W-:Y:S02]  /*5c10*/  MOV R32, R20 ;  /* 0x0000001400207202 */ /* 0x000fe40000000f00 */
[----:B------:R-:W-:Y:S01]  /*5c20*/  MOV R33, R3 ;  /* 0x0000000300217202 */ /* 0x000fe20000000f00 */
[----:B------:R-:W-:Y:S06]  /*5c30*/  BRA `(.L_x_7793) ;  /* 0x00000000000c7947 */ /* 0x000fec0003800000 */
.L_x_7794:
[----:B------:R-:W-:Y:S01]  /*5c40*/  LOP3.LUT R3, R27, 0x80000, RZ, 0xfc, !PT ;  /* 0x000800001b037812 */ /* 0x000fe200078efcff */
[----:B------:R-:W-:-:S03]  /*5c50*/  IMAD.MOV.U32 R32, RZ, RZ, R26 ;  /* 0x000000ffff207224 */ /* 0x000fc600078e001a */
[----:B------:R-:W-:-:S07]  /*5c60*/  MOV R33, R3 ;  /* 0x0000000300217202 */ /* 0x000fce0000000f00 */
.L_x_7793:
[----:B------:R-:W-:Y:S05]  /*5c70*/  BSYNC.RECONVERGENT B0 ;  /* 0x0000000000007941 */ /* 0x000fea0003800200 */
.L_x_7791:
[----:B------:R-:W-:Y:S01]  /*5c80*/  HFMA2 R3, -RZ, RZ, 0, 0 ;  /* 0x00000000ff037431 */ /* 0x000fe200000001ff */
[----:B------:R-:W-:Y:S01]  /*5c90*/  MOV R2, R0 ;  /* 0x0000000000027202 */ /* 0x000fe20000000f00 */
[----:B------:R-:W-:Y:S01]  /*5ca0*/  IMAD.MOV.U32 R7, RZ, RZ, R33 ;  /* 0x000000ffff077224 */ /* 0x000fe200078e0021 */
[----:B------:R-:W-:Y:S02]  /*5cb0*/  MOV R6, R32 ;  /* 0x0000002000067202 */ /* 0x000fe40000000f00 */
[----:B------:R-:W-:Y:S05]  /*5cc0*/  RET.REL.NODEC R2 `(_ZN2at6native18elementwise_kernelILi128ELi2EZNS0_22gpu_kernel_impl_nocastINS0_13BinaryFunctorIN3c107complexIdEES6_S6_NS0_15binary_internal10DivFunctorIS6_EEEEEEvRNS_18TensorIteratorBaseERKT_EUliE_EEviT1_) ;  /* 0xffffffa002cc7950 */ /* 0x000fea0003c3ffff */
.L_x_7796:
        /* <DEDUP_REMOVED lines=11> */
.L_x_19351:


//--------------------- .text._ZN2at6native27unrolled_elementwise_kernelINS0_13BinaryFunctorIN3c107complexIdEES5_S5_NS0_15binary_internal10DivFunctorIS5_EEEESt5arrayIPcLm3EELi4E23TrivialOffsetCalculatorILi2EjESD_ILi1EjENS0_6memory15LoadWithoutCastENSG_16StoreWithoutCastEEEviT_T0_T2_T3_T4_T5_ --------------------------
	.section	.text._ZN2at6native27unrolled_elementwise_kernelINS0_13BinaryFunctorIN3c107complexIdEES5_S5_NS0_15binary_internal10DivFunctorIS5_EEEESt5arrayIPcLm3EELi4E23TrivialOffsetCalculatorILi2EjESD_ILi1EjENS0_6memory15LoadWithoutCastENSG_16StoreWithoutCastEEEviT_T0_T2_T3_T4_T5_,"ax",@progbits
	.align	128
        .global         _ZN2at6native27unrolled_elementwise_kernelINS0_13BinaryFunctorIN3c107complexIdEES5_S5_NS0_15binary_internal10DivFunctorIS5_EEEESt5arrayIPcLm3EELi4E23TrivialOffsetCalculatorILi2EjESD_ILi1EjENS0_6memory15LoadWithoutCastENSG_16StoreWithoutCastEEEviT_T0_T2_T3_T4_T5_
        .type           _ZN2at6native27unrolled_elementwise_kernelINS0_13BinaryFunctorIN3c107complexIdEES5_S5_NS0_15binary_internal10DivFunctorIS5_EEEESt5arrayIPcLm3EELi4E23TrivialOffsetCalculatorILi2EjESD_ILi1EjENS0_6memory15LoadWithoutCastENSG_16StoreWithoutCastEEEviT_T0_T2_T3_T4_T5_,@function
        .size           _ZN2at6native27unrolled_elementwise_kernelINS0_13BinaryFunctorIN3c107complexIdEES5_S5_NS0_15binary_internal10DivFunctorIS5_EEEESt5arrayIPcLm3EELi4E23TrivialOffsetCalculatorILi2EjESD_ILi1EjENS0_6memory15LoadWithoutCastENSG_16StoreWithoutCastEEEviT_T0_T2_T3_T4_T5_,(.L_x_19353 - _ZN2at6native27unrolled_elementwise_kernelINS0_13BinaryFunctorIN3c107complexIdEES5_S5_NS0_15binary_internal10DivFunctorIS5_EEEESt5arrayIPcLm3EELi4E23TrivialOffsetCalculatorILi2EjESD_ILi1EjENS0_6memory15LoadWithoutCastENSG_16StoreWithoutCastEEEviT_T0_T2_T3_T4_T5_)
        .other          _ZN2at6native27unrolled_elementwise_kernelINS0_13BinaryFunctorIN3c107complexIdEES5_S5_NS0_15binary_internal10DivFunctorIS5_EEEESt5arrayIPcLm3EELi4E23TrivialOffsetCalculatorILi2EjESD_ILi1EjENS0_6memory15LoadWithoutCastENSG_16StoreWithoutCastEEEviT_T0_T2_T3_T4_T5_,@"STO_CUDA_ENTRY STV_DEFAULT"
_ZN2at6native27unrolled_elementwise_kernelINS0_13BinaryFunctorIN3c107complexIdEES5_S5_NS0_15binary_internal10DivFunctorIS5_EEEESt5arrayIPcLm3EELi4E23TrivialOffsetCalculatorILi2EjESD_ILi1EjENS0_6memory15LoadWithoutCastENSG_16StoreWithoutCastEEEviT_T0_T2_T3_T4_T5_:
.text._ZN2at6native27unrolled_elementwise_kernelINS0_13BinaryFunctorIN3c107complexIdEES5_S5_NS0_15binary_internal10DivFunctorIS5_EEEESt5arrayIPcLm3EELi4E23TrivialOffsetCalculatorILi2EjESD_ILi1EjENS0_6memory15LoadWithoutCastENSG_16StoreWithoutCastEEEviT_T0_T2_T3_T4_T5_:
[----:B------:R-:W0:Y:S01]  /*0000*/  LDC R1, c[0x0][0x37c] ;  /* 0x0000df00ff017b82 */ /* 0x000e220000000800 */
[----:B------:R-:W1:Y:S07]  /*0010*/  S2R R6, SR_CTAID.X ;  /* 0x0000000000067919 */ /* 0x000e6e0000002500 */
[----:B------:R-:W1:Y:S01]  /*0020*/  LDC R3, c[0x0][0x380] ;  /* 0x0000e000ff037b82 */ /* 0x000e620000000800 */
[----:B------:R-:W2:Y:S01]  /*0030*/  LDCU.64 UR6, c[0x0][0x358] ;  /* 0x00006b00ff0677ac */ /* 0x000ea20008000a00 */
[----:B------:R-:W-:Y:S01]  /*0040*/  CS2R R34, SRZ ;  /* 0x0000000000227805 */ /* 0x000fe2000001ff00 */
[----:B------:R-:W3:Y:S01]  /*0050*/  S2R R7, SR_TID.X ;  /* 0x0000000000077919 */ /* 0x000ee20000002100 */
[----:B------:R-:W-:-:S02]  /*0060*/  CS2R R32, SRZ ;  /* 0x0000000000207805 */ /* 0x000fc4000001ff00 */
[----:B------:R-:W-:Y:S02]  /*0070*/  CS2R R30, SRZ ;  /* 0x00000000001e7805 */ /* 0x000fe4000001ff00 */
[----:B------:R-:W-:Y:S02]  /*0080*/  CS2R R28, SRZ ;  /* 0x00000000001c7805 */ /* 0x000fe4000001ff00 */
[----:B------:R-:W-:Y:S01]  /*0090*/  CS2R R38, SRZ ;  /* 0x0000000000267805 */ /* 0x000fe2000001ff00 */
[----:B------:R-:W4:Y:S01]  /*00a0*/  LDC.64 R8, c[0x0][0x398] ;  /* 0x0000e600ff087b82 */ /* 0x000f220000000a00 */
[----:B------:R-:W-:Y:S01]  /*00b0*/  CS2R R36, SRZ ;  /* 0x0000000000247805 */ /* 0x000fe2000001ff00 */
[----:B0-----:R-:W-:-:S06]  /*00c0*/  VIADD R1, R1, 0xfffffff8 ;  /* 0xfffffff801017836 */ /* 0x001fcc0000000000 */
[----:B------:R-:W0:Y:S08]  /*00d0*/  LDC.64 R10, c[0x0][0x390] ;  /* 0x0000e400ff0a7b82 */ /* 0x000e300000000a00 */
[----:B------:R-:W0:Y:S01]  /*00e0*/  LDC.64 R12, c[0x0][0x398] ;  /* 0x0000e600ff0c7b82 */ /* 0x000e220000000a00 */
[----:B-1----:R-:W-:-:S07]  /*00f0*/  IMAD R0, R6, -0x200, R3 ;  /* 0xfffffe0006007824 */ /* 0x002fce00078e0203 */
[----:B------:R-:W1:Y:S01]  /*0100*/  LDC.64 R40, c[0x0][0x390] ;  /* 0x0000e400ff287b82 */ /* 0x000e620000000a00 */
[----:B---3--:R-:W-:-:S07]  /*0110*/  ISETP.GE.AND P0, PT, R7, R0, PT ;  /* 0x000000000700720c */ /* 0x008fce0003f06270 */
[----:B------:R-:W3:Y:S08]  /*0120*/  LDC.64 R2, c[0x0][0x390] ;  /* 0x0000e400ff027b82 */ /* 0x000ef00000000a00 */
[----:B------:R-:W2:Y:S01]  /*0130*/  LDC.64 R42, c[0x0][0x398] ;  /* 0x0000e600ff2a7b82 */ /* 0x000ea20000000a00 */
[----:B------:R-:W-:Y:S02]  /*0140*/  @!P0 IMAD R15, R6, 0x200, R7 ;  /* 0x00000200060f8824 */ /* 0x000fe400078e0207 */
[----:B------:R-:W-:-:S05]  /*0150*/  @!P0 VIADD R7, R7, 0x80 ;  /* 0x0000008007078836 */ /* 0x000fca0000000000 */
[----:B------:R-:W-:Y:S01]  /*0160*/  ISETP.GE.AND P1, PT, R7, R0, PT ;  /* 0x000000000700720c */ /* 0x000fe20003f26270 */
[----:B------:R-:W3:Y:S01]  /*0170*/  LDC.64 R44, c[0x0][0x390] ;  /* 0x0000e400ff2c7b82 */ /* 0x000ee20000000a00 */
[----:B-1----:R-:W-:-:S07]  /*0180*/  @!P0 IMAD.WIDE.U32 R40, R15, 0x10, R40 ;  /* 0x000000100f288825 */ /* 0x002fce00078e0028 */
[----:B------:R-:W1:Y:S04]  /*0190*/  LDC.64 R4, c[0x0][0x398] ;  /* 0x0000e600ff047b82 */ /* 0x000e680000000a00 */
[----:B------:R-:W-:Y:S02]  /*01a0*/  @!P1 IMAD R17, R6, 0x200, R7 ;  /* 0x0000020006119824 */ /* 0x000fe400078e0207 */
[----:B------:R-:W-:Y:S02]  /*01b0*/  @!P1 VIADD R7, R7, 0x80 ;  /* 0x0000008007079836 */ /* 0x000fe40000000000 */
[----:B----4-:R-:W-:-:S03]  /*01c0*/  @!P1 IMAD.WIDE.U32 R8, R17, 0x10, R8 ;  /* 0x0000001011089825 */ /* 0x010fc600078e0008 */
[----:B------:R-:W-:Y:S01]  /*01d0*/  ISETP.GE.AND P3, PT, R7, R0, PT ;  /* 0x000000000700720c */ /* 0x000fe20003f66270 */
[----:B--2---:R-:W-:Y:S01]  /*01e0*/  @!P0 IMAD.WIDE.U32 R42, R15, 0x10, R42 ;  /* 0x000000100f2a8825 */ /* 0x004fe200078e002a */
[----:B------:R2:W5:Y:S11]  /*01f0*/  @!P1 LDG.E.128 R32, desc[UR6][R8.64] ;  /* 0x0000000608209981 */ /* 0x000576000c1e1d00 */
[----:B------:R-:W-:Y:S01]  /*0200*/  @!P3 LEA R19, R6, R7, 0x9 ;  /* 0x000000070613b211 */ /* 0x000fe200078e48ff */
[----:B------:R-:W-:Y:S01]  /*0210*/  @!P3 VIADD R7, R7, 0x80 ;  /* 0x000000800707b836 */ /* 0x000fe20000000000 */
[----:B------:R-:W-:-:S02]  /*0220*/  CS2R R26, SRZ ;  /* 0x00000000001a7805 */ /* 0x000fc4000001ff00 */
[----:B------:R-:W-:Y:S02]  /*0230*/  CS2R R24, SRZ ;  /* 0x0000000000187805 */ /* 0x000fe4000001ff00 */
[----:B------:R-:W-:Y:S01]  /*0240*/  CS2R R22, SRZ ;  /* 0x0000000000167805 */ /* 0x000fe2000001ff00 */
[----:B0-----:R-:W-:Y:S01]  /*0250*/  @!P3 IMAD.WIDE.U32 R48, R19, 0x10, R10 ;  /* 0x000000101330b825 */ /* 0x001fe200078e000a */
[----:B------:R-:W-:Y:S02]  /*0260*/  ISETP.GE.AND P2, PT, R7, R0, PT ;  /* 0x000000000700720c */ /* 0x000fe40003f46270 */
[----:B------:R-:W-:Y:S02]  /*0270*/  CS2R R20, SRZ ;  /* 0x0000000000147805 */ /* 0x000fe4000001ff00 */
[----:B------:R-:W-:Y:S02]  /*0280*/  CS2R R14, SRZ ;  /* 0x00000000000e7805 */ /* 0x000fe4000001ff00 */
[----:B------:R-:W-:-:S02]  /*0290*/  CS2R R10, SRZ ;  /* 0x00000000000a7805 */ /* 0x000fc4000001ff00 */
[----:B--2---:R-:W-:Y:S01]  /*02a0*/  CS2R R8, SRZ ;  /* 0x0000000000087805 */ /* 0x004fe2000001ff00 */
[----:B------:R-:W5:Y:S04]  /*02b0*/  @!P3 LDG.E.128 R28, desc[UR6][R48.64] ;  /* 0x00000006301cb981 */ /* 0x000f68000c1e1d00 */
[----:B------:R-:W5:Y:S01]  /*02c0*/  @!P0 LDG.E.128 R20, desc[UR6][R40.64] ;  /* 0x0000000628148981 */ /* 0x000f62000c1e1d00 */
[----:B------:R-:W-:Y:S02]  /*02d0*/  @!P2 IMAD R47, R6, 0x200, R7 ;  /* 0x00000200062fa824 */ /* 0x000fe400078e0207 */
[----:B---3--:R-:W-:Y:S01]  /*02e0*/  @!P1 IMAD.WIDE.U32 R6, R17, 0x10, R2 ;  /* 0x0000001011069825 */ /* 0x008fe200078e0002 */
[----:B------:R-:W-:-:S03]  /*02f0*/  CS2R R16, SRZ ;  /* 0x0000000000107805 */ /* 0x000fc6000001ff00 */
[----:B------:R-:W-:Y:S01]  /*0300*/  @!P3 IMAD.WIDE.U32 R2, R19, 0x10, R12 ;  /* 0x000000101302b825 */ /* 0x000fe200078e000c */
[----:B------:R-:W-:Y:S02]  /*0310*/  CS2R R18, SRZ ;  /* 0x0000000000127805 */ /* 0x000fe4000001ff00 */
[----:B------:R-:W-:Y:S01]  /*0320*/  CS2R R12, SRZ ;  /* 0x00000000000c7805 */ /* 0x000fe2000001ff00 */
[----:B------:R-:W-:Y:S01]  /*0330*/  BSSY.RECONVERGENT B1, `(.L_x_7797) ;  /* 0x000009c000017945 */ /* 0x000fe20003800200 */
[C---:B------:R-:W-:Y:S01]  /*0340*/  @!P2 IMAD.WIDE.U32 R44, R47.reuse, 0x10, R44 ;  /* 0x000000102f2ca825 */ /* 0x040fe200078e002c */
[----:B------:R-:W5:Y:S03]  /*0350*/  @!P3 LDG.E.128 R24, desc[UR6][R2.64] ;  /* 0x000000060218b981 */ /* 0x000f66000c1e1d00 */
[----:B-1----:R-:W-:Y:S01]  /*0360*/  @!P2 IMAD.WIDE.U32 R46, R47, 0x10, R4 ;  /* 0x000000102f2ea825 */ /* 0x002fe200078e0004 */
[----:B------:R-:W5:Y:S04]  /*0370*/  @!P0 LDG.E.128 R16, desc[UR6][R42.64] ;  /* 0x000000062a108981 */ /* 0x000f68000c1e1d00 */
[----:B------:R-:W5:Y:S04]  /*0380*/  @!P2 LDG.E.128 R12, desc[UR6][R44.64] ;  /* 0x000000062c0ca981 */ /* 0x000f68000c1e1d00 */
[----:B------:R-:W5:Y:S01]  /*0390*/  @!P2 LDG.E.128 R8, desc[UR6][R46.64] ;  /* 0x000000062e08a981 */ /* 0x000f62000c1e1d00 */
[----:B------:R-:W-:-:S03]  /*03a0*/  CS2R R4, SRZ ;  /* 0x0000000000047805 */ /* 0x000fc6000001ff00 */
[----:B------:R0:W5:Y:S02]  /*03b0*/  @!P1 LDG.E.128 R36, desc[UR6][R6.64] ;  /* 0x0000000606249981 */ /* 0x000164000c1e1d00 */
[----:B0-----:R-:W-:Y:S01]  /*03c0*/  CS2R R6, SRZ ;  /* 0x0000000000067805 */ /* 0x001fe2000001ff00 */
[----:B------:R-:W-:Y:S06]  /*03d0*/  @P0 BRA `(.L_x_7798) ;  /* 0x0000000800440947 */ /* 0x000fec0003800000 */
[----:B-----5:R-:W-:-:S14]  /*03e0*/  DSETP.GE.AND P0, PT, |R16|, |R18|, PT ;  /* 0x400000121000722a */ /* 0x020fdc0003f06200 */
[----:B------:R-:W-:Y:S05]  /*03f0*/  @!P0 BRA `(.L_x_7799) ;  /* 0x00000004008c8947 */ /* 0x000fea0003800000 */
[----:B------:R-:W-:-:S06]  /*0400*/  DSETP.NEU.AND P0, PT, R18, RZ, PT ;  /* 0x000000ff1200722a */ /* 0x000fcc0003f0d000 */
[----:B------:R-:W-:-:S14]  /*0410*/  DSETP.NEU.OR P0, PT, R16, RZ, P0 ;  /* 0x000000ff1000722a */ /* 0x000fdc000070d400 */
[----:B------:R-:W-:Y:S05]  /*0420*/  @P0 BRA `(.L_x_7800) ;  /* 0x0000000000cc0947 */ /* 0x000fea0003800000 */
        /* <DEDUP_REMOVED lines=21> */
[----:B------:R-:W-:Y:S05]  /*0580*/  CALL.REL.NOINC `($__internal_7_$__cuda_sm20_div_rn_f64_full) ;  /* 0x0000002800507944 */ /* 0x000fea0003c00000 */
.L_x_7802:
[----:B------:R-:W-:Y:S05]  /*0590*/  BSYNC.RECONVERGENT B2 ;  /* 0x0000000000027941 */ /* 0x000fea0003800200 */
.L_x_7801:
        /* <DEDUP_REMOVED lines=12> */
[----:B------:R-:W-:Y:S01]  /*0660*/  DFMA R6, R4, R18, R6 ;  /* 0x000000120406722b */ /* 0x000fe20000000006 */
[----:B------:R-:W-:Y:S02]  /*0670*/  IMAD.MOV.U32 R4, RZ, RZ, R2 ;  /* 0x000000ffff047224 */ /* 0x000fe400078e0002 */
[----:B------:R-:W-:-:S07]  /*0680*/  IMAD.MOV.U32 R5, RZ, RZ, R3 ;  /* 0x000000ffff057224 */ /* 0x000fce00078e0003 */
        /* <DEDUP_REMOVED lines=9> */
[----:B------:R-:W-:Y:S02]  /*0720*/  IMAD.MOV.U32 R6, RZ, RZ, R2 ;  /* 0x000000ffff067224 */ /* 0x000fe400078e0002 */
[----:B------:R-:W-:-:S07]  /*0730*/  IMAD.MOV.U32 R7, RZ, RZ, R3 ;  /* 0x000000ffff077224 */ /* 0x000fce00078e0003 */
.L_x_7804:
[----:B------:R-:W-:Y:S05]  /*0740*/  BSYNC.RECONVERGENT B2 ;  /* 0x0000000000027941 */ /* 0x000fea0003800200 */
.L_x_7803:
[----:B------:R-:W-:Y:S05]  /*0750*/  BRA `(.L_x_7798) ;  /* 0x0000000400647947 */ /* 0x000fea0003800000 */
.L_x_7800:
        /* <DEDUP_REMOVED lines=17> */
[----:B------:R-:W-:Y:S01]  /*0870*/  MOV R48, 0x8b0 ;  /* 0x000008b000307802 */ /* 0x000fe20000000f00 */
[----:B------:R-:W-:Y:S02]  /*0880*/  IMAD.MOV.U32 R2, RZ, RZ, R16 ;  /* 0x000000ffff027224 */ /* 0x000fe400078e0010 */
[----:B------:R-:W-:-:S07]  /*0890*/  IMAD.MOV.U32 R0, RZ, RZ, R17 ;  /* 0x000000ffff007224 */ /* 0x000fce00078e0011 */
[----:B------:R-:W-:Y:S05]  /*08a0*/  CALL.REL.NOINC `($__internal_7_$__cuda_sm20_div_rn_f64_full) ;  /* 0x0000002400887944 */ /* 0x000fea0003c00000 */
.L_x_7806:
[----:B------:R-:W-:Y:S05]  /*08b0*/  BSYNC.RECONVERGENT B2 ;  /* 0x0000000000027941 */ /* 0x000fea0003800200 */
.L_x_7805:
        /* <DEDUP_REMOVED lines=16> */
[----:B------:R-:W-:Y:S05]  /*09c0*/  CALL.REL.NOINC `($__internal_6_$__cuda_sm20_dblrcp_rn_slowpath_v3) ;  /* 0x00000020009c7944 */ /* 0x000fea0003c00000 */
.L_x_7808:
[----:B------:R-:W-:Y:S05]  /*09d0*/  BSYNC.RECONVERGENT B2 ;  /* 0x0000000000027941 */ /* 0x000fea0003800200 */
.L_x_7807:
[C---:B------:R-:W-:Y:S02]  /*09e0*/  DFMA R4, R2.reuse, R22, R20 ;  /* 0x000000160204722b */ /* 0x040fe40000000014 */
[----:B------:R-:W-:-:S06]  /*09f0*/  DFMA R2, R2, -R20, R22 ;  /* 0x800000140202722b */ /* 0x000fcc0000000016 */
[-C--:B------:R-:W-:Y:S02]  /*0a00*/  DMUL R4, R4, R40.reuse ;  /* 0x0000002804047228 */ /* 0x080fe40000000000 */
[----:B------:R-:W-:Y:S01]  /*0a10*/  DMUL R6, R2, R40 ;  /* 0x0000002802067228 */ /* 0x000fe20000000000 */
[----:B------:R-:W-:Y:S10]  /*0a20*/  BRA `(.L_x_7798) ;  /* 0x0000000000b07947 */ /* 0x000ff40003800000 */
.L_x_7799:
        /* <DEDUP_REMOVED lines=21> */
.L_x_7810:
[----:B------:R-:W-:Y:S05]  /*0b80*/  BSYNC.RECONVERGENT B2 ;  /* 0x0000000000027941 */ /* 0x000fea0003800200 */
.L_x_7809:
        /* <DEDUP_REMOVED lines=16> */
[----:B------:R-:W-:Y:S05]  /*0c90*/  CALL.REL.NOINC `($__internal_6_$__cuda_sm20_dblrcp_rn_slowpath_v3) ;  /* 0x0000001c00e87944 */ /* 0x000fea0003c00000 */
.L_x_7812:
[----:B------:R-:W-:Y:S05]  /*0ca0*/  BSYNC.RECONVERGENT B2 ;  /* 0x0000000000027941 */ /* 0x000fea0003800200 */
.L_x_7811:
[C---:B------:R-:W-:Y:S02]  /*0cb0*/  DFMA R4, R2.reuse, R20, R22 ;  /* 0x000000140204722b */ /* 0x040fe40000000016 */
[----:B------:R-:W-:-:S06]  /*0cc0*/  DFMA R2, R2, R22, -R20 ;  /* 0x000000160202722b */ /* 0x000fcc0000000814 */
[-C--:B------:R-:W-:Y:S02]  /*0cd0*/  DMUL R4, R4, R40.reuse ;  /* 0x0000002804047228 */ /* 0x080fe40000000000 */
[----:B------:R-:W-:-:S11]  /*0ce0*/  DMUL R6, R2, R40 ;  /* 0x0000002802067228 */ /* 0x000fd60000000000 */
.L_x_7798:
[----:B------:R-:W-:Y:S05]  /*0cf0*/  BSYNC.RECONVERGENT B1 ;  /* 0x0000000000017941 */ /* 0x000fea0003800200 */
.L_x_7797:
[----:B------:R-:W0:Y:S01]  /*0d00*/  S2R R0, SR_TID.X ;  /* 0x0000000000007919 */ /* 0x000e220000002100 */
[----:B------:R-:W1:Y:S01]  /*0d10*/  S2UR UR4, SR_CTAID.X ;  /* 0x00000000000479c3 */ /* 0x000e620000002500 */
[----:B------:R-:W1:Y:S01]  /*0d20*/  LDCU UR5, c[0x0][0x380] ;  /* 0x00007000ff0577ac */ /* 0x000e620008000800 */
[----:B------:R-:W-:Y:S01]  /*0d30*/  BSSY.RECONVERGENT B1, `(.L_x_7813) ;  /* 0x0000098000017945 */ /* 0x000fe20003800200 */
[----:B-----5:R-:W-:Y:S02]  /*0d40*/  CS2R R18, SRZ ;  /* 0x0000000000127805 */ /* 0x020fe4000001ff00 */
[----:B------:R-:W-:Y:S01]  /*0d50*/  CS2R R16, SRZ ;  /* 0x0000000000107805 */ /* 0x000fe2000001ff00 */
[----:B-1----:R-:W-:Y:S01]  /*0d60*/  UIMAD UR4, UR4, -0x200, UR5 ;  /* 0xfffffe00040478a4 */ /* 0x002fe2000f8e0205 */
[----:B0-----:R-:W-:-:S05]  /*0d70*/  VIADD R0, R0, 0x80 ;  /* 0x0000008000007836 */ /* 0x001fca0000000000 */
[----:B------:R-:W-:-:S13]  /*0d80*/  ISETP.GE.AND P0, PT, R0, UR4, PT ;  /* 0x0000000400007c0c */ /* 0x000fda000bf06270 */
[----:B------:R-:W-:Y:S05]  /*0d90*/  @P0 BRA `(.L_x_7814) ;  /* 0x0000000800440947 */ /* 0x000fea0003800000 */
[----:B------:R-:W-:-:S14]  /*0da0*/  DSETP.GE.AND P0, PT, |R32|, |R34|, PT ;  /* 0x400000222000722a */ /* 0x000fdc0003f06200 */
        /* <DEDUP_REMOVED lines=24> */
[----:B------:R-:W-:Y:S05]  /*0f30*/  CALL.REL.NOINC `($__internal_7_$__cuda_sm20_div_rn_f64_full) ;  /* 0x0000001c00e47944 */ /* 0x000fea0003c00000 */
.L_x_7818:
[----:B------:R-:W-:Y:S05]  /*0f40*/  BSYNC.RECONVERGENT B2 ;  /* 0x0000000000027941 */ /* 0x000fea0003800200 */
.L_x_7817:
        /* <DEDUP_REMOVED lines=17> */
.L_x_7820:
[----:B------:R-:W-:Y:S05]  /*1060*/  BSYNC.RECONVERGENT B2 ;  /* 0x0000000000027941 */ /* 0x000fea0003800200 */
.L_x_7819:
[C---:B------:R-:W-:Y:S02]  /*1070*/  DFMA R16, R2.reuse, R38, R36 ;  /* 0x000000260210722b */ /* 0x040fe40000000024 */
[----:B------:R-:W-:-:S06]  /*1080*/  DFMA R2, R2, -R36, R38 ;  /* 0x800000240202722b */ /* 0x000fcc0000000026 */
[-C--:B------:R-:W-:Y:S02]  /*1090*/  DMUL R16, R16, R40.reuse ;  /* 0x0000002810107228 */ /* 0x080fe40000000000 */
[----:B------:R-:W-:Y:S01]  /*10a0*/  DMUL R18, R2, R40 ;  /* 0x0000002802127228 */ /* 0x000fe20000000000 */
[----:B------:R-:W-:Y:S10]  /*10b0*/  BRA `(.L_x_7814) ;  /* 0x00000004007c7947 */ /* 0x000ff40003800000 */
.L_x_7816:
        /* <DEDUP_REMOVED lines=22> */
.L_x_7822:
[----:B------:R-:W-:Y:S05]  /*1220*/  BSYNC.RECONVERGENT B2 ;  /* 0x0000000000027941 */ /* 0x000fea0003800200 */
.L_x_7821:
        /* <DEDUP_REMOVED lines=26> */
.L_x_7824:
[----:B------:R-:W-:Y:S05]  /*13d0*/  BSYNC.RECONVERGENT B2 ;  /* 0x0000000000027941 */ /* 0x000fea0003800200 */
.L_x_7823:
[----:B------:R-:W-:Y:S05]  /*13e0*/  BRA `(.L_x_7814) ;  /* 0x0000000000b07947 */ /* 0x000fea0003800000 */
.L_x_7815:
        /* <DEDUP_REMOVED lines=21> */
.L_x_7826:
[----:B------:R-:W-:Y:S05]  /*1540*/  BSYNC.RECONVERGENT B2 ;  /* 0x0000000000027941 */ /* 0x000fea0003800200 */
.L_x_7825:
        /* <DEDUP_REMOVED lines=17> */
.L_x_7828:
[----:B------:R-:W-:Y:S05]  /*1660*/  BSYNC.RECONVERGENT B2 ;  /* 0x0000000000027941 */ /* 0x000fea0003800200 */
.L_x_7827:
[C---:B------:R-:W-:Y:S02]  /*1670*/  DFMA R16, R2.reuse, R36, R38 ;  /* 0x000000240210722b */ /* 0x040fe40000000026 */
[----:B------:R-:W-:-:S06]  /*1680*/  DFMA R2, R2, R38, -R36 ;  /* 0x000000260202722b */ /* 0x000fcc0000000824 */
[-C--:B------:R-:W-:Y:S02]  /*1690*/  DMUL R16, R16, R40.reuse ;  /* 0x0000002810107228 */ /* 0x080fe40000000000 */
[----:B------:R-:W-:-:S11]  /*16a0*/  DMUL R18, R2, R40 ;  /* 0x0000002802127228 */ /* 0x000fd60000000000 */
.L_x_7814:
[----:B------:R-:W-:Y:S05]  /*16b0*/  BSYNC.RECONVERGENT B1 ;  /* 0x0000000000017941 */ /* 0x000fea0003800200 */
.L_x_7813:
[----:B------:R-:W0:Y:S01]  /*16c0*/  S2R R32, SR_TID.X ;  /* 0x0000000000207919 */ /* 0x000e220000002100 */
[----:B------:R-:W1:Y:S01]  /*16d0*/  S2UR UR4, SR_CTAID.X ;  /* 0x00000000000479c3 */ /* 0x000e620000002500 */
[----:B------:R-:W1:Y:S01]  /*16e0*/  LDCU UR5, c[0x0][0x380] ;  /* 0x00007000ff0577ac */ /* 0x000e620008000800 */
[----:B------:R-:W-:Y:S01]  /*16f0*/  BSSY.RECONVERGENT B1, `(.L_x_7829) ;  /* 0x0000098000017945 */ /* 0x000fe20003800200 */
[----:B------:R-:W-:Y:S02]  /*1700*/  CS2R R22, SRZ ;  /* 0x0000000000167805 */ /* 0x000fe4000001ff00 */
        /* <DEDUP_REMOVED lines=31> */
.L_x_7834:
[----:B------:R-:W-:Y:S05]  /*1900*/  BSYNC.RECONVERGENT B2 ;  /* 0x0000000000027941 */ /* 0x000fea0003800200 */
.L_x_7833:
        /* <DEDUP_REMOVED lines=17> */
.L_x_7836:
[----:B------:R-:W-:Y:S05]  /*1a20*/  BSYNC.RECONVERGENT B2 ;  /* 0x0000000000027941 */ /* 0x000fea0003800200 */
.L_x_7835:
[C---:B------:R-:W-:Y:S02]  /*1a30*/  DFMA R20, R2.reuse, R30, R28 ;  /* 0x0000001e0214722b */ /* 0x040fe4000000001c */
[----:B------:R-:W-:-:S06]  /*1a40*/  DFMA R2, R2, -R28, R30 ;  /* 0x8000001c0202722b */ /* 0x000fcc000000001e */
[-C--:B------:R-:W-:Y:S02]  /*1a50*/  DMUL R20, R20, R40.reuse ;  /* 0x0000002814147228 */ /* 0x080fe40000000000 */
[----:B------:R-:W-:Y:S01]  /*1a60*/  DMUL R22, R2, R40 ;  /* 0x0000002802167228 */ /* 0x000fe20000000000 */
[----:B------:R-:W-:Y:S10]  /*1a70*/  BRA `(.L_x_7830) ;  /* 0x00000004007c7947 */ /* 0x000ff40003800000 */
.L_x_7832:
[----:B------:R-:W-:Y:S01]  /*1a80*/  DADD R20, -RZ, |R24| ;  /* 0x00000000ff147229 */ /* 0x000fe20000000518 */
[----:B------:R-:W-:Y:S01]  /*1a90*/  MOV R2, 0x1 ;  /* 0x0000000100027802 */ /* 0x000fe20000000f00 */
[----:B------:R-:W-:Y:S01]  /*1aa0*/  BSSY.RECONVERGENT B2, `(.L_x_7837) ;  /* 0x0000014000027945 */ /* 0x000fe20003800200 */
[----:B------:R-:W-:-:S03]  /*1ab0*/  FSETP.GEU.AND P1, PT, |R29|, 6.5827683646048100446e-37, PT ;  /* 0x036000001d00780b */ /* 0x000fc60003f2e200 */
        /* <DEDUP_REMOVED lines=18> */
.L_x_7838:
[----:B------:R-:W-:Y:S05]  /*1be0*/  BSYNC.RECONVERGENT B2 ;  /* 0x0000000000027941 */ /* 0x000fea0003800200 */
.L_x_7837:
        /* <DEDUP_REMOVED lines=13> */
[----:B------:R-:W-:Y:S01]  /*1cc0*/  MOV R20, R2 ;  /* 0x0000000200147202 */ /* 0x000fe20000000f00 */
[----:B------:R-:W-:-:S08]  /*1cd0*/  IMAD.MOV.U32 R21, RZ, RZ, R3 ;  /* 0x000000ffff157224 */ /* 0x000fd000078e0003 */
        /* <DEDUP_REMOVED lines=9> */
[----:B------:R-:W-:Y:S01]  /*1d70*/  MOV R22, R2 ;  /* 0x0000000200167202 */ /* 0x000fe20000000f00 */
[----:B------:R-:W-:-:S07]  /*1d80*/  IMAD.MOV.U32 R23, RZ, RZ, R3 ;  /* 0x000000ffff177224 */ /* 0x000fce00078e0003 */
.L_x_7840:
[----:B------:R-:W-:Y:S05]  /*1d90*/  BSYNC.RECONVERGENT B2 ;  /* 0x0000000000027941 */ /* 0x000fea0003800200 */
.L_x_7839:
[----:B------:R-:W-:Y:S05]  /*1da0*/  BRA `(.L_x_7830) ;  /* 0x0000000000b07947 */ /* 0x000fea0003800000 */
.L_x_7831:
        /* <DEDUP_REMOVED lines=21> */
.L_x_7842:
[----:B------:R-:W-:Y:S05]  /*1f00*/  BSYNC.RECONVERGENT B2 ;  /* 0x0000000000027941 */ /* 0x000fea0003800200 */
.L_x_7841:
        /* <DEDUP_REMOVED lines=17> */
.L_x_7844:
[----:B------:R-:W-:Y:S05]  /*2020*/  BSYNC.RECONVERGENT B2 ;  /* 0x0000000000027941 */ /* 0x000fea0003800200 */
.L_x_7843:
[C---:B------:R-:W-:Y:S02]  /*2030*/  DFMA R20, R2.reuse, R28, R30 ;  /* 0x0000001c0214722b */ /* 0x040fe4000000001e */
[----:B------:R-:W-:-:S06]  /*2040*/  DFMA R2, R2, R30, -R28 ;  /* 0x0000001e0202722b */ /* 0x000fcc000000081c */
[-C--:B------:R-:W-:Y:S02]  /*2050*/  DMUL R20, R20, R40.reuse ;  /* 0x0000002814147228 */ /* 0x080fe40000000000 */
[----:B------:R-:W-:-:S11]  /*2060*/  DMUL R22, R2, R40 ;  /* 0x0000002802167228 */ /* 0x000fd60000000000 */
.L_x_7830:
[----:B------:R-:W-:Y:S05]  /*2070*/  BSYNC.RECONVERGENT B1 ;  /* 0x0000000000017941 */ /* 0x000fea0003800200 */
.L_x_7829:
[----:B------:R-:W0:Y:S01]  /*2080*/  LDCU UR5, c[0x0][0x380] ;  /* 0x00007000ff0577ac */ /* 0x000e220008000800 */
[----:B------:R-:W-:Y:S01]  /*2090*/  VIADD R0, R32, 0x180 ;  /* 0x0000018020007836 */ /* 0x000fe20000000000 */
[----:B------:R-:W-:Y:S01]  /*20a0*/  BSSY.RECONVERGENT B1, `(.L_x_7845) ;  /* 0x0000097000017945 */ /* 0x000fe20003800200 */
[----:B------:R-:W-:Y:S02]  /*20b0*/  CS2R R26, SRZ ;  /* 0x00000000001a7805 */ /* 0x000fe4000001ff00 */
[----:B------:R-:W-:Y:S01]  /*20c0*/  CS2R R24, SRZ ;  /* 0x0000000000187805 */ /* 0x000fe2000001ff00 */
[----:B0-----:R-:W-:-:S06]  /*20d0*/  UIMAD UR5, UR4, -0x200, UR5 ;  /* 0xfffffe00040578a4 */ /* 0x001fcc000f8e0205 */
        /* <DEDUP_REMOVED lines=28> */
.L_x_7850:
[----:B------:R-:W-:Y:S05]  /*22a0*/  BSYNC.RECONVERGENT B2 ;  /* 0x0000000000027941 */ /* 0x000fea0003800200 */
.L_x_7849:
        /* <DEDUP_REMOVED lines=17> */
.L_x_7852:
[----:B------:R-:W-:Y:S05]  /*23c0*/  BSYNC.RECONVERGENT B2 ;  /* 0x0000000000027941 */ /* 0x000fea0003800200 */
.L_x_7851:
[C---:B------:R-:W-:Y:S02]  /*23d0*/  DFMA R24, R2.reuse, R14, R12 ;  /* 0x0000000e0218722b */ /* 0x040fe4000000000c */
[----:B------:R-:W-:-:S06]  /*23e0*/  DFMA R2, R2, -R12, R14 ;  /* 0x8000000c0202722b */ /* 0x000fcc000000000e */
[-C--:B------:R-:W-:Y:S02]  /*23f0*/  DMUL R24, R24, R40.reuse ;  /* 0x0000002818187228 */ /* 0x080fe40000000000 */
[----:B------:R-:W-:Y:S01]  /*2400*/  DMUL R26, R2, R40 ;  /* 0x00000028021a7228 */ /* 0x000fe20000000000 */
[----:B------:R-:W-:Y:S10]  /*2410*/  BRA `(.L_x_7846) ;  /* 0x00000004007c7947 */ /* 0x000ff40003800000 */
.L_x_7848:
        /* <DEDUP_REMOVED lines=22> */
.L_x_7854:
[----:B------:R-:W-:Y:S05]  /*2580*/  BSYNC.RECONVERGENT B2 ;  /* 0x0000000000027941 */ /* 0x000fea0003800200 */
.L_x_7853:
[----:B------:R-:W-:Y:S01]  /*2590*/  DADD R28, -RZ, |R10| ;  /* 0x00000000ff1c7229 */ /* 0x000fe2000000050a */
[----:B------:R-:W-:Y:S01]  /*25a0*/  IMAD.MOV.U32 R8, RZ, RZ, 0x1 ;  /* 0x00000001ff087424 */ /* 0x000fe200078e00ff */
[----:B------:R-:W-:Y:S01]  /*25b0*/  FSETP.GEU.AND P1, PT, |R15|, 6.5827683646048100446e-37, PT ;  /* 0x036000000f00780b */ /* 0x000fe20003f2e200 */
[----:B------:R-:W-:Y:S01]  /*25c0*/  BSSY.RECONVERGENT B2, `(.L_x_7855) ;  /* 0x0000017000027945 */ /* 0x000fe20003800200 */
        /* <DEDUP_REMOVED lines=22> */
.L_x_7856:
[----:B------:R-:W-:Y:S05]  /*2730*/  BSYNC.RECONVERGENT B2 ;  /* 0x0000000000027941 */ /* 0x000fea0003800200 */
.L_x_7855:
[----:B------:R-:W-:Y:S05]  /*2740*/  BRA `(.L_x_7846) ;  /* 0x0000000000b07947 */ /* 0x000fea0003800000 */
.L_x_7847:
        /* <DEDUP_REMOVED lines=21> */
.L_x_7858:
[----:B------:R-:W-:Y:S05]  /*28a0*/  BSYNC.RECONVERGENT B2 ;  /* 0x0000000000027941 */ /* 0x000fea0003800200 */
.L_x_7857:
        /* <DEDUP_REMOVED lines=17> */
.L_x_7860:
[----:B------:R-:W-:Y:S05]  /*29c0*/  BSYNC.RECONVERGENT B2 ;  /* 0x0000000000027941 */ /* 0x000fea0003800200 */
.L_x_7859:
[C---:B------:R-:W-:Y:S02]  /*29d0*/  DFMA R24, R2.reuse, R12, R14 ;  /* 0x0000000c0218722b */ /* 0x040fe4000000000e */
[----:B------:R-:W-:-:S06]  /*29e0*/  DFMA R2, R2, R14, -R12 ;  /* 0x0000000e0202722b */ /* 0x000fcc000000080c */
[-C--:B------:R-:W-:Y:S02]  /*29f0*/  DMUL R24, R24, R40.reuse ;  /* 0x0000002818187228 */ /* 0x080fe40000000000 */
[----:B------:R-:W-:-:S11]  /*2a00*/  DMUL R26, R2, R40 ;  /* 0x00000028021a7228 */ /* 0x000fd60000000000 */
.L_x_7846:
[----:B------:R-:W-:Y:S05]  /*2a10*/  BSYNC.RECONVERGENT B1 ;  /* 0x0000000000017941 */ /* 0x000fea0003800200 */
.L_x_7845:
[----:B------:R-:W0:Y:S01]  /*2a20*/  S2R R11, SR_CTAID.X ;  /* 0x00000000000b7919 */ /* 0x000e220000002500 */
[----:B------:R-:W-:Y:S01]  /*2a30*/  ISETP.GE.AND P0, PT, R32, UR5, PT ;  /* 0x0000000520007c0c */ /* 0x000fe2000bf06270 */
[----:B------:R-:W-:Y:S04]  /*2a40*/  BSSY.RECONVERGENT B0, `(.L_x_7861) ;  /* 0x0000017000007945 */ /* 0x000fe80003800200 */
[----:B------:R-:W-:Y:S08]  /*2a50*/  BSSY.RELIABLE B1, `(.L_x_7862) ;  /* 0x000000f000017945 */ /* 0x000ff00003800100 */
[----:B------:R-:W-:Y:S05]  /*2a60*/  @P0 BRA `(.L_x_7863) ;  /* 0x0000000000340947 */ /* 0x000fea0003800000 */
[----:B------:R-:W1:Y:S01]  /*2a70*/  LDC.64 R2, c[0x0][0x388] ;  /* 0x0000e200ff027b82 */ /* 0x000e620000000a00 */
[----:B0-----:R-:W-:Y:S02]  /*2a80*/  IMAD R9, R11, 0x200, R32 ;  /* 0x000002000b097824 */ /* 0x001fe400078e0220 */
[----:B------:R-:W-:-:S05]  /*2a90*/  VIADD R32, R32, 0x80 ;  /* 0x0000008020207836 */ /* 0x000fca0000000000 */
[----:B------:R-:W-:-:S13]  /*2aa0*/  ISETP.GE.AND P0, PT, R32, UR5, PT ;  /* 0x0000000520007c0c */ /* 0x000fda000bf06270 */
[----:B------:R-:W-:Y:S05]  /*2ab0*/  @P0 BREAK.RELIABLE B1 ;  /* 0x0000000000010942 */ /* 0x000fea0003800100 */
[----:B-1----:R-:W-:-:S05]  /*2ac0*/  IMAD.WIDE.U32 R2, R9, 0x10, R2 ;  /* 0x0000001009027825 */ /* 0x002fca00078e0002 */
[----:B------:R0:W-:Y:S01]  /*2ad0*/  STG.E.128 desc[UR6][R2.64], R4 ;  /* 0x0000000402007986 */ /* 0x0001e2000c101d06 */
[----:B------:R-:W-:Y:S05]  /*2ae0*/  @P0 BRA `(.L_x_7864) ;  /* 0x0000000000300947 */ /* 0x000fea0003800000 */
[----:B0-----:R-:W0:Y:S01]  /*2af0*/  LDC.64 R2, c[0x0][0x388] ;  /* 0x0000e200ff027b82 */ /* 0x001e220000000a00 */
[----:B------:R-:W-:Y:S01]  /*2b00*/  IMAD R5, R11, 0x200, R32 ;  /* 0x000002000b057824 */ /* 0x000fe200078e0220 */
[----:B------:R-:W-:-:S03]  /*2b10*/  IADD3 R32, PT, PT, R32, 0x80, RZ ;  /* 0x0000008020207810 */ /* 0x000fc60007ffe0ff */
[----:B0-----:R-:W-:-:S05]  /*2b20*/  IMAD.WIDE.U32 R2, R5, 0x10, R2 ;  /* 0x0000001005027825 */ /* 0x001fca00078e0002 */
[----:B------:R1:W-:Y:S02]  /*2b30*/  STG.E.128 desc[UR6][R2.64], R16 ;  /* 0x0000001002007986 */ /* 0x0003e4000c101d06 */
.L_x_7863:
[----:B------:R-:W-:Y:S05]  /*2b40*/  BSYNC.RELIABLE B1 ;  /* 0x0000000000017941 */ /* 0x000fea0003800100 */
.L_x_7862:
[----:B------:R-:W-:-:S13]  /*2b50*/  ISETP.GE.AND P0, PT, R32, UR5, PT ;  /* 0x0000000520007c0c */ /* 0x000fda000bf06270 */
[----:B-1----:R-:W1:Y:S01]  /*2b60*/  @!P0 LDC.64 R2, c[0x0][0x388] ;  /* 0x0000e200ff028b82 */ /* 0x002e620000000a00 */
[----:B0-----:R-:W-:Y:S02]  /*2b70*/  @!P0 IMAD R5, R11, 0x200, R32 ;  /* 0x000002000b058824 */ /* 0x001fe400078e0220 */
[----:B------:R-:W-:Y:S02]  /*2b80*/  @!P0 VIADD R32, R32, 0x80 ;  /* 0x0000008020208836 */ /* 0x000fe40000000000 */
[----:B-1----:R-:W-:-:S05]  /*2b90*/  @!P0 IMAD.WIDE.U32 R2, R5, 0x10, R2 ;  /* 0x0000001005028825 */ /* 0x002fca00078e0002 */
[----:B------:R1:W-:Y:S02]  /*2ba0*/  @!P0 STG.E.128 desc[UR6][R2.64], R20 ;  /* 0x0000001402008986 */ /* 0x0003e4000c101d06 */
.L_x_7864:
[----:B------:R-:W-:Y:S05]  /*2bb0*/  BSYNC.RECONVERGENT B0 ;  /* 0x0000000000007941 */ /* 0x000fea0003800200 */
.L_x_7861:
[----:B------:R-:W-:Y:S05]  /*2bc0*/  WARPSYNC.ALL ;  /* 0x0000000000007948 */ /* 0x000fea0003800000 */
[----:B------:R-:W-:-:S13]  /*2bd0*/  ISETP.GE.AND P0, PT, R32, UR5, PT ;  /* 0x0000000520007c0c */ /* 0x000fda000bf06270 */
[----:B------:R-:W-:Y:S05]  /*2be0*/  @P0 EXIT ;  /* 0x000000000000094d */ /* 0x000fea0003800000 */
[----:B01----:R-:W0:Y:S01]  /*2bf0*/  LDC.64 R2, c[0x0][0x388] ;  /* 0x0000e200ff027b82 */ /* 0x003e220000000a00 */
[----:B------:R-:W-:-:S04]  /*2c00*/  IMAD R5, R11, 0x200, R32 ;  /* 0x000002000b057824 */ /* 0x000fc800078e0220 */
[----:B0-----:R-:W-:-:S05]  /*2c10*/  IMAD.WIDE.U32 R2, R5, 0x10, R2 ;  /* 0x0000001005027825 */ /* 0x001fca00078e0002 */
[----:B------:R-:W-:Y:S01]  /*2c20*/  STG.E.128 desc[UR6][R2.64], R24 ;  /* 0x0000001802007986 */ /* 0x000fe2000c101d06 */
[----:B------:R-:W-:Y:S05]  /*2c30*/  EXIT ;  /* 0x000000000000794d */ /* 0x000fea0003800000 */
        .weak           $__internal_6_$__cuda_sm20_dblrcp_rn_slowpath_v3
        .type           $__internal_6_$__cuda_sm20_dblrcp_rn_slowpath_v3,@function
        .size           $__internal_6_$__cuda_sm20_dblrcp_rn_slowpath_v3,($__internal_7_$__cuda_sm20_div_rn_f64_full - $__internal_6_$__cuda_sm20_dblrcp_rn_slowpath_v3)
$__internal_6_$__cuda_sm20_dblrcp_rn_slowpath_v3:
[----:B------:R-:W-:Y:S01]  /*2c40*/  DSETP.GTU.AND P0, PT, |R40|, +INF , PT ;  /* 0x7ff000002800742a */ /* 0x000fe20003f0c200 */
[----:B------:R-:W-:-:S13]  /*2c50*/  BSSY.RECONVERGENT B0, `(.L_x_7865) ;  /* 0x0000022000007945 */ /* 0x000fda0003800200 */
[----:B------:R-:W-:Y:S05]  /*2c60*/  @P0 BRA `(.L_x_7866) ;  /* 0x0000000000780947 */ /* 0x000fea0003800000 */
[----:B------:R-:W-:-:S05]  /*2c70*/  LOP3.LUT R45, R41, 0x7fffffff, RZ, 0xc0, !PT ;  /* 0x7fffffff292d7812 */ /* 0x000fca00078ec0ff */
[----:B------:R-:W-:-:S05]  /*2c80*/  VIADD R42, R45, 0xffffffff ;  /* 0xffffffff2d2a7836 */ /* 0x000fca0000000000 */
[----:B------:R-:W-:-:S13]  /*2c90*/  ISETP.GE.U32.AND P0, PT, R42, 0x7fefffff, PT ;  /* 0x7fefffff2a00780c */ /* 0x000fda0003f06070 */
[----:B------:R-:W-:Y:S02]  /*2ca0*/  @P0 LOP3.LUT R43, R41, 0x7ff00000, RZ, 0x3c, !PT ;  /* 0x7ff00000292b0812 */ /* 0x000fe400078e3cff */
[----:B------:R-:W-:Y:S01]  /*2cb0*/  @P0 MOV R42, RZ ;  /* 0x000000ff002a0202 */ /* 0x000fe20000000f00 */
        /* <DEDUP_REMOVED lines=16> */
.L_x_7868:
        /* <DEDUP_REMOVED lines=9> */
.L_x_7866:
[----:B------:R-:W-:Y:S01]  /*2e50*/  LOP3.LUT R43, R41, 0x80000, RZ, 0xfc, !PT ;  /* 0x00080000292b7812 */ /* 0x000fe200078efcff */
[----:B------:R-:W-:-:S07]  /*2e60*/  IMAD.MOV.U32 R42, RZ, RZ, R40 ;  /* 0x000000ffff2a7224 */ /* 0x000fce00078e0028 */
.L_x_7867:
[----:B------:R-:W-:Y:S05]  /*2e70*/  BSYNC.RECONVERGENT B0 ;  /* 0x0000000000007941 */ /* 0x000fea0003800200 */
.L_x_7865:
[----:B------:R-:W-:Y:S01]  /*2e80*/  IMAD.MOV.U32 R40, RZ, RZ, R42 ;  /* 0x000000ffff287224 */ /* 0x000fe200078e002a */
[----:B------:R-:W-:Y:S01]  /*2e90*/  MOV R41, R43 ;  /* 0x0000002b00297202 */ /* 0x000fe20000000f00 */
[----:B------:R-:W-:Y:S02]  /*2ea0*/  IMAD.MOV.U32 R42, RZ, RZ, R0 ;  /* 0x000000ffff2a7224 */ /* 0x000fe400078e0000 */
[----:B------:R-:W-:-:S04]  /*2eb0*/  IMAD.MOV.U32 R43, RZ, RZ, 0x0 ;  /* 0x00000000ff2b7424 */ /* 0x000fc800078e00ff */
[----:B------:R-:W-:Y:S05]  /*2ec0*/  RET.REL.NODEC R42 `(_ZN2at6native27unrolled_elementwise_kernelINS0_13BinaryFunctorIN3c107complexIdEES5_S5_NS0_15binary_internal10DivFunctorIS5_EEEESt5arrayIPcLm3EELi4E23TrivialOffsetCalculatorILi2EjESD_ILi1EjENS0_6memory15LoadWithoutCastENSG_16StoreWithoutCastEEEviT_T0_T2_T3_T4_T5_) ;  /* 0xffffffd02a4c7950 */ /* 0x000fea0003c3ffff */
        .weak           $__internal_7_$__cuda_sm20_div_rn_f64_full
        .type           $__internal_7_$__cuda_sm20_div_rn_f64_full,@function
        .size           $__internal_7_$__cuda_sm20_div_rn_f64_full,(.L_x_19353 - $__internal_7_$__cuda_sm20_div_rn_f64_full)
$__internal_7_$__cuda_sm20_div_rn_f64_full:
[C---:B------:R-:W-:Y:S01]  /*2ed0*/  FSETP.GEU.AND P0, PT, |R0|.reuse, 1.469367938527859385e-39, PT ;  /* 0x001000000000780b */ /* 0x040fe20003f0e200 */
[----:B------:R-:W-:Y:S01]  /*2ee0*/  IMAD.MOV.U32 R46, RZ, RZ, R2 ;  /* 0x000000ffff2e7224 */ /* 0x000fe200078e0002 */
[----:B------:R-:W-:Y:S01]  /*2ef0*/  LOP3.LUT R3, R0, 0x800fffff, RZ, 0xc0, !PT ;  /* 0x800fffff00037812 */ /* 0x000fe200078ec0ff */
[----:B------:R-:W-:Y:S01]  /*2f00*/  IMAD.MOV.U32 R47, RZ, RZ, R0 ;  /* 0x000000ffff2f7224 */ /* 0x000fe200078e0000 */
[----:B------:R-:W-:Y:S01]  /*2f10*/  MOV R42, 0x1 ;  /* 0x00000001002a7802 */ /* 0x000fe20000000f00 */
[----:B------:R-:W-:Y:S01]  /*2f20*/  IMAD.MOV.U32 R45, RZ, RZ, 0x1ca00000 ;  /* 0x1ca00000ff2d7424 */ /* 0x000fe200078e00ff */
[----:B------:R-:W-:Y:S02]  /*2f30*/  LOP3.LUT R3, R3, 0x3ff00000, RZ, 0xfc, !PT ;  /* 0x3ff0000003037812 */ /* 0x000fe400078efcff */
[C---:B------:R-:W-:Y:S02]  /*2f40*/  FSETP.GEU.AND P2, PT, |R41|.reuse, 1.469367938527859385e-39, PT ;  /* 0x001000002900780b */ /* 0x040fe40003f4e200 */
[----:B------:R-:W-:-:S02]  /*2f50*/  LOP3.LUT R52, R41, 0x7ff00000, RZ, 0xc0, !PT ;  /* 0x7ff0000029347812 */ /* 0x000fc400078ec0ff */
[----:B------:R-:W-:Y:S01]  /*2f60*/  LOP3.LUT R49, R0, 0x7ff00000, RZ, 0xc0, !PT ;  /* 0x7ff0000000317812 */ /* 0x000fe200078ec0ff */
[----:B------:R-:W-:Y:S02]  /*2f70*/  @!P0 DMUL R2, R46, 8.98846567431157953865e+307 ;  /* 0x7fe000002e028828 */ /* 0x000fe40000000000 */
[----:B------:R0:W-:Y:S01]  /*2f80*/  STL [R1], R52 ;  /* 0x0000003401007387 */ /* 0x0001e20000100800 */
[----:B------:R-:W-:-:S03]  /*2f90*/  ISETP.GE.U32.AND P1, PT, R52, R49, PT ;  /* 0x000000313400720c */ /* 0x000fc60003f26070 */
[----:B------:R-:W1:Y:S02]  /*2fa0*/  MUFU.RCP64H R43, R3 ;  /* 0x00000003002b7308 */ /* 0x000e640000001800 */
[----:B------:R-:W-:-:S04]  /*2fb0*/  @!P2 LOP3.LUT R44, R47, 0x7ff00000, RZ, 0xc0, !PT ;  /* 0x7ff000002f2ca812 */ /* 0x000fc800078ec0ff */
[----:B------:R-:W-:Y:S01]  /*2fc0*/  @!P2 ISETP.GE.U32.AND P3, PT, R52, R44, PT ;  /* 0x0000002c3400a20c */ /* 0x000fe20003f66070 */
[----:B------:R-:W-:-:S03]  /*2fd0*/  @!P2 IMAD.MOV.U32 R44, RZ, RZ, RZ ;  /* 0x000000ffff2ca224 */ /* 0x000fc600078e00ff */
[----:B------:R-:W-:-:S04]  /*2fe0*/  @!P2 SEL R0, R45, 0x63400000, !P3 ;  /* 0x634000002d00a807 */ /* 0x000fc80005800000 */
[----:B------:R-:W-:Y:S01]  /*2ff0*/  @!P2 LOP3.LUT R0, R0, 0x80000000, R41, 0xf8, !PT ;  /* 0x800000000000a812 */ /* 0x000fe200078ef829 */
[----:B-1----:R-:W-:-:S08]  /*3000*/  DFMA R50, R42, -R2, 1 ;  /* 0x3ff000002a32742b */ /* 0x002fd00000000802 */
[----:B------:R-:W-:-:S08]  /*3010*/  DFMA R50, R50, R50, R50 ;  /* 0x000000323232722b */ /* 0x000fd00000000032 */
[----:B------:R-:W-:Y:S01]  /*3020*/  DFMA R50, R42, R50, R42 ;  /* 0x000000322a32722b */ /* 0x000fe2000000002a */
[----:B------:R-:W-:Y:S02]  /*3030*/  SEL R42, R45, 0x63400000, !P1 ;  /* 0x634000002d2a7807 */ /* 0x000fe40004800000 */
[----:B------:R-:W-:Y:S02]  /*3040*/  @!P2 LOP3.LUT R45, R0, 0x100000, RZ, 0xfc, !PT ;  /* 0x00100000002da812 */ /* 0x000fe400078efcff */
[----:B------:R-:W-:Y:S01]  /*3050*/  LOP3.LUT R43, R42, 0x800fffff, R41, 0xf8, !PT ;  /* 0x800fffff2a2b7812 */ /* 0x000fe200078ef829 */
[----:B------:R-:W-:Y:S02]  /*3060*/  IMAD.MOV.U32 R42, RZ, RZ, R40 ;  /* 0x000000ffff2a7224 */ /* 0x000fe400078e0028 */
[----:B0-----:R-:W-:-:S04]  /*3070*/  DFMA R52, R50, -R2, 1 ;  /* 0x3ff000003234742b */ /* 0x001fc80000000802 */
[----:B------:R-:W-:-:S04]  /*3080*/  @!P2 DFMA R42, R42, 2, -R44 ;  /* 0x400000002a2aa82b */ /* 0x000fc8000000082c */
[----:B------:R-:W-:-:S08]  /*3090*/  DFMA R44, R50, R52, R50 ;  /* 0x00000034322c722b */ /* 0x000fd00000000032 */
[----:B------:R-:W-:-:S08]  /*30a0*/  DMUL R50, R44, R42 ;  /* 0x0000002a2c327228 */ /* 0x000fd00000000000 */
[----:B------:R-:W-:-:S08]  /*30b0*/  DFMA R52, R50, -R2, R42 ;  /* 0x800000023234722b */ /* 0x000fd0000000002a */
[----:B------:R-:W-:Y:S02]  /*30c0*/  DFMA R50, R44, R52, R50 ;  /* 0x000000342c32722b */ /* 0x000fe40000000032 */
[----:B------:R-:W2:Y:S01]  /*30d0*/  LDL R52, [R1] ;  /* 0x0000000001347983 */ /* 0x000ea20000100800 */
[----:B------:R-:W-:Y:S01]  /*30e0*/  @!P0 LOP3.LUT R49, R3, 0x7ff00000, RZ, 0xc0, !PT ;  /* 0x7ff0000003318812 */ /* 0x000fe200078ec0ff */
[----:B------:R-:W-:Y:S01]  /*30f0*/  BSSY.RECONVERGENT B0, `(.L_x_7869) ;  /* 0x0000039000007945 */ /* 0x000fe20003800200 */
[----:B--2---:R-:W-:Y:S01]  /*3100*/  IMAD.MOV.U32 R0, RZ, RZ, R52 ;  /* 0x000000ffff007224 */ /* 0x004fe200078e0034 */
[----:B------:R-:W-:-:S04]  /*3110*/  @!P2 LOP3.LUT R0, R43, 0x7ff00000, RZ, 0xc0, !PT ;  /* 0x7ff000002b00a812 */ /* 0x000fc800078ec0ff */
[----:B------:R-:W-:-:S04]  /*3120*/  IADD3 R44, PT, PT, R0, -0x1, RZ ;  /* 0xffffffff002c7810 */ /* 0x000fc80007ffe0ff */
[----:B------:R-:W-:Y:S01]  /*3130*/  ISETP.GT.U32.AND P0, PT, R44, 0x7feffffe, PT ;  /* 0x7feffffe2c00780c */ /* 0x000fe20003f04070 */
[----:B------:R-:W-:-:S05]  /*3140*/  VIADD R44, R49, 0xffffffff ;  /* 0xffffffff312c7836 */ /* 0x000fca0000000000 */
[----:B------:R-:W-:-:S13]  /*3150*/  ISETP.GT.U32.OR P0, PT, R44, 0x7feffffe, P0 ;  /* 0x7feffffe2c00780c */ /* 0x000fda0000704470 */
[----:B------:R-:W-:Y:S05]  /*3160*/  @P0 BRA `(.L_x_7870) ;  /* 0x0000000000700947 */ /* 0x000fea0003800000 */
[----:B------:R-:W-:Y:S01]  /*3170*/  LOP3.LUT R0, R47, 0x7ff00000, RZ, 0xc0, !PT ;  /* 0x7ff000002f007812 */ /* 0x000fe200078ec0ff */
[----:B------:R-:W-:-:S03]  /*3180*/  IMAD.MOV.U32 R53, RZ, RZ, 0x1ca00000 ;  /* 0x1ca00000ff357424 */ /* 0x000fc600078e00ff */
        /* <DEDUP_REMOVED lines=17> */
[----:B------:R-:W-:Y:S01]  /*32a0*/  DMUL.RP R40, R50, R40 ;  /* 0x0000002832287228 */ /* 0x000fe20000008000 */
[----:B------:R-:W-:Y:S01]  /*32b0*/  IMAD.MOV.U32 R2, RZ, RZ, RZ ;  /* 0x000000ffff027224 */ /* 0x000fe200078e00ff */
[----:B------:R-:W-:-:S05]  /*32c0*/  IADD3 R0, PT, PT, -R0, -0x43300000, RZ ;  /* 0xbcd0000000007810 */ /* 0x000fca0007ffe1ff */
[----:B------:R-:W-:-:S10]  /*32d0*/  DFMA R2, R44, -R2, R50 ;  /* 0x800000022c02722b */ /* 0x000fd40000000032 */
[----:B------:R-:W-:Y:S02]  /*32e0*/  FSETP.NEU.AND P0, PT, |R3|, R0, PT ;  /* 0x000000000300720b */ /* 0x000fe40003f0d200 */
[----:B------:R-:W-:Y:S02]  /*32f0*/  LOP3.LUT R3, R41, R46, RZ, 0x3c, !PT ;  /* 0x0000002e29037212 */ /* 0x000fe400078e3cff */
[----:B------:R-:W-:Y:S02]  /*3300*/  FSEL R44, R40, R44, !P0 ;  /* 0x0000002c282c7208 */ /* 0x000fe40004000000 */
[----:B------:R-:W-:Y:S01]  /*3310*/  FSEL R45, R3, R45, !P0 ;  /* 0x0000002d032d7208 */ /* 0x000fe20004000000 */
[----:B------:R-:W-:Y:S06]  /*3320*/  BRA `(.L_x_7871) ;  /* 0x0000000000547947 */ /* 0x000fec0003800000 */
.L_x_7870:
[----:B------:R-:W-:-:S14]  /*3330*/  DSETP.NAN.AND P0, PT, R40, R40, PT ;  /* 0x000000282800722a */ /* 0x000fdc0003f08000 */
[----:B------:R-:W-:Y:S05]  /*3340*/  @P0 BRA `(.L_x_7872) ;  /* 0x0000000000440947 */ /* 0x000fea0003800000 */
[----:B------:R-:W-:-:S14]  /*3350*/  DSETP.NAN.AND P0, PT, R46, R46, PT ;  /* 0x0000002e2e00722a */ /* 0x000fdc0003f08000 */
[----:B------:R-:W-:Y:S05]  /*3360*/  @P0 BRA `(.L_x_7873) ;  /* 0x0000000000300947 */ /* 0x000fea0003800000 */
[----:B------:R-:W-:Y:S01]  /*3370*/  ISETP.NE.AND P0, PT, R0, R49, PT ;  /* 0x000000310000720c */ /* 0x000fe20003f05270 */
[----:B------:R-:W-:Y:S01]  /*3380*/  IMAD.MOV.U32 R44, RZ, RZ, 0x0 ;  /* 0x00000000ff2c7424 */ /* 0x000fe200078e00ff */
[----:B------:R-:W-:-:S11]  /*3390*/  MOV R45, 0xfff80000 ;  /* 0xfff80000002d7802 */ /* 0x000fd60000000f00 */
        /* <DEDUP_REMOVED lines=9> */
.L_x_7873:
[----:B------:R-:W-:Y:S01]  /*3430*/  LOP3.LUT R45, R47, 0x80000, RZ, 0xfc, !PT ;  /* 0x000800002f2d7812 */ /* 0x000fe200078efcff */
[----:B------:R-:W-:Y:S01]  /*3440*/  IMAD.MOV.U32 R44, RZ, RZ, R46 ;  /* 0x000000ffff2c7224 */ /* 0x000fe200078e002e */
[----:B------:R-:W-:Y:S06]  /*3450*/  BRA `(.L_x_7871) ;  /* 0x0000000000087947 */ /* 0x000fec0003800000 */
.L_x_7872:
[----:B------:R-:W-:Y:S02]  /*3460*/  LOP3.LUT R45, R41, 0x80000, RZ, 0xfc, !PT ;  /* 0x00080000292d7812 */ /* 0x000fe400078efcff */
[----:B------:R-:W-:-:S07]  /*3470*/  MOV R44, R40 ;  /* 0x00000028002c7202 */ /* 0x000fce0000000f00 */
.L_x_7871:
[----:B------:R-:W-:Y:S05]  /*3480*/  BSYNC.RECONVERGENT B0 ;  /* 0x0000000000007941 */ /* 0x000fea0003800200 */
.L_x_7869:
[----:B------:R-:W-:Y:S02]  /*3490*/  IMAD.MOV.U32 R49, RZ, RZ, 0x0 ;  /* 0x00000000ff317424 */ /* 0x000fe400078e00ff */
[----:B------:R-:W-:Y:S02]  /*34a0*/  IMAD.MOV.U32 R2, RZ, RZ, R44 ;  /* 0x000000ffff027224 */ /* 0x000fe400078e002c */
[----:B------:R-:W-:Y:S01]  /*34b0*/  IMAD.MOV.U32 R3, RZ, RZ, R45 ;  /* 0x000000ffff037224 */ /* 0x000fe200078e002d */
[----:B------:R-:W-:Y:S06]  /*34c0*/  RET.REL.NODEC R48 `(_ZN2at6native27unrolled_elementwise_kernelINS0_13BinaryFunctorIN3c107complexIdEES5_S5_NS0_15binary_internal10DivFunctorIS5_EEEESt5arrayIPcLm3EELi4E23TrivialOffsetCalculatorILi2EjESD_ILi1EjENS0_6memory15LoadWithoutCastENSG_16StoreWithoutCastEEEviT_T0_T2_T3_T4_T5_) ;  /* 0xffffffc830cc7950 */ /* 0x000fec0003c3ffff */
.L_x_7874:
        /* <DEDUP_REMOVED lines=11> */
.L_x_19353:


//--------------------- .text._ZN2at6native29vectorized_elementwise_kernelILi2ENS0_13BinaryFunctorIN3c107complexIdEES5_S5_NS0_15binary_internal10DivFunctorIS5_EEEESt5arrayIPcLm3EEEEviT0_T1_ --------------------------
	.section	.text._ZN2at6native29vectorized_elementwise_kernelILi2ENS0_13BinaryFunctorIN3c107complexIdEES5_S5_NS0_15binary_internal10DivFunctorIS5_EEEESt5arrayIPcLm3EEEEviT0_T1_,"ax",@progbits
	.align	128
        .global         _ZN2at6native29vectorized_elementwise_kernelILi2ENS0_13BinaryFunctorIN3c107complexIdEES5_S5_NS0_15binary_internal10DivFunctorIS5_EEEESt5arrayIPcLm3EEEEviT0_T1_
        .type           _ZN2at6native29vectorized_elementwise_kernelILi2ENS0_13BinaryFunctorIN3c107complexIdEES5_S5_NS0_15binary_internal10DivFunctorIS5_EEEESt5arrayIPcLm3EEEEviT0_T1_,@function
        .size           _ZN2at6native29vectorized_elementwise_kernelILi2ENS0_13BinaryFunctorIN3c107complexIdEES5_S5_NS0_15binary_internal10DivFunctorIS5_EEEESt5arrayIPcLm3EEEEviT0_T1_,(.L_x_19355 - _ZN2at6native29vectorized_elementwise_kernelILi2ENS0_13BinaryFunctorIN3c107complexIdEES5_S5_NS0_15binary_internal10DivFunctorIS5_EEEESt5arrayIPcLm3EEEEviT0_T1_)
        .other          _ZN2at6native29vectorized_elementwise_kernelILi2ENS0_13BinaryFunctorIN3c107complexIdEES5_S5_NS0_15binary_internal10DivFunctorIS5_EEEESt5arrayIPcLm3EEEEviT0_T1_,@"STO_CUDA_ENTRY STV_DEFAULT"
_ZN2at6native29vectorized_elementwise_kernelILi2ENS0_13BinaryFunctorIN3c107complexIdEES5_S5_NS0_15binary_internal10DivFunctorIS5_EEEESt5arrayIPcLm3EEEEviT0_T1_:
.text._ZN2at6native29vectorized_elementwise_kernelILi2ENS0_13BinaryFunctorIN3c107complexIdEES5_S5_NS0_15binary_internal10DivFunctorIS5_EEEESt5arrayIPcLm3EEEEviT0_T1_:
        /* <DEDUP_REMOVED lines=8> */
[----:B------:R-:W1:Y:S01]  /*0080*/  LDC.64 R2, c[0x0][0x390] ;  /* 0x0000e400ff027b82 */ /* 0x000e620000000a00 */
[----:B------:R-:W-:Y:S02]  /*0090*/  CS2R R10, SRZ ;  /* 0x00000000000a7805 */ /* 0x000fe4000001ff00 */
[----:B------:R-:W-:Y:S02]  /*00a0*/  CS2R R8, SRZ ;  /* 0x0000000000087805 */ /* 0x000fe4000001ff00 */
[----:B------:R-:W-:Y:S02]  /*00b0*/  CS2R R14, SRZ ;  /* 0x00000000000e7805 */ /* 0x000fe4000001ff00 */
[----:B------:R-:W-:Y:S01]  /*00c0*/  CS2R R12, SRZ ;  /* 0x00000000000c7805 */ /* 0x000fe2000001ff00 */
[----:B------:R-:W2:Y:S08]  /*00d0*/  LDC.64 R4, c[0x0][0x398] ;  /* 0x0000e600ff047b82 */ /* 0x000eb00000000a00 */
[----:B------:R-:W3:Y:S08]  /*00e0*/  LDC.64 R64, c[0x0][0x390] ;  /* 0x0000e400ff407b82 */ /* 0x000ef00000000a00 */
[----:B------:R-:W4:Y:S01]  /*00f0*/  LDC.64 R68, c[0x0][0x398] ;  /* 0x0000e600ff447b82 */ /* 0x000f220000000a00 */
[----:B0-----:R-:W-:-:S07]  /*0100*/  ISETP.GE.U32.AND P0, PT, R29, R6, PT ;  /* 0x000000061d00720c */ /* 0x001fce0003f06070 */
[----:B------:R-:W0:Y:S08]  /*0110*/  LDC.64 R24, c[0x0][0x390] ;  /* 0x0000e400ff187b82 */ /* 0x000e300000000a00 */
[----:B------:R-:W0:Y:S01]  /*0120*/  LDC.64 R26, c[0x0][0x398] ;  /* 0x0000e600ff1a7b82 */ /* 0x000e220000000a00 */
[----:B------:R-:W-:Y:S02]  /*0130*/  @!P0 IMAD R0, R28, 0x400, R29 ;  /* 0x000004001c008824 */ /* 0x000fe400078e021d */
[----:B------:R-:W-:-:S05]  /*0140*/  @!P0 VIADD R29, R29, 0x80 ;  /* 0x000000801d1d8836 */ /* 0x000fca0000000000 */
[----:B------:R-:W0:Y:S01]  /*0150*/  LDC.64 R32, c[0x0][0x398] ;  /* 0x0000e600ff207b82 */ /* 0x000e220000000a00 */
[----:B------:R-:W-:-:S07]  /*0160*/  ISETP.GE.U32.AND P6, PT, R29, R6, PT ;  /* 0x000000061d00720c */ /* 0x000fce0003fc6070 */
[----:B------:R-:W0:Y:S06]  /*0170*/  LDC.64 R18, c[0x0][0x390] ;  /* 0x0000e400ff127b82 */ /* 0x000e2c0000000a00 */
[----:B------:R-:W-:Y:S01]  /*0180*/  @!P6 IMAD R7, R28, 0x400, R29 ;  /* 0x000004001c07e824 */ /* 0x000fe200078e021d */
[----:B------:R-:W-:Y:S01]  /*0190*/  @!P6 IADD3 R29, PT, PT, R29, 0x80, RZ ;  /* 0x000000801d1de810 */ /* 0x000fe20007ffe0ff */
[----:B------:R-:W0:Y:S02]  /*01a0*/  LDC.64 R20, c[0x0][0x398] ;  /* 0x0000e600ff147b82 */ /* 0x000e240000000a00 */
[----:B-1----:R-:W-:Y:S01]  /*01b0*/  @!P6 IMAD.WIDE.U32 R2, R7, 0x10, R2 ;  /* 0x000000100702e825 */ /* 0x002fe200078e0002 */
[----:B------:R-:W-:-:S03]  /*01c0*/  ISETP.GE.U32.AND P5, PT, R29, R6, PT ;  /* 0x000000061d00720c */ /* 0x000fc60003fa6070 */
[----:B--2---:R-:W-:Y:S01]  /*01d0*/  @!P6 IMAD.WIDE.U32 R4, R7, 0x10, R4 ;  /* 0x000000100704e825 */ /* 0x004fe200078e0004 */
[----:B------:R1:W5:Y:S01]  /*01e0*/  @!P6 LDG.E.128 R8, desc[UR6][R2.64] ;  /* 0x000000060208e981 */ /* 0x000362000c1e1d00 */
[----:B------:R-:W2:Y:S03]  /*01f0*/  LDC.64 R70, c[0x0][0x390] ;  /* 0x0000e400ff467b82 */ /* 0x000ea60000000a00 */
[----:B------:R3:W5:Y:S05]  /*0200*/  @!P6 LDG.E.128 R12, desc[UR6][R4.64] ;  /* 0x00000006040ce981 */ /* 0x00076a000c1e1d00 */
[----:B------:R-:W-:Y:S01]  /*0210*/  @!P5 IMAD R49, R28, 0x400, R29 ;  /* 0x000004001c31d824 */ /* 0x000fe200078e021d */
[----:B-1----:R-:W1:Y:S01]  /*0220*/  LDC.64 R2, c[0x0][0x390] ;  /* 0x0000e400ff027b82 */ /* 0x002e620000000a00 */
[----:B------:R-:W-:-:S05]  /*0230*/  @!P5 VIADD R29, R29, 0x80 ;  /* 0x000000801d1dd836 */ /* 0x000fca0000000000 */
[C---:B------:R-:W-:Y:S02]  /*0240*/  ISETP.GE.U32.AND P4, PT, R29.reuse, R6, PT ;  /* 0x000000061d00720c */ /* 0x040fe40003f86070 */
[----:B---3--:R-:W3:Y:S08]  /*0250*/  LDC.64 R4, c[0x0][0x398] ;  /* 0x0000e600ff047b82 */ /* 0x008ef00000000a00 */
[----:B------:R-:W2:Y:S03]  /*0260*/  LDC.64 R76, c[0x0][0x390] ;  /* 0x0000e400ff4c7b82 */ /* 0x000ea60000000a00 */
[----:B------:R-:W-:Y:S01]  /*0270*/  @!P4 IMAD R55, R28, 0x400, R29 ;  /* 0x000004001c37c824 */ /* 0x000fe200078e021d */
[----:B------:R-:W-:-:S04]  /*0280*/  @!P4 IADD3 R29, PT, PT, R29, 0x80, RZ ;  /* 0x000000801d1dc810 */ /* 0x000fc80007ffe0ff */
[----:B------:R-:W-:Y:S01]  /*0290*/  ISETP.GE.U32.AND P3, PT, R29, R6, PT ;  /* 0x000000061d00720c */ /* 0x000fe20003f66070 */
[----:B------:R-:W2:Y:S08]  /*02a0*/  LDC.64 R16, c[0x0][0x398] ;  /* 0x0000e600ff107b82 */ /* 0x000eb00000000a00 */
[----:B------:R-:W2:Y:S04]  /*02b0*/  LDC.64 R22, c[0x0][0x398] ;  /* 0x0000e600ff167b82 */ /* 0x000ea80000000a00 */
[----:B------:R-:W-:-:S02]  /*02c0*/  @!P3 IMAD R31, R28, 0x400, R29 ;  /* 0x000004001c1fb824 */ /* 0x000fc400078e021d */
[----:B------:R-:W-:-:S05]  /*02d0*/  @!P3 VIADD R29, R29, 0x80 ;  /* 0x000000801d1db836 */ /* 0x000fca0000000000 */
[----:B------:R-:W-:-:S13]  /*02e0*/  ISETP.GE.U32.AND P2, PT, R29, R6, PT ;  /* 0x000000061d00720c */ /* 0x000fda0003f46070 */
[----:B------:R-:W-:Y:S01]  /*02f0*/  @!P2 IMAD R73, R28, 0x400, R29 ;  /* 0x000004001c49a824 */ /* 0x000fe200078e021d */
[----:B------:R-:W-:-:S04]  /*0300*/  @!P2 IADD3 R29, PT, PT, R29, 0x80, RZ ;  /* 0x000000801d1da810 */ /* 0x000fc80007ffe0ff */
[----:B------:R-:W-:-:S13]  /*0310*/  ISETP.GE.U32.AND P1, PT, R29, R6, PT ;  /* 0x000000061d00720c */ /* 0x000fda0003f26070 */
[----:B------:R-:W-:Y:S02]  /*0320*/  @!P1 IMAD R35, R28, 0x400, R29 ;  /* 0x000004001c239824 */ /* 0x000fe400078e021d */
[----:B------:R-:W-:-:S05]  /*0330*/  @!P1 VIADD R29, R29, 0x80 ;  /* 0x000000801d1d9836 */ /* 0x000fca0000000000 */
[----:B------:R-:W-:Y:S02]  /*0340*/  ISETP.GE.U32.AND P6, PT, R29, R6, PT ;  /* 0x000000061d00720c */ /* 0x000fe40003fc6070 */
[----:B------:R-:W2:Y:S01]  /*0350*/  LDC.64 R6, c[0x0][0x390] ;  /* 0x0000e400ff067b82 */ /* 0x000ea20000000a00 */
[C---:B-1----:R-:W-:Y:S01]  /*0360*/  @!P1 IMAD.WIDE.U32 R74, R35.reuse, 0x10, R2 ;  /* 0x00000010234a9825 */ /* 0x042fe200078e0002 */
[----:B------:R-:W-:Y:S02]  /*0370*/  CS2R R38, SRZ ;  /* 0x0000000000267805 */ /* 0x000fe4000001ff00 */
[----:B------:R-:W-:Y:S01]  /*0380*/  CS2R R36, SRZ ;  /* 0x0000000000247805 */ /* 0x000fe2000001ff00 */
[----:B---3--:R-:W-:Y:S01]  /*0390*/  @!P1 IMAD.WIDE.U32 R2, R35, 0x10, R4 ;  /* 0x0000001023029825 */ /* 0x008fe200078e0004 */
[----:B------:R-:W-:-:S05]  /*03a0*/  CS2R R34, SRZ ;  /* 0x0000000000227805 */ /* 0x000fca000001ff00 */
[----:B------:R-:W-:Y:S01]  /*03b0*/  @!P6 IMAD R29, R28, 0x400, R29 ;  /* 0x000004001c1de824 */ /* 0x000fe200078e021d */
[----:B------:R-:W-:Y:S01]  /*03c0*/  CS2R R42, SRZ ;  /* 0x00000000002a7805 */ /* 0x000fe2000001ff00 */
[----:B------:R-:W-:Y:S01]  /*03d0*/  @!P3 IMAD.WIDE.U32 R64, R31, 0x10, R64 ;  /* 0x000000101f40b825 */ /* 0x000fe200078e0040 */
[----:B------:R-:W-:-:S03]  /*03e0*/  CS2R R40, SRZ ;  /* 0x0000000000287805 */ /* 0x000fc6000001ff00 */
[----:B----4-:R-:W-:Y:S01]  /*03f0*/  @!P3 IMAD.WIDE.U32 R68, R31, 0x10, R68 ;  /* 0x000000101f44b825 */ /* 0x010fe200078e0044 */
[----:B------:R-:W-:-:S03]  /*0400*/  CS2R R30, SRZ ;  /* 0x00000000001e7805 */ /* 0x000fc6000001ff00 */
[----:B0-----:R-:W-:Y:S01]  /*0410*/  @!P6 IMAD.WIDE.U32 R4, R29, 0x10, R24 ;  /* 0x000000101d04e825 */ /* 0x001fe200078e0018 */
[----:B------:R-:W-:Y:S01]  /*0420*/  CS2R R24, SRZ ;  /* 0x0000000000187805 */ /* 0x000fe2000001ff00 */
[----:B------:R-:W5:Y:S02]  /*0430*/  @!P3 LDG.E.128 R36, desc[UR6][R68.64] ;  /* 0x000000064424b981 */ /* 0x000f64000c1e1d00 */
[----:B--2---:R-:W-:-:S04]  /*0440*/  @!P5 IMAD.WIDE.U32 R44, R49, 0x10, R6 ;  /* 0x00000010312cd825 */ /* 0x004fc800078e0006 */
[----:B------:R-:W-:Y:S01]  /*0450*/  @!P6 IMAD.WIDE.U32 R6, R29, 0x10, R26 ;  /* 0x000000101d06e825 */ /* 0x000fe200078e001a */
[----:B------:R-:W-:Y:S02]  /*0460*/  CS2R R26, SRZ ;  /* 0x00000000001a7805 */ /* 0x000fe4000001ff00 */
[----:B------:R-:W-:Y:S01]  /*0470*/  CS2R R28, SRZ ;  /* 0x00000000001c7805 */ /* 0x000fe2000001ff00 */
[----:B------:R-:W-:Y:S01]  /*0480*/  @!P0 IMAD.WIDE.U32 R78, R0, 0x10, R32 ;  /* 0x00000010004e8825 */ /* 0x000fe200078e0020 */
[----:B------:R-:W-:-:S03]  /*0490*/  CS2R R32, SRZ ;  /* 0x0000000000207805 */ /* 0x000fc6000001ff00 */
[----:B------:R-:W-:-:S04]  /*04a0*/  @!P4 IMAD.WIDE.U32 R52, R55, 0x10, R18 ;  /* 0x000000103734c825 */ /* 0x000fc800078e0012 */
[----:B------:R-:W-:Y:S01]  /*04b0*/  @!P2 IMAD.WIDE.U32 R70, R73, 0x10, R70 ;  /* 0x000000104946a825 */ /* 0x000fe200078e0046 */
[----:B------:R0:W5:Y:S03]  /*04c0*/  @!P4 LDG.E.128 R24, desc[UR6][R52.64] ;  /* 0x000000063418c981 */ /* 0x000166000c1e1d00 */
[----:B------:R-:W-:Y:S01]  /*04d0*/  @!P4 IMAD.WIDE.U32 R54, R55, 0x10, R20 ;  /* 0x000000103736c825 */ /* 0x000fe200078e0014 */
[----:B------:R1:W5:Y:S01]  /*04e0*/  @!P3 LDG.E.128 R32, desc[UR6][R64.64] ;  /* 0x000000064020b981 */ /* 0x000362000c1e1d00 */
[----:B------:R-:W-:Y:S02]  /*04f0*/  CS2R R58, SRZ ;  /* 0x00000000003a7805 */ /* 0x000fe4000001ff00 */
[----:B------:R-:W-:Y:S02]  /*0500*/  CS2R R56, SRZ ;  /* 0x0000000000387805 */ /* 0x000fe4000001ff00 */
[----:B------:R-:W-:Y:S01]  /*0510*/  CS2R R62, SRZ ;  /* 0x00000000003e7805 */ /* 0x000fe2000001ff00 */
[----:B------:R2:W5:Y:S01]  /*0520*/  @!P4 LDG.E.128 R28, desc[UR6][R54.64] ;  /* 0x00000006361cc981 */ /* 0x000562000c1e1d00 */
[----:B------:R-:W-:-:S02]  /*0530*/  CS2R R60, SRZ ;  /* 0x00000000003c7805 */ /* 0x000fc4000001ff00 */
[----:B0-----:R-:W-:Y:S02]  /*0540*/  CS2R R52, SRZ ;  /* 0x0000000000347805 */ /* 0x001fe4000001ff00 */
[----:B------:R-:W-:Y:S01]  /*0550*/  CS2R R66, SRZ ;  /* 0x0000000000427805 */ /* 0x000fe2000001ff00 */
[----:B------:R0:W5:Y:S01]  /*0560*/  @!P2 LDG.E.128 R40, desc[UR6][R70.64] ;  /* 0x000000064628a981 */ /* 0x000162000c1e1d00 */
[----:B------:R-:W-:Y:S02]  /*0570*/  CS2R R68, SRZ ;  /* 0x0000000000447805 */ /* 0x000fe4000001ff00 */
[----:B-1----:R-:W-:Y:S01]  /*0580*/  CS2R R64, SRZ ;  /* 0x0000000000407805 */ /* 0x002fe2000001ff00 */
[----:B------:R-:W-:Y:S01]  /*0590*/  @!P0 IMAD.WIDE.U32 R76, R0, 0x10, R76 ;  /* 0x00000010004c8825 */ /* 0x000fe200078e004c */
[----:B------:R-:W5:Y:S01]  /*05a0*/  @!P6 LDG.E.128 R56, desc[UR6][R4.64] ;  /* 0x000000060438e981 */ /* 0x000f62000c1e1d00 */
[----:B--2---:R-:W-:-:S03]  /*05b0*/  CS2R R54, SRZ ;  /* 0x0000000000367805 */ /* 0x004fc6000001ff00 */
[----:B------:R-:W5:Y:S01]  /*05c0*/  @!P6 LDG.E.128 R60, desc[UR6][R6.64] ;  /* 0x00000006063ce981 */ /* 0x000f62000c1e1d00 */
[----:B0-----:R-:W-:-:S03]  /*05d0*/  CS2R R70, SRZ ;  /* 0x0000000000467805 */ /* 0x001fc6000001ff00 */
[----:B------:R-:W5:Y:S04]  /*05e0*/  @!P1 LDG.E.128 R52, desc[UR6][R2.64] ;  /* 0x0000000602349981 */ /* 0x000f68000c1e1d00 */
[----:B------:R-:W5:Y:S04]  /*05f0*/  @!P0 LDG.E.128 R64, desc[UR6][R76.64] ;  /* 0x000000064c408981 */ /* 0x000f68000c1e1d00 */
[----:B------:R-:W5:Y:S01]  /*0600*/  @!P0 LDG.E.128 R68, desc[UR6][R78.64] ;  /* 0x000000064e448981 */ /* 0x000f62000c1e1d00 */
[----:B------:R-:W-:Y:S01]  /*0610*/  @!P5 IMAD.WIDE.U32 R48, R49, 0x10, R16 ;  /* 0x000000103130d825 */ /* 0x000fe200078e0010 */
[----:B------:R-:W-:-:S02]  /*0620*/  CS2R R18, SRZ ;  /* 0x0000000000127805 */ /* 0x000fc4000001ff00 */
[----:B------:R-:W-:Y:S02]  /*0630*/  CS2R R16, SRZ ;  /* 0x0000000000107805 */ /* 0x000fe4000001ff00 */
[----:B------:R-:W-:Y:S01]  /*0640*/  CS2R R20, SRZ ;  /* 0x0000000000147805 */ /* 0x000fe2000001ff00 */
[----:B------:R-:W-:Y:S01]  /*0650*/  @!P2 IMAD.WIDE.U32 R72, R73, 0x10, R22 ;  /* 0x000000104948a825 */ /* 0x000fe200078e0016 */
[----:B------:R-:W-:Y:S02]  /*0660*/  CS2R R22, SRZ ;  /* 0x0000000000167805 */ /* 0x000fe4000001ff00 */
[----:B------:R-:W-:Y:S02]  /*0670*/  CS2R R46, SRZ ;  /* 0x00000000002e7805 */ /* 0x000fe4000001ff00 */
[----:B------:R-:W-:Y:S01]  /*0680*/  CS2R R50, SRZ ;  /* 0x0000000000327805 */ /* 0x000fe2000001ff00 */
[----:B------:R0:W5:Y:S04]  /*0690*/  @!P5 LDG.E.128 R16, desc[UR6][R44.64] ;  /* 0x000000062c10d981 */ /* 0x000168000c1e1d00 */
[----:B------:R1:W5:Y:S01]  /*06a0*/  @!P5 LDG.E.128 R20, desc[UR6][R48.64] ;  /* 0x000000063014d981 */ /* 0x000362000c1e1d00 */
[----:B------:R-:W-:Y:S01]  /*06b0*/  BSSY.RECONVERGENT B1, `(.L_x_7876) ;  /* 0x000009d000017945 */ /* 0x000fe20003800200 */
[----:B0-----:R-:W-:-:S02]  /*06c0*/  CS2R R44, SRZ ;  /* 0x00000000002c7805 */ /* 0x001fc4000001ff00 */
[----:B-1----:R-:W-:-:S04]  /*06d0*/  CS2R R48, SRZ ;  /* 0x0000000000307805 */ /* 0x002fc8000001ff00 */
[----:B------:R0:W5:Y:S04]  /*06e0*/  @!P2 LDG.E.128 R44, desc[UR6][R72.64] ;  /* 0x00000006482ca981 */ /* 0x000168000c1e1d00 */
[----:B------:R1:W5:Y:S01]  /*06f0*/  @!P1 LDG.E.128 R48, desc[UR6][R74.64] ;  /* 0x000000064a309981 */ /* 0x000362000c1e1d00 */
[----:B0-----:R-:W-:Y:S02]  /*0700*/  CS2R R72, SRZ ;  /* 0x0000000000487805 */ /* 0x001fe4000001ff00 */
[----:B-1----:R-:W-:Y:S01]  /*0710*/  CS2R R74, SRZ ;  /* 0x00000000004a7805 */ /* 0x002fe2000001ff00 */
[----:B------:R-:W-:Y:S06]  /*0720*/  @P0 BRA `(.L_x_7877) ;  /* 0x0000000800540947 */ /* 0x000fec0003800000 */
[----:B-----5:R-:W-:-:S14]  /*0730*/  DSETP.GE.AND P0, PT, |R68|, |R70|, PT ;  /* 0x400000464400722a */ /* 0x020fdc0003f06200 */
[----:B------:R-:W-:Y:S05]  /*0740*/  @!P0 BRA `(.L_x_7878) ;  /* 0x0000000400948947 */ /* 0x000fea0003800000 */
[----:B------:R-:W-:-:S06]  /*0750*/  DSETP.NEU.AND P0, PT, R70, RZ, PT ;  /* 0x000000ff4600722a */ /* 0x000fcc0003f0d000 */
[----:B------:R-:W-:-:S14]  /*0760*/  DSETP.NEU.OR P0, PT, R68, RZ, P0 ;  /* 0x000000ff4400722a */ /* 0x000fdc000070d400 */
[----:B------:R-:W-:Y:S05]  /*0770*/  @P0 BRA `(.L_x_7879) ;  /* 0x0000000000cc0947 */ /* 0x000fea0003800000 */
        /* <DEDUP_REMOVED lines=21> */
[----:B------:R-:W-:Y:S05]  /*08d0*/  CALL.REL.NOINC `($__internal_9_$__cuda_sm20_div_rn_f64_full) ;  /* 0x000000a000147944 */ /* 0x000fea0003c00000 */
.L_x_7881:
[----:B------:R-:W-:Y:S05]  /*08e0*/  BSYNC.RECONVERGENT B2 ;  /* 0x0000000000027941 */ /* 0x000fea0003800200 */
.L_x_7880:
        /* <DEDUP_REMOVED lines=23> */
[----:B------:R-:W-:Y:S05]  /*0a60*/  CALL.REL.NOINC `($__internal_9_$__cuda_sm20_div_rn_f64_full) ;  /* 0x0000009c00b07944 */ /* 0x000fea0003c00000 */
[----:B------:R-:W-:Y:S01]  /*0a70*/  MOV R74, R2 ;  /* 0x00000002004a7202 */ /* 0x000fe20000000f00 */
[----:B------:R-:W-:-:S07]  /*0a80*/  IMAD.MOV.U32 R75, RZ, RZ, R3 ;  /* 0x000000ffff4b7224 */ /* 0x000fce00078e0003 */
.L_x_7883:
[----:B------:R-:W-:Y:S05]  /*0a90*/  BSYNC.RECONVERGENT B2 ;  /* 0x0000000000027941 */ /* 0x000fea0003800200 */
.L_x_7882:
[----:B------:R-:W-:Y:S05]  /*0aa0*/  BRA `(.L_x_7877) ;  /* 0x0000000400747947 */ /* 0x000fea0003800000 */
.L_x_7879:
        /* <DEDUP_REMOVED lines=21> */
[----:B------:R-:W-:Y:S01]  /*0c00*/  IMAD.MOV.U32 R72, RZ, RZ, R2 ;  /* 0x000000ffff487224 */ /* 0x000fe200078e0002 */
[----:B------:R-:W-:-:S07]  /*0c10*/  MOV R73, R3 ;  /* 0x0000000300497202 */ /* 0x000fce0000000f00 */
.L_x_7885:
[----:B------:R-:W-:Y:S05]  /*0c20*/  BSYNC.RECONVERGENT B2 ;  /* 0x0000000000027941 */ /* 0x000fea0003800200 */
.L_x_7884:
        /* <DEDUP_REMOVED lines=16> */
[----:B------:R-:W-:Y:S05]  /*0d30*/  CALL.REL.NOINC `($__internal_8_$__cuda_sm20_dblrcp_rn_slowpath_v3) ;  /* 0x0000009800507944 */ /* 0x000fea0003c00000 */
.L_x_7887:
[----:B------:R-:W-:Y:S05]  /*0d40*/  BSYNC.RECONVERGENT B2 ;  /* 0x0000000000027941 */ /* 0x000fea0003800200 */
.L_x_7886:
[C---:B------:R-:W-:Y:S02]  /*0d50*/  DFMA R4, R72.reuse, R66, R64 ;  /* 0x000000424804722b */ /* 0x040fe40000000040 */
[----:B------:R-:W-:-:S06]  /*0d60*/  DFMA R64, R72, -R64, R66 ;  /* 0x800000404840722b */ /* 0x000fcc0000000042 */
[-C--:B------:R-:W-:Y:S02]  /*0d70*/  DMUL R72, R4, R2.reuse ;  /* 0x0000000204487228 */ /* 0x080fe40000000000 */
[----:B------:R-:W-:Y:S01]  /*0d80*/  DMUL R74, R64, R2 ;  /* 0x00000002404a7228 */ /* 0x000fe20000000000 */
[----:B------:R-:W-:Y:S10]  /*0d90*/  BRA `(.L_x_7877) ;  /* 0x0000000000b87947 */ /* 0x000ff40003800000 */
.L_x_7878:
        /* <DEDUP_REMOVED lines=21> */
[----:B------:R-:W-:Y:S02]  /*0ef0*/  IMAD.MOV.U32 R72, RZ, RZ, R2 ;  /* 0x000000ffff487224 */ /* 0x000fe400078e0002 */
[----:B------:R-:W-:-:S07]  /*0f00*/  IMAD.MOV.U32 R73, RZ, RZ, R3 ;  /* 0x000000ffff497224 */ /* 0x000fce00078e0003 */
.L_x_7889:
[----:B------:R-:W-:Y:S05]  /*0f10*/  BSYNC.RECONVERGENT B2 ;  /* 0x0000000000027941 */ /* 0x000fea0003800200 */
.L_x_7888:
        /* <DEDUP_REMOVED lines=16> */
[----:B------:R-:W-:Y:S05]  /*1020*/  CALL.REL.NOINC `($__internal_8_$__cuda_sm20_dblrcp_rn_slowpath_v3) ;  /* 0x0000009400947944 */ /* 0x000fea0003c00000 */
.L_x_7891:
[----:B------:R-:W-:Y:S05]  /*1030*/  BSYNC.RECONVERGENT B2 ;  /* 0x0000000000027941 */ /* 0x000fea0003800200 */
.L_x_7890:
[C---:B------:R-:W-:Y:S02]  /*1040*/  DFMA R4, R72.reuse, R64, R66 ;  /* 0x000000404804722b */ /* 0x040fe40000000042 */
[----:B------:R-:W-:-:S06]  /*1050*/  DFMA R64, R72, R66, -R64 ;  /* 0x000000424840722b */ /* 0x000fcc0000000840 */
[-C--:B------:R-:W-:Y:S02]  /*1060*/  DMUL R72, R4, R2.reuse ;  /* 0x0000000204487228 */ /* 0x080fe40000000000 */
[----:B------:R-:W-:-:S11]  /*1070*/  DMUL R74, R64, R2 ;  /* 0x00000002404a7228 */ /* 0x000fd60000000000 */
.L_x_7877:
[----:B------:R-:W-:Y:S05]  /*1080*/  BSYNC.RECONVERGENT B1 ;  /* 0x0000000000017941 */ /* 0x000fea0003800200 */
.L_x_7876:
[----:B------:R-:W0:Y:S01]  /*1090*/  S2R R0, SR_TID.X ;  /* 0x0000000000007919 */ /* 0x000e220000002100 */
[----:B------:R-:W1:Y:S01]  /*10a0*/  S2UR UR4, SR_CTAID.X ;  /* 0x00000000000479c3 */ /* 0x000e620000002500 */
[----:B------:R-:W1:Y:S01]  /*10b0*/  LDCU UR5, c[0x0][0x380] ;  /* 0x00007000ff0577ac */ /* 0x000e620008000800 */
[----:B------:R-:W-:Y:S01]  /*10c0*/  BSSY.RECONVERGENT B1, `(.L_x_7892) ;  /* 0x000009c000017945 */ /* 0x000fe20003800200 */
[----:B-----5:R-:W-:Y:S02]  /*10d0*/  CS2R R66, SRZ ;  /* 0x0000000000427805 */ /* 0x020fe4000001ff00 */
[----:B------:R-:W-:Y:S01]  /*10e0*/  CS2R R64, SRZ ;  /* 0x0000000000407805 */ /* 0x000fe2000001ff00 */
[----:B-1----:R-:W-:Y:S01]  /*10f0*/  UIMAD UR4, UR4, -0x400, UR5 ;  /* 0xfffffc00040478a4 */ /* 0x002fe2000f8e0205 */
[----:B0-----:R-:W-:-:S05]  /*1100*/  IADD3 R0, PT, PT, R0, 0x80, RZ ;  /* 0x0000008000007810 */ /* 0x001fca0007ffe0ff */
[----:B------:R-:W-:-:S13]  /*1110*/  ISETP.GE.U32.AND P0, PT, R0, UR4, PT ;  /* 0x0000000400007c0c */ /* 0x000fda000bf06070 */
        /* <DEDUP_REMOVED lines=29> */
.L_x_7897:
[----:B------:R-:W-:Y:S05]  /*12f0*/  BSYNC.RECONVERGENT B2 ;  /* 0x0000000000027941 */ /* 0x000fea0003800200 */
.L_x_7896:
        /* <DEDUP_REMOVED lines=17> */
.L_x_7899:
[----:B------:R-:W-:Y:S05]  /*1410*/  BSYNC.RECONVERGENT B2 ;  /* 0x0000000000027941 */ /* 0x000fea0003800200 */
.L_x_7898:
[C---:B------:R-:W-:Y:S02]  /*1420*/  DFMA R4, R64.reuse, R10, R8 ;  /* 0x0000000a4004722b */ /* 0x040fe40000000008 */
[----:B------:R-:W-:-:S06]  /*1430*/  DFMA R8, R64, -R8, R10 ;  /* 0x800000084008722b */ /* 0x000fcc000000000a */
[-C--:B------:R-:W-:Y:S02]  /*1440*/  DMUL R64, R4, R2.reuse ;  /* 0x0000000204407228 */ /* 0x080fe40000000000 */
[----:B------:R-:W-:Y:S01]  /*1450*/  DMUL R66, R8, R2 ;  /* 0x0000000208427228 */ /* 0x000fe20000000000 */
[----:B------:R-:W-:Y:S10]  /*1460*/  BRA `(.L_x_7893) ;  /* 0x0000000400847947 */ /* 0x000ff40003800000 */
.L_x_7895:
        /* <DEDUP_REMOVED lines=22> */
.L_x_7901:
[----:B------:R-:W-:Y:S05]  /*15d0*/  BSYNC.RECONVERGENT B2 ;  /* 0x0000000000027941 */ /* 0x000fea0003800200 */
.L_x_7900:
        /* <DEDUP_REMOVED lines=26> */
.L_x_7903:
[----:B------:R-:W-:Y:S05]  /*1780*/  BSYNC.RECONVERGENT B2 ;  /* 0x0000000000027941 */ /* 0x000fea0003800200 */
.L_x_7902:
[----:B------:R-:W-:Y:S05]  /*1790*/  BRA `(.L_x_7893) ;  /* 0x0000000000b87947 */ /* 0x000fea0003800000 */
.L_x_7894:
        /* <DEDUP_REMOVED lines=23> */
.L_x_7905:
[----:B------:R-:W-:Y:S05]  /*1910*/  BSYNC.RECONVERGENT B2 ;  /* 0x0000000000027941 */ /* 0x000fea0003800200 */
.L_x_7904:
        /* <DEDUP_REMOVED lines=17> */
.L_x_7907:
[----:B------:R-:W-:Y:S05]  /*1a30*/  BSYNC.RECONVERGENT B2 ;  /* 0x0000000000027941 */ /* 0x000fea0003800200 */
.L_x_7906:
[C---:B------:R-:W-:Y:S02]  /*1a40*/  DFMA R4, R64.reuse, R8, R10 ;  /* 0x000000084004722b */ /* 0x040fe4000000000a */
[----:B------:R-:W-:-:S06]  /*1a50*/  DFMA R8, R64, R10, -R8 ;  /* 0x0000000a4008722b */ /* 0x000fcc0000000808 */
[-C--:B------:R-:W-:Y:S02]  /*1a60*/  DMUL R64, R4, R2.reuse ;  /* 0x0000000204407228 */ /* 0x080fe40000000000 */
[----:B------:R-:W-:-:S11]  /*1a70*/  DMUL R66, R8, R2 ;  /* 0x0000000208427228 */ /* 0x000fd60000000000 */
.L_x_7893:
[----:B------:R-:W-:Y:S05]  /*1a80*/  BSYNC.RECONVERGENT B1 ;  /* 0x0000000000017941 */ /* 0x000fea0003800200 */
.L_x_7892:
        /* <DEDUP_REMOVED lines=38> */
.L_x_7913:
[----:B------:R-:W-:Y:S05]  /*1cf0*/  BSYNC.RECONVERGENT B2 ;  /* 0x0000000000027941 */ /* 0x000fea0003800200 */
.L_x_7912:
        /* <DEDUP_REMOVED lines=17> */
.L_x_7915:
[----:B------:R-:W-:Y:S05]  /*1e10*/  BSYNC.RECONVERGENT B2 ;  /* 0x0000000000027941 */ /* 0x000fea0003800200 */
.L_x_7914:
[C---:B------:R-:W-:Y:S02]  /*1e20*/  DFMA R4, R8.reuse, R18, R16 ;  /* 0x000000120804722b */ /* 0x040fe40000000010 */
[----:B------:R-:W-:-:S06]  /*1e30*/  DFMA R10, R8, -R16, R18 ;  /* 0x80000010080a722b */ /* 0x000fcc0000000012 */
[-C--:B------:R-:W-:Y:S02]  /*1e40*/  DMUL R8, R4, R2.reuse ;  /* 0x0000000204087228 */ /* 0x080fe40000000000 */
[----:B------:R-:W-:Y:S01]  /*1e50*/  DMUL R10, R10, R2 ;  /* 0x000000020a0a7228 */ /* 0x000fe20000000000 */
[----:B------:R-:W-:Y:S10]  /*1e60*/  BRA `(.L_x_7909) ;  /* 0x0000000400847947 */ /* 0x000ff40003800000 */
.L_x_7911:
        /* <DEDUP_REMOVED lines=22> */
.L_x_7917:
[----:B------:R-:W-:Y:S05]  /*1fd0*/  BSYNC.RECONVERGENT B2 ;  /* 0x0000000000027941 */ /* 0x000fea0003800200 */
.L_x_7916:
        /* <DEDUP_REMOVED lines=26> */
.L_x_7919:
[----:B------:R-:W-:Y:S05]  /*2180*/  BSYNC.RECONVERGENT B2 ;  /* 0x0000000000027941 */ /* 0x000fea0003800200 */
.L_x_7918:
[----:B------:R-:W-:Y:S05]  /*2190*/  BRA `(.L_x_7909) ;  /* 0x0000000000b87947 */ /* 0x000fea0003800000 */
.L_x_7910:
        /* <DEDUP_REMOVED lines=23> */
.L_x_7921:
[----:B------:R-:W-:Y:S05]  /*2310*/  BSYNC.RECONVERGENT B2 ;  /* 0x0000000000027941 */ /* 0x000fea0003800200 */
.L_x_7920:
        /* <DEDUP_REMOVED lines=16> */
[----:B------:R-:W-:Y:S05]  /*2420*/  CALL.REL.NOINC `($__internal_8_$__cuda_sm20_dblrcp_rn_slowpath_v3) ;  /* 0x0000008000947944 */ /* 0x000fea0003c00000 */
.L_x_7923:
[----:B------:R-:W-:Y:S05]  /*2430*/  BSYNC.RECONVERGENT B2 ;  /* 0x0000000000027941 */ /* 0x000fea0003800200 */
.L_x_7922:
[C---:B------:R-:W-:Y:S02]  /*2440*/  DFMA R4, R8.reuse, R16, R18 ;  /* 0x000000100804722b */ /* 0x040fe40000000012 */
[----:B------:R-:W-:-:S06]  /*2450*/  DFMA R10, R8, R18, -R16 ;  /* 0x00000012080a722b */ /* 0x000fcc0000000810 */
[-C--:B------:R-:W-:Y:S02]  /*2460*/  DMUL R8, R4, R2.reuse ;  /* 0x0000000204087228 */ /* 0x080fe40000000000 */
[----:B------:R-:W-:-:S11]  /*2470*/  DMUL R10, R10, R2 ;  /* 0x000000020a0a7228 */ /* 0x000fd60000000000 */
.L_x_7909:
[----:B------:R-:W-:Y:S05]  /*2480*/  BSYNC.RECONVERGENT B1 ;  /* 0x0000000000017941 */ /* 0x000fea0003800200 */
.L_x_7908:
[----:B------:R-:W0:Y:S01]  /*2490*/  LDCU UR5, c[0x0][0x380] ;  /* 0x00007000ff0577ac */ /* 0x000e220008000800 */
[----:B------:R-:W-:Y:S01]  /*24a0*/  VIADD R0, R68, 0x180 ;  /* 0x0000018044007836 */ /* 0x000fe20000000000 */
[----:B------:R-:W-:Y:S01]  /*24b0*/  BSSY.RECONVERGENT B1, `(.L_x_7924) ;  /* 0x000009b000017945 */ /* 0x000fe20003800200 */
[----:B------:R-:W-:Y:S02]  /*24c0*/  CS2R R14, SRZ ;  /* 0x00000000000e7805 */ /* 0x000fe4000001ff00 */
[----:B------:R-:W-:Y:S01]  /*24d0*/  CS2R R12, SRZ ;  /* 0x00000000000c7805 */ /* 0x000fe2000001ff00 */
[----:B0-----:R-:W-:-:S06]  /*24e0*/  UIMAD UR5, UR4, -0x400, UR5 ;  /* 0xfffffc00040578a4 */ /* 0x001fcc000f8e0205 */
        /* <DEDUP_REMOVED lines=30> */
.L_x_7929:
[----:B------:R-:W-:Y:S05]  /*26d0*/  BSYNC.RECONVERGENT B2 ;  /* 0x0000000000027941 */ /* 0x000fea0003800200 */
.L_x_7928:
        /* <DEDUP_REMOVED lines=17> */
.L_x_7931:
[----:B------:R-:W-:Y:S05]  /*27f0*/  BSYNC.RECONVERGENT B2 ;  /* 0x0000000000027941 */ /* 0x000fea0003800200 */
.L_x_7930:
[C---:B------:R-:W-:Y:S02]  /*2800*/  DFMA R4, R12.reuse, R26, R24 ;  /* 0x0000001a0c04722b */ /* 0x040fe40000000018 */
[----:B------:R-:W-:-:S06]  /*2810*/  DFMA R14, R12, -R24, R26 ;  /* 0x800000180c0e722b */ /* 0x000fcc000000001a */
[-C--:B------:R-:W-:Y:S02]  /*2820*/  DMUL R12, R4, R2.reuse ;  /* 0x00000002040c7228 */ /* 0x080fe40000000000 */
[----:B------:R-:W-:Y:S01]  /*2830*/  DMUL R14, R14, R2 ;  /* 0x000000020e0e7228 */ /* 0x000fe20000000000 */
[----:B------:R-:W-:Y:S10]  /*2840*/  BRA `(.L_x_7925) ;  /* 0x0000000400847947 */ /* 0x000ff40003800000 */
.L_x_7927:
        /* <DEDUP_REMOVED lines=22> */
.L_x_7933:
[----:B------:R-:W-:Y:S05]  /*29b0*/  BSYNC.RECONVERGENT B2 ;  /* 0x0000000000027941 */ /* 0x000fea0003800200 */
.L_x_7932:
        /* <DEDUP_REMOVED lines=26> */
.L_x_7935:
[----:B------:R-:W-:Y:S05]  /*2b60*/  BSYNC.RECONVERGENT B2 ;  /* 0x0000000000027941 */ /* 0x000fea0003800200 */
.L_x_7934:
[----:B------:R-:W-:Y:S05]  /*2b70*/  BRA `(.L_x_7925) ;  /* 0x0000000000b87947 */ /* 0x000fea0003800000 */
.L_x_7926:
        /* <DEDUP_REMOVED lines=23> */
.L_x_7937:
[----:B------:R-:W-:Y:S05]  /*2cf0*/  BSYNC.RECONVERGENT B2 ;  /* 0x0000000000027941 */ /* 0x000fea0003800200 */
.L_x_7936:
        /* <DEDUP_REMOVED lines=17> */
.L_x_7939:
[----:B------:R-:W-:Y:S05]  /*2e10*/  BSYNC.RECONVERGENT B2 ;  /* 0x0000000000027941 */ /* 0x000fea0003800200 */
.L_x_7938:
[C---:B------:R-:W-:Y:S02]  /*2e20*/  DFMA R4, R12.reuse, R24, R26 ;  /* 0x000000180c04722b */ /* 0x040fe4000000001a */
[----:B------:R-:W-:-:S06]  /*2e30*/  DFMA R14, R12, R26, -R24 ;  /* 0x0000001a0c0e722b */ /* 0x000fcc0000000818 */
[-C--:B------:R-:W-:Y:S02]  /*2e40*/  DMUL R12, R4, R2.reuse ;  /* 0x00000002040c7228 */ /* 0x080fe40000000000 */
[----:B------:R-:W-:-:S11]  /*2e50*/  DMUL R14, R14, R2 ;  /* 0x000000020e0e7228 */ /* 0x000fd60000000000 */
.L_x_7925:
[----:B------:R-:W-:Y:S05]  /*2e60*/  BSYNC.RECONVERGENT B1 ;  /* 0x0000000000017941 */ /* 0x000fea0003800200 */
.L_x_7924:
[----:B------:R-:W-:Y:S01]  /*2e70*/  VIADD R0, R68, 0x200 ;  /* 0x0000020044007836 */ /* 0x000fe20000000000 */
[----:B------:R-:W-:Y:S01]  /*2e80*/  BSSY.RECONVERGENT B1, `(.L_x_7940) ;  /* 0x000009a000017945 */ /* 0x000fe20003800200 */
[----:B------:R-:W-:Y:S02]  /*2e90*/  CS2R R18, SRZ ;  /* 0x0000000000127805 */ /* 0x000fe4000001ff00 */
[----:B------:R-:W-:Y:S02]  /*2ea0*/  CS2R R16, SRZ ;  /* 0x0000000000107805 */ /* 0x000fe4000001ff00 */
        /* <DEDUP_REMOVED lines=30> */
.L_x_7945:
[----:B------:R-:W-:Y:S05]  /*3090*/  BSYNC.RECONVERGENT B2 ;  /* 0x0000000000027941 */ /* 0x000fea0003800200 */
.L_x_7944:
        /* <DEDUP_REMOVED lines=17> */
.L_x_7947:
[----:B------:R-:W-:Y:S05]  /*31b0*/  BSYNC.RECONVERGENT B2 ;  /* 0x0000000000027941 */ /* 0x000fea0003800200 */
.L_x_7946:
[C---:B------:R-:W-:Y:S02]  /*31c0*/  DFMA R4, R16.reuse, R34, R32 ;  /* 0x000000221004722b */ /* 0x040fe40000000020 */
[----:B------:R-:W-:-:S06]  /*31d0*/  DFMA R18, R16, -R32, R34 ;  /* 0x800000201012722b */ /* 0x000fcc0000000022 */
[-C--:B------:R-:W-:Y:S02]  /*31e0*/  DMUL R16, R4, R2.reuse ;  /* 0x0000000204107228 */ /* 0x080fe40000000000 */
[----:B------:R-:W-:Y:S01]  /*31f0*/  DMUL R18, R18, R2 ;  /* 0x0000000212127228 */ /* 0x000fe20000000000 */
[----:B------:R-:W-:Y:S10]  /*3200*/  BRA `(.L_x_7941) ;  /* 0x0000000400847947 */ /* 0x000ff40003800000 */
.L_x_7943:
        /* <DEDUP_REMOVED lines=22> */
.L_x_7949:
[----:B------:R-:W-:Y:S05]  /*3370*/  BSYNC.RECONVERGENT B2 ;  /* 0x0000000000027941 */ /* 0x000fea0003800200 */
.L_x_7948:
        /* <DEDUP_REMOVED lines=26> */
.L_x_7951:
[----:B------:R-:W-:Y:S05]  /*3520*/  BSYNC.RECONVERGENT B2 ;  /* 0x0000000000027941 */ /* 0x000fea0003800200 */
.L_x_7950:
[----:B------:R-:W-:Y:S05]  /*3530*/  BRA `(.L_x_7941) ;  /* 0x0000000000b87947 */ /* 0x000fea0003800000 */
.L_x_7942:
        /* <DEDUP_REMOVED lines=23> */
.L_x_7953:
[----:B------:R-:W-:Y:S05]  /*36b0*/  BSYNC.RECONVERGENT B2 ;  /* 0x0000000000027941 */ /* 0x000fea0003800200 */
.L_x_7952:
        /* <DEDUP_REMOVED lines=17> */
.L_x_7955:
[----:B------:R-:W-:Y:S05]  /*37d0*/  BSYNC.RECONVERGENT B2 ;  /* 0x0000000000027941 */ /* 0x000fea0003800200 */
.L_x_7954:
[C---:B------:R-:W-:Y:S02]  /*37e0*/  DFMA R4, R16.reuse, R32, R34 ;  /* 0x000000201004722b */ /* 0x040fe40000000022 */
[----:B------:R-:W-:-:S06]  /*37f0*/  DFMA R18, R16, R34, -R32 ;  /* 0x000000221012722b */ /* 0x000fcc0000000820 */
[-C--:B------:R-:W-:Y:S02]  /*3800*/  DMUL R16, R4, R2.reuse ;  /* 0x0000000204107228 */ /* 0x080fe40000000000 */
[----:B------:R-:W-:-:S11]  /*3810*/  DMUL R18, R18, R2 ;  /* 0x0000000212127228 */ /* 0x000fd60000000000 */
.L_x_7941:
[----:B------:R-:W-:Y:S05]  /*3820*/  BSYNC.RECONVERGENT B1 ;  /* 0x0000000000017941 */ /* 0x000fea0003800200 */
.L_x_7940:
[----:B------:R-:W-:Y:S01]  /*3830*/  IADD3 R0, PT, PT, R68, 0x280, RZ ;  /* 0x0000028044007810 */ /* 0x000fe20007ffe0ff */
        /* <DEDUP_REMOVED lines=33> */
.L_x_7961:
[----:B------:R-:W-:Y:S05]  /*3a50*/  BSYNC.RECONVERGENT B2 ;  /* 0x0000000000027941 */ /* 0x000fea0003800200 */
.L_x_7960:
        /* <DEDUP_REMOVED lines=17> */
.L_x_7963:
[----:B------:R-:W-:Y:S05]  /*3b70*/  BSYNC.RECONVERGENT B2 ;  /* 0x0000000000027941 */ /* 0x000fea0003800200 */
.L_x_7962:
[C---:B------:R-:W-:Y:S02]  /*3b80*/  DFMA R4, R20.reuse, R42, R40 ;  /* 0x0000002a1404722b */ /* 0x040fe40000000028 */
[----:B------:R-:W-:-:S06]  /*3b90*/  DFMA R22, R20, -R40, R42 ;  /* 0x800000281416722b */ /* 0x000fcc000000002a */
[-C--:B------:R-:W-:Y:S02]  /*3ba0*/  DMUL R20, R4, R2.reuse ;  /* 0x0000000204147228 */ /* 0x080fe40000000000 */
[----:B------:R-:W-:Y:S01]  /*3bb0*/  DMUL R22, R22, R2 ;  /* 0x0000000216167228 */ /* 0x000fe20000000000 */
[----:B------:R-:W-:Y:S10]  /*3bc0*/  BRA `(.L_x_7957) ;  /* 0x0000000400847947 */ /* 0x000ff40003800000 */
.L_x_7959:
        /* <DEDUP_REMOVED lines=22> */
.L_x_7965:
[----:B------:R-:W-:Y:S05]  /*3d30*/  BSYNC.RECONVERGENT B2 ;  /* 0x0000000000027941 */ /* 0x000fea0003800200 */
.L_x_7964:
        /* <DEDUP_REMOVED lines=26> */
.L_x_7967:
[----:B------:R-:W-:Y:S05]  /*3ee0*/  BSYNC.RECONVERGENT B2 ;  /* 0x0000000000027941 */ /* 0x000fea0003800200 */
.L_x_7966:
[----:B------:R-:W-:Y:S05]  /*3ef0*/  BRA `(.L_x_7957) ;  /* 0x0000000000b87947 */ /* 0x000fea0003800000 */
.L_x_7958:
        /* <DEDUP_REMOVED lines=23> */
.L_x_7969:
[----:B------:R-:W-:Y:S05]  /*4070*/  BSYNC.RECONVERGENT B2 ;  /* 0x0000000000027941 */ /* 0x000fea0003800200 */
.L_x_7968:
        /* <DEDUP_REMOVED lines=17> */
.L_x_7971:
[----:B------:R-:W-:Y:S05]  /*4190*/  BSYNC.RECONVERGENT B2 ;  /* 0x0000000000027941 */ /* 0x000fea0003800200 */
.L_x_7970:
[C---:B------:R-:W-:Y:S02]  /*41a0*/  DFMA R4, R20.reuse, R40, R42 ;  /* 0x000000281404722b */ /* 0x040fe4000000002a */
[----:B------:R-:W-:-:S06]  /*41b0*/  DFMA R22, R20, R42, -R40 ;  /* 0x0000002a1416722b */ /* 0x000fcc0000000828 */
[-C--:B------:R-:W-:Y:S02]  /*41c0*/  DMUL R20, R4, R2.reuse ;  /* 0x0000000204147228 */ /* 0x080fe40000000000 */
[----:B------:R-:W-:-:S11]  /*41d0*/  DMUL R22, R22, R2 ;  /* 0x0000000216167228 */ /* 0x000fd60000000000 */
.L_x_7957:
[----:B------:R-:W-:Y:S05]  /*41e0*/  BSYNC.RECONVERGENT B1 ;  /* 0x0000000000017941 */ /* 0x000fea0003800200 */
.L_x_7956:
        /* <DEDUP_REMOVED lines=34> */
.L_x_7977:
[----:B------:R-:W-:Y:S05]  /*4410*/  BSYNC.RECONVERGENT B2 ;  /* 0x0000000000027941 */ /* 0x000fea0003800200 */
.L_x_7976:
        /* <DEDUP_REMOVED lines=17> */
.L_x_7979:
[----:B------:R-:W-:Y:S05]  /*4530*/  BSYNC.RECONVERGENT B2 ;  /* 0x0000000000027941 */ /* 0x000fea0003800200 */
.L_x_7978:
[C---:B------:R-:W-:Y:S02]  /*4540*/  DFMA R4, R24.reuse, R50, R48 ;  /* 0x000000321804722b */ /* 0x040fe40000000030 */
[----:B------:R-:W-:-:S06]  /*4550*/  DFMA R26, R24, -R48, R50 ;  /* 0x80000030181a722b */ /* 0x000fcc0000000032 */
[-C--:B------:R-:W-:Y:S02]  /*4560*/  DMUL R24, R4, R2.reuse ;  /* 0x0000000204187228 */ /* 0x080fe40000000000 */
[----:B------:R-:W-:Y:S01]  /*4570*/  DMUL R26, R26, R2 ;  /* 0x000000021a1a7228 */ /* 0x000fe20000000000 */
[----:B------:R-:W-:Y:S10]  /*4580*/  BRA `(.L_x_7973) ;  /* 0x0000000400847947 */ /* 0x000ff40003800000 */
.L_x_7975:
        /* <DEDUP_REMOVED lines=22> */
.L_x_7981:
[----:B------:R-:W-:Y:S05]  /*46f0*/  BSYNC.RECONVERGENT B2 ;  /* 0x0000000000027941 */ /* 0x000fea0003800200 */
.L_x_7980:
        /* <DEDUP_REMOVED lines=26> */
.L_x_7983:
[----:B------:R-:W-:Y:S05]  /*48a0*/  BSYNC.RECONVERGENT B2 ;  /* 0x0000000000027941 */ /* 0x000fea0003800200 */
.L_x_7982:
[----:B------:R-:W-:Y:S05]  /*48b0*/  BRA `(.L_x_7973) ;  /* 0x0000000000b87947 */ /* 0x000fea0003800000 */
.L_x_7974:
        /* <DEDUP_REMOVED lines=23> */
.L_x_7985:
[----:B------:R-:W-:Y:S05]  /*4a30*/  BSYNC.RECONVERGENT B2 ;  /* 0x0000000000027941 */ /* 0x000fea0003800200 */
.L_x_7984:
        /* <DEDUP_REMOVED lines=17> */
.L_x_7987:
[----:B------:R-:W-:Y:S05]  /*4b50*/  BSYNC.RECONVERGENT B2 ;  /* 0x0000000000027941 */ /* 0x000fea0003800200 */
.L_x_7986:
[C---:B------:R-:W-:Y:S02]  /*4b60*/  DFMA R4, R24.reuse, R48, R50 ;  /* 0x000000301804722b */ /* 0x040fe40000000032 */
[----:B------:R-:W-:-:S06]  /*4b70*/  DFMA R26, R24, R50, -R48 ;  /* 0x00000032181a722b */ /* 0x000fcc0000000830 */
[-C--:B------:R-:W-:Y:S02]  /*4b80*/  DMUL R24, R4, R2.reuse ;  /* 0x0000000204187228 */ /* 0x080fe40000000000 */
[----:B------:R-:W-:-:S11]  /*4b90*/  DMUL R26, R26, R2 ;  /* 0x000000021a1a7228 */ /* 0x000fd60000000000 */
.L_x_7973:
[----:B------:R-:W-:Y:S05]  /*4ba0*/  BSYNC.RECONVERGENT B1 ;  /* 0x0000000000017941 */ /* 0x000fea0003800200 */
.L_x_7972:
        /* <DEDUP_REMOVED lines=34> */
.L_x_7993:
[----:B------:R-:W-:Y:S05]  /*4dd0*/  BSYNC.RECONVERGENT B2 ;  /* 0x0000000000027941 */ /* 0x000fea0003800200 */
.L_x_7992:
        /* <DEDUP_REMOVED lines=17> */
.L_x_7995:
[----:B------:R-:W-:Y:S05]  /*4ef0*/  BSYNC.RECONVERGENT B2 ;  /* 0x0000000000027941 */ /* 0x000fea0003800200 */
.L_x_7994:
[C---:B------:R-:W-:Y:S02]  /*4f00*/  DFMA R4, R28.reuse, R58, R56 ;  /* 0x0000003a1c04722b */ /* 0x040fe40000000038 */
[----:B------:R-:W-:-:S06]  /*4f10*/  DFMA R30, R28, -R56, R58 ;  /* 0x800000381c1e722b */ /* 0x000fcc000000003a */
[-C--:B------:R-:W-:Y:S02]  /*4f20*/  DMUL R28, R4, R2.reuse ;  /* 0x00000002041c7228 */ /* 0x080fe40000000000 */
[----:B------:R-:W-:Y:S01]  /*4f30*/  DMUL R30, R30, R2 ;  /* 0x000000021e1e7228 */ /* 0x000fe20000000000 */
[----:B------:R-:W-:Y:S10]  /*4f40*/  BRA `(.L_x_7989) ;  /* 0x0000000400847947 */ /* 0x000ff40003800000 */
.L_x_7991:
        /* <DEDUP_REMOVED lines=22> */
.L_x_7997:
[----:B------:R-:W-:Y:S05]  /*50b0*/  BSYNC.RECONVERGENT B2 ;  /* 0x0000000000027941 */ /* 0x000fea0003800200 */
.L_x_7996:
        /* <DEDUP_REMOVED lines=26> */
.L_x_7999:
[----:B------:R-:W-:Y:S05]  /*5260*/  BSYNC.RECONVERGENT B2 ;  /* 0x0000000000027941 */ /* 0x000fea0003800200 */
.L_x_7998:
[----:B------:R-:W-:Y:S05]  /*5270*/  BRA `(.L_x_7989) ;  /* 0x0000000000b87947 */ /* 0x000fea0003800000 */
.L_x_7990:
        /* <DEDUP_REMOVED lines=23> */
.L_x_8001:
[----:B------:R-:W-:Y:S05]  /*53f0*/  BSYNC.RECONVERGENT B2 ;  /* 0x0000000000027941 */ /* 0x000fea0003800200 */
.L_x_8000:
        /* <DEDUP_REMOVED lines=17> */
.L_x_8003:
[----:B------:R-:W-:Y:S05]  /*5510*/  BSYNC.RECONVERGENT B2 ;  /* 0x0000000000027941 */ /* 0x000fea0003800200 */
.L_x_8002:
[C---:B------:R-:W-:Y:S02]  /*5520*/  DFMA R4, R28.reuse, R56, R58 ;  /* 0x000000381c04722b */ /* 0x040fe4000000003a */
[----:B------:R-:W-:-:S06]  /*5530*/  DFMA R30, R28, R58, -R56 ;  /* 0x0000003a1c1e722b */ /* 0x000fcc0000000838 */
[-C--:B------:R-:W-:Y:S02]  /*5540*/  DMUL R28, R4, R2.reuse ;  /* 0x00000002041c7228 */ /* 0x080fe40000000000 */
[----:B------:R-:W-:-:S11]  /*5550*/  DMUL R30, R30, R2 ;  /* 0x000000021e1e7228 */ /* 0x000fd60000000000 */
.L_x_7989:
[----:B------:R-:W-:Y:S05]  /*5560*/  BSYNC.RECONVERGENT B1 ;  /* 0x0000000000017941 */ /* 0x000fea0003800200 */
.L_x_7988:
[----:B------:R-:W0:Y:S01]  /*5570*/  S2R R7, SR_CTAID.X ;  /* 0x0000000000077919 */ /* 0x000e220000002500 */
[----:B------:R-:W-:Y:S01]  /*5580*/  ISETP.GE.U32.AND P0, PT, R68, UR5, PT ;  /* 0x0000000544007c0c */ /* 0x000fe2000bf06070 */
[----:B------:R-:W-:Y:S04]  /*5590*/  BSSY.RECONVERGENT B0, `(.L_x_8004) ;  /* 0x0000033000007945 */ /* 0x000fe80003800200 */
[----:B------:R-:W-:Y:S08]  /*55a0*/  BSSY.RELIABLE B1, `(.L_x_8005) ;  /* 0x000002b000017945 */ /* 0x000ff00003800100 */
[----:B------:R-:W-:Y:S05]  /*55b0*/  @P0 BRA `(.L_x_8006) ;  /* 0x0000000000300947 */ /* 0x000fea0003800000 */
[----:B------:R-:W1:Y:S01]  /*55c0*/  LDC.64 R2, c[0x0][0x388] ;  /* 0x0000e200ff027b82 */ /* 0x000e620000000a00 */
[----:B0-----:R-:W-:Y:S01]  /*55d0*/  IMAD R5, R7, 0x400, R68 ;  /* 0x0000040007057824 */ /* 0x001fe200078e0244 */
[----:B------:R-:W-:-:S04]  /*55e0*/  IADD3 R68, PT, PT, R68, 0x80, RZ ;  /* 0x0000008044447810 */ /* 0x000fc80007ffe0ff */
[----:B------:R-:W-:Y:S01]  /*55f0*/  ISETP.GE.U32.AND P0, PT, R68, UR5, PT ;  /* 0x0000000544007c0c */ /* 0x000fe2000bf06070 */
[----:B-1----:R-:W-:-:S05]  /*5600*/  IMAD.WIDE.U32 R2, R5, 0x10, R2 ;  /* 0x0000001005027825 */ /* 0x002fca00078e0002 */
[----:B------:R0:W-:Y:S07]  /*5610*/  STG.E.128 desc[UR6][R2.64], R72 ;  /* 0x0000004802007986 */ /* 0x0001ee000c101d06 */
[----:B------:R-:W-:Y:S05]  /*5620*/  @P0 BRA `(.L_x_8007) ;  /* 0x0000000000300947 */ /* 0x000fea0003800000 */
[----:B0-----:R-:W0:Y:S01]  /*5630*/  LDC.64 R2, c[0x0][0x388] ;  /* 0x0000e200ff027b82 */ /* 0x001e220000000a00 */
[----:B------:R-:W-:Y:S02]  /*5640*/  IMAD R5, R7, 0x400, R68 ;  /* 0x0000040007057824 */ /* 0x000fe400078e0244 */
[----:B------:R-:W-:Y:S02]  /*5650*/  VIADD R68, R68, 0x80 ;  /* 0x0000008044447836 */ /* 0x000fe40000000000 */
[----:B0-----:R-:W-:-:S05]  /*5660*/  IMAD.WIDE.U32 R2, R5, 0x10, R2 ;  /* 0x0000001005027825 */ /* 0x001fca00078e0002 */
[----:B------:R1:W-:Y:S02]  /*5670*/  STG.E.128 desc[UR6][R2.64], R64 ;  /* 0x0000004002007986 */ /* 0x0003e4000c101d06 */
.L_x_8006:
[----:B------:R-:W-:-:S13]  /*5680*/  ISETP.GE.U32.AND P0, PT, R68, UR5, PT ;  /* 0x0000000544007c0c */ /* 0x000fda000bf06070 */
[----:B------:R-:W-:Y:S05]  /*5690*/  @P0 BRA `(.L_x_8008) ;  /* 0x0000000000300947 */ /* 0x000fea0003800000 */
[----:B-1----:R-:W1:Y:S01]  /*56a0*/  LDC.64 R2, c[0x0][0x388] ;  /* 0x0000e200ff027b82 */ /* 0x002e620000000a00 */
[----:B0-----:R-:W-:Y:S01]  /*56b0*/  IMAD R5, R7, 0x400, R68 ;  /* 0x0000040007057824 */ /* 0x001fe200078e0244 */
[----:B------:R-:W-:-:S03]  /*56c0*/  IADD3 R68, PT, PT, R68, 0x80, RZ ;  /* 0x0000008044447810 */ /* 0x000fc60007ffe0ff */
[----:B-1----:R-:W-:-:S05]  /*56d0*/  IMAD.WIDE.U32 R2, R5, 0x10, R2 ;  /* 0x0000001005027825 */ /* 0x002fca00078e0002 */
[----:B------:R1:W-:Y:S02]  /*56e0*/  STG.E.128 desc[UR6][R2.64], R8 ;  /* 0x0000000802007986 */ /* 0x0003e4000c101d06 */
.L_x_8007:
[----:B------:R-:W-:-:S13]  /*56f0*/  ISETP.GE.U32.AND P0, PT, R68, UR5, PT ;  /* 0x0000000544007c0c */ /* 0x000fda000bf06070 */
[----:B------:R-:W-:Y:S05]  /*5700*/  @P0 BRA `(.L_x_8009) ;  /* 0x0000000000300947 */ /* 0x000fea0003800000 */
[----:B01----:R-:W0:Y:S01]  /*5710*/  LDC.64 R2, c[0x0][0x388] ;  /* 0x0000e200ff027b82 */ /* 0x003e220000000a00 */
[----:B------:R-:W-:Y:S02]  /*5720*/  IMAD R5, R7, 0x400, R68 ;  /* 0x0000040007057824 */ /* 0x000fe400078e0244 */
[----:B------:R-:W-:Y:S02]  /*5730*/  VIADD R68, R68, 0x80 ;  /* 0x0000008044447836 */ /* 0x000fe40000000000 */
[----:B0-----:R-:W-:-:S05]  /*5740*/  IMAD.WIDE.U32 R2, R5, 0x10, R2 ;  /* 0x0000001005027825 */ /* 0x001fca00078e0002 */
[----:B------:R2:W-:Y:S02]  /*5750*/  STG.E.128 desc[UR6][R2.64], R12 ;  /* 0x0000000c02007986 */ /* 0x0005e4000c101d06 */
.L_x_8008:
[----:B------:R-:W-:-:S13]  /*5760*/  ISETP.GE.U32.AND P0, PT, R68, UR5, PT ;  /* 0x0000000544007c0c */ /* 0x000fda000bf06070 */
[----:B------:R-:W-:Y:S05]  /*5770*/  @P0 BRA `(.L_x_8010) ;  /* 0x0000000000340947 */ /* 0x000fea0003800000 */
[----:B-12---:R-:W1:Y:S01]  /*5780*/  LDC.64 R2, c[0x0][0x388] ;  /* 0x0000e200ff027b82 */ /* 0x006e620000000a00 */
[----:B0-----:R-:W-:Y:S01]  /*5790*/  IMAD R5, R7, 0x400, R68 ;  /* 0x0000040007057824 */ /* 0x001fe200078e0244 */
[----:B------:R-:W-:-:S03]  /*57a0*/  IADD3 R68, PT, PT, R68, 0x80, RZ ;  /* 0x0000008044447810 */ /* 0x000fc60007ffe0ff */
[----:B-1----:R-:W-:-:S05]  /*57b0*/  IMAD.WIDE.U32 R2, R5, 0x10, R2 ;  /* 0x0000001005027825 */ /* 0x002fca00078e0002 */
[----:B------:R2:W-:Y:S02]  /*57c0*/  STG.E.128 desc[UR6][R2.64], R16 ;  /* 0x0000001002007986 */ /* 0x0005e4000c101d06 */
.L_x_8009:
[----:B------:R-:W-:-:S13]  /*57d0*/  ISETP.GE.U32.AND P0, PT, R68, UR5, PT ;  /* 0x0000000544007c0c */ /* 0x000fda000bf06070 */
[----:B------:R-:W-:Y:S05]  /*57e0*/  @P0 BREAK.RELIABLE B1 ;  /* 0x0000000000010942 */ /* 0x000fea0003800100 */
[----:B------:R-:W-:Y:S05]  /*57f0*/  @P0 BRA `(.L_x_8011) ;  /* 0x0000000000300947 */ /* 0x000fea0003800000 */
[----:B012---:R-:W0:Y:S01]  /*5800*/  LDC.64 R2, c[0x0][0x388] ;  /* 0x0000e200ff027b82 */ /* 0x007e220000000a00 */
[----:B------:R-:W-:Y:S02]  /*5810*/  IMAD R5, R7, 0x400, R68 ;  /* 0x0000040007057824 */ /* 0x000fe400078e0244 */
[----:B------:R-:W-:Y:S02]  /*5820*/  VIADD R68, R68, 0x80 ;  /* 0x0000008044447836 */ /* 0x000fe40000000000 */
[----:B0-----:R-:W-:-:S05]  /*5830*/  IMAD.WIDE.U32 R2, R5, 0x10, R2 ;  /* 0x0000001005027825 */ /* 0x001fca00078e0002 */
[----:B------:R3:W-:Y:S02]  /*5840*/  STG.E.128 desc[UR6][R2.64], R20 ;  /* 0x0000001402007986 */ /* 0x0007e4000c101d06 */
.L_x_8010:
[----:B------:R-:W-:Y:S05]  /*5850*/  BSYNC.RELIABLE B1 ;  /* 0x0000000000017941 */ /* 0x000fea0003800100 */
.L_x_8005:
[----:B------:R-:W-:-:S13]  /*5860*/  ISETP.GE.U32.AND P0, PT, R68, UR5, PT ;  /* 0x0000000544007c0c */ /* 0x000fda000bf06070 */
[----:B-123--:R-:W1:Y:S01]  /*5870*/  @!P0 LDC.64 R2, c[0x0][0x388] ;  /* 0x0000e200ff028b82 */ /* 0x00ee620000000a00 */
[----:B0-----:R-:W-:Y:S01]  /*5880*/  @!P0 IMAD R5, R7, 0x400, R68 ;  /* 0x0000040007058824 */ /* 0x001fe200078e0244 */
[----:B------:R-:W-:-:S03]  /*5890*/  @!P0 IADD3 R68, PT, PT, R68, 0x80, RZ ;  /* 0x0000008044448810 */ /* 0x000fc60007ffe0ff */
[----:B-1----:R-:W-:-:S05]  /*58a0*/  @!P0 IMAD.WIDE.U32 R2, R5, 0x10, R2 ;  /* 0x0000001005028825 */ /* 0x002fca00078e0002 */
[----:B------:R3:W-:Y:S02]  /*58b0*/  @!P0 STG.E.128 desc[UR6][R2.64], R24 ;  /* 0x0000001802008986 */ /* 0x0007e4000c101d06 */
.L_x_8011:
[----:B------:R-:W-:Y:S05]  /*58c0*/  BSYNC.RECONVERGENT B0 ;  /* 0x0000000000007941 */ /* 0x000fea0003800200 */
.L_x_8004:
[----:B------:R-:W-:Y:S05]  /*58d0*/  WARPSYNC.ALL ;  /* 0x0000000000007948 */ /* 0x000fea0003800000 */
[----:B------:R-:W-:-:S13]  /*58e0*/  ISETP.GE.U32.AND P0, PT, R68, UR5, PT ;  /* 0x0000000544007c0c */ /* 0x000fda000bf06070 */
[----:B------:R-:W-:Y:S05]  /*58f0*/  @P0 EXIT ;  /* 0x000000000000094d */ /* 0x000fea0003800000 */
[----:B0123--:R-:W0:Y:S01]  /*5900*/  LDC.64 R2, c[0x0][0x388] ;  /* 0x0000e200ff027b82 */ /* 0x00fe220000000a00 */
[----:B------:R-:W-:-:S04]  /*5910*/  IMAD R5, R7, 0x400, R68 ;  /* 0x0000040007057824 */ /* 0x000fc800078e0244 */
[----:B0-----:R-:W-:-:S05]  /*5920*/  IMAD.WIDE.U32 R2, R5, 0x10, R2 ;  /* 0x0000001005027825 */ /* 0x001fca00078e0002 */
[----:B------:R-:W-:Y:S01]  /*5930*/  STG.E.128 desc[UR6][R2.64], R28 ;  /* 0x0000001c02007986 */ /* 0x000fe2000c101d06 */
[----:B------:R-:W-:Y:S05]  /*5940*/  EXIT ;  /* 0x000000000000794d */ /* 0x000fea0003800000 */
.L_x_7875:
[----:B------:R-:W0:Y:S01]  /*5950*/  S2R R17, SR_TID.X ;  /* 0x0000000000117919 */ /* 0x000e220000002100 */
[----:B------:R-:W1:Y:S01]  /*5960*/  LDC.64 R2, c[0x0][0x398] ;  /* 0x0000e600ff027b82 */ /* 0x000e620000000a00 */
[----:B------:R-:W-:-:S07]  /*5970*/  IMAD.SHL.U32 R9, R28, 0x400, RZ ;  /* 0x000004001c097824 */ /* 0x000fce00078e00ff */
[----:B------:R-:W2:Y:S01]  /*5980*/  LDC.64 R6, c[0x0][0x390] ;  /* 0x0000e400ff067b82 */ /* 0x000ea20000000a00 */
[----:B-1----:R-:W-:-:S04]  /*5990*/  IMAD.WIDE.U32 R2, R9, 0x10, R2 ;  /* 0x0000001009027825 */ /* 0x002fc800078e0002 */
[----:B0-----:R-:W-:-:S04]  /*59a0*/  IMAD.WIDE.U32 R4, R17, 0x20, R2 ;  /* 0x0000002011047825 */ /* 0x001fc800078e0002 */
[----:B--2---:R-:W-:Y:S01]  /*59b0*/  IMAD.WIDE.U32 R2, R9, 0x10, R6 ;  /* 0x0000001009027825 */ /* 0x004fe200078e0006 */
[----:B------:R0:W5:Y:S04]  /*59c0*/  LDG.E.ENL2.256 R52, R48, desc[UR6][R4.64+0x1000] ;  /* 0xfe0080060430797e */ /* 0x0001680008121934 */
[----:B------:R-:W2:Y:S01]  /*59d0*/  LDG.E.ENL2.256 R12, R8, desc[UR6][R4.64] ;  /* 0xfe0000060408797e */ /* 0x000ea2000812190c */
[----:B------:R-:W-:-:S03]  /*59e0*/  IMAD.WIDE.U32 R2, R17, 0x20, R2 ;  /* 0x0000002011027825 */ /* 0x000fc600078e0002 */
[----:B------:R0:W5:Y:S04]  /*59f0*/  LDG.E.ENL2.256 R60, R56, desc[UR6][R4.64+0x2000] ;  /* 0xfe0100060438797e */ /* 0x000168000812193c */
[----:B------:R0:W5:Y:S04]  /*5a00*/  LDG.E.ENL2.256 R20, R16, desc[UR6][R2.64] ;  /* 0xfe0000060210797e */ /* 0x0001680008121914 */
[----:B------:R0:W5:Y:S04]  /*5a10*/  LDG.E.ENL2.256 R28, R24, desc[UR6][R2.64+0x1000] ;  /* 0xfe0080060218797e */ /* 0x000168000812191c */
[----:B------:R0:W5:Y:S04]  /*5a20*/  LDG.E.ENL2.256 R36, R32, desc[UR6][R2.64+0x2000] ;  /* 0xfe0100060220797e */ /* 0x0001680008121924 */
[----:B------:R0:W5:Y:S04]  /*5a30*/  LDG.E.ENL2.256 R44, R40, desc[UR6][R2.64+0x3000] ;  /* 0xfe0180060228797e */ /* 0x000168000812192c */
[----:B------:R0:W5:Y:S01]  /*5a40*/  LDG.E.ENL2.256 R68, R64, desc[UR6][R4.64+0x3000] ;  /* 0xfe0180060440797e */ /* 0x0001620008121944 */
[----:B------:R-:W-:Y:S01]  /*5a50*/  BSSY.RECONVERGENT B1, `(.L_x_8012) ;  /* 0x0000096000017945 */ /* 0x000fe20003800200 */
[----:B--2---:R-:W-:-:S14]  /*5a60*/  DSETP.GE.AND P0, PT, |R8|, |R10|, PT ;  /* 0x4000000a0800722a */ /* 0x004fdc0003f06200 */
[----:B0-----:R-:W-:Y:S05]  /*5a70*/  @!P0 BRA `(.L_x_8013) ;  /* 0x0000000400948947 */ /* 0x001fea0003800000 */
[----:B------:R-:W-:-:S06]  /*5a80*/  DSETP.NEU.AND P0, PT, R10, RZ, PT ;  /* 0x000000ff0a00722a */ /* 0x000fcc0003f0d000 */
[----:B------:R-:W-:-:S14]  /*5a90*/  DSETP.NEU.OR P0, PT, R8, RZ, P0 ;  /* 0x000000ff0800722a */ /* 0x000fdc000070d400 */
[----:B------:R-:W-:Y:S05]  /*5aa0*/  @P0 BRA `(.L_x_8014) ;  /* 0x0000000000cc0947 */ /* 0x000fea0003800000 */
        /* <DEDUP_REMOVED lines=22> */
.L_x_8016:
[----:B------:R-:W-:Y:S05]  /*5c10*/  BSYNC.RECONVERGENT B2 ;  /* 0x0000000000027941 */ /* 0x000fea0003800200 */
.L_x_8015:
[----:B------:R-:W-:Y:S01]  /*5c20*/  DADD R16, -RZ, |R10| ;  /* 0x00000000ff107229 */ /* 0x000fe2000000050a */
[----:B------:R-:W-:Y:S01]  /*5c30*/  MOV R4, 0x1 ;  /* 0x0000000100047802 */ /* 0x000fe20000000f00 */
[----:B------:R-:W-:Y:S01]  /*5c40*/  BSSY.RECONVERGENT B2, `(.L_x_8017) ;  /* 0x0000018000027945 */ /* 0x000fe20003800200 */
[----:B------:R-:W-:Y:S01]  /*5c50*/  FSETP.GEU.AND P1, PT, |R19|, 6.5827683646048100446e-37, PT ;  /* 0x036000001300780b */ /* 0x000fe20003f2e200 */
[----:B------:R-:W-:Y:S02]  /*5c60*/  IMAD.MOV.U32 R8, RZ, RZ, R2 ;  /* 0x000000ffff087224 */ /* 0x000fe400078e0002 */
[----:B------:R-:W0:Y:S01]  /*5c70*/  MUFU.RCP64H R5, R17 ;  /* 0x0000001100057308 */ /* 0x000e220000001800 */
[----:B------:R-:W-:Y:S01]  /*5c80*/  IMAD.MOV.U32 R9, RZ, RZ, R3 ;  /* 0x000000ffff097224 */ /* 0x000fe200078e0003 */
        /* <DEDUP_REMOVED lines=19> */
.L_x_8018:
[----:B------:R-:W-:Y:S05]  /*5dc0*/  BSYNC.RECONVERGENT B2 ;  /* 0x0000000000027941 */ /* 0x000fea0003800200 */
.L_x_8017:
[----:B------:R-:W-:Y:S05]  /*5dd0*/  BRA `(.L_x_8019) ;  /* 0x0000000400747947 */ /* 0x000fea0003800000 */
.L_x_8014:
        /* <DEDUP_REMOVED lines=20> */
[----:B-----5:R-:W-:Y:S05]  /*5f20*/  CALL.REL.NOINC `($__internal_9_$__cuda_sm20_div_rn_f64_full) ;  /* 0x0000004800807944 */ /* 0x020fea0003c00000 */
[----:B------:R-:W-:Y:S02]  /*5f30*/  IMAD.MOV.U32 R72, RZ, RZ, R2 ;  /* 0x000000ffff487224 */ /* 0x000fe400078e0002 */
[----:B------:R-:W-:-:S07]  /*5f40*/  IMAD.MOV.U32 R73, RZ, RZ, R3 ;  /* 0x000000ffff497224 */ /* 0x000fce00078e0003 */
.L_x_8021:
[----:B------:R-:W-:Y:S05]  /*5f50*/  BSYNC.RECONVERGENT B2 ;  /* 0x0000000000027941 */ /* 0x000fea0003800200 */
.L_x_8020:
        /* <DEDUP_REMOVED lines=16> */
[----:B-----5:R-:W-:Y:S05]  /*6060*/  CALL.REL.NOINC `($__internal_8_$__cuda_sm20_dblrcp_rn_slowpath_v3) ;  /* 0x0000004400847944 */ /* 0x020fea0003c00000 */
.L_x_8023:
[----:B------:R-:W-:Y:S05]  /*6070*/  BSYNC.RECONVERGENT B2 ;  /* 0x0000000000027941 */ /* 0x000fea0003800200 */
.L_x_8022:
[-C--:B-----5:R-:W-:Y:S02]  /*6080*/  DFMA R8, R18, R72.reuse, R16 ;  /* 0x000000481208722b */ /* 0x0a0fe40000000010 */
[----:B------:R-:W-:-:S06]  /*6090*/  DFMA R10, -R16, R72, R18 ;  /* 0x00000048100a722b */ /* 0x000fcc0000000112 */
[-C--:B------:R-:W-:Y:S02]  /*60a0*/  DMUL R8, R8, R2.reuse ;  /* 0x0000000208087228 */ /* 0x080fe40000000000 */
[----:B------:R-:W-:Y:S01]  /*60b0*/  DMUL R10, R10, R2 ;  /* 0x000000020a0a7228 */ /* 0x000fe20000000000 */
[----:B------:R-:W-:Y:S10]  /*60c0*/  BRA `(.L_x_8019) ;  /* 0x0000000000b87947 */ /* 0x000ff40003800000 */
.L_x_8013:
        /* <DEDUP_REMOVED lines=23> */
.L_x_8025:
[----:B------:R-:W-:Y:S05]  /*6240*/  BSYNC.RECONVERGENT B2 ;  /* 0x0000000000027941 */ /* 0x000fea0003800200 */
.L_x_8024:
        /* <DEDUP_REMOVED lines=16> */
[----:B-----5:R-:W-:Y:S05]  /*6350*/  CALL.REL.NOINC `($__internal_8_$__cuda_sm20_dblrcp_rn_slowpath_v3) ;  /* 0x0000004000c87944 */ /* 0x020fea0003c00000 */
.L_x_8027:
[----:B------:R-:W-:Y:S05]  /*6360*/  BSYNC.RECONVERGENT B2 ;  /* 0x0000000000027941 */ /* 0x000fea0003800200 */
.L_x_8026:
[-C--:B-----5:R-:W-:Y:S02]  /*6370*/  DFMA R8, R16, R72.reuse, R18 ;  /* 0x000000481008722b */ /* 0x0a0fe40000000012 */
[----:B------:R-:W-:-:S06]  /*6380*/  DFMA R10, R18, R72, -R16 ;  /* 0x00000048120a722b */ /* 0x000fcc0000000810 */
[-C--:B------:R-:W-:Y:S02]  /*6390*/  DMUL R8, R8, R2.reuse ;  /* 0x0000000208087228 */ /* 0x080fe40000000000 */
[----:B------:R-:W-:-:S11]  /*63a0*/  DMUL R10, R10, R2 ;  /* 0x000000020a0a7228 */ /* 0x000fd60000000000 */
.L_x_8019:
[----:B------:R-:W-:Y:S05]  /*63b0*/  BSYNC.RECONVERGENT B1 ;  /* 0x0000000000017941 */ /* 0x000fea0003800200 */
.L_x_8012:
[----:B------:R-:W-:Y:S01]  /*63c0*/  DSETP.GE.AND P0, PT, |R12|, |R14|, PT ;  /* 0x4000000e0c00722a */ /* 0x000fe20003f06200 */
        /* <DEDUP_REMOVED lines=28> */
.L_x_8032:
[----:B------:R-:W-:Y:S05]  /*6590*/  BSYNC.RECONVERGENT B2 ;  /* 0x0000000000027941 */ /* 0x000fea0003800200 */
.L_x_8031:
        /* <DEDUP_REMOVED lines=17> */
.L_x_8034:
[----:B------:R-:W-:Y:S05]  /*66b0*/  BSYNC.RECONVERGENT B2 ;  /* 0x0000000000027941 */ /* 0x000fea0003800200 */
.L_x_8033:
[-C--:B------:R-:W-:Y:S02]  /*66c0*/  DFMA R12, R22, R16.reuse, R20 ;  /* 0x00000010160c722b */ /* 0x080fe40000000014 */
[----:B------:R-:W-:-:S06]  /*66d0*/  DFMA R14, -R20, R16, R22 ;  /* 0x00000010140e722b */ /* 0x000fcc0000000116 */
[-C--:B------:R-:W-:Y:S02]  /*66e0*/  DMUL R12, R12, R2.reuse ;  /* 0x000000020c0c7228 */ /* 0x080fe40000000000 */
[----:B------:R-:W-:Y:S01]  /*66f0*/  DMUL R14, R14, R2 ;  /* 0x000000020e0e7228 */ /* 0x000fe20000000000 */
[----:B------:R-:W-:Y:S10]  /*6700*/  BRA `(.L_x_8035) ;  /* 0x0000000400847947 */ /* 0x000ff40003800000 */
.L_x_8030:
        /* <DEDUP_REMOVED lines=22> */
.L_x_8037:
[----:B------:R-:W-:Y:S05]  /*6870*/  BSYNC.RECONVERGENT B2 ;  /* 0x0000000000027941 */ /* 0x000fea0003800200 */
.L_x_8036:
[----:B------:R-:W-:Y:S01]  /*6880*/  DADD R16, -RZ, |R14| ;  /* 0x00000000ff107229 */ /* 0x000fe2000000050e */
[----:B------:R-:W-:Y:S01]  /*6890*/  IMAD.MOV.U32 R4, RZ, RZ, 0x1 ;  /* 0x00000001ff047424 */ /* 0x000fe200078e00ff */
[----:B------:R-:W-:Y:S01]  /*68a0*/  FSETP.GEU.AND P1, PT, |R23|, 6.5827683646048100446e-37, PT ;  /* 0x036000001700780b */ /* 0x000fe20003f2e200 */
[----:B------:R-:W-:Y:S01]  /*68b0*/  BSSY.RECONVERGENT B2, `(.L_x_8038) ;  /* 0x0000017000027945 */ /* 0x000fe20003800200 */
[----:B------:R-:W-:Y:S01]  /*68c0*/  MOV R12, R2 ;  /* 0x00000002000c7202 */ /* 0x000fe20000000f00 */
[----:B------:R-:W-:Y:S01]  /*68d0*/  IMAD.MOV.U32 R13, RZ, RZ, R3 ;  /* 0x000000ffff0d7224 */ /* 0x000fe200078e0003 */
        /* <DEDUP_REMOVED lines=20> */
.L_x_8039:
[----:B------:R-:W-:Y:S05]  /*6a20*/  BSYNC.RECONVERGENT B2 ;  /* 0x0000000000027941 */ /* 0x000fea0003800200 */
.L_x_8038:
[----:B------:R-:W-:Y:S05]  /*6a30*/  BRA `(.L_x_8035) ;  /* 0x0000000000b87947 */ /* 0x000fea0003800000 */
.L_x_8029:
        /* <DEDUP_REMOVED lines=23> */
.L_x_8041:
[----:B------:R-:W-:Y:S05]  /*6bb0*/  BSYNC.RECONVERGENT B2 ;  /* 0x0000000000027941 */ /* 0x000fea0003800200 */
.L_x_8040:
        /* <DEDUP_REMOVED lines=17> */
.L_x_8043:
[----:B------:R-:W-:Y:S05]  /*6cd0*/  BSYNC.RECONVERGENT B2 ;  /* 0x0000000000027941 */ /* 0x000fea0003800200 */
.L_x_8042:
[-C--:B------:R-:W-:Y:S02]  /*6ce0*/  DFMA R12, R20, R16.reuse, R22 ;  /* 0x00000010140c722b */ /* 0x080fe40000000016 */
[----:B------:R-:W-:-:S06]  /*6cf0*/  DFMA R14, R22, R16, -R20 ;  /* 0x00000010160e722b */ /* 0x000fcc0000000814 */
[-C--:B------:R-:W-:Y:S02]  /*6d00*/  DMUL R12, R12, R2.reuse ;  /* 0x000000020c0c7228 */ /* 0x080fe40000000000 */
[----:B------:R-:W-:-:S11]  /*6d10*/  DMUL R14, R14, R2 ;  /* 0x000000020e0e7228 */ /* 0x000fd60000000000 */
.L_x_8035:
[----:B------:R-:W-:Y:S05]  /*6d20*/  BSYNC.RECONVERGENT B1 ;  /* 0x0000000000017941 */ /* 0x000fea0003800200 */
.L_x_8028:
        /* <DEDUP_REMOVED lines=29> */
.L_x_8048:
[----:B------:R-:W-:Y:S05]  /*6f00*/  BSYNC.RECONVERGENT B2 ;  /* 0x0000000000027941 */ /* 0x000fea0003800200 */
.L_x_8047:
        /* <DEDUP_REMOVED lines=17> */
.L_x_8050:
[----:B------:R-:W-:Y:S05]  /*7020*/  BSYNC.RECONVERGENT B2 ;  /* 0x0000000000027941 */ /* 0x000fea0003800200 */
.L_x_8049:
[-C--:B------:R-:W-:Y:S02]  /*7030*/  DFMA R4, R26, R16.reuse, R24 ;  /* 0x000000101a04722b */ /* 0x080fe40000000018 */
[----:B------:R-:W-:-:S06]  /*7040*/  DFMA R18, -R24, R16, R26 ;  /* 0x000000101812722b */ /* 0x000fcc000000011a */
[-C--:B------:R-:W-:Y:S02]  /*7050*/  DMUL R16, R4, R2.reuse ;  /* 0x0000000204107228 */ /* 0x080fe40000000000 */
[----:B------:R-:W-:Y:S01]  /*7060*/  DMUL R18, R18, R2 ;  /* 0x0000000212127228 */ /* 0x000fe20000000000 */
[----:B------:R-:W-:Y:S10]  /*7070*/  BRA `(.L_x_8051) ;  /* 0x0000000400847947 */ /* 0x000ff40003800000 */
.L_x_8046:
        /* <DEDUP_REMOVED lines=22> */
.L_x_8053:
[----:B------:R-:W-:Y:S05]  /*71e0*/  BSYNC.RECONVERGENT B2 ;  /* 0x0000000000027941 */ /* 0x000fea0003800200 */
.L_x_8052:
        /* <DEDUP_REMOVED lines=26> */
.L_x_8055:
[----:B------:R-:W-:Y:S05]  /*7390*/  BSYNC.RECONVERGENT B2 ;  /* 0x0000000000027941 */ /* 0x000fea0003800200 */
.L_x_8054:
[----:B------:R-:W-:Y:S05]  /*73a0*/  BRA `(.L_x_8051) ;  /* 0x0000000000b87947 */ /* 0x000fea0003800000 */
.L_x_8045:
        /* <DEDUP_REMOVED lines=23> */
.L_x_8057:
[----:B------:R-:W-:Y:S05]  /*7520*/  BSYNC.RECONVERGENT B2 ;  /* 0x0000000000027941 */ /* 0x000fea0003800200 */
.L_x_8056:
        /* <DEDUP_REMOVED lines=17> */
.L_x_8059:
[----:B------:R-:W-:Y:S05]  /*7640*/  BSYNC.RECONVERGENT B2 ;  /* 0x0000000000027941 */ /* 0x000fea0003800200 */
.L_x_8058:
[-C--:B------:R-:W-:Y:S02]  /*7650*/  DFMA R4, R24, R16.reuse, R26 ;  /* 0x000000101804722b */ /* 0x080fe4000000001a */
[----:B------:R-:W-:-:S06]  /*7660*/  DFMA R18, R26, R16, -R24 ;  /* 0x000000101a12722b */ /* 0x000fcc0000000818 */
[-C--:B------:R-:W-:Y:S02]  /*7670*/  DMUL R16, R4, R2.reuse ;  /* 0x0000000204107228 */ /* 0x080fe40000000000 */
[----:B------:R-:W-:-:S11]  /*7680*/  DMUL R18, R18, R2 ;  /* 0x0000000212127228 */ /* 0x000fd60000000000 */
.L_x_8051:
[----:B------:R-:W-:Y:S05]  /*7690*/  BSYNC.RECONVERGENT B1 ;  /* 0x0000000000017941 */ /* 0x000fea0003800200 */
.L_x_8044:
        /* <DEDUP_REMOVED lines=29> */
.L_x_8064:
[----:B------:R-:W-:Y:S05]  /*7870*/  BSYNC.RECONVERGENT B2 ;  /* 0x0000000000027941 */ /* 0x000fea0003800200 */
.L_x_8063:
        /* <DEDUP_REMOVED lines=17> */
.L_x_8066:
[----:B------:R-:W-:Y:S05]  /*7990*/  BSYNC.RECONVERGENT B2 ;  /* 0x0000000000027941 */ /* 0x000fea0003800200 */
.L_x_8065:
[-C--:B------:R-:W-:Y:S02]  /*79a0*/  DFMA R4, R30, R20.reuse, R28 ;  /* 0x000000141e04722b */ /* 0x080fe4000000001c */
[----:B------:R-:W-:-:S06]  /*79b0*/  DFMA R22, -R28, R20, R30 ;  /* 0x000000141c16722b */ /* 0x000fcc000000011e */
[-C--:B------:R-:W-:Y:S02]  /*79c0*/  DMUL R20, R4, R2.reuse ;  /* 0x0000000204147228 */ /* 0x080fe40000000000 */
[----:B------:R-:W-:Y:S01]  /*79d0*/  DMUL R22, R22, R2 ;  /* 0x0000000216167228 */ /* 0x000fe20000000000 */
[----:B------:R-:W-:Y:S10]  /*79e0*/  BRA `(.L_x_8067) ;  /* 0x0000000400847947 */ /* 0x000ff40003800000 */
.L_x_8062:
        /* <DEDUP_REMOVED lines=22> */
.L_x_8069:
[----:B------:R-:W-:Y:S05]  /*7b50*/  BSYNC.RECONVERGENT B2 ;  /* 0x0000000000027941 */ /* 0x000fea0003800200 */
.L_x_8068:
        /* <DEDUP_REMOVED lines=26> */
.L_x_8071:
[----:B------:R-:W-:Y:S05]  /*7d00*/  BSYNC.RECONVERGENT B2 ;  /* 0x0000000000027941 */ /* 0x000fea0003800200 */
.L_x_8070:
[----:B------:R-:W-:Y:S05]  /*7d10*/  BRA `(.L_x_8067) ;  /* 0x0000000000b87947 */ /* 0x000fea0003800000 */
.L_x_8061:
        /* <DEDUP_REMOVED lines=23> */
.L_x_8073:
[----:B------:R-:W-:Y:S05]  /*7e90*/  BSYNC.RECONVERGENT B2 ;  /* 0x0000000000027941 */ /* 0x000fea0003800200 */
.L_x_8072:
        /* <DEDUP_REMOVED lines=17> */
.L_x_8075:
[----:B------:R-:W-:Y:S05]  /*7fb0*/  BSYNC.RECONVERGENT B2 ;  /* 0x0000000000027941 */ /* 0x000fea0003800200 */
.L_x_8074:
[-C--:B------:R-:W-:Y:S02]  /*7fc0*/  DFMA R4, R28, R20.reuse, R30 ;  /* 0x000000141c04722b */ /* 0x080fe4000000001e */
[----:B------:R-:W-:-:S06]  /*7fd0*/  DFMA R22, R30, R20, -R28 ;  /* 0x000000141e16722b */ /* 0x000fcc000000081c */
[-C--:B------:R-:W-:Y:S02]  /*7fe0*/  DMUL R20, R4, R2.reuse ;  /* 0x0000000204147228 */ /* 0x080fe40000000000 */
[----:B------:R-:W-:-:S11]  /*7ff0*/  DMUL R22, R22, R2 ;  /* 0x0000000216167228 */ /* 0x000fd60000000000 */
.L_x_8067:
[----:B------:R-:W-:Y:S05]  /*8000*/  BSYNC.RECONVERGENT B1 ;  /* 0x0000000000017941 */ /* 0x000fea0003800200 */
.L_x_8060:
        /* <DEDUP_REMOVED lines=29> */
.L_x_8080:
[----:B------:R-:W-:Y:S05]  /*81e0*/  BSYNC.RECONVERGENT B2 ;  /* 0x0000000000027941 */ /* 0x000fea0003800200 */
.L_x_8079:
        /* <DEDUP_REMOVED lines=17> */
.L_x_8082:
[----:B------:R-:W-:Y:S05]  /*8300*/  BSYNC.RECONVERGENT B2 ;  /* 0x0000000000027941 */ /* 0x000fea0003800200 */
.L_x_8081:
[-C--:B------:R-:W-:Y:S02]  /*8310*/  DFMA R4, R34, R24.reuse, R32 ;  /* 0x000000182204722b */ /* 0x080fe40000000020 */
[----:B------:R-:W-:-:S06]  /*8320*/  DFMA R26, -R32, R24, R34 ;  /* 0x00000018201a722b */ /* 0x000fcc0000000122 */
[-C--:B------:R-:W-:Y:S02]  /*8330*/  DMUL R24, R4, R2.reuse ;  /* 0x0000000204187228 */ /* 0x080fe40000000000 */
[----:B------:R-:W-:Y:S01]  /*8340*/  DMUL R26, R26, R2 ;  /* 0x000000021a1a7228 */ /* 0x000fe20000000000 */
[----:B------:R-:W-:Y:S10]  /*8350*/  BRA `(.L_x_8083) ;  /* 0x0000000400847947 */ /* 0x000ff40003800000 */
.L_x_8078:
        /* <DEDUP_REMOVED lines=22> */
.L_x_8085:
[----:B------:R-:W-:Y:S05]  /*84c0*/  BSYNC.RECONVERGENT B2 ;  /* 0x0000000000027941 */ /* 0x000fea0003800200 */
.L_x_8084:
        /* <DEDUP_REMOVED lines=26> */
.L_x_8087:
[----:B------:R-:W-:Y:S05]  /*8670*/  BSYNC.RECONVERGENT B2 ;  /* 0x0000000000027941 */ /* 0x000fea0003800200 */
.L_x_8086:
[----:B------:R-:W-:Y:S05]  /*8680*/  BRA `(.L_x_8083) ;  /* 0x0000000000b87947 */ /* 0x000fea0003800000 */
.L_x_8077:
        /* <DEDUP_REMOVED lines=23> */
.L_x_8089:
[----:B------:R-:W-:Y:S05]  /*8800*/  BSYNC.RECONVERGENT B2 ;  /* 0x0000000000027941 */ /* 0x000fea0003800200 */
.L_x_8088:
        /* <DEDUP_REMOVED lines=17> */
.L_x_8091:
[----:B------:R-:W-:Y:S05]  /*8920*/  BSYNC.RECONVERGENT B2 ;  /* 0x0000000000027941 */ /* 0x000fea0003800200 */
.L_x_8090:
[-C--:B------:R-:W-:Y:S02]  /*8930*/  DFMA R4, R32, R24.reuse, R34 ;  /* 0x000000182004722b */ /* 0x080fe40000000022 */
[----:B------:R-:W-:-:S06]  /*8940*/  DFMA R26, R34, R24, -R32 ;  /* 0x00000018221a722b */ /* 0x000fcc0000000820 */
[-C--:B------:R-:W-:Y:S02]  /*8950*/  DMUL R24, R4, R2.reuse ;  /* 0x0000000204187228 */ /* 0x080fe40000000000 */
[----:B------:R-:W-:-:S11]  /*8960*/  DMUL R26, R26, R2 ;  /* 0x000000021a1a7228 */ /* 0x000fd60000000000 */
.L_x_8083:
[----:B------:R-:W-:Y:S05]  /*8970*/  BSYNC.RECONVERGENT B1 ;  /* 0x0000000000017941 */ /* 0x000fea0003800200 */
.L_x_8076:
        /* <DEDUP_REMOVED lines=29> */
.L_x_8096:
[----:B------:R-:W-:Y:S05]  /*8b50*/  BSYNC.RECONVERGENT B2 ;  /* 0x0000000000027941 */ /* 0x000fea0003800200 */
.L_x_8095:
        /* <DEDUP_REMOVED lines=17> */
.L_x_8098:
[----:B------:R-:W-:Y:S05]  /*8c70*/  BSYNC.RECONVERGENT B2 ;  /* 0x0000000000027941 */ /* 0x000fea0003800200 */
.L_x_8097:
[-C--:B------:R-:W-:Y:S02]  /*8c80*/  DFMA R4, R38, R28.reuse, R36 ;  /* 0x0000001c2604722b */ /* 0x080fe40000000024 */
[----:B------:R-:W-:-:S06]  /*8c90*/  DFMA R30, -R36, R28, R38 ;  /* 0x0000001c241e722b */ /* 0x000fcc0000000126 */
[-C--:B------:R-:W-:Y:S02]  /*8ca0*/  DMUL R28, R4, R2.reuse ;  /* 0x00000002041c7228 */ /* 0x080fe40000000000 */
[----:B------:R-:W-:Y:S01]  /*8cb0*/  DMUL R30, R30, R2 ;  /* 0x000000021e1e7228 */ /* 0x000fe20000000000 */
[----:B------:R-:W-:Y:S10]  /*8cc0*/  BRA `(.L_x_8099) ;  /* 0x0000000400847947 */ /* 0x000ff40003800000 */
.L_x_8094:
[----:B------:R-:W-:Y:S01]  /*8cd0*/  DADD R6, -RZ, |R60| ;  /* 0x00000000ff067229 */ /* 0x000fe2000000053c */
[----:B------:R-:W-:Y:S01]  /*8ce0*/  MOV R2, 0x1 ;  /* 0x0000000100027802 */ /* 0x000fe20000000f00 */
[----:B------:R-:W-:Y:S01]  /*8cf0*/  BSSY.RECONVERGENT B2, `(.L_x_8100) ;  /* 0x0000014000027945 */ /* 0x000fe20003800200 */
        /* <DEDUP_REMOVED lines=19> */
.L_x_8101:
[----:B------:R-:W-:Y:S05]  /*8e30*/  BSYNC.RECONVERGENT B2 ;  /* 0x0000000000027941 */ /* 0x000fea0003800200 */
.L_x_8100:
        /* <DEDUP_REMOVED lines=24> */
[----:B------:R-:W-:Y:S01]  /*8fc0*/  MOV R30, R2 ;  /* 0x00000002001e7202 */ /* 0x000fe20000000f00 */
[----:B------:R-:W-:-:S07]  /*8fd0*/  IMAD.MOV.U32 R31, RZ, RZ, R3 ;  /* 0x000000ffff1f7224 */ /* 0x000fce00078e0003 */
.L_x_8103:
[----:B------:R-:W-:Y:S05]  /*8fe0*/  BSYNC.RECONVERGENT B2 ;  /* 0x0000000000027941 */ /* 0x000fea0003800200 */
.L_x_8102:
[----:B------:R-:W-:Y:S05]  /*8ff0*/  BRA `(.L_x_8099) ;  /* 0x0000000000b87947 */ /* 0x000fea0003800000 */
.L_x_8093:
        /* <DEDUP_REMOVED lines=20> */
[----:B------:R-:W-:Y:S05]  /*9140*/  CALL.REL.NOINC `($__internal_9_$__cuda_sm20_div_rn_f64_full) ;  /* 0x0000001400f87944 */ /* 0x000fea0003c00000 */
[----:B------:R-:W-:Y:S02]  /*9150*/  IMAD.MOV.U32 R28, RZ, RZ, R2 ;  /* 0x000000ffff1c7224 */ /* 0x000fe400078e0002 */
[----:B------:R-:W-:-:S07]  /*9160*/  IMAD.MOV.U32 R29, RZ, RZ, R3 ;  /* 0x000000ffff1d7224 */ /* 0x000fce00078e0003 */
.L_x_8105:
[----:B------:R-:W-:Y:S05]  /*9170*/  BSYNC.RECONVERGENT B2 ;  /* 0x0000000000027941 */ /* 0x000fea0003800200 */
.L_x_8104:
        /* <DEDUP_REMOVED lines=17> */
.L_x_8107:
[----:B------:R-:W-:Y:S05]  /*9290*/  BSYNC.RECONVERGENT B2 ;  /* 0x0000000000027941 */ /* 0x000fea0003800200 */
.L_x_8106:
[-C--:B------:R-:W-:Y:S02]  /*92a0*/  DFMA R4, R36, R28.reuse, R38 ;  /* 0x0000001c2404722b */ /* 0x080fe40000000026 */
[----:B------:R-:W-:-:S06]  /*92b0*/  DFMA R30, R38, R28, -R36 ;  /* 0x0000001c261e722b */ /* 0x000fcc0000000824 */
[-C--:B------:R-:W-:Y:S02]  /*92c0*/  DMUL R28, R4, R2.reuse ;  /* 0x00000002041c7228 */ /* 0x080fe40000000000 */
[----:B------:R-:W-:-:S11]  /*92d0*/  DMUL R30, R30, R2 ;  /* 0x000000021e1e7228 */ /* 0x000fd60000000000 */
.L_x_8099:
[----:B------:R-:W-:Y:S05]  /*92e0*/  BSYNC.RECONVERGENT B1 ;  /* 0x0000000000017941 */ /* 0x000fea0003800200 */
.L_x_8092:
        /* <DEDUP_REMOVED lines=29> */
.L_x_8112:
[----:B------:R-:W-:Y:S05]  /*94c0*/  BSYNC.RECONVERGENT B2 ;  /* 0x0000000000027941 */ /* 0x000fea0003800200 */
.L_x_8111:
        /* <DEDUP_REMOVED lines=17> */
.L_x_8114:
[----:B------:R-:W-:Y:S05]  /*95e0*/  BSYNC.RECONVERGENT B2 ;  /* 0x0000000000027941 */ /* 0x000fea0003800200 */
.L_x_8113:
[-C--:B------:R-:W-:Y:S02]  /*95f0*/  DFMA R4, R42, R32.reuse, R40 ;  /* 0x000000202a04722b */ /* 0x080fe40000000028 */
[----:B------:R-:W-:-:S06]  /*9600*/  DFMA R34, -R40, R32, R42 ;  /* 0x000000202822722b */ /* 0x000fcc000000012a */
[-C--:B------:R-:W-:Y:S02]  /*9610*/  DMUL R32, R4, R2.reuse ;  /* 0x0000000204207228 */ /* 0x080fe40000000000 */
[----:B------:R-:W-:Y:S01]  /*9620*/  DMUL R34, R34, R2 ;  /* 0x0000000222227228 */ /* 0x000fe20000000000 */
[----:B------:R-:W-:Y:S10]  /*9630*/  BRA `(.L_x_8115) ;  /* 0x0000000400847947 */ /* 0x000ff40003800000 */
.L_x_8110:
        /* <DEDUP_REMOVED lines=22> */
.L_x_8117:
[----:B------:R-:W-:Y:S05]  /*97a0*/  BSYNC.RECONVERGENT B2 ;  /* 0x0000000000027941 */ /* 0x000fea0003800200 */
.L_x_8116:
        /* <DEDUP_REMOVED lines=26> */
.L_x_8119:
[----:B------:R-:W-:Y:S05]  /*9950*/  BSYNC.RECONVERGENT B2 ;  /* 0x0000000000027941 */ /* 0x000fea0003800200 */
.L_x_8118:
[----:B------:R-:W-:Y:S05]  /*9960*/  BRA `(.L_x_8115) ;  /* 0x0000000000b87947 */ /* 0x000fea0003800000 */
.L_x_8109:
        /* <DEDUP_REMOVED lines=23> */
.L_x_8121:
[----:B------:R-:W-:Y:S05]  /*9ae0*/  BSYNC.RECONVERGENT B2 ;  /* 0x0000000000027941 */ /* 0x000fea0003800200 */
.L_x_8120:
        /* <DEDUP_REMOVED lines=17> */
.L_x_8123:
[----:B------:R-:W-:Y:S05]  /*9c00*/  BSYNC.RECONVERGENT B2 ;  /* 0x0000000000027941 */ /* 0x000fea0003800200 */
.L_x_8122:
[-C--:B------:R-:W-:Y:S02]  /*9c10*/  DFMA R4, R40, R32.reuse, R42 ;  /* 0x000000202804722b */ /* 0x080fe4000000002a */
[----:B------:R-:W-:-:S06]  /*9c20*/  DFMA R34, R42, R32, -R40 ;  /* 0x000000202a22722b */ /* 0x000fcc0000000828 */
[-C--:B------:R-:W-:Y:S02]  /*9c30*/  DMUL R32, R4, R2.reuse ;  /* 0x0000000204207228 */ /* 0x080fe40000000000 */
[----:B------:R-:W-:-:S11]  /*9c40*/  DMUL R34, R34, R2 ;  /* 0x0000000222227228 */ /* 0x000fd60000000000 */
.L_x_8115:
[----:B------:R-:W-:Y:S05]  /*9c50*/  BSYNC.RECONVERGENT B1 ;  /* 0x0000000000017941 */ /* 0x000fea0003800200 */
.L_x_8108:
        /* <DEDUP_REMOVED lines=29> */
.L_x_8128:
[----:B------:R-:W-:Y:S05]  /*9e30*/  BSYNC.RECONVERGENT B2 ;  /* 0x0000000000027941 */ /* 0x000fea0003800200 */
.L_x_8127:
        /* <DEDUP_REMOVED lines=17> */
.L_x_8130:
[----:B------:R-:W-:Y:S05]  /*9f50*/  BSYNC.RECONVERGENT B2 ;  /* 0x0000000000027941 */ /* 0x000fea0003800200 */
.L_x_8129:
[-C--:B------:R-:W-:Y:S02]  /*9f60*/  DFMA R4, R46, R36.reuse, R44 ;  /* 0x000000242e04722b */ /* 0x080fe4000000002c */
[----:B------:R-:W-:-:S06]  /*9f70*/  DFMA R38, -R44, R36, R46 ;  /* 0x000000242c26722b */ /* 0x000fcc000000012e */
[-C--:B------:R-:W-:Y:S02]  /*9f80*/  DMUL R36, R4, R2.reuse ;  /* 0x0000000204247228 */ /* 0x080fe40000000000 */
[----:B------:R-:W-:Y:S01]  /*9f90*/  DMUL R38, R38, R2 ;  /* 0x0000000226267228 */ /* 0x000fe20000000000 */
[----:B------:R-:W-:Y:S10]  /*9fa0*/  BRA `(.L_x_8131) ;  /* 0x0000000400847947 */ /* 0x000ff40003800000 */
.L_x_8126:
        /* <DEDUP_REMOVED lines=22> */
.L_x_8133:
[----:B------:R-:W-:Y:S05]  /*a110*/  BSYNC.RECONVERGENT B2 ;  /* 0x0000000000027941 */ /* 0x000fea0003800200 */
.L_x_8132:
        /* <DEDUP_REMOVED lines=26> */
.L_x_8135:
[----:B------:R-:W-:Y:S05]  /*a2c0*/  BSYNC.RECONVERGENT B2 ;  /* 0x0000000000027941 */ /* 0x000fea0003800200 */
.L_x_8134:
[----:B------:R-:W-:Y:S05]  /*a2d0*/  BRA `(.L_x_8131) ;  /* 0x0000000000b87947 */ /* 0x000fea0003800000 */
.L_x_8125:
        /* <DEDUP_REMOVED lines=23> */
.L_x_8137:
[----:B------:R-:W-:Y:S05]  /*a450*/  BSYNC.RECONVERGENT B2 ;  /* 0x0000000000027941 */ /* 0x000fea0003800200 */
.L_x_8136:
        /* <DEDUP_REMOVED lines=17> */
.L_x_8139:
[----:B------:R-:W-:Y:S05]  /*a570*/  BSYNC.RECONVERGENT B2 ;  /* 0x0000000000027941 */ /* 0x000fea0003800200 */
.L_x_8138:
[-C--:B------:R-:W-:Y:S02]  /*a580*/  DFMA R4, R44, R36.reuse, R46 ;  /* 0x000000242c04722b */ /* 0x080fe4000000002e */
[----:B------:R-:W-:-:S06]  /*a590*/  DFMA R38, R46, R36, -R44 ;  /* 0x000000242e26722b */ /* 0x000fcc000000082c */
[-C--:B------:R-:W-:Y:S02]  /*a5a0*/  DMUL R36, R4, R2.reuse ;  /* 0x0000000204247228 */ /* 0x080fe40000000000 */
[----:B------:R-:W-:-:S11]  /*a5b0*/  DMUL R38, R38, R2 ;  /* 0x0000000226267228 */ /* 0x000fd60000000000 */
.L_x_8131:
[----:B------:R-:W-:Y:S05]  /*a5c0*/  BSYNC.RECONVERGENT B1 ;  /* 0x0000000000017941 */ /* 0x000fea0003800200 */
.L_x_8124:
[----:B------:R-:W0:Y:S01]  /*a5d0*/  S2R R0, SR_CTAID.X ;  /* 0x0000000000007919 */ /* 0x000e220000002500 */
[----:B------:R-:W1:Y:S01]  /*a5e0*/  LDC.64 R2, c[0x0][0x388] ;  /* 0x0000e200ff027b82 */ /* 0x000e620000000a00 */
[----:B------:R-:W2:Y:S01]  /*a5f0*/  S2R R5, SR_TID.X ;  /* 0x0000000000057919 */ /* 0x000ea20000002100 */
[----:B0-----:R-:W-:-:S04]  /*a600*/  IMAD.SHL.U32 R7, R0, 0x400, RZ ;  /* 0x0000040000077824 */ /* 0x001fc800078e00ff */
[----:B-1----:R-:W-:-:S04]  /*a610*/  IMAD.WIDE.U32 R2, R7, 0x10, R2 ;  /* 0x0000001007027825 */ /* 0x002fc800078e0002 */
[----:B--2---:R-:W-:-:S05]  /*a620*/  IMAD.WIDE.U32 R2, R5, 0x20, R2 ;  /* 0x0000002005027825 */ /* 0x004fca00078e0002 */
[----:B------:R-:W-:Y:S04]  /*a630*/  STG.E.ENL2.256 desc[UR6][R2.64], R8, R12 ;  /* 0xf8000008020c797f */ /* 0x000fe8000f121806 */
[----:B------:R-:W-:Y:S04]  /*a640*/  STG.E.ENL2.256 desc[UR6][R2.64+0x1000], R16, R20 ;  /* 0xf80080100214797f */ /* 0x000fe8000f121806 */
[----:B------:R-:W-:Y:S04]  /*a650*/  STG.E.ENL2.256 desc[UR6][R2.64+0x2000], R24, R28 ;  /* 0xf8010018021c797f */ /* 0x000fe8000f121806 */
[----:B------:R-:W-:Y:S01]  /*a660*/  STG.E.ENL2.256 desc[UR6][R2.64+0x3000], R32, R36 ;  /* 0xf80180200224797f */ /* 0x000fe2000f121806 */
[----:B------:R-:W-:Y:S05]  /*a670*/  EXIT ;  /* 0x000000000000794d */ /* 0x000fea0003800000 */
        .weak           $__internal_8_$__cuda_sm20_dblrcp_rn_slowpath_v3
        .type           $__internal_8_$__cuda_sm20_dblrcp_rn_slowpath_v3,@function
        .size           $__internal_8_$__cuda_sm20_dblrcp_rn_slowpath_v3,($__internal_9_$__cuda_sm20_div_rn_f64_full - $__internal_8_$__cuda_sm20_dblrcp_rn_slowpath_v3)
$__internal_8_$__cuda_sm20_dblrcp_rn_slowpath_v3:
[----:B------:R-:W-:Y:S01]  /*a680*/  IMAD.MOV.U32 R6, RZ, RZ, R4 ;  /* 0x000000ffff067224 */ /* 0x000fe200078e0004 */
[----:B------:R-:W-:Y:S01]  /*a690*/  MOV R7, R3 ;  /* 0x0000000300077202 */ /* 0x000fe20000000f00 */
        /* <DEDUP_REMOVED lines=11> */
[----:B------:R-:W-:Y:S01]  /*a750*/  IADD3 R5, PT, PT, R7, -0x3fe00000, RZ ;  /* 0xc020000007057810 */ /* 0x000fe20007ffe0ff */
[----:B------:R-:W-:-:S03]  /*a760*/  IMAD.MOV.U32 R4, RZ, RZ, R6 ;  /* 0x000000ffff047224 */ /* 0x000fc600078e0006 */
        /* <DEDUP_REMOVED lines=11> */
.L_x_8143:
        /* <DEDUP_REMOVED lines=9> */
.L_x_8141:
[----:B------:R-:W-:Y:S01]  /*a8b0*/  LOP3.LUT R5, R7, 0x80000, RZ, 0xfc, !PT ;  /* 0x0008000007057812 */ /* 0x000fe200078efcff */
[----:B------:R-:W-:-:S07]  /*a8c0*/  IMAD.MOV.U32 R4, RZ, RZ, R6 ;  /* 0x000000ffff047224 */ /* 0x000fce00078e0006 */
.L_x_8142:
[----:B------:R-:W-:Y:S05]  /*a8d0*/  BSYNC.RECONVERGENT B0 ;  /* 0x0000000000007941 */ /* 0x000fea0003800200 */
.L_x_8140:
[----:B------:R-:W-:Y:S02]  /*a8e0*/  IMAD.MOV.U32 R3, RZ, RZ, R5 ;  /* 0x000000ffff037224 */ /* 0x000fe400078e0005 */
[----:B------:R-:W-:Y:S01]  /*a8f0*/  HFMA2 R5, -RZ, RZ, 0, 0 ;  /* 0x00000000ff057431 */ /* 0x000fe200000001ff */
[----:B------:R-:W-:Y:S01]  /*a900*/  MOV R2, R4 ;  /* 0x0000000400027202 */ /* 0x000fe20000000f00 */
[----:B------:R-:W-:-:S04]  /*a910*/  IMAD.MOV.U32 R4, RZ, RZ, R0 ;  /* 0x000000ffff047224 */ /* 0x000fc800078e0000 */
[----:B------:R-:W-:Y:S05]  /*a920*/  RET.REL.NODEC R4 `(_ZN2at6native29vectorized_elementwise_kernelILi2ENS0_13BinaryFunctorIN3c107complexIdEES5_S5_NS0_15binary_internal10DivFunctorIS5_EEEESt5arrayIPcLm3EEEEviT0_T1_) ;  /* 0xffffff5404b47950 */ /* 0x000fea0003c3ffff */
        .weak           $__internal_9_$__cuda_sm20_div_rn_f64_full
        .type           $__internal_9_$__cuda_sm20_div_rn_f64_full,@function
        .size           $__internal_9_$__cuda_sm20_div_rn_f64_full,(.L_x_19355 - $__internal_9_$__cuda_sm20_div_rn_f64_full)
$__internal_9_$__cuda_sm20_div_rn_f64_full:
        /* <DEDUP_REMOVED lines=33> */
[----:B------:R-:W-:-:S04]  /*ab40*/  DFMA R86, R86, R6, R86 ;  /* 0x000000065656722b */ /* 0x000fc80000000056 */
[----:B------:R-:W-:-:S04]  /*ab50*/  @!P2 LOP3.LUT R4, R83, 0x7ff00000, RZ, 0xc0, !PT ;  /* 0x7ff000005304a812 */ /* 0x000fc800078ec0ff */
[----:B------:R-:W-:Y:S01]  /*ab60*/  DMUL R84, R86, R82 ;  /* 0x0000005256547228 */ /* 0x000fe20000000000 */
[----:B------:R-:W-:-:S05]  /*ab70*/  VIADD R6, R4, 0xffffffff ;  /* 0xffffffff04067836 */ /* 0x000fca0000000000 */
[----:B------:R-:W-:Y:S02]  /*ab80*/  ISETP.GT.U32.AND P0, PT, R6, 0x7feffffe, PT ;  /* 0x7feffffe0600780c */ /* 0x000fe40003f04070 */
[----:B------:R-:W-:Y:S01]  /*ab90*/  IADD3 R6, PT, PT, R5, -0x1, RZ ;  /* 0xffffffff05067810 */ /* 0x000fe20007ffe0ff */
        /* <DEDUP_REMOVED lines=33> */
.L_x_8145:
        /* <DEDUP_REMOVED lines=17> */
.L_x_8148:
[----:B------:R-:W-:Y:S02]  /*aec0*/  LOP3.LUT R3, R77, 0x80000, RZ, 0xfc, !PT ;  /* 0x000800004d037812 */ /* 0x000fe400078efcff */
[----:B------:R-:W-:-:S03]  /*aed0*/  MOV R84, R76 ;  /* 0x0000004c00547202 */ /* 0x000fc60000000f00 */
[----:B------:R-:W-:Y:S01]  /*aee0*/  IMAD.MOV.U32 R85, RZ, RZ, R3 ;  /* 0x000000ffff557224 */ /* 0x000fe200078e0003 */
[----:B------:R-:W-:Y:S06]  /*aef0*/  BRA `(.L_x_8146) ;  /* 0x00000000000c7947 */ /* 0x000fec0003800000 */
.L_x_8147:
[----:B------:R-:W-:Y:S01]  /*af00*/  LOP3.LUT R3, R81, 0x80000, RZ, 0xfc, !PT ;  /* 0x0008000051037812 */ /* 0x000fe200078efcff */
[----:B------:R-:W-:-:S03]  /*af10*/  IMAD.MOV.U32 R84, RZ, RZ, R80 ;  /* 0x000000ffff547224 */ /* 0x000fc600078e0050 */
[----:B------:R-:W-:-:S07]  /*af20*/  MOV R85, R3 ;  /* 0x0000000300557202 */ /* 0x000fce0000000f00 */
.L_x_8146:
[----:B------:R-:W-:Y:S05]  /*af30*/  BSYNC.RECONVERGENT B0 ;  /* 0x0000000000007941 */ /* 0x000fea0003800200 */
.L_x_8144:
[----:B------:R-:W-:Y:S01]  /*af40*/  MOV R4, R0 ;  /* 0x0000000000047202 */ /* 0x000fe20000000f00 */
[----:B------:R-:W-:Y:S02]  /*af50*/  IMAD.MOV.U32 R5, RZ, RZ, 0x0 ;  /* 0x00000000ff057424 */ /* 0x000fe400078e00ff */
[----:B------:R-:W-:Y:S02]  /*af60*/  IMAD.MOV.U32 R2, RZ, RZ, R84 ;  /* 0x000000ffff027224 */ /* 0x000fe400078e0054 */
[----:B------:R-:W-:Y:S01]  /*af70*/  IMAD.MOV.U32 R3, RZ, RZ, R85 ;  /* 0x000000ffff037224 */ /* 0x000fe200078e0055 */
[----:B------:R-:W-:Y:S06]  /*af80*/  RET.REL.NODEC R4 `(_ZN2at6native29vectorized_elementwise_kernelILi2ENS0_13BinaryFunctorIN3c107complexIdEES5_S5_NS0_15binary_internal10DivFunctorIS5_EEEESt5arrayIPcLm3EEEEviT0_T1_) ;  /* 0xffffff50041c7950 */ /* 0x000fec0003c3ffff */
.L_x_8149:
        /* <DEDUP_REMOVED lines=15> */
.L_x_19355:


//--------------------- .text._ZN2at6native29vectorized_elementwise_kernelILi4ENS0_13BinaryFunctorIN3c107complexIdEES5_S5_NS0_15binary_internal10DivFunctorIS5_EEEESt5arrayIPcLm3EEEEviT0_T1_ --------------------------
	.section	.text._ZN2at6native29vectorized_elementwise_kernelILi4ENS0_13BinaryFunctorIN3c107complexIdEES5_S5_NS0_15binary_internal10DivFunctorIS5_EEEESt5arrayIPcLm3EEEEviT0_T1_,"ax",@progbits
	.align	128
        .global         _ZN2at6native29vectorized_elementwise_kernelILi4ENS0_13BinaryFunctorIN3c107complexIdEES5_S5_NS0_15binary_internal10DivFunctorIS5_EEEESt5arrayIPcLm3EEEEviT0_T1_
        .type           _ZN2at6native29vectorized_elementwise_kernelILi4ENS0_13BinaryFunctorIN3c107complexIdEES5_S5_NS0_15binary_internal10DivFunctorIS5_EEEESt5arrayIPcLm3EEEEviT0_T1_,@function
        .size           _ZN2at6native29vectorized_elementwise_kernelILi4ENS0_13BinaryFunctorIN3c107complexIdEES5_S5_NS0_15binary_internal10DivFunctorIS5_EEEESt5arrayIPcLm3EEEEviT0_T1_,(.L_x_19357 - _ZN2at6native29vectorized_elementwise_kernelILi4ENS0_13BinaryFunctorIN3c107complexIdEES5_S5_NS0_15binary_internal10DivFunctorIS5_EEEESt5arrayIPcLm3EEEEviT0_T1_)
        .other          _ZN2at6native29vectorized_elementwise_kernelILi4ENS0_13BinaryFunctorIN3c107complexIdEES5_S5_NS0_15binary_internal10DivFunctorIS5_EEEESt5arrayIPcLm3EEEEviT0_T1_,@"STO_CUDA_ENTRY STV_DEFAULT"
_ZN2at6native29vectorized_elementwise_kernelILi4ENS0_13BinaryFunctorIN3c107complexIdEES5_S5_NS0_15binary_internal10DivFunctorIS5_EEEESt5arrayIPcLm3EEEEviT0_T1_:
.text._ZN2at6native29vectorized_elementwise_kernelILi4ENS0_13BinaryFunctorIN3c107complexIdEES5_S5_NS0_15binary_internal10DivFunctorIS5_EEEESt5arrayIPcLm3EEEEviT0_T1_:
        /* <DEDUP_REMOVED lines=141> */
[----:B------:R-:W-:Y:S05]  /*08d0*/  CALL.REL.NOINC `($__internal_11_$__cuda_sm20_div_rn_f64_full) ;  /* 0x000000a000147944 */ /* 0x000fea0003c00000 */
.L_x_8156:
[----:B------:R-:W-:Y:S05]  /*08e0*/  BSYNC.RECONVERGENT B2 ;  /* 0x0000000000027941 */ /* 0x000fea0003800200 */
.L_x_8155:
        /* <DEDUP_REMOVED lines=23> */
[----:B------:R-:W-:Y:S05]  /*0a60*/  CALL.REL.NOINC `($__internal_11_$__cuda_sm20_div_rn_f64_full) ;  /* 0x0000009c00b07944 */ /* 0x000fea0003c00000 */
[----:B------:R-:W-:Y:S01]  /*0a70*/  MOV R74, R2 ;  /* 0x00000002004a7202 */ /* 0x000fe20000000f00 */
[----:B------:R-:W-:-:S07]  /*0a80*/  IMAD.MOV.U32 R75, RZ, RZ, R3 ;  /* 0x000000ffff4b7224 */ /* 0x000fce00078e0003 */
.L_x_8158:
[----:B------:R-:W-:Y:S05]  /*0a90*/  BSYNC.RECONVERGENT B2 ;  /* 0x0000000000027941 */ /* 0x000fea0003800200 */
.L_x_8157:
[----:B------:R-:W-:Y:S05]  /*0aa0*/  BRA `(.L_x_8152) ;  /* 0x0000000400747947 */ /* 0x000fea0003800000 */
.L_x_8154:
        /* <DEDUP_REMOVED lines=21> */
[----:B------:R-:W-:Y:S01]  /*0c00*/  IMAD.MOV.U32 R72, RZ, RZ, R2 ;  /* 0x000000ffff487224 */ /* 0x000fe200078e0002 */
[----:B------:R-:W-:-:S07]  /*0c10*/  MOV R73, R3 ;  /* 0x0000000300497202 */ /* 0x000fce0000000f00 */
.L_x_8160:
[----:B------:R-:W-:Y:S05]  /*0c20*/  BSYNC.RECONVERGENT B2 ;  /* 0x0000000000027941 */ /* 0x000fea0003800200 */
.L_x_8159:
        /* <DEDUP_REMOVED lines=16> */
[----:B------:R-:W-:Y:S05]  /*0d30*/  CALL.REL.NOINC `($__internal_10_$__cuda_sm20_dblrcp_rn_slowpath_v3) ;  /* 0x0000009800507944 */ /* 0x000fea0003c00000 */
.L_x_8162:
[----:B------:R-:W-:Y:S05]  /*0d40*/  BSYNC.RECONVERGENT B2 ;  /* 0x0000000000027941 */ /* 0x000fea0003800200 */
.L_x_8161:
[C---:B------:R-:W-:Y:S02]  /*0d50*/  DFMA R4, R72.reuse, R66, R64 ;  /* 0x000000424804722b */ /* 0x040fe40000000040 */
[----:B------:R-:W-:-:S06]  /*0d60*/  DFMA R64, R72, -R64, R66 ;  /* 0x800000404840722b */ /* 0x000fcc0000000042 */
[-C--:B------:R-:W-:Y:S02]  /*0d70*/  DMUL R72, R4, R2.reuse ;  /* 0x0000000204487228 */ /* 0x080fe40000000000 */
[----:B------:R-:W-:Y:S01]  /*0d80*/  DMUL R74, R64, R2 ;  /* 0x00000002404a7228 */ /* 0x000fe20000000000 */
[----:B------:R-:W-:Y:S10]  /*0d90*/  BRA `(.L_x_8152) ;  /* 0x0000000000b87947 */ /* 0x000ff40003800000 */
.L_x_8153:
        /* <DEDUP_REMOVED lines=21> */
[----:B------:R-:W-:Y:S02]  /*0ef0*/  IMAD.MOV.U32 R72, RZ, RZ, R2 ;  /* 0x000000ffff487224 */ /* 0x000fe400078e0002 */
[----:B------:R-:W-:-:S07]  /*0f00*/  IMAD.MOV.U32 R73, RZ, RZ, R3 ;  /* 0x000000ffff497224 */ /* 0x000fce00078e0003 */
.L_x_8164:
[----:B------:R-:W-:Y:S05]  /*0f10*/  BSYNC.RECONVERGENT B2 ;  /* 0x0000000000027941 */ /* 0x000fea0003800200 */
.L_x_8163:
        /* <DEDUP_REMOVED lines=16> */
[----:B------:R-:W-:Y:S05]  /*1020*/  CALL.REL.NOINC `($__internal_10_$__cuda_sm20_dblrcp_rn_slowpath_v3) ;  /* 0x0000009400947944 */ /* 0x000fea0003c00000 */
.L_x_8166:
[----:B------:R-:W-:Y:S05]  /*1030*/  BSYNC.RECONVERGENT B2 ;  /* 0x0000000000027941 */ /* 0x000fea0003800200 */
.L_x_8165:
[C---:B------:R-:W-:Y:S02]  /*1040*/  DFMA R4, R72.reuse, R64, R66 ;  /* 0x000000404804722b */ /* 0x040fe40000000042 */
[----:B------:R-:W-:-:S06]  /*1050*/  DFMA R64, R72, R66, -R64 ;  /* 0x000000424840722b */ /* 0x000fcc0000000840 */
[-C--:B------:R-:W-:Y:S02]  /*1060*/  DMUL R72, R4, R2.reuse ;  /* 0x0000000204487228 */ /* 0x080fe40000000000 */
[----:B------:R-:W-:-:S11]  /*1070*/  DMUL R74, R64, R2 ;  /* 0x00000002404a7228 */ /* 0x000fd60000000000 */
.L_x_8152:
[----:B------:R-:W-:Y:S05]  /*1080*/  BSYNC.RECONVERGENT B1 ;  /* 0x0000000000017941 */ /* 0x000fea0003800200 */
.L_x_8151:
        /* <DEDUP_REMOVED lines=38> */
.L_x_8172:
[----:B------:R-:W-:Y:S05]  /*12f0*/  BSYNC.RECONVERGENT B2 ;  /* 0x0000000000027941 */ /* 0x000fea0003800200 */
.L_x_8171:
        /* <DEDUP_REMOVED lines=17> */
.L_x_8174:
[----:B------:R-:W-:Y:S05]  /*1410*/  BSYNC.RECONVERGENT B2 ;  /* 0x0000000000027941 */ /* 0x000fea0003800200 */
.L_x_8173:
[C---:B------:R-:W-:Y:S02]  /*1420*/  DFMA R4, R64.reuse, R10, R8 ;  /* 0x0000000a4004722b */ /* 0x040fe40000000008 */
[----:B------:R-:W-:-:S06]  /*1430*/  DFMA R8, R64, -R8, R10 ;  /* 0x800000084008722b */ /* 0x000fcc000000000a */
[-C--:B------:R-:W-:Y:S02]  /*1440*/  DMUL R64, R4, R2.reuse ;  /* 0x0000000204407228 */ /* 0x080fe40000000000 */
[----:B------:R-:W-:Y:S01]  /*1450*/  DMUL R66, R8, R2 ;  /* 0x0000000208427228 */ /* 0x000fe20000000000 */
[----:B------:R-:W-:Y:S10]  /*1460*/  BRA `(.L_x_8168) ;  /* 0x0000000400847947 */ /* 0x000ff40003800000 */
.L_x_8170:
        /* <DEDUP_REMOVED lines=22> */
.L_x_8176:
[----:B------:R-:W-:Y:S05]  /*15d0*/  BSYNC.RECONVERGENT B2 ;  /* 0x0000000000027941 */ /* 0x000fea0003800200 */
.L_x_8175:
        /* <DEDUP_REMOVED lines=26> */
.L_x_8178:
[----:B------:R-:W-:Y:S05]  /*1780*/  BSYNC.RECONVERGENT B2 ;  /* 0x0000000000027941 */ /* 0x000fea0003800200 */
.L_x_8177:
[----:B------:R-:W-:Y:S05]  /*1790*/  BRA `(.L_x_8168) ;  /* 0x0000000000b87947 */ /* 0x000fea0003800000 */
.L_x_8169:
        /* <DEDUP_REMOVED lines=23> */
.L_x_8180:
[----:B------:R-:W-:Y:S05]  /*1910*/  BSYNC.RECONVERGENT B2 ;  /* 0x0000000000027941 */ /* 0x000fea0003800200 */
.L_x_8179:
        /* <DEDUP_REMOVED lines=17> */
.L_x_8182:
[----:B------:R-:W-:Y:S05]  /*1a30*/  BSYNC.RECONVERGENT B2 ;  /* 0x0000000000027941 */ /* 0x000fea0003800200 */
.L_x_8181:
[C---:B------:R-:W-:Y:S02]  /*1a40*/  DFMA R4, R64.reuse, R8, R10 ;  /* 0x000000084004722b */ /* 0x040fe4000000000a */
[----:B------:R-:W-:-:S06]  /*1a50*/  DFMA R8, R64, R10, -R8 ;  /* 0x0000000a4008722b */ /* 0x000fcc0000000808 */
[-C--:B------:R-:W-:Y:S02]  /*1a60*/  DMUL R64, R4, R2.reuse ;  /* 0x0000000204407228 */ /* 0x080fe40000000000 */
[----:B------:R-:W-:-:S11]  /*1a70*/  DMUL R66, R8, R2 ;  /* 0x0000000208427228 */ /* 0x000fd60000000000 */
.L_x_8168:
[----:B------:R-:W-:Y:S05]  /*1a80*/  BSYNC.RECONVERGENT B1 ;  /* 0x0000000000017941 */ /* 0x000fea0003800200 */
.L_x_8167:
        /* <DEDUP_REMOVED lines=38> */
.L_x_8188:
[----:B------:R-:W-:Y:S05]  /*1cf0*/  BSYNC.RECONVERGENT B2 ;  /* 0x0000000000027941 */ /* 0x000fea0003800200 */
.L_x_8187:
        /* <DEDUP_REMOVED lines=17> */
.L_x_8190:
[----:B------:R-:W-:Y:S05]  /*1e10*/  BSYNC.RECONVERGENT B2 ;  /* 0x0000000000027941 */ /* 0x000fea0003800200 */
.L_x_8189:
[C---:B------:R-:W-:Y:S02]  /*1e20*/  DFMA R4, R8.reuse, R18, R16 ;  /* 0x000000120804722b */ /* 0x040fe40000000010 */
[----:B------:R-:W-:-:S06]  /*1e30*/  DFMA R10, R8, -R16, R18 ;  /* 0x80000010080a722b */ /* 0x000fcc0000000012 */
[-C--:B------:R-:W-:Y:S02]  /*1e40*/  DMUL R8, R4, R2.reuse ;  /* 0x0000000204087228 */ /* 0x080fe40000000000 */
[----:B------:R-:W-:Y:S01]  /*1e50*/  DMUL R10, R10, R2 ;  /* 0x000000020a0a7228 */ /* 0x000fe20000000000 */
[----:B------:R-:W-:Y:S10]  /*1e60*/  BRA `(.L_x_8184) ;  /* 0x0000000400847947 */ /* 0x000ff40003800000 */
.L_x_8186:
        /* <DEDUP_REMOVED lines=22> */
.L_x_8192:
[----:B------:R-:W-:Y:S05]  /*1fd0*/  BSYNC.RECONVERGENT B2 ;  /* 0x0000000000027941 */ /* 0x000fea0003800200 */
.L_x_8191:
        /* <DEDUP_REMOVED lines=26> */
.L_x_8194:
[----:B------:R-:W-:Y:S05]  /*2180*/  BSYNC.RECONVERGENT B2 ;  /* 0x0000000000027941 */ /* 0x000fea0003800200 */
.L_x_8193:
[----:B------:R-:W-:Y:S05]  /*2190*/  BRA `(.L_x_8184) ;  /* 0x0000000000b87947 */ /* 0x000fea0003800000 */
.L_x_8185:
        /* <DEDUP_REMOVED lines=23> */
.L_x_8196:
[----:B------:R-:W-:Y:S05]  /*2310*/  BSYNC.RECONVERGENT B2 ;  /* 0x0000000000027941 */ /* 0x000fea0003800200 */
.L_x_8195:
        /* <DEDUP_REMOVED lines=16> */
[----:B------:R-:W-:Y:S05]  /*2420*/  CALL.REL.NOINC `($__internal_10_$__cuda_sm20_dblrcp_rn_slowpath_v3) ;  /* 0x0000008000947944 */ /* 0x000fea0003c00000 */
.L_x_8198:
[----:B------:R-:W-:Y:S05]  /*2430*/  BSYNC.RECONVERGENT B2 ;  /* 0x0000000000027941 */ /* 0x000fea0003800200 */
.L_x_8197:
[C---:B------:R-:W-:Y:S02]  /*2440*/  DFMA R4, R8.reuse, R16, R18 ;  /* 0x000000100804722b */ /* 0x040fe40000000012 */
[----:B------:R-:W-:-:S06]  /*2450*/  DFMA R10, R8, R18, -R16 ;  /* 0x00000012080a722b */ /* 0x000fcc0000000810 */
[-C--:B------:R-:W-:Y:S02]  /*2460*/  DMUL R8, R4, R2.reuse ;  /* 0x0000000204087228 */ /* 0x080fe40000000000 */
[----:B------:R-:W-:-:S11]  /*2470*/  DMUL R10, R10, R2 ;  /* 0x000000020a0a7228 */ /* 0x000fd60000000000 */
.L_x_8184:
[----:B------:R-:W-:Y:S05]  /*2480*/  BSYNC.RECONVERGENT B1 ;  /* 0x0000000000017941 */ /* 0x000fea0003800200 */
.L_x_8183:
        /* <DEDUP_REMOVED lines=36> */
.L_x_8204:
[----:B------:R-:W-:Y:S05]  /*26d0*/  BSYNC.RECONVERGENT B2 ;  /* 0x0000000000027941 */ /* 0x000fea0003800200 */
.L_x_8203:
        /* <DEDUP_REMOVED lines=17> */
.L_x_8206:
[----:B------:R-:W-:Y:S05]  /*27f0*/  BSYNC.RECONVERGENT B2 ;  /* 0x0000000000027941 */ /* 0x000fea0003800200 */
.L_x_8205:
[C---:B------:R-:W-:Y:S02]  /*2800*/  DFMA R4, R12.reuse, R26, R24 ;  /* 0x0000001a0c04722b */ /* 0x040fe40000000018 */
[----:B------:R-:W-:-:S06]  /*2810*/  DFMA R14, R12, -R24, R26 ;  /* 0x800000180c0e722b */ /* 0x000fcc000000001a */
[-C--:B------:R-:W-:Y:S02]  /*2820*/  DMUL R12, R4, R2.reuse ;  /* 0x00000002040c7228 */ /* 0x080fe40000000000 */
[----:B------:R-:W-:Y:S01]  /*2830*/  DMUL R14, R14, R2 ;  /* 0x000000020e0e7228 */ /* 0x000fe20000000000 */
[----:B------:R-:W-:Y:S10]  /*2840*/  BRA `(.L_x_8200) ;  /* 0x0000000400847947 */ /* 0x000ff40003800000 */
.L_x_8202:
        /* <DEDUP_REMOVED lines=22> */
.L_x_8208:
[----:B------:R-:W-:Y:S05]  /*29b0*/  BSYNC.RECONVERGENT B2 ;  /* 0x0000000000027941 */ /* 0x000fea0003800200 */
.L_x_8207:
        /* <DEDUP_REMOVED lines=26> */
.L_x_8210:
[----:B------:R-:W-:Y:S05]  /*2b60*/  BSYNC.RECONVERGENT B2 ;  /* 0x0000000000027941 */ /* 0x000fea0003800200 */
.L_x_8209:
[----:B------:R-:W-:Y:S05]  /*2b70*/  BRA `(.L_x_8200) ;  /* 0x0000000000b87947 */ /* 0x000fea0003800000 */
.L_x_8201:
        /* <DEDUP_REMOVED lines=23> */
.L_x_8212:
[----:B------:R-:W-:Y:S05]  /*2cf0*/  BSYNC.RECONVERGENT B2 ;  /* 0x0000000000027941 */ /* 0x000fea0003800200 */
.L_x_8211:
        /* <DEDUP_REMOVED lines=17> */
.L_x_8214:
[----:B------:R-:W-:Y:S05]  /*2e10*/  BSYNC.RECONVERGENT B2 ;  /* 0x0000000000027941 */ /* 0x000fea0003800200 */
.L_x_8213:
[C---:B------:R-:W-:Y:S02]  /*2e20*/  DFMA R4, R12.reuse, R24, R26 ;  /* 0x000000180c04722b */ /* 0x040fe4000000001a */
[----:B------:R-:W-:-:S06]  /*2e30*/  DFMA R14, R12, R26, -R24 ;  /* 0x0000001a0c0e722b */ /* 0x000fcc0000000818 */
[-C--:B------:R-:W-:Y:S02]  /*2e40*/  DMUL R12, R4, R2.reuse ;  /* 0x00000002040c7228 */ /* 0x080fe40000000000 */
[----:B------:R-:W-:-:S11]  /*2e50*/  DMUL R14, R14, R2 ;  /* 0x000000020e0e7228 */ /* 0x000fd60000000000 */
.L_x_8200:
[----:B------:R-:W-:Y:S05]  /*2e60*/  BSYNC.RECONVERGENT B1 ;  /* 0x0000000000017941 */ /* 0x000fea0003800200 */
.L_x_8199:
        /* <DEDUP_REMOVED lines=34> */
.L_x_8220:
[----:B------:R-:W-:Y:S05]  /*3090*/  BSYNC.RECONVERGENT B2 ;  /* 0x0000000000027941 */ /* 0x000fea0003800200 */
.L_x_8219:
        /* <DEDUP_REMOVED lines=17> */
.L_x_8222:
[----:B------:R-:W-:Y:S05]  /*31b0*/  BSYNC.RECONVERGENT B2 ;  /* 0x0000000000027941 */ /* 0x000fea0003800200 */
.L_x_8221:
[C---:B------:R-:W-:Y:S02]  /*31c0*/  DFMA R4, R16.reuse, R34, R32 ;  /* 0x000000221004722b */ /* 0x040fe40000000020 */
[----:B------:R-:W-:-:S06]  /*31d0*/  DFMA R18, R16, -R32, R34 ;  /* 0x800000201012722b */ /* 0x000fcc0000000022 */
[-C--:B------:R-:W-:Y:S02]  /*31e0*/  DMUL R16, R4, R2.reuse ;  /* 0x0000000204107228 */ /* 0x080fe40000000000 */
[----:B------:R-:W-:Y:S01]  /*31f0*/  DMUL R18, R18, R2 ;  /* 0x0000000212127228 */ /* 0x000fe20000000000 */
[----:B------:R-:W-:Y:S10]  /*3200*/  BRA `(.L_x_8216) ;  /* 0x0000000400847947 */ /* 0x000ff40003800000 */
.L_x_8218:
        /* <DEDUP_REMOVED lines=22> */
.L_x_8224:
[----:B------:R-:W-:Y:S05]  /*3370*/  BSYNC.RECONVERGENT B2 ;  /* 0x0000000000027941 */ /* 0x000fea0003800200 */
.L_x_8223:
        /* <DEDUP_REMOVED lines=26> */
.L_x_8226:
[----:B------:R-:W-:Y:S05]  /*3520*/  BSYNC.RECONVERGENT B2 ;  /* 0x0000000000027941 */ /* 0x000fea0003800200 */
.L_x_8225:
[----:B------:R-:W-:Y:S05]  /*3530*/  BRA `(.L_x_8216) ;  /* 0x0000000000b87947 */ /* 0x000fea0003800000 */
.L_x_8217:
        /* <DEDUP_REMOVED lines=23> */
.L_x_8228:
[----:B------:R-:W-:Y:S05]  /*36b0*/  BSYNC.RECONVERGENT B2 ;  /* 0x0000000000027941 */ /* 0x000fea0003800200 */
.L_x_8227:
        /* <DEDUP_REMOVED lines=17> */
.L_x_8230:
[----:B------:R-:W-:Y:S05]  /*37d0*/  BSYNC.RECONVERGENT B2 ;  /* 0x0000000000027941 */ /* 0x000fea0003800200 */
.L_x_8229:
[C---:B------:R-:W-:Y:S02]  /*37e0*/  DFMA R4, R16.reuse, R32, R34 ;  /* 0x000000201004722b */ /* 0x040fe40000000022 */
[----:B------:R-:W-:-:S06]  /*37f0*/  DFMA R18, R16, R34, -R32 ;  /* 0x000000221012722b */ /* 0x000fcc0000000820 */
[-C--:B------:R-:W-:Y:S02]  /*3800*/  DMUL R16, R4, R2.reuse ;  /* 0x0000000204107228 */ /* 0x080fe40000000000 */
[----:B------:R-:W-:-:S11]  /*3810*/  DMUL R18, R18, R2 ;  /* 0x0000000212127228 */ /* 0x000fd60000000000 */
.L_x_8216:
[----:B------:R-:W-:Y:S05]  /*3820*/  BSYNC.RECONVERGENT B1 ;  /* 0x0000000000017941 */ /* 0x000fea0003800200 */
.L_x_8215:
        /* <DEDUP_REMOVED lines=34> */
.L_x_8236:
[----:B------:R-:W-:Y:S05]  /*3a50*/  BSYNC.RECONVERGENT B2 ;  /* 0x0000000000027941 */ /* 0x000fea0003800200 */
.L_x_8235:
        /* <DEDUP_REMOVED lines=17> */
.L_x_8238:
[----:B------:R-:W-:Y:S05]  /*3b70*/  BSYNC.RECONVERGENT B2 ;  /* 0x0000000000027941 */ /* 0x000fea0003800200 */
.L_x_8237:
[C---:B------:R-:W-:Y:S02]  /*3b80*/  DFMA R4, R20.reuse, R42, R40 ;  /* 0x0000002a1404722b */ /* 0x040fe40000000028 */
[----:B------:R-:W-:-:S06]  /*3b90*/  DFMA R22, R20, -R40, R42 ;  /* 0x800000281416722b */ /* 0x000fcc000000002a */
[-C--:B------:R-:W-:Y:S02]  /*3ba0*/  DMUL R20, R4, R2.reuse ;  /* 0x0000000204147228 */ /* 0x080fe40000000000 */
[----:B------:R-:W-:Y:S01]  /*3bb0*/  DMUL R22, R22, R2 ;  /* 0x0000000216167228 */ /* 0x000fe20000000000 */
[----:B------:R-:W-:Y:S10]  /*3bc0*/  BRA `(.L_x_8232) ;  /* 0x0000000400847947 */ /* 0x000ff40003800000 */
.L_x_8234:
        /* <DEDUP_REMOVED lines=22> */
.L_x_8240:
[----:B------:R-:W-:Y:S05]  /*3d30*/  BSYNC.RECONVERGENT B2 ;  /* 0x0000000000027941 */ /* 0x000fea0003800200 */
.L_x_8239:
        /* <DEDUP_REMOVED lines=26> */
.L_x_8242:
[----:B------:R-:W-:Y:S05]  /*3ee0*/  BSYNC.RECONVERGENT B2 ;  /* 0x0000000000027941 */ /* 0x000fea0003800200 */
.L_x_8241:
[----:B------:R-:W-:Y:S05]  /*3ef0*/  BRA `(.L_x_8232) ;  /* 0x0000000000b87947 */ /* 0x000fea0003800000 */
.L_x_8233:
        /* <DEDUP_REMOVED lines=23> */
.L_x_8244:
[----:B------:R-:W-:Y:S05]  /*4070*/  BSYNC.RECONVERGENT B2 ;  /* 0x0000000000027941 */ /* 0x000fea0003800200 */
.L_x_8243:
        /* <DEDUP_REMOVED lines=17> */
.L_x_8246:
[----:B------:R-:W-:Y:S05]  /*4190*/  BSYNC.RECONVERGENT B2 ;  /* 0x0000000000027941 */ /* 0x000fea0003800200 */
.L_x_8245:
[C---:B------:R-:W-:Y:S02]  /*41a0*/  DFMA R4, R20.reuse, R40, R42 ;  /* 0x000000281404722b */ /* 0x040fe4000000002a */
[----:B------:R-:W-:-:S06]  /*41b0*/  DFMA R22, R20, R42, -R40 ;  /* 0x0000002a1416722b */ /* 0x000fcc0000000828 */
[-C--:B------:R-:W-:Y:S02]  /*41c0*/  DMUL R20, R4, R2.reuse ;  /* 0x0000000204147228 */ /* 0x080fe40000000000 */
[----:B------:R-:W-:-:S11]  /*41d0*/  DMUL R22, R22, R2 ;  /* 0x0000000216167228 */ /* 0x000fd60000000000 */
.L_x_8232:
[----:B------:R-:W-:Y:S05]  /*41e0*/  BSYNC.RECONVERGENT B1 ;  /* 0x0000000000017941 */ /* 0x000fea0003800200 */
.L_x_8231:
        /* <DEDUP_REMOVED lines=34> */
.L_x_8252:
[----:B------:R-:W-:Y:S05]  /*4410*/  BSYNC.RECONVERGENT B2 ;  /* 0x0000000000027941 */ /* 0x000fea0003800200 */
.L_x_8251:
        /* <DEDUP_REMOVED lines=17> */
.L_x_8254:
[----:B------:R-:W-:Y:S05]  /*4530*/  BSYNC.RECONVERGENT B2 ;  /* 0x0000000000027941 */ /* 0x000fea0003800200 */
.L_x_8253:
[C---:B------:R-:W-:Y:S02]  /*4540*/  DFMA R4, R24.reuse, R50, R48 ;  /* 0x000000321804722b */ /* 0x040fe40000000030 */
[----:B------:R-:W-:-:S06]  /*4550*/  DFMA R26, R24, -R48, R50 ;  /* 0x80000030181a722b */ /* 0x000fcc0000000032 */
[-C--:B------:R-:W-:Y:S02]  /*4560*/  DMUL R24, R4, R2.reuse ;  /* 0x0000000204187228 */ /* 0x080fe40000000000 */
[----:B------:R-:W-:Y:S01]  /*4570*/  DMUL R26, R26, R2 ;  /* 0x000000021a1a7228 */ /* 0x000fe20000000000 */
[----:B------:R-:W-:Y:S10]  /*4580*/  BRA `(.L_x_8248) ;  /* 0x0000000400847947 */ /* 0x000ff40003800000 */
.L_x_8250:
        /* <DEDUP_REMOVED lines=22> */
.L_x_8256:
[----:B------:R-:W-:Y:S05]  /*46f0*/  BSYNC.RECONVERGENT B2 ;  /* 0x0000000000027941 */ /* 0x000fea0003800200 */
.L_x_8255:
        /* <DEDUP_REMOVED lines=26> */
.L_x_8258:
[----:B------:R-:W-:Y:S05]  /*48a0*/  BSYNC.RECONVERGENT B2 ;  /* 0x0000000000027941 */ /* 0x000fea0003800200 */
.L_x_8257:
[----:B------:R-:W-:Y:S05]  /*48b0*/  BRA `(.L_x_8248) ;  /* 0x0000000000b87947 */ /* 0x000fea0003800000 */
.L_x_8249:
        /* <DEDUP_REMOVED lines=23> */
.L_x_8260:
[----:B------:R-:W-:Y:S05]  /*4a30*/  BSYNC.RECONVERGENT B2 ;  /* 0x0000000000027941 */ /* 0x000fea0003800200 */
.L_x_8259:
        /* <DEDUP_REMOVED lines=17> */
.L_x_8262:
[----:B------:R-:W-:Y:S05]  /*4b50*/  BSYNC.RECONVERGENT B2 ;  /* 0x0000000000027941 */ /* 0x000fea0003800200 */
.L_x_8261:
[C---:B------:R-:W-:Y:S02]  /*4b60*/  DFMA R4, R24.reuse, R48, R50 ;  /* 0x000000301804722b */ /* 0x040fe40000000032 */
[----:B------:R-:W-:-:S06]  /*4b70*/  DFMA R26, R24, R50, -R48 ;  /* 0x00000032181a722b */ /* 0x000fcc0000000830 */
[-C--:B------:R-:W-:Y:S02]  /*4b80*/  DMUL R24, R4, R2.reuse ;  /* 0x0000000204187228 */ /* 0x080fe40000000000 */
[----:B------:R-:W-:-:S11]  /*4b90*/  DMUL R26, R26, R2 ;  /* 0x000000021a1a7228 */ /* 0x000fd60000000000 */
.L_x_8248:
[----:B------:R-:W-:Y:S05]  /*4ba0*/  BSYNC.RECONVERGENT B1 ;  /* 0x0000000000017941 */ /* 0x000fea0003800200 */
.L_x_8247:
        /* <DEDUP_REMOVED lines=34> */
.L_x_8268:
[----:B------:R-:W-:Y:S05]  /*4dd0*/  BSYNC.RECONVERGENT B2 ;  /* 0x0000000000027941 */ /* 0x000fea0003800200 */
.L_x_8267:
        /* <DEDUP_REMOVED lines=17> */
.L_x_8270:
[----:B------:R-:W-:Y:S05]  /*4ef0*/  BSYNC.RECONVERGENT B2 ;  /* 0x0000000000027941 */ /* 0x000fea0003800200 */
.L_x_8269:
[C---:B------:R-:W-:Y:S02]  /*4f00*/  DFMA R4, R28.reuse, R58, R56 ;  /* 0x0000003a1c04722b */ /* 0x040fe40000000038 */
[----:B------:R-:W-:-:S06]  /*4f10*/  DFMA R30, R28, -R56, R58 ;  /* 0x800000381c1e722b */ /* 0x000fcc000000003a */
[-C--:B------:R-:W-:Y:S02]  /*4f20*/  DMUL R28, R4, R2.reuse ;  /* 0x00000002041c7228 */ /* 0x080fe40000000000 */
[----:B------:R-:W-:Y:S01]  /*4f30*/  DMUL R30, R30, R2 ;  /* 0x000000021e1e7228 */ /* 0x000fe20000000000 */
[----:B------:R-:W-:Y:S10]  /*4f40*/  BRA `(.L_x_8264) ;  /* 0x0000000400847947 */ /* 0x000ff40003800000 */
.L_x_8266:
        /* <DEDUP_REMOVED lines=22> */
.L_x_8272:
[----:B------:R-:W-:Y:S05]  /*50b0*/  BSYNC.RECONVERGENT B2 ;  /* 0x0000000000027941 */ /* 0x000fea0003800200 */
.L_x_8271:
        /* <DEDUP_REMOVED lines=26> */
.L_x_8274:
[----:B------:R-:W-:Y:S05]  /*5260*/  BSYNC.RECONVERGENT B2 ;  /* 0x0000000000027941 */ /* 0x000fea0003800200 */
.L_x_8273:
[----:B------:R-:W-:Y:S05]  /*5270*/  BRA `(.L_x_8264) ;  /* 0x0000000000b87947 */ /* 0x000fea0003800000 */
.L_x_8265:
        /* <DEDUP_REMOVED lines=23> */
.L_x_8276:
[----:B------:R-:W-:Y:S05]  /*53f0*/  BSYNC.RECONVERGENT B2 ;  /* 0x0000000000027941 */ /* 0x000fea0003800200 */
.L_x_8275:
        /* <DEDUP_REMOVED lines=17> */
.L_x_8278:
[----:B------:R-:W-:Y:S05]  /*5510*/  BSYNC.RECONVERGENT B2 ;  /* 0x0000000000027941 */ /* 0x000fea0003800200 */
.L_x_8277:
[C---:B------:R-:W-:Y:S02]  /*5520*/  DFMA R4, R28.reuse, R56, R58 ;  /* 0x000000381c04722b */ /* 0x040fe4000000003a */
[----:B------:R-:W-:-:S06]  /*5530*/  DFMA R30, R28, R58, -R56 ;  /* 0x0000003a1c1e722b */ /* 0x000fcc0000000838 */
[-C--:B------:R-:W-:Y:S02]  /*5540*/  DMUL R28, R4, R2.reuse ;  /* 0x00000002041c7228 */ /* 0x080fe40000000000 */
[----:B------:R-:W-:-:S11]  /*5550*/  DMUL R30, R30, R2 ;  /* 0x000000021e1e7228 */ /* 0x000fd60000000000 */
.L_x_8264:
[----:B------:R-:W-:Y:S05]  /*5560*/  BSYNC.RECONVERGENT B1 ;  /* 0x0000000000017941 */ /* 0x000fea0003800200 */
.L_x_8263:
        /* <DEDUP_REMOVED lines=17> */
.L_x_8281:
[----:B------:R-:W-:-:S13]  /*5680*/  ISETP.GE.U32.AND P0, PT, R68, UR5, PT ;  /* 0x0000000544007c0c */ /* 0x000fda000bf06070 */
[----:B------:R-:W-:Y:S05]  /*5690*/  @P0 BRA `(.L_x_8283) ;  /* 0x0000000000300947 */ /* 0x000fea0003800000 */
[----:B-1----:R-:W1:Y:S01]  /*56a0*/  LDC.64 R2, c[0x0][0x388] ;  /* 0x0000e200ff027b82 */ /* 0x002e620000000a00 */
[----:B0-----:R-:W-:Y:S01]  /*56b0*/  IMAD R5, R7, 0x400, R68 ;  /* 0x0000040007057824 */ /* 0x001fe200078e0244 */
[----:B------:R-:W-:-:S03]  /*56c0*/  IADD3 R68, PT, PT, R68, 0x80, RZ ;  /* 0x0000008044447810 */ /* 0x000fc60007ffe0ff */
[----:B-1----:R-:W-:-:S05]  /*56d0*/  IMAD.WIDE.U32 R2, R5, 0x10, R2 ;  /* 0x0000001005027825 */ /* 0x002fca00078e0002 */
[----:B------:R1:W-:Y:S02]  /*56e0*/  STG.E.128 desc[UR6][R2.64], R8 ;  /* 0x0000000802007986 */ /* 0x0003e4000c101d06 */
.L_x_8282:
[----:B------:R-:W-:-:S13]  /*56f0*/  ISETP.GE.U32.AND P0, PT, R68, UR5, PT ;  /* 0x0000000544007c0c */ /* 0x000fda000bf06070 */
[----:B------:R-:W-:Y:S05]  /*5700*/  @P0 BRA `(.L_x_8284) ;  /* 0x0000000000300947 */ /* 0x000fea0003800000 */
[----:B01----:R-:W0:Y:S01]  /*5710*/  LDC.64 R2, c[0x0][0x388] ;  /* 0x0000e200ff027b82 */ /* 0x003e220000000a00 */
[----:B------:R-:W-:Y:S02]  /*5720*/  IMAD R5, R7, 0x400, R68 ;  /* 0x0000040007057824 */ /* 0x000fe400078e0244 */
[----:B------:R-:W-:Y:S02]  /*5730*/  VIADD R68, R68, 0x80 ;  /* 0x0000008044447836 */ /* 0x000fe40000000000 */
[----:B0-----:R-:W-:-:S05]  /*5740*/  IMAD.WIDE.U32 R2, R5, 0x10, R2 ;  /* 0x0000001005027825 */ /* 0x001fca00078e0002 */
[----:B------:R2:W-:Y:S02]  /*5750*/  STG.E.128 desc[UR6][R2.64], R12 ;  /* 0x0000000c02007986 */ /* 0x0005e4000c101d06 */
.L_x_8283:
[----:B------:R-:W-:-:S13]  /*5760*/  ISETP.GE.U32.AND P0, PT, R68, UR5, PT ;  /* 0x0000000544007c0c */ /* 0x000fda000bf06070 */
[----:B------:R-:W-:Y:S05]  /*5770*/  @P0 BRA `(.L_x_8285) ;  /* 0x0000000000340947 */ /* 0x000fea0003800000 */
[----:B-12---:R-:W1:Y:S01]  /*5780*/  LDC.64 R2, c[0x0][0x388] ;  /* 0x0000e200ff027b82 */ /* 0x006e620000000a00 */
[----:B0-----:R-:W-:Y:S01]  /*5790*/  IMAD R5, R7, 0x400, R68 ;  /* 0x0000040007057824 */ /* 0x001fe200078e0244 */
[----:B------:R-:W-:-:S03]  /*57a0*/  IADD3 R68, PT, PT, R68, 0x80, RZ ;  /* 0x0000008044447810 */ /* 0x000fc60007ffe0ff */
[----:B-1----:R-:W-:-:S05]  /*57b0*/  IMAD.WIDE.U32 R2, R5, 0x10, R2 ;  /* 0x0000001005027825 */ /* 0x002fca00078e0002 */
[----:B------:R2:W-:Y:S02]  /*57c0*/  STG.E.128 desc[UR6][R2.64], R16 ;  /* 0x0000001002007986 */ /* 0x0005e4000c101d06 */
.L_x_8284:
        /* <DEDUP_REMOVED lines=8> */
.L_x_8285:
[----:B------:R-:W-:Y:S05]  /*5850*/  BSYNC.RELIABLE B1 ;  /* 0x0000000000017941 */ /* 0x000fea0003800100 */
.L_x_8280:
[----:B------:R-:W-:-:S13]  /*5860*/  ISETP.GE.U32.AND P0, PT, R68, UR5, PT ;  /* 0x0000000544007c0c */ /* 0x000fda000bf06070 */
[----:B-123--:R-:W1:Y:S01]  /*5870*/  @!P0 LDC.64 R2, c[0x0][0x388] ;  /* 0x0000e200ff028b82 */ /* 0x00ee620000000a00 */
[----:B0-----:R-:W-:Y:S01]  /*5880*/  @!P0 IMAD R5, R7, 0x400, R68 ;  /* 0x0000040007058824 */ /* 0x001fe200078e0244 */
[----:B------:R-:W-:-:S03]  /*5890*/  @!P0 IADD3 R68, PT, PT, R68, 0x80, RZ ;  /* 0x0000008044448810 */ /* 0x000fc60007ffe0ff */
[----:B-1----:R-:W-:-:S05]  /*58a0*/  @!P0 IMAD.WIDE.U32 R2, R5, 0x10, R2 ;  /* 0x0000001005028825 */ /* 0x002fca00078e0002 */
[----:B------:R3:W-:Y:S02]  /*58b0*/  @!P0 STG.E.128 desc[UR6][R2.64], R24 ;  /* 0x0000001802008986 */ /* 0x0007e4000c101d06 */
.L_x_8286:
[----:B------:R-:W-:Y:S05]  /*58c0*/  BSYNC.RECONVERGENT B0 ;  /* 0x0000000000007941 */ /* 0x000fea0003800200 */
.L_x_8279:
        /* <DEDUP_REMOVED lines=8> */
.L_x_8150:
        /* <DEDUP_REMOVED lines=44> */
.L_x_8291:
[----:B------:R-:W-:Y:S05]  /*5c10*/  BSYNC.RECONVERGENT B2 ;  /* 0x0000000000027941 */ /* 0x000fea0003800200 */
.L_x_8290:
        /* <DEDUP_REMOVED lines=26> */
.L_x_8293:
[----:B------:R-:W-:Y:S05]  /*5dc0*/  BSYNC.RECONVERGENT B2 ;  /* 0x0000000000027941 */ /* 0x000fea0003800200 */
.L_x_8292:
[----:B------:R-:W-:Y:S05]  /*5dd0*/  BRA `(.L_x_8294) ;  /* 0x0000000400747947 */ /* 0x000fea0003800000 */
.L_x_8289:
        /* <DEDUP_REMOVED lines=20> */
[----:B-----5:R-:W-:Y:S05]  /*5f20*/  CALL.REL.NOINC `($__internal_11_$__cuda_sm20_div_rn_f64_full) ;  /* 0x0000004800807944 */ /* 0x020fea0003c00000 */
[----:B------:R-:W-:Y:S02]  /*5f30*/  IMAD.MOV.U32 R72, RZ, RZ, R2 ;  /* 0x000000ffff487224 */ /* 0x000fe400078e0002 */
[----:B------:R-:W-:-:S07]  /*5f40*/  IMAD.MOV.U32 R73, RZ, RZ, R3 ;  /* 0x000000ffff497224 */ /* 0x000fce00078e0003 */
.L_x_8296:
[----:B------:R-:W-:Y:S05]  /*5f50*/  BSYNC.RECONVERGENT B2 ;  /* 0x0000000000027941 */ /* 0x000fea0003800200 */
.L_x_8295:
        /* <DEDUP_REMOVED lines=16> */
[----:B-----5:R-:W-:Y:S05]  /*6060*/  CALL.REL.NOINC `($__internal_10_$__cuda_sm20_dblrcp_rn_slowpath_v3) ;  /* 0x0000004400847944 */ /* 0x020fea0003c00000 */
.L_x_8298:
[----:B------:R-:W-:Y:S05]  /*6070*/  BSYNC.RECONVERGENT B2 ;  /* 0x0000000000027941 */ /* 0x000fea0003800200 */
.L_x_8297:
[-C--:B-----5:R-:W-:Y:S02]  /*6080*/  DFMA R8, R18, R72.reuse, R16 ;  /* 0x000000481208722b */ /* 0x0a0fe40000000010 */
[----:B------:R-:W-:-:S06]  /*6090*/  DFMA R10, -R16, R72, R18 ;  /* 0x00000048100a722b */ /* 0x000fcc0000000112 */
[-C--:B------:R-:W-:Y:S02]  /*60a0*/  DMUL R8, R8, R2.reuse ;  /* 0x0000000208087228 */ /* 0x080fe40000000000 */
[----:B------:R-:W-:Y:S01]  /*60b0*/  DMUL R10, R10, R2 ;  /* 0x000000020a0a7228 */ /* 0x000fe20000000000 */
[----:B------:R-:W-:Y:S10]  /*60c0*/  BRA `(.L_x_8294) ;  /* 0x0000000000b87947 */ /* 0x000ff40003800000 */
.L_x_8288:
        /* <DEDUP_REMOVED lines=23> */
.L_x_8300:
[----:B------:R-:W-:Y:S05]  /*6240*/  BSYNC.RECONVERGENT B2 ;  /* 0x0000000000027941 */ /* 0x000fea0003800200 */
.L_x_8299:
        /* <DEDUP_REMOVED lines=16> */
[----:B-----5:R-:W-:Y:S05]  /*6350*/  CALL.REL.NOINC `($__internal_10_$__cuda_sm20_dblrcp_rn_slowpath_v3) ;  /* 0x0000004000c87944 */ /* 0x020fea0003c00000 */
.L_x_8302:
[----:B------:R-:W-:Y:S05]  /*6360*/  BSYNC.RECONVERGENT B2 ;  /* 0x0000000000027941 */ /* 0x000fea0003800200 */
.L_x_8301:
[-C--:B-----5:R-:W-:Y:S02]  /*6370*/  DFMA R8, R16, R72.reuse, R18 ;  /* 0x000000481008722b */ /* 0x0a0fe40000000012 */
[----:B------:R-:W-:-:S06]  /*6380*/  DFMA R10, R18, R72, -R16 ;  /* 0x00000048120a722b */ /* 0x000fcc0000000810 */
[-C--:B------:R-:W-:Y:S02]  /*6390*/  DMUL R8, R8, R2.reuse ;  /* 0x0000000208087228 */ /* 0x080fe40000000000 */
[----:B------:R-:W-:-:S11]  /*63a0*/  DMUL R10, R10, R2 ;  /* 0x000000020a0a7228 */ /* 0x000fd60000000000 */
.L_x_8294:
[----:B------:R-:W-:Y:S05]  /*63b0*/  BSYNC.RECONVERGENT B1 ;  /* 0x0000000000017941 */ /* 0x000fea0003800200 */
.L_x_8287:
        /* <DEDUP_REMOVED lines=29> */
.L_x_8307:
[----:B------:R-:W-:Y:S05]  /*6590*/  BSYNC.RECONVERGENT B2 ;  /* 0x0000000000027941 */ /* 0x000fea0003800200 */
.L_x_8306:
        /* <DEDUP_REMOVED lines=17> */
.L_x_8309:
[----:B------:R-:W-:Y:S05]  /*66b0*/  BSYNC.RECONVERGENT B2 ;  /* 0x0000000000027941 */ /* 0x000fea0003800200 */
.L_x_8308:
[-C--:B------:R-:W-:Y:S02]  /*66c0*/  DFMA R12, R22, R16.reuse, R20 ;  /* 0x00000010160c722b */ /* 0x080fe40000000014 */
[----:B------:R-:W-:-:S06]  /*66d0*/  DFMA R14, -R20, R16, R22 ;  /* 0x00000010140e722b */ /* 0x000fcc0000000116 */
[-C--:B------:R-:W-:Y:S02]  /*66e0*/  DMUL R12, R12, R2.reuse ;  /* 0x000000020c0c7228 */ /* 0x080fe40000000000 */
[----:B------:R-:W-:Y:S01]  /*66f0*/  DMUL R14, R14, R2 ;  /* 0x000000020e0e7228 */ /* 0x000fe20000000000 */
[----:B------:R-:W-:Y:S10]  /*6700*/  BRA `(.L_x_8310) ;  /* 0x0000000400847947 */ /* 0x000ff40003800000 */
.L_x_8305:
        /* <DEDUP_REMOVED lines=22> */
.L_x_8312:
[----:B------:R-:W-:Y:S05]  /*6870*/  BSYNC.RECONVERGENT B2 ;  /* 0x0000000000027941 */ /* 0x000fea0003800200 */
.L_x_8311:
        /* <DEDUP_REMOVED lines=26> */
.L_x_8314:
[----:B------:R-:W-:Y:S05]  /*6a20*/  BSYNC.RECONVERGENT B2 ;  /* 0x0000000000027941 */ /* 0x000fea0003800200 */
.L_x_8313:
[----:B------:R-:W-:Y:S05]  /*6a30*/  BRA `(.L_x_8310) ;  /* 0x0000000000b87947 */ /* 0x000fea0003800000 */
.L_x_8304:
        /* <DEDUP_REMOVED lines=23> */
.L_x_8316:
[----:B------:R-:W-:Y:S05]  /*6bb0*/  BSYNC.RECONVERGENT B2 ;  /* 0x0000000000027941 */ /* 0x000fea0003800200 */
.L_x_8315:
        /* <DEDUP_REMOVED lines=17> */
.L_x_8318:
[----:B------:R-:W-:Y:S05]  /*6cd0*/  BSYNC.RECONVERGENT B2 ;  /* 0x0000000000027941 */ /* 0x000fea0003800200 */
.L_x_8317:
[-C--:B------:R-:W-:Y:S02]  /*6ce0*/  DFMA R12, R20, R16.reuse, R22 ;  /* 0x00000010140c722b */ /* 0x080fe40000000016 */
[----:B------:R-:W-:-:S06]  /*6cf0*/  DFMA R14, R22, R16, -R20 ;  /* 0x00000010160e722b */ /* 0x000fcc0000000814 */
[-C--:B------:R-:W-:Y:S02]  /*6d00*/  DMUL R12, R12, R2.reuse ;  /* 0x000000020c0c7228 */ /* 0x080fe40000000000 */
[----:B------:R-:W-:-:S11]  /*6d10*/  DMUL R14, R14, R2 ;  /* 0x000000020e0e7228 */ /* 0x000fd60000000000 */
.L_x_8310:
[----:B------:R-:W-:Y:S05]  /*6d20*/  BSYNC.RECONVERGENT B1 ;  /* 0x0000000000017941 */ /* 0x000fea0003800200 */
.L_x_8303:
        /* <DEDUP_REMOVED lines=29> */
.L_x_8323:
[----:B------:R-:W-:Y:S05]  /*6f00*/  BSYNC.RECONVERGENT B2 ;  /* 0x0000000000027941 */ /* 0x000fea0003800200 */
.L_x_8322:
        /* <DEDUP_REMOVED lines=17> */
.L_x_8325:
[----:B------:R-:W-:Y:S05]  /*7020*/  BSYNC.RECONVERGENT B2 ;  /* 0x0000000000027941 */ /* 0x000fea0003800200 */
.L_x_8324:
[-C--:B------:R-:W-:Y:S02]  /*7030*/  DFMA R4, R26, R16.reuse, R24 ;  /* 0x000000101a04722b */ /* 0x080fe40000000018 */
[----:B------:R-:W-:-:S06]  /*7040*/  DFMA R18, -R24, R16, R26 ;  /* 0x000000101812722b */ /* 0x000fcc000000011a */
[-C--:B------:R-:W-:Y:S02]  /*7050*/  DMUL R16, R4, R2.reuse ;  /* 0x0000000204107228 */ /* 0x080fe40000000000 */
[----:B------:R-:W-:Y:S01]  /*7060*/  DMUL R18, R18, R2 ;  /* 0x0000000212127228 */ /* 0x000fe20000000000 */
[----:B------:R-:W-:Y:S10]  /*7070*/  BRA `(.L_x_8326) ;  /* 0x0000000400847947 */ /* 0x000ff40003800000 */
.L_x_8321:
        /* <DEDUP_REMOVED lines=22> */
.L_x_8328:
[----:B------:R-:W-:Y:S05]  /*71e0*/  BSYNC.RECONVERGENT B2 ;  /* 0x0000000000027941 */ /* 0x000fea0003800200 */
.L_x_8327:
        /* <DEDUP_REMOVED lines=26> */
.L_x_8330:
[----:B------:R-:W-:Y:S05]  /*7390*/  BSYNC.RECONVERGENT B2 ;  /* 0x0000000000027941 */ /* 0x000fea0003800200 */
.L_x_8329:
[----:B------:R-:W-:Y:S05]  /*73a0*/  BRA `(.L_x_8326) ;  /* 0x0000000000b87947 */ /* 0x000fea0003800000 */
.L_x_8320:
        /* <DEDUP_REMOVED lines=23> */
.L_x_8332:
[----:B------:R-:W-:Y:S05]  /*7520*/  BSYNC.RECONVERGENT B2 ;  /* 0x0000000000027941 */ /* 0x000fea0003800200 */
.L_x_8331:
        /* <DEDUP_REMOVED lines=17> */
.L_x_8334:
[----:B------:R-:W-:Y:S05]  /*7640*/  BSYNC.RECONVERGENT B2 ;  /* 0x0000000000027941 */ /* 0x000fea0003800200 */
.L_x_8333:
[-C--:B------:R-:W-:Y:S02]  /*7650*/  DFMA R4, R24, R16.reuse, R26 ;  /* 0x000000101804722b */ /* 0x080fe4000000001a */
[----:B------:R-:W-:-:S06]  /*7660*/  DFMA R18, R26, R16, -R24 ;  /* 0x000000101a12722b */ /* 0x000fcc0000000818 */
[-C--:B------:R-:W-:Y:S02]  /*7670*/  DMUL R16, R4, R2.reuse ;  /* 0x0000000204107228 */ /* 0x080fe40000000000 */
[----:B------:R-:W-:-:S11]  /*7680*/  DMUL R18, R18, R2 ;  /* 0x0000000212127228 */ /* 0x000fd60000000000 */
.L_x_8326:
[----:B------:R-:W-:Y:S05]  /*7690*/  BSYNC.RECONVERGENT B1 ;  /* 0x0000000000017941 */ /* 0x000fea0003800200 */
.L_x_8319:
        /* <DEDUP_REMOVED lines=29> */
.L_x_8339:
[----:B------:R-:W-:Y:S05]  /*7870*/  BSYNC.RECONVERGENT B2 ;  /* 0x0000000000027941 */ /* 0x000fea0003800200 */
.L_x_8338:
        /* <DEDUP_REMOVED lines=17> */
.L_x_8341:
[----:B------:R-:W-:Y:S05]  /*7990*/  BSYNC.RECONVERGENT B2 ;  /* 0x0000000000027941 */ /* 0x000fea0003800200 */
.L_x_8340:
[-C--:B------:R-:W-:Y:S02]  /*79a0*/  DFMA R4, R30, R20.reuse, R28 ;  /* 0x000000141e04722b */ /* 0x080fe4000000001c */
[----:B------:R-:W-:-:S06]  /*79b0*/  DFMA R22, -R28, R20, R30 ;  /* 0x000000141c16722b */ /* 0x000fcc000000011e */
[-C--:B------:R-:W-:Y:S02]  /*79c0*/  DMUL R20, R4, R2.reuse ;  /* 0x0000000204147228 */ /* 0x080fe40000000000 */
[----:B------:R-:W-:Y:S01]  /*79d0*/  DMUL R22, R22, R2 ;  /* 0x0000000216167228 */ /* 0x000fe20000000000 */
[----:B------:R-:W-:Y:S10]  /*79e0*/  BRA `(.L_x_8342) ;  /* 0x0000000400847947 */ /* 0x000ff40003800000 */
.L_x_8337:
        /* <DEDUP_REMOVED lines=22> */
.L_x_8344:
[----:B------:R-:W-:Y:S05]  /*7b50*/  BSYNC.RECONVERGENT B2 ;  /* 0x0000000000027941 */ /* 0x000fea0003800200 */
.L_x_8343:
        /* <DEDUP_REMOVED lines=26> */
.L_x_8346:
[----:B------:R-:W-:Y:S05]  /*7d00*/  BSYNC.RECONVERGENT B2 ;  /* 0x0000000000027941 */ /* 0x000fea0003800200 */
.L_x_8345:
[----:B------:R-:W-:Y:S05]  /*7d10*/  BRA `(.L_x_8342) ;  /* 0x0000000000b87947 */ /* 0x000fea0003800000 */
.L_x_8336:
        /* <DEDUP_REMOVED lines=23> */
.L_x_8348:
[----:B------:R-:W-:Y:S05]  /*7e90*/  BSYNC.RECONVERGENT B2 ;  /* 0x0000000000027941 */ /* 0x000fea0003800200 */
.L_x_8347:
        /* <DEDUP_REMOVED lines=17> */
.L_x_8350:
[----:B------:R-:W-:Y:S05]  /*7fb0*/  BSYNC.RECONVERGENT B2 ;  /* 0x0000000000027941 */ /* 0x000fea0003800200 */
.L_x_8349:
[-C--:B------:R-:W-:Y:S02]  /*7fc0*/  DFMA R4, R28, R20.reuse, R30 ;  /* 0x000000141c04722b */ /* 0x080fe4000000001e */
[----:B------:R-:W-:-:S06]  /*7fd0*/  DFMA R22, R30, R20, -R28 ;  /* 0x000000141e16722b */ /* 0x000fcc000000081c */
[-C--:B------:R-:W-:Y:S02]  /*7fe0*/  DMUL R20, R4, R2.reuse ;  /* 0x0000000204147228 */ /* 0x080fe40000000000 */
[----:B------:R-:W-:-:S11]  /*7ff0*/  DMUL R22, R22, R2 ;  /* 0x0000000216167228 */ /* 0x000fd60000000000 */
.L_x_8342:
[----:B------:R-:W-:Y:S05]  /*8000*/  BSYNC.RECONVERGENT B1 ;  /* 0x0000000000017941 */ /* 0x000fea0003800200 */
.L_x_8335:
        /* <DEDUP_REMOVED lines=29> */
.L_x_8355:
[----:B------:R-:W-:Y:S05]  /*81e0*/  BSYNC.RECONVERGENT B2 ;  /* 0x0000000000027941 */ /* 0x000fea0003800200 */
.L_x_8354:
        /* <DEDUP_REMOVED lines=17> */
.L_x_8357:
[----:B------:R-:W-:Y:S05]  /*8300*/  BSYNC.RECONVERGENT B2 ;  /* 0x0000000000027941 */ /* 0x000fea0003800200 */
.L_x_8356:
[-C--:B------:R-:W-:Y:S02]  /*8310*/  DFMA R4, R34, R24.reuse, R32 ;  /* 0x000000182204722b */ /* 0x080fe40000000020 */
[----:B------:R-:W-:-:S06]  /*8320*/  DFMA R26, -R32, R24, R34 ;  /* 0x00000018201a722b */ /* 0x000fcc0000000122 */
[-C--:B------:R-:W-:Y:S02]  /*8330*/  DMUL R24, R4, R2.reuse ;  /* 0x0000000204187228 */ /* 0x080fe40000000000 */
[----:B------:R-:W-:Y:S01]  /*8340*/  DMUL R26, R26, R2 ;  /* 0x000000021a1a7228 */ /* 0x000fe20000000000 */
[----:B------:R-:W-:Y:S10]  /*8350*/  BRA `(.L_x_8358) ;  /* 0x0000000400847947 */ /* 0x000ff40003800000 */
.L_x_8353:
        /* <DEDUP_REMOVED lines=22> */
.L_x_8360:
[----:B------:R-:W-:Y:S05]  /*84c0*/  BSYNC.RECONVERGENT B2 ;  /* 0x0000000000027941 */ /* 0x000fea0003800200 */
.L_x_8359:
        /* <DEDUP_REMOVED lines=26> */
.L_x_8362:
[----:B------:R-:W-:Y:S05]  /*8670*/  BSYNC.RECONVERGENT B2 ;  /* 0x0000000000027941 */ /* 0x000fea0003800200 */
.L_x_8361:
[----:B------:R-:W-:Y:S05]  /*8680*/  BRA `(.L_x_8358) ;  /* 0x0000000000b87947 */ /* 0x000fea0003800000 */
.L_x_8352:
        /* <DEDUP_REMOVED lines=23> */
.L_x_8364:
[----:B------:R-:W-:Y:S05]  /*8800*/  BSYNC.RECONVERGENT B2 ;  /* 0x0000000000027941 */ /* 0x000fea0003800200 */
.L_x_8363:
        /* <DEDUP_REMOVED lines=17> */
.L_x_8366:
[----:B------:R-:W-:Y:S05]  /*8920*/  BSYNC.RECONVERGENT B2 ;  /* 0x0000000000027941 */ /* 0x000fea0003800200 */
.L_x_8365:
[-C--:B------:R-:W-:Y:S02]  /*8930*/  DFMA R4, R32, R24.reuse, R34 ;  /* 0x000000182004722b */ /* 0x080fe40000000022 */
[----:B------:R-:W-:-:S06]  /*8940*/  DFMA R26, R34, R24, -R32 ;  /* 0x00000018221a722b */ /* 0x000fcc0000000820 */
[-C--:B------:R-:W-:Y:S02]  /*8950*/  DMUL R24, R4, R2.reuse ;  /* 0x0000000204187228 */ /* 0x080fe40000000000 */
[----:B------:R-:W-:-:S11]  /*8960*/  DMUL R26, R26, R2 ;  /* 0x000000021a1a7228 */ /* 0x000fd60000000000 */
.L_x_8358:
[----:B------:R-:W-:Y:S05]  /*8970*/  BSYNC.RECONVERGENT B1 ;  /* 0x0000000000017941 */ /* 0x000fea0003800200 */
.L_x_8351:
        /* <DEDUP_REMOVED lines=29> */
.L_x_8371:
[----:B------:R-:W-:Y:S05]  /*8b50*/  BSYNC.RECONVERGENT B2 ;  /* 0x0000000000027941 */ /* 0x000fea0003800200 */
.L_x_8370:
        /* <DEDUP_REMOVED lines=17> */
.L_x_8373:
[----:B------:R-:W-:Y:S05]  /*8c70*/  BSYNC.RECONVERGENT B2 ;  /* 0x0000000000027941 */ /* 0x000fea0003800200 */
.L_x_8372:
[-C--:B------:R-:W-:Y:S02]  /*8c80*/  DFMA R4, R38, R28.reuse, R36 ;  /* 0x0000001c2604722b */ /* 0x080fe40000000024 */
[----:B------:R-:W-:-:S06]  /*8c90*/  DFMA R30, -R36, R28, R38 ;  /* 0x0000001c241e722b */ /* 0x000fcc0000000126 */
[-C--:B------:R-:W-:Y:S02]  /*8ca0*/  DMUL R28, R4, R2.reuse ;  /* 0x00000002041c7228 */ /* 0x080fe40000000000 */
[----:B------:R-:W-:Y:S01]  /*8cb0*/  DMUL R30, R30, R2 ;  /* 0x000000021e1e7228 */ /* 0x000fe20000000000 */
[----:B------:R-:W-:Y:S10]  /*8cc0*/  BRA `(.L_x_8374) ;  /* 0x0000000400847947 */ /* 0x000ff40003800000 */
.L_x_8369:
        /* <DEDUP_REMOVED lines=22> */
.L_x_8376:
[----:B------:R-:W-:Y:S05]  /*8e30*/  BSYNC.RECONVERGENT B2 ;  /* 0x0000000000027941 */ /* 0x000fea0003800200 */
.L_x_8375:
        /* <DEDUP_REMOVED lines=24> */
[----:B------:R-:W-:Y:S01]  /*8fc0*/  MOV R30, R2 ;  /* 0x00000002001e7202 */ /* 0x000fe20000000f00 */
[----:B------:R-:W-:-:S07]  /*8fd0*/  IMAD.MOV.U32 R31, RZ, RZ, R3 ;  /* 0x000000ffff1f7224 */ /* 0x000fce00078e0003 */
.L_x_8378:
[----:B------:R-:W-:Y:S05]  /*8fe0*/  BSYNC.RECONVERGENT B2 ;  /* 0x0000000000027941 */ /* 0x000fea0003800200 */
.L_x_8377:
[----:B------:R-:W-:Y:S05]  /*8ff0*/  BRA `(.L_x_8374) ;  /* 0x0000000000b87947 */ /* 0x000fea0003800000 */
.L_x_8368:
        /* <DEDUP_REMOVED lines=20> */
[----:B------:R-:W-:Y:S05]  /*9140*/  CALL.REL.NOINC `($__internal_11_$__cuda_sm20_div_rn_f64_full) ;  /* 0x0000001400f87944 */ /* 0x000fea0003c00000 */
[----:B------:R-:W-:Y:S02]  /*9150*/  IMAD.MOV.U32 R28, RZ, RZ, R2 ;  /* 0x000000ffff1c7224 */ /* 0x000fe400078e0002 */
[----:B------:R-:W-:-:S07]  /*9160*/  IMAD.MOV.U32 R29, RZ, RZ, R3 ;  /* 0x000000ffff1d7224 */ /* 0x000fce00078e0003 */
.L_x_8380:
[----:B------:R-:W-:Y:S05]  /*9170*/  BSYNC.RECONVERGENT B2 ;  /* 0x0000000000027941 */ /* 0x000fea0003800200 */
.L_x_8379:
        /* <DEDUP_REMOVED lines=17> */
.L_x_8382:
[----:B------:R-:W-:Y:S05]  /*9290*/  BSYNC.RECONVERGENT B2 ;  /* 0x0000000000027941 */ /* 0x000fea0003800200 */
.L_x_8381:
[-C--:B------:R-:W-:Y:S02]  /*92a0*/  DFMA R4, R36, R28.reuse, R38 ;  /* 0x0000001c2404722b */ /* 0x080fe40000000026 */
[----:B------:R-:W-:-:S06]  /*92b0*/  DFMA R30, R38, R28, -R36 ;  /* 0x0000001c261e722b */ /* 0x000fcc0000000824 */
[-C--:B------:R-:W-:Y:S02]  /*92c0*/  DMUL R28, R4, R2.reuse ;  /* 0x00000002041c7228 */ /* 0x080fe40000000000 */
[----:B------:R-:W-:-:S11]  /*92d0*/  DMUL R30, R30, R2 ;  /* 0x000000021e1e7228 */ /* 0x000fd60000000000 */
.L_x_8374:
[----:B------:R-:W-:Y:S05]  /*92e0*/  BSYNC.RECONVERGENT B1 ;  /* 0x0000000000017941 */ /* 0x000fea0003800200 */
.L_x_8367:
        /* <DEDUP_REMOVED lines=29> */
.L_x_8387:
[----:B------:R-:W-:Y:S05]  /*94c0*/  BSYNC.RECONVERGENT B2 ;  /* 0x0000000000027941 */ /* 0x000fea0003800200 */
.L_x_8386:
        /* <DEDUP_REMOVED lines=17> */
.L_x_8389:
[----:B------:R-:W-:Y:S05]  /*95e0*/  BSYNC.RECONVERGENT B2 ;  /* 0x0000000000027941 */ /* 0x000fea0003800200 */
.L_x_8388:
[-C--:B------:R-:W-:Y:S02]  /*95f0*/  DFMA R4, R42, R32.reuse, R40 ;  /* 0x000000202a04722b */ /* 0x080fe40000000028 */
[----:B------:R-:W-:-:S06]  /*9600*/  DFMA R34, -R40, R32, R42 ;  /* 0x000000202822722b */ /* 0x000fcc000000012a */
[-C--:B------:R-:W-:Y:S02]  /*9610*/  DMUL R32, R4, R2.reuse ;  /* 0x0000000204207228 */ /* 0x080fe40000000000 */
[----:B------:R-:W-:Y:S01]  /*9620*/  DMUL R34, R34, R2 ;  /* 0x0000000222227228 */ /* 0x000fe20000000000 */
[----:B------:R-:W-:Y:S10]  /*9630*/  BRA `(.L_x_8390) ;  /* 0x0000000400847947 */ /* 0x000ff40003800000 */
.L_x_8385:
        /* <DEDUP_REMOVED lines=22> */
.L_x_8392:
[----:B------:R-:W-:Y:S05]  /*97a0*/  BSYNC.RECONVERGENT B2 ;  /* 0x0000000000027941 */ /* 0x000fea0003800200 */
.L_x_8391:
        /* <DEDUP_REMOVED lines=26> */
.L_x_8394:
[----:B------:R-:W-:Y:S05]  /*9950*/  BSYNC.RECONVERGENT B2 ;  /* 0x0000000000027941 */ /* 0x000fea0003800200 */
.L_x_8393:
[----:B------:R-:W-:Y:S05]  /*9960*/  BRA `(.L_x_8390) ;  /* 0x0000000000b87947 */ /* 0x000fea0003800000 */
.L_x_8384:
        /* <DEDUP_REMOVED lines=23> */
.L_x_8396:
[----:B------:R-:W-:Y:S05]  /*9ae0*/  BSYNC.RECONVERGENT B2 ;  /* 0x0000000000027941 */ /* 0x000fea0003800200 */
.L_x_8395:
        /* <DEDUP_REMOVED lines=17> */
.L_x_8398:
[----:B------:R-:W-:Y:S05]  /*9c00*/  BSYNC.RECONVERGENT B2 ;  /* 0x0000000000027941 */ /* 0x000fea0003800200 */
.L_x_8397:
[-C--:B------:R-:W-:Y:S02]  /*9c10*/  DFMA R4, R40, R32.reuse, R42 ;  /* 0x000000202804722b */ /* 0x080fe4000000002a */
[----:B------:R-:W-:-:S06]  /*9c20*/  DFMA R34, R42, R32, -R40 ;  /* 0x000000202a22722b */ /* 0x000fcc0000000828 */
[-C--:B------:R-:W-:Y:S02]  /*9c30*/  DMUL R32, R4, R2.reuse ;  /* 0x0000000204207228 */ /* 0x080fe40000000000 */
[----:B------:R-:W-:-:S11]  /*9c40*/  DMUL R34, R34, R2 ;  /* 0x0000000222227228 */ /* 0x000fd60000000000 */
.L_x_8390:
[----:B------:R-:W-:Y:S05]  /*9c50*/  BSYNC.RECONVERGENT B1 ;  /* 0x0000000000017941 */ /* 0x000fea0003800200 */
.L_x_8383:
        /* <DEDUP_REMOVED lines=29> */
.L_x_8403:
[----:B------:R-:W-:Y:S05]  /*9e30*/  BSYNC.RECONVERGENT B2 ;  /* 0x0000000000027941 */ /* 0x000fea0003800200 */
.L_x_8402:
        /* <DEDUP_REMOVED lines=17> */
.L_x_8405:
[----:B------:R-:W-:Y:S05]  /*9f50*/  BSYNC.RECONVERGENT B2 ;  /* 0x0000000000027941 */ /* 0x000fea0003800200 */
.L_x_8404:
[-C--:B------:R-:W-:Y:S02]  /*9f60*/  DFMA R4, R46, R36.reuse, R44 ;  /* 0x000000242e04722b */ /* 0x080fe4000000002c */
[----:B------:R-:W-:-:S06]  /*9f70*/  DFMA R38, -R44, R36, R46 ;  /* 0x000000242c26722b */ /* 0x000fcc000000012e */
[-C--:B------:R-:W-:Y:S02]  /*9f80*/  DMUL R36, R4, R2.reuse ;  /* 0x0000000204247228 */ /* 0x080fe40000000000 */
[----:B------:R-:W-:Y:S01]  /*9f90*/  DMUL R38, R38, R2 ;  /* 0x0000000226267228 */ /* 0x000fe20000000000 */
[----:B------:R-:W-:Y:S10]  /*9fa0*/  BRA `(.L_x_8406) ;  /* 0x0000000400847947 */ /* 0x000ff40003800000 */
.L_x_8401:
        /* <DEDUP_REMOVED lines=22> */
.L_x_8408:
[----:B------:R-:W-:Y:S05]  /*a110*/  BSYNC.RECONVERGENT B2 ;  /* 0x0000000000027941 */ /* 0x000fea0003800200 */
.L_x_8407:
        /* <DEDUP_REMOVED lines=26> */
.L_x_8410:
[----:B------:R-:W-:Y:S05]  /*a2c0*/  BSYNC.RECONVERGENT B2 ;  /* 0x0000000000027941 */ /* 0x000fea0003800200 */
.L_x_8409:
[----:B------:R-:W-:Y:S05]  /*a2d0*/  BRA `(.L_x_8406) ;  /* 0x0000000000b87947 */ /* 0x000fea0003800000 */
.L_x_8400:
        /* <DEDUP_REMOVED lines=23> */
.L_x_8412:
[----:B------:R-:W-:Y:S05]  /*a450*/  BSYNC.RECONVERGENT B2 ;  /* 0x0000000000027941 */ /* 0x000fea0003800200 */
.L_x_8411:
        /* <DEDUP_REMOVED lines=17> */
.L_x_8414:
[----:B------:R-:W-:Y:S05]  /*a570*/  BSYNC.RECONVERGENT B2 ;  /* 0x0000000000027941 */ /* 0x000fea0003800200 */
.L_x_8413:
[-C--:B------:R-:W-:Y:S02]  /*a580*/  DFMA R4, R44, R36.reuse, R46 ;  /* 0x000000242c04722b */ /* 0x080fe4000000002e */
[----:B------:R-:W-:-:S06]  /*a590*/  DFMA R38, R46, R36, -R44 ;  /* 0x000000242e26722b */ /* 0x000fcc000000082c */
[-C--:B------:R-:W-:Y:S02]  /*a5a0*/  DMUL R36, R4, R2.reuse ;  /* 0x0000000204247228 */ /* 0x080fe40000000000 */
[----:B------:R-:W-:-:S11]  /*a5b0*/  DMUL R38, R38, R2 ;  /* 0x0000000226267228 */ /* 0x000fd60000000000 */
.L_x_8406:
[----:B------:R-:W-:Y:S05]  /*a5c0*/  BSYNC.RECONVERGENT B1 ;  /* 0x0000000000017941 */ /* 0x000fea0003800200 */
.L_x_8399:
        /* <DEDUP_REMOVED lines=11> */
        .weak           $__internal_10_$__cuda_sm20_dblrcp_rn_slowpath_v3
        .type           $__internal_10_$__cuda_sm20_dblrcp_rn_slowpath_v3,@function
        .size           $__internal_10_$__cuda_sm20_dblrcp_rn_slowpath_v3,($__internal_11_$__cuda_sm20_div_rn_f64_full - $__internal_10_$__cuda_sm20_dblrcp_rn_slowpath_v3)
$__internal_10_$__cuda_sm20_dblrcp_rn_slowpath_v3:
        /* <DEDUP_REMOVED lines=26> */
.L_x_8418:
        /* <DEDUP_REMOVED lines=9> */
.L_x_8416:
[----:B------:R-:W-:Y:S01]  /*a8b0*/  LOP3.LUT R5, R7, 0x80000, RZ, 0xfc, !PT ;  /* 0x0008000007057812 */ /* 0x000fe200078efcff */
[----:B------:R-:W-:-:S07]  /*a8c0*/  IMAD.MOV.U32 R4, RZ, RZ, R6 ;  /* 0x000000ffff047224 */ /* 0x000fce00078e0006 */
.L_x_8417:
[----:B------:R-:W-:Y:S05]  /*a8d0*/  BSYNC.RECONVERGENT B0 ;  /* 0x0000000000007941 */ /* 0x000fea0003800200 */
.L_x_8415:
[----:B------:R-:W-:Y:S02]  /*a8e0*/  IMAD.MOV.U32 R3, RZ, RZ, R5 ;  /* 0x000000ffff037224 */ /* 0x000fe400078e0005 */
[----:B------:R-:W-:Y:S01]  /*a8f0*/  HFMA2 R5, -RZ, RZ, 0, 0 ;  /* 0x00000000ff057431 */ /* 0x000fe200000001ff */
[----:B------:R-:W-:Y:S01]  /*a900*/  MOV R2, R4 ;  /* 0x0000000400027202 */ /* 0x000fe20000000f00 */
[----:B------:R-:W-:-:S04]  /*a910*/  IMAD.MOV.U32 R4, RZ, RZ, R0 ;  /* 0x000000ffff047224 */ /* 0x000fc800078e0000 */
[----:B------:R-:W-:Y:S05]  /*a920*/  RET.REL.NODEC R4 `(_ZN2at6native29vectorized_elementwise_kernelILi4ENS0_13BinaryFunctorIN3c107complexIdEES5_S5_NS0_15binary_internal10DivFunctorIS5_EEEESt5arrayIPcLm3EEEEviT0_T1_) ;  /* 0xffffff5404b47950 */ /* 0x000fea0003c3ffff */
        .weak           $__internal_11_$__cuda_sm20_div_rn_f64_full
        .type           $__internal_11_$__cuda_sm20_div_rn_f64_full,@function
        .size           $__internal_11_$__cuda_sm20_div_rn_f64_full,(.L_x_19357 - $__internal_11_$__cuda_sm20_div_rn_f64_full)
$__internal_11_$__cuda_sm20_div_rn_f64_full:
        /* <DEDUP_REMOVED lines=72> */
.L_x_8420:
        /* <DEDUP_REMOVED lines=17> */
.L_x_8423:
[----:B------:R-:W-:Y:S02]  /*aec0*/  LOP3.LUT R3, R77, 0x80000, RZ, 0xfc, !PT ;  /* 0x000800004d037812 */ /* 0x000fe400078efcff */
[----:B------:R-:W-:-:S03]  /*aed0*/  MOV R84, R76 ;  /* 0x0000004c00547202 */ /* 0x000fc60000000f00 */
[----:B------:R-:W-:Y:S01]  /*aee0*/  IMAD.MOV.U32 R85, RZ, RZ, R3 ;  /* 0x000000ffff557224 */ /* 0x000fe200078e0003 */
[----:B------:R-:W-:Y:S06]  /*aef0*/  BRA `(.L_x_8421) ;  /* 0x00000000000c7947 */ /* 0x000fec0003800000 */
.L_x_8422:
[----:B------:R-:W-:Y:S01]  /*af00*/  LOP3.LUT R3, R81, 0x80000, RZ, 0xfc, !PT ;  /* 0x0008000051037812 */ /* 0x000fe200078efcff */
[----:B------:R-:W-:-:S03]  /*af10*/  IMAD.MOV.U32 R84, RZ, RZ, R80 ;  /* 0x000000ffff547224 */ /* 0x000fc600078e0050 */
[----:B------:R-:W-:-:S07]  /*af20*/  MOV R85, R3 ;  /* 0x0000000300557202 */ /* 0x000fce0000000f00 */
.L_x_8421:
[----:B------:R-:W-:Y:S05]  /*af30*/  BSYNC.RECONVERGENT B0 ;  /* 0x0000000000007941 */ /* 0x000fea0003800200 */
.L_x_8419:
[----:B------:R-:W-:Y:S01]  /*af40*/  MOV R4, R0 ;  /* 0x0000000000047202 */ /* 0x000fe20000000f00 */
[----:B------:R-:W-:Y:S02]  /*af50*/  IMAD.MOV.U32 R5, RZ, RZ, 0x0 ;  /* 0x00000000ff057424 */ /* 0x000fe400078e00ff */
[----:B------:R-:W-:Y:S02]  /*af60*/  IMAD.MOV.U32 R2, RZ, RZ, R84 ;  /* 0x000000ffff027224 */ /* 0x000fe400078e0054 */
[----:B------:R-:W-:Y:S01]  /*af70*/  IMAD.MOV.U32 R3, RZ, RZ, R85 ;  /* 0x000000ffff037224 */ /* 0x000fe200078e0055 */
[----:B------:R-:W-:Y:S06]  /*af80*/  RET.REL.NODEC R4 `(_ZN2at6native29vectorized_elementwise_kernelILi4ENS0_13BinaryFunctorIN3c107complexIdEES5_S5_NS0_15binary_internal10DivFunctorIS5_EEEESt5arrayIPcLm3EEEEviT0_T1_) ;  /* 0xffffff50041c7950 */ /* 0x000fec0003c3ffff */
.L_x_8424:
        /* <DEDUP_REMOVED lines=15> */
.L_x_19357:


//--------------------- .text._ZN2at6native29vectorized_elementwise_kernelILi8ENS0_13BinaryFunctorIN3c107complexIdEES5_S5_NS0_15binary_internal10DivFunctorIS5_EEEESt5arrayIPcLm3EEEEviT0_T1_ --------------------------
	.section	.text._ZN2at6native29vectorized_elementwise_kernelILi8ENS0_13BinaryFunctorIN3c107complexIdEES5_S5_NS0_15binary_internal10DivFunctorIS5_EEEESt5arrayIPcLm3EEEEviT0_T1_,"ax",@progbits
	.align	128
        .global         _ZN2at6native29vectorized_elementwise_kernelILi8ENS0_13BinaryFunctorIN3c107complexIdEES5_S5_NS0_15binary_internal10DivFunctorIS5_EEEESt5arrayIPcLm3EEEEviT0_T1_
        .type           _ZN2at6native29vectorized_elementwise_kernelILi8ENS0_13BinaryFunctorIN3c107complexIdEES5_S5_NS0_15binary_internal10DivFunctorIS5_EEEESt5arrayIPcLm3EEEEviT0_T1_,@function
        .size           _ZN2at6native29vectorized_elementwise_kernelILi8ENS0_13BinaryFunctorIN3c107complexIdEES5_S5_NS0_15binary_internal10DivFunctorIS5_EEEESt5arrayIPcLm3EEEEviT0_T1_,(.L_x_19359 - _ZN2at6native29vectorized_elementwise_kernelILi8ENS0_13BinaryFunctorIN3c107complexIdEES5_S5_NS0_15binary_internal10DivFunctorIS5_EEEESt5arrayIPcLm3EEEEviT0_T1_)
        .other          _ZN2at6native29vectorized_elementwise_kernelILi8ENS0_13BinaryFunctorIN3c107complexIdEES5_S5_NS0_15binary_internal10DivFunctorIS5_EEEESt5arrayIPcLm3EEEEviT0_T1_,@"STO_CUDA_ENTRY STV_DEFAULT"
_ZN2at6native29vectorized_elementwise_kernelILi8ENS0_13BinaryFunctorIN3c107complexIdEES5_S5_NS0_15binary_internal10DivFunctorIS5_EEEESt5arrayIPcLm3EEEEviT0_T1_:
.text._ZN2at6native29vectorized_elementwise_kernelILi8ENS0_13BinaryFunctorIN3c107complexIdEES5_S5_NS0_15binary_internal10DivFunctorIS5_EEEESt5arrayIPcLm3EEEEviT0_T1_:
        /* <DEDUP_REMOVED lines=141> */
[----:B------:R-:W-:Y:S05]  /*08d0*/  CALL.REL.NOINC `($__internal_13_$__cuda_sm20_div_rn_f64_full) ;  /* 0x000000a000447944 */ /* 0x000fea0003c00000 */
.L_x_8431:
[----:B------:R-:W-:Y:S05]  /*08e0*/  BSYNC.RECONVERGENT B2 ;  /* 0x0000000000027941 */ /* 0x000fea0003800200 */
.L_x_8430:
        /* <DEDUP_REMOVED lines=23> */
[----:B------:R-:W-:Y:S05]  /*0a60*/  CALL.REL.NOINC `($__internal_13_$__cuda_sm20_div_rn_f64_full) ;  /* 0x0000009c00e07944 */ /* 0x000fea0003c00000 */
[----:B------:R-:W-:Y:S01]  /*0a70*/  MOV R74, R2 ;  /* 0x00000002004a7202 */ /* 0x000fe20000000f00 */
[----:B------:R-:W-:-:S07]  /*0a80*/  IMAD.MOV.U32 R75, RZ, RZ, R3 ;  /* 0x000000ffff4b7224 */ /* 0x000fce00078e0003 */
.L_x_8433:
[----:B------:R-:W-:Y:S05]  /*0a90*/  BSYNC.RECONVERGENT B2 ;  /* 0x0000000000027941 */ /* 0x000fea0003800200 */
.L_x_8432:
[----:B------:R-:W-:Y:S05]  /*0aa0*/  BRA `(.L_x_8427) ;  /* 0x0000000400747947 */ /* 0x000fea0003800000 */
.L_x_8429:
        /* <DEDUP_REMOVED lines=21> */
[----:B------:R-:W-:Y:S01]  /*0c00*/  IMAD.MOV.U32 R72, RZ, RZ, R2 ;  /* 0x000000ffff487224 */ /* 0x000fe200078e0002 */
[----:B------:R-:W-:-:S07]  /*0c10*/  MOV R73, R3 ;  /* 0x0000000300497202 */ /* 0x000fce0000000f00 */
.L_x_8435:
[----:B------:R-:W-:Y:S05]  /*0c20*/  BSYNC.RECONVERGENT B2 ;  /* 0x0000000000027941 */ /* 0x000fea0003800200 */
.L_x_8434:
        /* <DEDUP_REMOVED lines=16> */
[----:B------:R-:W-:Y:S05]  /*0d30*/  CALL.REL.NOINC `($__internal_12_$__cuda_sm20_dblrcp_rn_slowpath_v3) ;  /* 0x0000009800807944 */ /* 0x000fea0003c00000 */
.L_x_8437:
[----:B------:R-:W-:Y:S05]  /*0d40*/  BSYNC.RECONVERGENT B2 ;  /* 0x0000000000027941 */ /* 0x000fea0003800200 */
.L_x_8436:
[C---:B------:R-:W-:Y:S02]  /*0d50*/  DFMA R4, R72.reuse, R66, R64 ;  /* 0x000000424804722b */ /* 0x040fe40000000040 */
[----:B------:R-:W-:-:S06]  /*0d60*/  DFMA R64, R72, -R64, R66 ;  /* 0x800000404840722b */ /* 0x000fcc0000000042 */
[-C--:B------:R-:W-:Y:S02]  /*0d70*/  DMUL R72, R4, R2.reuse ;  /* 0x0000000204487228 */ /* 0x080fe40000000000 */
[----:B------:R-:W-:Y:S01]  /*0d80*/  DMUL R74, R64, R2 ;  /* 0x00000002404a7228 */ /* 0x000fe20000000000 */
[----:B------:R-:W-:Y:S10]  /*0d90*/  BRA `(.L_x_8427) ;  /* 0x0000000000b87947 */ /* 0x000ff40003800000 */
.L_x_8428:
        /* <DEDUP_REMOVED lines=21> */
[----:B------:R-:W-:Y:S02]  /*0ef0*/  IMAD.MOV.U32 R72, RZ, RZ, R2 ;  /* 0x000000ffff487224 */ /* 0x000fe400078e0002 */
[----:B------:R-:W-:-:S07]  /*0f00*/  IMAD.MOV.U32 R73, RZ, RZ, R3 ;  /* 0x000000ffff497224 */ /* 0x000fce00078e0003 */
.L_x_8439:
[----:B------:R-:W-:Y:S05]  /*0f10*/  BSYNC.RECONVERGENT B2 ;  /* 0x0000000000027941 */ /* 0x000fea0003800200 */
.L_x_8438:
        /* <DEDUP_REMOVED lines=16> */
[----:B------:R-:W-:Y:S05]  /*1020*/  CALL.REL.NOINC `($__internal_12_$__cuda_sm20_dblrcp_rn_slowpath_v3) ;  /* 0x0000009400c47944 */ /* 0x000fea0003c00000 */
.L_x_8441:
[----:B------:R-:W-:Y:S05]  /*1030*/  BSYNC.RECONVERGENT B2 ;  /* 0x0000000000027941 */ /* 0x000fea0003800200 */
.L_x_8440:
[C---:B------:R-:W-:Y:S02]  /*1040*/  DFMA R4, R72.reuse, R64, R66 ;  /* 0x000000404804722b */ /* 0x040fe40000000042 */
[----:B------:R-:W-:-:S06]  /*1050*/  DFMA R64, R72, R66, -R64 ;  /* 0x000000424840722b */ /* 0x000fcc0000000840 */
[-C--:B------:R-:W-:Y:S02]  /*1060*/  DMUL R72, R4, R2.reuse ;  /* 0x0000000204487228 */ /* 0x080fe40000000000 */
[----:B------:R-:W-:-:S11]  /*1070*/  DMUL R74, R64, R2 ;  /* 0x00000002404a7228 */ /* 0x000fd60000000000 */
.L_x_8427:
[----:B------:R-:W-:Y:S05]  /*1080*/  BSYNC.RECONVERGENT B1 ;  /* 0x0000000000017941 */ /* 0x000fea0003800200 */
.L_x_8426:
        /* <DEDUP_REMOVED lines=38> */
.L_x_8447:
[----:B------:R-:W-:Y:S05]  /*12f0*/  BSYNC.RECONVERGENT B2 ;  /* 0x0000000000027941 */ /* 0x000fea0003800200 */
.L_x_8446:
        /* <DEDUP_REMOVED lines=17> */
.L_x_8449:
[----:B------:R-:W-:Y:S05]  /*1410*/  BSYNC.RECONVERGENT B2 ;  /* 0x0000000000027941 */ /* 0x000fea0003800200 */
.L_x_8448:
[C---:B------:R-:W-:Y:S02]  /*1420*/  DFMA R4, R64.reuse, R10, R8 ;  /* 0x0000000a4004722b */ /* 0x040fe40000000008 */
[----:B------:R-:W-:-:S06]  /*1430*/  DFMA R8, R64, -R8, R10 ;  /* 0x800000084008722b */ /* 0x000fcc000000000a */
[-C--:B------:R-:W-:Y:S02]  /*1440*/  DMUL R64, R4, R2.reuse ;  /* 0x0000000204407228 */ /* 0x080fe40000000000 */
[----:B------:R-:W-:Y:S01]  /*1450*/  DMUL R66, R8, R2 ;  /* 0x0000000208427228 */ /* 0x000fe20000000000 */
[----:B------:R-:W-:Y:S10]  /*1460*/  BRA `(.L_x_8443) ;  /* 0x0000000400847947 */ /* 0x000ff40003800000 */
.L_x_8445:
        /* <DEDUP_REMOVED lines=22> */
.L_x_8451:
[----:B------:R-:W-:Y:S05]  /*15d0*/  BSYNC.RECONVERGENT B2 ;  /* 0x0000000000027941 */ /* 0x000fea0003800200 */
.L_x_8450:
        /* <DEDUP_REMOVED lines=26> */
.L_x_8453:
[----:B------:R-:W-:Y:S05]  /*1780*/  BSYNC.RECONVERGENT B2 ;  /* 0x0000000000027941 */ /* 0x000fea0003800200 */
.L_x_8452:
[----:B------:R-:W-:Y:S05]  /*1790*/  BRA `(.L_x_8443) ;  /* 0x0000000000b87947 */ /* 0x000fea0003800000 */
.L_x_8444:
        /* <DEDUP_REMOVED lines=23> */
.L_x_8455:
[----:B------:R-:W-:Y:S05]  /*1910*/  BSYNC.RECONVERGENT B2 ;  /* 0x0000000000027941 */ /* 0x000fea0003800200 */
.L_x_8454:
        /* <DEDUP_REMOVED lines=17> */
.L_x_8457:
[----:B------:R-:W-:Y:S05]  /*1a30*/  BSYNC.RECONVERGENT B2 ;  /* 0x0000000000027941 */ /* 0x000fea0003800200 */
.L_x_8456:
[C---:B------:R-:W-:Y:S02]  /*1a40*/  DFMA R4, R64.reuse, R8, R10 ;  /* 0x000000084004722b */ /* 0x040fe4000000000a */
[----:B------:R-:W-:-:S06]  /*1a50*/  DFMA R8, R64, R10, -R8 ;  /* 0x0000000a4008722b */ /* 0x000fcc0000000808 */
[-C--:B------:R-:W-:Y:S02]  /*1a60*/  DMUL R64, R4, R2.reuse ;  /* 0x0000000204407228 */ /* 0x080fe40000000000 */
[----:B------:R-:W-:-:S11]  /*1a70*/  DMUL R66, R8, R2 ;  /* 0x0000000208427228 */ /* 0x000fd60000000000 */
.L_x_8443:
[----:B------:R-:W-:Y:S05]  /*1a80*/  BSYNC.RECONVERGENT B1 ;  /* 0x0000000000017941 */ /* 0x000fea0003800200 */
.L_x_8442:
        /* <DEDUP_REMOVED lines=38> */
.L_x_8463:
[----:B------:R-:W-:Y:S05]  /*1cf0*/  BSYNC.RECONVERGENT B2 ;  /* 0x0000000000027941 */ /* 0x000fea0003800200 */
.L_x_8462:
        /* <DEDUP_REMOVED lines=17> */
.L_x_8465:
[----:B------:R-:W-:Y:S05]  /*1e10*/  BSYNC.RECONVERGENT B2 ;  /* 0x0000000000027941 */ /* 0x000fea0003800200 */
.L_x_8464:
[C---:B------:R-:W-:Y:S02]  /*1e20*/  DFMA R4, R8.reuse, R18, R16 ;  /* 0x000000120804722b */ /* 0x040fe40000000010 */
[----:B------:R-:W-:-:S06]  /*1e30*/  DFMA R10, R8, -R16, R18 ;  /* 0x80000010080a722b */ /* 0x000fcc0000000012 */
[-C--:B------:R-:W-:Y:S02]  /*1e40*/  DMUL R8, R4, R2.reuse ;  /* 0x0000000204087228 */ /* 0x080fe40000000000 */
[----:B------:R-:W-:Y:S01]  /*1e50*/  DMUL R10, R10, R2 ;  /* 0x000000020a0a7228 */ /* 0x000fe20000000000 */
[----:B------:R-:W-:Y:S10]  /*1e60*/  BRA `(.L_x_8459) ;  /* 0x0000000400847947 */ /* 0x000ff40003800000 */
.L_x_8461:
        /* <DEDUP_REMOVED lines=22> */
.L_x_8467:
[----:B------:R-:W-:Y:S05]  /*1fd0*/  BSYNC.RECONVERGENT B2 ;  /* 0x0000000000027941 */ /* 0x000fea0003800200 */
.L_x_8466:
        /* <DEDUP_REMOVED lines=26> */
.L_x_8469:
[----:B------:R-:W-:Y:S05]  /*2180*/  BSYNC.RECONVERGENT B2 ;  /* 0x0000000000027941 */ /* 0x000fea0003800200 */
.L_x_8468:
[----:B------:R-:W-:Y:S05]  /*2190*/  BRA `(.L_x_8459) ;  /* 0x0000000000b87947 */ /* 0x000fea0003800000 */
.L_x_8460:
        /* <DEDUP_REMOVED lines=23> */
.L_x_8471:
[----:B------:R-:W-:Y:S05]  /*2310*/  BSYNC.RECONVERGENT B2 ;  /* 0x0000000000027941 */ /* 0x000fea0003800200 */
.L_x_8470:
        /* <DEDUP_REMOVED lines=16> */
[----:B------:R-:W-:Y:S05]  /*2420*/  CALL.REL.NOINC `($__internal_12_$__cuda_sm20_dblrcp_rn_slowpath_v3) ;  /* 0x0000008000c47944 */ /* 0x000fea0003c00000 */
.L_x_8473:
[----:B------:R-:W-:Y:S05]  /*2430*/  BSYNC.RECONVERGENT B2 ;  /* 0x0000000000027941 */ /* 0x000fea0003800200 */
.L_x_8472:
[C---:B------:R-:W-:Y:S02]  /*2440*/  DFMA R4, R8.reuse, R16, R18 ;  /* 0x000000100804722b */ /* 0x040fe40000000012 */
[----:B------:R-:W-:-:S06]  /*2450*/  DFMA R10, R8, R18, -R16 ;  /* 0x00000012080a722b */ /* 0x000fcc0000000810 */
[-C--:B------:R-:W-:Y:S02]  /*2460*/  DMUL R8, R4, R2.reuse ;  /* 0x0000000204087228 */ /* 0x080fe40000000000 */
[----:B------:R-:W-:-:S11]  /*2470*/  DMUL R10, R10, R2 ;  /* 0x000000020a0a7228 */ /* 0x000fd60000000000 */
.L_x_8459:
[----:B------:R-:W-:Y:S05]  /*2480*/  BSYNC.RECONVERGENT B1 ;  /* 0x0000000000017941 */ /* 0x000fea0003800200 */
.L_x_8458:
        /* <DEDUP_REMOVED lines=36> */
.L_x_8479:
[----:B------:R-:W-:Y:S05]  /*26d0*/  BSYNC.RECONVERGENT B2 ;  /* 0x0000000000027941 */ /* 0x000fea0003800200 */
.L_x_8478:
        /* <DEDUP_REMOVED lines=17> */
.L_x_8481:
[----:B------:R-:W-:Y:S05]  /*27f0*/  BSYNC.RECONVERGENT B2 ;  /* 0x0000000000027941 */ /* 0x000fea0003800200 */
.L_x_8480:
[C---:B------:R-:W-:Y:S02]  /*2800*/  DFMA R4, R12.reuse, R26, R24 ;  /* 0x0000001a0c04722b */ /* 0x040fe40000000018 */
[----:B------:R-:W-:-:S06]  /*2810*/  DFMA R14, R12, -R24, R26 ;  /* 0x800000180c0e722b */ /* 0x000fcc000000001a */
[-C--:B------:R-:W-:Y:S02]  /*2820*/  DMUL R12, R4, R2.reuse ;  /* 0x00000002040c7228 */ /* 0x080fe40000000000 */
[----:B------:R-:W-:Y:S01]  /*2830*/  DMUL R14, R14, R2 ;  /* 0x000000020e0e7228 */ /* 0x000fe20000000000 */
[----:B------:R-:W-:Y:S10]  /*2840*/  BRA `(.L_x_8475) ;  /* 0x0000000400847947 */ /* 0x000ff40003800000 */
.L_x_8477:
        /* <DEDUP_REMOVED lines=22> */
.L_x_8483:
[----:B------:R-:W-:Y:S05]  /*29b0*/  BSYNC.RECONVERGENT B2 ;  /* 0x0000000000027941 */ /* 0x000fea0003800200 */
.L_x_8482:
        /* <DEDUP_REMOVED lines=26> */
.L_x_8485:
[----:B------:R-:W-:Y:S05]  /*2b60*/  BSYNC.RECONVERGENT B2 ;  /* 0x0000000000027941 */ /* 0x000fea0003800200 */
.L_x_8484:
[----:B------:R-:W-:Y:S05]  /*2b70*/  BRA `(.L_x_8475) ;  /* 0x0000000000b87947 */ /* 0x000fea0003800000 */
.L_x_8476:
        /* <DEDUP_REMOVED lines=23> */
.L_x_8487:
[----:B------:R-:W-:Y:S05]  /*2cf0*/  BSYNC.RECONVERGENT B2 ;  /* 0x0000000000027941 */ /* 0x000fea0003800200 */
.L_x_8486:
        /* <DEDUP_REMOVED lines=17> */
.L_x_8489:
[----:B------:R-:W-:Y:S05]  /*2e10*/  BSYNC.RECONVERGENT B2 ;  /* 0x0000000000027941 */ /* 0x000fea0003800200 */
.L_x_8488:
[C---:B------:R-:W-:Y:S02]  /*2e20*/  DFMA R4, R12.reuse, R24, R26 ;  /* 0x000000180c04722b */ /* 0x040fe4000000001a */
[----:B------:R-:W-:-:S06]  /*2e30*/  DFMA R14, R12, R26, -R24 ;  /* 0x0000001a0c0e722b */ /* 0x000fcc0000000818 */
[-C--:B------:R-:W-:Y:S02]  /*2e40*/  DMUL R12, R4, R2.reuse ;  /* 0x00000002040c7228 */ /* 0x080fe40000000000 */
[----:B------:R-:W-:-:S11]  /*2e50*/  DMUL R14, R14, R2 ;  /* 0x000000020e0e7228 */ /* 0x000fd60000000000 */
.L_x_8475:
[----:B------:R-:W-:Y:S05]  /*2e60*/  BSYNC.RECONVERGENT B1 ;  /* 0x0000000000017941 */ /* 0x000fea0003800200 */
.L_x_8474:
        /* <DEDUP_REMOVED lines=34> */
.L_x_8495:
[----:B------:R-:W-:Y:S05]  /*3090*/  BSYNC.RECONVERGENT B2 ;  /* 0x0000000000027941 */ /* 0x000fea0003800200 */
.L_x_8494:
        /* <DEDUP_REMOVED lines=17> */
.L_x_8497:
[----:B------:R-:W-:Y:S05]  /*31b0*/  BSYNC.RECONVERGENT B2 ;  /* 0x0000000000027941 */ /* 0x000fea0003800200 */
.L_x_8496:
[C---:B------:R-:W-:Y:S02]  /*31c0*/  DFMA R4, R16.reuse, R34, R32 ;  /* 0x000000221004722b */ /* 0x040fe40000000020 */
[----:B------:R-:W-:-:S06]  /*31d0*/  DFMA R18, R16, -R32, R34 ;  /* 0x800000201012722b */ /* 0x000fcc0000000022 */
[-C--:B------:R-:W-:Y:S02]  /*31e0*/  DMUL R16, R4, R2.reuse ;  /* 0x0000000204107228 */ /* 0x080fe40000000000 */
[----:B------:R-:W-:Y:S01]  /*31f0*/  DMUL R18, R18, R2 ;  /* 0x0000000212127228 */ /* 0x000fe20000000000 */
[----:B------:R-:W-:Y:S10]  /*3200*/  BRA `(.L_x_8491) ;  /* 0x0000000400847947 */ /* 0x000ff40003800000 */
.L_x_8493:
        /* <DEDUP_REMOVED lines=22> */
.L_x_8499:
[----:B------:R-:W-:Y:S05]  /*3370*/  BSYNC.RECONVERGENT B2 ;  /* 0x0000000000027941 */ /* 0x000fea0003800200 */
.L_x_8498:
        /* <DEDUP_REMOVED lines=26> */
.L_x_8501:
[----:B------:R-:W-:Y:S05]  /*3520*/  BSYNC.RECONVERGENT B2 ;  /* 0x0000000000027941 */ /* 0x000fea0003800200 */
.L_x_8500:
[----:B------:R-:W-:Y:S05]  /*3530*/  BRA `(.L_x_8491) ;  /* 0x0000000000b87947 */ /* 0x000fea0003800000 */
.L_x_8492:
        /* <DEDUP_REMOVED lines=23> */
.L_x_8503:
[----:B------:R-:W-:Y:S05]  /*36b0*/  BSYNC.RECONVERGENT B2 ;  /* 0x0000000000027941 */ /* 0x000fea0003800200 */
.L_x_8502:
        /* <DEDUP_REMOVED lines=17> */
.L_x_8505:
[----:B------:R-:W-:Y:S05]  /*37d0*/  BSYNC.RECONVERGENT B2 ;  /* 0x0000000000027941 */ /* 0x000fea0003800200 */
.L_x_8504:
[C---:B------:R-:W-:Y:S02]  /*37e0*/  DFMA R4, R16.reuse, R32, R34 ;  /* 0x000000201004722b */ /* 0x040fe40000000022 */
[----:B------:R-:W-:-:S06]  /*37f0*/  DFMA R18, R16, R34, -R32 ;  /* 0x000000221012722b */ /* 0x000fcc0000000820 */
[-C--:B------:R-:W-:Y:S02]  /*3800*/  DMUL R16, R4, R2.reuse ;  /* 0x0000000204107228 */ /* 0x080fe40000000000 */
[----:B------:R-:W-:-:S11]  /*3810*/  DMUL R18, R18, R2 ;  /* 0x0000000212127228 */ /* 0x000fd60000000000 */
.L_x_8491:
[----:B------:R-:W-:Y:S05]  /*3820*/  BSYNC.RECONVERGENT B1 ;  /* 0x0000000000017941 */ /* 0x000fea0003800200 */
.L_x_8490:
        /* <DEDUP_REMOVED lines=34> */
.L_x_8511:
[----:B------:R-:W-:Y:S05]  /*3a50*/  BSYNC.RECONVERGENT B2 ;  /* 0x0000000000027941 */ /* 0x000fea0003800200 */
.L_x_8510:
        /* <DEDUP_REMOVED lines=17> */
.L_x_8513:
[----:B------:R-:W-:Y:S05]  /*3b70*/  BSYNC.RECONVERGENT B2 ;  /* 0x0000000000027941 */ /* 0x000fea0003800200 */
.L_x_8512:
[C---:B------:R-:W-:Y:S02]  /*3b80*/  DFMA R4, R20.reuse, R42, R40 ;  /* 0x0000002a1404722b */ /* 0x040fe40000000028 */
[----:B------:R-:W-:-:S06]  /*3b90*/  DFMA R22, R20, -R40, R42 ;  /* 0x800000281416722b */ /* 0x000fcc000000002a */
[-C--:B------:R-:W-:Y:S02]  /*3ba0*/  DMUL R20, R4, R2.reuse ;  /* 0x0000000204147228 */ /* 0x080fe40000000000 */
[----:B------:R-:W-:Y:S01]  /*3bb0*/  DMUL R22, R22, R2 ;  /* 0x0000000216167228 */ /* 0x000fe20000000000 */
[----:B------:R-:W-:Y:S10]  /*3bc0*/  BRA `(.L_x_8507) ;  /* 0x0000000400847947 */ /* 0x000ff40003800000 */
.L_x_8509:
        /* <DEDUP_REMOVED lines=22> */
.L_x_8515:
[----:B------:R-:W-:Y:S05]  /*3d30*/  BSYNC.RECONVERGENT B2 ;  /* 0x0000000000027941 */ /* 0x000fea0003800200 */
.L_x_8514:
        /* <DEDUP_REMOVED lines=26> */
.L_x_8517:
[----:B------:R-:W-:Y:S05]  /*3ee0*/  BSYNC.RECONVERGENT B2 ;  /* 0x0000000000027941 */ /* 0x000fea0003800200 */
.L_x_8516:
[----:B------:R-:W-:Y:S05]  /*3ef0*/  BRA `(.L_x_8507) ;  /* 0x0000000000b87947 */ /* 0x000fea0003800000 */
.L_x_8508:
        /* <DEDUP_REMOVED lines=23> */
.L_x_8519:
[----:B------:R-:W-:Y:S05]  /*4070*/  BSYNC.RECONVERGENT B2 ;  /* 0x0000000000027941 */ /* 0x000fea0003800200 */
.L_x_8518:
        /* <DEDUP_REMOVED lines=17> */
.L_x_8521:
[----:B------:R-:W-:Y:S05]  /*4190*/  BSYNC.RECONVERGENT B2 ;  /* 0x0000000000027941 */ /* 0x000fea0003800200 */
.L_x_8520:
[C---:B------:R-:W-:Y:S02]  /*41a0*/  DFMA R4, R20.reuse, R40, R42 ;  /* 0x000000281404722b */ /* 0x040fe4000000002a */
[----:B------:R-:W-:-:S06]  /*41b0*/  DFMA R22, R20, R42, -R40 ;  /* 0x0000002a1416722b */ /* 0x000fcc0000000828 */
[-C--:B------:R-:W-:Y:S02]  /*41c0*/  DMUL R20, R4, R2.reuse ;  /* 0x0000000204147228 */ /* 0x080fe40000000000 */
[----:B------:R-:W-:-:S11]  /*41d0*/  DMUL R22, R22, R2 ;  /* 0x0000000216167228 */ /* 0x000fd60000000000 */
.L_x_8507:
[----:B------:R-:W-:Y:S05]  /*41e0*/  BSYNC.RECONVERGENT B1 ;  /* 0x0000000000017941 */ /* 0x000fea0003800200 */
.L_x_8506:
        /* <DEDUP_REMOVED lines=34> */
.L_x_8527:
[----:B------:R-:W-:Y:S05]  /*4410*/  BSYNC.RECONVERGENT B2 ;  /* 0x0000000000027941 */ /* 0x000fea0003800200 */
.L_x_8526:
        /* <DEDUP_REMOVED lines=17> */
.L_x_8529:
[----:B------:R-:W-:Y:S05]  /*4530*/  BSYNC.RECONVERGENT B2 ;  /* 0x0000000000027941 */ /* 0x000fea0003800200 */
.L_x_8528:
[C---:B------:R-:W-:Y:S02]  /*4540*/  DFMA R4, R24.reuse, R50, R48 ;  /* 0x000000321804722b */ /* 0x040fe40000000030 */
[----:B------:R-:W-:-:S06]  /*4550*/  DFMA R26, R24, -R48, R50 ;  /* 0x80000030181a722b */ /* 0x000fcc0000000032 */
[-C--:B------:R-:W-:Y:S02]  /*4560*/  DMUL R24, R4, R2.reuse ;  /* 0x0000000204187228 */ /* 0x080fe40000000000 */
[----:B------:R-:W-:Y:S01]  /*4570*/  DMUL R26, R26, R2 ;  /* 0x000000021a1a7228 */ /* 0x000fe20000000000 */
[----:B------:R-:W-:Y:S10]  /*4580*/  BRA `(.L_x_8523) ;  /* 0x0000000400847947 */ /* 0x000ff40003800000 */
.L_x_8525:
        /* <DEDUP_REMOVED lines=22> */
.L_x_8531:
[----:B------:R-:W-:Y:S05]  /*46f0*/  BSYNC.RECONVERGENT B2 ;  /* 0x0000000000027941 */ /* 0x000fea0003800200 */
.L_x_8530:
        /* <DEDUP_REMOVED lines=26> */
.L_x_8533:
[----:B------:R-:W-:Y:S05]  /*48a0*/  BSYNC.RECONVERGENT B2 ;  /* 0x0000000000027941 */ /* 0x000fea0003800200 */
.L_x_8532:
[----:B------:R-:W-:Y:S05]  /*48b0*/  BRA `(.L_x_8523) ;  /* 0x0000000000b87947 */ /* 0x000fea0003800000 */
.L_x_8524:
        /* <DEDUP_REMOVED lines=23> */
.L_x_8535:
[----:B------:R-:W-:Y:S05]  /*4a30*/  BSYNC.RECONVERGENT B2 ;  /* 0x0000000000027941 */ /* 0x000fea0003800200 */
.L_x_8534:
        /* <DEDUP_REMOVED lines=17> */
.L_x_8537:
[----:B------:R-:W-:Y:S05]  /*4b50*/  BSYNC.RECONVERGENT B2 ;  /* 0x0000000000027941 */ /* 0x000fea0003800200 */
.L_x_8536:
[C---:B------:R-:W-:Y:S02]  /*4b60*/  DFMA R4, R24.reuse, R48, R50 ;  /* 0x000000301804722b */ /* 0x040fe40000000032 */
[----:B------:R-:W-:-:S06]  /*4b70*/  DFMA R26, R24, R50, -R48 ;  /* 0x00000032181a722b */ /* 0x000fcc0000000830 */
[-C--:B------:R-:W-:Y:S02]  /*4b80*/  DMUL R24, R4, R2.reuse ;  /* 0x0000000204187228 */ /* 0x080fe40000000000 */
[----:B------:R-:W-:-:S11]  /*4b90*/  DMUL R26, R26, R2 ;  /* 0x000000021a1a7228 */ /* 0x000fd60000000000 */
.L_x_8523:
[----:B------:R-:W-:Y:S05]  /*4ba0*/  BSYNC.RECONVERGENT B1 ;  /* 0x0000000000017941 */ /* 0x000fea0003800200 */
.L_x_8522:
        /* <DEDUP_REMOVED lines=34> */
.L_x_8543:
[----:B------:R-:W-:Y:S05]  /*4dd0*/  BSYNC.RECONVERGENT B2 ;  /* 0x0000000000027941 */ /* 0x000fea0003800200 */
.L_x_8542:
        /* <DEDUP_REMOVED lines=17> */
.L_x_8545:
[----:B------:R-:W-:Y:S05]  /*4ef0*/  BSYNC.RECONVERGENT B2 ;  /* 0x0000000000027941 */ /* 0x000fea0003800200 */
.L_x_8544:
[C---:B------:R-:W-:Y:S02]  /*4f00*/  DFMA R4, R28.reuse, R58, R56 ;  /* 0x0000003a1c04722b */ /* 0x040fe40000000038 */
[----:B------:R-:W-:-:S06]  /*4f10*/  DFMA R30, R28, -R56, R58 ;  /* 0x800000381c1e722b */ /* 0x000fcc000000003a */
[-C--:B------:R-:W-:Y:S02]  /*4f20*/  DMUL R28, R4, R2.reuse ;  /* 0x00000002041c7228 */ /* 0x080fe40000000000 */
[----:B------:R-:W-:Y:S01]  /*4f30*/  DMUL R30, R30, R2 ;  /* 0x000000021e1e7228 */ /* 0x000fe20000000000 */
[----:B------:R-:W-:Y:S10]  /*4f40*/  BRA `(.L_x_8539) ;  /* 0x0000000400847947 */ /* 0x000ff40003800000 */
.L_x_8541:
        /* <DEDUP_REMOVED lines=22> */
.L_x_8547:
[----:B------:R-:W-:Y:S05]  /*50b0*/  BSYNC.RECONVERGENT B2 ;  /* 0x0000000000027941 */ /* 0x000fea0003800200 */
.L_x_8546:
        /* <DEDUP_REMOVED lines=26> */
.L_x_8549:
[----:B------:R-:W-:Y:S05]  /*5260*/  BSYNC.RECONVERGENT B2 ;  /* 0x0000000000027941 */ /* 0x000fea0003800200 */
.L_x_8548:
[----:B------:R-:W-:Y:S05]  /*5270*/  BRA `(.L_x_8539) ;  /* 0x0000000000b87947 */ /* 0x000fea0003800000 */
.L_x_8540:
        /* <DEDUP_REMOVED lines=23> */
.L_x_8551:
[----:B------:R-:W-:Y:S05]  /*53f0*/  BSYNC.RECONVERGENT B2 ;  /* 0x0000000000027941 */ /* 0x000fea0003800200 */
.L_x_8550:
        /* <DEDUP_REMOVED lines=17> */
.L_x_8553:
[----:B------:R-:W-:Y:S05]  /*5510*/  BSYNC.RECONVERGENT B2 ;  /* 0x0000000000027941 */ /* 0x000fea0003800200 */
.L_x_8552:
[C---:B------:R-:W-:Y:S02]  /*5520*/  DFMA R4, R28.reuse, R56, R58 ;  /* 0x000000381c04722b */ /* 0x040fe4000000003a */
[----:B------:R-:W-:-:S06]  /*5530*/  DFMA R30, R28, R58, -R56 ;  /* 0x0000003a1c1e722b */ /* 0x000fcc0000000838 */
[-C--:B------:R-:W-:Y:S02]  /*5540*/  DMUL R28, R4, R2.reuse ;  /* 0x00000002041c7228 */ /* 0x080fe40000000000 */
[----:B------:R-:W-:-:S11]  /*5550*/  DMUL R30, R30, R2 ;  /* 0x000000021e1e7228 */ /* 0x000fd60000000000 */
.L_x_8539:
[----:B------:R-:W-:Y:S05]  /*5560*/  BSYNC.RECONVERGENT B1 ;  /* 0x0000000000017941 */ /* 0x000fea0003800200 */
.L_x_8538:
        /* <DEDUP_REMOVED lines=17> */
.L_x_8556:
[----:B------:R-:W-:-:S13]  /*5680*/  ISETP.GE.U32.AND P0, PT, R68, UR5, PT ;  /* 0x0000000544007c0c */ /* 0x000fda000bf06070 */
[----:B------:R-:W-:Y:S05]  /*5690*/  @P0 BRA `(.L_x_8558) ;  /* 0x0000000000300947 */ /* 0x000fea0003800000 */
[----:B-1----:R-:W1:Y:S01]  /*56a0*/  LDC.64 R2, c[0x0][0x388] ;  /* 0x0000e200ff027b82 */ /* 0x002e620000000a00 */
[----:B0-----:R-:W-:Y:S01]  /*56b0*/  IMAD R5, R7, 0x400, R68 ;  /* 0x0000040007057824 */ /* 0x001fe200078e0244 */
[----:B------:R-:W-:-:S03]  /*56c0*/  IADD3 R68, PT, PT, R68, 0x80, RZ ;  /* 0x0000008044447810 */ /* 0x000fc60007ffe0ff */
[----:B-1----:R-:W-:-:S05]  /*56d0*/  IMAD.WIDE.U32 R2, R5, 0x10, R2 ;  /* 0x0000001005027825 */ /* 0x002fca00078e0002 */
[----:B------:R1:W-:Y:S02]  /*56e0*/  STG.E.128 desc[UR6][R2.64], R8 ;  /* 0x0000000802007986 */ /* 0x0003e4000c101d06 */
.L_x_8557:
[----:B------:R-:W-:-:S13]  /*56f0*/  ISETP.GE.U32.AND P0, PT, R68, UR5, PT ;  /* 0x0000000544007c0c */ /* 0x000fda000bf06070 */
[----:B------:R-:W-:Y:S05]  /*5700*/  @P0 BRA `(.L_x_8559) ;  /* 0x0000000000300947 */ /* 0x000fea0003800000 */
[----:B01----:R-:W0:Y:S01]  /*5710*/  LDC.64 R2, c[0x0][0x388] ;  /* 0x0000e200ff027b82 */ /* 0x003e220000000a00 */
[----:B------:R-:W-:Y:S02]  /*5720*/  IMAD R5, R7, 0x400, R68 ;  /* 0x0000040007057824 */ /* 0x000fe400078e0244 */
[----:B------:R-:W-:Y:S02]  /*5730*/  VIADD R68, R68, 0x80 ;  /* 0x0000008044447836 */ /* 0x000fe40000000000 */
[----:B0-----:R-:W-:-:S05]  /*5740*/  IMAD.WIDE.U32 R2, R5, 0x10, R2 ;  /* 0x0000001005027825 */ /* 0x001fca00078e0002 */
[----:B------:R2:W-:Y:S02]  /*5750*/  STG.E.128 desc[UR6][R2.64], R12 ;  /* 0x0000000c02007986 */ /* 0x0005e4000c101d06 */
.L_x_8558:
[----:B------:R-:W-:-:S13]  /*5760*/  ISETP.GE.U32.AND P0, PT, R68, UR5, PT ;  /* 0x0000000544007c0c */ /* 0x000fda000bf06070 */
[----:B------:R-:W-:Y:S05]  /*5770*/  @P0 BRA `(.L_x_8560) ;  /* 0x0000000000340947 */ /* 0x000fea0003800000 */
[----:B-12---:R-:W1:Y:S01]  /*5780*/  LDC.64 R2, c[0x0][0x388] ;  /* 0x0000e200ff027b82 */ /* 0x006e620000000a00 */
[----:B0-----:R-:W-:Y:S01]  /*5790*/  IMAD R5, R7, 0x400, R68 ;  /* 0x0000040007057824 */ /* 0x001fe200078e0244 */
[----:B------:R-:W-:-:S03]  /*57a0*/  IADD3 R68, PT, PT, R68, 0x80, RZ ;  /* 0x0000008044447810 */ /* 0x000fc60007ffe0ff */
[----:B-1----:R-:W-:-:S05]  /*57b0*/  IMAD.WIDE.U32 R2, R5, 0x10, R2 ;  /* 0x0000001005027825 */ /* 0x002fca00078e0002 */
[----:B------:R2:W-:Y:S02]  /*57c0*/  STG.E.128 desc[UR6][R2.64], R16 ;  /* 0x0000001002007986 */ /* 0x0005e4000c101d06 */
.L_x_8559:
        /* <DEDUP_REMOVED lines=8> */
.L_x_8560:
[----:B------:R-:W-:Y:S05]  /*5850*/  BSYNC.RELIABLE B1 ;  /* 0x0000000000017941 */ /* 0x000fea0003800100 */
.L_x_8555:
[----:B------:R-:W-:-:S13]  /*5860*/  ISETP.GE.U32.AND P0, PT, R68, UR5, PT ;  /* 0x0000000544007c0c */ /* 0x000fda000bf06070 */
[----:B-123--:R-:W1:Y:S01]  /*5870*/  @!P0 LDC.64 R2, c[0x0][0x388] ;  /* 0x0000e200ff028b82 */ /* 0x00ee620000000a00 */
[----:B0-----:R-:W-:Y:S01]  /*5880*/  @!P0 IMAD R5, R7, 0x400, R68 ;  /* 0x0000040007058824 */ /* 0x001fe200078e0244 */
[----:B------:R-:W-:-:S03]  /*5890*/  @!P0 IADD3 R68, PT, PT, R68, 0x80, RZ ;  /* 0x0000008044448810 */ /* 0x000fc60007ffe0ff */
[----:B-1----:R-:W-:-:S05]  /*58a0*/  @!P0 IMAD.WIDE.U32 R2, R5, 0x10, R2 ;  /* 0x0000001005028825 */ /* 0x002fca00078e0002 */
[----:B------:R3:W-:Y:S02]  /*58b0*/  @!P0 STG.E.128 desc[UR6][R2.64], R24 ;  /* 0x0000001802008986 */ /* 0x0007e4000c101d06 */
.L_x_8561:
[----:B------:R-:W-:Y:S05]  /*58c0*/  BSYNC.RECONVERGENT B0 ;  /* 0x0000000000007941 */ /* 0x000fea0003800200 */
.L_x_8554:
        /* <DEDUP_REMOVED lines=8> */
.L_x_8425:
        /* <DEDUP_REMOVED lines=44> */
.L_x_8566:
[----:B------:R-:W-:Y:S05]  /*5c10*/  BSYNC.RECONVERGENT B2 ;  /* 0x0000000000027941 */ /* 0x000fea0003800200 */
.L_x_8565:
        /* <DEDUP_REMOVED lines=26> */
.L_x_8568:
[----:B------:R-:W-:Y:S05]  /*5dc0*/  BSYNC.RECONVERGENT B2 ;  /* 0x0000000000027941 */ /* 0x000fea0003800200 */
.L_x_8567:
[----:B------:R-:W-:Y:S05]  /*5dd0*/  BRA `(.L_x_8569) ;  /* 0x0000000400747947 */ /* 0x000fea0003800000 */
.L_x_8564:
        /* <DEDUP_REMOVED lines=20> */
[----:B-----5:R-:W-:Y:S05]  /*5f20*/  CALL.REL.NOINC `($__internal_13_$__cuda_sm20_div_rn_f64_full) ;  /* 0x0000004800b07944 */ /* 0x020fea0003c00000 */
[----:B------:R-:W-:Y:S02]  /*5f30*/  IMAD.MOV.U32 R72, RZ, RZ, R2 ;  /* 0x000000ffff487224 */ /* 0x000fe400078e0002 */
[----:B------:R-:W-:-:S07]  /*5f40*/  IMAD.MOV.U32 R73, RZ, RZ, R3 ;  /* 0x000000ffff497224 */ /* 0x000fce00078e0003 */
.L_x_8571:
[----:B------:R-:W-:Y:S05]  /*5f50*/  BSYNC.RECONVERGENT B2 ;  /* 0x0000000000027941 */ /* 0x000fea0003800200 */
.L_x_8570:
        /* <DEDUP_REMOVED lines=16> */
[----:B-----5:R-:W-:Y:S05]  /*6060*/  CALL.REL.NOINC `($__internal_12_$__cuda_sm20_dblrcp_rn_slowpath_v3) ;  /* 0x0000004400b47944 */ /* 0x020fea0003c00000 */
.L_x_8573:
[----:B------:R-:W-:Y:S05]  /*6070*/  BSYNC.RECONVERGENT B2 ;  /* 0x0000000000027941 */ /* 0x000fea0003800200 */
.L_x_8572:
[-C--:B-----5:R-:W-:Y:S02]  /*6080*/  DFMA R8, R42, R72.reuse, R40 ;  /* 0x000000482a08722b */ /* 0x0a0fe40000000028 */
[----:B------:R-:W-:-:S06]  /*6090*/  DFMA R10, -R40, R72, R42 ;  /* 0x00000048280a722b */ /* 0x000fcc000000012a */
[-C--:B------:R-:W-:Y:S02]  /*60a0*/  DMUL R8, R8, R2.reuse ;  /* 0x0000000208087228 */ /* 0x080fe40000000000 */
[----:B------:R-:W-:Y:S01]  /*60b0*/  DMUL R10, R10, R2 ;  /* 0x000000020a0a7228 */ /* 0x000fe20000000000 */
[----:B------:R-:W-:Y:S10]  /*60c0*/  BRA `(.L_x_8569) ;  /* 0x0000000000b87947 */ /* 0x000ff40003800000 */
.L_x_8563:
        /* <DEDUP_REMOVED lines=23> */
.L_x_8575:
[----:B------:R-:W-:Y:S05]  /*6240*/  BSYNC.RECONVERGENT B2 ;  /* 0x0000000000027941 */ /* 0x000fea0003800200 */
.L_x_8574:
        /* <DEDUP_REMOVED lines=16> */
[----:B-----5:R-:W-:Y:S05]  /*6350*/  CALL.REL.NOINC `($__internal_12_$__cuda_sm20_dblrcp_rn_slowpath_v3) ;  /* 0x0000004000f87944 */ /* 0x020fea0003c00000 */
.L_x_8577:
[----:B------:R-:W-:Y:S05]  /*6360*/  BSYNC.RECONVERGENT B2 ;  /* 0x0000000000027941 */ /* 0x000fea0003800200 */
.L_x_8576:
[-C--:B-----5:R-:W-:Y:S02]  /*6370*/  DFMA R8, R40, R72.reuse, R42 ;  /* 0x000000482808722b */ /* 0x0a0fe4000000002a */
[----:B------:R-:W-:-:S06]  /*6380*/  DFMA R10, R42, R72, -R40 ;  /* 0x000000482a0a722b */ /* 0x000fcc0000000828 */
[-C--:B------:R-:W-:Y:S02]  /*6390*/  DMUL R8, R8, R2.reuse ;  /* 0x0000000208087228 */ /* 0x080fe40000000000 */
[----:B------:R-:W-:-:S11]  /*63a0*/  DMUL R10, R10, R2 ;  /* 0x000000020a0a7228 */ /* 0x000fd60000000000 */
.L_x_8569:
[----:B------:R-:W-:Y:S05]  /*63b0*/  BSYNC.RECONVERGENT B1 ;  /* 0x0000000000017941 */ /* 0x000fea0003800200 */
.L_x_8562:
        /* <DEDUP_REMOVED lines=29> */
.L_x_8582:
[----:B------:R-:W-:Y:S05]  /*6590*/  BSYNC.RECONVERGENT B2 ;  /* 0x0000000000027941 */ /* 0x000fea0003800200 */
.L_x_8581:
        /* <DEDUP_REMOVED lines=17> */
.L_x_8584:
[----:B------:R-:W-:Y:S05]  /*66b0*/  BSYNC.RECONVERGENT B2 ;  /* 0x0000000000027941 */ /* 0x000fea0003800200 */
.L_x_8583:
[-C--:B------:R-:W-:Y:S02]  /*66c0*/  DFMA R12, R46, R40.reuse, R44 ;  /* 0x000000282e0c722b */ /* 0x080fe4000000002c */
[----:B------:R-:W-:-:S06]  /*66d0*/  DFMA R14, -R44, R40, R46 ;  /* 0x000000282c0e722b */ /* 0x000fcc000000012e */
[-C--:B------:R-:W-:Y:S02]  /*66e0*/  DMUL R12, R12, R2.reuse ;  /* 0x000000020c0c7228 */ /* 0x080fe40000000000 */
[----:B------:R-:W-:Y:S01]  /*66f0*/  DMUL R14, R14, R2 ;  /* 0x000000020e0e7228 */ /* 0x000fe20000000000 */
[----:B------:R-:W-:Y:S10]  /*6700*/  BRA `(.L_x_8585) ;  /* 0x0000000400847947 */ /* 0x000ff40003800000 */
.L_x_8580:
        /* <DEDUP_REMOVED lines=22> */
.L_x_8587:
[----:B------:R-:W-:Y:S05]  /*6870*/  BSYNC.RECONVERGENT B2 ;  /* 0x0000000000027941 */ /* 0x000fea0003800200 */
.L_x_8586:
        /* <DEDUP_REMOVED lines=26> */
.L_x_8589:
[----:B------:R-:W-:Y:S05]  /*6a20*/  BSYNC.RECONVERGENT B2 ;  /* 0x0000000000027941 */ /* 0x000fea0003800200 */
.L_x_8588:
[----:B------:R-:W-:Y:S05]  /*6a30*/  BRA `(.L_x_8585) ;  /* 0x0000000000b87947 */ /* 0x000fea0003800000 */
.L_x_8579:
        /* <DEDUP_REMOVED lines=23> */
.L_x_8591:
[----:B------:R-:W-:Y:S05]  /*6bb0*/  BSYNC.RECONVERGENT B2 ;  /* 0x0000000000027941 */ /* 0x000fea0003800200 */
.L_x_8590:
        /* <DEDUP_REMOVED lines=17> */
.L_x_8593:
[----:B------:R-:W-:Y:S05]  /*6cd0*/  BSYNC.RECONVERGENT B2 ;  /* 0x0000000000027941 */ /* 0x000fea0003800200 */
.L_x_8592:
[-C--:B------:R-:W-:Y:S02]  /*6ce0*/  DFMA R12, R44, R40.reuse, R46 ;  /* 0x000000282c0c722b */ /* 0x080fe4000000002e */
[----:B------:R-:W-:-:S06]  /*6cf0*/  DFMA R14, R46, R40, -R44 ;  /* 0x000000282e0e722b */ /* 0x000fcc000000082c */
[-C--:B------:R-:W-:Y:S02]  /*6d00*/  DMUL R12, R12, R2.reuse ;  /* 0x000000020c0c7228 */ /* 0x080fe40000000000 */
[----:B------:R-:W-:-:S11]  /*6d10*/  DMUL R14, R14, R2 ;  /* 0x000000020e0e7228 */ /* 0x000fd60000000000 */
.L_x_8585:
[----:B------:R-:W-:Y:S05]  /*6d20*/  BSYNC.RECONVERGENT B1 ;  /* 0x0000000000017941 */ /* 0x000fea0003800200 */
.L_x_8578:
        /* <DEDUP_REMOVED lines=29> */
.L_x_8598:
[----:B------:R-:W-:Y:S05]  /*6f00*/  BSYNC.RECONVERGENT B2 ;  /* 0x0000000000027941 */ /* 0x000fea0003800200 */
.L_x_8597:
        /* <DEDUP_REMOVED lines=17> */
.L_x_8600:
[----:B------:R-:W-:Y:S05]  /*7020*/  BSYNC.RECONVERGENT B2 ;  /* 0x0000000000027941 */ /* 0x000fea0003800200 */
.L_x_8599:
[-C--:B------:R-:W-:Y:S02]  /*7030*/  DFMA R4, R34, R40.reuse, R32 ;  /* 0x000000282204722b */ /* 0x080fe40000000020 */
[----:B------:R-:W-:-:S06]  /*7040*/  DFMA R34, -R32, R40, R34 ;  /* 0x000000282022722b */ /* 0x000fcc0000000122 */
[-C--:B------:R-:W-:Y:S02]  /*7050*/  DMUL R32, R4, R2.reuse ;  /* 0x0000000204207228 */ /* 0x080fe40000000000 */
[----:B------:R-:W-:Y:S01]  /*7060*/  DMUL R34, R34, R2 ;  /* 0x0000000222227228 */ /* 0x000fe20000000000 */
[----:B------:R-:W-:Y:S10]  /*7070*/  BRA `(.L_x_8601) ;  /* 0x00000004008c7947 */ /* 0x000ff40003800000 */
.L_x_8596:
        /* <DEDUP_REMOVED lines=22> */
.L_x_8603:
[----:B------:R-:W-:Y:S05]  /*71e0*/  BSYNC.RECONVERGENT B2 ;  /* 0x0000000000027941 */ /* 0x000fea0003800200 */
.L_x_8602:
        /* <DEDUP_REMOVED lines=26> */
.L_x_8605:
[----:B------:R-:W-:Y:S05]  /*7390*/  BSYNC.RECONVERGENT B2 ;  /* 0x0000000000027941 */ /* 0x000fea0003800200 */
.L_x_8604:
[----:B------:R-:W-:Y:S01]  /*73a0*/  MOV R34, R4 ;  /* 0x0000000400227202 */ /* 0x000fe20000000f00 */
[----:B------:R-:W-:Y:S01]  /*73b0*/  IMAD.MOV.U32 R35, RZ, RZ, R5 ;  /* 0x000000ffff237224 */ /* 0x000fe200078e0005 */
[----:B------:R-:W-:Y:S06]  /*73c0*/  BRA `(.L_x_8601) ;  /* 0x0000000000b87947 */ /* 0x000fec0003800000 */
.L_x_8595:
        /* <DEDUP_REMOVED lines=23> */
.L_x_8607:
[----:B------:R-:W-:Y:S05]  /*7540*/  BSYNC.RECONVERGENT B2 ;  /* 0x0000000000027941 */ /* 0x000fea0003800200 */
.L_x_8606:
        /* <DEDUP_REMOVED lines=17> */
.L_x_8609:
[----:B------:R-:W-:Y:S05]  /*7660*/  BSYNC.RECONVERGENT B2 ;  /* 0x0000000000027941 */ /* 0x000fea0003800200 */
.L_x_8608:
[-C--:B------:R-:W-:Y:S02]  /*7670*/  DFMA R4, R32, R40.reuse, R34 ;  /* 0x000000282004722b */ /* 0x080fe40000000022 */
[----:B------:R-:W-:-:S06]  /*7680*/  DFMA R34, R34, R40, -R32 ;  /* 0x000000282222722b */ /* 0x000fcc0000000820 */
[-C--:B------:R-:W-:Y:S02]  /*7690*/  DMUL R32, R4, R2.reuse ;  /* 0x0000000204207228 */ /* 0x080fe40000000000 */
[----:B------:R-:W-:-:S11]  /*76a0*/  DMUL R34, R34, R2 ;  /* 0x0000000222227228 */ /* 0x000fd60000000000 */
.L_x_8601:
[----:B------:R-:W-:Y:S05]  /*76b0*/  BSYNC.RECONVERGENT B1 ;  /* 0x0000000000017941 */ /* 0x000fea0003800200 */
.L_x_8594:
        /* <DEDUP_REMOVED lines=29> */
.L_x_8614:
[----:B------:R-:W-:Y:S05]  /*7890*/  BSYNC.RECONVERGENT B2 ;  /* 0x0000000000027941 */ /* 0x000fea0003800200 */
.L_x_8613:
        /* <DEDUP_REMOVED lines=17> */
.L_x_8616:
[----:B------:R-:W-:Y:S05]  /*79b0*/  BSYNC.RECONVERGENT B2 ;  /* 0x0000000000027941 */ /* 0x000fea0003800200 */
.L_x_8615:
[-C--:B------:R-:W-:Y:S02]  /*79c0*/  DFMA R4, R38, R40.reuse, R36 ;  /* 0x000000282604722b */ /* 0x080fe40000000024 */
[----:B------:R-:W-:-:S06]  /*79d0*/  DFMA R38, -R36, R40, R38 ;  /* 0x000000282426722b */ /* 0x000fcc0000000126 */
[-C--:B------:R-:W-:Y:S02]  /*79e0*/  DMUL R36, R4, R2.reuse ;  /* 0x0000000204247228 */ /* 0x080fe40000000000 */
[----:B------:R-:W-:Y:S01]  /*79f0*/  DMUL R38, R38, R2 ;  /* 0x0000000226267228 */ /* 0x000fe20000000000 */
[----:B------:R-:W-:Y:S10]  /*7a00*/  BRA `(.L_x_8617) ;  /* 0x00000004008c7947 */ /* 0x000ff40003800000 */
.L_x_8612:
        /* <DEDUP_REMOVED lines=22> */
.L_x_8619:
[----:B------:R-:W-:Y:S05]  /*7b70*/  BSYNC.RECONVERGENT B2 ;  /* 0x0000000000027941 */ /* 0x000fea0003800200 */
.L_x_8618:
[----:B------:R-:W-:Y:S01]  /*7b80*/  DADD R40, -RZ, |R70| ;  /* 0x00000000ff287229 */ /* 0x000fe20000000546 */
[----:B------:R-:W-:Y:S01]  /*7b90*/  IMAD.MOV.U32 R4, RZ, RZ, 0x1 ;  /* 0x00000001ff047424 */ /* 0x000fe200078e00ff */
[----:B------:R-:W-:Y:S01]  /*7ba0*/  FSETP.GEU.AND P1, PT, |R39|, 6.5827683646048100446e-37, PT ;  /* 0x036000002700780b */ /* 0x000fe20003f2e200 */
[----:B------:R-:W-:Y:S01]  /*7bb0*/  BSSY.RECONVERGENT B2, `(.L_x_8620) ;  /* 0x0000017000027945 */ /* 0x000fe20003800200 */
        /* <DEDUP_REMOVED lines=22> */
.L_x_8621:
[----:B------:R-:W-:Y:S05]  /*7d20*/  BSYNC.RECONVERGENT B2 ;  /* 0x0000000000027941 */ /* 0x000fea0003800200 */
.L_x_8620:
[----:B------:R-:W-:Y:S02]  /*7d30*/  IMAD.MOV.U32 R38, RZ, RZ, R4 ;  /* 0x000000ffff267224 */ /* 0x000fe400078e0004 */
[----:B------:R-:W-:Y:S01]  /*7d40*/  IMAD.MOV.U32 R39, RZ, RZ, R5 ;  /* 0x000000ffff277224 */ /* 0x000fe200078e0005 */
[----:B------:R-:W-:Y:S06]  /*7d50*/  BRA `(.L_x_8617) ;  /* 0x0000000000b87947 */ /* 0x000fec0003800000 */
.L_x_8611:
        /* <DEDUP_REMOVED lines=23> */
.L_x_8623:
[----:B------:R-:W-:Y:S05]  /*7ed0*/  BSYNC.RECONVERGENT B2 ;  /* 0x0000000000027941 */ /* 0x000fea0003800200 */
.L_x_8622:
        /* <DEDUP_REMOVED lines=17> */
.L_x_8625:
[----:B------:R-:W-:Y:S05]  /*7ff0*/  BSYNC.RECONVERGENT B2 ;  /* 0x0000000000027941 */ /* 0x000fea0003800200 */
.L_x_8624:
[-C--:B------:R-:W-:Y:S02]  /*8000*/  DFMA R4, R36, R40.reuse, R38 ;  /* 0x000000282404722b */ /* 0x080fe40000000026 */
[----:B------:R-:W-:-:S06]  /*8010*/  DFMA R38, R38, R40, -R36 ;  /* 0x000000282626722b */ /* 0x000fcc0000000824 */
[-C--:B------:R-:W-:Y:S02]  /*8020*/  DMUL R36, R4, R2.reuse ;  /* 0x0000000204247228 */ /* 0x080fe40000000000 */
[----:B------:R-:W-:-:S11]  /*8030*/  DMUL R38, R38, R2 ;  /* 0x0000000226267228 */ /* 0x000fd60000000000 */
.L_x_8617:
[----:B------:R-:W-:Y:S05]  /*8040*/  BSYNC.RECONVERGENT B1 ;  /* 0x0000000000017941 */ /* 0x000fea0003800200 */
.L_x_8610:
        /* <DEDUP_REMOVED lines=29> */
.L_x_8630:
[----:B------:R-:W-:Y:S05]  /*8220*/  BSYNC.RECONVERGENT B2 ;  /* 0x0000000000027941 */ /* 0x000fea0003800200 */
.L_x_8629:
        /* <DEDUP_REMOVED lines=17> */
.L_x_8632:
[----:B------:R-:W-:Y:S05]  /*8340*/  BSYNC.RECONVERGENT B2 ;  /* 0x0000000000027941 */ /* 0x000fea0003800200 */
.L_x_8631:
[-C--:B------:R-:W-:Y:S02]  /*8350*/  DFMA R4, R26, R40.reuse, R24 ;  /* 0x000000281a04722b */ /* 0x080fe40000000018 */
[----:B------:R-:W-:-:S06]  /*8360*/  DFMA R26, -R24, R40, R26 ;  /* 0x00000028181a722b */ /* 0x000fcc000000011a */
[-C--:B------:R-:W-:Y:S02]  /*8370*/  DMUL R24, R4, R2.reuse ;  /* 0x0000000204187228 */ /* 0x080fe40000000000 */
[----:B------:R-:W-:Y:S01]  /*8380*/  DMUL R26, R26, R2 ;  /* 0x000000021a1a7228 */ /* 0x000fe20000000000 */
[----:B------:R-:W-:Y:S10]  /*8390*/  BRA `(.L_x_8633) ;  /* 0x00000004008c7947 */ /* 0x000ff40003800000 */
.L_x_8628:
        /* <DEDUP_REMOVED lines=22> */
.L_x_8635:
[----:B------:R-:W-:Y:S05]  /*8500*/  BSYNC.RECONVERGENT B2 ;  /* 0x0000000000027941 */ /* 0x000fea0003800200 */
.L_x_8634:
        /* <DEDUP_REMOVED lines=23> */
[----:B------:R-:W-:Y:S05]  /*8680*/  CALL.REL.NOINC `($__internal_13_$__cuda_sm20_div_rn_f64_full) ;  /* 0x0000002000d87944 */ /* 0x000fea0003c00000 */
[----:B------:R-:W-:Y:S02]  /*8690*/  IMAD.MOV.U32 R4, RZ, RZ, R2 ;  /* 0x000000ffff047224 */ /* 0x000fe400078e0002 */
[----:B------:R-:W-:-:S07]  /*86a0*/  IMAD.MOV.U32 R5, RZ, RZ, R3 ;  /* 0x000000ffff057224 */ /* 0x000fce00078e0003 */
.L_x_8637:
[----:B------:R-:W-:Y:S05]  /*86b0*/  BSYNC.RECONVERGENT B2 ;  /* 0x0000000000027941 */ /* 0x000fea0003800200 */
.L_x_8636:
[----:B------:R-:W-:Y:S01]  /*86c0*/  MOV R26, R4 ;  /* 0x00000004001a7202 */ /* 0x000fe20000000f00 */
[----:B------:R-:W-:Y:S01]  /*86d0*/  IMAD.MOV.U32 R27, RZ, RZ, R5 ;  /* 0x000000ffff1b7224 */ /* 0x000fe200078e0005 */
[----:B------:R-:W-:Y:S06]  /*86e0*/  BRA `(.L_x_8633) ;  /* 0x0000000000b87947 */ /* 0x000fec0003800000 */
.L_x_8627:
        /* <DEDUP_REMOVED lines=23> */
.L_x_8639:
[----:B------:R-:W-:Y:S05]  /*8860*/  BSYNC.RECONVERGENT B2 ;  /* 0x0000000000027941 */ /* 0x000fea0003800200 */
.L_x_8638:
        /* <DEDUP_REMOVED lines=17> */
.L_x_8641:
[----:B------:R-:W-:Y:S05]  /*8980*/  BSYNC.RECONVERGENT B2 ;  /* 0x0000000000027941 */ /* 0x000fea0003800200 */
.L_x_8640:
[-C--:B------:R-:W-:Y:S02]  /*8990*/  DFMA R4, R24, R40.reuse, R26 ;  /* 0x000000281804722b */ /* 0x080fe4000000001a */
[----:B------:R-:W-:-:S06]  /*89a0*/  DFMA R26, R26, R40, -R24 ;  /* 0x000000281a1a722b */ /* 0x000fcc0000000818 */
[-C--:B------:R-:W-:Y:S02]  /*89b0*/  DMUL R24, R4, R2.reuse ;  /* 0x0000000204187228 */ /* 0x080fe40000000000 */
[----:B------:R-:W-:-:S11]  /*89c0*/  DMUL R26, R26, R2 ;  /* 0x000000021a1a7228 */ /* 0x000fd60000000000 */
.L_x_8633:
[----:B------:R-:W-:Y:S05]  /*89d0*/  BSYNC.RECONVERGENT B1 ;  /* 0x0000000000017941 */ /* 0x000fea0003800200 */
.L_x_8626:
        /* <DEDUP_REMOVED lines=27> */
[----:B------:R-:W-:Y:S01]  /*8b90*/  MOV R40, R2 ;  /* 0x0000000200287202 */ /* 0x000fe20000000f00 */
[----:B------:R-:W-:-:S07]  /*8ba0*/  IMAD.MOV.U32 R41, RZ, RZ, R3 ;  /* 0x000000ffff297224 */ /* 0x000fce00078e0003 */
.L_x_8646:
[----:B------:R-:W-:Y:S05]  /*8bb0*/  BSYNC.RECONVERGENT B2 ;  /* 0x0000000000027941 */ /* 0x000fea0003800200 */
.L_x_8645:
        /* <DEDUP_REMOVED lines=17> */
.L_x_8648:
[----:B------:R-:W-:Y:S05]  /*8cd0*/  BSYNC.RECONVERGENT B2 ;  /* 0x0000000000027941 */ /* 0x000fea0003800200 */
.L_x_8647:
[-C--:B------:R-:W-:Y:S02]  /*8ce0*/  DFMA R4, R30, R40.reuse, R28 ;  /* 0x000000281e04722b */ /* 0x080fe4000000001c */
[----:B------:R-:W-:-:S06]  /*8cf0*/  DFMA R30, -R28, R40, R30 ;  /* 0x000000281c1e722b */ /* 0x000fcc000000011e */
[-C--:B------:R-:W-:Y:S02]  /*8d00*/  DMUL R28, R4, R2.reuse ;  /* 0x00000002041c7228 */ /* 0x080fe40000000000 */
[----:B------:R-:W-:Y:S01]  /*8d10*/  DMUL R30, R30, R2 ;  /* 0x000000021e1e7228 */ /* 0x000fe20000000000 */
[----:B------:R-:W-:Y:S10]  /*8d20*/  BRA `(.L_x_8649) ;  /* 0x00000004008c7947 */ /* 0x000ff40003800000 */
.L_x_8644:
        /* <DEDUP_REMOVED lines=22> */
.L_x_8651:
[----:B------:R-:W-:Y:S05]  /*8e90*/  BSYNC.RECONVERGENT B2 ;  /* 0x0000000000027941 */ /* 0x000fea0003800200 */
.L_x_8650:
        /* <DEDUP_REMOVED lines=26> */
.L_x_8653:
[----:B------:R-:W-:Y:S05]  /*9040*/  BSYNC.RECONVERGENT B2 ;  /* 0x0000000000027941 */ /* 0x000fea0003800200 */
.L_x_8652:
[----:B------:R-:W-:Y:S01]  /*9050*/  IMAD.MOV.U32 R30, RZ, RZ, R4 ;  /* 0x000000ffff1e7224 */ /* 0x000fe200078e0004 */
[----:B------:R-:W-:Y:S01]  /*9060*/  MOV R31, R5 ;  /* 0x00000005001f7202 */ /* 0x000fe20000000f00 */
[----:B------:R-:W-:Y:S06]  /*9070*/  BRA `(.L_x_8649) ;  /* 0x0000000000b87947 */ /* 0x000fec0003800000 */
.L_x_8643:
        /* <DEDUP_REMOVED lines=23> */
.L_x_8655:
[----:B------:R-:W-:Y:S05]  /*91f0*/  BSYNC.RECONVERGENT B2 ;  /* 0x0000000000027941 */ /* 0x000fea0003800200 */
.L_x_8654:
        /* <DEDUP_REMOVED lines=17> */
.L_x_8657:
[----:B------:R-:W-:Y:S05]  /*9310*/  BSYNC.RECONVERGENT B2 ;  /* 0x0000000000027941 */ /* 0x000fea0003800200 */
.L_x_8656:
[-C--:B------:R-:W-:Y:S02]  /*9320*/  DFMA R4, R28, R40.reuse, R30 ;  /* 0x000000281c04722b */ /* 0x080fe4000000001e */
[----:B------:R-:W-:-:S06]  /*9330*/  DFMA R30, R30, R40, -R28 ;  /* 0x000000281e1e722b */ /* 0x000fcc000000081c */
[-C--:B------:R-:W-:Y:S02]  /*9340*/  DMUL R28, R4, R2.reuse ;  /* 0x00000002041c7228 */ /* 0x080fe40000000000 */
[----:B------:R-:W-:-:S11]  /*9350*/  DMUL R30, R30, R2 ;  /* 0x000000021e1e7228 */ /* 0x000fd60000000000 */
.L_x_8649:
[----:B------:R-:W-:Y:S05]  /*9360*/  BSYNC.RECONVERGENT B1 ;  /* 0x0000000000017941 */ /* 0x000fea0003800200 */
.L_x_8642:
[----:B------:R-:W-:Y:S01]  /*9370*/  DSETP.GE.AND P0, PT, |R48|, |R50|, PT ;  /* 0x400000323000722a */ /* 0x000fe20003f06200 */
[----:B------:R-:W-:-:S13]  /*9380*/  BSSY.RECONVERGENT B1, `(.L_x_8658) ;  /* 0x0000097000017945 */ /* 0x000fda0003800200 */
        /* <DEDUP_REMOVED lines=27> */
.L_x_8662:
[----:B------:R-:W-:Y:S05]  /*9540*/  BSYNC.RECONVERGENT B2 ;  /* 0x0000000000027941 */ /* 0x000fea0003800200 */
.L_x_8661:
        /* <DEDUP_REMOVED lines=17> */
.L_x_8664:
[----:B------:R-:W-:Y:S05]  /*9660*/  BSYNC.RECONVERGENT B2 ;  /* 0x0000000000027941 */ /* 0x000fea0003800200 */
.L_x_8663:
[-C--:B------:R-:W-:Y:S02]  /*9670*/  DFMA R4, R18, R40.reuse, R16 ;  /* 0x000000281204722b */ /* 0x080fe40000000010 */
[----:B------:R-:W-:-:S06]  /*9680*/  DFMA R18, -R16, R40, R18 ;  /* 0x000000281012722b */ /* 0x000fcc0000000112 */
[-C--:B------:R-:W-:Y:S02]  /*9690*/  DMUL R16, R4, R2.reuse ;  /* 0x0000000204107228 */ /* 0x080fe40000000000 */
[----:B------:R-:W-:Y:S01]  /*96a0*/  DMUL R18, R18, R2 ;  /* 0x0000000212127228 */ /* 0x000fe20000000000 */
[----:B------:R-:W-:Y:S10]  /*96b0*/  BRA `(.L_x_8665) ;  /* 0x00000004008c7947 */ /* 0x000ff40003800000 */
.L_x_8660:
        /* <DEDUP_REMOVED lines=22> */
.L_x_8667:
[----:B------:R-:W-:Y:S05]  /*9820*/  BSYNC.RECONVERGENT B2 ;  /* 0x0000000000027941 */ /* 0x000fea0003800200 */
.L_x_8666:
[----:B------:R-:W-:Y:S01]  /*9830*/  DADD R40, -RZ, |R50| ;  /* 0x00000000ff287229 */ /* 0x000fe20000000532 */
[----:B------:R-:W-:Y:S01]  /*9840*/  IMAD.MOV.U32 R4, RZ, RZ, 0x1 ;  /* 0x00000001ff047424 */ /* 0x000fe200078e00ff */
[----:B------:R-:W-:Y:S01]  /*9850*/  FSETP.GEU.AND P1, PT, |R19|, 6.5827683646048100446e-37, PT ;  /* 0x036000001300780b */ /* 0x000fe20003f2e200 */
[----:B------:R-:W-:Y:S01]  /*9860*/  BSSY.RECONVERGENT B2, `(.L_x_8668) ;  /* 0x0000017000027945 */ /* 0x000fe20003800200 */
[----:B------:R-:W-:Y:S01]  /*9870*/  IMAD.MOV.U32 R16, RZ, RZ, R2 ;  /* 0x000000ffff107224 */ /* 0x000fe200078e0002 */
[----:B------:R-:W-:Y:S01]  /*9880*/  MOV R17, R3 ;  /* 0x0000000300117202 */ /* 0x000fe20000000f00 */
        /* <DEDUP_REMOVED lines=20> */
.L_x_8669:
[----:B------:R-:W-:Y:S05]  /*99d0*/  BSYNC.RECONVERGENT B2 ;  /* 0x0000000000027941 */ /* 0x000fea0003800200 */
.L_x_8668:
[----:B------:R-:W-:Y:S02]  /*99e0*/  IMAD.MOV.U32 R18, RZ, RZ, R4 ;  /* 0x000000ffff127224 */ /* 0x000fe400078e0004 */
[----:B------:R-:W-:Y:S01]  /*99f0*/  IMAD.MOV.U32 R19, RZ, RZ, R5 ;  /* 0x000000ffff137224 */ /* 0x000fe200078e0005 */
[----:B------:R-:W-:Y:S06]  /*9a00*/  BRA `(.L_x_8665) ;  /* 0x0000000000b87947 */ /* 0x000fec0003800000 */
.L_x_8659:
        /* <DEDUP_REMOVED lines=23> */
.L_x_8671:
[----:B------:R-:W-:Y:S05]  /*9b80*/  BSYNC.RECONVERGENT B2 ;  /* 0x0000000000027941 */ /* 0x000fea0003800200 */
.L_x_8670:
        /* <DEDUP_REMOVED lines=17> */
.L_x_8673:
[----:B------:R-:W-:Y:S05]  /*9ca0*/  BSYNC.RECONVERGENT B2 ;  /* 0x0000000000027941 */ /* 0x000fea0003800200 */
.L_x_8672:
[-C--:B------:R-:W-:Y:S02]  /*9cb0*/  DFMA R4, R16, R40.reuse, R18 ;  /* 0x000000281004722b */ /* 0x080fe40000000012 */
[----:B------:R-:W-:-:S06]  /*9cc0*/  DFMA R18, R18, R40, -R16 ;  /* 0x000000281212722b */ /* 0x000fcc0000000810 */
[-C--:B------:R-:W-:Y:S02]  /*9cd0*/  DMUL R16, R4, R2.reuse ;  /* 0x0000000204107228 */ /* 0x080fe40000000000 */
[----:B------:R-:W-:-:S11]  /*9ce0*/  DMUL R18, R18, R2 ;  /* 0x0000000212127228 */ /* 0x000fd60000000000 */
.L_x_8665:
[----:B------:R-:W-:Y:S05]  /*9cf0*/  BSYNC.RECONVERGENT B1 ;  /* 0x0000000000017941 */ /* 0x000fea0003800200 */
.L_x_8658:
        /* <DEDUP_REMOVED lines=29> */
.L_x_8678:
[----:B------:R-:W-:Y:S05]  /*9ed0*/  BSYNC.RECONVERGENT B2 ;  /* 0x0000000000027941 */ /* 0x000fea0003800200 */
.L_x_8677:
        /* <DEDUP_REMOVED lines=17> */
.L_x_8680:
[----:B------:R-:W-:Y:S05]  /*9ff0*/  BSYNC.RECONVERGENT B2 ;  /* 0x0000000000027941 */ /* 0x000fea0003800200 */
.L_x_8679:
[-C--:B------:R-:W-:Y:S02]  /*a000*/  DFMA R4, R22, R40.reuse, R20 ;  /* 0x000000281604722b */ /* 0x080fe40000000014 */
[----:B------:R-:W-:-:S06]  /*a010*/  DFMA R22, -R20, R40, R22 ;  /* 0x000000281416722b */ /* 0x000fcc0000000116 */
[-C--:B------:R-:W-:Y:S02]  /*a020*/  DMUL R20, R4, R2.reuse ;  /* 0x0000000204147228 */ /* 0x080fe40000000000 */
[----:B------:R-:W-:Y:S01]  /*a030*/  DMUL R22, R22, R2 ;  /* 0x0000000216167228 */ /* 0x000fe20000000000 */
[----:B------:R-:W-:Y:S10]  /*a040*/  BRA `(.L_x_8681) ;  /* 0x00000004008c7947 */ /* 0x000ff40003800000 */
.L_x_8676:
        /* <DEDUP_REMOVED lines=22> */
.L_x_8683:
[----:B------:R-:W-:Y:S05]  /*a1b0*/  BSYNC.RECONVERGENT B2 ;  /* 0x0000000000027941 */ /* 0x000fea0003800200 */
.L_x_8682:
        /* <DEDUP_REMOVED lines=26> */
.L_x_8685:
[----:B------:R-:W-:Y:S05]  /*a360*/  BSYNC.RECONVERGENT B2 ;  /* 0x0000000000027941 */ /* 0x000fea0003800200 */
.L_x_8684:
[----:B------:R-:W-:Y:S01]  /*a370*/  MOV R22, R4 ;  /* 0x0000000400167202 */ /* 0x000fe20000000f00 */
[----:B------:R-:W-:Y:S01]  /*a380*/  IMAD.MOV.U32 R23, RZ, RZ, R5 ;  /* 0x000000ffff177224 */ /* 0x000fe200078e0005 */
[----:B------:R-:W-:Y:S06]  /*a390*/  BRA `(.L_x_8681) ;  /* 0x0000000000b87947 */ /* 0x000fec0003800000 */
.L_x_8675:
        /* <DEDUP_REMOVED lines=23> */
.L_x_8687:
[----:B------:R-:W-:Y:S05]  /*a510*/  BSYNC.RECONVERGENT B2 ;  /* 0x0000000000027941 */ /* 0x000fea0003800200 */
.L_x_8686:
        /* <DEDUP_REMOVED lines=17> */
.L_x_8689:
[----:B------:R-:W-:Y:S05]  /*a630*/  BSYNC.RECONVERGENT B2 ;  /* 0x0000000000027941 */ /* 0x000fea0003800200 */
.L_x_8688:
[-C--:B------:R-:W-:Y:S02]  /*a640*/  DFMA R4, R20, R40.reuse, R22 ;  /* 0x000000281404722b */ /* 0x080fe40000000016 */
[----:B------:R-:W-:-:S06]  /*a650*/  DFMA R22, R22, R40, -R20 ;  /* 0x000000281616722b */ /* 0x000fcc0000000814 */
[-C--:B------:R-:W-:Y:S02]  /*a660*/  DMUL R20, R4, R2.reuse ;  /* 0x0000000204147228 */ /* 0x080fe40000000000 */
[----:B------:R-:W-:-:S11]  /*a670*/  DMUL R22, R22, R2 ;  /* 0x0000000216167228 */ /* 0x000fd60000000000 */
.L_x_8681:
[----:B------:R-:W-:Y:S05]  /*a680*/  BSYNC.RECONVERGENT B1 ;  /* 0x0000000000017941 */ /* 0x000fea0003800200 */
.L_x_8674:
        /* <DEDUP_REMOVED lines=11> */
        .weak           $__internal_12_$__cuda_sm20_dblrcp_rn_slowpath_v3
        .type           $__internal_12_$__cuda_sm20_dblrcp_rn_slowpath_v3,@function
        .size           $__internal_12_$__cuda_sm20_dblrcp_rn_slowpath_v3,($__internal_13_$__cuda_sm20_div_rn_f64_full - $__internal_12_$__cuda_sm20_dblrcp_rn_slowpath_v3)
$__internal_12_$__cuda_sm20_dblrcp_rn_slowpath_v3:
        /* <DEDUP_REMOVED lines=26> */
.L_x_8693:
        /* <DEDUP_REMOVED lines=9> */
.L_x_8691:
[----:B------:R-:W-:Y:S01]  /*a970*/  LOP3.LUT R5, R7, 0x80000, RZ, 0xfc, !PT ;  /* 0x0008000007057812 */ /* 0x000fe200078efcff */
[----:B------:R-:W-:-:S07]  /*a980*/  IMAD.MOV.U32 R4, RZ, RZ, R6 ;  /* 0x000000ffff047224 */ /* 0x000fce00078e0006 */
.L_x_8692:
[----:B------:R-:W-:Y:S05]  /*a990*/  BSYNC.RECONVERGENT B0 ;  /* 0x0000000000007941 */ /* 0x000fea0003800200 */
.L_x_8690:
[----:B------:R-:W-:Y:S02]  /*a9a0*/  IMAD.MOV.U32 R3, RZ, RZ, R5 ;  /* 0x000000ffff037224 */ /* 0x000fe400078e0005 */
[----:B------:R-:W-:Y:S01]  /*a9b0*/  HFMA2 R5, -RZ, RZ, 0, 0 ;  /* 0x00000000ff057431 */ /* 0x000fe200000001ff */
[----:B------:R-:W-:Y:S01]  /*a9c0*/  MOV R2, R4 ;  /* 0x0000000400027202 */ /* 0x000fe20000000f00 */
[----:B------:R-:W-:-:S04]  /*a9d0*/  IMAD.MOV.U32 R4, RZ, RZ, R0 ;  /* 0x000000ffff047224 */ /* 0x000fc800078e0000 */
[----:B------:R-:W-:Y:S05]  /*a9e0*/  RET.REL.NODEC R4 `(_ZN2at6native29vectorized_elementwise_kernelILi8ENS0_13BinaryFunctorIN3c107complexIdEES5_S5_NS0_15binary_internal10DivFunctorIS5_EEEESt5arrayIPcLm3EEEEviT0_T1_) ;  /* 0xffffff5404847950 */ /* 0x000fea0003c3ffff */
        .weak           $__internal_13_$__cuda_sm20_div_rn_f64_full
        .type           $__internal_13_$__cuda_sm20_div_rn_f64_full,@function
        .size           $__internal_13_$__cuda_sm20_div_rn_f64_full,(.L_x_19359 - $__internal_13_$__cuda_sm20_div_rn_f64_full)
$__internal_13_$__cuda_sm20_div_rn_f64_full:
        /* <DEDUP_REMOVED lines=72> */
.L_x_8695:
        /* <DEDUP_REMOVED lines=17> */
.L_x_8698:
[----:B------:R-:W-:Y:S02]  /*af80*/  LOP3.LUT R3, R77, 0x80000, RZ, 0xfc, !PT ;  /* 0x000800004d037812 */ /* 0x000fe400078efcff */
[----:B------:R-:W-:-:S03]  /*af90*/  MOV R84, R76 ;  /* 0x0000004c00547202 */ /* 0x000fc60000000f00 */
[----:B------:R-:W-:Y:S01]  /*afa0*/  IMAD.MOV.U32 R85, RZ, RZ, R3 ;  /* 0x000000ffff557224 */ /* 0x000fe200078e0003 */
[----:B------:R-:W-:Y:S06]  /*afb0*/  BRA `(.L_x_8696) ;  /* 0x00000000000c7947 */ /* 0x000fec0003800000 */
.L_x_8697:
[----:B------:R-:W-:Y:S01]  /*afc0*/  LOP3.LUT R3, R81, 0x80000, RZ, 0xfc, !PT ;  /* 0x0008000051037812 */ /* 0x000fe200078efcff */
[----:B------:R-:W-:-:S03]  /*afd0*/  IMAD.MOV.U32 R84, RZ, RZ, R80 ;  /* 0x000000ffff547224 */ /* 0x000fc600078e0050 */
[----:B------:R-:W-:-:S07]  /*afe0*/  MOV R85, R3 ;  /* 0x0000000300557202 */ /* 0x000fce0000000f00 */
.L_x_8696:
[----:B------:R-:W-:Y:S05]  /*aff0*/  BSYNC.RECONVERGENT B0 ;  /* 0x0000000000007941 */ /* 0x000fea0003800200 */
.L_x_8694:
[----:B------:R-:W-:Y:S01]  /*b000*/  MOV R4, R0 ;  /* 0x0000000000047202 */ /* 0x000fe20000000f00 */
[----:B------:R-:W-:Y:S02]  /*b010*/  IMAD.MOV.U32 R5, RZ, RZ, 0x0 ;  /* 0x00000000ff057424 */ /* 0x000fe400078e00ff */
[----:B------:R-:W-:Y:S02]  /*b020*/  IMAD.MOV.U32 R2, RZ, RZ, R84 ;  /* 0x000000ffff027224 */ /* 0x000fe400078e0054 */
[----:B------:R-:W-:Y:S01]  /*b030*/  IMAD.MOV.U32 R3, RZ, RZ, R85 ;  /* 0x000000ffff037224 */ /* 0x000fe200078e0055 */
[----:B------:R-:W-:Y:S06]  /*b040*/  RET.REL.NODEC R4 `(_ZN2at6native29vectorized_elementwise_kernelILi8ENS0_13BinaryFunctorIN3c107complexIdEES5_S5_NS0_15binary_internal10DivFunctorIS5_EEEESt5arrayIPcLm3EEEEviT0_T1_) ;  /* 0xffffff4c04ec7950 */ /* 0x000fec0003c3ffff */
.L_x_8699:
        /* <DEDUP_REMOVED lines=11> */
.L_x_19359:


//--------------------- .text._ZN2at6native18elementwise_kernelILi128ELi4EZNS0_15gpu_kernel_implINS0_13BUnaryFunctorIN3c107complexIdEES6_S6_NS0_15binary_internal10DivFunctorIS6_EEEEEEvRNS_18TensorIteratorBaseERKT_EUliE_EEviT1_ --------------------------
	.section	.text._ZN2at6native18elementwise_kernelILi128ELi4EZNS0_15gpu_kernel_implINS0_13BUnaryFunctorIN3c107complexIdEES6_S6_NS0_15binary_internal10DivFunctorIS6_EEEEEEvRNS_18TensorIteratorBaseERKT_EUliE_EEviT1_,"ax",@progbits
	.align	128
        .global         _ZN2at6native18elementwise_kernelILi128ELi4EZNS0_15gpu_kernel_implINS0_13BUnaryFunctorIN3c107complexIdEES6_S6_NS0_15binary_internal10DivFunctorIS6_EEEEEEvRNS_18TensorIteratorBaseERKT_EUliE_EEviT1_
        .type           _ZN2at6native18elementwise_kernelILi128ELi4EZNS0_15gpu_kernel_implINS0_13BUnaryFunctorIN3c107complexIdEES6_S6_NS0_15binary_internal10DivFunctorIS6_EEEEEEvRNS_18TensorIteratorBaseERKT_EUliE_EEviT1_,@function
        .size           _ZN2at6native18elementwise_kernelILi128ELi4EZNS0_15gpu_kernel_implINS0_13BUnaryFunctorIN3c107complexIdEES6_S6_NS0_15binary_internal10DivFunctorIS6_EEEEEEvRNS_18TensorIteratorBaseERKT_EUliE_EEviT1_,(.L_x_19361 - _ZN2at6native18elementwise_kernelILi128ELi4EZNS0_15gpu_kernel_implINS0_13BUnaryFunctorIN3c107complexIdEES6_S6_NS0_15binary_internal10DivFunctorIS6_EEEEEEvRNS_18TensorIteratorBaseERKT_EUliE_EEviT1_)
        .other          _ZN2at6native18elementwise_kernelILi128ELi4EZNS0_15gpu_kernel_implINS0_13BUnaryFunctorIN3c107complexIdEES6_S6_NS0_15binary_internal10DivFunctorIS6_EEEEEEvRNS_18TensorIteratorBaseERKT_EUliE_EEviT1_,@"STO_CUDA_ENTRY STV_DEFAULT"
_ZN2at6native18elementwise_kernelILi128ELi4EZNS0_15gpu_kernel_implINS0_13BUnaryFunctorIN3c107complexIdEES6_S6_NS0_15binary_internal10DivFunctorIS6_EEEEEEvRNS_18TensorIteratorBaseERKT_EUliE_EEviT1_:
.text._ZN2at6native18elementwise_kernelILi128ELi4EZNS0_15gpu_kernel_implINS0_13BUnaryFunctorIN3c107complexIdEES6_S6_NS0_15binary_internal10DivFunctorIS6_EEEEEEvRNS_18TensorIteratorBaseERKT_EUliE_EEviT1_:
[----:B------:R-:W0:Y:S01]  /*0000*/  LDC R1, c[0x0][0x37c] ;  /* 0x0000df00ff017b82 */ /* 0x000e220000000800 */
[----:B------:R-:W1:Y:S07]  /*0010*/  LDCU UR5, c[0x0][0x5b4] ;  /* 0x0000b680ff0577ac */ /* 0x000e6e0008000800 */
[----:B------:R-:W2:Y:S01]  /*0020*/  LDC.64 R8, c[0x0][0x5b0] ;  /* 0x00016c00ff087b82 */ /* 0x000ea20000000a00 */
[----:B------:R-:W-:Y:S01]  /*0030*/  IMAD.MOV.U32 R2, RZ, RZ, 0x1 ;  /* 0x00000001ff027424 */ /* 0x000fe200078e00ff */
[----:B------:R-:W3:Y:S06]  /*0040*/  S2R R27, SR_TID.X ;  /* 0x00000000001b7919 */ /* 0x000eec0000002100 */
[----:B------:R-:W4:Y:S08]  /*0050*/  LDC.64 R6, c[0x0][0x5b8] ;  /* 0x00016e00ff067b82 */ /* 0x000f300000000a00 */
[----:B------:R-:W5:Y:S01]  /*0060*/  LDC R10, c[0x0][0x5bc] ;  /* 0x00016f00ff0a7b82 */ /* 0x000f620000000800 */
[----:B-1----:R-:W2:Y:S07]  /*0070*/  MUFU.RCP64H R3, UR5 ;  /* 0x0000000500037d08 */ /* 0x002eae0008001800 */
[----:B------:R-:W1:Y:S01]  /*0080*/  S2UR UR4, SR_CTAID.X ;  /* 0x00000000000479c3 */ /* 0x000e620000002500 */
[----:B----4-:R-:W-:-:S02]  /*0090*/  DSETP.NEU.AND P0, PT, R6, RZ, PT ;  /* 0x000000ff0600722a */ /* 0x010fc40003f0d000 */
[----:B--2---:R-:W-:-:S04]  /*00a0*/  DFMA R4, R2, -R8, 1 ;  /* 0x3ff000000204742b */ /* 0x004fc80000000808 */
[----:B------:R-:W-:Y:S01]  /*00b0*/  DSETP.EQ.AND P2, PT, R8, RZ, !P0 ;  /* 0x000000ff0800722a */ /* 0x000fe20004742000 */
[----:B-----5:R-:W-:-:S03]  /*00c0*/  FSETP.GEU.AND P1, PT, |R10|, 6.5827683646048100446e-37, PT ;  /* 0x036000000a00780b */ /* 0x020fc60003f2e200 */
[----:B------:R-:W-:Y:S01]  /*00d0*/  DFMA R4, R4, R4, R4 ;  /* 0x000000040404722b */ /* 0x000fe20000000004 */
[----:B-1----:R-:W-:-:S07]  /*00e0*/  USHF.L.U32 UR4, UR4, 0x9, URZ ;  /* 0x0000000904047899 */ /* 0x002fce00080006ff */
[----:B------:R-:W-:Y:S01]  /*00f0*/  DFMA R4, R2, R4, R2 ;  /* 0x000000040204722b */ /* 0x000fe20000000002 */
[----:B---3--:R-:W-:-:S07]  /*0100*/  LOP3.LUT R27, R27, UR4, RZ, 0xfc, !PT ;  /* 0x000000041b1b7c12 */ /* 0x008fce000f8efcff */
[----:B------:R-:W-:-:S08]  /*0110*/  DFMA R2, R4, -R8, 1 ;  /* 0x3ff000000402742b */ /* 0x000fd00000000808 */
[----:B------:R-:W-:-:S08]  /*0120*/  DFMA R2, R4, R2, R4 ;  /* 0x000000020402722b */ /* 0x000fd00000000004 */
[----:B------:R-:W-:-:S08]  /*0130*/  DMUL R24, R2, R6 ;  /* 0x0000000602187228 */ /* 0x000fd00000000000 */
[----:B------:R-:W-:-:S08]  /*0140*/  DFMA R4, R24, -R8, R6 ;  /* 0x800000081804722b */ /* 0x000fd00000000006 */
[----:B------:R-:W-:Y:S01]  /*0150*/  DFMA R24, R2, R4, R24 ;  /* 0x000000040218722b */ /* 0x000fe20000000018 */
[----:B------:R-:W-:-:S09]  /*0160*/  P2R R2, PR, RZ, 0x4 ;  /* 0x00000004ff027803 */ /* 0x000fd20000000000 */
[----:B------:R-:W-:-:S05]  /*0170*/  FFMA R0, RZ, UR5, R25 ;  /* 0x00000005ff007c23 */ /* 0x000fca0008000019 */
[----:B------:R-:W-:-:S13]  /*0180*/  FSETP.GT.AND P0, PT, |R0|, 1.469367938527859385e-39, PT ;  /* 0x001000000000780b */ /* 0x000fda0003f04200 */
[----:B0-----:R-:W-:Y:S05]  /*0190*/  @P0 BRA P1, `(.L_x_8700) ;  /* 0x0000000000280947 */ /* 0x001fea0000800000 */
[----:B------:R-:W0:Y:S01]  /*01a0*/  LDCU.64 UR4, c[0x0][0x5b8] ;  /* 0x0000b700ff0477ac */ /* 0x000e220008000a00 */
[----:B------:R-:W-:Y:S01]  /*01b0*/  MOV R10, 0x220 ;  /* 0x00000220000a7802 */ /* 0x000fe20000000f00 */
[----:B------:R-:W1:Y:S01]  /*01c0*/  LDCU.64 UR6, c[0x0][0x5b0] ;  /* 0x0000b600ff0677ac */ /* 0x000e620008000a00 */
[----:B0-----:R-:W-:Y:S01]  /*01d0*/  IMAD.U32 R0, RZ, RZ, UR4 ;  /* 0x00000004ff007e24 */ /* 0x001fe2000f8e00ff */
[----:B------:R-:W-:Y:S01]  /*01e0*/  MOV R11, UR5 ;  /* 0x00000005000b7c02 */ /* 0x000fe20008000f00 */
[----:B-1----:R-:W-:Y:S02]  /*01f0*/  IMAD.U32 R12, RZ, RZ, UR6 ;  /* 0x00000006ff0c7e24 */ /* 0x002fe4000f8e00ff */
[----:B------:R-:W-:-:S07]  /*0200*/  IMAD.U32 R3, RZ, RZ, UR7 ;  /* 0x00000007ff037e24 */ /* 0x000fce000f8e00ff */
[----:B------:R-:W-:Y:S05]  /*0210*/  CALL.REL.NOINC `($__internal_15_$__cuda_sm20_div_rn_f64_full) ;  /* 0x000000e800b87944 */ /* 0x000fea0003c00000 */
[----:B------:R-:W-:Y:S01]  /*0220*/  MOV R24, R36 ;  /* 0x0000002400187202 */ /* 0x000fe20000000f00 */
[----:B------:R-:W-:-:S07]  /*0230*/  IMAD.MOV.U32 R25, RZ, RZ, R37 ;  /* 0x000000ffff197224 */ /* 0x000fce00078e0025 */
.L_x_8700:
[----:B------:R-:W0:Y:S01]  /*0240*/  LDC.64 R4, c[0x0][0x5b0] ;  /* 0x00016c00ff047b82 */ /* 0x000e220000000a00 */
[----:B------:R-:W-:Y:S07]  /*0250*/  BSSY.RECONVERGENT B0, `(.L_x_8701) ;  /* 0x0000012000007945 */ /* 0x000fee0003800200 */
[----:B------:R-:W0:Y:S02]  /*0260*/  LDC.64 R8, c[0x0][0x5b8] ;  /* 0x00016e00ff087b82 */ /* 0x000e240000000a00 */
[----:B0-----:R-:W-:-:S06]  /*0270*/  DFMA R8, R24, R8, R4 ;  /* 0x000000081808722b */ /* 0x001fcc0000000004 */
        /* <DEDUP_REMOVED lines=9> */
[----:B------:R-:W-:-:S04]  /*0310*/  LOP3.LUT R0, R9, 0x7fffffff, RZ, 0xc0, !PT ;  /* 0x7fffffff09007812 */ /* 0x000fc800078ec0ff */
[----:B------:R-:W-:Y:S02]  /*0320*/  IADD3 R3, PT, PT, R0, -0x100000, RZ ;  /* 0xfff0000000037810 */ /* 0x000fe40007ffe0ff */
[----:B------:R-:W-:-:S07]  /*0330*/  MOV R0, 0x350 ;  /* 0x0000035000007802 */ /* 0x000fce0000000f00 */
[----:B------:R-:W-:Y:S05]  /*0340*/  CALL.REL.NOINC `($__internal_14_$__cuda_sm20_dblrcp_rn_slowpath_v3) ;  /* 0x000000e400c07944 */ /* 0x000fea0003c00000 */
[----:B------:R-:W-:Y:S02]  /*0350*/  IMAD.MOV.U32 R22, RZ, RZ, R6 ;  /* 0x000000ffff167224 */ /* 0x000fe400078e0006 */
[----:B------:R-:W-:-:S07]  /*0360*/  IMAD.MOV.U32 R23, RZ, RZ, R7 ;  /* 0x000000ffff177224 */ /* 0x000fce00078e0007 */
.L_x_8702:
[----:B------:R-:W-:Y:S05]  /*0370*/  BSYNC.RECONVERGENT B0 ;  /* 0x0000000000007941 */ /* 0x000fea0003800200 */
.L_x_8701:
[----:B------:R-:W0:Y:S01]  /*0380*/  LDCU UR4, c[0x0][0x5bc] ;  /* 0x0000b780ff0477ac */ /* 0x000e220008000800 */
[----:B------:R-:W1:Y:S01]  /*0390*/  LDC.64 R8, c[0x0][0x5b8] ;  /* 0x00016e00ff087b82 */ /* 0x000e620000000a00 */
[----:B------:R-:W-:-:S07]  /*03a0*/  MOV R4, 0x1 ;  /* 0x0000000100047802 */ /* 0x000fce0000000f00 */
[----:B------:R-:W2:Y:S08]  /*03b0*/  LDC.64 R10, c[0x0][0x5b0] ;  /* 0x00016c00ff0a7b82 */ /* 0x000eb00000000a00 */
[----:B------:R-:W3:Y:S01]  /*03c0*/  LDC R3, c[0x0][0x5b4] ;  /* 0x00016d00ff037b82 */ /* 0x000ee20000000800 */
[----:B0-----:R-:W1:Y:S02]  /*03d0*/  MUFU.RCP64H R5, UR4 ;  /* 0x0000000400057d08 */ /* 0x001e640008001800 */
[----:B-1----:R-:W-:Y:S01]  /*03e0*/  DFMA R6, R4, -R8, 1 ;  /* 0x3ff000000406742b */ /* 0x002fe20000000808 */
[----:B---3--:R-:W-:-:S07]  /*03f0*/  FSETP.GEU.AND P1, PT, |R3|, 6.5827683646048100446e-37, PT ;  /* 0x036000000300780b */ /* 0x008fce0003f2e200 */
[----:B------:R-:W-:-:S08]  /*0400*/  DFMA R6, R6, R6, R6 ;  /* 0x000000060606722b */ /* 0x000fd00000000006 */
[----:B------:R-:W-:-:S08]  /*0410*/  DFMA R6, R4, R6, R4 ;  /* 0x000000060406722b */ /* 0x000fd00000000004 */
[----:B------:R-:W-:-:S08]  /*0420*/  DFMA R4, R6, -R8, 1 ;  /* 0x3ff000000604742b */ /* 0x000fd00000000808 */
[----:B------:R-:W-:-:S08]  /*0430*/  DFMA R4, R6, R4, R6 ;  /* 0x000000040604722b */ /* 0x000fd00000000006 */
[----:B--2---:R-:W-:-:S08]  /*0440*/  DMUL R18, R4, R10 ;  /* 0x0000000a04127228 */ /* 0x004fd00000000000 */
[----:B------:R-:W-:-:S08]  /*0450*/  DFMA R6, R18, -R8, R10 ;  /* 0x800000081206722b */ /* 0x000fd0000000000a */
[----:B------:R-:W-:-:S10]  /*0460*/  DFMA R18, R4, R6, R18 ;  /* 0x000000060412722b */ /* 0x000fd40000000012 */
[----:B------:R-:W-:-:S05]  /*0470*/  FFMA R0, RZ, UR4, R19 ;  /* 0x00000004ff007c23 */ /* 0x000fca0008000013 */
[----:B------:R-:W-:-:S13]  /*0480*/  FSETP.GT.AND P0, PT, |R0|, 1.469367938527859385e-39, PT ;  /* 0x001000000000780b */ /* 0x000fda0003f04200 */
[----:B------:R-:W-:Y:S05]  /*0490*/  @P0 BRA P1, `(.L_x_8703) ;  /* 0x0000000000280947 */ /* 0x000fea0000800000 */
[----:B------:R-:W0:Y:S01]  /*04a0*/  LDCU.64 UR4, c[0x0][0x5b0] ;  /* 0x0000b600ff0477ac */ /* 0x000e220008000a00 */
[----:B------:R-:W-:Y:S01]  /*04b0*/  MOV R10, 0x520 ;  /* 0x00000520000a7802 */ /* 0x000fe20000000f00 */
[----:B------:R-:W1:Y:S01]  /*04c0*/  LDCU.64 UR6, c[0x0][0x5b8] ;  /* 0x0000b700ff0677ac */ /* 0x000e620008000a00 */
[----:B0-----:R-:W-:Y:S02]  /*04d0*/  IMAD.U32 R0, RZ, RZ, UR4 ;  /* 0x00000004ff007e24 */ /* 0x001fe4000f8e00ff */
[----:B------:R-:W-:Y:S01]  /*04e0*/  IMAD.U32 R11, RZ, RZ, UR5 ;  /* 0x00000005ff0b7e24 */ /* 0x000fe2000f8e00ff */
[----:B-1----:R-:W-:Y:S01]  /*04f0*/  MOV R12, UR6 ;  /* 0x00000006000c7c02 */ /* 0x002fe20008000f00 */
[----:B------:R-:W-:-:S07]  /*0500*/  IMAD.U32 R3, RZ, RZ, UR7 ;  /* 0x00000007ff037e24 */ /* 0x000fce000f8e00ff */
[----:B------:R-:W-:Y:S05]  /*0510*/  CALL.REL.NOINC `($__internal_15_$__cuda_sm20_div_rn_f64_full) ;  /* 0x000000e400f87944 */ /* 0x000fea0003c00000 */
[----:B------:R-:W-:Y:S01]  /*0520*/  IMAD.MOV.U32 R18, RZ, RZ, R36 ;  /* 0x000000ffff127224 */ /* 0x000fe200078e0024 */
[----:B------:R-:W-:-:S07]  /*0530*/  MOV R19, R37 ;  /* 0x0000002500137202 */ /* 0x000fce0000000f00 */
.L_x_8703:
        /* <DEDUP_REMOVED lines=13> */
[----:B------:R-:W-:-:S05]  /*0610*/  LOP3.LUT R0, R9, 0x7fffffff, RZ, 0xc0, !PT ;  /* 0x7fffffff09007812 */ /* 0x000fca00078ec0ff */
[----:B------:R-:W-:Y:S01]  /*0620*/  VIADD R3, R0, 0xfff00000 ;  /* 0xfff0000000037836 */ /* 0x000fe20000000000 */
[----:B------:R-:W-:-:S07]  /*0630*/  MOV R0, 0x650 ;  /* 0x0000065000007802 */ /* 0x000fce0000000f00 */
[----:B------:R-:W-:Y:S05]  /*0640*/  CALL.REL.NOINC `($__internal_14_$__cuda_sm20_dblrcp_rn_slowpath_v3) ;  /* 0x000000e400007944 */ /* 0x000fea0003c00000 */
[----:B------:R-:W-:Y:S01]  /*0650*/  MOV R16, R6 ;  /* 0x0000000600107202 */ /* 0x000fe20000000f00 */
[----:B------:R-:W-:-:S07]  /*0660*/  IMAD.MOV.U32 R17, RZ, RZ, R7 ;  /* 0x000000ffff117224 */ /* 0x000fce00078e0007 */
.L_x_8705:
[----:B------:R-:W-:Y:S05]  /*0670*/  BSYNC.RECONVERGENT B0 ;  /* 0x0000000000007941 */ /* 0x000fea0003800200 */
.L_x_8704:
[----:B------:R-:W0:Y:S01]  /*0680*/  LDCU UR39, c[0x0][0x390] ;  /* 0x00007200ff2777ac */ /* 0x000e220008000800 */
[----:B------:R-:W-:Y:S01]  /*0690*/  BSSY.RECONVERGENT B6, `(.L_x_8706) ;  /* 0x0000396000067945 */ /* 0x000fe20003800200 */
[----:B------:R-:W1:Y:S01]  /*06a0*/  LDCU UR4, c[0x0][0x380] ;  /* 0x00007000ff0477ac */ /* 0x000e620008000800 */
[----:B------:R-:W2:Y:S01]  /*06b0*/  LDCU.U8 UR40, c[0x0][0x5c0] ;  /* 0x0000b800ff2877ac */ /* 0x000ea20008000000 */
[----:B------:R-:W3:Y:S01]  /*06c0*/  LDCU.U8 UR42, c[0x0][0x5c1] ;  /* 0x0000b820ff2a77ac */ /* 0x000ee20008000000 */
[----:B------:R-:W4:Y:S01]  /*06d0*/  LDCU.64 UR36, c[0x0][0x358] ;  /* 0x00006b00ff2477ac */ /* 0x000f220008000a00 */
[----:B0-----:R-:W-:Y:S01]  /*06e0*/  UIADD3 UR41, UPT, UPT, UR39, -0x1, URZ ;  /* 0xffffffff27297890 */ /* 0x001fe2000fffe0ff */
[----:B-1----:R-:W-:-:S03]  /*06f0*/  ISETP.GE.AND P0, PT, R27, UR4, PT ;  /* 0x000000041b007c0c */ /* 0x002fc6000bf06270 */
[----:B------:R-:W-:-:S04]  /*0700*/  UISETP.LT.U32.AND UP0, UPT, UR41, 0x18, UPT ;  /* 0x000000182900788c */ /* 0x000fc8000bf01070 */
[----:B------:R-:W-:-:S04]  /*0710*/  USEL UR38, UR41, 0x18, UP0 ;  /* 0x0000001829267887 */ /* 0x000fc80008000000 */
[----:B------:R-:W-:Y:S02]  /*0720*/  UIADD3 UR38, UPT, UPT, UR38, 0x1, URZ ;  /* 0x0000000126267890 */ /* 0x000fe4000fffe0ff */
[----:B--234-:R-:W-:Y:S10]  /*0730*/  @P0 BRA `(.L_x_8707) ;  /* 0x00000038002c0947 */ /* 0x01cff40003800000 */
[----:B------:R-:W-:Y:S01]  /*0740*/  UISETP.NE.AND UP0, UPT, UR39, URZ, UPT ;  /* 0x000000ff2700728c */ /* 0x000fe2000bf05270 */
[----:B------:R-:W-:Y:S02]  /*0750*/  HFMA2 R26, -RZ, RZ, 0, 0 ;  /* 0x00000000ff1a7431 */ /* 0x000fe400000001ff */
        /* <DEDUP_REMOVED lines=300> */
.L_x_8708:
        /* <DEDUP_REMOVED lines=19> */
.L_x_8713:
[----:B------:R-:W2:Y:S01]  /*1b50*/  LDG.E.U8 R4, desc[UR36][R8.64] ;  /* 0x0000002408047981 */ /* 0x000ea2000c1e1100 */
[----:B------:R-:W-:Y:S01]  /*1b60*/  CS2R R6, SRZ ;  /* 0x0000000000067805 */ /* 0x000fe2000001ff00 */
[----:B--2---:R-:W0:Y:S01]  /*1b70*/  I2F.F64.U16 R4, R4 ;  /* 0x0000000400047312 */ /* 0x004e220000101800 */
[----:B------:R-:W-:Y:S05]  /*1b80*/  BRA `(.L_x_8715) ;  /* 0x0000000c00bc7947 */ /* 0x000fea0003800000 */
.L_x_8712:
        /* <DEDUP_REMOVED lines=10> */
.L_x_8717:
[----:B------:R-:W2:Y:S01]  /*1c30*/  LDG.E R4, desc[UR36][R8.64] ;  /* 0x0000002408047981 */ /* 0x000ea2000c1e1900 */
[----:B------:R-:W-:Y:S01]  /*1c40*/  CS2R R6, SRZ ;  /* 0x0000000000067805 */ /* 0x000fe2000001ff00 */
[----:B--2---:R-:W0:Y:S01]  /*1c50*/  I2F.F64 R4, R4 ;  /* 0x0000000400047312 */ /* 0x004e220000201c00 */
[----:B------:R-:W-:Y:S05]  /*1c60*/  BRA `(.L_x_8715) ;  /* 0x0000000c00847947 */ /* 0x000fea0003800000 */
.L_x_8716:
[----:B------:R-:W2:Y:S01]  /*1c70*/  LDG.E.U16 R4, desc[UR36][R8.64] ;  /* 0x0000002408047981 */ /* 0x000ea2000c1e1500 */
[----:B------:R-:W-:Y:S01]  /*1c80*/  CS2R R6, SRZ ;  /* 0x0000000000067805 */ /* 0x000fe2000001ff00 */
[----:B--2---:R-:W0:Y:S01]  /*1c90*/  I2F.F64.S16 R4, R4 ;  /* 0x0000000400047312 */ /* 0x004e220000101c00 */
[----:B------:R-:W-:Y:S05]  /*1ca0*/  BRA `(.L_x_8715) ;  /* 0x0000000c00747947 */ /* 0x000fea0003800000 */
.L_x_8711:
        /* <DEDUP_REMOVED lines=9> */
[----:B------:R-:W2:Y:S01]  /*1d40*/  F2F.F64.F32 R4, R4 ;  /* 0x0000000400047310 */ /* 0x000ea20000201800 */
[----:B------:R-:W-:Y:S05]  /*1d50*/  BRA `(.L_x_8715) ;  /* 0x0000000c00487947 */ /* 0x000fea0003800000 */
.L_x_8719:
[----:B------:R-:W2:Y:S01]  /*1d60*/  LDG.E.U16 R0, desc[UR36][R8.64] ;  /* 0x0000002408007981 */ /* 0x000ea2000c1e1500 */
[----:B------:R-:W-:Y:S01]  /*1d70*/  CS2R R6, SRZ ;  /* 0x0000000000067805 */ /* 0x000fe2000001ff00 */
[----:B--2---:R-:W-:-:S05]  /*1d80*/  HADD2.F32 R0, -RZ, R0.H0_H0 ;  /* 0x20000000ff007230 */ /* 0x004fca0000004100 */
[----:B------:R-:W-:-:S04]  /*1d90*/  FMUL.FTZ R0, R0, 1 ;  /* 0x3f80000000007820 */ /* 0x000fc80000410000 */
[----:B------:R0:W1:Y:S01]  /*1da0*/  F2F.F64.F32 R4, R0 ;  /* 0x0000000000047310 */ /* 0x0000620000201800 */
[----:B------:R-:W-:Y:S05]  /*1db0*/  BRA `(.L_x_8715) ;  /* 0x0000000c00307947 */ /* 0x000fea0003800000 */
.L_x_8718:
        /* <DEDUP_REMOVED lines=12> */
.L_x_8721:
[----:B------:R-:W2:Y:S02]  /*1e80*/  LDG.E R3, desc[UR36][R8.64] ;  /* 0x0000002408037981 */ /* 0x000ea4000c1e1900 */
[--C-:B--2---:R-:W-:Y:S02]  /*1e90*/  HADD2.F32 R0, -RZ, R3.reuse.H0_H0 ;  /* 0x20000003ff007230 */ /* 0x104fe40000004100 */
[----:B------:R-:W-:-:S03]  /*1ea0*/  HADD2.F32 R3, -RZ, R3.H1_H1 ;  /* 0x30000003ff037230 */ /* 0x000fc60000004100 */
[----:B------:R-:W-:Y:S02]  /*1eb0*/  FMUL.FTZ R0, R0, 1 ;  /* 0x3f80000000007820 */ /* 0x000fe40000410000 */
[----:B------:R-:W-:Y:S02]  /*1ec0*/  FMUL.FTZ R3, R3, 1 ;  /* 0x3f80000003037820 */ /* 0x000fe40000410000 */
[----:B------:R3:W4:Y:S08]  /*1ed0*/  F2F.F64.F32 R4, R0 ;  /* 0x0000000000047310 */ /* 0x0007300000201800 */
[----:B------:R3:W0:Y:S01]  /*1ee0*/  F2F.F64.F32 R6, R3 ;  /* 0x0000000300067310 */ /* 0x0006220000201800 */
[----:B------:R-:W-:Y:S05]  /*1ef0*/  BRA `(.L_x_8715) ;  /* 0x0000000800e07947 */ /* 0x000fea0003800000 */
.L_x_8720:
[----:B------:R0:W5:Y:S01]  /*1f00*/  LDG.E.64 R4, desc[UR36][R8.64] ;  /* 0x0000002408047981 */ /* 0x000162000c1e1b00 */
[----:B------:R-:W-:Y:S01]  /*1f10*/  CS2R R6, SRZ ;  /* 0x0000000000067805 */ /* 0x000fe2000001ff00 */
[----:B------:R-:W-:Y:S06]  /*1f20*/  BRA `(.L_x_8715) ;  /* 0x0000000800d47947 */ /* 0x000fec0003800000 */
.L_x_8710:
        /* <DEDUP_REMOVED lines=14> */
.L_x_8724:
[----:B------:R0:W5:Y:S01]  /*2010*/  LDG.E.128 R4, desc[UR36][R8.64] ;  /* 0x0000002408047981 */ /* 0x000162000c1e1d00 */
[----:B------:R-:W-:Y:S05]  /*2020*/  BRA `(.L_x_8715) ;  /* 0x0000000800947947 */ /* 0x000fea0003800000 */
.L_x_8723:
        /* <DEDUP_REMOVED lines=19> */
[----:B------:R-:W-:Y:S02]  /*2160*/  CS2R R6, SRZ ;  /* 0x0000000000067805 */ /* 0x000fe4000001ff00 */
[----:B------:R-:W-:Y:S01]  /*2170*/  SHF.R.S32.HI R4, RZ, 0x8, R4 ;  /* 0x00000008ff047819 */ /* 0x000fe20000011404 */
[----:B------:R-:W-:-:S05]  /*2180*/  VIADD R5, R5, 0x3c000000 ;  /* 0x3c00000005057836 */ /* 0x000fca0000000000 */
[----:B------:R-:W-:-:S04]  /*2190*/  LOP3.LUT R4, R5, 0x7f800000, R4, 0xf8, !PT ;  /* 0x7f80000005047812 */ /* 0x000fc800078ef804 */
[----:B------:R-:W-:-:S04]  /*21a0*/  SEL R3, R4, RZ, P0 ;  /* 0x000000ff04037207 */ /* 0x000fc80000000000 */
[----:B------:R-:W-:-:S05]  /*21b0*/  LOP3.LUT R3, R3, 0x80000000, R0, 0xf8, !PT ;  /* 0x8000000003037812 */ /* 0x000fca00078ef800 */
[----:B------:R-:W-:-:S04]  /*21c0*/  FMUL.FTZ R3, R3, 1 ;  /* 0x3f80000003037820 */ /* 0x000fc80000410000 */
[----:B------:R0:W1:Y:S01]  /*21d0*/  F2F.F64.F32 R4, R3 ;  /* 0x0000000300047310 */ /* 0x0000620000201800 */
[----:B------:R-:W-:Y:S05]  /*21e0*/  BRA `(.L_x_8715) ;  /* 0x0000000800247947 */ /* 0x000fea0003800000 */
.L_x_8726:
[----:B------:R-:W2:Y:S01]  /*21f0*/  LDG.E.U8 R4, desc[UR36][R8.64] ;  /* 0x0000002408047981 */ /* 0x000ea2000c1e1100 */
[----:B------:R-:W-:Y:S02]  /*2200*/  CS2R R6, SRZ ;  /* 0x0000000000067805 */ /* 0x000fe4000001ff00 */
[C---:B--2---:R-:W-:Y:S01]  /*2210*/  SHF.L.U32 R3, R4.reuse, 0x19, RZ ;  /* 0x0000001904037819 */ /* 0x044fe200000006ff */
        /* <DEDUP_REMOVED lines=13> */
.L_x_8725:
[----:B------:R-:W2:Y:S01]  /*22f0*/  LDG.E.U16 R0, desc[UR36][R8.64] ;  /* 0x0000002408007981 */ /* 0x000ea2000c1e1500 */
[----:B------:R-:W-:Y:S02]  /*2300*/  CS2R R6, SRZ ;  /* 0x0000000000067805 */ /* 0x000fe4000001ff00 */
[----:B--2---:R-:W-:-:S05]  /*2310*/  SHF.L.U32 R0, R0, 0x10, RZ ;  /* 0x0000001000007819 */ /* 0x004fca00000006ff */
[----:B------:R-:W-:-:S04]  /*2320*/  FMUL.FTZ R0, R0, 1 ;  /* 0x3f80000000007820 */ /* 0x000fc80000410000 */
[----:B------:R0:W1:Y:S01]  /*2330*/  F2F.F64.F32 R4, R0 ;  /* 0x0000000000047310 */ /* 0x0000620000201800 */
[----:B------:R-:W-:Y:S05]  /*2340*/  BRA `(.L_x_8715) ;  /* 0x0000000400cc7947 */ /* 0x000fea0003800000 */
.L_x_8722:
        /* <DEDUP_REMOVED lines=12> */
.L_x_8729:
        /* <DEDUP_REMOVED lines=22> */
.L_x_8731:
[----:B------:R-:W-:Y:S05]  /*2570*/  BSYNC.RECONVERGENT B0 ;  /* 0x0000000000007941 */ /* 0x000fea0003800200 */
.L_x_8730:
[----:B------:R-:W-:Y:S01]  /*2580*/  IMAD.SHL.U32 R0, R0, 0x100000, RZ ;  /* 0x0010000000007824 */ /* 0x000fe200078e00ff */
[----:B------:R-:W-:-:S04]  /*2590*/  LEA R3, R3, 0x3b800000, 0x17 ;  /* 0x3b80000003037811 */ /* 0x000fc800078eb8ff */
[----:B------:R-:W-:-:S05]  /*25a0*/  LOP3.LUT R0, R3, R0, R9, 0xfe, !PT ;  /* 0x0000000003007212 */ /* 0x000fca00078efe09 */
[----:B------:R-:W-:-:S04]  /*25b0*/  FMUL.FTZ R0, R0, 1 ;  /* 0x3f80000000007820 */ /* 0x000fc80000410000 */
[----:B------:R0:W1:Y:S01]  /*25c0*/  F2F.F64.F32 R4, R0 ;  /* 0x0000000000047310 */ /* 0x0000620000201800 */
[----:B------:R-:W-:Y:S05]  /*25d0*/  BRA `(.L_x_8715) ;  /* 0x0000000400287947 */ /* 0x000fea0003800000 */
.L_x_8728:
        /* <DEDUP_REMOVED lines=22> */
.L_x_8733:
[----:B------:R-:W-:Y:S05]  /*2740*/  BSYNC.RECONVERGENT B0 ;  /* 0x0000000000007941 */ /* 0x000fea0003800200 */
.L_x_8732:
[----:B------:R-:W-:Y:S01]  /*2750*/  IMAD.SHL.U32 R0, R0, 0x200000, RZ ;  /* 0x0020000000007824 */ /* 0x000fe200078e00ff */
[----:B------:R-:W-:-:S04]  /*2760*/  LEA R3, R3, 0x37800000, 0x17 ;  /* 0x3780000003037811 */ /* 0x000fc800078eb8ff */
[----:B------:R-:W-:-:S05]  /*2770*/  LOP3.LUT R0, R3, R0, R9, 0xfe, !PT ;  /* 0x0000000003007212 */ /* 0x000fca00078efe09 */
[----:B------:R-:W-:-:S04]  /*2780*/  FMUL.FTZ R0, R0, 1 ;  /* 0x3f80000000007820 */ /* 0x000fc80000410000 */
[----:B------:R0:W1:Y:S01]  /*2790*/  F2F.F64.F32 R4, R0 ;  /* 0x0000000000047310 */ /* 0x0000620000201800 */
[----:B------:R-:W-:Y:S05]  /*27a0*/  BRA `(.L_x_8715) ;  /* 0x0000000000b47947 */ /* 0x000fea0003800000 */
.L_x_8727:
[----:B------:R-:W-:-:S09]  /*27b0*/  UISETP.NE.AND UP0, UPT, UR4, 0x1c, UPT ;  /* 0x0000001c0400788c */ /* 0x000fd2000bf05270 */
[----:B------:R-:W-:Y:S05]  /*27c0*/  BRA.U !UP0, `(.L_x_8734) ;  /* 0x0000000108a07547 */ /* 0x000fea000b800000 */
[----:B------:R-:W-:-:S09]  /*27d0*/  UISETP.NE.AND UP0, UPT, UR4, 0x1d, UPT ;  /* 0x0000001d0400788c */ /* 0x000fd2000bf05270 */
[----:B------:R-:W-:Y:S05]  /*27e0*/  BRA.U !UP0, `(.L_x_8735) ;  /* 0x0000000108887547 */ /* 0x000fea000b800000 */
[----:B------:R-:W-:-:S09]  /*27f0*/  UISETP.NE.AND UP0, UPT, UR4, 0x2c, UPT ;  /* 0x0000002c0400788c */ /* 0x000fd2000bf05270 */
[----:B------:R-:W-:Y:S05]  /*2800*/  BRA.U !UP0, `(.L_x_8736) ;  /* 0x00000001084c7547 */ /* 0x000fea000b800000 */
.L_x_8714:
        /* <DEDUP_REMOVED lines=16> */
.L_x_8737:
[----:B------:R-:W-:Y:S02]  /*2910*/  CS2R R4, SRZ ;  /* 0x0000000000047805 */ /* 0x000fe4000001ff00 */
[----:B------:R-:W-:Y:S01]  /*2920*/  CS2R R6, SRZ ;  /* 0x0000000000067805 */ /* 0x000fe2000001ff00 */
[----:B------:R-:W-:Y:S06]  /*2930*/  BRA `(.L_x_8715) ;  /* 0x0000000000507947 */ /* 0x000fec0003800000 */
.L_x_8736:
[----:B------:R-:W2:Y:S01]  /*2940*/  LDG.E.U8 R0, desc[UR36][R8.64] ;  /* 0x0000002408007981 */ /* 0x000ea2000c1e1100 */
[----:B------:R-:W-:Y:S01]  /*2950*/  CS2R R6, SRZ ;  /* 0x0000000000067805 */ /* 0x000fe2000001ff00 */
[----:B------:R-:W-:Y:S01]  /*2960*/  IMAD.MOV.U32 R4, RZ, RZ, 0x0 ;  /* 0x00000000ff047424 */ /* 0x000fe200078e00ff */
[----:B------:R-:W-:Y:S02]  /*2970*/  MOV R5, 0x38000000 ;  /* 0x3800000000057802 */ /* 0x000fe40000000f00 */
        /* <DEDUP_REMOVED lines=9> */
.L_x_8735:
[----:B------:R-:W2:Y:S01]  /*2a10*/  LDG.E.64 R4, desc[UR36][R8.64] ;  /* 0x0000002408047981 */ /* 0x000ea2000c1e1b00 */
[----:B------:R-:W-:Y:S01]  /*2a20*/  CS2R R6, SRZ ;  /* 0x0000000000067805 */ /* 0x000fe2000001ff00 */
[----:B--2---:R-:W0:Y:S01]  /*2a30*/  I2F.F64.U64 R4, R4 ;  /* 0x0000000400047312 */ /* 0x004e220000301800 */
[----:B------:R-:W-:Y:S05]  /*2a40*/  BRA `(.L_x_8715) ;  /* 0x00000000000c7947 */ /* 0x000fea0003800000 */
.L_x_8734:
[----:B------:R-:W2:Y:S01]  /*2a50*/  LDG.E R4, desc[UR36][R8.64] ;  /* 0x0000002408047981 */ /* 0x000ea2000c1e1900 */
[----:B------:R-:W-:Y:S01]  /*2a60*/  CS2R R6, SRZ ;  /* 0x0000000000067805 */ /* 0x000fe2000001ff00 */
[----:B--2---:R-:W0:Y:S06]  /*2a70*/  I2F.F64.U32 R4, R4 ;  /* 0x0000000400047312 */ /* 0x004e2c0000201800 */
.L_x_8715:
[----:B------:R-:W-:Y:S05]  /*2a80*/  BSYNC.RECONVERGENT B7 ;  /* 0x0000000000077941 */ /* 0x000fea0003800200 */
.L_x_8709:
[----:B0-----:R-:W0:Y:S08]  /*2a90*/  LDC.64 R8, c[0x0][0x5b0] ;  /* 0x00016c00ff087b82 */ /* 0x001e300000000a00 */
[----:B------:R-:W0:Y:S02]  /*2aa0*/  LDC.64 R10, c[0x0][0x5b8] ;  /* 0x00016e00ff0a7b82 */ /* 0x000e240000000a00 */
[----:B0-----:R-:W-:-:S14]  /*2ab0*/  DSETP.GE.AND P0, PT, |R8|, |R10|, PT ;  /* 0x4000000a0800722a */ /* 0x001fdc0003f06200 */
[----:B------:R-:W-:Y:S05]  /*2ac0*/  @!P0 BRA `(.L_x_8738) ;  /* 0x0000000000f48947 */ /* 0x000fea0003800000 */
[----:B------:R-:W-:-:S13]  /*2ad0*/  ISETP.NE.AND P1, PT, R2, RZ, PT ;  /* 0x000000ff0200720c */ /* 0x000fda0003f25270 */
[----:B------:R-:W-:Y:S05]  /*2ae0*/  @!P1 BRA `(.L_x_8739) ;  /* 0x0000000000d89947 */ /* 0x000fea0003800000 */
[----:B------:R-:W-:Y:S01]  /*2af0*/  DADD R12, -RZ, |R8| ;  /* 0x00000000ff0c7229 */ /* 0x000fe20000000508 */
[----:B------:R-:W-:Y:S01]  /*2b00*/  IMAD.MOV.U32 R10, RZ, RZ, 0x1 ;  /* 0x00000001ff0a7424 */ /* 0x000fe200078e00ff */
[----:B-12-45:R-:W-:Y:S01]  /*2b10*/  FSETP.GEU.AND P1, PT, |R5|, 6.5827683646048100446e-37, PT ;  /* 0x036000000500780b */ /* 0x036fe20003f2e200 */
        /* <DEDUP_REMOVED lines=10> */
[----:B---3--:R-:W-:-:S05]  /*2bc0*/  FFMA R0, RZ, R13, R9 ;  /* 0x0000000dff007223 */ /* 0x008fca0000000009 */
[----:B------:R-:W-:-:S13]  /*2bd0*/  FSETP.GT.AND P0, PT, |R0|, 1.469367938527859385e-39, PT ;  /* 0x001000000000780b */ /* 0x000fda0003f04200 */
[----:B------:R-:W-:Y:S05]  /*2be0*/  @P0 BRA P1, `(.L_x_8741) ;  /* 0x00000000001c0947 */ /* 0x000fea0000800000 */
[----:B------:R-:W-:Y:S01]  /*2bf0*/  IMAD.MOV.U32 R0, RZ, RZ, R4 ;  /* 0x000000ffff007224 */ /* 0x000fe200078e0004 */
[----:B------:R-:W-:Y:S01]  /*2c00*/  MOV R11, R5 ;  /* 0x00000005000b7202 */ /* 0x000fe20000000f00 */
[----:B------:R-:W-:Y:S01]  /*2c10*/  IMAD.MOV.U32 R3, RZ, RZ, R13 ;  /* 0x000000ffff037224 */ /* 0x000fe200078e000d */
[----:B------:R-:W-:-:S07]  /*2c20*/  MOV R10, 0x2c40 ;  /* 0x00002c40000a7802 */ /* 0x000fce0000000f00 */
[----:B------:R-:W-:Y:S05]  /*2c30*/  CALL.REL.NOINC `($__internal_15_$__cuda_sm20_div_rn_f64_full) ;  /* 0x000000c000307944 */ /* 0x000fea0003c00000 */
[----:B------:R-:W-:Y:S01]  /*2c40*/  IMAD.MOV.U32 R8, RZ, RZ, R36 ;  /* 0x000000ffff087224 */ /* 0x000fe200078e0024 */
[----:B------:R-:W-:-:S07]  /*2c50*/  MOV R9, R37 ;  /* 0x0000002500097202 */ /* 0x000fce0000000f00 */
.L_x_8741:
[----:B------:R-:W-:Y:S05]  /*2c60*/  BSYNC.RECONVERGENT B0 ;  /* 0x0000000000007941 */ /* 0x000fea0003800200 */
.L_x_8740:
[----:B------:R-:W0:Y:S01]  /*2c70*/  LDC.64 R14, c[0x0][0x5b8] ;  /* 0x00016e00ff0e7b82 */ /* 0x000e220000000a00 */
[----:B------:R-:W-:Y:S01]  /*2c80*/  IMAD.MOV.U32 R4, RZ, RZ, 0x1 ;  /* 0x00000001ff047424 */ /* 0x000fe200078e00ff */
[----:B------:R-:W-:Y:S01]  /*2c90*/  FSETP.GEU.AND P1, PT, |R7|, 6.5827683646048100446e-37, PT ;  /* 0x036000000700780b */ /* 0x000fe20003f2e200 */
[----:B------:R-:W-:Y:S01]  /*2ca0*/  BSSY.RECONVERGENT B0, `(.L_x_8742) ;  /* 0x0000017000007945 */ /* 0x000fe20003800200 */
[----:B0-----:R-:W-:-:S06]  /*2cb0*/  DADD R12, -RZ, |R14| ;  /* 0x00000000ff0c7229 */ /* 0x001fcc000000050e */
        /* <DEDUP_REMOVED lines=17> */
[----:B------:R-:W-:-:S07]  /*2dd0*/  MOV R10, 0x2df0 ;  /* 0x00002df0000a7802 */ /* 0x000fce0000000f00 */
[----:B------:R-:W-:Y:S05]  /*2de0*/  CALL.REL.NOINC `($__internal_15_$__cuda_sm20_div_rn_f64_full) ;  /* 0x000000bc00c47944 */ /* 0x000fea0003c00000 */
[----:B------:R-:W-:Y:S02]  /*2df0*/  IMAD.MOV.U32 R10, RZ, RZ, R36 ;  /* 0x000000ffff0a7224 */ /* 0x000fe400078e0024 */
[----:B------:R-:W-:-:S07]  /*2e00*/  IMAD.MOV.U32 R11, RZ, RZ, R37 ;  /* 0x000000ffff0b7224 */ /* 0x000fce00078e0025 */
.L_x_8743:
[----:B------:R-:W-:Y:S05]  /*2e10*/  BSYNC.RECONVERGENT B0 ;  /* 0x0000000000007941 */ /* 0x000fea0003800200 */
.L_x_8742:
[----:B------:R-:W-:Y:S01]  /*2e20*/  MOV R6, R10 ;  /* 0x0000000a00067202 */ /* 0x000fe20000000f00 */
[----:B------:R-:W-:Y:S01]  /*2e30*/  IMAD.MOV.U32 R7, RZ, RZ, R11 ;  /* 0x000000ffff077224 */ /* 0x000fe200078e000b */
[----:B------:R-:W-:Y:S06]  /*2e40*/  BRA `(.L_x_8744) ;  /* 0x0000000000247947 */ /* 0x000fec0003800000 */
.L_x_8739:
[-C--:B-12-45:R-:W-:Y:S02]  /*2e50*/  DFMA R8, R6, R24.reuse, R4 ;  /* 0x000000180608722b */ /* 0x0b6fe40000000004 */
[----:B------:R-:W-:-:S06]  /*2e60*/  DFMA R6, -R4, R24, R6 ;  /* 0x000000180406722b */ /* 0x000fcc0000000106 */
[-C--:B------:R-:W-:Y:S02]  /*2e70*/  DMUL R4, R8, R22.reuse ;  /* 0x0000001608047228 */ /* 0x080fe40000000000 */
[----:B------:R-:W-:Y:S01]  /*2e80*/  DMUL R6, R6, R22 ;  /* 0x0000001606067228 */ /* 0x000fe20000000000 */
[----:B------:R-:W-:Y:S10]  /*2e90*/  BRA `(.L_x_8744) ;  /* 0x0000000000107947 */ /* 0x000ff40003800000 */
.L_x_8738:
[-C--:B-12-45:R-:W-:Y:S02]  /*2ea0*/  DFMA R8, R4, R18.reuse, R6 ;  /* 0x000000120408722b */ /* 0x0b6fe40000000006 */
[----:B------:R-:W-:-:S06]  /*2eb0*/  DFMA R6, R6, R18, -R4 ;  /* 0x000000120606722b */ /* 0x000fcc0000000804 */
[-C--:B------:R-:W-:Y:S02]  /*2ec0*/  DMUL R4, R8, R16.reuse ;  /* 0x0000001008047228 */ /* 0x080fe40000000000 */
[----:B------:R-:W-:-:S11]  /*2ed0*/  DMUL R6, R6, R16 ;  /* 0x0000001006067228 */ /* 0x000fd60000000000 */
.L_x_8744:
        /* <DEDUP_REMOVED lines=17> */
.L_x_8748:
[----:B------:R-:W3:Y:S02]  /*2ff0*/  F2I.S64.F64.TRUNC R4, R4 ;  /* 0x0000000400047311 */ /* 0x000ee4000030d900 */
[----:B---3--:R-:W-:-:S05]  /*3000*/  MOV R3, R4 ;  /* 0x0000000400037202 */ /* 0x008fca0000000f00 */
[----:B------:R0:W-:Y:S01]  /*3010*/  STG.E.U8 desc[UR36][R8.64], R3 ;  /* 0x0000000308007986 */ /* 0x0001e2000c101124 */
[----:B------:R-:W-:Y:S05]  /*3020*/  BRA `(.L_x_8750) ;  /* 0x0000000c00ec7947 */ /* 0x000fea0003800000 */
.L_x_8747:
        /* <DEDUP_REMOVED lines=9> */
.L_x_8752:
[----:B------:R-:W0:Y:S02]  /*30c0*/  F2I.F64.TRUNC R5, R4 ;  /* 0x0000000400057311 */ /* 0x000e24000030d100 */
[----:B0-----:R0:W-:Y:S01]  /*30d0*/  STG.E desc[UR36][R8.64], R5 ;  /* 0x0000000508007986 */ /* 0x0011e2000c101924 */
[----:B------:R-:W-:Y:S05]  /*30e0*/  BRA `(.L_x_8750) ;  /* 0x0000000c00bc7947 */ /* 0x000fea0003800000 */
.L_x_8751:
[----:B------:R-:W0:Y:S02]  /*30f0*/  F2I.F64.TRUNC R5, R4 ;  /* 0x0000000400057311 */ /* 0x000e24000030d100 */
[----:B0-----:R0:W-:Y:S01]  /*3100*/  STG.E.U16 desc[UR36][R8.64], R5 ;  /* 0x0000000508007986 */ /* 0x0011e2000c101524 */
[----:B------:R-:W-:Y:S05]  /*3110*/  BRA `(.L_x_8750) ;  /* 0x0000000c00b07947 */ /* 0x000fea0003800000 */
.L_x_8746:
        /* <DEDUP_REMOVED lines=8> */
[----:B---3--:R-:W0:Y:S01]  /*31a0*/  F2F.F32.F64 R3, R4 ;  /* 0x0000000400037310 */ /* 0x008e220000301000 */
[----:B------:R-:W-:-:S14]  /*31b0*/  DSETP.GEU.AND P0, PT, |R4|, UR4, PT ;  /* 0x0000000404007e2a */ /* 0x000fdc000bf0e200 */
[----:B0-----:R-:W-:-:S05]  /*31c0*/  @!P0 FMUL R3, R3, 1.175494350822287508e-38 ;  /* 0x0080000003038820 */ /* 0x001fca0000400000 */
[----:B------:R1:W-:Y:S01]  /*31d0*/  STG.E desc[UR36][R8.64], R3 ;  /* 0x0000000308007986 */ /* 0x0003e2000c101924 */
[----:B------:R-:W-:Y:S05]  /*31e0*/  BRA `(.L_x_8750) ;  /* 0x0000000c007c7947 */ /* 0x000fea0003800000 */
.L_x_8754:
[----:B------:R-:W-:Y:S01]  /*31f0*/  UMOV UR4, 0xf0000000 ;  /* 0xf000000000047882 */ /* 0x000fe20000000000 */
[----:B------:R-:W-:Y:S01]  /*3200*/  UMOV UR5, 0x380fffff ;  /* 0x380fffff00057882 */ /* 0x000fe20000000000 */
[----:B---3--:R-:W0:Y:S01]  /*3210*/  F2F.F32.F64 R0, R4 ;  /* 0x0000000400007310 */ /* 0x008e220000301000 */
[----:B------:R-:W-:-:S14]  /*3220*/  DSETP.GEU.AND P0, PT, |R4|, UR4, PT ;  /* 0x0000000404007e2a */ /* 0x000fdc000bf0e200 */
[----:B0-----:R-:W-:-:S05]  /*3230*/  @!P0 FMUL R0, R0, 1.175494350822287508e-38 ;  /* 0x0080000000008820 */ /* 0x001fca0000400000 */
[----:B------:R-:W-:-:S05]  /*3240*/  F2FP.F16.F32.PACK_AB R0, RZ, R0 ;  /* 0x00000000ff00723e */ /* 0x000fca00000000ff */
[----:B------:R0:W-:Y:S01]  /*3250*/  STG.E.U16 desc[UR36][R8.64], R0 ;  /* 0x0000000008007986 */ /* 0x0001e2000c101524 */
[----:B------:R-:W-:Y:S05]  /*3260*/  BRA `(.L_x_8750) ;  /* 0x0000000c005c7947 */ /* 0x000fea0003800000 */
.L_x_8753:
        /* <DEDUP_REMOVED lines=16> */
.L_x_8756:
[----:B------:R-:W-:Y:S01]  /*3370*/  UMOV UR4, 0xf0000000 ;  /* 0xf000000000047882 */ /* 0x000fe20000000000 */
[----:B------:R-:W-:Y:S01]  /*3380*/  UMOV UR5, 0x380fffff ;  /* 0x380fffff00057882 */ /* 0x000fe20000000000 */
[----:B---3--:R-:W0:Y:S01]  /*3390*/  F2F.F32.F64 R3, R4 ;  /* 0x0000000400037310 */ /* 0x008e220000301000 */
        /* <DEDUP_REMOVED lines=8> */
.L_x_8755:
[----:B------:R0:W-:Y:S01]  /*3420*/  STG.E.64 desc[UR36][R8.64], R4 ;  /* 0x0000000408007986 */ /* 0x0001e2000c101b24 */
[----:B------:R-:W-:Y:S05]  /*3430*/  BRA `(.L_x_8750) ;  /* 0x0000000800e87947 */ /* 0x000fea0003800000 */
.L_x_8745:
        /* <DEDUP_REMOVED lines=10> */
[----:B---3--:R-:W-:-:S05]  /*34e0*/  SEL R3, RZ, 0x1, !P0 ;  /* 0x00000001ff037807 */ /* 0x008fca0004000000 */
[----:B------:R0:W-:Y:S01]  /*34f0*/  STG.E.U8 desc[UR36][R8.64], R3 ;  /* 0x0000000308007986 */ /* 0x0001e2000c101124 */
[----:B------:R-:W-:Y:S05]  /*3500*/  BRA `(.L_x_8750) ;  /* 0x0000000800b47947 */ /* 0x000fea0003800000 */
.L_x_8759:
[----:B------:R0:W-:Y:S01]  /*3510*/  STG.E.128 desc[UR36][R8.64], R4 ;  /* 0x0000000408007986 */ /* 0x0001e2000c101d24 */
[----:B------:R-:W-:Y:S05]  /*3520*/  BRA `(.L_x_8750) ;  /* 0x0000000800ac7947 */ /* 0x000fea0003800000 */
.L_x_8758:
        /* <DEDUP_REMOVED lines=11> */
[----:B---3--:R-:W-:-:S12]  /*35e0*/  IMAD.MOV.U32 R0, RZ, RZ, 0x7f ;  /* 0x0000007fff007424 */ /* 0x008fd800078e00ff */
        /* <DEDUP_REMOVED lines=11> */
.L_x_8763:
[----:B------:R-:W-:Y:S05]  /*36a0*/  BSYNC.RECONVERGENT B0 ;  /* 0x0000000000007941 */ /* 0x000fea0003800200 */
.L_x_8762:
[----:B------:R-:W-:-:S05]  /*36b0*/  LOP3.LUT R7, R0, 0x80, R7, 0xf8, !PT ;  /* 0x0000008000077812 */ /* 0x000fca00078ef807 */
[----:B------:R0:W-:Y:S01]  /*36c0*/  STG.E.U8 desc[UR36][R8.64], R7 ;  /* 0x0000000708007986 */ /* 0x0001e2000c101124 */
[----:B------:R-:W-:Y:S05]  /*36d0*/  BRA `(.L_x_8750) ;  /* 0x0000000800407947 */ /* 0x000fea0003800000 */
.L_x_8761:
        /* <DEDUP_REMOVED lines=9> */
[----:B---3--:R-:W-:Y:S01]  /*3770*/  @P1 IMAD.MOV.U32 R0, RZ, RZ, 0x7f ;  /* 0x0000007fff001424 */ /* 0x008fe200078e00ff */
        /* <DEDUP_REMOVED lines=9> */
.L_x_8765:
[----:B------:R-:W-:Y:S05]  /*3810*/  BSYNC.RECONVERGENT B0 ;  /* 0x0000000000007941 */ /* 0x000fea0003800200 */
.L_x_8764:
[----:B------:R-:W-:-:S05]  /*3820*/  LOP3.LUT R7, R0, 0x80, R7, 0xf8, !PT ;  /* 0x0000008000077812 */ /* 0x000fca00078ef807 */
[----:B------:R0:W-:Y:S01]  /*3830*/  STG.E.U8 desc[UR36][R8.64], R7 ;  /* 0x0000000708007986 */ /* 0x0001e2000c101124 */
[----:B------:R-:W-:Y:S05]  /*3840*/  BRA `(.L_x_8750) ;  /* 0x0000000400e47947 */ /* 0x000fea0003800000 */
.L_x_8760:
[----:B------:R-:W-:Y:S01]  /*3850*/  UMOV UR4, 0xf0000000 ;  /* 0xf000000000047882 */ /* 0x000fe20000000000 */
[----:B------:R-:W-:Y:S01]  /*3860*/  UMOV UR5, 0x380fffff ;  /* 0x380fffff00057882 */ /* 0x000fe20000000000 */
[----:B---3--:R-:W0:Y:S01]  /*3870*/  F2F.F32.F64 R0, R4 ;  /* 0x0000000400007310 */ /* 0x008e220000301000 */
[----:B------:R-:W-:-:S14]  /*3880*/  DSETP.GEU.AND P0, PT, |R4|, UR4, PT ;  /* 0x0000000404007e2a */ /* 0x000fdc000bf0e200 */
[----:B0-----:R-:W-:-:S05]  /*3890*/  @!P0 FMUL R0, R0, 1.175494350822287508e-38 ;  /* 0x0080000000008820 */ /* 0x001fca0000400000 */
[----:B------:R-:W-:-:S05]  /*38a0*/  F2FP.BF16.F32.PACK_AB R0, RZ, R0 ;  /* 0x00000000ff00723e */ /* 0x000fca00000010ff */
[----:B------:R0:W-:Y:S01]  /*38b0*/  STG.E.U16 desc[UR36][R8.64], R0 ;  /* 0x0000000008007986 */ /* 0x0001e2000c101524 */
[----:B------:R-:W-:Y:S05]  /*38c0*/  BRA `(.L_x_8750) ;  /* 0x0000000400c47947 */ /* 0x000fea0003800000 */
.L_x_8757:
        /* <DEDUP_REMOVED lines=11> */
.L_x_8768:
[----:B------:R-:W-:Y:S01]  /*3980*/  UMOV UR4, 0xf0000000 ;  /* 0xf000000000047882 */ /* 0x000fe20000000000 */
[----:B------:R-:W-:Y:S01]  /*3990*/  UMOV UR5, 0x380fffff ;  /* 0x380fffff00057882 */ /* 0x000fe20000000000 */
[----:B------:R-:W0:Y:S01]  /*39a0*/  F2F.F32.F64 R7, R4 ;  /* 0x0000000400077310 */ /* 0x000e220000301000 */
[----:B------:R-:W-:Y:S01]  /*39b0*/  DSETP.GEU.AND P0, PT, |R4|, UR4, PT ;  /* 0x0000000404007e2a */ /* 0x000fe2000bf0e200 */
[----:B------:R-:W-:Y:S01]  /*39c0*/  BSSY.RECONVERGENT B0, `(.L_x_8769) ;  /* 0x0000014000007945 */ /* 0x000fe20003800200 */
[----:B---3--:R-:W-:-:S12]  /*39d0*/  MOV R0, 0x80 ;  /* 0x0000008000007802 */ /* 0x008fd80000000f00 */
        /* <DEDUP_REMOVED lines=11> */
.L_x_8771:
[----:B------:R-:W-:-:S04]  /*3a90*/  SHF.R.U32.HI R0, RZ, 0x14, R7 ;  /* 0x00000014ff007819 */ /* 0x000fc80000011607 */
[----:B------:R-:W-:-:S04]  /*3aa0*/  LOP3.LUT R0, R0, 0x1, RZ, 0xc0, !PT ;  /* 0x0000000100007812 */ /* 0x000fc800078ec0ff */
[----:B------:R-:W-:-:S04]  /*3ab0*/  IADD3 R0, PT, PT, R7, 0x487ffff, R0 ;  /* 0x0487ffff07007810 */ /* 0x000fc80007ffe000 */
[----:B------:R-:W-:-:S04]  /*3ac0*/  SHF.R.U32.HI R0, RZ, 0x14, R0 ;  /* 0x00000014ff007819 */ /* 0x000fc80000011600 */
[----:B------:R-:W-:-:S07]  /*3ad0*/  LOP3.LUT R3, R0, 0xff, RZ, 0xc0, !PT ;  /* 0x000000ff00037812 */ /* 0x000fce00078ec0ff */
.L_x_8772:
[----:B------:R-:W-:-:S04]  /*3ae0*/  SHF.R.U32.HI R0, RZ, 0x18, R7 ;  /* 0x00000018ff007819 */ /* 0x000fc80000011607 */
[----:B------:R-:W-:-:S07]  /*3af0*/  LOP3.LUT R0, R3, 0x80, R0, 0xf8, !PT ;  /* 0x0000008003007812 */ /* 0x000fce00078ef800 */
.L_x_8770:
[----:B------:R-:W-:Y:S05]  /*3b00*/  BSYNC.RECONVERGENT B0 ;  /* 0x0000000000007941 */ /* 0x000fea0003800200 */
.L_x_8769:
[----:B------:R0:W-:Y:S01]  /*3b10*/  STG.E.U8 desc[UR36][R8.64], R0 ;  /* 0x0000000008007986 */ /* 0x0001e2000c101124 */
[----:B------:R-:W-:Y:S05]  /*3b20*/  BRA `(.L_x_8750) ;  /* 0x00000004002c7947 */ /* 0x000fea0003800000 */
.L_x_8767:
[----:B------:R-:W-:Y:S01]  /*3b30*/  UMOV UR4, 0xf0000000 ;  /* 0xf000000000047882 */ /* 0x000fe20000000000 */
[----:B------:R-:W-:Y:S01]  /*3b40*/  UMOV UR5, 0x380fffff ;  /* 0x380fffff00057882 */ /* 0x000fe20000000000 */
[----:B------:R-:W0:Y:S01]  /*3b50*/  F2F.F32.F64 R7, R4 ;  /* 0x0000000400077310 */ /* 0x000e220000301000 */
[----:B------:R-:W-:Y:S01]  /*3b60*/  DSETP.GEU.AND P0, PT, |R4|, UR4, PT ;  /* 0x0000000404007e2a */ /* 0x000fe2000bf0e200 */
[----:B------:R-:W-:Y:S01]  /*3b70*/  BSSY.RECONVERGENT B0, `(.L_x_8773) ;  /* 0x0000014000007945 */ /* 0x000fe20003800200 */
[----:B---3--:R-:W-:-:S12]  /*3b80*/  IMAD.MOV.U32 R0, RZ, RZ, 0x80 ;  /* 0x00000080ff007424 */ /* 0x008fd800078e00ff */
        /* <DEDUP_REMOVED lines=11> */
.L_x_8775:
[----:B------:R-:W-:-:S04]  /*3c40*/  SHF.R.U32.HI R0, RZ, 0x15, R7 ;  /* 0x00000015ff007819 */ /* 0x000fc80000011607 */
[----:B------:R-:W-:-:S04]  /*3c50*/  LOP3.LUT R0, R0, 0x1, RZ, 0xc0, !PT ;  /* 0x0000000100007812 */ /* 0x000fc800078ec0ff */
[----:B------:R-:W-:-:S04]  /*3c60*/  IADD3 R0, PT, PT, R7, 0x88fffff, R0 ;  /* 0x088fffff07007810 */ /* 0x000fc80007ffe000 */
[----:B------:R-:W-:-:S04]  /*3c70*/  SHF.R.U32.HI R0, RZ, 0x15, R0 ;  /* 0x00000015ff007819 */ /* 0x000fc80000011600 */
[----:B------:R-:W-:-:S07]  /*3c80*/  LOP3.LUT R3, R0, 0xff, RZ, 0xc0, !PT ;  /* 0x000000ff00037812 */ /* 0x000fce00078ec0ff */
.L_x_8776:
[----:B------:R-:W-:-:S04]  /*3c90*/  SHF.R.U32.HI R0, RZ, 0x18, R7 ;  /* 0x00000018ff007819 */ /* 0x000fc80000011607 */
[----:B------:R-:W-:-:S07]  /*3ca0*/  LOP3.LUT R0, R3, 0x80, R0, 0xf8, !PT ;  /* 0x0000008003007812 */ /* 0x000fce00078ef800 */
.L_x_8774:
[----:B------:R-:W-:Y:S05]  /*3cb0*/  BSYNC.RECONVERGENT B0 ;  /* 0x0000000000007941 */ /* 0x000fea0003800200 */
.L_x_8773:
[----:B------:R0:W-:Y:S01]  /*3cc0*/  STG.E.U8 desc[UR36][R8.64], R0 ;  /* 0x0000000008007986 */ /* 0x0001e2000c101124 */
[----:B------:R-:W-:Y:S05]  /*3cd0*/  BRA `(.L_x_8750) ;  /* 0x0000000000c07947 */ /* 0x000fea0003800000 */
.L_x_8766:
[----:B------:R-:W-:-:S09]  /*3ce0*/  UISETP.NE.AND UP0, UPT, UR4, 0x1c, UPT ;  /* 0x0000001c0400788c */ /* 0x000fd2000bf05270 */
[----:B------:R-:W-:Y:S05]  /*3cf0*/  BRA.U !UP0, `(.L_x_8777) ;  /* 0x0000000108b07547 */ /* 0x000fea000b800000 */
[----:B------:R-:W-:-:S09]  /*3d00*/  UISETP.NE.AND UP0, UPT, UR4, 0x1d, UPT ;  /* 0x0000001d0400788c */ /* 0x000fd2000bf05270 */
[----:B------:R-:W-:Y:S05]  /*3d10*/  BRA.U !UP0, `(.L_x_8778) ;  /* 0x00000001089c7547 */ /* 0x000fea000b800000 */
[----:B------:R-:W-:-:S09]  /*3d20*/  UISETP.NE.AND UP0, UPT, UR4, 0x2c, UPT ;  /* 0x0000002c0400788c */ /* 0x000fd2000bf05270 */
[----:B------:R-:W-:Y:S05]  /*3d30*/  BRA.U !UP0, `(.L_x_8779) ;  /* 0x0000000108447547 */ /* 0x000fea000b800000 */
.L_x_8749:
[----:B------:R-:W-:Y:S01]  /*3d40*/  MOV R14, 0x0 ;  /* 0x00000000000e7802 */ /* 0x000fe20000000f00 */
[----:B------:R-:W0:Y:S01]  /*3d50*/  LDCU.64 UR6, c[0x4][0x148] ;  /* 0x01002900ff0677ac */ /* 0x000e220008000a00 */
[----:B------:R-:W-:Y:S02]  /*3d60*/  HFMA2 R12, -RZ, RZ, 0, 5.9604644775390625e-08 ;  /* 0x00000001ff0c7431 */ /* 0x000fe400000001ff */
[----:B------:R-:W-:Y:S01]  /*3d70*/  IMAD.MOV.U32 R8, RZ, RZ, 0x65 ;  /* 0x00000065ff087424 */ /* 0x000fe200078e00ff */
[----:B------:R-:W1:Y:S01]  /*3d80*/  LDCU.64 UR8, c[0x4][0x150] ;  /* 0x01002a00ff0877ac */ /* 0x000e620008000a00 */
[----:B------:R-:W2:Y:S01]  /*3d90*/  LDC.64 R14, c[0x4][R14] ;  /* 0x010000000e0e7b82 */ /* 0x000ea20000000a00 */
[----:B------:R-:W-:Y:S01]  /*3da0*/  IMAD.MOV.U32 R13, RZ, RZ, RZ ;  /* 0x000000ffff0d7224 */ /* 0x000fe200078e00ff */
[----:B------:R-:W4:Y:S01]  /*3db0*/  LDCU.64 UR4, c[0x4][0x38] ;  /* 0x01000700ff0477ac */ /* 0x000f220008000a00 */
[----:B0-----:R-:W-:Y:S01]  /*3dc0*/  IMAD.U32 R4, RZ, RZ, UR6 ;  /* 0x00000006ff047e24 */ /* 0x001fe2000f8e00ff */
[----:B------:R-:W-:Y:S01]  /*3dd0*/  MOV R5, UR7 ;  /* 0x0000000700057c02 */ /* 0x000fe20008000f00 */
[----:B-1----:R-:W-:-:S02]  /*3de0*/  IMAD.U32 R6, RZ, RZ, UR8 ;  /* 0x00000008ff067e24 */ /* 0x002fc4000f8e00ff */
[----:B------:R-:W-:Y:S01]  /*3df0*/  IMAD.U32 R7, RZ, RZ, UR9 ;  /* 0x00000009ff077e24 */ /* 0x000fe2000f8e00ff */
[----:B----4-:R-:W-:Y:S01]  /*3e00*/  MOV R10, UR4 ;  /* 0x00000004000a7c02 */ /* 0x010fe20008000f00 */
[----:B------:R-:W-:-:S07]  /*3e10*/  IMAD.U32 R11, RZ, RZ, UR5 ;  /* 0x00000005ff0b7e24 */ /* 0x000fce000f8e00ff */
[----:B------:R-:W-:-:S07]  /*3e20*/  LEPC R20, `(.L_x_8780) ;  /* 0x000000001014794e */ /* 0x000fce0000000000 */
[----:B--23--:R-:W-:Y:S05]  /*3e30*/  CALL.ABS.NOINC R14 ;  /* 0x000000000e007343 */ /* 0x00cfea0003c00000 */
.L_x_8780:
[----:B------:R-:W-:Y:S05]  /*3e40*/  BRA `(.L_x_8750) ;  /* 0x0000000000647947 */ /* 0x000fea0003800000 */
.L_x_8779:
[----:B------:R-:W-:Y:S01]  /*3e50*/  UMOV UR4, 0xf0000000 ;  /* 0xf000000000047882 */ /* 0x000fe20000000000 */
[----:B------:R-:W-:Y:S01]  /*3e60*/  UMOV UR5, 0x380fffff ;  /* 0x380fffff00057882 */ /* 0x000fe20000000000 */
[----:B------:R-:W0:Y:S01]  /*3e70*/  F2F.F32.F64 R10, R4 ;  /* 0x00000004000a7310 */ /* 0x000e220000301000 */
[----:B------:R-:W-:-:S14]  /*3e80*/  DSETP.GEU.AND P0, PT, |R4|, UR4, PT ;  /* 0x0000000404007e2a */ /* 0x000fdc000bf0e200 */
[----:B0-----:R-:W-:-:S05]  /*3e90*/  @!P0 FMUL R10, R10, 1.175494350822287508e-38 ;  /* 0x008000000a0a8820 */ /* 0x001fca0000400000 */
[----:B------:R-:W-:-:S04]  /*3ea0*/  SHF.R.U32.HI R6, RZ, 0x17, R10 ;  /* 0x00000017ff067819 */ /* 0x000fc8000001160a */
[----:B---3--:R-:W-:-:S04]  /*3eb0*/  LOP3.LUT R3, R6, 0xff, RZ, 0xc0, !PT ;  /* 0x000000ff06037812 */ /* 0x008fc800078ec0ff */
        /* <DEDUP_REMOVED lines=13> */
.L_x_8778:
[----:B------:R-:W0:Y:S02]  /*3f90*/  F2I.U64.F64.TRUNC R4, R4 ;  /* 0x0000000400047311 */ /* 0x000e24000030d800 */
[----:B0-----:R0:W-:Y:S01]  /*3fa0*/  STG.E.64 desc[UR36][R8.64], R4 ;  /* 0x0000000408007986 */ /* 0x0011e2000c101b24 */
[----:B------:R-:W-:Y:S05]  /*3fb0*/  BRA `(.L_x_8750) ;  /* 0x0000000000087947 */ /* 0x000fea0003800000 */
.L_x_8777:
[----:B------:R-:W0:Y:S02]  /*3fc0*/  F2I.U32.F64.TRUNC R5, R4 ;  /* 0x0000000400057311 */ /* 0x000e24000030d000 */
[----:B0-----:R0:W-:Y:S02]  /*3fd0*/  STG.E desc[UR36][R8.64], R5 ;  /* 0x0000000508007986 */ /* 0x0011e4000c101924 */
.L_x_8750:
[----:B------:R-:W-:-:S07]  /*3fe0*/  IADD3 R27, PT, PT, R27, 0x80, RZ ;  /* 0x000000801b1b7810 */ /* 0x000fce0007ffe0ff */
.L_x_8707:
[----:B------:R-:W-:Y:S05]  /*3ff0*/  BSYNC.RECONVERGENT B6 ;  /* 0x0000000000067941 */ /* 0x000fea0003800200 */
.L_x_8706:
[----:B------:R-:W5:Y:S01]  /*4000*/  LDCU UR4, c[0x0][0x380] ;  /* 0x00007000ff0477ac */ /* 0x000f620008000800 */
[----:B------:R-:W-:Y:S01]  /*4010*/  BSSY.RECONVERGENT B6, `(.L_x_8781) ;  /* 0x000038b000067945 */ /* 0x000fe20003800200 */
[----:B-----5:R-:W-:-:S13]  /*4020*/  ISETP.GE.AND P0, PT, R27, UR4, PT ;  /* 0x000000041b007c0c */ /* 0x020fda000bf06270 */
[----:B------:R-:W-:Y:S05]  /*4030*/  @P0 BRA `(.L_x_8782) ;  /* 0x0000003800200947 */ /* 0x000fea0003800000 */
[----:B------:R-:W5:Y:S01]  /*4040*/  LDCU UR4, c[0x0][0x390] ;  /* 0x00007200ff0477ac */ /* 0x000f620008000800 */
[----:B0--3--:R-:W-:Y:S02]  /*4050*/  IMAD.MOV.U32 R0, RZ, RZ, RZ ;  /* 0x000000ffff007224 */ /* 0x009fe400078e00ff */
[----:B------:R-:W-:Y:S01]  /*4060*/  IMAD.MOV.U32 R26, RZ, RZ, RZ ;  /* 0x000000ffff1a7224 */ /* 0x000fe200078e00ff */
[----:B-----5:R-:W-:-:S09]  /*4070*/  UISETP.NE.AND UP0, UPT, UR4, URZ, UPT ;  /* 0x000000ff0400728c */ /* 0x020fd2000bf05270 */
[----:B------:R-:W-:Y:S05]  /*4080*/  BRA.U !UP0, `(.L_x_8783) ;  /* 0x0000001108a87547 */ /* 0x000fea000b800000 */
[----:B------:R-:W0:Y:S01]  /*4090*/  LDCU.64 UR4, c[0x0][0x398] ;  /* 0x00007300ff0477ac */ /* 0x000e220008000a00 */
[----:B------:R-:W-:Y:S01]  /*40a0*/  HFMA2 R26, -RZ, RZ, 0, 0 ;  /* 0x00000000ff1a7431 */ /* 0x000fe200000001ff */
[----:B------:R-:W3:Y:S01]  /*40b0*/  LDCU UR6, c[0x0][0x394] ;  /* 0x00007280ff0677ac */ /* 0x000ee20008000800 */
[----:B------:R-:W5:Y:S01]  /*40c0*/  LDCU.64 UR8, c[0x0][0x4c0] ;  /* 0x00009800ff0877ac */ /* 0x000f620008000a00 */
[----:B------:R-:W-:Y:S02]  /*40d0*/  UISETP.NE.AND UP0, UPT, UR41, URZ, UPT ;  /* 0x000000ff2900728c */ /* 0x000fe4000bf05270 */
[----:B0-----:R-:W-:-:S05]  /*40e0*/  IMAD.HI.U32 R4, R27, UR4, R26 ;  /* 0x000000041b047c27 */ /* 0x001fca000f8e001a */
[----:B------:R-:W-:-:S05]  /*40f0*/  SHF.R.U32.HI R5, RZ, UR5, R4 ;  /* 0x00000005ff057c19 */ /* 0x000fca0008011604 */
[----:B------:R-:W-:-:S04]  /*4100*/  IMAD.MOV R0, RZ, RZ, -R5 ;  /* 0x000000ffff007224 */ /* 0x000fc800078e0a05 */
[----:B---3--:R-:W-:-:S04]  /*4110*/  IMAD R0, R0, UR6, R27 ;  /* 0x0000000600007c24 */ /* 0x008fc8000f8e021b */
[C---:B-----5:R-:W-:Y:S02]  /*4120*/  IMAD R26, R0.reuse, UR8, RZ ;  /* 0x00000008001a7c24 */ /* 0x060fe4000f8e02ff */
[----:B------:R-:W-:Y:S01]  /*4130*/  IMAD R0, R0, UR9, RZ ;  /* 0x0000000900007c24 */ /* 0x000fe2000f8e02ff */
[----:B------:R-:W-:Y:S06]  /*4140*/  BRA.U !UP0, `(.L_x_8783) ;  /* 0x0000001108787547 */ /* 0x000fec000b800000 */
[----:B------:R-:W0:Y:S01]  /*4150*/  LDCU.64 UR6, c[0x0][0x3a0] ;  /* 0x00007400ff0677ac */ /* 0x000e220008000a00 */
[----:B------:R-:W-:Y:S01]  /*4160*/  IMAD.MOV.U32 R4, RZ, RZ, RZ ;  /* 0x000000ffff047224 */ /* 0x000fe200078e00ff */
[----:B------:R-:W3:Y:S01]  /*4170*/  LDCU UR4, c[0x0][0x3a8] ;  /* 0x00007500ff0477ac */ /* 0x000ee20008000800 */
[----:B------:R-:W5:Y:S01]  /*4180*/  LDCU.64 UR8, c[0x0][0x4c8] ;  /* 0x00009900ff0877ac */ /* 0x000f620008000a00 */
[----:B------:R-:W-:Y:S01]  /*4190*/  UISETP.NE.AND UP0, UPT, UR38, 0x2, UPT ;  /* 0x000000022600788c */ /* 0x000fe2000bf05270 */
[----:B0-----:R-:W-:-:S05]  /*41a0*/  IMAD.HI.U32 R6, R5, UR7, R4 ;  /* 0x0000000705067c27 */ /* 0x001fca000f8e0004 */
[----:B---3--:R-:W-:-:S04]  /*41b0*/  SHF.R.U32.HI R7, RZ, UR4, R6 ;  /* 0x00000004ff077c19 */ /* 0x008fc80008011606 */
[----:B-12---:R-:W-:-:S05]  /*41c0*/  IADD3 R3, PT, PT, -R7, RZ, RZ ;  /* 0x000000ff07037210 */ /* 0x006fca0007ffe1ff */
[----:B------:R-:W-:-:S04]  /*41d0*/  IMAD R5, R3, UR6, R5 ;  /* 0x0000000603057c24 */ /* 0x000fc8000f8e0205 */
[C---:B-----5:R-:W-:Y:S02]  /*41e0*/  IMAD R26, R5.reuse, UR8, R26 ;  /* 0x00000008051a7c24 */ /* 0x060fe4000f8e021a */
        /* <DEDUP_REMOVED lines=276> */
.L_x_8783:
[----:B------:R-:W1:Y:S01]  /*5330*/  LDCU.64 UR6, c[0x0][0x590] ;  /* 0x0000b200ff0677ac */ /* 0x000e620008000a00 */
[----:B------:R-:W-:Y:S01]  /*5340*/  BSSY.RECONVERGENT B7, `(.L_x_8784) ;  /* 0x0000105000077945 */ /* 0x000fe20003800200 */
        /* <DEDUP_REMOVED lines=17> */
.L_x_8788:
[----:B------:R-:W2:Y:S01]  /*5460*/  LDG.E.U8 R4, desc[UR36][R8.64] ;  /* 0x0000002408047981 */ /* 0x000ea2000c1e1100 */
[----:B------:R-:W-:Y:S01]  /*5470*/  CS2R R6, SRZ ;  /* 0x0000000000067805 */ /* 0x000fe2000001ff00 */
[----:B--2---:R-:W0:Y:S01]  /*5480*/  I2F.F64.U16 R4, R4 ;  /* 0x0000000400047312 */ /* 0x004e220000101800 */
[----:B------:R-:W-:Y:S05]  /*5490*/  BRA `(.L_x_8790) ;  /* 0x0000000c00bc7947 */ /* 0x000fea0003800000 */
.L_x_8787:
        /* <DEDUP_REMOVED lines=10> */
.L_x_8792:
[----:B------:R-:W2:Y:S01]  /*5540*/  LDG.E R4, desc[UR36][R8.64] ;  /* 0x0000002408047981 */ /* 0x000ea2000c1e1900 */
[----:B------:R-:W-:Y:S01]  /*5550*/  CS2R R6, SRZ ;  /* 0x0000000000067805 */ /* 0x000fe2000001ff00 */
[----:B--2---:R-:W0:Y:S01]  /*5560*/  I2F.F64 R4, R4 ;  /* 0x0000000400047312 */ /* 0x004e220000201c00 */
[----:B------:R-:W-:Y:S05]  /*5570*/  BRA `(.L_x_8790) ;  /* 0x0000000c00847947 */ /* 0x000fea0003800000 */
.L_x_8791:
[----:B------:R-:W2:Y:S01]  /*5580*/  LDG.E.U16 R4, desc[UR36][R8.64] ;  /* 0x0000002408047981 */ /* 0x000ea2000c1e1500 */
[----:B------:R-:W-:Y:S01]  /*5590*/  CS2R R6, SRZ ;  /* 0x0000000000067805 */ /* 0x000fe2000001ff00 */
[----:B--2---:R-:W0:Y:S01]  /*55a0*/  I2F.F64.S16 R4, R4 ;  /* 0x0000000400047312 */ /* 0x004e220000101c00 */
[----:B------:R-:W-:Y:S05]  /*55b0*/  BRA `(.L_x_8790) ;  /* 0x0000000c00747947 */ /* 0x000fea0003800000 */
.L_x_8786:
        /* <DEDUP_REMOVED lines=11> */
.L_x_8794:
[----:B------:R-:W2:Y:S01]  /*5670*/  LDG.E.U16 R0, desc[UR36][R8.64] ;  /* 0x0000002408007981 */ /* 0x000ea2000c1e1500 */
[----:B------:R-:W-:Y:S01]  /*5680*/  CS2R R6, SRZ ;  /* 0x0000000000067805 */ /* 0x000fe2000001ff00 */
[----:B--2---:R-:W-:-:S05]  /*5690*/  HADD2.F32 R0, -RZ, R0.H0_H0 ;  /* 0x20000000ff007230 */ /* 0x004fca0000004100 */
[----:B------:R-:W-:-:S04]  /*56a0*/  FMUL.FTZ R0, R0, 1 ;  /* 0x3f80000000007820 */ /* 0x000fc80000410000 */
[----:B------:R0:W1:Y:S01]  /*56b0*/  F2F.F64.F32 R4, R0 ;  /* 0x0000000000047310 */ /* 0x0000620000201800 */
[----:B------:R-:W-:Y:S05]  /*56c0*/  BRA `(.L_x_8790) ;  /* 0x0000000c00307947 */ /* 0x000fea0003800000 */
.L_x_8793:
        /* <DEDUP_REMOVED lines=12> */
.L_x_8796:
        /* <DEDUP_REMOVED lines=8> */
.L_x_8795:
[----:B------:R0:W5:Y:S01]  /*5810*/  LDG.E.64 R4, desc[UR36][R8.64] ;  /* 0x0000002408047981 */ /* 0x000162000c1e1b00 */
[----:B------:R-:W-:Y:S01]  /*5820*/  CS2R R6, SRZ ;  /* 0x0000000000067805 */ /* 0x000fe2000001ff00 */
[----:B------:R-:W-:Y:S06]  /*5830*/  BRA `(.L_x_8790) ;  /* 0x0000000800d47947 */ /* 0x000fec0003800000 */
.L_x_8785:
        /* <DEDUP_REMOVED lines=14> */
.L_x_8799:
[----:B------:R0:W5:Y:S01]  /*5920*/  LDG.E.128 R4, desc[UR36][R8.64] ;  /* 0x0000002408047981 */ /* 0x000162000c1e1d00 */
[----:B------:R-:W-:Y:S05]  /*5930*/  BRA `(.L_x_8790) ;  /* 0x0000000800947947 */ /* 0x000fea0003800000 */
.L_x_8798:
        /* <DEDUP_REMOVED lines=28> */
.L_x_8801:
[----:B------:R-:W2:Y:S01]  /*5b00*/  LDG.E.U8 R4, desc[UR36][R8.64] ;  /* 0x0000002408047981 */ /* 0x000ea2000c1e1100 */
[----:B------:R-:W-:Y:S01]  /*5b10*/  CS2R R6, SRZ ;  /* 0x0000000000067805 */ /* 0x000fe2000001ff00 */
[C---:B--2---:R-:W-:Y:S01]  /*5b20*/  IMAD.SHL.U32 R0, R4.reuse, 0x2000000, RZ ;  /* 0x0200000004007824 */ /* 0x044fe200078e00ff */
[----:B------:R-:W-:-:S04]  /*5b30*/  SHF.L.U32 R4, R4, 0x8, RZ ;  /* 0x0000000804047819 */ /* 0x000fc800000006ff */
        /* <DEDUP_REMOVED lines=12> */
.L_x_8800:
[----:B------:R-:W2:Y:S01]  /*5c00*/  LDG.E.U16 R0, desc[UR36][R8.64] ;  /* 0x0000002408007981 */ /* 0x000ea2000c1e1500 */
[----:B------:R-:W-:Y:S01]  /*5c10*/  CS2R R6, SRZ ;  /* 0x0000000000067805 */ /* 0x000fe2000001ff00 */
[----:B--2---:R-:W-:-:S04]  /*5c20*/  IMAD.U32 R0, R0, 0x10000, RZ ;  /* 0x0001000000007824 */ /* 0x004fc800078e00ff */
[----:B------:R-:W-:-:S04]  /*5c30*/  FMUL.FTZ R0, R0, 1 ;  /* 0x3f80000000007820 */ /* 0x000fc80000410000 */
[----:B------:R0:W1:Y:S01]  /*5c40*/  F2F.F64.F32 R4, R0 ;  /* 0x0000000000047310 */ /* 0x0000620000201800 */
[----:B------:R-:W-:Y:S05]  /*5c50*/  BRA `(.L_x_8790) ;  /* 0x0000000400cc7947 */ /* 0x000fea0003800000 */
.L_x_8797:
        /* <DEDUP_REMOVED lines=12> */
.L_x_8804:
        /* <DEDUP_REMOVED lines=22> */
.L_x_8806:
[----:B------:R-:W-:Y:S05]  /*5e80*/  BSYNC.RECONVERGENT B0 ;  /* 0x0000000000007941 */ /* 0x000fea0003800200 */
.L_x_8805:
[----:B------:R-:W-:Y:S01]  /*5e90*/  IMAD.SHL.U32 R0, R0, 0x100000, RZ ;  /* 0x0010000000007824 */ /* 0x000fe200078e00ff */
[----:B------:R-:W-:-:S04]  /*5ea0*/  LEA R3, R3, 0x3b800000, 0x17 ;  /* 0x3b80000003037811 */ /* 0x000fc800078eb8ff */
[----:B------:R-:W-:-:S05]  /*5eb0*/  LOP3.LUT R0, R3, R0, R9, 0xfe, !PT ;  /* 0x0000000003007212 */ /* 0x000fca00078efe09 */
[----:B------:R-:W-:-:S04]  /*5ec0*/  FMUL.FTZ R0, R0, 1 ;  /* 0x3f80000000007820 */ /* 0x000fc80000410000 */
[----:B------:R4:W0:Y:S01]  /*5ed0*/  F2F.F64.F32 R4, R0 ;  /* 0x0000000000047310 */ /* 0x0008220000201800 */
[----:B------:R-:W-:Y:S05]  /*5ee0*/  BRA `(.L_x_8790) ;  /* 0x0000000400287947 */ /* 0x000fea0003800000 */
.L_x_8803:
        /* <DEDUP_REMOVED lines=22> */
.L_x_8808:
[----:B------:R-:W-:Y:S05]  /*6050*/  BSYNC.RECONVERGENT B0 ;  /* 0x0000000000007941 */ /* 0x000fea0003800200 */
.L_x_8807:
[----:B------:R-:W-:Y:S02]  /*6060*/  SHF.L.U32 R0, R0, 0x15, RZ ;  /* 0x0000001500007819 */ /* 0x000fe400000006ff */
[----:B------:R-:W-:-:S04]  /*6070*/  LEA R3, R3, 0x37800000, 0x17 ;  /* 0x3780000003037811 */ /* 0x000fc800078eb8ff */
[----:B------:R-:W-:-:S05]  /*6080*/  LOP3.LUT R0, R3, R0, R9, 0xfe, !PT ;  /* 0x0000000003007212 */ /* 0x000fca00078efe09 */
[----:B------:R-:W-:-:S04]  /*6090*/  FMUL.FTZ R0, R0, 1 ;  /* 0x3f80000000007820 */ /* 0x000fc80000410000 */
[----:B------:R0:W1:Y:S01]  /*60a0*/  F2F.F64.F32 R4, R0 ;  /* 0x0000000000047310 */ /* 0x0000620000201800 */
[----:B------:R-:W-:Y:S05]  /*60b0*/  BRA `(.L_x_8790) ;  /* 0x0000000000b47947 */ /* 0x000fea0003800000 */
.L_x_8802:
[----:B------:R-:W-:-:S09]  /*60c0*/  UISETP.NE.AND UP0, UPT, UR4, 0x1c, UPT ;  /* 0x0000001c0400788c */ /* 0x000fd2000bf05270 */
[----:B------:R-:W-:Y:S05]  /*60d0*/  BRA.U !UP0, `(.L_x_8809) ;  /* 0x0000000108a07547 */ /* 0x000fea000b800000 */
[----:B------:R-:W-:-:S09]  /*60e0*/  UISETP.NE.AND UP0, UPT, UR4, 0x1d, UPT ;  /* 0x0000001d0400788c */ /* 0x000fd2000bf05270 */
[----:B------:R-:W-:Y:S05]  /*60f0*/  BRA.U !UP0, `(.L_x_8810) ;  /* 0x0000000108887547 */ /* 0x000fea000b800000 */
[----:B------:R-:W-:-:S09]  /*6100*/  UISETP.NE.AND UP0, UPT, UR4, 0x2c, UPT ;  /* 0x0000002c0400788c */ /* 0x000fd2000bf05270 */
[----:B------:R-:W-:Y:S05]  /*6110*/  BRA.U UP0, `(.L_x_8789) ;  /* 0x0000000100347547 */ /* 0x000fea000b800000 */
[----:B------:R-:W2:Y:S01]  /*6120*/  LDG.E.U8 R0, desc[UR36][R8.64] ;  /* 0x0000002408007981 */ /* 0x000ea2000c1e1100 */
[----:B------:R-:W-:Y:S01]  /*6130*/  CS2R R6, SRZ ;  /* 0x0000000000067805 */ /* 0x000fe2000001ff00 */
[----:B------:R-:W-:Y:S02]  /*6140*/  IMAD.MOV.U32 R4, RZ, RZ, 0x0 ;  /* 0x00000000ff047424 */ /* 0x000fe400078e00ff */
[----:B------:R-:W-:Y:S01]  /*6150*/  IMAD.MOV.U32 R5, RZ, RZ, 0x38000000 ;  /* 0x38000000ff057424 */ /* 0x000fe200078e00ff */
[----:B--2---:R-:W-:-:S13]  /*6160*/  ISETP.NE.AND P0, PT, R0, RZ, PT ;  /* 0x000000ff0000720c */ /* 0x004fda0003f05270 */
[----:B------:R-:W-:Y:S05]  /*6170*/  @!P0 BRA `(.L_x_8790) ;  /* 0x0000000000848947 */ /* 0x000fea0003800000 */
[----:B------:R-:W-:-:S13]  /*6180*/  ISETP.NE.AND P0, PT, R0, 0xff, PT ;  /* 0x000000ff0000780c */ /* 0x000fda0003f05270 */
[----:B------:R-:W-:Y:S01]  /*6190*/  @P0 SHF.L.U32 R0, R0, 0x17, RZ ;  /* 0x0000001700000819 */ /* 0x000fe200000006ff */
[----:B------:R-:W-:Y:S02]  /*61a0*/  @!P0 IMAD.MOV.U32 R4, RZ, RZ, 0x20000000 ;  /* 0x20000000ff048424 */ /* 0x000fe400078e00ff */
[----:B------:R-:W-:Y:S02]  /*61b0*/  @!P0 IMAD.MOV.U32 R5, RZ, RZ, 0x7ff80000 ;  /* 0x7ff80000ff058424 */ /* 0x000fe400078e00ff */
[----:B------:R-:W-:-:S04]  /*61c0*/  @P0 FMUL.FTZ R0, R0, 1 ;  /* 0x3f80000000000820 */ /* 0x000fc80000410000 */
[----:B------:R1:W2:Y:S01]  /*61d0*/  @P0 F2F.F64.F32 R4, R0 ;  /* 0x0000000000040310 */ /* 0x0002a20000201800 */
[----:B------:R-:W-:Y:S05]  /*61e0*/  BRA `(.L_x_8790) ;  /* 0x0000000000687947 */ /* 0x000fea0003800000 */
.L_x_8789:
        /* <DEDUP_REMOVED lines=16> */
.L_x_8811:
[----:B------:R-:W-:Y:S02]  /*62f0*/  CS2R R4, SRZ ;  /* 0x0000000000047805 */ /* 0x000fe4000001ff00 */
[----:B------:R-:W-:Y:S01]  /*6300*/  CS2R R6, SRZ ;  /* 0x0000000000067805 */ /* 0x000fe2000001ff00 */
[----:B------:R-:W-:Y:S06]  /*6310*/  BRA `(.L_x_8790) ;  /* 0x00000000001c7947 */ /* 0x000fec0003800000 */
.L_x_8810:
[----:B------:R-:W2:Y:S01]  /*6320*/  LDG.E.64 R4, desc[UR36][R8.64] ;  /* 0x0000002408047981 */ /* 0x000ea2000c1e1b00 */
[----:B------:R-:W-:Y:S01]  /*6330*/  CS2R R6, SRZ ;  /* 0x0000000000067805 */ /* 0x000fe2000001ff00 */
[----:B--2---:R-:W0:Y:S01]  /*6340*/  I2F.F64.U64 R4, R4 ;  /* 0x0000000400047312 */ /* 0x004e220000301800 */
[----:B------:R-:W-:Y:S05]  /*6350*/  BRA `(.L_x_8790) ;  /* 0x00000000000c7947 */ /* 0x000fea0003800000 */
.L_x_8809:
[----:B------:R-:W2:Y:S01]  /*6360*/  LDG.E R4, desc[UR36][R8.64] ;  /* 0x0000002408047981 */ /* 0x000ea2000c1e1900 */
[----:B------:R-:W-:Y:S01]  /*6370*/  CS2R R6, SRZ ;  /* 0x0000000000067805 */ /* 0x000fe2000001ff00 */
[----:B--2---:R-:W3:Y:S06]  /*6380*/  I2F.F64.U32 R4, R4 ;  /* 0x0000000400047312 */ /* 0x004eec0000201800 */
.L_x_8790:
[----:B------:R-:W-:Y:S05]  /*6390*/  BSYNC.RECONVERGENT B7 ;  /* 0x0000000000077941 */ /* 0x000fea0003800200 */
.L_x_8784:
[----:B------:R-:W4:Y:S08]  /*63a0*/  LDC.64 R14, c[0x0][0x5b0] ;  /* 0x00016c00ff0e7b82 */ /* 0x000f300000000a00 */
[----:B0-----:R-:W4:Y:S02]  /*63b0*/  LDC.64 R8, c[0x0][0x5b8] ;  /* 0x00016e00ff087b82 */ /* 0x001f240000000a00 */
[----:B----4-:R-:W-:-:S14]  /*63c0*/  DSETP.GE.AND P0, PT, |R14|, |R8|, PT ;  /* 0x400000080e00722a */ /* 0x010fdc0003f06200 */
[----:B------:R-:W-:Y:S05]  /*63d0*/  @!P0 BRA `(.L_x_8812) ;  /* 0x0000000000e08947 */ /* 0x000fea0003800000 */
[----:B------:R-:W-:-:S13]  /*63e0*/  ISETP.NE.AND P1, PT, R2, RZ, PT ;  /* 0x000000ff0200720c */ /* 0x000fda0003f25270 */
[-C--:B-123-5:R-:W-:Y:S02]  /*63f0*/  @!P1 DFMA R8, R6, R24.reuse, R4 ;  /* 0x000000180608922b */ /* 0x0aefe40000000004 */
[----:B------:R-:W-:-:S06]  /*6400*/  @!P1 DFMA R10, -R4, R24, R6 ;  /* 0x00000018040a922b */ /* 0x000fcc0000000106 */
[-C--:B------:R-:W-:Y:S02]  /*6410*/  @!P1 DMUL R8, R8, R22.reuse ;  /* 0x0000001608089228 */ /* 0x080fe40000000000 */
[----:B------:R-:W-:Y:S01]  /*6420*/  @!P1 DMUL R10, R10, R22 ;  /* 0x000000160a0a9228 */ /* 0x000fe20000000000 */
[----:B------:R-:W-:Y:S10]  /*6430*/  @!P1 BRA `(.L_x_8813) ;  /* 0x0000000000d89947 */ /* 0x000ff40003800000 */
        /* <DEDUP_REMOVED lines=23> */
.L_x_8815:
[----:B------:R-:W-:Y:S05]  /*65b0*/  BSYNC.RECONVERGENT B0 ;  /* 0x0000000000007941 */ /* 0x000fea0003800200 */
.L_x_8814:
[----:B------:R-:W0:Y:S01]  /*65c0*/  LDC.64 R4, c[0x0][0x5b8] ;  /* 0x00016e00ff047b82 */ /* 0x000e220000000a00 */
[----:B------:R-:W-:Y:S01]  /*65d0*/  MOV R10, 0x1 ;  /* 0x00000001000a7802 */ /* 0x000fe20000000f00 */
[----:B------:R-:W-:Y:S01]  /*65e0*/  BSSY.RECONVERGENT B0, `(.L_x_8816) ;  /* 0x0000016000007945 */ /* 0x000fe20003800200 */
[----:B------:R-:W-:Y:S01]  /*65f0*/  FSETP.GEU.AND P1, PT, |R7|, 6.5827683646048100446e-37, PT ;  /* 0x036000000700780b */ /* 0x000fe20003f2e200 */
        /* <DEDUP_REMOVED lines=20> */
.L_x_8817:
[----:B------:R-:W-:Y:S05]  /*6740*/  BSYNC.RECONVERGENT B0 ;  /* 0x0000000000007941 */ /* 0x000fea0003800200 */
.L_x_8816:
[----:B------:R-:W-:Y:S05]  /*6750*/  BRA `(.L_x_8813) ;  /* 0x0000000000107947 */ /* 0x000fea0003800000 */
.L_x_8812:
[-C--:B-123-5:R-:W-:Y:S02]  /*6760*/  DFMA R8, R4, R18.reuse, R6 ;  /* 0x000000120408722b */ /* 0x0aefe40000000006 */
[----:B------:R-:W-:-:S06]  /*6770*/  DFMA R4, R6, R18, -R4 ;  /* 0x000000120604722b */ /* 0x000fcc0000000804 */
[-C--:B------:R-:W-:Y:S02]  /*6780*/  DMUL R8, R8, R16.reuse ;  /* 0x0000001008087228 */ /* 0x080fe40000000000 */
[----:B------:R-:W-:-:S11]  /*6790*/  DMUL R10, R4, R16 ;  /* 0x00000010040a7228 */ /* 0x000fd60000000000 */
.L_x_8813:
        /* <DEDUP_REMOVED lines=17> */
.L_x_8821:
[----:B------:R-:W0:Y:S02]  /*68b0*/  F2I.S64.F64.TRUNC R8, R8 ;  /* 0x0000000800087311 */ /* 0x000e24000030d900 */
[----:B0-----:R-:W-:-:S05]  /*68c0*/  IMAD.MOV.U32 R3, RZ, RZ, R8 ;  /* 0x000000ffff037224 */ /* 0x001fca00078e0008 */
[----:B------:R0:W-:Y:S01]  /*68d0*/  STG.E.U8 desc[UR36][R4.64], R3 ;  /* 0x0000000304007986 */ /* 0x0001e2000c101124 */
[----:B------:R-:W-:Y:S05]  /*68e0*/  BRA `(.L_x_8823) ;  /* 0x0000000c00f07947 */ /* 0x000fea0003800000 */
.L_x_8820:
        /* <DEDUP_REMOVED lines=9> */
.L_x_8825:
[----:B------:R-:W0:Y:S02]  /*6980*/  F2I.F64.TRUNC R9, R8 ;  /* 0x0000000800097311 */ /* 0x000e24000030d100 */
[----:B0-----:R0:W-:Y:S01]  /*6990*/  STG.E desc[UR36][R4.64], R9 ;  /* 0x0000000904007986 */ /* 0x0011e2000c101924 */
[----:B------:R-:W-:Y:S05]  /*69a0*/  BRA `(.L_x_8823) ;  /* 0x0000000c00c07947 */ /* 0x000fea0003800000 */
.L_x_8824:
[----:B------:R-:W0:Y:S02]  /*69b0*/  F2I.F64.TRUNC R9, R8 ;  /* 0x0000000800097311 */ /* 0x000e24000030d100 */
[----:B0-----:R0:W-:Y:S01]  /*69c0*/  STG.E.U16 desc[UR36][R4.64], R9 ;  /* 0x0000000904007986 */ /* 0x0011e2000c101524 */
[----:B------:R-:W-:Y:S05]  /*69d0*/  BRA `(.L_x_8823) ;  /* 0x0000000c00b47947 */ /* 0x000fea0003800000 */
.L_x_8819:
        /* <DEDUP_REMOVED lines=13> */
.L_x_8827:
        /* <DEDUP_REMOVED lines=8> */
.L_x_8826:
        /* <DEDUP_REMOVED lines=16> */
.L_x_8829:
        /* <DEDUP_REMOVED lines=11> */
.L_x_8828:
[----:B------:R0:W-:Y:S01]  /*6ce0*/  STG.E.64 desc[UR36][R4.64], R8 ;  /* 0x0000000804007986 */ /* 0x0001e2000c101b24 */
[----:B------:R-:W-:Y:S05]  /*6cf0*/  BRA `(.L_x_8823) ;  /* 0x0000000800ec7947 */ /* 0x000fea0003800000 */
.L_x_8818:
        /* <DEDUP_REMOVED lines=13> */
.L_x_8833:
        /* <DEDUP_REMOVED lines=22> */
.L_x_8836:
[----:B------:R-:W-:-:S04]  /*6f30*/  SHF.R.U32.HI R3, RZ, 0x18, R7 ;  /* 0x00000018ff037819 */ /* 0x000fc80000011607 */
[----:B------:R-:W-:-:S07]  /*6f40*/  LOP3.LUT R0, R0, 0x80, R3, 0xf8, !PT ;  /* 0x0000008000007812 */ /* 0x000fce00078ef803 */
.L_x_8835:
[----:B------:R-:W-:Y:S05]  /*6f50*/  BSYNC.RECONVERGENT B0 ;  /* 0x0000000000007941 */ /* 0x000fea0003800200 */
.L_x_8834:
[----:B------:R0:W-:Y:S01]  /*6f60*/  STG.E.U8 desc[UR36][R4.64], R0 ;  /* 0x0000000004007986 */ /* 0x0001e2000c101124 */
[----:B------:R-:W-:Y:S05]  /*6f70*/  BRA `(.L_x_8823) ;  /* 0x00000008004c7947 */ /* 0x000fea0003800000 */
.L_x_8832:
        /* <DEDUP_REMOVED lines=22> */
.L_x_8839:
[----:B------:R-:W-:-:S04]  /*70e0*/  SHF.R.U32.HI R3, RZ, 0x18, R7 ;  /* 0x00000018ff037819 */ /* 0x000fc80000011607 */
[----:B------:R-:W-:-:S07]  /*70f0*/  LOP3.LUT R0, R0, 0x80, R3, 0xf8, !PT ;  /* 0x0000008000007812 */ /* 0x000fce00078ef803 */
.L_x_8838:
[----:B------:R-:W-:Y:S05]  /*7100*/  BSYNC.RECONVERGENT B0 ;  /* 0x0000000000007941 */ /* 0x000fea0003800200 */
.L_x_8837:
[----:B------:R0:W-:Y:S01]  /*7110*/  STG.E.U8 desc[UR36][R4.64], R0 ;  /* 0x0000000004007986 */ /* 0x0001e2000c101124 */
[----:B------:R-:W-:Y:S05]  /*7120*/  BRA `(.L_x_8823) ;  /* 0x0000000400e07947 */ /* 0x000fea0003800000 */
.L_x_8831:
        /* <DEDUP_REMOVED lines=26> */
.L_x_8841:
[----:B------:R-:W0:Y:S02]  /*72d0*/  F2I.U64.F64.TRUNC R8, R8 ;  /* 0x0000000800087311 */ /* 0x000e24000030d800 */
[----:B0-----:R0:W-:Y:S01]  /*72e0*/  STG.E.64 desc[UR36][R4.64], R8 ;  /* 0x0000000804007986 */ /* 0x0011e2000c101b24 */
[----:B------:R-:W-:Y:S05]  /*72f0*/  BRA `(.L_x_8823) ;  /* 0x00000004006c7947 */ /* 0x000fea0003800000 */
.L_x_8840:
[----:B------:R-:W0:Y:S02]  /*7300*/  F2I.U32.F64.TRUNC R9, R8 ;  /* 0x0000000800097311 */ /* 0x000e24000030d000 */
[----:B0-----:R0:W-:Y:S01]  /*7310*/  STG.E desc[UR36][R4.64], R9 ;  /* 0x0000000904007986 */ /* 0x0011e2000c101924 */
[----:B------:R-:W-:Y:S05]  /*7320*/  BRA `(.L_x_8823) ;  /* 0x0000000400607947 */ /* 0x000fea0003800000 */
.L_x_8830:
        /* <DEDUP_REMOVED lines=11> */
.L_x_8843:
[----:B------:R3:W-:Y:S01]  /*73e0*/  STG.E.128 desc[UR36][R4.64], R8 ;  /* 0x0000000804007986 */ /* 0x0007e2000c101d24 */
[----:B------:R-:W-:Y:S05]  /*73f0*/  BRA `(.L_x_8823) ;  /* 0x00000004002c7947 */ /* 0x000fea0003800000 */
.L_x_8842:
[----:B------:R-:W-:-:S09]  /*7400*/  UISETP.NE.AND UP0, UPT, UR4, 0xf, UPT ;  /* 0x0000000f0400788c */ /* 0x000fd2000bf05270 */
[----:B------:R-:W-:Y:S05]  /*7410*/  BRA.U !UP0, `(.L_x_8844) ;  /* 0x0000000508087547 */ /* 0x000fea000b800000 */
[----:B------:R-:W-:-:S09]  /*7420*/  UISETP.NE.AND UP0, UPT, UR4, 0x17, UPT ;  /* 0x000000170400788c */ /* 0x000fd2000bf05270 */
[----:B------:R-:W-:Y:S05]  /*7430*/  BRA.U !UP0, `(.L_x_8845) ;  /* 0x0000000108a07547 */ /* 0x000fea000b800000 */
[----:B------:R-:W-:-:S09]  /*7440*/  UISETP.NE.AND UP0, UPT, UR4, 0x18, UPT ;  /* 0x000000180400788c */ /* 0x000fd2000bf05270 */
[----:B------:R-:W-:Y:S05]  /*7450*/  BRA.U !UP0, `(.L_x_8846) ;  /* 0x0000000108447547 */ /* 0x000fea000b800000 */
.L_x_8822:
        /* <DEDUP_REMOVED lines=16> */
.L_x_8847:
[----:B------:R-:W-:Y:S05]  /*7560*/  BRA `(.L_x_8823) ;  /* 0x0000000000d07947 */ /* 0x000fea0003800000 */
.L_x_8846:
        /* <DEDUP_REMOVED lines=17> */
.L_x_8849:
[----:B------:R-:W-:Y:S05]  /*7680*/  BSYNC.RECONVERGENT B0 ;  /* 0x0000000000007941 */ /* 0x000fea0003800200 */
.L_x_8848:
[----:B------:R-:W-:-:S05]  /*7690*/  LOP3.LUT R3, R0, 0x80, R3, 0xf8, !PT ;  /* 0x0000008000037812 */ /* 0x000fca00078ef803 */
[----:B------:R2:W-:Y:S01]  /*76a0*/  STG.E.U8 desc[UR36][R4.64], R3 ;  /* 0x0000000304007986 */ /* 0x0005e2000c101124 */
[----:B------:R-:W-:Y:S05]  /*76b0*/  BRA `(.L_x_8823) ;  /* 0x00000000007c7947 */ /* 0x000fea0003800000 */
.L_x_8845:
        /* <DEDUP_REMOVED lines=16> */
.L_x_8851:
[----:B------:R-:W-:Y:S01]  /*77c0*/  IMAD.MOV.U32 R0, RZ, RZ, 0x7f ;  /* 0x0000007fff007424 */ /* 0x000fe200078e00ff */
[----:B------:R-:W-:-:S04]  /*77d0*/  ISETP.GT.U32.AND P0, PT, R3, 0x7f800000, PT ;  /* 0x7f8000000300780c */ /* 0x000fc80003f04070 */
[----:B------:R-:W-:-:S09]  /*77e0*/  SEL R0, R0, 0x7c, P0 ;  /* 0x0000007c00007807 */ /* 0x000fd20000000000 */
.L_x_8852:
[----:B------:R-:W-:Y:S05]  /*77f0*/  BSYNC.RECONVERGENT B0 ;  /* 0x0000000000007941 */ /* 0x000fea0003800200 */
.L_x_8850:
[----:B------:R-:W-:-:S04]  /*7800*/  SHF.R.U32.HI R3, RZ, 0x18, R7 ;  /* 0x00000018ff037819 */ /* 0x000fc80000011607 */
[----:B------:R-:W-:-:S05]  /*7810*/  LOP3.LUT R3, R0, 0x80, R3, 0xf8, !PT ;  /* 0x0000008000037812 */ /* 0x000fca00078ef803 */
[----:B------:R1:W-:Y:S01]  /*7820*/  STG.E.U8 desc[UR36][R4.64], R3 ;  /* 0x0000000304007986 */ /* 0x0003e2000c101124 */
[----:B------:R-:W-:Y:S05]  /*7830*/  BRA `(.L_x_8823) ;  /* 0x00000000001c7947 */ /* 0x000fea0003800000 */
.L_x_8844:
[----:B------:R-:W-:Y:S01]  /*7840*/  UMOV UR4, 0xf0000000 ;  /* 0xf000000000047882 */ /* 0x000fe20000000000 */
[----:B------:R-:W-:Y:S01]  /*7850*/  UMOV UR5, 0x380fffff ;  /* 0x380fffff00057882 */ /* 0x000fe20000000000 */
[----:B------:R-:W0:Y:S01]  /*7860*/  F2F.F32.F64 R0, R8 ;  /* 0x0000000800007310 */ /* 0x000e220000301000 */
[----:B------:R-:W-:-:S14]  /*7870*/  DSETP.GEU.AND P0, PT, |R8|, UR4, PT ;  /* 0x0000000408007e2a */ /* 0x000fdc000bf0e200 */
[----:B0-----:R-:W-:-:S05]  /*7880*/  @!P0 FMUL R0, R0, 1.175494350822287508e-38 ;  /* 0x0080000000008820 */ /* 0x001fca0000400000 */
[----:B------:R-:W-:-:S05]  /*7890*/  F2FP.BF16.F32.PACK_AB R0, RZ, R0 ;  /* 0x00000000ff00723e */ /* 0x000fca00000010ff */
[----:B------:R0:W-:Y:S02]  /*78a0*/  STG.E.U16 desc[UR36][R4.64], R0 ;  /* 0x0000000004007986 */ /* 0x0001e4000c101524 */
.L_x_8823:
[----:B------:R-:W-:-:S07]  /*78b0*/  IADD3 R27, PT, PT, R27, 0x80, RZ ;  /* 0x000000801b1b7810 */ /* 0x000fce0007ffe0ff */
.L_x_8782:
[----:B------:R-:W-:Y:S05]  /*78c0*/  BSYNC.RECONVERGENT B6 ;  /* 0x0000000000067941 */ /* 0x000fea0003800200 */
.L_x_8781:
        /* <DEDUP_REMOVED lines=9> */
[----:B------:R-:W1:Y:S01]  /*7960*/  LDCU.64 UR4, c[0x0][0x398] ;  /* 0x00007300ff0477ac */ /* 0x000e620008000a00 */
[----:B------:R-:W-:Y:S01]  /*7970*/  MOV R26, RZ ;  /* 0x000000ff001a7202 */ /* 0x000fe20000000f00 */
[----:B------:R-:W0:Y:S01]  /*7980*/  LDCU UR6, c[0x0][0x394] ;  /* 0x00007280ff0677ac */ /* 0x000e220008000800 */
[----:B------:R-:W3:Y:S01]  /*7990*/  LDCU.64 UR8, c[0x0][0x4c0] ;  /* 0x00009800ff0877ac */ /* 0x000ee20008000a00 */
[----:B------:R-:W-:Y:S02]  /*79a0*/  UISETP.NE.AND UP0, UPT, UR41, URZ, UPT ;  /* 0x000000ff2900728c */ /* 0x000fe4000bf05270 */
[----:B-12-4-:R-:W-:-:S05]  /*79b0*/  IMAD.HI.U32 R4, R27, UR4, R26 ;  /* 0x000000041b047c27 */ /* 0x016fca000f8e001a */
[----:B------:R-:W-:-:S05]  /*79c0*/  SHF.R.U32.HI R5, RZ, UR5, R4 ;  /* 0x00000005ff057c19 */ /* 0x000fca0008011604 */
[----:B------:R-:W-:-:S04]  /*79d0*/  IMAD.MOV R0, RZ, RZ, -R5 ;  /* 0x000000ffff007224 */ /* 0x000fc800078e0a05 */
[----:B0-----:R-:W-:-:S04]  /*79e0*/  IMAD R0, R0, UR6, R27 ;  /* 0x0000000600007c24 */ /* 0x001fc8000f8e021b */
[C---:B---3--:R-:W-:Y:S02]  /*79f0*/  IMAD R26, R0.reuse, UR8, RZ ;  /* 0x00000008001a7c24 */ /* 0x048fe4000f8e02ff */
        /* <DEDUP_REMOVED lines=288> */
.L_x_8855:
        /* <DEDUP_REMOVED lines=19> */
.L_x_8860:
[----:B------:R-:W2:Y:S01]  /*8d30*/  LDG.E.U8 R4, desc[UR36][R8.64] ;  /* 0x0000002408047981 */ /* 0x000ea2000c1e1100 */
[----:B------:R-:W-:Y:S01]  /*8d40*/  CS2R R6, SRZ ;  /* 0x0000000000067805 */ /* 0x000fe2000001ff00 */
[----:B--2---:R-:W0:Y:S01]  /*8d50*/  I2F.F64.U16 R4, R4 ;  /* 0x0000000400047312 */ /* 0x004e220000101800 */
[----:B------:R-:W-:Y:S05]  /*8d60*/  BRA `(.L_x_8862) ;  /* 0x0000000c00bc7947 */ /* 0x000fea0003800000 */
.L_x_8859:
        /* <DEDUP_REMOVED lines=10> */
.L_x_8864:
[----:B------:R-:W2:Y:S01]  /*8e10*/  LDG.E R4, desc[UR36][R8.64] ;  /* 0x0000002408047981 */ /* 0x000ea2000c1e1900 */
[----:B------:R-:W-:Y:S01]  /*8e20*/  CS2R R6, SRZ ;  /* 0x0000000000067805 */ /* 0x000fe2000001ff00 */
[----:B--2---:R-:W0:Y:S01]  /*8e30*/  I2F.F64 R4, R4 ;  /* 0x0000000400047312 */ /* 0x004e220000201c00 */
[----:B------:R-:W-:Y:S05]  /*8e40*/  BRA `(.L_x_8862) ;  /* 0x0000000c00847947 */ /* 0x000fea0003800000 */
.L_x_8863:
[----:B------:R-:W2:Y:S01]  /*8e50*/  LDG.E.U16 R4, desc[UR36][R8.64] ;  /* 0x0000002408047981 */ /* 0x000ea2000c1e1500 */
[----:B------:R-:W-:Y:S01]  /*8e60*/  CS2R R6, SRZ ;  /* 0x0000000000067805 */ /* 0x000fe2000001ff00 */
[----:B--2---:R-:W0:Y:S01]  /*8e70*/  I2F.F64.S16 R4, R4 ;  /* 0x0000000400047312 */ /* 0x004e220000101c00 */
[----:B------:R-:W-:Y:S05]  /*8e80*/  BRA `(.L_x_8862) ;  /* 0x0000000c00747947 */ /* 0x000fea0003800000 */
.L_x_8858:
        /* <DEDUP_REMOVED lines=11> */
.L_x_8866:
[----:B------:R-:W2:Y:S01]  /*8f40*/  LDG.E.U16 R0, desc[UR36][R8.64] ;  /* 0x0000002408007981 */ /* 0x000ea2000c1e1500 */
[----:B------:R-:W-:Y:S01]  /*8f50*/  CS2R R6, SRZ ;  /* 0x0000000000067805 */ /* 0x000fe2000001ff00 */
[----:B--2---:R-:W-:-:S05]  /*8f60*/  HADD2.F32 R0, -RZ, R0.H0_H0 ;  /* 0x20000000ff007230 */ /* 0x004fca0000004100 */
[----:B------:R-:W-:-:S04]  /*8f70*/  FMUL.FTZ R0, R0, 1 ;  /* 0x3f80000000007820 */ /* 0x000fc80000410000 */
[----:B------:R0:W1:Y:S01]  /*8f80*/  F2F.F64.F32 R4, R0 ;  /* 0x0000000000047310 */ /* 0x0000620000201800 */
[----:B------:R-:W-:Y:S05]  /*8f90*/  BRA `(.L_x_8862) ;  /* 0x0000000c00307947 */ /* 0x000fea0003800000 */
.L_x_8865:
        /* <DEDUP_REMOVED lines=12> */
.L_x_8868:
        /* <DEDUP_REMOVED lines=8> */
.L_x_8867:
[----:B------:R0:W5:Y:S01]  /*90e0*/  LDG.E.64 R4, desc[UR36][R8.64] ;  /* 0x0000002408047981 */ /* 0x000162000c1e1b00 */
[----:B------:R-:W-:Y:S01]  /*90f0*/  CS2R R6, SRZ ;  /* 0x0000000000067805 */ /* 0x000fe2000001ff00 */
[----:B------:R-:W-:Y:S06]  /*9100*/  BRA `(.L_x_8862) ;  /* 0x0000000800d47947 */ /* 0x000fec0003800000 */
.L_x_8857:
        /* <DEDUP_REMOVED lines=9> */
[----:B------:R-:W-:Y:S01]  /*91a0*/  HFMA2 R4, -RZ, RZ, 0, 0 ;  /* 0x00000000ff047431 */ /* 0x000fe200000001ff */
[----:B------:R-:W-:Y:S02]  /*91b0*/  CS2R R6, SRZ ;  /* 0x0000000000067805 */ /* 0x000fe4000001ff00 */
[----:B--2---:R-:W-:-:S04]  /*91c0*/  ISETP.NE.AND P0, PT, R8, RZ, PT ;  /* 0x000000ff0800720c */ /* 0x004fc80003f05270 */
[----:B------:R-:W-:Y:S01]  /*91d0*/  FSEL R5, RZ, 1.875, !P0 ;  /* 0x3ff00000ff057808 */ /* 0x000fe20004000000 */
[----:B------:R-:W-:Y:S08]  /*91e0*/  BRA `(.L_x_8862) ;  /* 0x00000008009c7947 */ /* 0x000ff00003800000 */
.L_x_8871:
[----:B------:R0:W5:Y:S01]  /*91f0*/  LDG.E.128 R4, desc[UR36][R8.64] ;  /* 0x0000002408047981 */ /* 0x000162000c1e1d00 */
[----:B------:R-:W-:Y:S05]  /*9200*/  BRA `(.L_x_8862) ;  /* 0x0000000800947947 */ /* 0x000fea0003800000 */
.L_x_8870:
        /* <DEDUP_REMOVED lines=28> */
.L_x_8873:
        /* <DEDUP_REMOVED lines=14> */
[----:B------:R3:W4:Y:S01]  /*94b0*/  F2F.F64.F32 R4, R0 ;  /* 0x0000000000047310 */ /* 0x0007220000201800 */
[----:B------:R-:W-:Y:S05]  /*94c0*/  BRA `(.L_x_8862) ;  /* 0x0000000400e47947 */ /* 0x000fea0003800000 */
.L_x_8872:
[----:B------:R-:W2:Y:S01]  /*94d0*/  LDG.E.U16 R0, desc[UR36][R8.64] ;  /* 0x0000002408007981 */ /* 0x000ea2000c1e1500 */
[----:B------:R-:W-:Y:S01]  /*94e0*/  CS2R R6, SRZ ;  /* 0x0000000000067805 */ /* 0x000fe2000001ff00 */
[----:B--2---:R-:W-:-:S04]  /*94f0*/  IMAD.U32 R0, R0, 0x10000, RZ ;  /* 0x0001000000007824 */ /* 0x004fc800078e00ff */
[----:B------:R-:W-:-:S04]  /*9500*/  FMUL.FTZ R0, R0, 1 ;  /* 0x3f80000000007820 */ /* 0x000fc80000410000 */
[----:B------:R1:W2:Y:S01]  /*9510*/  F2F.F64.F32 R4, R0 ;  /* 0x0000000000047310 */ /* 0x0002a20000201800 */
[----:B------:R-:W-:Y:S05]  /*9520*/  BRA `(.L_x_8862) ;  /* 0x0000000400cc7947 */ /* 0x000fea0003800000 */
.L_x_8869:
        /* <DEDUP_REMOVED lines=12> */
.L_x_8876:
        /* <DEDUP_REMOVED lines=22> */
.L_x_8878:
[----:B------:R-:W-:Y:S05]  /*9750*/  BSYNC.RECONVERGENT B0 ;  /* 0x0000000000007941 */ /* 0x000fea0003800200 */
.L_x_8877:
[----:B------:R-:W-:Y:S01]  /*9760*/  IMAD.SHL.U32 R0, R0, 0x100000, RZ ;  /* 0x0010000000007824 */ /* 0x000fe200078e00ff */
[----:B------:R-:W-:-:S04]  /*9770*/  LEA R3, R3, 0x3b800000, 0x17 ;  /* 0x3b80000003037811 */ /* 0x000fc800078eb8ff */
[----:B------:R-:W-:-:S05]  /*9780*/  LOP3.LUT R0, R3, R0, R9, 0xfe, !PT ;  /* 0x0000000003007212 */ /* 0x000fca00078efe09 */
[----:B------:R-:W-:-:S04]  /*9790*/  FMUL.FTZ R0, R0, 1 ;  /* 0x3f80000000007820 */ /* 0x000fc80000410000 */
[----:B------:R0:W1:Y:S01]  /*97a0*/  F2F.F64.F32 R4, R0 ;  /* 0x0000000000047310 */ /* 0x0000620000201800 */
[----:B------:R-:W-:Y:S05]  /*97b0*/  BRA `(.L_x_8862) ;  /* 0x0000000400287947 */ /* 0x000fea0003800000 */
.L_x_8875:
        /* <DEDUP_REMOVED lines=22> */
.L_x_8880:
[----:B------:R-:W-:Y:S05]  /*9920*/  BSYNC.RECONVERGENT B0 ;  /* 0x0000000000007941 */ /* 0x000fea0003800200 */
.L_x_8879:
[----:B------:R-:W-:Y:S02]  /*9930*/  SHF.L.U32 R0, R0, 0x15, RZ ;  /* 0x0000001500007819 */ /* 0x000fe400000006ff */
[----:B------:R-:W-:-:S04]  /*9940*/  LEA R3, R3, 0x37800000, 0x17 ;  /* 0x3780000003037811 */ /* 0x000fc800078eb8ff */
[----:B------:R-:W-:-:S05]  /*9950*/  LOP3.LUT R0, R3, R0, R9, 0xfe, !PT ;  /* 0x0000000003007212 */ /* 0x000fca00078efe09 */
[----:B------:R-:W-:-:S04]  /*9960*/  FMUL.FTZ R0, R0, 1 ;  /* 0x3f80000000007820 */ /* 0x000fc80000410000 */
[----:B------:R0:W1:Y:S01]  /*9970*/  F2F.F64.F32 R4, R0 ;  /* 0x0000000000047310 */ /* 0x0000620000201800 */
[----:B------:R-:W-:Y:S05]  /*9980*/  BRA `(.L_x_8862) ;  /* 0x0000000000b47947 */ /* 0x000fea0003800000 */
.L_x_8874:
        /* <DEDUP_REMOVED lines=17> */
[----:B------:R0:W1:Y:S01]  /*9aa0*/  @P0 F2F.F64.F32 R4, R0 ;  /* 0x0000000000040310 */ /* 0x0000620000201800 */
[----:B------:R-:W-:Y:S05]  /*9ab0*/  BRA `(.L_x_8862) ;  /* 0x0000000000687947 */ /* 0x000fea0003800000 */
.L_x_8861:
        /* <DEDUP_REMOVED lines=16> */
.L_x_8883:
[----:B------:R-:W-:Y:S02]  /*9bc0*/  CS2R R4, SRZ ;  /* 0x0000000000047805 */ /* 0x000fe4000001ff00 */
[----:B------:R-:W-:Y:S01]  /*9bd0*/  CS2R R6, SRZ ;  /* 0x0000000000067805 */ /* 0x000fe2000001ff00 */
[----:B------:R-:W-:Y:S06]  /*9be0*/  BRA `(.L_x_8862) ;  /* 0x00000000001c7947 */ /* 0x000fec0003800000 */
.L_x_8882:
[----:B------:R-:W2:Y:S01]  /*9bf0*/  LDG.E.64 R4, desc[UR36][R8.64] ;  /* 0x0000002408047981 */ /* 0x000ea2000c1e1b00 */
[----:B------:R-:W-:Y:S01]  /*9c00*/  CS2R R6, SRZ ;  /* 0x0000000000067805 */ /* 0x000fe2000001ff00 */
[----:B--2---:R-:W0:Y:S01]  /*9c10*/  I2F.F64.U64 R4, R4 ;  /* 0x0000000400047312 */ /* 0x004e220000301800 */
[----:B------:R-:W-:Y:S05]  /*9c20*/  BRA `(.L_x_8862) ;  /* 0x00000000000c7947 */ /* 0x000fea0003800000 */
.L_x_8881:
[----:B------:R-:W2:Y:S01]  /*9c30*/  LDG.E R4, desc[UR36][R8.64] ;  /* 0x0000002408047981 */ /* 0x000ea2000c1e1900 */
[----:B------:R-:W-:Y:S01]  /*9c40*/  CS2R R6, SRZ ;  /* 0x0000000000067805 */ /* 0x000fe2000001ff00 */
[----:B--2---:R-:W0:Y:S06]  /*9c50*/  I2F.F64.U32 R4, R4 ;  /* 0x0000000400047312 */ /* 0x004e2c0000201800 */
.L_x_8862:
[----:B------:R-:W-:Y:S05]  /*9c60*/  BSYNC.RECONVERGENT B7 ;  /* 0x0000000000077941 */ /* 0x000fea0003800200 */
.L_x_8856:
[----:B------:R-:W3:Y:S08]  /*9c70*/  LDC.64 R14, c[0x0][0x5b0] ;  /* 0x00016c00ff0e7b82 */ /* 0x000ef00000000a00 */
[----:B0-----:R-:W3:Y:S02]  /*9c80*/  LDC.64 R8, c[0x0][0x5b8] ;  /* 0x00016e00ff087b82 */ /* 0x001ee40000000a00 */
[----:B---3--:R-:W-:-:S14]  /*9c90*/  DSETP.GE.AND P0, PT, |R14|, |R8|, PT ;  /* 0x400000080e00722a */ /* 0x008fdc0003f06200 */
        /* <DEDUP_REMOVED lines=30> */
.L_x_8887:
[----:B------:R-:W-:Y:S05]  /*9e80*/  BSYNC.RECONVERGENT B0 ;  /* 0x0000000000007941 */ /* 0x000fea0003800200 */
.L_x_8886:
        /* <DEDUP_REMOVED lines=24> */
.L_x_8889:
[----:B------:R-:W-:Y:S05]  /*a010*/  BSYNC.RECONVERGENT B0 ;  /* 0x0000000000007941 */ /* 0x000fea0003800200 */
.L_x_8888:
[----:B------:R-:W-:Y:S05]  /*a020*/  BRA `(.L_x_8885) ;  /* 0x0000000000107947 */ /* 0x000fea0003800000 */
.L_x_8884:
[-C--:B-12-45:R-:W-:Y:S02]  /*a030*/  DFMA R8, R4, R18.reuse, R6 ;  /* 0x000000120408722b */ /* 0x0b6fe40000000006 */
[----:B------:R-:W-:-:S06]  /*a040*/  DFMA R4, R6, R18, -R4 ;  /* 0x000000120604722b */ /* 0x000fcc0000000804 */
[-C--:B------:R-:W-:Y:S02]  /*a050*/  DMUL R8, R8, R16.reuse ;  /* 0x0000001008087228 */ /* 0x080fe40000000000 */
[----:B------:R-:W-:-:S11]  /*a060*/  DMUL R10, R4, R16 ;  /* 0x00000010040a7228 */ /* 0x000fd60000000000 */
.L_x_8885:
        /* <DEDUP_REMOVED lines=17> */
.L_x_8893:
[----:B------:R-:W0:Y:S02]  /*a180*/  F2I.S64.F64.TRUNC R8, R8 ;  /* 0x0000000800087311 */ /* 0x000e24000030d900 */
[----:B0-----:R-:W-:-:S05]  /*a190*/  IMAD.MOV.U32 R3, RZ, RZ, R8 ;  /* 0x000000ffff037224 */ /* 0x001fca00078e0008 */
[----:B------:R0:W-:Y:S01]  /*a1a0*/  STG.E.U8 desc[UR36][R4.64], R3 ;  /* 0x0000000304007986 */ /* 0x0001e2000c101124 */
[----:B------:R-:W-:Y:S05]  /*a1b0*/  BRA `(.L_x_8895) ;  /* 0x0000000c00f07947 */ /* 0x000fea0003800000 */
.L_x_8892:
        /* <DEDUP_REMOVED lines=9> */
.L_x_8897:
[----:B------:R-:W0:Y:S02]  /*a250*/  F2I.F64.TRUNC R9, R8 ;  /* 0x0000000800097311 */ /* 0x000e24000030d100 */
[----:B0-----:R3:W-:Y:S01]  /*a260*/  STG.E desc[UR36][R4.64], R9 ;  /* 0x0000000904007986 */ /* 0x0017e2000c101924 */
[----:B------:R-:W-:Y:S05]  /*a270*/  BRA `(.L_x_8895) ;  /* 0x0000000c00c07947 */ /* 0x000fea0003800000 */
.L_x_8896:
[----:B------:R-:W0:Y:S02]  /*a280*/  F2I.F64.TRUNC R9, R8 ;  /* 0x0000000800097311 */ /* 0x000e24000030d100 */
[----:B0-----:R2:W-:Y:S01]  /*a290*/  STG.E.U16 desc[UR36][R4.64], R9 ;  /* 0x0000000904007986 */ /* 0x0015e2000c101524 */
[----:B------:R-:W-:Y:S05]  /*a2a0*/  BRA `(.L_x_8895) ;  /* 0x0000000c00b47947 */ /* 0x000fea0003800000 */
.L_x_8891:
        /* <DEDUP_REMOVED lines=13> */
.L_x_8899:
        /* <DEDUP_REMOVED lines=8> */
.L_x_8898:
        /* <DEDUP_REMOVED lines=16> */
.L_x_8901:
        /* <DEDUP_REMOVED lines=11> */
.L_x_8900:
[----:B------:R0:W-:Y:S01]  /*a5b0*/  STG.E.64 desc[UR36][R4.64], R8 ;  /* 0x0000000804007986 */ /* 0x0001e2000c101b24 */
[----:B------:R-:W-:Y:S05]  /*a5c0*/  BRA `(.L_x_8895) ;  /* 0x0000000800ec7947 */ /* 0x000fea0003800000 */
.L_x_8890:
        /* <DEDUP_REMOVED lines=13> */
.L_x_8905:
        /* <DEDUP_REMOVED lines=22> */
.L_x_8908:
[----:B------:R-:W-:-:S04]  /*a800*/  SHF.R.U32.HI R3, RZ, 0x18, R7 ;  /* 0x00000018ff037819 */ /* 0x000fc80000011607 */
[----:B------:R-:W-:-:S07]  /*a810*/  LOP3.LUT R0, R0, 0x80, R3, 0xf8, !PT ;  /* 0x0000008000007812 */ /* 0x000fce00078ef803 */
.L_x_8907:
[----:B------:R-:W-:Y:S05]  /*a820*/  BSYNC.RECONVERGENT B0 ;  /* 0x0000000000007941 */ /* 0x000fea0003800200 */
.L_x_8906:
[----:B------:R0:W-:Y:S01]  /*a830*/  STG.E.U8 desc[UR36][R4.64], R0 ;  /* 0x0000000004007986 */ /* 0x0001e2000c101124 */
[----:B------:R-:W-:Y:S05]  /*a840*/  BRA `(.L_x_8895) ;  /* 0x00000008004c7947 */ /* 0x000fea0003800000 */
.L_x_8904:
        /* <DEDUP_REMOVED lines=22> */
.L_x_8911:
[----:B------:R-:W-:-:S04]  /*a9b0*/  SHF.R.U32.HI R3, RZ, 0x18, R7 ;  /* 0x00000018ff037819 */ /* 0x000fc80000011607 */
[----:B------:R-:W-:-:S07]  /*a9c0*/  LOP3.LUT R0, R0, 0x80, R3, 0xf8, !PT ;  /* 0x0000008000007812 */ /* 0x000fce00078ef803 */
.L_x_8910:
[----:B------:R-:W-:Y:S05]  /*a9d0*/  BSYNC.RECONVERGENT B0 ;  /* 0x0000000000007941 */ /* 0x000fea0003800200 */
.L_x_8909:
[----:B------:R0:W-:Y:S01]  /*a9e0*/  STG.E.U8 desc[UR36][R4.64], R0 ;  /* 0x0000000004007986 */ /* 0x0001e2000c101124 */
[----:B------:R-:W-:Y:S05]  /*a9f0*/  BRA `(.L_x_8895) ;  /* 0x0000000400e07947 */ /* 0x000fea0003800000 */
.L_x_8903:
        /* <DEDUP_REMOVED lines=26> */
.L_x_8913:
[----:B------:R-:W0:Y:S02]  /*aba0*/  F2I.U64.F64.TRUNC R8, R8 ;  /* 0x0000000800087311 */ /* 0x000e24000030d800 */
[----:B0-----:R0:W-:Y:S01]  /*abb0*/  STG.E.64 desc[UR36][R4.64], R8 ;  /* 0x0000000804007986 */ /* 0x0011e2000c101b24 */
[----:B------:R-:W-:Y:S05]  /*abc0*/  BRA `(.L_x_8895) ;  /* 0x00000004006c7947 */ /* 0x000fea0003800000 */
.L_x_8912:
[----:B------:R-:W0:Y:S02]  /*abd0*/  F2I.U32.F64.TRUNC R9, R8 ;  /* 0x0000000800097311 */ /* 0x000e24000030d000 */
[----:B0-----:R0:W-:Y:S01]  /*abe0*/  STG.E desc[UR36][R4.64], R9 ;  /* 0x0000000904007986 */ /* 0x0011e2000c101924 */
[----:B------:R-:W-:Y:S05]  /*abf0*/  BRA `(.L_x_8895) ;  /* 0x0000000400607947 */ /* 0x000fea0003800000 */
.L_x_8902:
        /* <DEDUP_REMOVED lines=11> */
.L_x_8915:
[----:B------:R0:W-:Y:S01]  /*acb0*/  STG.E.128 desc[UR36][R4.64], R8 ;  /* 0x0000000804007986 */ /* 0x0001e2000c101d24 */
[----:B------:R-:W-:Y:S05]  /*acc0*/  BRA `(.L_x_8895) ;  /* 0x00000004002c7947 */ /* 0x000fea0003800000 */
.L_x_8914:
[----:B------:R-:W-:-:S09]  /*acd0*/  UISETP.NE.AND UP0, UPT, UR4, 0xf, UPT ;  /* 0x0000000f0400788c */ /* 0x000fd2000bf05270 */
[----:B------:R-:W-:Y:S05]  /*ace0*/  BRA.U !UP0, `(.L_x_8916) ;  /* 0x0000000508087547 */ /* 0x000fea000b800000 */
[----:B------:R-:W-:-:S09]  /*acf0*/  UISETP.NE.AND UP0, UPT, UR4, 0x17, UPT ;  /* 0x000000170400788c */ /* 0x000fd2000bf05270 */
[----:B------:R-:W-:Y:S05]  /*ad00*/  BRA.U !UP0, `(.L_x_8917) ;  /* 0x0000000108a07547 */ /* 0x000fea000b800000 */
[----:B------:R-:W-:-:S09]  /*ad10*/  UISETP.NE.AND UP0, UPT, UR4, 0x18, UPT ;  /* 0x000000180400788c */ /* 0x000fd2000bf05270 */
[----:B------:R-:W-:Y:S05]  /*ad20*/  BRA.U !UP0, `(.L_x_8918) ;  /* 0x0000000108447547 */ /* 0x000fea000b800000 */
.L_x_8894:
        /* <DEDUP_REMOVED lines=16> */
.L_x_8919:
[----:B------:R-:W-:Y:S05]  /*ae30*/  BRA `(.L_x_8895) ;  /* 0x0000000000d07947 */ /* 0x000fea0003800000 */
.L_x_8918:
        /* <DEDUP_REMOVED lines=17> */
.L_x_8921:
[----:B------:R-:W-:Y:S05]  /*af50*/  BSYNC.RECONVERGENT B0 ;  /* 0x0000000000007941 */ /* 0x000fea0003800200 */
.L_x_8920:
[----:B------:R-:W-:-:S05]  /*af60*/  LOP3.LUT R3, R0, 0x80, R3, 0xf8, !PT ;  /* 0x0000008000037812 */ /* 0x000fca00078ef803 */
[----:B------:R0:W-:Y:S01]  /*af70*/  STG.E.U8 desc[UR36][R4.64], R3 ;  /* 0x0000000304007986 */ /* 0x0001e2000c101124 */
[----:B------:R-:W-:Y:S05]  /*af80*/  BRA `(.L_x_8895) ;  /* 0x00000000007c7947 */ /* 0x000fea0003800000 */
.L_x_8917:
        /* <DEDUP_REMOVED lines=16> */
.L_x_8923:
[----:B------:R-:W-:Y:S01]  /*b090*/  IMAD.MOV.U32 R0, RZ, RZ, 0x7f ;  /* 0x0000007fff007424 */ /* 0x000fe200078e00ff */
[----:B------:R-:W-:-:S04]  /*b0a0*/  ISETP.GT.U32.AND P0, PT, R3, 0x7f800000, PT ;  /* 0x7f8000000300780c */ /* 0x000fc80003f04070 */
[----:B------:R-:W-:-:S09]  /*b0b0*/  SEL R0, R0, 0x7c, P0 ;  /* 0x0000007c00007807 */ /* 0x000fd20000000000 */
.L_x_8924:
[----:B------:R-:W-:Y:S05]  /*b0c0*/  BSYNC.RECONVERGENT B0 ;  /* 0x0000000000007941 */ /* 0x000fea0003800200 */
.L_x_8922:
[----:B------:R-:W-:-:S04]  /*b0d0*/  SHF.R.U32.HI R3, RZ, 0x18, R7 ;  /* 0x00000018ff037819 */ /* 0x000fc80000011607 */
[----:B------:R-:W-:-:S05]  /*b0e0*/  LOP3.LUT R3, R0, 0x80, R3, 0xf8, !PT ;  /* 0x0000008000037812 */ /* 0x000fca00078ef803 */
[----:B------:R0:W-:Y:S01]  /*b0f0*/  STG.E.U8 desc[UR36][R4.64], R3 ;  /* 0x0000000304007986 */ /* 0x0001e2000c101124 */
[----:B------:R-:W-:Y:S05]  /*b100*/  BRA `(.L_x_8895) ;  /* 0x00000000001c7947 */ /* 0x000fea0003800000 */
.L_x_8916:
[----:B------:R-:W-:Y:S01]  /*b110*/  UMOV UR4, 0xf0000000 ;  /* 0xf000000000047882 */ /* 0x000fe20000000000 */
[----:B------:R-:W-:Y:S01]  /*b120*/  UMOV UR5, 0x380fffff ;  /* 0x380fffff00057882 */ /* 0x000fe20000000000 */
[----:B------:R-:W0:Y:S01]  /*b130*/  F2F.F32.F64 R0, R8 ;  /* 0x0000000800007310 */ /* 0x000e220000301000 */
[----:B------:R-:W-:-:S14]  /*b140*/  DSETP.GEU.AND P0, PT, |R8|, UR4, PT ;  /* 0x0000000408007e2a */ /* 0x000fdc000bf0e200 */
[----:B0-----:R-:W-:-:S05]  /*b150*/  @!P0 FMUL R0, R0, 1.175494350822287508e-38 ;  /* 0x0080000000008820 */ /* 0x001fca0000400000 */
[----:B------:R-:W-:-:S05]  /*b160*/  F2FP.BF16.F32.PACK_AB R0, RZ, R0 ;  /* 0x00000000ff00723e */ /* 0x000fca00000010ff */
[----:B------:R0:W-:Y:S02]  /*b170*/  STG.E.U16 desc[UR36][R4.64], R0 ;  /* 0x0000000004007986 */ /* 0x0001e4000c101524 */
.L_x_8895:
[----:B------:R-:W-:-:S07]  /*b180*/  IADD3 R27, PT, PT, R27, 0x80, RZ ;  /* 0x000000801b1b7810 */ /* 0x000fce0007ffe0ff */
.L_x_8854:
[----:B------:R-:W-:Y:S05]  /*b190*/  BSYNC.RECONVERGENT B6 ;  /* 0x0000000000067941 */ /* 0x000fea0003800200 */
.L_x_8853:
[----:B------:R-:W5:Y:S02]  /*b1a0*/  LDCU UR4, c[0x0][0x380] ;  /* 0x00007000ff0477ac */ /* 0x000f640008000800 */
[----:B-----5:R-:W-:-:S13]  /*b1b0*/  ISETP.GE.AND P0, PT, R27, UR4, PT ;  /* 0x000000041b007c0c */ /* 0x020fda000bf06270 */
[----:B------:R-:W-:Y:S05]  /*b1c0*/  @P0 EXIT ;  /* 0x000000000000094d */ /* 0x000fea0003800000 */
        /* <DEDUP_REMOVED lines=303> */
.L_x_8925:
[----:B------:R-:W0:Y:S01]  /*c4c0*/  LDCU.64 UR6, c[0x0][0x588] ;  /* 0x0000b100ff0677ac */ /* 0x000e220008000a00 */
[----:B------:R-:W-:Y:S01]  /*c4d0*/  BSSY.RECONVERGENT B6, `(.L_x_8926) ;  /* 0x0000108000067945 */ /* 0x000fe20003800200 */
[----:B------:R-:W1:Y:S01]  /*c4e0*/  LDCU.64 UR8, c[0x0][0x590] ;  /* 0x0000b200ff0877ac */ /* 0x000e620008000a00 */
[----:B------:R-:W-:-:S04]  /*c4f0*/  UPRMT UR4, UR42, 0x9910, URZ ;  /* 0x000099102a047896 */ /* 0x000fc800080000ff */
[----:B------:R-:W-:Y:S01]  /*c500*/  UISETP.GT.AND UP0, UPT, UR4, 0x9, UPT ;  /* 0x000000090400788c */ /* 0x000fe2000bf04270 */
[----:B0-----:R-:W-:Y:S02]  /*c510*/  IADD3 R26, P0, PT, R26, UR6, RZ ;  /* 0x000000061a1a7c10 */ /* 0x001fe4000ff1e0ff */
[----:B-12-4-:R-:W-:-:S03]  /*c520*/  IADD3 R8, P1, PT, R0, UR8, RZ ;  /* 0x0000000800087c10 */ /* 0x016fc6000ff3e0ff */
        /* <DEDUP_REMOVED lines=15> */
.L_x_8930:
[----:B------:R-:W2:Y:S01]  /*c620*/  LDG.E.U8 R4, desc[UR36][R8.64] ;  /* 0x0000002408047981 */ /* 0x000ea2000c1e1100 */
[----:B------:R-:W-:Y:S01]  /*c630*/  CS2R R6, SRZ ;  /* 0x0000000000067805 */ /* 0x000fe2000001ff00 */
[----:B--2---:R-:W0:Y:S01]  /*c640*/  I2F.F64.U16 R4, R4 ;  /* 0x0000000400047312 */ /* 0x004e220000101800 */
[----:B------:R-:W-:Y:S05]  /*c650*/  BRA `(.L_x_8932) ;  /* 0x0000000c00bc7947 */ /* 0x000fea0003800000 */
.L_x_8929:
        /* <DEDUP_REMOVED lines=10> */
.L_x_8934:
[----:B------:R-:W2:Y:S01]  /*c700*/  LDG.E R4, desc[UR36][R8.64] ;  /* 0x0000002408047981 */ /* 0x000ea2000c1e1900 */
[----:B------:R-:W-:Y:S01]  /*c710*/  CS2R R6, SRZ ;  /* 0x0000000000067805 */ /* 0x000fe2000001ff00 */
[----:B--2---:R-:W0:Y:S01]  /*c720*/  I2F.F64 R4, R4 ;  /* 0x0000000400047312 */ /* 0x004e220000201c00 */
[----:B------:R-:W-:Y:S05]  /*c730*/  BRA `(.L_x_8932) ;  /* 0x0000000c00847947 */ /* 0x000fea0003800000 */
.L_x_8933:
[----:B------:R-:W2:Y:S01]  /*c740*/  LDG.E.U16 R4, desc[UR36][R8.64] ;  /* 0x0000002408047981 */ /* 0x000ea2000c1e1500 */
[----:B------:R-:W-:Y:S01]  /*c750*/  CS2R R6, SRZ ;  /* 0x0000000000067805 */ /* 0x000fe2000001ff00 */
[----:B--2---:R-:W0:Y:S01]  /*c760*/  I2F.F64.S16 R4, R4 ;  /* 0x0000000400047312 */ /* 0x004e220000101c00 */
[----:B------:R-:W-:Y:S05]  /*c770*/  BRA `(.L_x_8932) ;  /* 0x0000000c00747947 */ /* 0x000fea0003800000 */
.L_x_8928:
        /* <DEDUP_REMOVED lines=11> */
.L_x_8936:
[----:B------:R-:W2:Y:S01]  /*c830*/  LDG.E.U16 R0, desc[UR36][R8.64] ;  /* 0x0000002408007981 */ /* 0x000ea2000c1e1500 */
[----:B------:R-:W-:Y:S01]  /*c840*/  CS2R R6, SRZ ;  /* 0x0000000000067805 */ /* 0x000fe2000001ff00 */
[----:B--2---:R-:W-:-:S05]  /*c850*/  HADD2.F32 R0, -RZ, R0.H0_H0 ;  /* 0x20000000ff007230 */ /* 0x004fca0000004100 */
[----:B------:R-:W-:-:S04]  /*c860*/  FMUL.FTZ R0, R0, 1 ;  /* 0x3f80000000007820 */ /* 0x000fc80000410000 */
[----:B------:R0:W1:Y:S01]  /*c870*/  F2F.F64.F32 R4, R0 ;  /* 0x0000000000047310 */ /* 0x0000620000201800 */
[----:B------:R-:W-:Y:S05]  /*c880*/  BRA `(.L_x_8932) ;  /* 0x0000000c00307947 */ /* 0x000fea0003800000 */
.L_x_8935:
        /* <DEDUP_REMOVED lines=9> */
[----:B------:R-:W1:Y:S08]  /*c920*/  F2F.F64.F32 R4, R4 ;  /* 0x0000000400047310 */ /* 0x000e700000201800 */
[----:B------:R-:W2:Y:S01]  /*c930*/  F2F.F64.F32 R6, R6 ;  /* 0x0000000600067310 */ /* 0x000ea20000201800 */
[----:B------:R-:W-:Y:S05]  /*c940*/  BRA `(.L_x_8932) ;  /* 0x0000000c00007947 */ /* 0x000fea0003800000 */
.L_x_8938:
        /* <DEDUP_REMOVED lines=8> */
.L_x_8937:
[----:B------:R0:W5:Y:S01]  /*c9d0*/  LDG.E.64 R4, desc[UR36][R8.64] ;  /* 0x0000002408047981 */ /* 0x000162000c1e1b00 */
[----:B------:R-:W-:Y:S01]  /*c9e0*/  CS2R R6, SRZ ;  /* 0x0000000000067805 */ /* 0x000fe2000001ff00 */
[----:B------:R-:W-:Y:S06]  /*c9f0*/  BRA `(.L_x_8932) ;  /* 0x0000000800d47947 */ /* 0x000fec0003800000 */
.L_x_8927:
        /* <DEDUP_REMOVED lines=14> */
.L_x_8941:
[----:B------:R0:W5:Y:S01]  /*cae0*/  LDG.E.128 R4, desc[UR36][R8.64] ;  /* 0x0000002408047981 */ /* 0x000162000c1e1d00 */
[----:B------:R-:W-:Y:S05]  /*caf0*/  BRA `(.L_x_8932) ;  /* 0x0000000800947947 */ /* 0x000fea0003800000 */
.L_x_8940:
[----:B------:R-:W-:-:S09]  /*cb00*/  UISETP.NE.AND UP0, UPT, UR4, 0xf, UPT ;  /* 0x0000000f0400788c */ /* 0x000fd2000bf05270 */
[----:B------:R-:W-:Y:S05]  /*cb10*/  BRA.U !UP0, `(.L_x_8942) ;  /* 0x0000000108a87547 */ /* 0x000fea000b800000 */
[----:B------:R-:W-:-:S09]  /*cb20*/  UISETP.NE.AND UP0, UPT, UR4, 0x17, UPT ;  /* 0x000000170400788c */ /* 0x000fd2000bf05270 */
[----:B------:R-:W-:Y:S05]  /*cb30*/  BRA.U !UP0, `(.L_x_8943) ;  /* 0x0000000108607547 */ /* 0x000fea000b800000 */
[----:B------:R-:W-:-:S09]  /*cb40*/  UISETP.NE.AND UP0, UPT, UR4, 0x18, UPT ;  /* 0x000000180400788c */ /* 0x000fd2000bf05270 */
[----:B------:R-:W-:Y:S05]  /*cb50*/  BRA.U UP0, `(.L_x_8931) ;  /* 0x0000000900147547 */ /* 0x000fea000b800000 */
[----:B------:R-:W2:Y:S01]  /*cb60*/  LDG.E.U8 R0, desc[UR36][R8.64] ;  /* 0x0000002408007981 */ /* 0x000ea2000c1e1100 */
[----:B------:R-:W-:Y:S02]  /*cb70*/  HFMA2 R5, -RZ, RZ, 0, 1.847743988037109375e-06 ;  /* 0x0000001fff057431 */ /* 0x000fe400000001ff */
        /* <DEDUP_REMOVED lines=20> */
.L_x_8943:
[----:B------:R-:W2:Y:S01]  /*ccc0*/  LDG.E.U8 R4, desc[UR36][R8.64] ;  /* 0x0000002408047981 */ /* 0x000ea2000c1e1100 */
[----:B------:R-:W-:Y:S02]  /*ccd0*/  CS2R R6, SRZ ;  /* 0x0000000000067805 */ /* 0x000fe4000001ff00 */
[C---:B--2---:R-:W-:Y:S01]  /*cce0*/  SHF.L.U32 R0, R4.reuse, 0x19, RZ ;  /* 0x0000001904007819 */ /* 0x044fe200000006ff */
        /* <DEDUP_REMOVED lines=13> */
.L_x_8942:
[----:B------:R-:W2:Y:S01]  /*cdc0*/  LDG.E.U16 R0, desc[UR36][R8.64] ;  /* 0x0000002408007981 */ /* 0x000ea2000c1e1500 */
[----:B------:R-:W-:Y:S02]  /*cdd0*/  CS2R R6, SRZ ;  /* 0x0000000000067805 */ /* 0x000fe4000001ff00 */
[----:B--2---:R-:W-:-:S05]  /*cde0*/  SHF.L.U32 R0, R0, 0x10, RZ ;  /* 0x0000001000007819 */ /* 0x004fca00000006ff */
[----:B------:R-:W-:-:S04]  /*cdf0*/  FMUL.FTZ R0, R0, 1 ;  /* 0x3f80000000007820 */ /* 0x000fc80000410000 */
[----:B------:R0:W1:Y:S01]  /*ce00*/  F2F.F64.F32 R4, R0 ;  /* 0x0000000000047310 */ /* 0x0000620000201800 */
[----:B------:R-:W-:Y:S05]  /*ce10*/  BRA `(.L_x_8932) ;  /* 0x0000000400cc7947 */ /* 0x000fea0003800000 */
.L_x_8939:
        /* <DEDUP_REMOVED lines=12> */
.L_x_8946:
        /* <DEDUP_REMOVED lines=22> */
.L_x_8948:
[----:B------:R-:W-:Y:S05]  /*d040*/  BSYNC.RECONVERGENT B0 ;  /* 0x0000000000007941 */ /* 0x000fea0003800200 */
.L_x_8947:
[----:B------:R-:W-:Y:S01]  /*d050*/  IMAD.SHL.U32 R0, R0, 0x100000, RZ ;  /* 0x0010000000007824 */ /* 0x000fe200078e00ff */
[----:B------:R-:W-:-:S04]  /*d060*/  LEA R3, R3, 0x3b800000, 0x17 ;  /* 0x3b80000003037811 */ /* 0x000fc800078eb8ff */
[----:B------:R-:W-:-:S05]  /*d070*/  LOP3.LUT R0, R3, R0, R9, 0xfe, !PT ;  /* 0x0000000003007212 */ /* 0x000fca00078efe09 */
[----:B------:R-:W-:-:S04]  /*d080*/  FMUL.FTZ R0, R0, 1 ;  /* 0x3f80000000007820 */ /* 0x000fc80000410000 */
[----:B------:R0:W1:Y:S01]  /*d090*/  F2F.F64.F32 R4, R0 ;  /* 0x0000000000047310 */ /* 0x0000620000201800 */
[----:B------:R-:W-:Y:S05]  /*d0a0*/  BRA `(.L_x_8932) ;  /* 0x0000000400287947 */ /* 0x000fea0003800000 */
.L_x_8945:
        /* <DEDUP_REMOVED lines=22> */
.L_x_8950:
[----:B------:R-:W-:Y:S05]  /*d210*/  BSYNC.RECONVERGENT B0 ;  /* 0x0000000000007941 */ /* 0x000fea0003800200 */
.L_x_8949:
[----:B------:R-:W-:Y:S01]  /*d220*/  IMAD.SHL.U32 R0, R0, 0x200000, RZ ;  /* 0x0020000000007824 */ /* 0x000fe200078e00ff */
[----:B------:R-:W-:-:S04]  /*d230*/  LEA R3, R3, 0x37800000, 0x17 ;  /* 0x3780000003037811 */ /* 0x000fc800078eb8ff */
[----:B------:R-:W-:-:S05]  /*d240*/  LOP3.LUT R0, R3, R0, R9, 0xfe, !PT ;  /* 0x0000000003007212 */ /* 0x000fca00078efe09 */
[----:B------:R-:W-:-:S04]  /*d250*/  FMUL.FTZ R0, R0, 1 ;  /* 0x3f80000000007820 */ /* 0x000fc80000410000 */
[----:B------:R0:W1:Y:S01]  /*d260*/  F2F.F64.F32 R4, R0 ;  /* 0x0000000000047310 */ /* 0x0000620000201800 */
[----:B------:R-:W-:Y:S05]  /*d270*/  BRA `(.L_x_8932) ;  /* 0x0000000000b47947 */ /* 0x000fea0003800000 */
.L_x_8944:
        /* <DEDUP_REMOVED lines=19> */
.L_x_8931:
        /* <DEDUP_REMOVED lines=16> */
.L_x_8953:
[----:B------:R-:W-:Y:S02]  /*d4b0*/  CS2R R4, SRZ ;  /* 0x0000000000047805 */ /* 0x000fe4000001ff00 */
[----:B------:R-:W-:Y:S01]  /*d4c0*/  CS2R R6, SRZ ;  /* 0x0000000000067805 */ /* 0x000fe2000001ff00 */
[----:B------:R-:W-:Y:S06]  /*d4d0*/  BRA `(.L_x_8932) ;  /* 0x00000000001c7947 */ /* 0x000fec0003800000 */
.L_x_8952:
[----:B------:R-:W2:Y:S01]  /*d4e0*/  LDG.E.64 R4, desc[UR36][R8.64] ;  /* 0x0000002408047981 */ /* 0x000ea2000c1e1b00 */
[----:B------:R-:W-:Y:S01]  /*d4f0*/  CS2R R6, SRZ ;  /* 0x0000000000067805 */ /* 0x000fe2000001ff00 */
[----:B--2---:R-:W0:Y:S01]  /*d500*/  I2F.F64.U64 R4, R4 ;  /* 0x0000000400047312 */ /* 0x004e220000301800 */
[----:B------:R-:W-:Y:S05]  /*d510*/  BRA `(.L_x_8932) ;  /* 0x00000000000c7947 */ /* 0x000fea0003800000 */
.L_x_8951:
[----:B------:R-:W2:Y:S01]  /*d520*/  LDG.E R4, desc[UR36][R8.64] ;  /* 0x0000002408047981 */ /* 0x000ea2000c1e1900 */
[----:B------:R-:W-:Y:S01]  /*d530*/  CS2R R6, SRZ ;  /* 0x0000000000067805 */ /* 0x000fe2000001ff00 */
[----:B--2---:R-:W0:Y:S06]  /*d540*/  I2F.F64.U32 R4, R4 ;  /* 0x0000000400047312 */ /* 0x004e2c0000201800 */
.L_x_8932:
[----:B------:R-:W-:Y:S05]  /*d550*/  BSYNC.RECONVERGENT B6 ;  /* 0x0000000000067941 */ /* 0x000fea0003800200 */
.L_x_8926:
[----:B0-----:R-:W0:Y:S08]  /*d560*/  LDC.64 R8, c[0x0][0x5b0] ;  /* 0x00016c00ff087b82 */ /* 0x001e300000000a00 */
[----:B------:R-:W0:Y:S02]  /*d570*/  LDC.64 R10, c[0x0][0x5b8] ;  /* 0x00016e00ff0a7b82 */ /* 0x000e240000000a00 */
[----:B0-----:R-:W-:-:S14]  /*d580*/  DSETP.GE.AND P0, PT, |R8|, |R10|, PT ;  /* 0x4000000a0800722a */ /* 0x001fdc0003f06200 */
[----:B------:R-:W-:Y:S05]  /*d590*/  @!P0 BRA `(.L_x_8954) ;  /* 0x0000000000e08947 */ /* 0x000fea0003800000 */
[----:B------:R-:W-:-:S13]  /*d5a0*/  ISETP.NE.AND P1, PT, R2, RZ, PT ;  /* 0x000000ff0200720c */ /* 0x000fda0003f25270 */
[-C--:B-12-45:R-:W-:Y:S02]  /*d5b0*/  @!P1 DFMA R20, R6, R24.reuse, R4 ;  /* 0x000000180614922b */ /* 0x0b6fe40000000004 */
[----:B------:R-:W-:-:S06]  /*d5c0*/  @!P1 DFMA R24, -R4, R24, R6 ;  /* 0x000000180418922b */ /* 0x000fcc0000000106 */
[-C--:B------:R-:W-:Y:S02]  /*d5d0*/  @!P1 DMUL R20, R20, R22.reuse ;  /* 0x0000001614149228 */ /* 0x080fe40000000000 */
[----:B------:R-:W-:Y:S01]  /*d5e0*/  @!P1 DMUL R22, R24, R22 ;  /* 0x0000001618169228 */ /* 0x000fe20000000000 */
[----:B------:R-:W-:Y:S10]  /*d5f0*/  @!P1 BRA `(.L_x_8955) ;  /* 0x0000000000d89947 */ /* 0x000ff40003800000 */
[----:B---3--:R-:W-:Y:S01]  /*d600*/  DADD R2, -RZ, |R8| ;  /* 0x00000000ff027229 */ /* 0x008fe20000000508 */
        /* <DEDUP_REMOVED lines=20> */
[----:B------:R-:W-:Y:S01]  /*d750*/  MOV R20, R36 ;  /* 0x0000002400147202 */ /* 0x000fe20000000f00 */
[----:B------:R-:W-:-:S07]  /*d760*/  IMAD.MOV.U32 R21, RZ, RZ, R37 ;  /* 0x000000ffff157224 */ /* 0x000fce00078e0025 */
.L_x_8957:
[----:B------:R-:W-:Y:S05]  /*d770*/  BSYNC.RECONVERGENT B0 ;  /* 0x0000000000007941 */ /* 0x000fea0003800200 */
.L_x_8956:
        /* <DEDUP_REMOVED lines=24> */
.L_x_8959:
[----:B------:R-:W-:Y:S05]  /*d900*/  BSYNC.RECONVERGENT B0 ;  /* 0x0000000000007941 */ /* 0x000fea0003800200 */
.L_x_8958:
[----:B------:R-:W-:Y:S05]  /*d910*/  BRA `(.L_x_8955) ;  /* 0x0000000000107947 */ /* 0x000fea0003800000 */
.L_x_8954:
[-C--:B-12-45:R-:W-:Y:S02]  /*d920*/  DFMA R20, R4, R18.reuse, R6 ;  /* 0x000000120414722b */ /* 0x0b6fe40000000006 */
[----:B------:R-:W-:-:S06]  /*d930*/  DFMA R4, R6, R18, -R4 ;  /* 0x000000120604722b */ /* 0x000fcc0000000804 */
[-C--:B------:R-:W-:Y:S02]  /*d940*/  DMUL R20, R20, R16.reuse ;  /* 0x0000001014147228 */ /* 0x080fe40000000000 */
[----:B------:R-:W-:-:S11]  /*d950*/  DMUL R22, R4, R16 ;  /* 0x0000001004167228 */ /* 0x000fd60000000000 */
.L_x_8955:
        /* <DEDUP_REMOVED lines=14> */
.L_x_8963:
[----:B------:R-:W3:Y:S02]  /*da40*/  F2I.S64.F64.TRUNC R20, R20 ;  /* 0x0000001400147311 */ /* 0x000ee4000030d900 */
[----:B---3--:R-:W-:-:S05]  /*da50*/  MOV R3, R20 ;  /* 0x0000001400037202 */ /* 0x008fca0000000f00 */
[----:B------:R-:W-:Y:S01]  /*da60*/  STG.E.U8 desc[UR36][R26.64], R3 ;  /* 0x000000031a007986 */ /* 0x000fe2000c101124 */
[----:B------:R-:W-:Y:S05]  /*da70*/  EXIT ;  /* 0x000000000000794d */ /* 0x000fea0003800000 */
.L_x_8962:
        /* <DEDUP_REMOVED lines=9> */
.L_x_8966:
[----:B------:R-:W0:Y:S02]  /*db10*/  F2I.F64.TRUNC R21, R20 ;  /* 0x0000001400157311 */ /* 0x000e24000030d100 */
[----:B0-----:R-:W-:Y:S01]  /*db20*/  STG.E desc[UR36][R26.64], R21 ;  /* 0x000000151a007986 */ /* 0x001fe2000c101924 */
[----:B------:R-:W-:Y:S05]  /*db30*/  EXIT ;  /* 0x000000000000794d */ /* 0x000fea0003800000 */
.L_x_8965:
[----:B------:R-:W0:Y:S02]  /*db40*/  F2I.F64.TRUNC R21, R20 ;  /* 0x0000001400157311 */ /* 0x000e24000030d100 */
[----:B0-----:R-:W-:Y:S01]  /*db50*/  STG.E.U16 desc[UR36][R26.64], R21 ;  /* 0x000000151a007986 */ /* 0x001fe2000c101524 */
[----:B------:R-:W-:Y:S05]  /*db60*/  EXIT ;  /* 0x000000000000794d */ /* 0x000fea0003800000 */
.L_x_8961:
        /* <DEDUP_REMOVED lines=11> */
[----:B------:R-:W-:Y:S01]  /*dc20*/  STG.E desc[UR36][R26.64], R3 ;  /* 0x000000031a007986 */ /* 0x000fe2000c101924 */
[----:B------:R-:W-:Y:S05]  /*dc30*/  EXIT ;  /* 0x000000000000794d */ /* 0x000fea0003800000 */
.L_x_8968:
[----:B------:R-:W-:Y:S01]  /*dc40*/  UMOV UR4, 0xf0000000 ;  /* 0xf000000000047882 */ /* 0x000fe20000000000 */
[----:B------:R-:W-:Y:S01]  /*dc50*/  UMOV UR5, 0x380fffff ;  /* 0x380fffff00057882 */ /* 0x000fe20000000000 */
[----:B---3--:R-:W0:Y:S01]  /*dc60*/  F2F.F32.F64 R0, R20 ;  /* 0x0000001400007310 */ /* 0x008e220000301000 */
[----:B------:R-:W-:-:S14]  /*dc70*/  DSETP.GEU.AND P0, PT, |R20|, UR4, PT ;  /* 0x0000000414007e2a */ /* 0x000fdc000bf0e200 */
[----:B0-----:R-:W-:-:S05]  /*dc80*/  @!P0 FMUL R0, R0, 1.175494350822287508e-38 ;  /* 0x0080000000008820 */ /* 0x001fca0000400000 */
[----:B------:R-:W-:-:S05]  /*dc90*/  F2FP.F16.F32.PACK_AB R0, RZ, R0 ;  /* 0x00000000ff00723e */ /* 0x000fca00000000ff */
[----:B------:R-:W-:Y:S01]  /*dca0*/  STG.E.U16 desc[UR36][R26.64], R0 ;  /* 0x000000001a007986 */ /* 0x000fe2000c101524 */
[----:B------:R-:W-:Y:S05]  /*dcb0*/  EXIT ;  /* 0x000000000000794d */ /* 0x000fea0003800000 */
.L_x_8967:
        /* <DEDUP_REMOVED lines=11> */
[----:B---3--:R-:W1:Y:S07]  /*dd70*/  F2F.F32.F64 R3, R22 ;  /* 0x0000001600037310 */ /* 0x008e6e0000301000 */
[----:B0-----:R-:W-:Y:S02]  /*dd80*/  @!P1 FMUL R2, R2, 1.175494350822287508e-38 ;  /* 0x0080000002029820 */ /* 0x001fe40000400000 */
[----:B-1----:R-:W-:-:S05]  /*dd90*/  @!P0 FMUL R3, R3, 1.175494350822287508e-38 ;  /* 0x0080000003038820 */ /* 0x002fca0000400000 */
[----:B------:R-:W-:Y:S01]  /*dda0*/  STG.E.64 desc[UR36][R26.64], R2 ;  /* 0x000000021a007986 */ /* 0x000fe2000c101b24 */
[----:B------:R-:W-:Y:S05]  /*ddb0*/  EXIT ;  /* 0x000000000000794d */ /* 0x000fea0003800000 */
.L_x_8970:
        /* <DEDUP_REMOVED lines=11> */
.L_x_8969:
[----:B------:R-:W-:Y:S01]  /*de70*/  STG.E.64 desc[UR36][R26.64], R20 ;  /* 0x000000141a007986 */ /* 0x000fe2000c101b24 */
[----:B------:R-:W-:Y:S05]  /*de80*/  EXIT ;  /* 0x000000000000794d */ /* 0x000fea0003800000 */
.L_x_8960:
        /* <DEDUP_REMOVED lines=13> */
.L_x_8974:
[----:B------:R-:W-:Y:S01]  /*df60*/  UMOV UR4, 0xf0000000 ;  /* 0xf000000000047882 */ /* 0x000fe20000000000 */
[----:B------:R-:W-:Y:S01]  /*df70*/  UMOV UR5, 0x380fffff ;  /* 0x380fffff00057882 */ /* 0x000fe20000000000 */
[----:B---3--:R-:W0:Y:S01]  /*df80*/  F2F.F32.F64 R3, R20 ;  /* 0x0000001400037310 */ /* 0x008e220000301000 */
        /* <DEDUP_REMOVED lines=18> */
.L_x_8977:
[----:B------:R-:W-:-:S04]  /*e0b0*/  SHF.R.U32.HI R3, RZ, 0x18, R3 ;  /* 0x00000018ff037819 */ /* 0x000fc80000011603 */
[----:B------:R-:W-:-:S04]  /*e0c0*/  LOP3.LUT R0, R0, 0x80, R3, 0xf8, !PT ;  /* 0x0000008000007812 */ /* 0x000fc800078ef803 */
[----:B------:R-:W-:-:S07]  /*e0d0*/  PRMT R13, R0, 0x7610, R13 ;  /* 0x00007610000d7816 */ /* 0x000fce000000000d */
.L_x_8976:
[----:B------:R-:W-:Y:S05]  /*e0e0*/  BSYNC.RECONVERGENT B0 ;  /* 0x0000000000007941 */ /* 0x000fea0003800200 */
.L_x_8975:
[----:B------:R-:W-:Y:S01]  /*e0f0*/  STG.E.U8 desc[UR36][R26.64], R13 ;  /* 0x0000000d1a007986 */ /* 0x000fe2000c101124 */
[----:B------:R-:W-:Y:S05]  /*e100*/  EXIT ;  /* 0x000000000000794d */ /* 0x000fea0003800000 */
.L_x_8973:
[----:B------:R-:W-:Y:S01]  /*e110*/  UMOV UR4, 0xf0000000 ;  /* 0xf000000000047882 */ /* 0x000fe20000000000 */
[----:B------:R-:W-:Y:S01]  /*e120*/  UMOV UR5, 0x380fffff ;  /* 0x380fffff00057882 */ /* 0x000fe20000000000 */
[----:B---3--:R-:W0:Y:S01]  /*e130*/  F2F.F32.F64 R3, R20 ;  /* 0x0000001400037310 */ /* 0x008e220000301000 */
        /* <DEDUP_REMOVED lines=18> */
.L_x_8980:
[----:B------:R-:W-:-:S04]  /*e260*/  SHF.R.U32.HI R3, RZ, 0x18, R3 ;  /* 0x00000018ff037819 */ /* 0x000fc80000011603 */
[----:B------:R-:W-:-:S04]  /*e270*/  LOP3.LUT R0, R0, 0x80, R3, 0xf8, !PT ;  /* 0x0000008000007812 */ /* 0x000fc800078ef803 */
[----:B------:R-:W-:-:S07]  /*e280*/  PRMT R13, R0, 0x7610, R13 ;  /* 0x00007610000d7816 */ /* 0x000fce000000000d */
.L_x_8979:
[----:B------:R-:W-:Y:S05]  /*e290*/  BSYNC.RECONVERGENT B0 ;  /* 0x0000000000007941 */ /* 0x000fea0003800200 */
.L_x_8978:
[----:B------:R-:W-:Y:S01]  /*e2a0*/  STG.E.U8 desc[UR36][R26.64], R13 ;  /* 0x0000000d1a007986 */ /* 0x000fe2000c101124 */
[----:B------:R-:W-:Y:S05]  /*e2b0*/  EXIT ;  /* 0x000000000000794d */ /* 0x000fea0003800000 */
.L_x_8972:
        /* <DEDUP_REMOVED lines=24> */
[----:B------:R-:W-:Y:S01]  /*e440*/  STG.E.U8 desc[UR36][R26.64], R3 ;  /* 0x000000031a007986 */ /* 0x000fe2000c101124 */
[----:B------:R-:W-:Y:S05]  /*e450*/  EXIT ;  /* 0x000000000000794d */ /* 0x000fea0003800000 */
.L_x_8982:
[----:B------:R-:W0:Y:S02]  /*e460*/  F2I.U64.F64.TRUNC R20, R20 ;  /* 0x0000001400147311 */ /* 0x000e24000030d800 */
[----:B0-----:R-:W-:Y:S01]  /*e470*/  STG.E.64 desc[UR36][R26.64], R20 ;  /* 0x000000141a007986 */ /* 0x001fe2000c101b24 */
[----:B------:R-:W-:Y:S05]  /*e480*/  EXIT ;  /* 0x000000000000794d */ /* 0x000fea0003800000 */
.L_x_8981:
[----:B------:R-:W0:Y:S02]  /*e490*/  F2I.U32.F64.TRUNC R21, R20 ;  /* 0x0000001400157311 */ /* 0x000e24000030d000 */
[----:B0-----:R-:W-:Y:S01]  /*e4a0*/  STG.E desc[UR36][R26.64], R21 ;  /* 0x000000151a007986 */ /* 0x001fe2000c101924 */
[----:B------:R-:W-:Y:S05]  /*e4b0*/  EXIT ;  /* 0x000000000000794d */ /* 0x000fea0003800000 */
.L_x_8971:
        /* <DEDUP_REMOVED lines=9> */
[----:B------:R-:W-:Y:S01]  /*e550*/  STG.E.U8 desc[UR36][R26.64], R3 ;  /* 0x000000031a007986 */ /* 0x000fe2000c101124 */
[----:B------:R-:W-:Y:S05]  /*e560*/  EXIT ;  /* 0x000000000000794d */ /* 0x000fea0003800000 */
.L_x_8984:
[----:B------:R-:W-:Y:S01]  /*e570*/  STG.E.128 desc[UR36][R26.64], R20 ;  /* 0x000000141a007986 */ /* 0x000fe2000c101d24 */
[----:B------:R-:W-:Y:S05]  /*e580*/  EXIT ;  /* 0x000000000000794d */ /* 0x000fea0003800000 */
.L_x_8983:
[----:B------:R-:W-:-:S09]  /*e590*/  UISETP.NE.AND UP0, UPT, UR4, 0xf, UPT ;  /* 0x0000000f0400788c */ /* 0x000fd2000bf05270 */
[----:B------:R-:W-:Y:S05]  /*e5a0*/  BRA.U !UP0, `(.L_x_8985) ;  /* 0x0000000508087547 */ /* 0x000fea000b800000 */
[----:B------:R-:W-:-:S09]  /*e5b0*/  UISETP.NE.AND UP0, UPT, UR4, 0x17, UPT ;  /* 0x000000170400788c */ /* 0x000fd2000bf05270 */
[----:B------:R-:W-:Y:S05]  /*e5c0*/  BRA.U !UP0, `(.L_x_8986) ;  /* 0x0000000108a07547 */ /* 0x000fea000b800000 */
[----:B------:R-:W-:-:S09]  /*e5d0*/  UISETP.NE.AND UP0, UPT, UR4, 0x18, UPT ;  /* 0x000000180400788c */ /* 0x000fd2000bf05270 */
[----:B------:R-:W-:Y:S05]  /*e5e0*/  BRA.U !UP0, `(.L_x_8987) ;  /* 0x0000000108447547 */ /* 0x000fea000b800000 */
.L_x_8964:
[----:B---3--:R-:W-:Y:S01]  /*e5f0*/  MOV R0, 0x0 ;  /* 0x0000000000007802 */ /* 0x008fe20000000f00 */
        /* <DEDUP_REMOVED lines=15> */
.L_x_8988:
[----:B------:R-:W-:Y:S05]  /*e6f0*/  EXIT ;  /* 0x000000000000794d */ /* 0x000fea0003800000 */
.L_x_8987:
[----:B------:R-:W-:Y:S01]  /*e700*/  UMOV UR4, 0xf0000000 ;  /* 0xf000000000047882 */ /* 0x000fe20000000000 */
[----:B------:R-:W-:Y:S01]  /*e710*/  UMOV UR5, 0x380fffff ;  /* 0x380fffff00057882 */ /* 0x000fe20000000000 */
[----:B------:R-:W0:Y:S01]  /*e720*/  F2F.F32.F64 R5, R20 ;  /* 0x0000001400057310 */ /* 0x000e220000301000 */
[----:B------:R-:W-:Y:S01]  /*e730*/  DSETP.GEU.AND P0, PT, |R20|, UR4, PT ;  /* 0x0000000414007e2a */ /* 0x000fe2000bf0e200 */
[----:B------:R-:W-:Y:S01]  /*e740*/  BSSY.RECONVERGENT B0, `(.L_x_8989) ;  /* 0x000000d000007945 */ /* 0x000fe20003800200 */
[----:B---3--:R-:W-:-:S12]  /*e750*/  MOV R0, 0x7f ;  /* 0x0000007f00007802 */ /* 0x008fd80000000f00 */
        /* <DEDUP_REMOVED lines=11> */
.L_x_8990:
[----:B------:R-:W-:Y:S05]  /*e810*/  BSYNC.RECONVERGENT B0 ;  /* 0x0000000000007941 */ /* 0x000fea0003800200 */
.L_x_8989:
[----:B------:R-:W-:-:S05]  /*e820*/  LOP3.LUT R3, R0, 0x80, R3, 0xf8, !PT ;  /* 0x0000008000037812 */ /* 0x000fca00078ef803 */
[----:B------:R-:W-:Y:S01]  /*e830*/  STG.E.U8 desc[UR36][R26.64], R3 ;  /* 0x000000031a007986 */ /* 0x000fe2000c101124 */
[----:B------:R-:W-:Y:S05]  /*e840*/  EXIT ;  /* 0x000000000000794d */ /* 0x000fea0003800000 */
.L_x_8986:
[----:B------:R-:W-:Y:S01]  /*e850*/  UMOV UR4, 0xf0000000 ;  /* 0xf000000000047882 */ /* 0x000fe20000000000 */
[----:B------:R-:W-:Y:S01]  /*e860*/  UMOV UR5, 0x380fffff ;  /* 0x380fffff00057882 */ /* 0x000fe20000000000 */
[----:B---3--:R-:W0:Y:S01]  /*e870*/  F2F.F32.F64 R3, R20 ;  /* 0x0000001400037310 */ /* 0x008e220000301000 */
        /* <DEDUP_REMOVED lines=13> */
.L_x_8992:
[----:B------:R-:W-:Y:S01]  /*e950*/  IMAD.MOV.U32 R0, RZ, RZ, 0x7f ;  /* 0x0000007fff007424 */ /* 0x000fe200078e00ff */
[----:B------:R-:W-:-:S04]  /*e960*/  ISETP.GT.U32.AND P0, PT, R2, 0x7f800000, PT ;  /* 0x7f8000000200780c */ /* 0x000fc80003f04070 */
[----:B------:R-:W-:-:S09]  /*e970*/  SEL R0, R0, 0x7c, P0 ;  /* 0x0000007c00007807 */ /* 0x000fd20000000000 */
.L_x_8993:
[----:B------:R-:W-:Y:S05]  /*e980*/  BSYNC.RECONVERGENT B0 ;  /* 0x0000000000007941 */ /* 0x000fea0003800200 */
.L_x_8991:
[----:B------:R-:W-:-:S04]  /*e990*/  SHF.R.U32.HI R3, RZ, 0x18, R3 ;  /* 0x00000018ff037819 */ /* 0x000fc80000011603 */
[----:B------:R-:W-:-:S05]  /*e9a0*/  LOP3.LUT R3, R0, 0x80, R3, 0xf8, !PT ;  /* 0x0000008000037812 */ /* 0x000fca00078ef803 */
[----:B------:R-:W-:Y:S01]  /*e9b0*/  STG.E.U8 desc[UR36][R26.64], R3 ;  /* 0x000000031a007986 */ /* 0x000fe2000c101124 */
[----:B------:R-:W-:Y:S05]  /*e9c0*/  EXIT ;  /* 0x000000000000794d */ /* 0x000fea0003800000 */
.L_x_8985:
[----:B------:R-:W-:Y:S01]  /*e9d0*/  UMOV UR4, 0xf0000000 ;  /* 0xf000000000047882 */ /* 0x000fe20000000000 */
[----:B------:R-:W-:Y:S01]  /*e9e0*/  UMOV UR5, 0x380fffff ;  /* 0x380fffff00057882 */ /* 0x000fe20000000000 */
[----:B---3--:R-:W0:Y:S01]  /*e9f0*/  F2F.F32.F64 R0, R20 ;  /* 0x0000001400007310 */ /* 0x008e220000301000 */
[----:B------:R-:W-:-:S14]  /*ea00*/  DSETP.GEU.AND P0, PT, |R20|, UR4, PT ;  /* 0x0000000414007e2a */ /* 0x000fdc000bf0e200 */
[----:B0-----:R-:W-:-:S05]  /*ea10*/  @!P0 FMUL R0, R0, 1.175494350822287508e-38 ;  /* 0x0080000000008820 */ /* 0x001fca0000400000 */
[----:B------:R-:W-:-:S05]  /*ea20*/  F2FP.BF16.F32.PACK_AB R0, RZ, R0 ;  /* 0x00000000ff00723e */ /* 0x000fca00000010ff */
[----:B------:R-:W-:Y:S01]  /*ea30*/  STG.E.U16 desc[UR36][R26.64], R0 ;  /* 0x000000001a007986 */ /* 0x000fe2000c101524 */
[----:B------:R-:W-:Y:S05]  /*ea40*/  EXIT ;  /* 0x000000000000794d */ /* 0x000fea0003800000 */
        .weak           $__internal_14_$__cuda_sm20_dblrcp_rn_slowpath_v3
        .type           $__internal_14_$__cuda_sm20_dblrcp_rn_slowpath_v3,@function
        .size           $__internal_14_$__cuda_sm20_dblrcp_rn_slowpath_v3,($__internal_15_$__cuda_sm20_div_rn_f64_full - $__internal_14_$__cuda_sm20_dblrcp_rn_slowpath_v3)
$__internal_14_$__cuda_sm20_dblrcp_rn_slowpath_v3:
[----:B------:R-:W-:Y:S01]  /*ea50*/  MOV R4, R8 ;  /* 0x0000000800047202 */ /* 0x000fe20000000f00 */
[----:B------:R-:W-:Y:S01]  /*ea60*/  IMAD.MOV.U32 R5, RZ, RZ, R9 ;  /* 0x000000ffff057224 */ /* 0x000fe200078e0009 */
[----:B------:R-:W-:Y:S05]  /*ea70*/  BSSY.RECONVERGENT B1, `(.L_x_8994) ;  /* 0x0000025000017945 */ /* 0x000fea0003800200 */
[----:B------:R-:W-:-:S14]  /*ea80*/  DSETP.GTU.AND P0, PT, |R4|, +INF , PT ;  /* 0x7ff000000400742a */ /* 0x000fdc0003f0c200 */
        /* <DEDUP_REMOVED lines=9> */
[----:B------:R-:W-:Y:S01]  /*eb20*/  IADD3 R7, PT, PT, R5, -0x3fe00000, RZ ;  /* 0xc020000005077810 */ /* 0x000fe20007ffe0ff */
[----:B------:R-:W-:Y:S01]  /*eb30*/  IMAD.MOV.U32 R6, RZ, RZ, R4 ;  /* 0x000000ffff067224 */ /* 0x000fe200078e0004 */
[----:B------:R-:W-:Y:S02]  /*eb40*/  MOV R8, R3 ;  /* 0x0000000300087202 */ /* 0x000fe40000000f00 */
        /* <DEDUP_REMOVED lines=11> */
.L_x_8997:
[----:B------:R-:W-:Y:S01]  /*ec00*/  DMUL R4, R4, 8.11296384146066816958e+31 ;  /* 0x4690000004047828 */ /* 0x000fe20000000000 */
[----:B------:R-:W-:-:S05]  /*ec10*/  IMAD.MOV.U32 R6, RZ, RZ, R3 ;  /* 0x000000ffff067224 */ /* 0x000fca00078e0003 */
        /* <DEDUP_REMOVED lines=8> */
.L_x_8995:
[----:B------:R-:W-:Y:S02]  /*eca0*/  LOP3.LUT R7, R5, 0x80000, RZ, 0xfc, !PT ;  /* 0x0008000005077812 */ /* 0x000fe400078efcff */
[----:B------:R-:W-:-:S07]  /*ecb0*/  MOV R6, R4 ;  /* 0x0000000400067202 */ /* 0x000fce0000000f00 */
.L_x_8996:
[----:B------:R-:W-:Y:S05]  /*ecc0*/  BSYNC.RECONVERGENT B1 ;  /* 0x0000000000017941 */ /* 0x000fea0003800200 */
.L_x_8994:
[----:B------:R-:W-:Y:S01]  /*ecd0*/  IMAD.MOV.U32 R4, RZ, RZ, R0 ;  /* 0x000000ffff047224 */ /* 0x000fe200078e0000 */
[----:B------:R-:W-:-:S04]  /*ece0*/  MOV R5, 0x0 ;  /* 0x0000000000057802 */ /* 0x000fc80000000f00 */
[----:B------:R-:W-:Y:S05]  /*ecf0*/  RET.REL.NODEC R4 `(_ZN2at6native18elementwise_kernelILi128ELi4EZNS0_15gpu_kernel_implINS0_13BUnaryFunctorIN3c107complexIdEES6_S6_NS0_15binary_internal10DivFunctorIS6_EEEEEEvRNS_18TensorIteratorBaseERKT_EUliE_EEviT1_) ;  /* 0xffffff1004c07950 */ /* 0x000fea0003c3ffff */
        .weak           $__internal_15_$__cuda_sm20_div_rn_f64_full
        .type           $__internal_15_$__cuda_sm20_div_rn_f64_full,@function
        .size           $__internal_15_$__cuda_sm20_div_rn_f64_full,(.L_x_19361 - $__internal_15_$__cuda_sm20_div_rn_f64_full)
$__internal_15_$__cuda_sm20_div_rn_f64_full:
[C---:B------:R-:W-:Y:S01]  /*ed00*/  FSETP.GEU.AND P0, PT, |R3|.reuse, 1.469367938527859385e-39, PT ;  /* 0x001000000300780b */ /* 0x040fe20003f0e200 */
[--C-:B------:R-:W-:Y:S01]  /*ed10*/  IMAD.MOV.U32 R28, RZ, RZ, R12.reuse ;  /* 0x000000ffff1c7224 */ /* 0x100fe200078e000c */
[----:B------:R-:W-:Y:S01]  /*ed20*/  LOP3.LUT R30, R3, 0x800fffff, RZ, 0xc0, !PT ;  /* 0x800fffff031e7812 */ /* 0x000fe200078ec0ff */
[----:B------:R-:W-:Y:S01]  /*ed30*/  IMAD.MOV.U32 R35, RZ, RZ, R11 ;  /* 0x000000ffff237224 */ /* 0x000fe200078e000b */
[----:B------:R-:W-:Y:S01]  /*ed40*/  MOV R29, R3 ;  /* 0x00000003001d7202 */ /* 0x000fe20000000f00 */
[----:B------:R-:W-:Y:S01]  /*ed50*/  HFMA2 R38, -RZ, RZ, 0, 5.9604644775390625e-08 ;  /* 0x00000001ff267431 */ /* 0x000fe200000001ff */
[----:B------:R-:W-:Y:S01]  /*ed60*/  LOP3.LUT R31, R30, 0x3ff00000, RZ, 0xfc, !PT ;  /* 0x3ff000001e1f7812 */ /* 0x000fe200078efcff */
[----:B------:R-:W-:Y:S01]  /*ed70*/  IMAD.MOV.U32 R30, RZ, RZ, R12 ;  /* 0x000000ffff1e7224 */ /* 0x000fe200078e000c */
[----:B------:R-:W-:Y:S01]  /*ed80*/  FSETP.GEU.AND P2, PT, |R35|, 1.469367938527859385e-39, PT ;  /* 0x001000002300780b */ /* 0x000fe20003f4e200 */
[----:B------:R-:W-:Y:S01]  /*ed90*/  BSSY.RECONVERGENT B1, `(.L_x_8998) ;  /* 0x0000052000017945 */ /* 0x000fe20003800200 */
[----:B------:R-:W-:-:S02]  /*eda0*/  MOV R34, R0 ;  /* 0x0000000000227202 */ /* 0x000fc40000000f00 */
[----:B------:R-:W-:Y:S01]  /*edb0*/  LOP3.LUT R0, R35, 0x7ff00000, RZ, 0xc0, !PT ;  /* 0x7ff0000023007812 */ /* 0x000fe200078ec0ff */
[----:B------:R-:W-:Y:S01]  /*edc0*/  @!P0 DMUL R30, R28, 8.98846567431157953865e+307 ;  /* 0x7fe000001c1e8828 */ /* 0x000fe20000000000 */
[----:B------:R-:W-:Y:S01]  /*edd0*/  LOP3.LUT R12, R3, 0x7ff00000, RZ, 0xc0, !PT ;  /* 0x7ff00000030c7812 */ /* 0x000fe200078ec0ff */
[----:B------:R-:W-:Y:S01]  /*ede0*/  IMAD.MOV.U32 R3, RZ, RZ, 0x1ca00000 ;  /* 0x1ca00000ff037424 */ /* 0x000fe200078e00ff */
[----:B------:R-:W-:Y:S02]  /*edf0*/  MOV R32, R34 ;  /* 0x0000002200207202 */ /* 0x000fe40000000f00 */
[----:B------:R-:W-:Y:S01]  /*ee00*/  ISETP.GE.U32.AND P1, PT, R0, R12, PT ;  /* 0x0000000c0000720c */ /* 0x000fe20003f26070 */
[----:B------:R-:W0:Y:S02]  /*ee10*/  MUFU.RCP64H R39, R31 ;  /* 0x0000001f00277308 */ /* 0x000e240000001800 */
[----:B------:R-:W-:Y:S01]  /*ee20*/  @!P2 LOP3.LUT R11, R29, 0x7ff00000, RZ, 0xc0, !PT ;  /* 0x7ff000001d0ba812 */ /* 0x000fe200078ec0ff */
[----:B------:R-:W-:Y:S01]  /*ee30*/  @!P2 IMAD.MOV.U32 R36, RZ, RZ, RZ ;  /* 0x000000ffff24a224 */ /* 0x000fe200078e00ff */
[----:B------:R-:W-:-:S02]  /*ee40*/  @!P0 LOP3.LUT R12, R31, 0x7ff00000, RZ, 0xc0, !PT ;  /* 0x7ff000001f0c8812 */ /* 0x000fc400078ec0ff */
[----:B------:R-:W-:Y:S02]  /*ee50*/  @!P2 ISETP.GE.U32.AND P3, PT, R0, R11, PT ;  /* 0x0000000b0000a20c */ /* 0x000fe40003f66070 */
[C---:B------:R-:W-:Y:S02]  /*ee60*/  SEL R11, R3.reuse, 0x63400000, !P1 ;  /* 0x63400000030b7807 */ /* 0x040fe40004800000 */
[----:B------:R-:W-:Y:S02]  /*ee70*/  @!P2 SEL R13, R3, 0x63400000, !P3 ;  /* 0x63400000030da807 */ /* 0x000fe40005800000 */
[--C-:B------:R-:W-:Y:S02]  /*ee80*/  LOP3.LUT R33, R11, 0x800fffff, R35.reuse, 0xf8, !PT ;  /* 0x800fffff0b217812 */ /* 0x100fe400078ef823 */
[----:B------:R-:W-:Y:S02]  /*ee90*/  @!P2 LOP3.LUT R13, R13, 0x80000000, R35, 0xf8, !PT ;  /* 0x800000000d0da812 */ /* 0x000fe400078ef823 */
[----:B------:R-:W-:Y:S01]  /*eea0*/  MOV R11, R0 ;  /* 0x00000000000b7202 */ /* 0x000fe20000000f00 */
[----:B0-----:R-:W-:Y:S01]  /*eeb0*/  DFMA R14, R38, -R30, 1 ;  /* 0x3ff00000260e742b */ /* 0x001fe2000000081e */
[----:B------:R-:W-:-:S06]  /*eec0*/  @!P2 LOP3.LUT R37, R13, 0x100000, RZ, 0xfc, !PT ;  /* 0x001000000d25a812 */ /* 0x000fcc00078efcff */
[----:B------:R-:W-:Y:S02]  /*eed0*/  @!P2 DFMA R32, R32, 2, -R36 ;  /* 0x400000002020a82b */ /* 0x000fe40000000824 */
[----:B------:R-:W-:-:S08]  /*eee0*/  DFMA R14, R14, R14, R14 ;  /* 0x0000000e0e0e722b */ /* 0x000fd0000000000e */
[----:B------:R-:W-:Y:S01]  /*eef0*/  DFMA R38, R38, R14, R38 ;  /* 0x0000000e2626722b */ /* 0x000fe20000000026 */
[----:B------:R-:W-:-:S05]  /*ef00*/  @!P2 LOP3.LUT R11, R33, 0x7ff00000, RZ, 0xc0, !PT ;  /* 0x7ff00000210ba812 */ /* 0x000fca00078ec0ff */
[----:B------:R-:W-:Y:S02]  /*ef10*/  VIADD R13, R11, 0xffffffff ;  /* 0xffffffff0b0d7836 */ /* 0x000fe40000000000 */
[----:B------:R-:W-:-:S03]  /*ef20*/  DFMA R14, R38, -R30, 1 ;  /* 0x3ff00000260e742b */ /* 0x000fc6000000081e */
[----:B------:R-:W-:-:S05]  /*ef30*/  ISETP.GT.U32.AND P0, PT, R13, 0x7feffffe, PT ;  /* 0x7feffffe0d00780c */ /* 0x000fca0003f04070 */
[----:B------:R-:W-:Y:S01]  /*ef40*/  DFMA R38, R38, R14, R38 ;  /* 0x0000000e2626722b */ /* 0x000fe20000000026 */
[----:B------:R-:W-:-:S04]  /*ef50*/  IADD3 R14, PT, PT, R12, -0x1, RZ ;  /* 0xffffffff0c0e7810 */ /* 0x000fc80007ffe0ff */
[----:B------:R-:W-:-:S03]  /*ef60*/  ISETP.GT.U32.OR P0, PT, R14, 0x7feffffe, P0 ;  /* 0x7feffffe0e00780c */ /* 0x000fc60000704470 */
[----:B------:R-:W-:-:S08]  /*ef70*/  DMUL R36, R38, R32 ;  /* 0x0000002026247228 */ /* 0x000fd00000000000 */
[----:B------:R-:W-:-:S08]  /*ef80*/  DFMA R40, R36, -R30, R32 ;  /* 0x8000001e2428722b */ /* 0x000fd00000000020 */
[----:B------:R-:W-:Y:S01]  /*ef90*/  DFMA R14, R38, R40, R36 ;  /* 0x00000028260e722b */ /* 0x000fe20000000024 */
[----:B------:R-:W-:Y:S10]  /*efa0*/  @P0 BRA `(.L_x_8999) ;  /* 0x00000000006c0947 */ /* 0x000ff40003800000 */
[----:B------:R-:W-:-:S04]  /*efb0*/  LOP3.LUT R11, R29, 0x7ff00000, RZ, 0xc0, !PT ;  /* 0x7ff000001d0b7812 */ /* 0x000fc800078ec0ff */
[CC--:B------:R-:W-:Y:S02]  /*efc0*/  VIADDMNMX R12, R0.reuse, -R11.reuse, 0xb9600000, !PT ;  /* 0xb9600000000c7446 */ /* 0x0c0fe4000780090b */
[----:B------:R-:W-:Y:S02]  /*efd0*/  ISETP.GE.U32.AND P0, PT, R0, R11, PT ;  /* 0x0000000b0000720c */ /* 0x000fe40003f06070 */
[----:B------:R-:W-:Y:S02]  /*efe0*/  VIMNMX R12, PT, PT, R12, 0x46a00000, PT ;  /* 0x46a000000c0c7848 */ /* 0x000fe40003fe0100 */
[----:B------:R-:W-:-:S05]  /*eff0*/  SEL R3, R3, 0x63400000, !P0 ;  /* 0x6340000003037807 */ /* 0x000fca0004000000 */
[----:B------:R-:W-:Y:S02]  /*f000*/  IMAD.IADD R3, R12, 0x1, -R3 ;  /* 0x000000010c037824 */ /* 0x000fe400078e0a03 */
[----:B------:R-:W-:-:S03]  /*f010*/  IMAD.MOV.U32 R12, RZ, RZ, RZ ;  /* 0x000000ffff0c7224 */ /* 0x000fc600078e00ff */
[----:B------:R-:W-:-:S06]  /*f020*/  IADD3 R13, PT, PT, R3, 0x7fe00000, RZ ;  /* 0x7fe00000030d7810 */ /* 0x000fcc0007ffe0ff */
[----:B------:R-:W-:-:S10]  /*f030*/  DMUL R36, R14, R12 ;  /* 0x0000000c0e247228 */ /* 0x000fd40000000000 */
[----:B------:R-:W-:-:S13]  /*f040*/  FSETP.GTU.AND P0, PT, |R37|, 1.469367938527859385e-39, PT ;  /* 0x001000002500780b */ /* 0x000fda0003f0c200 */
[----:B------:R-:W-:Y:S05]  /*f050*/  @P0 BRA `(.L_x_9000) ;  /* 0x0000000000940947 */ /* 0x000fea0003800000 */
[----:B------:R-:W-:-:S06]  /*f060*/  DFMA R30, R14, -R30, R32 ;  /* 0x8000001e0e1e722b */ /* 0x000fcc0000000020 */
[----:B------:R-:W-:-:S04]  /*f070*/  MOV R30, RZ ;  /* 0x000000ff001e7202 */ /* 0x000fc80000000f00 */
[C---:B------:R-:W-:Y:S02]  /*f080*/  FSETP.NEU.AND P0, PT, R31.reuse, RZ, PT ;  /* 0x000000ff1f00720b */ /* 0x040fe40003f0d000 */
[----:B------:R-:W-:-:S04]  /*f090*/  LOP3.LUT R28, R31, 0x80000000, R29, 0x48, !PT ;  /* 0x800000001f1c7812 */ /* 0x000fc800078e481d */
[----:B------:R-:W-:-:S07]  /*f0a0*/  LOP3.LUT R31, R28, R13, RZ, 0xfc, !PT ;  /* 0x0000000d1c1f7212 */ /* 0x000fce00078efcff */
[----:B------:R-:W-:Y:S05]  /*f0b0*/  @!P0 BRA `(.L_x_9000) ;  /* 0x00000000007c8947 */ /* 0x000fea0003800000 */
[----:B------:R-:W-:Y:S01]  /*f0c0*/  IMAD.MOV R13, RZ, RZ, -R3 ;  /* 0x000000ffff0d7224 */ /* 0x000fe200078e0a03 */
[----:B------:R-:W-:Y:S02]  /*f0d0*/  MOV R12, RZ ;  /* 0x000000ff000c7202 */ /* 0x000fe40000000f00 */
[----:B------:R-:W-:-:S04]  /*f0e0*/  IADD3 R3, PT, PT, -R3, -0x43300000, RZ ;  /* 0xbcd0000003037810 */ /* 0x000fc80007ffe1ff */
[----:B------:R-:W-:Y:S02]  /*f0f0*/  DFMA R12, R36, -R12, R14 ;  /* 0x8000000c240c722b */ /* 0x000fe4000000000e */
[----:B------:R-:W-:-:S08]  /*f100*/  DMUL.RP R14, R14, R30 ;  /* 0x0000001e0e0e7228 */ /* 0x000fd00000008000 */
[----:B------:R-:W-:Y:S02]  /*f110*/  FSETP.NEU.AND P0, PT, |R13|, R3, PT ;  /* 0x000000030d00720b */ /* 0x000fe40003f0d200 */
[----:B------:R-:W-:Y:S02]  /*f120*/  LOP3.LUT R3, R15, R28, RZ, 0x3c, !PT ;  /* 0x0000001c0f037212 */ /* 0x000fe400078e3cff */
[----:B------:R-:W-:Y:S02]  /*f130*/  FSEL R36, R14, R36, !P0 ;  /* 0x000000240e247208 */ /* 0x000fe40004000000 */
[----:B------:R-:W-:Y:S01]  /*f140*/  FSEL R37, R3, R37, !P0 ;  /* 0x0000002503257208 */ /* 0x000fe20004000000 */
[----:B------:R-:W-:Y:S06]  /*f150*/  BRA `(.L_x_9000) ;  /* 0x0000000000547947 */ /* 0x000fec0003800000 */
.L_x_8999:
        /* <DEDUP_REMOVED lines=12> */
[----:B------:R-:W-:Y:S01]  /*f220*/  @!P0 IMAD.MOV.U32 R36, RZ, RZ, RZ ;  /* 0x000000ffff248224 */ /* 0x000fe200078e00ff */
[----:B------:R-:W-:-:S03]  /*f230*/  @P0 MOV R36, RZ ;  /* 0x000000ff00240202 */ /* 0x000fc60000000f00 */
[----:B------:R-:W-:Y:S01]  /*f240*/  @P0 IMAD.MOV.U32 R37, RZ, RZ, R0 ;  /* 0x000000ffff250224 */ /* 0x000fe200078e0000 */
[----:B------:R-:W-:Y:S06]  /*f250*/  BRA `(.L_x_9000) ;  /* 0x0000000000147947 */ /* 0x000fec0003800000 */
.L_x_9002:
[----:B------:R-:W-:Y:S02]  /*f260*/  LOP3.LUT R37, R29, 0x80000, RZ, 0xfc, !PT ;  /* 0x000800001d257812 */ /* 0x000fe400078efcff */
[----:B------:R-:W-:Y:S01]  /*f270*/  MOV R36, R28 ;  /* 0x0000001c00247202 */ /* 0x000fe20000000f00 */
[----:B------:R-:W-:Y:S06]  /*f280*/  BRA `(.L_x_9000) ;  /* 0x0000000000087947 */ /* 0x000fec0003800000 */
.L_x_9001:
[----:B------:R-:W-:Y:S01]  /*f290*/  LOP3.LUT R37, R35, 0x80000, RZ, 0xfc, !PT ;  /* 0x0008000023257812 */ /* 0x000fe200078efcff */
[----:B------:R-:W-:-:S07]  /*f2a0*/  IMAD.MOV.U32 R36, RZ, RZ, R34 ;  /* 0x000000ffff247224 */ /* 0x000fce00078e0022 */
.L_x_9000:
[----:B------:R-:W-:Y:S05]  /*f2b0*/  BSYNC.RECONVERGENT B1 ;  /* 0x0000000000017941 */ /* 0x000fea0003800200 */
.L_x_8998:
[----:B------:R-:W-:-:S04]  /*f2c0*/  HFMA2 R11, -RZ, RZ, 0, 0 ;  /* 0x00000000ff0b7431 */ /* 0x000fc800000001ff */
[----:B------:R-:W-:Y:S05]  /*f2d0*/  RET.REL.NODEC R10 `(_ZN2at6native18elementwise_kernelILi128ELi4EZNS0_15gpu_kernel_implINS0_13BUnaryFunctorIN3c107complexIdEES6_S6_NS0_15binary_internal10DivFunctorIS6_EEEEEEvRNS_18TensorIteratorBaseERKT_EUliE_EEviT1_) ;  /* 0xffffff0c0a487950 */ /* 0x000fea0003c3ffff */
.L_x_9003:
        /* <DEDUP_REMOVED lines=10> */
.L_x_19361:


//--------------------- .text._ZN2at6native27unrolled_elementwise_kernelINS0_13BUnaryFunctorIN3c107complexIdEES5_S5_NS0_15binary_internal10DivFunctorIS5_EEEESt5arrayIPcLm2EELi4E23TrivialOffsetCalculatorILi1EjESE_NS0_6memory12LoadWithCastILi1EEENSF_13StoreWithCastILi1EEEEEviT_T0_T2_T3_T4_T5_ --------------------------
	.section	.text._ZN2at6native27unrolled_elementwise_kernelINS0_13BUnaryFunctorIN3c107complexIdEES5_S5_NS0_15binary_internal10DivFunctorIS5_EEEESt5arrayIPcLm2EELi4E23TrivialOffsetCalculatorILi1EjESE_NS0_6memory12LoadWithCastILi1EEENSF_13StoreWithCastILi1EEEEEviT_T0_T2_T3_T4_T5_,"ax",@progbits
	.align	128
        .global         _ZN2at6native27unrolled_elementwise_kernelINS0_13BUnaryFunctorIN3c107complexIdEES5_S5_NS0_15binary_internal10DivFunctorIS5_EEEESt5arrayIPcLm2EELi4E23TrivialOffsetCalculatorILi1EjESE_NS0_6memory12LoadWithCastILi1EEENSF_13StoreWithCastILi1EEEEEviT_T0_T2_T3_T4_T5_
        .type           _ZN2at6native27unrolled_elementwise_kernelINS0_13BUnaryFunctorIN3c107complexIdEES5_S5_NS0_15binary_internal10DivFunctorIS5_EEEESt5arrayIPcLm2EELi4E23TrivialOffsetCalculatorILi1EjESE_NS0_6memory12LoadWithCastILi1EEENSF_13StoreWithCastILi1EEEEEviT_T0_T2_T3_T4_T5_,@function
        .size           _ZN2at6native27unrolled_elementwise_kernelINS0_13BUnaryFunctorIN3c107complexIdEES5_S5_NS0_15binary_internal10DivFunctorIS5_EEEESt5arrayIPcLm2EELi4E23TrivialOffsetCalculatorILi1EjESE_NS0_6memory12LoadWithCastILi1EEENSF_13StoreWithCastILi1EEEEEviT_T0_T2_T3_T4_T5_,(.L_x_19363 - _ZN2at6native27unrolled_elementwise_kernelINS0_13BUnaryFunctorIN3c107complexIdEES5_S5_NS0_15binary_internal10DivFunctorIS5_EEEESt5arrayIPcLm2EELi4E23TrivialOffsetCalculatorILi1EjESE_NS0_6memory12LoadWithCastILi1EEENSF_13StoreWithCastILi1EEEEEviT_T0_T2_T3_T4_T5_)
        .other          _ZN2at6native27unrolled_elementwise_kernelINS0_13BUnaryFunctorIN3c107complexIdEES5_S5_NS0_15binary_internal10DivFunctorIS5_EEEESt5arrayIPcLm2EELi4E23TrivialOffsetCalculatorILi1EjESE_NS0_6memory12LoadWithCastILi1EEENSF_13StoreWithCastILi1EEEEEviT_T0_T2_T3_T4_T5_,@"STO_CUDA_ENTRY STV_DEFAULT"
_ZN2at6native27unrolled_elementwise_kernelINS0_13BUnaryFunctorIN3c107complexIdEES5_S5_NS0_15binary_internal10DivFunctorIS5_EEEESt5arrayIPcLm2EELi4E23TrivialOffsetCalculatorILi1EjESE_NS0_6memory12LoadWithCastILi1EEENSF_13StoreWithCastILi1EEEEEviT_T0_T2_T3_T4_T5_:
.text._ZN2at6native27unrolled_elementwise_kernelINS0_13BUnaryFunctorIN3c107complexIdEES5_S5_NS0_15binary_internal10DivFunctorIS5_EEEESt5arrayIPcLm2EELi4E23TrivialOffsetCalculatorILi1EjESE_NS0_6memory12LoadWithCastILi1EEENSF_13StoreWithCastILi1EEEEEviT_T0_T2_T3_T4_T5_:
        /* <DEDUP_REMOVED lines=34> */
.L_x_9010:
[----:B------:R-:W2:Y:S01]  /*0220*/  LDG.E.U8 R2, desc[UR36][R2.64] ;  /* 0x0000002402027981 */ /* 0x000ea2000c1e1100 */
[----:B------:R-:W-:Y:S01]  /*0230*/  CS2R R30, SRZ ;  /* 0x00000000001e7805 */ /* 0x000fe2000001ff00 */
[----:B--2---:R0:W1:Y:S01]  /*0240*/  I2F.F64.U16 R28, R2 ;  /* 0x00000002001c7312 */ /* 0x0040620000101800 */
[----:B------:R-:W-:Y:S05]  /*0250*/  BRA `(.L_x_9012) ;  /* 0x0000000c00b87947 */ /* 0x000fea0003800000 */
.L_x_9009:
        /* <DEDUP_REMOVED lines=10> */
.L_x_9014:
[----:B------:R-:W2:Y:S01]  /*0300*/  LDG.E R2, desc[UR36][R2.64] ;  /* 0x0000002402027981 */ /* 0x000ea2000c1e1900 */
[----:B------:R-:W-:Y:S01]  /*0310*/  CS2R R30, SRZ ;  /* 0x00000000001e7805 */ /* 0x000fe2000001ff00 */
[----:B--2---:R1:W2:Y:S01]  /*0320*/  I2F.F64 R28, R2 ;  /* 0x00000002001c7312 */ /* 0x0042a20000201c00 */
[----:B------:R-:W-:Y:S05]  /*0330*/  BRA `(.L_x_9012) ;  /* 0x0000000c00807947 */ /* 0x000fea0003800000 */
.L_x_9013:
[----:B------:R-:W2:Y:S01]  /*0340*/  LDG.E.U16 R2, desc[UR36][R2.64] ;  /* 0x0000002402027981 */ /* 0x000ea2000c1e1500 */
[----:B------:R-:W-:Y:S01]  /*0350*/  CS2R R30, SRZ ;  /* 0x00000000001e7805 */ /* 0x000fe2000001ff00 */
[----:B--2---:R3:W4:Y:S01]  /*0360*/  I2F.F64.S16 R28, R2 ;  /* 0x00000002001c7312 */ /* 0x0047220000101c00 */
[----:B------:R-:W-:Y:S05]  /*0370*/  BRA `(.L_x_9012) ;  /* 0x0000000c00707947 */ /* 0x000fea0003800000 */
.L_x_9008:
        /* <DEDUP_REMOVED lines=11> */
.L_x_9016:
[----:B------:R-:W2:Y:S01]  /*0430*/  LDG.E.U16 R0, desc[UR36][R2.64] ;  /* 0x0000002402007981 */ /* 0x000ea2000c1e1500 */
[----:B------:R-:W-:Y:S01]  /*0440*/  CS2R R30, SRZ ;  /* 0x00000000001e7805 */ /* 0x000fe2000001ff00 */
[----:B--2---:R-:W-:-:S05]  /*0450*/  HADD2.F32 R0, -RZ, R0.H0_H0 ;  /* 0x20000000ff007230 */ /* 0x004fca0000004100 */
[----:B------:R-:W-:-:S04]  /*0460*/  FMUL.FTZ R0, R0, 1 ;  /* 0x3f80000000007820 */ /* 0x000fc80000410000 */
[----:B------:R0:W1:Y:S01]  /*0470*/  F2F.F64.F32 R28, R0 ;  /* 0x00000000001c7310 */ /* 0x0000620000201800 */
[----:B------:R-:W-:Y:S05]  /*0480*/  BRA `(.L_x_9012) ;  /* 0x0000000c002c7947 */ /* 0x000fea0003800000 */
.L_x_9015:
        /* <DEDUP_REMOVED lines=12> */
.L_x_9018:
        /* <DEDUP_REMOVED lines=8> */
.L_x_9017:
[----:B------:R0:W5:Y:S01]  /*05d0*/  LDG.E.64 R28, desc[UR36][R2.64] ;  /* 0x00000024021c7981 */ /* 0x000162000c1e1b00 */
[----:B------:R-:W-:Y:S01]  /*05e0*/  CS2R R30, SRZ ;  /* 0x00000000001e7805 */ /* 0x000fe2000001ff00 */
[----:B------:R-:W-:Y:S06]  /*05f0*/  BRA `(.L_x_9012) ;  /* 0x0000000800d07947 */ /* 0x000fec0003800000 */
.L_x_9007:
        /* <DEDUP_REMOVED lines=14> */
.L_x_9021:
[----:B------:R0:W5:Y:S01]  /*06e0*/  LDG.E.128 R28, desc[UR36][R2.64] ;  /* 0x00000024021c7981 */ /* 0x000162000c1e1d00 */
[----:B------:R-:W-:Y:S05]  /*06f0*/  BRA `(.L_x_9012) ;  /* 0x0000000800907947 */ /* 0x000fea0003800000 */
.L_x_9020:
        /* <DEDUP_REMOVED lines=28> */
.L_x_9023:
[----:B------:R-:W2:Y:S01]  /*08c0*/  LDG.E.U8 R2, desc[UR36][R2.64] ;  /* 0x0000002402027981 */ /* 0x000ea2000c1e1100 */
[----:B------:R-:W-:Y:S01]  /*08d0*/  CS2R R30, SRZ ;  /* 0x00000000001e7805 */ /* 0x000fe2000001ff00 */
        /* <DEDUP_REMOVED lines=13> */
.L_x_9022:
[----:B------:R-:W2:Y:S01]  /*09b0*/  LDG.E.U16 R0, desc[UR36][R2.64] ;  /* 0x0000002402007981 */ /* 0x000ea2000c1e1500 */
[----:B------:R-:W-:Y:S01]  /*09c0*/  CS2R R30, SRZ ;  /* 0x00000000001e7805 */ /* 0x000fe2000001ff00 */
[----:B--2---:R-:W-:-:S04]  /*09d0*/  IMAD.U32 R0, R0, 0x10000, RZ ;  /* 0x0001000000007824 */ /* 0x004fc800078e00ff */
[----:B------:R-:W-:-:S04]  /*09e0*/  FMUL.FTZ R0, R0, 1 ;  /* 0x3f80000000007820 */ /* 0x000fc80000410000 */
[----:B------:R0:W1:Y:S01]  /*09f0*/  F2F.F64.F32 R28, R0 ;  /* 0x00000000001c7310 */ /* 0x0000620000201800 */
[----:B------:R-:W-:Y:S05]  /*0a00*/  BRA `(.L_x_9012) ;  /* 0x0000000400cc7947 */ /* 0x000fea0003800000 */
.L_x_9019:
        /* <DEDUP_REMOVED lines=12> */
.L_x_9026:
        /* <DEDUP_REMOVED lines=22> */
.L_x_9028:
[----:B------:R-:W-:Y:S05]  /*0c30*/  BSYNC.RECONVERGENT B0 ;  /* 0x0000000000007941 */ /* 0x000fea0003800200 */
.L_x_9027:
[----:B------:R-:W-:Y:S01]  /*0c40*/  IMAD.SHL.U32 R0, R0, 0x100000, RZ ;  /* 0x0010000000007824 */ /* 0x000fe200078e00ff */
[----:B------:R-:W-:-:S04]  /*0c50*/  LEA R2, R2, 0x3b800000, 0x17 ;  /* 0x3b80000002027811 */ /* 0x000fc800078eb8ff */
[----:B------:R-:W-:-:S05]  /*0c60*/  LOP3.LUT R0, R2, R0, R7, 0xfe, !PT ;  /* 0x0000000002007212 */ /* 0x000fca00078efe07 */
[----:B------:R-:W-:-:S04]  /*0c70*/  FMUL.FTZ R0, R0, 1 ;  /* 0x3f80000000007820 */ /* 0x000fc80000410000 */
[----:B------:R0:W1:Y:S01]  /*0c80*/  F2F.F64.F32 R28, R0 ;  /* 0x00000000001c7310 */ /* 0x0000620000201800 */
[----:B------:R-:W-:Y:S05]  /*0c90*/  BRA `(.L_x_9012) ;  /* 0x0000000400287947 */ /* 0x000fea0003800000 */
.L_x_9025:
        /* <DEDUP_REMOVED lines=22> */
.L_x_9030:
[----:B------:R-:W-:Y:S05]  /*0e00*/  BSYNC.RECONVERGENT B0 ;  /* 0x0000000000007941 */ /* 0x000fea0003800200 */
.L_x_9029:
[----:B------:R-:W-:Y:S01]  /*0e10*/  IMAD.SHL.U32 R0, R0, 0x200000, RZ ;  /* 0x0020000000007824 */ /* 0x000fe200078e00ff */
[----:B------:R-:W-:-:S04]  /*0e20*/  LEA R2, R2, 0x37800000, 0x17 ;  /* 0x3780000002027811 */ /* 0x000fc800078eb8ff */
[----:B------:R-:W-:-:S05]  /*0e30*/  LOP3.LUT R0, R2, R0, R7, 0xfe, !PT ;  /* 0x0000000002007212 */ /* 0x000fca00078efe07 */
[----:B------:R-:W-:-:S04]  /*0e40*/  FMUL.FTZ R0, R0, 1 ;  /* 0x3f80000000007820 */ /* 0x000fc80000410000 */
[----:B------:R0:W1:Y:S01]  /*0e50*/  F2F.F64.F32 R28, R0 ;  /* 0x00000000001c7310 */ /* 0x0000620000201800 */
[----:B------:R-:W-:Y:S05]  /*0e60*/  BRA `(.L_x_9012) ;  /* 0x0000000000b47947 */ /* 0x000fea0003800000 */
.L_x_9024:
[----:B------:R-:W-:-:S09]  /*0e70*/  UISETP.NE.AND UP0, UPT, UR4, 0x1c, UPT ;  /* 0x0000001c0400788c */ /* 0x000fd2000bf05270 */
[----:B------:R-:W-:Y:S05]  /*0e80*/  BRA.U !UP0, `(.L_x_9031) ;  /* 0x0000000108a07547 */ /* 0x000fea000b800000 */
[----:B------:R-:W-:-:S09]  /*0e90*/  UISETP.NE.AND UP0, UPT, UR4, 0x1d, UPT ;  /* 0x0000001d0400788c */ /* 0x000fd2000bf05270 */
[----:B------:R-:W-:Y:S05]  /*0ea0*/  BRA.U !UP0, `(.L_x_9032) ;  /* 0x0000000108887547 */ /* 0x000fea000b800000 */
[----:B------:R-:W-:-:S09]  /*0eb0*/  UISETP.NE.AND UP0, UPT, UR4, 0x2c, UPT ;  /* 0x0000002c0400788c */ /* 0x000fd2000bf05270 */
[----:B------:R-:W-:Y:S05]  /*0ec0*/  BRA.U !UP0, `(.L_x_9033) ;  /* 0x00000001084c7547 */ /* 0x000fea000b800000 */
.L_x_9011:
        /* <DEDUP_REMOVED lines=16> */
.L_x_9034:
[----:B------:R-:W-:Y:S02]  /*0fd0*/  CS2R R28, SRZ ;  /* 0x00000000001c7805 */ /* 0x000fe4000001ff00 */
[----:B------:R-:W-:Y:S01]  /*0fe0*/  CS2R R30, SRZ ;  /* 0x00000000001e7805 */ /* 0x000fe2000001ff00 */
[----:B------:R-:W-:Y:S06]  /*0ff0*/  BRA `(.L_x_9012) ;  /* 0x0000000000507947 */ /* 0x000fec0003800000 */
.L_x_9033:
        /* <DEDUP_REMOVED lines=13> */
.L_x_9032:
[----:B------:R-:W2:Y:S01]  /*10d0*/  LDG.E.64 R28, desc[UR36][R2.64] ;  /* 0x00000024021c7981 */ /* 0x000ea2000c1e1b00 */
[----:B------:R-:W-:Y:S01]  /*10e0*/  CS2R R30, SRZ ;  /* 0x00000000001e7805 */ /* 0x000fe2000001ff00 */
[----:B--2---:R-:W0:Y:S01]  /*10f0*/  I2F.F64.U64 R28, R28 ;  /* 0x0000001c001c7312 */ /* 0x004e220000301800 */
[----:B------:R-:W-:Y:S05]  /*1100*/  BRA `(.L_x_9012) ;  /* 0x00000000000c7947 */ /* 0x000fea0003800000 */
.L_x_9031:
[----:B------:R-:W2:Y:S01]  /*1110*/  LDG.E R2, desc[UR36][R2.64] ;  /* 0x0000002402027981 */ /* 0x000ea2000c1e1900 */
[----:B------:R-:W-:Y:S01]  /*1120*/  CS2R R30, SRZ ;  /* 0x00000000001e7805 */ /* 0x000fe2000001ff00 */
[----:B--2---:R0:W1:Y:S06]  /*1130*/  I2F.F64.U32 R28, R2 ;  /* 0x00000002001c7312 */ /* 0x00406c0000201800 */
.L_x_9012:
[----:B------:R-:W-:Y:S05]  /*1140*/  BSYNC.RECONVERGENT B7 ;  /* 0x0000000000077941 */ /* 0x000fea0003800200 */
.L_x_9006:
[----:B------:R-:W-:-:S07]  /*1150*/  VIADD R32, R32, 0x80 ;  /* 0x0000008020207836 */ /* 0x000fce0000000000 */
.L_x_9005:
[----:B------:R-:W-:Y:S05]  /*1160*/  BSYNC.RECONVERGENT B6 ;  /* 0x0000000000067941 */ /* 0x000fea0003800200 */
.L_x_9004:
[----:B------:R-:W-:Y:S01]  /*1170*/  ISETP.GE.AND P0, PT, R32, R23, PT ;  /* 0x000000172000720c */ /* 0x000fe20003f06270 */
[----:B------:R-:W-:Y:S01]  /*1180*/  BSSY.RECONVERGENT B6, `(.L_x_9035) ;  /* 0x000010e000067945 */ /* 0x000fe20003800200 */
[----:B------:R-:W-:Y:S02]  /*1190*/  CS2R R26, SRZ ;  /* 0x00000000001a7805 */ /* 0x000fe4000001ff00 */
[----:B------:R-:W-:-:S09]  /*11a0*/  CS2R R24, SRZ ;  /* 0x0000000000187805 */ /* 0x000fd2000001ff00 */
[----:B------:R-:W-:Y:S05]  /*11b0*/  @P0 BRA `(.L_x_9036) ;  /* 0x0000001000280947 */ /* 0x000fea0003800000 */
[----:B01-3--:R-:W0:Y:S01]  /*11c0*/  LDC.64 R2, c[0x0][0x3b8] ;  /* 0x0000ee00ff027b82 */ /* 0x00be220000000a00 */
        /* <DEDUP_REMOVED lines=21> */
.L_x_9041:
[----:B------:R-:W3:Y:S01]  /*1320*/  LDG.E.U8 R2, desc[UR36][R2.64] ;  /* 0x0000002402027981 */ /* 0x000ee2000c1e1100 */
[----:B------:R-:W-:Y:S01]  /*1330*/  CS2R R26, SRZ ;  /* 0x00000000001a7805 */ /* 0x000fe2000001ff00 */
[----:B---3--:R0:W1:Y:S01]  /*1340*/  I2F.F64.U16 R24, R2 ;  /* 0x0000000200187312 */ /* 0x0080620000101800 */
[----:B------:R-:W-:Y:S05]  /*1350*/  BRA `(.L_x_9043) ;  /* 0x0000000c00b87947 */ /* 0x000fea0003800000 */
.L_x_9040:
        /* <DEDUP_REMOVED lines=10> */
.L_x_9045:
[----:B------:R-:W3:Y:S01]  /*1400*/  LDG.E R2, desc[UR36][R2.64] ;  /* 0x0000002402027981 */ /* 0x000ee2000c1e1900 */
[----:B------:R-:W-:Y:S01]  /*1410*/  CS2R R26, SRZ ;  /* 0x00000000001a7805 */ /* 0x000fe2000001ff00 */
[----:B---3--:R0:W1:Y:S01]  /*1420*/  I2F.F64 R24, R2 ;  /* 0x0000000200187312 */ /* 0x0080620000201c00 */
[----:B------:R-:W-:Y:S05]  /*1430*/  BRA `(.L_x_9043) ;  /* 0x0000000c00807947 */ /* 0x000fea0003800000 */
.L_x_9044:
[----:B------:R-:W3:Y:S01]  /*1440*/  LDG.E.U16 R2, desc[UR36][R2.64] ;  /* 0x0000002402027981 */ /* 0x000ee2000c1e1500 */
[----:B------:R-:W-:Y:S01]  /*1450*/  CS2R R26, SRZ ;  /* 0x00000000001a7805 */ /* 0x000fe2000001ff00 */
[----:B---3--:R0:W1:Y:S01]  /*1460*/  I2F.F64.S16 R24, R2 ;  /* 0x0000000200187312 */ /* 0x0080620000101c00 */
[----:B------:R-:W-:Y:S05]  /*1470*/  BRA `(.L_x_9043) ;  /* 0x0000000c00707947 */ /* 0x000fea0003800000 */
.L_x_9039:
        /* <DEDUP_REMOVED lines=11> */
.L_x_9047:
[----:B------:R-:W3:Y:S01]  /*1530*/  LDG.E.U16 R0, desc[UR36][R2.64] ;  /* 0x0000002402007981 */ /* 0x000ee2000c1e1500 */
[----:B------:R-:W-:Y:S01]  /*1540*/  CS2R R26, SRZ ;  /* 0x00000000001a7805 */ /* 0x000fe2000001ff00 */
[----:B---3--:R-:W-:-:S05]  /*1550*/  HADD2.F32 R0, -RZ, R0.H0_H0 ;  /* 0x20000000ff007230 */ /* 0x008fca0000004100 */
[----:B------:R-:W-:-:S04]  /*1560*/  FMUL.FTZ R0, R0, 1 ;  /* 0x3f80000000007820 */ /* 0x000fc80000410000 */
[----:B------:R0:W1:Y:S01]  /*1570*/  F2F.F64.F32 R24, R0 ;  /* 0x0000000000187310 */ /* 0x0000620000201800 */
[----:B------:R-:W-:Y:S05]  /*1580*/  BRA `(.L_x_9043) ;  /* 0x0000000c002c7947 */ /* 0x000fea0003800000 */
.L_x_9046:
        /* <DEDUP_REMOVED lines=12> */
.L_x_9049:
        /* <DEDUP_REMOVED lines=8> */
.L_x_9048:
[----:B------:R0:W5:Y:S01]  /*16d0*/  LDG.E.64 R24, desc[UR36][R2.64] ;  /* 0x0000002402187981 */ /* 0x000162000c1e1b00 */
[----:B------:R-:W-:Y:S01]  /*16e0*/  CS2R R26, SRZ ;  /* 0x00000000001a7805 */ /* 0x000fe2000001ff00 */
[----:B------:R-:W-:Y:S06]  /*16f0*/  BRA `(.L_x_9043) ;  /* 0x0000000800d07947 */ /* 0x000fec0003800000 */
.L_x_9038:
        /* <DEDUP_REMOVED lines=14> */
.L_x_9052:
[----:B------:R0:W5:Y:S01]  /*17e0*/  LDG.E.128 R24, desc[UR36][R2.64] ;  /* 0x0000002402187981 */ /* 0x000162000c1e1d00 */
[----:B------:R-:W-:Y:S05]  /*17f0*/  BRA `(.L_x_9043) ;  /* 0x0000000800907947 */ /* 0x000fea0003800000 */
.L_x_9051:
        /* <DEDUP_REMOVED lines=28> */
.L_x_9054:
[----:B------:R-:W3:Y:S01]  /*19c0*/  LDG.E.U8 R2, desc[UR36][R2.64] ;  /* 0x0000002402027981 */ /* 0x000ee2000c1e1100 */
[----:B------:R-:W-:Y:S01]  /*19d0*/  CS2R R26, SRZ ;  /* 0x00000000001a7805 */ /* 0x000fe2000001ff00 */
[C---:B---3--:R-:W-:Y:S02]  /*19e0*/  IMAD.SHL.U32 R0, R2.reuse, 0x2000000, RZ ;  /* 0x0200000002007824 */ /* 0x048fe400078e00ff */
        /* <DEDUP_REMOVED lines=12> */
.L_x_9053:
[----:B------:R-:W3:Y:S01]  /*1ab0*/  LDG.E.U16 R0, desc[UR36][R2.64] ;  /* 0x0000002402007981 */ /* 0x000ee2000c1e1500 */
[----:B------:R-:W-:Y:S01]  /*1ac0*/  CS2R R26, SRZ ;  /* 0x00000000001a7805 */ /* 0x000fe2000001ff00 */
[----:B---3--:R-:W-:-:S04]  /*1ad0*/  IMAD.U32 R0, R0, 0x10000, RZ ;  /* 0x0001000000007824 */ /* 0x008fc800078e00ff */
[----:B------:R-:W-:-:S04]  /*1ae0*/  FMUL.FTZ R0, R0, 1 ;  /* 0x3f80000000007820 */ /* 0x000fc80000410000 */
[----:B------:R0:W1:Y:S01]  /*1af0*/  F2F.F64.F32 R24, R0 ;  /* 0x0000000000187310 */ /* 0x0000620000201800 */
[----:B------:R-:W-:Y:S05]  /*1b00*/  BRA `(.L_x_9043) ;  /* 0x0000000400cc7947 */ /* 0x000fea0003800000 */
.L_x_9050:
        /* <DEDUP_REMOVED lines=12> */
.L_x_9057:
        /* <DEDUP_REMOVED lines=22> */
.L_x_9059:
[----:B------:R-:W-:Y:S05]  /*1d30*/  BSYNC.RECONVERGENT B0 ;  /* 0x0000000000007941 */ /* 0x000fea0003800200 */
.L_x_9058:
[----:B------:R-:W-:Y:S01]  /*1d40*/  IMAD.SHL.U32 R0, R0, 0x100000, RZ ;  /* 0x0010000000007824 */ /* 0x000fe200078e00ff */
[----:B------:R-:W-:-:S04]  /*1d50*/  LEA R2, R2, 0x3b800000, 0x17 ;  /* 0x3b80000002027811 */ /* 0x000fc800078eb8ff */
[----:B------:R-:W-:-:S05]  /*1d60*/  LOP3.LUT R0, R2, R0, R7, 0xfe, !PT ;  /* 0x0000000002007212 */ /* 0x000fca00078efe07 */
[----:B------:R-:W-:-:S04]  /*1d70*/  FMUL.FTZ R0, R0, 1 ;  /* 0x3f80000000007820 */ /* 0x000fc80000410000 */
[----:B------:R0:W1:Y:S01]  /*1d80*/  F2F.F64.F32 R24, R0 ;  /* 0x0000000000187310 */ /* 0x0000620000201800 */
[----:B------:R-:W-:Y:S05]  /*1d90*/  BRA `(.L_x_9043) ;  /* 0x0000000400287947 */ /* 0x000fea0003800000 */
.L_x_9056:
        /* <DEDUP_REMOVED lines=22> */
.L_x_9061:
[----:B------:R-:W-:Y:S05]  /*1f00*/  BSYNC.RECONVERGENT B0 ;  /* 0x0000000000007941 */ /* 0x000fea0003800200 */
.L_x_9060:
[----:B------:R-:W-:Y:S01]  /*1f10*/  IMAD.SHL.U32 R0, R0, 0x200000, RZ ;  /* 0x0020000000007824 */ /* 0x000fe200078e00ff */
[----:B------:R-:W-:-:S04]  /*1f20*/  LEA R2, R2, 0x37800000, 0x17 ;  /* 0x3780000002027811 */ /* 0x000fc800078eb8ff */
[----:B------:R-:W-:-:S05]  /*1f30*/  LOP3.LUT R0, R2, R0, R7, 0xfe, !PT ;  /* 0x0000000002007212 */ /* 0x000fca00078efe07 */
[----:B------:R-:W-:-:S04]  /*1f40*/  FMUL.FTZ R0, R0, 1 ;  /* 0x3f80000000007820 */ /* 0x000fc80000410000 */
[----:B------:R0:W1:Y:S01]  /*1f50*/  F2F.F64.F32 R24, R0 ;  /* 0x0000000000187310 */ /* 0x0000620000201800 */
[----:B------:R-:W-:Y:S05]  /*1f60*/  BRA `(.L_x_9043) ;  /* 0x0000000000b47947 */ /* 0x000fea0003800000 */
.L_x_9055:
[----:B------:R-:W-:-:S09]  /*1f70*/  UISETP.NE.AND UP0, UPT, UR4, 0x1c, UPT ;  /* 0x0000001c0400788c */ /* 0x000fd2000bf05270 */
[----:B------:R-:W-:Y:S05]  /*1f80*/  BRA.U !UP0, `(.L_x_9062) ;  /* 0x0000000108a07547 */ /* 0x000fea000b800000 */
[----:B------:R-:W-:-:S09]  /*1f90*/  UISETP.NE.AND UP0, UPT, UR4, 0x1d, UPT ;  /* 0x0000001d0400788c */ /* 0x000fd2000bf05270 */
[----:B------:R-:W-:Y:S05]  /*1fa0*/  BRA.U !UP0, `(.L_x_9063) ;  /* 0x0000000108887547 */ /* 0x000fea000b800000 */
[----:B------:R-:W-:-:S09]  /*1fb0*/  UISETP.NE.AND UP0, UPT, UR4, 0x2c, UPT ;  /* 0x0000002c0400788c */ /* 0x000fd2000bf05270 */
[----:B------:R-:W-:Y:S05]  /*1fc0*/  BRA.U UP0, `(.L_x_9042) ;  /* 0x0000000100347547 */ /* 0x000fea000b800000 */
        /* <DEDUP_REMOVED lines=13> */
.L_x_9042:
        /* <DEDUP_REMOVED lines=16> */
.L_x_9064:
[----:B------:R-:W-:Y:S02]  /*21a0*/  CS2R R24, SRZ ;  /* 0x0000000000187805 */ /* 0x000fe4000001ff00 */
[----:B------:R-:W-:Y:S01]  /*21b0*/  CS2R R26, SRZ ;  /* 0x00000000001a7805 */ /* 0x000fe2000001ff00 */
[----:B------:R-:W-:Y:S06]  /*21c0*/  BRA `(.L_x_9043) ;  /* 0x00000000001c7947 */ /* 0x000fec0003800000 */
.L_x_9063:
[----:B------:R-:W3:Y:S01]  /*21d0*/  LDG.E.64 R24, desc[UR36][R2.64] ;  /* 0x0000002402187981 */ /* 0x000ee2000c1e1b00 */
[----:B------:R-:W-:Y:S01]  /*21e0*/  CS2R R26, SRZ ;  /* 0x00000000001a7805 */ /* 0x000fe2000001ff00 */
[----:B---3--:R-:W0:Y:S01]  /*21f0*/  I2F.F64.U64 R24, R24 ;  /* 0x0000001800187312 */ /* 0x008e220000301800 */
[----:B------:R-:W-:Y:S05]  /*2200*/  BRA `(.L_x_9043) ;  /* 0x00000000000c7947 */ /* 0x000fea0003800000 */
.L_x_9062:
[----:B------:R-:W3:Y:S01]  /*2210*/  LDG.E R2, desc[UR36][R2.64] ;  /* 0x0000002402027981 */ /* 0x000ee2000c1e1900 */
[----:B------:R-:W-:Y:S01]  /*2220*/  CS2R R26, SRZ ;  /* 0x00000000001a7805 */ /* 0x000fe2000001ff00 */
[----:B---3--:R0:W1:Y:S06]  /*2230*/  I2F.F64.U32 R24, R2 ;  /* 0x0000000200187312 */ /* 0x00806c0000201800 */
.L_x_9043:
[----:B------:R-:W-:Y:S05]  /*2240*/  BSYNC.RECONVERGENT B7 ;  /* 0x0000000000077941 */ /* 0x000fea0003800200 */
.L_x_9037:
[----:B------:R-:W-:-:S07]  /*2250*/  VIADD R32, R32, 0x80 ;  /* 0x0000008020207836 */ /* 0x000fce0000000000 */
.L_x_9036:
[----:B------:R-:W-:Y:S05]  /*2260*/  BSYNC.RECONVERGENT B6 ;  /* 0x0000000000067941 */ /* 0x000fea0003800200 */
.L_x_9035:
        /* <DEDUP_REMOVED lines=27> */
.L_x_9071:
[----:B------:R-:W3:Y:S01]  /*2420*/  LDG.E.U8 R2, desc[UR36][R2.64] ;  /* 0x0000002402027981 */ /* 0x000ee2000c1e1100 */
[----:B------:R-:W-:Y:S01]  /*2430*/  CS2R R18, SRZ ;  /* 0x0000000000127805 */ /* 0x000fe2000001ff00 */
[----:B---3--:R0:W1:Y:S01]  /*2440*/  I2F.F64.U16 R16, R2 ;  /* 0x0000000200107312 */ /* 0x0080620000101800 */
[----:B------:R-:W-:Y:S05]  /*2450*/  BRA `(.L_x_9073) ;  /* 0x0000000c00b87947 */ /* 0x000fea0003800000 */
.L_x_9070:
        /* <DEDUP_REMOVED lines=10> */
.L_x_9075:
[----:B------:R-:W3:Y:S01]  /*2500*/  LDG.E R2, desc[UR36][R2.64] ;  /* 0x0000002402027981 */ /* 0x000ee2000c1e1900 */
[----:B------:R-:W-:Y:S01]  /*2510*/  CS2R R18, SRZ ;  /* 0x0000000000127805 */ /* 0x000fe2000001ff00 */
[----:B---3--:R1:W3:Y:S01]  /*2520*/  I2F.F64 R16, R2 ;  /* 0x0000000200107312 */ /* 0x0082e20000201c00 */
[----:B------:R-:W-:Y:S05]  /*2530*/  BRA `(.L_x_9073) ;  /* 0x0000000c00807947 */ /* 0x000fea0003800000 */
.L_x_9074:
[----:B------:R-:W3:Y:S01]  /*2540*/  LDG.E.U16 R2, desc[UR36][R2.64] ;  /* 0x0000002402027981 */ /* 0x000ee2000c1e1500 */
[----:B------:R-:W-:Y:S01]  /*2550*/  CS2R R18, SRZ ;  /* 0x0000000000127805 */ /* 0x000fe2000001ff00 */
[----:B---3--:R0:W1:Y:S01]  /*2560*/  I2F.F64.S16 R16, R2 ;  /* 0x0000000200107312 */ /* 0x0080620000101c00 */
[----:B------:R-:W-:Y:S05]  /*2570*/  BRA `(.L_x_9073) ;  /* 0x0000000c00707947 */ /* 0x000fea0003800000 */
.L_x_9069:
        /* <DEDUP_REMOVED lines=11> */
.L_x_9077:
[----:B------:R-:W3:Y:S01]  /*2630*/  LDG.E.U16 R0, desc[UR36][R2.64] ;  /* 0x0000002402007981 */ /* 0x000ee2000c1e1500 */
[----:B------:R-:W-:Y:S01]  /*2640*/  CS2R R18, SRZ ;  /* 0x0000000000127805 */ /* 0x000fe2000001ff00 */
[----:B---3--:R-:W-:-:S05]  /*2650*/  HADD2.F32 R0, -RZ, R0.H0_H0 ;  /* 0x20000000ff007230 */ /* 0x008fca0000004100 */
[----:B------:R-:W-:-:S04]  /*2660*/  FMUL.FTZ R0, R0, 1 ;  /* 0x3f80000000007820 */ /* 0x000fc80000410000 */
[----:B------:R0:W1:Y:S01]  /*2670*/  F2F.F64.F32 R16, R0 ;  /* 0x0000000000107310 */ /* 0x0000620000201800 */
[----:B------:R-:W-:Y:S05]  /*2680*/  BRA `(.L_x_9073) ;  /* 0x0000000c002c7947 */ /* 0x000fea0003800000 */
.L_x_9076:
        /* <DEDUP_REMOVED lines=12> */
.L_x_9079:
        /* <DEDUP_REMOVED lines=8> */
.L_x_9078:
[----:B------:R0:W5:Y:S01]  /*27d0*/  LDG.E.64 R16, desc[UR36][R2.64] ;  /* 0x0000002402107981 */ /* 0x000162000c1e1b00 */
[----:B------:R-:W-:Y:S01]  /*27e0*/  CS2R R18, SRZ ;  /* 0x0000000000127805 */ /* 0x000fe2000001ff00 */
[----:B------:R-:W-:Y:S06]  /*27f0*/  BRA `(.L_x_9073) ;  /* 0x0000000800d07947 */ /* 0x000fec0003800000 */
.L_x_9068:
        /* <DEDUP_REMOVED lines=14> */
.L_x_9082:
[----:B------:R0:W5:Y:S01]  /*28e0*/  LDG.E.128 R16, desc[UR36][R2.64] ;  /* 0x0000002402107981 */ /* 0x000162000c1e1d00 */
[----:B------:R-:W-:Y:S05]  /*28f0*/  BRA `(.L_x_9073) ;  /* 0x0000000800907947 */ /* 0x000fea0003800000 */
.L_x_9081:
        /* <DEDUP_REMOVED lines=28> */
.L_x_9084:
        /* <DEDUP_REMOVED lines=15> */
.L_x_9083:
[----:B------:R-:W3:Y:S01]  /*2bb0*/  LDG.E.U16 R0, desc[UR36][R2.64] ;  /* 0x0000002402007981 */ /* 0x000ee2000c1e1500 */
[----:B------:R-:W-:Y:S01]  /*2bc0*/  CS2R R18, SRZ ;  /* 0x0000000000127805 */ /* 0x000fe2000001ff00 */
[----:B---3--:R-:W-:-:S04]  /*2bd0*/  IMAD.U32 R0, R0, 0x10000, RZ ;  /* 0x0001000000007824 */ /* 0x008fc800078e00ff */
[----:B------:R-:W-:-:S04]  /*2be0*/  FMUL.FTZ R0, R0, 1 ;  /* 0x3f80000000007820 */ /* 0x000fc80000410000 */
[----:B------:R0:W1:Y:S01]  /*2bf0*/  F2F.F64.F32 R16, R0 ;  /* 0x0000000000107310 */ /* 0x0000620000201800 */
[----:B------:R-:W-:Y:S05]  /*2c00*/  BRA `(.L_x_9073) ;  /* 0x0000000400cc7947 */ /* 0x000fea0003800000 */
.L_x_9080:
        /* <DEDUP_REMOVED lines=12> */
.L_x_9087:
        /* <DEDUP_REMOVED lines=22> */
.L_x_9089:
[----:B------:R-:W-:Y:S05]  /*2e30*/  BSYNC.RECONVERGENT B0 ;  /* 0x0000000000007941 */ /* 0x000fea0003800200 */
.L_x_9088:
[----:B------:R-:W-:Y:S01]  /*2e40*/  IMAD.SHL.U32 R0, R0, 0x100000, RZ ;  /* 0x0010000000007824 */ /* 0x000fe200078e00ff */
[----:B------:R-:W-:-:S04]  /*2e50*/  LEA R2, R2, 0x3b800000, 0x17 ;  /* 0x3b80000002027811 */ /* 0x000fc800078eb8ff */
[----:B------:R-:W-:-:S05]  /*2e60*/  LOP3.LUT R0, R2, R0, R7, 0xfe, !PT ;  /* 0x0000000002007212 */ /* 0x000fca00078efe07 */
[----:B------:R-:W-:-:S04]  /*2e70*/  FMUL.FTZ R0, R0, 1 ;  /* 0x3f80000000007820 */ /* 0x000fc80000410000 */
[----:B------:R0:W1:Y:S01]  /*2e80*/  F2F.F64.F32 R16, R0 ;  /* 0x0000000000107310 */ /* 0x0000620000201800 */
[----:B------:R-:W-:Y:S05]  /*2e90*/  BRA `(.L_x_9073) ;  /* 0x0000000400287947 */ /* 0x000fea0003800000 */
.L_x_9086:
        /* <DEDUP_REMOVED lines=22> */
.L_x_9091:
[----:B------:R-:W-:Y:S05]  /*3000*/  BSYNC.RECONVERGENT B0 ;  /* 0x0000000000007941 */ /* 0x000fea0003800200 */
.L_x_9090:
[----:B------:R-:W-:Y:S01]  /*3010*/  IMAD.SHL.U32 R0, R0, 0x200000, RZ ;  /* 0x0020000000007824 */ /* 0x000fe200078e00ff */
[----:B------:R-:W-:-:S04]  /*3020*/  LEA R2, R2, 0x37800000, 0x17 ;  /* 0x3780000002027811 */ /* 0x000fc800078eb8ff */
[----:B------:R-:W-:-:S05]  /*3030*/  LOP3.LUT R0, R2, R0, R7, 0xfe, !PT ;  /* 0x0000000002007212 */ /* 0x000fca00078efe07 */
[----:B------:R-:W-:-:S04]  /*3040*/  FMUL.FTZ R0, R0, 1 ;  /* 0x3f80000000007820 */ /* 0x000fc80000410000 */
[----:B------:R0:W1:Y:S01]  /*3050*/  F2F.F64.F32 R16, R0 ;  /* 0x0000000000107310 */ /* 0x0000620000201800 */
[----:B------:R-:W-:Y:S05]  /*3060*/  BRA `(.L_x_9073) ;  /* 0x0000000000b47947 */ /* 0x000fea0003800000 */
.L_x_9085:
        /* <DEDUP_REMOVED lines=19> */
.L_x_9072:
        /* <DEDUP_REMOVED lines=16> */
.L_x_9094:
[----:B------:R-:W-:Y:S02]  /*32a0*/  CS2R R16, SRZ ;  /* 0x0000000000107805 */ /* 0x000fe4000001ff00 */
[----:B------:R-:W-:Y:S01]  /*32b0*/  CS2R R18, SRZ ;  /* 0x0000000000127805 */ /* 0x000fe2000001ff00 */
[----:B------:R-:W-:Y:S06]  /*32c0*/  BRA `(.L_x_9073) ;  /* 0x00000000001c7947 */ /* 0x000fec0003800000 */
.L_x_9093:
[----:B------:R-:W3:Y:S01]  /*32d0*/  LDG.E.64 R16, desc[UR36][R2.64] ;  /* 0x0000002402107981 */ /* 0x000ee2000c1e1b00 */
[----:B------:R-:W-:Y:S01]  /*32e0*/  CS2R R18, SRZ ;  /* 0x0000000000127805 */ /* 0x000fe2000001ff00 */
[----:B---3--:R-:W0:Y:S01]  /*32f0*/  I2F.F64.U64 R16, R16 ;  /* 0x0000001000107312 */ /* 0x008e220000301800 */
[----:B------:R-:W-:Y:S05]  /*3300*/  BRA `(.L_x_9073) ;  /* 0x00000000000c7947 */ /* 0x000fea0003800000 */
.L_x_9092:
[----:B------:R-:W3:Y:S01]  /*3310*/  LDG.E R2, desc[UR36][R2.64] ;  /* 0x0000002402027981 */ /* 0x000ee2000c1e1900 */
[----:B------:R-:W-:Y:S01]  /*3320*/  CS2R R18, SRZ ;  /* 0x0000000000127805 */ /* 0x000fe2000001ff00 */
[----:B---3--:R0:W1:Y:S06]  /*3330*/  I2F.F64.U32 R16, R2 ;  /* 0x0000000200107312 */ /* 0x00806c0000201800 */
.L_x_9073:
[----:B------:R-:W-:Y:S05]  /*3340*/  BSYNC.RECONVERGENT B7 ;  /* 0x0000000000077941 */ /* 0x000fea0003800200 */
.L_x_9067:
[----:B------:R-:W-:-:S07]  /*3350*/  VIADD R32, R32, 0x80 ;  /* 0x0000008020207836 */ /* 0x000fce0000000000 */
.L_x_9066:
[----:B------:R-:W-:Y:S05]  /*3360*/  BSYNC.RECONVERGENT B6 ;  /* 0x0000000000067941 */ /* 0x000fea0003800200 */
.L_x_9065:
        /* <DEDUP_REMOVED lines=22> */
[----:B------:R-:W3:Y:S02]  /*34d0*/  LDG.E.S8 R2, desc[UR36][R2.64] ;  /* 0x0000002402027981 */ /* 0x000ee4000c1e1300 */
[----:B---3--:R0:W1:Y:S01]  /*34e0*/  I2F.F64.S16 R20, R2 ;  /* 0x0000000200147312 */ /* 0x0080620000101c00 */
[----:B------:R-:W-:Y:S05]  /*34f0*/  BRA `(.L_x_9096) ;  /* 0x0000000c00807947 */ /* 0x000fea0003800000 */
.L_x_9100:
[----:B------:R-:W3:Y:S02]  /*3500*/  LDG.E.U8 R2, desc[UR36][R2.64] ;  /* 0x0000002402027981 */ /* 0x000ee4000c1e1100 */
[----:B---3--:R0:W1:Y:S01]  /*3510*/  I2F.F64.U16 R20, R2 ;  /* 0x0000000200147312 */ /* 0x0080620000101800 */
[----:B------:R-:W-:Y:S05]  /*3520*/  BRA `(.L_x_9096) ;  /* 0x0000000c00747947 */ /* 0x000fea0003800000 */
.L_x_9099:
[----:B------:R-:W-:-:S09]  /*3530*/  UISETP.NE.AND UP0, UPT, UR4, 0x2, UPT ;  /* 0x000000020400788c */ /* 0x000fd2000bf05270 */
[----:B------:R-:W-:Y:S05]  /*3540*/  BRA.U !UP0, `(.L_x_9102) ;  /* 0x0000000108287547 */ /* 0x000fea000b800000 */
[----:B------:R-:W-:-:S09]  /*3550*/  UISETP.NE.AND UP0, UPT, UR4, 0x3, UPT ;  /* 0x000000030400788c */ /* 0x000fd2000bf05270 */
[----:B------:R-:W-:Y:S05]  /*3560*/  BRA.U !UP0, `(.L_x_9103) ;  /* 0x0000000108147547 */ /* 0x000fea000b800000 */
[----:B------:R-:W-:-:S09]  /*3570*/  UISETP.NE.AND UP0, UPT, UR4, 0x4, UPT ;  /* 0x000000040400788c */ /* 0x000fd2000bf05270 */
[----:B------:R-:W-:Y:S05]  /*3580*/  BRA.U UP0, `(.L_x_9101) ;  /* 0x0000000d00007547 */ /* 0x000fea000b800000 */
[----:B------:R-:W3:Y:S02]  /*3590*/  LDG.E.64 R20, desc[UR36][R2.64] ;  /* 0x0000002402147981 */ /* 0x000ee4000c1e1b00 */
[----:B---3--:R-:W0:Y:S01]  /*35a0*/  I2F.F64.S64 R20, R20 ;  /* 0x0000001400147312 */ /* 0x008e220000301c00 */
[----:B------:R-:W-:Y:S05]  /*35b0*/  BRA `(.L_x_9096) ;  /* 0x0000000c00507947 */ /* 0x000fea0003800000 */
.L_x_9103:
[----:B------:R-:W3:Y:S02]  /*35c0*/  LDG.E R2, desc[UR36][R2.64] ;  /* 0x0000002402027981 */ /* 0x000ee4000c1e1900 */
[----:B---3--:R0:W1:Y:S01]  /*35d0*/  I2F.F64 R20, R2 ;  /* 0x0000000200147312 */ /* 0x0080620000201c00 */
[----:B------:R-:W-:Y:S05]  /*35e0*/  BRA `(.L_x_9096) ;  /* 0x0000000c00447947 */ /* 0x000fea0003800000 */
.L_x_9102:
[----:B------:R-:W3:Y:S02]  /*35f0*/  LDG.E.U16 R2, desc[UR36][R2.64] ;  /* 0x0000002402027981 */ /* 0x000ee4000c1e1500 */
[----:B---3--:R0:W1:Y:S01]  /*3600*/  I2F.F64.S16 R20, R2 ;  /* 0x0000000200147312 */ /* 0x0080620000101c00 */
[----:B------:R-:W-:Y:S05]  /*3610*/  BRA `(.L_x_9096) ;  /* 0x0000000c00387947 */ /* 0x000fea0003800000 */
.L_x_9098:
[----:B------:R-:W-:-:S09]  /*3620*/  UISETP.GT.AND UP0, UPT, UR4, 0x6, UPT ;  /* 0x000000060400788c */ /* 0x000fd2000bf04270 */
[----:B------:R-:W-:Y:S05]  /*3630*/  BRA.U UP0, `(.L_x_9104) ;  /* 0x0000000100347547 */ /* 0x000fea000b800000 */
[----:B------:R-:W-:-:S09]  /*3640*/  UISETP.NE.AND UP0, UPT, UR4, 0x5, UPT ;  /* 0x000000050400788c */ /* 0x000fd2000bf05270 */
[----:B------:R-:W-:Y:S05]  /*3650*/  BRA.U !UP0, `(.L_x_9105) ;  /* 0x0000000108187547 */ /* 0x000fea000b800000 */
[----:B------:R-:W-:-:S09]  /*3660*/  UISETP.NE.AND UP0, UPT, UR4, 0x6, UPT ;  /* 0x000000060400788c */ /* 0x000fd2000bf05270 */
[----:B------:R-:W-:Y:S05]  /*3670*/  BRA.U UP0, `(.L_x_9101) ;  /* 0x0000000900c47547 */ /* 0x000fea000b800000 */
[----:B------:R-:W3:Y:S02]  /*3680*/  LDG.E R20, desc[UR36][R2.64] ;  /* 0x0000002402147981 */ /* 0x000ee4000c1e1900 */
[----:B---3--:R-:W-:-:S06]  /*3690*/  FMUL.FTZ R20, R20, 1 ;  /* 0x3f80000014147820 */ /* 0x008fcc0000410000 */
[----:B------:R-:W0:Y:S01]  /*36a0*/  F2F.F64.F32 R20, R20 ;  /* 0x0000001400147310 */ /* 0x000e220000201800 */
[----:B------:R-:W-:Y:S05]  /*36b0*/  BRA `(.L_x_9096) ;  /* 0x0000000c00107947 */ /* 0x000fea0003800000 */
.L_x_9105:
[----:B------:R-:W3:Y:S02]  /*36c0*/  LDG.E.U16 R0, desc[UR36][R2.64] ;  /* 0x0000002402007981 */ /* 0x000ee4000c1e1500 */
[----:B---3--:R-:W-:-:S05]  /*36d0*/  HADD2.F32 R0, -RZ, R0.H0_H0 ;  /* 0x20000000ff007230 */ /* 0x008fca0000004100 */
[----:B------:R-:W-:-:S04]  /*36e0*/  FMUL.FTZ R0, R0, 1 ;  /* 0x3f80000000007820 */ /* 0x000fc80000410000 */
[----:B------:R0:W1:Y:S01]  /*36f0*/  F2F.F64.F32 R20, R0 ;  /* 0x0000000000147310 */ /* 0x0000620000201800 */
[----:B------:R-:W-:Y:S05]  /*3700*/  BRA `(.L_x_9096) ;  /* 0x0000000800fc7947 */ /* 0x000fea0003800000 */
.L_x_9104:
        /* <DEDUP_REMOVED lines=12> */
.L_x_9107:
        /* <DEDUP_REMOVED lines=8> */
.L_x_9106:
[----:B------:R0:W5:Y:S01]  /*3850*/  LDG.E.64 R20, desc[UR36][R2.64] ;  /* 0x0000002402147981 */ /* 0x000162000c1e1b00 */
[----:B------:R-:W-:Y:S05]  /*3860*/  BRA `(.L_x_9096) ;  /* 0x0000000800a47947 */ /* 0x000fea0003800000 */
.L_x_9097:
        /* <DEDUP_REMOVED lines=9> */
[----:B------:R-:W-:Y:S01]  /*3900*/  IMAD.MOV.U32 R20, RZ, RZ, RZ ;  /* 0x000000ffff147224 */ /* 0x000fe200078e00ff */
[----:B---3--:R-:W-:-:S04]  /*3910*/  ISETP.NE.AND P0, PT, R2, RZ, PT ;  /* 0x000000ff0200720c */ /* 0x008fc80003f05270 */
[----:B------:R-:W-:Y:S01]  /*3920*/  FSEL R21, RZ, 1.875, !P0 ;  /* 0x3ff00000ff157808 */ /* 0x000fe20004000000 */
[----:B------:R-:W-:Y:S08]  /*3930*/  BRA `(.L_x_9096) ;  /* 0x0000000800707947 */ /* 0x000ff00003800000 */
.L_x_9110:
[----:B------:R0:W5:Y:S01]  /*3940*/  LDG.E.128 R20, desc[UR36][R2.64] ;  /* 0x0000002402147981 */ /* 0x000162000c1e1d00 */
[----:B------:R-:W-:Y:S05]  /*3950*/  BRA `(.L_x_9096) ;  /* 0x0000000800687947 */ /* 0x000fea0003800000 */
.L_x_9109:
[----:B------:R-:W-:-:S09]  /*3960*/  UISETP.NE.AND UP0, UPT, UR4, 0xf, UPT ;  /* 0x0000000f0400788c */ /* 0x000fd2000bf05270 */
[----:B------:R-:W-:Y:S05]  /*3970*/  BRA.U !UP0, `(.L_x_9111) ;  /* 0x00000001089c7547 */ /* 0x000fea000b800000 */
[----:B------:R-:W-:-:S09]  /*3980*/  UISETP.NE.AND UP0, UPT, UR4, 0x17, UPT ;  /* 0x000000170400788c */ /* 0x000fd2000bf05270 */
[----:B------:R-:W-:Y:S05]  /*3990*/  BRA.U !UP0, `(.L_x_9112) ;  /* 0x00000001085c7547 */ /* 0x000fea000b800000 */
[----:B------:R-:W-:-:S09]  /*39a0*/  UISETP.NE.AND UP0, UPT, UR4, 0x18, UPT ;  /* 0x000000180400788c */ /* 0x000fd2000bf05270 */
[----:B------:R-:W-:Y:S05]  /*39b0*/  BRA.U UP0, `(.L_x_9101) ;  /* 0x0000000500f47547 */ /* 0x000fea000b800000 */
[----:B------:R-:W3:Y:S01]  /*39c0*/  LDG.E.U8 R0, desc[UR36][R2.64] ;  /* 0x0000002402007981 */ /* 0x000ee2000c1e1100 */
[----:B------:R-:W-:Y:S02]  /*39d0*/  IMAD.MOV.U32 R6, RZ, RZ, 0x1f ;  /* 0x0000001fff067424 */ /* 0x000fe400078e00ff */
        /* <DEDUP_REMOVED lines=19> */
.L_x_9112:
[----:B------:R-:W3:Y:S02]  /*3b10*/  LDG.E.U8 R2, desc[UR36][R2.64] ;  /* 0x0000002402027981 */ /* 0x000ee4000c1e1100 */
        /* <DEDUP_REMOVED lines=13> */
.L_x_9111:
[----:B------:R-:W3:Y:S02]  /*3bf0*/  LDG.E.U16 R0, desc[UR36][R2.64] ;  /* 0x0000002402007981 */ /* 0x000ee4000c1e1500 */
[----:B---3--:R-:W-:-:S04]  /*3c00*/  IMAD.U32 R0, R0, 0x10000, RZ ;  /* 0x0001000000007824 */ /* 0x008fc800078e00ff */
[----:B------:R-:W-:-:S04]  /*3c10*/  FMUL.FTZ R0, R0, 1 ;  /* 0x3f80000000007820 */ /* 0x000fc80000410000 */
[----:B------:R0:W1:Y:S01]  /*3c20*/  F2F.F64.F32 R20, R0 ;  /* 0x0000000000147310 */ /* 0x0000620000201800 */
[----:B------:R-:W-:Y:S05]  /*3c30*/  BRA `(.L_x_9096) ;  /* 0x0000000400b07947 */ /* 0x000fea0003800000 */
.L_x_9108:
        /* <DEDUP_REMOVED lines=8> */
[----:B------:R-:W3:Y:S02]  /*3cc0*/  LDG.E.U16 R2, desc[UR36][R2.64] ;  /* 0x0000002402027981 */ /* 0x000ee4000c1e1500 */
[----:B---3--:R0:W1:Y:S01]  /*3cd0*/  I2F.F64.U16 R20, R2 ;  /* 0x0000000200147312 */ /* 0x0080620000101800 */
[----:B------:R-:W-:Y:S05]  /*3ce0*/  BRA `(.L_x_9096) ;  /* 0x0000000400847947 */ /* 0x000fea0003800000 */
.L_x_9115:
[----:B------:R-:W3:Y:S01]  /*3cf0*/  LDG.E.U8 R3, desc[UR36][R2.64] ;  /* 0x0000002402037981 */ /* 0x000ee2000c1e1100 */
        /* <DEDUP_REMOVED lines=20> */
.L_x_9117:
[----:B------:R-:W-:Y:S05]  /*3e40*/  BSYNC.RECONVERGENT B0 ;  /* 0x0000000000007941 */ /* 0x000fea0003800200 */
.L_x_9116:
[----:B------:R-:W-:Y:S01]  /*3e50*/  IMAD.SHL.U32 R0, R0, 0x100000, RZ ;  /* 0x0010000000007824 */ /* 0x000fe200078e00ff */
[----:B------:R-:W-:-:S04]  /*3e60*/  LEA R2, R2, 0x3b800000, 0x17 ;  /* 0x3b80000002027811 */ /* 0x000fc800078eb8ff */
[----:B------:R-:W-:-:S05]  /*3e70*/  LOP3.LUT R0, R2, R0, R7, 0xfe, !PT ;  /* 0x0000000002007212 */ /* 0x000fca00078efe07 */
[----:B------:R-:W-:-:S04]  /*3e80*/  FMUL.FTZ R0, R0, 1 ;  /* 0x3f80000000007820 */ /* 0x000fc80000410000 */
[----:B------:R0:W1:Y:S01]  /*3e90*/  F2F.F64.F32 R20, R0 ;  /* 0x0000000000147310 */ /* 0x0000620000201800 */
[----:B------:R-:W-:Y:S05]  /*3ea0*/  BRA `(.L_x_9096) ;  /* 0x0000000400147947 */ /* 0x000fea0003800000 */
.L_x_9114:
        /* <DEDUP_REMOVED lines=21> */
.L_x_9119:
[----:B------:R-:W-:Y:S05]  /*4000*/  BSYNC.RECONVERGENT B0 ;  /* 0x0000000000007941 */ /* 0x000fea0003800200 */
.L_x_9118:
[----:B------:R-:W-:Y:S01]  /*4010*/  IMAD.SHL.U32 R0, R0, 0x200000, RZ ;  /* 0x0020000000007824 */ /* 0x000fe200078e00ff */
[----:B------:R-:W-:-:S04]  /*4020*/  LEA R2, R2, 0x37800000, 0x17 ;  /* 0x3780000002027811 */ /* 0x000fc800078eb8ff */
[----:B------:R-:W-:-:S05]  /*4030*/  LOP3.LUT R0, R2, R0, R7, 0xfe, !PT ;  /* 0x0000000002007212 */ /* 0x000fca00078efe07 */
[----:B------:R-:W-:-:S04]  /*4040*/  FMUL.FTZ R0, R0, 1 ;  /* 0x3f80000000007820 */ /* 0x000fc80000410000 */
[----:B------:R0:W1:Y:S01]  /*4050*/  F2F.F64.F32 R20, R0 ;  /* 0x0000000000147310 */ /* 0x0000620000201800 */
[----:B------:R-:W-:Y:S05]  /*4060*/  BRA `(.L_x_9096) ;  /* 0x0000000000a47947 */ /* 0x000fea0003800000 */
.L_x_9113:
        /* <DEDUP_REMOVED lines=18> */
.L_x_9101:
        /* <DEDUP_REMOVED lines=16> */
.L_x_9122:
[----:B------:R-:W-:Y:S01]  /*4290*/  CS2R R20, SRZ ;  /* 0x0000000000147805 */ /* 0x000fe2000001ff00 */
[----:B------:R-:W-:Y:S06]  /*42a0*/  BRA `(.L_x_9096) ;  /* 0x0000000000147947 */ /* 0x000fec0003800000 */
.L_x_9121:
[----:B------:R-:W3:Y:S02]  /*42b0*/  LDG.E.64 R20, desc[UR36][R2.64] ;  /* 0x0000002402147981 */ /* 0x000ee4000c1e1b00 */
[----:B---3--:R-:W0:Y:S01]  /*42c0*/  I2F.F64.U64 R20, R20 ;  /* 0x0000001400147312 */ /* 0x008e220000301800 */
[----:B------:R-:W-:Y:S05]  /*42d0*/  BRA `(.L_x_9096) ;  /* 0x0000000000087947 */ /* 0x000fea0003800000 */
.L_x_9120:
[----:B------:R-:W3:Y:S02]  /*42e0*/  LDG.E R2, desc[UR36][R2.64] ;  /* 0x0000002402027981 */ /* 0x000ee4000c1e1900 */
[----:B---3--:R0:W1:Y:S02]  /*42f0*/  I2F.F64.U32 R20, R2 ;  /* 0x0000000200147312 */ /* 0x0080640000201800 */
.L_x_9096:
[----:B------:R-:W-:Y:S05]  /*4300*/  BSYNC.RECONVERGENT B6 ;  /* 0x0000000000067941 */ /* 0x000fea0003800200 */
.L_x_9095:
[----:B------:R-:W2:Y:S01]  /*4310*/  LDCU UR4, c[0x0][0x3a4] ;  /* 0x00007480ff0477ac */ /* 0x000ea20008000800 */
[----:B------:R-:W4:Y:S01]  /*4320*/  LDC.64 R6, c[0x0][0x3a0] ;  /* 0x0000e800ff067b82 */ /* 0x000f220000000a00 */
[----:B01-3--:R-:W-:-:S07]  /*4330*/  IMAD.MOV.U32 R2, RZ, RZ, 0x1 ;  /* 0x00000001ff027424 */ /* 0x00bfce00078e00ff */
[----:B------:R-:W0:Y:S08]  /*4340*/  LDC.64 R8, c[0x0][0x3a8] ;  /* 0x0000ea00ff087b82 */ /* 0x000e300000000a00 */
[----:B------:R-:W1:Y:S01]  /*4350*/  LDC R10, c[0x0][0x3ac] ;  /* 0x0000eb00ff0a7b82 */ /* 0x000e620000000800 */
[----:B--2---:R-:W4:Y:S01]  /*4360*/  MUFU.RCP64H R3, UR4 ;  /* 0x0000000400037d08 */ /* 0x004f220008001800 */
[----:B0-----:R-:W-:-:S02]  /*4370*/  DSETP.NEU.AND P0, PT, R8, RZ, PT ;  /* 0x000000ff0800722a */ /* 0x001fc40003f0d000 */
[----:B----4-:R-:W-:Y:S01]  /*4380*/  DFMA R4, R2, -R6, 1 ;  /* 0x3ff000000204742b */ /* 0x010fe20000000806 */
[----:B-1----:R-:W-:-:S07]  /*4390*/  FSETP.GEU.AND P2, PT, |R10|, 6.5827683646048100446e-37, PT ;  /* 0x036000000a00780b */ /* 0x002fce0003f4e200 */
[----:B------:R-:W-:-:S08]  /*43a0*/  DFMA R4, R4, R4, R4 ;  /* 0x000000040404722b */ /* 0x000fd00000000004 */
[----:B------:R-:W-:-:S08]  /*43b0*/  DFMA R4, R2, R4, R2 ;  /* 0x000000040204722b */ /* 0x000fd00000000002 */
[----:B------:R-:W-:-:S08]  /*43c0*/  DFMA R2, R4, -R6, 1 ;  /* 0x3ff000000402742b */ /* 0x000fd00000000806 */
[----:B------:R-:W-:-:S08]  /*43d0*/  DFMA R2, R4, R2, R4 ;  /* 0x000000020402722b */ /* 0x000fd00000000004 */
[----:B------:R-:W-:-:S08]  /*43e0*/  DMUL R4, R2, R8 ;  /* 0x0000000802047228 */ /* 0x000fd00000000000 */
        /* <DEDUP_REMOVED lines=9> */
[----:B------:R-:W-:Y:S02]  /*4480*/  IMAD.U32 R33, RZ, RZ, UR5 ;  /* 0x00000005ff217e24 */ /* 0x000fe4000f8e00ff */
[----:B-1----:R-:W-:Y:S02]  /*4490*/  IMAD.U32 R14, RZ, RZ, UR6 ;  /* 0x00000006ff0e7e24 */ /* 0x002fe4000f8e00ff */
[----:B------:R-:W-:-:S07]  /*44a0*/  IMAD.U32 R0, RZ, RZ, UR7 ;  /* 0x00000007ff007e24 */ /* 0x000fce000f8e00ff */
[----:B-----5:R-:W-:Y:S05]  /*44b0*/  CALL.REL.NOINC `($__internal_17_$__cuda_sm20_div_rn_f64_full) ;  /* 0x0000006000dc7944 */ /* 0x020fea0003c00000 */
[----:B------:R-:W-:Y:S02]  /*44c0*/  IMAD.MOV.U32 R4, RZ, RZ, R34 ;  /* 0x000000ffff047224 */ /* 0x000fe400078e0022 */
[----:B------:R-:W-:-:S07]  /*44d0*/  IMAD.MOV.U32 R5, RZ, RZ, R35 ;  /* 0x000000ffff057224 */ /* 0x000fce00078e0023 */
.L_x_9123:
        /* <DEDUP_REMOVED lines=14> */
[----:B------:R-:W-:Y:S02]  /*45c0*/  IMAD.MOV.U32 R6, RZ, RZ, R8 ;  /* 0x000000ffff067224 */ /* 0x000fe400078e0008 */
[----:B------:R-:W-:Y:S02]  /*45d0*/  IMAD.MOV.U32 R7, RZ, RZ, R9 ;  /* 0x000000ffff077224 */ /* 0x000fe400078e0009 */
[----:B------:R-:W-:Y:S01]  /*45e0*/  VIADD R10, R0, 0xfff00000 ;  /* 0xfff00000000a7836 */ /* 0x000fe20000000000 */
[----:B------:R-:W-:-:S07]  /*45f0*/  MOV R0, 0x4610 ;  /* 0x0000461000007802 */ /* 0x000fce0000000f00 */
[----:B-----5:R-:W-:Y:S05]  /*4600*/  CALL.REL.NOINC `($__internal_16_$__cuda_sm20_dblrcp_rn_slowpath_v3) ;  /* 0x0000005c00e87944 */ /* 0x020fea0003c00000 */
[----:B------:R-:W-:Y:S02]  /*4610*/  IMAD.MOV.U32 R12, RZ, RZ, R8 ;  /* 0x000000ffff0c7224 */ /* 0x000fe400078e0008 */
[----:B------:R-:W-:-:S07]  /*4620*/  IMAD.MOV.U32 R13, RZ, RZ, R9 ;  /* 0x000000ffff0d7224 */ /* 0x000fce00078e0009 */
.L_x_9125:
[----:B------:R-:W-:Y:S05]  /*4630*/  BSYNC.RECONVERGENT B0 ;  /* 0x0000000000007941 */ /* 0x000fea0003800200 */
.L_x_9124:
[----:B------:R-:W0:Y:S01]  /*4640*/  LDCU UR4, c[0x0][0x3ac] ;  /* 0x00007580ff0477ac */ /* 0x000e220008000800 */
[----:B------:R-:W1:Y:S01]  /*4650*/  LDC.64 R8, c[0x0][0x3a8] ;  /* 0x0000ea00ff087b82 */ /* 0x000e620000000a00 */
[----:B------:R-:W-:-:S07]  /*4660*/  IMAD.MOV.U32 R2, RZ, RZ, 0x1 ;  /* 0x00000001ff027424 */ /* 0x000fce00078e00ff */
        /* <DEDUP_REMOVED lines=25> */
.L_x_9126:
        /* <DEDUP_REMOVED lines=21> */
.L_x_9128:
[----:B------:R-:W-:Y:S05]  /*4950*/  BSYNC.RECONVERGENT B0 ;  /* 0x0000000000007941 */ /* 0x000fea0003800200 */
.L_x_9127:
[----:B------:R-:W0:Y:S01]  /*4960*/  LDC.64 R14, c[0x0][0x3a0] ;  /* 0x0000e800ff0e7b82 */ /* 0x000e220000000a00 */
[----:B------:R-:W-:Y:S01]  /*4970*/  BSSY.RECONVERGENT B0, `(.L_x_9129) ;  /* 0x000015a000007945 */ /* 0x000fe20003800200 */
[----:B0-----:R-:W-:-:S14]  /*4980*/  DSETP.NEU.OR P0, PT, R14, RZ, P0 ;  /* 0x000000ff0e00722a */ /* 0x001fdc000070d400 */
[----:B------:R-:W-:Y:S05]  /*4990*/  @P0 BRA `(.L_x_9130) ;  /* 0x0000001000480947 */ /* 0x000fea0003800000 */
[----:B------:R-:W0:Y:S01]  /*49a0*/  S2R R0, SR_TID.X ;  /* 0x0000000000007919 */ /* 0x000e220000002100 */
[----:B------:R-:W1:Y:S01]  /*49b0*/  S2UR UR4, SR_CTAID.X ;  /* 0x00000000000479c3 */ /* 0x000e620000002500 */
[----:B------:R-:W1:Y:S01]  /*49c0*/  LDCU UR5, c[0x0][0x380] ;  /* 0x00007000ff0577ac */ /* 0x000e620008000800 */
[----:B------:R-:W-:Y:S01]  /*49d0*/  BSSY.RECONVERGENT B2, `(.L_x_9131) ;  /* 0x0000040000027945 */ /* 0x000fe20003800200 */
[----:B------:R-:W-:Y:S02]  /*49e0*/  CS2R R10, SRZ ;  /* 0x00000000000a7805 */ /* 0x000fe4000001ff00 */
[----:B------:R-:W-:Y:S01]  /*49f0*/  CS2R R8, SRZ ;  /* 0x0000000000087805 */ /* 0x000fe2000001ff00 */
[----:B-1----:R-:W-:-:S06]  /*4a00*/  UIMAD UR4, UR4, -0x200, UR5 ;  /* 0xfffffe00040478a4 */ /* 0x002fcc000f8e0205 */
[----:B0-----:R-:W-:-:S13]  /*4a10*/  ISETP.GE.AND P0, PT, R0, UR4, PT ;  /* 0x0000000400007c0c */ /* 0x001fda000bf06270 */
[----:B------:R-:W-:Y:S05]  /*4a20*/  @P0 BRA `(.L_x_9132) ;  /* 0x0000000000e80947 */ /* 0x000fea0003800000 */
[----:B------:R-:W0:Y:S02]  /*4a30*/  LDCU.64 UR4, c[0x0][0x3a8] ;  /* 0x00007500ff0477ac */ /* 0x000e240008000a00 */
[----:B0-----:R-:W-:-:S14]  /*4a40*/  DSETP.GE.AND P0, PT, |R14|, |UR4|, PT ;  /* 0x400000040e007e2a */ /* 0x001fdc000bf06200 */
[----:B------:R-:W-:Y:S05]  /*4a50*/  @!P0 BRA `(.L_x_9133) ;  /* 0x0000000000cc8947 */ /* 0x000fea0003800000 */
[----:B------:R-:W-:Y:S01]  /*4a60*/  DADD R4, -RZ, |R14| ;  /* 0x00000000ff047229 */ /* 0x000fe2000000050e */
[----:B------:R-:W-:Y:S01]  /*4a70*/  IMAD.MOV.U32 R8, RZ, RZ, 0x1 ;  /* 0x00000001ff087424 */ /* 0x000fe200078e00ff */
[----:B-----5:R-:W-:Y:S01]  /*4a80*/  FSETP.GEU.AND P1, PT, |R29|, 6.5827683646048100446e-37, PT ;  /* 0x036000001d00780b */ /* 0x020fe20003f2e200 */
        /* <DEDUP_REMOVED lines=18> */
[----:B------:R-:W-:Y:S05]  /*4bb0*/  CALL.REL.NOINC `($__internal_17_$__cuda_sm20_div_rn_f64_full) ;  /* 0x0000005c001c7944 */ /* 0x000fea0003c00000 */
[----:B------:R-:W-:Y:S02]  /*4bc0*/  IMAD.MOV.U32 R8, RZ, RZ, R34 ;  /* 0x000000ffff087224 */ /* 0x000fe400078e0022 */
[----:B------:R-:W-:-:S07]  /*4bd0*/  IMAD.MOV.U32 R9, RZ, RZ, R35 ;  /* 0x000000ffff097224 */ /* 0x000fce00078e0023 */
.L_x_9135:
[----:B------:R-:W-:Y:S05]  /*4be0*/  BSYNC.RECONVERGENT B3 ;  /* 0x0000000000037941 */ /* 0x000fea0003800200 */
.L_x_9134:
        /* <DEDUP_REMOVED lines=20> */
[----:B------:R-:W-:-:S07]  /*4d30*/  IMAD.MOV.U32 R0, RZ, RZ, R15 ;  /* 0x000000ffff007224 */ /* 0x000fce00078e000f */
[----:B------:R-:W-:Y:S05]  /*4d40*/  CALL.REL.NOINC `($__internal_17_$__cuda_sm20_div_rn_f64_full) ;  /* 0x0000005800b87944 */ /* 0x000fea0003c00000 */
[----:B------:R-:W-:Y:S02]  /*4d50*/  IMAD.MOV.U32 R10, RZ, RZ, R34 ;  /* 0x000000ffff0a7224 */ /* 0x000fe400078e0022 */
[----:B------:R-:W-:-:S07]  /*4d60*/  IMAD.MOV.U32 R11, RZ, RZ, R35 ;  /* 0x000000ffff0b7224 */ /* 0x000fce00078e0023 */
.L_x_9137:
[----:B------:R-:W-:Y:S05]  /*4d70*/  BSYNC.RECONVERGENT B3 ;  /* 0x0000000000037941 */ /* 0x000fea0003800200 */
.L_x_9136:
[----:B------:R-:W-:Y:S05]  /*4d80*/  BRA `(.L_x_9132) ;  /* 0x0000000000107947 */ /* 0x000fea0003800000 */
.L_x_9133:
[C---:B-----5:R-:W-:Y:S02]  /*4d90*/  DFMA R8, R2.reuse, R28, R30 ;  /* 0x0000001c0208722b */ /* 0x060fe4000000001e */
[----:B------:R-:W-:-:S06]  /*4da0*/  DFMA R10, R2, R30, -R28 ;  /* 0x0000001e020a722b */ /* 0x000fcc000000081c */
[-C--:B------:R-:W-:Y:S02]  /*4db0*/  DMUL R8, R8, R6.reuse ;  /* 0x0000000608087228 */ /* 0x080fe40000000000 */
[----:B------:R-:W-:-:S11]  /*4dc0*/  DMUL R10, R10, R6 ;  /* 0x000000060a0a7228 */ /* 0x000fd60000000000 */
.L_x_9132:
[----:B------:R-:W-:Y:S05]  /*4dd0*/  BSYNC.RECONVERGENT B2 ;  /* 0x0000000000027941 */ /* 0x000fea0003800200 */
.L_x_9131:
        /* <DEDUP_REMOVED lines=10> */
[----:B------:R-:W0:Y:S08]  /*4e80*/  LDC.64 R4, c[0x0][0x3a0] ;  /* 0x0000e800ff047b82 */ /* 0x000e300000000a00 */
[----:B------:R-:W0:Y:S02]  /*4e90*/  LDC.64 R12, c[0x0][0x3a8] ;  /* 0x0000ea00ff0c7b82 */ /* 0x000e240000000a00 */
[----:B0-----:R-:W-:-:S14]  /*4ea0*/  DSETP.GE.AND P0, PT, |R4|, |R12|, PT ;  /* 0x4000000c0400722a */ /* 0x001fdc0003f06200 */
[----:B------:R-:W-:Y:S05]  /*4eb0*/  @!P0 BRA `(.L_x_9140) ;  /* 0x0000000000c88947 */ /* 0x000fea0003800000 */
        /* <DEDUP_REMOVED lines=23> */
.L_x_9142:
[----:B------:R-:W-:Y:S05]  /*5030*/  BSYNC.RECONVERGENT B3 ;  /* 0x0000000000037941 */ /* 0x000fea0003800200 */
.L_x_9141:
        /* <DEDUP_REMOVED lines=24> */
.L_x_9144:
[----:B------:R-:W-:Y:S05]  /*51c0*/  BSYNC.RECONVERGENT B3 ;  /* 0x0000000000037941 */ /* 0x000fea0003800200 */
.L_x_9143:
[----:B------:R-:W-:Y:S05]  /*51d0*/  BRA `(.L_x_9139) ;  /* 0x0000000000107947 */ /* 0x000fea0003800000 */
.L_x_9140:
[C---:B------:R-:W-:Y:S02]  /*51e0*/  DFMA R28, R2.reuse, R24, R26 ;  /* 0x00000018021c722b */ /* 0x040fe4000000001a */
[----:B------:R-:W-:-:S06]  /*51f0*/  DFMA R24, R2, R26, -R24 ;  /* 0x0000001a0218722b */ /* 0x000fcc0000000818 */
[-C--:B------:R-:W-:Y:S02]  /*5200*/  DMUL R28, R28, R6.reuse ;  /* 0x000000061c1c7228 */ /* 0x080fe40000000000 */
[----:B------:R-:W-:-:S11]  /*5210*/  DMUL R30, R24, R6 ;  /* 0x00000006181e7228 */ /* 0x000fd60000000000 */
.L_x_9139:
[----:B------:R-:W-:Y:S05]  /*5220*/  BSYNC.RECONVERGENT B2 ;  /* 0x0000000000027941 */ /* 0x000fea0003800200 */
.L_x_9138:
        /* <DEDUP_REMOVED lines=37> */
.L_x_9149:
[----:B------:R-:W-:Y:S05]  /*5480*/  BSYNC.RECONVERGENT B3 ;  /* 0x0000000000037941 */ /* 0x000fea0003800200 */
.L_x_9148:
        /* <DEDUP_REMOVED lines=24> */
.L_x_9151:
[----:B------:R-:W-:Y:S05]  /*5610*/  BSYNC.RECONVERGENT B3 ;  /* 0x0000000000037941 */ /* 0x000fea0003800200 */
.L_x_9150:
[----:B------:R-:W-:Y:S05]  /*5620*/  BRA `(.L_x_9146) ;  /* 0x0000000000107947 */ /* 0x000fea0003800000 */
.L_x_9147:
[C---:B------:R-:W-:Y:S02]  /*5630*/  DFMA R24, R2.reuse, R16, R18 ;  /* 0x000000100218722b */ /* 0x040fe40000000012 */
[----:B------:R-:W-:-:S06]  /*5640*/  DFMA R16, R2, R18, -R16 ;  /* 0x000000120210722b */ /* 0x000fcc0000000810 */
[-C--:B------:R-:W-:Y:S02]  /*5650*/  DMUL R24, R24, R6.reuse ;  /* 0x0000000618187228 */ /* 0x080fe40000000000 */
[----:B------:R-:W-:-:S11]  /*5660*/  DMUL R26, R16, R6 ;  /* 0x00000006101a7228 */ /* 0x000fd60000000000 */
.L_x_9146:
[----:B------:R-:W-:Y:S05]  /*5670*/  BSYNC.RECONVERGENT B2 ;  /* 0x0000000000027941 */ /* 0x000fea0003800200 */
.L_x_9145:
[----:B------:R-:W0:Y:S01]  /*5680*/  S2R R0, SR_TID.X ;  /* 0x0000000000007919 */ /* 0x000e220000002100 */
[----:B------:R-:W1:Y:S01]  /*5690*/  S2UR UR4, SR_CTAID.X ;  /* 0x00000000000479c3 */ /* 0x000e620000002500 */
[----:B------:R-:W1:Y:S01]  /*56a0*/  LDCU UR5, c[0x0][0x380] ;  /* 0x00007000ff0577ac */ /* 0x000e620008000800 */
        /* <DEDUP_REMOVED lines=33> */
.L_x_9155:
[----:B------:R-:W-:Y:S05]  /*58c0*/  BSYNC.RECONVERGENT B2 ;  /* 0x0000000000027941 */ /* 0x000fea0003800200 */
.L_x_9154:
        /* <DEDUP_REMOVED lines=24> */
.L_x_9157:
[----:B------:R-:W-:Y:S05]  /*5a50*/  BSYNC.RECONVERGENT B2 ;  /* 0x0000000000027941 */ /* 0x000fea0003800200 */
.L_x_9156:
[----:B------:R-:W-:Y:S05]  /*5a60*/  BRA `(.L_x_9152) ;  /* 0x0000000400287947 */ /* 0x000fea0003800000 */
.L_x_9153:
[C---:B------:R-:W-:Y:S02]  /*5a70*/  DFMA R16, R2.reuse, R20, R22 ;  /* 0x000000140210722b */ /* 0x040fe40000000016 */
[----:B------:R-:W-:-:S06]  /*5a80*/  DFMA R2, R2, R22, -R20 ;  /* 0x000000160202722b */ /* 0x000fcc0000000814 */
[-C--:B------:R-:W-:Y:S02]  /*5a90*/  DMUL R16, R16, R6.reuse ;  /* 0x0000000610107228 */ /* 0x080fe40000000000 */
[----:B------:R-:W-:Y:S01]  /*5aa0*/  DMUL R18, R2, R6 ;  /* 0x0000000602127228 */ /* 0x000fe20000000000 */
[----:B------:R-:W-:Y:S10]  /*5ab0*/  BRA `(.L_x_9152) ;  /* 0x0000000400147947 */ /* 0x000ff40003800000 */
.L_x_9130:
[----:B------:R-:W0:Y:S01]  /*5ac0*/  S2R R8, SR_CTAID.X ;  /* 0x0000000000087919 */ /* 0x000e220000002500 */
[----:B------:R-:W0:Y:S01]  /*5ad0*/  LDC R9, c[0x0][0x380] ;  /* 0x0000e000ff097b82 */ /* 0x000e220000000800 */
[----:B------:R-:W-:Y:S01]  /*5ae0*/  BSSY.RECONVERGENT B1, `(.L_x_9158) ;  /* 0x0000017000017945 */ /* 0x000fe20003800200 */
[----:B------:R-:W1:Y:S01]  /*5af0*/  S2R R0, SR_TID.X ;  /* 0x0000000000007919 */ /* 0x000e620000002100 */
[----:B0-----:R-:W-:Y:S02]  /*5b00*/  IMAD R9, R8, -0x200, R9 ;  /* 0xfffffe0008097824 */ /* 0x001fe400078e0209 */
[----:B-1----:R-:W-:-:S03]  /*5b10*/  VIADD R8, R0, 0x80 ;  /* 0x0000008000087836 */ /* 0x002fc60000000000 */
[CC--:B------:R-:W-:Y:S01]  /*5b20*/  ISETP.GE.AND P2, PT, R0.reuse, R9.reuse, PT ;  /* 0x000000090000720c */ /* 0x0c0fe20003f46270 */
[C---:B------:R-:W-:Y:S02]  /*5b30*/  VIADD R10, R0.reuse, 0x100 ;  /* 0x00000100000a7836 */ /* 0x040fe40000000000 */
[----:B------:R-:W-:Y:S01]  /*5b40*/  VIADD R32, R0, 0x180 ;  /* 0x0000018000207836 */ /* 0x000fe20000000000 */
[-C--:B------:R-:W-:Y:S02]  /*5b50*/  ISETP.GE.AND P3, PT, R8, R9.reuse, PT ;  /* 0x000000090800720c */ /* 0x080fe40003f66270 */
[-C--:B------:R-:W-:Y:S02]  /*5b60*/  ISETP.GE.AND P0, PT, R10, R9.reuse, PT ;  /* 0x000000090a00720c */ /* 0x080fe40003f06270 */
[----:B------:R-:W-:Y:S02]  /*5b70*/  CS2R R10, SRZ ;  /* 0x00000000000a7805 */ /* 0x000fe4000001ff00 */
[----:B------:R-:W-:-:S02]  /*5b80*/  ISETP.GE.AND P1, PT, R32, R9, PT ;  /* 0x000000092000720c */ /* 0x000fc40003f26270 */
[----:B------:R-:W-:Y:S01]  /*5b90*/  CS2R R8, SRZ ;  /* 0x0000000000087805 */ /* 0x000fe2000001ff00 */
[----:B------:R-:W-:Y:S10]  /*5ba0*/  @P2 BRA `(.L_x_9159) ;  /* 0x0000000000282947 */ /* 0x000ff40003800000 */
[----:B------:R-:W0:Y:S02]  /*5bb0*/  LDCU.64 UR4, c[0x0][0x3a8] ;  /* 0x00007500ff0477ac */ /* 0x000e240008000a00 */
[----:B0-----:R-:W-:-:S14]  /*5bc0*/  DSETP.GE.AND P2, PT, |R14|, |UR4|, PT ;  /* 0x400000040e007e2a */ /* 0x001fdc000bf46200 */
[C---:B-----5:R-:W-:Y:S02]  /*5bd0*/  @P2 DFMA R8, R4.reuse, R30, R28 ;  /* 0x0000001e0408222b */ /* 0x060fe4000000001c */
[-CC-:B------:R-:W-:Y:S02]  /*5be0*/  @P2 DFMA R10, -R4, R28.reuse, R30.reuse ;  /* 0x0000001c040a222b */ /* 0x180fe4000000011e */
[C---:B------:R-:W-:Y:S02]  /*5bf0*/  @!P2 DFMA R32, R2.reuse, R28, R30 ;  /* 0x0000001c0220a22b */ /* 0x040fe4000000001e */
[----:B------:R-:W-:Y:S02]  /*5c00*/  @!P2 DFMA R28, R2, R30, -R28 ;  /* 0x0000001e021ca22b */ /* 0x000fe4000000081c */
[-C--:B------:R-:W-:Y:S02]  /*5c10*/  @P2 DMUL R8, R8, R12.reuse ;  /* 0x0000000c08082228 */ /* 0x080fe40000000000 */
[----:B------:R-:W-:-:S02]  /*5c20*/  @P2 DMUL R10, R10, R12 ;  /* 0x0000000c0a0a2228 */ /* 0x000fc40000000000 */
[-C--:B------:R-:W-:Y:S02]  /*5c30*/  @!P2 DMUL R8, R32, R6.reuse ;  /* 0x000000062008a228 */ /* 0x080fe40000000000 */
[----:B------:R-:W-:-:S11]  /*5c40*/  @!P2 DMUL R10, R28, R6 ;  /* 0x000000061c0aa228 */ /* 0x000fd60000000000 */
.L_x_9159:
[----:B------:R-:W-:Y:S05]  /*5c50*/  BSYNC.RECONVERGENT B1 ;  /* 0x0000000000017941 */ /* 0x000fea0003800200 */
.L_x_9158:
[----:B------:R-:W-:Y:S01]  /*5c60*/  BSSY.RECONVERGENT B1, `(.L_x_9160) ;  /* 0x000000e000017945 */ /* 0x000fe20003800200 */
[----:B-----5:R-:W-:Y:S02]  /*5c70*/  CS2R R30, SRZ ;  /* 0x00000000001e7805 */ /* 0x020fe4000001ff00 */
[----:B------:R-:W-:Y:S01]  /*5c80*/  CS2R R28, SRZ ;  /* 0x00000000001c7805 */ /* 0x000fe2000001ff00 */
[----:B------:R-:W-:Y:S06]  /*5c90*/  @P3 BRA `(.L_x_9161) ;  /* 0x0000000000283947 */ /* 0x000fec0003800000 */
[----:B------:R-:W0:Y:S02]  /*5ca0*/  LDCU.64 UR4, c[0x0][0x3a8] ;  /* 0x00007500ff0477ac */ /* 0x000e240008000a00 */
[----:B0-----:R-:W-:-:S14]  /*5cb0*/  DSETP.GE.AND P2, PT, |R14|, |UR4|, PT ;  /* 0x400000040e007e2a */ /* 0x001fdc000bf46200 */
[C---:B------:R-:W-:Y:S02]  /*5cc0*/  @P2 DFMA R28, R4.reuse, R26, R24 ;  /* 0x0000001a041c222b */ /* 0x040fe40000000018 */
[-CC-:B------:R-:W-:Y:S02]  /*5cd0*/  @P2 DFMA R30, -R4, R24.reuse, R26.reuse ;  /* 0x00000018041e222b */ /* 0x180fe4000000011a */
[C---:B------:R-:W-:Y:S02]  /*5ce0*/  @!P2 DFMA R32, R2.reuse, R24, R26 ;  /* 0x000000180220a22b */ /* 0x040fe4000000001a */
[----:B------:R-:W-:Y:S02]  /*5cf0*/  @!P2 DFMA R24, R2, R26, -R24 ;  /* 0x0000001a0218a22b */ /* 0x000fe40000000818 */
[-C--:B------:R-:W-:Y:S02]  /*5d00*/  @P2 DMUL R28, R28, R12.reuse ;  /* 0x0000000c1c1c2228 */ /* 0x080fe40000000000 */
[----:B------:R-:W-:-:S02]  /*5d10*/  @P2 DMUL R30, R30, R12 ;  /* 0x0000000c1e1e2228 */ /* 0x000fc40000000000 */
[-C--:B------:R-:W-:Y:S02]  /*5d20*/  @!P2 DMUL R28, R32, R6.reuse ;  /* 0x00000006201ca228 */ /* 0x080fe40000000000 */
[----:B------:R-:W-:-:S11]  /*5d30*/  @!P2 DMUL R30, R24, R6 ;  /* 0x00000006181ea228 */ /* 0x000fd60000000000 */
.L_x_9161:
[----:B------:R-:W-:Y:S05]  /*5d40*/  BSYNC.RECONVERGENT B1 ;  /* 0x0000000000017941 */ /* 0x000fea0003800200 */
.L_x_9160:
[----:B------:R-:W-:Y:S01]  /*5d50*/  BSSY.RECONVERGENT B1, `(.L_x_9162) ;  /* 0x000000e000017945 */ /* 0x000fe20003800200 */
[----:B------:R-:W-:Y:S02]  /*5d60*/  CS2R R26, SRZ ;  /* 0x00000000001a7805 */ /* 0x000fe4000001ff00 */
        /* <DEDUP_REMOVED lines=12> */
.L_x_9163:
[----:B------:R-:W-:Y:S05]  /*5e30*/  BSYNC.RECONVERGENT B1 ;  /* 0x0000000000017941 */ /* 0x000fea0003800200 */
.L_x_9162:
        /* <DEDUP_REMOVED lines=13> */
.L_x_9152:
[----:B------:R-:W-:Y:S05]  /*5f10*/  BSYNC.RECONVERGENT B0 ;  /* 0x0000000000007941 */ /* 0x000fea0003800200 */
.L_x_9129:
[----:B------:R-:W0:Y:S01]  /*5f20*/  S2R R32, SR_CTAID.X ;  /* 0x0000000000207919 */ /* 0x000e220000002500 */
[----:B------:R-:W0:Y:S01]  /*5f30*/  LDC R3, c[0x0][0x380] ;  /* 0x0000e000ff037b82 */ /* 0x000e220000000800 */
[----:B------:R-:W-:Y:S01]  /*5f40*/  BSSY.RECONVERGENT B6, `(.L_x_9164) ;  /* 0x000011d000067945 */ /* 0x000fe20003800200 */
[----:B------:R-:W1:Y:S06]  /*5f50*/  S2R R23, SR_TID.X ;  /* 0x0000000000177919 */ /* 0x000e6c0000002100 */
[----:B------:R-:W2:Y:S01]  /*5f60*/  LDC.U8 R33, c[0x0][0x3cc] ;  /* 0x0000f300ff217b82 */ /* 0x000ea20000000000 */
[----:B0-----:R-:W-:-:S05]  /*5f70*/  IMAD R22, R32, -0x200, R3 ;  /* 0xfffffe0020167824 */ /* 0x001fca00078e0203 */
[----:B-1----:R-:W-:-:S13]  /*5f80*/  ISETP.GE.AND P0, PT, R23, R22, PT ;  /* 0x000000161700720c */ /* 0x002fda0003f06270 */
[----:B--2---:R-:W-:Y:S05]  /*5f90*/  @P0 BRA `(.L_x_9165) ;  /* 0x00000010005c0947 */ /* 0x004fea0003800000 */
        /* <DEDUP_REMOVED lines=21> */
.L_x_9169:
[----:B------:R-:W0:Y:S02]  /*60f0*/  F2I.S64.F64.TRUNC R8, R8 ;  /* 0x0000000800087311 */ /* 0x000e24000030d900 */
[----:B0-----:R-:W-:-:S05]  /*6100*/  IMAD.MOV.U32 R5, RZ, RZ, R8 ;  /* 0x000000ffff057224 */ /* 0x001fca00078e0008 */
[----:B------:R0:W-:Y:S01]  /*6110*/  STG.E.U8 desc[UR36][R2.64], R5 ;  /* 0x0000000502007986 */ /* 0x0001e2000c101124 */
[----:B------:R-:W-:Y:S05]  /*6120*/  BRA `(.L_x_9171) ;  /* 0x0000000c00f47947 */ /* 0x000fea0003800000 */
.L_x_9168:
        /* <DEDUP_REMOVED lines=9> */
.L_x_9173:
[----:B------:R-:W0:Y:S02]  /*61c0*/  F2I.F64.TRUNC R9, R8 ;  /* 0x0000000800097311 */ /* 0x000e24000030d100 */
[----:B0-----:R0:W-:Y:S01]  /*61d0*/  STG.E desc[UR36][R2.64], R9 ;  /* 0x0000000902007986 */ /* 0x0011e2000c101924 */
[----:B------:R-:W-:Y:S05]  /*61e0*/  BRA `(.L_x_9171) ;  /* 0x0000000c00c47947 */ /* 0x000fea0003800000 */
.L_x_9172:
[----:B------:R-:W0:Y:S02]  /*61f0*/  F2I.F64.TRUNC R9, R8 ;  /* 0x0000000800097311 */ /* 0x000e24000030d100 */
[----:B0-----:R0:W-:Y:S01]  /*6200*/  STG.E.U16 desc[UR36][R2.64], R9 ;  /* 0x0000000902007986 */ /* 0x0011e2000c101524 */
[----:B------:R-:W-:Y:S05]  /*6210*/  BRA `(.L_x_9171) ;  /* 0x0000000c00b87947 */ /* 0x000fea0003800000 */
.L_x_9167:
        /* <DEDUP_REMOVED lines=13> */
.L_x_9175:
        /* <DEDUP_REMOVED lines=8> */
.L_x_9174:
        /* <DEDUP_REMOVED lines=16> */
.L_x_9177:
        /* <DEDUP_REMOVED lines=11> */
.L_x_9176:
[----:B------:R0:W-:Y:S01]  /*6520*/  STG.E.64 desc[UR36][R2.64], R8 ;  /* 0x0000000802007986 */ /* 0x0001e2000c101b24 */
[----:B------:R-:W-:Y:S05]  /*6530*/  BRA `(.L_x_9171) ;  /* 0x0000000800f07947 */ /* 0x000fea0003800000 */
.L_x_9166:
        /* <DEDUP_REMOVED lines=13> */
.L_x_9180:
[----:B------:R4:W-:Y:S01]  /*6610*/  STG.E.128 desc[UR36][R2.64], R8 ;  /* 0x0000000802007986 */ /* 0x0009e2000c101d24 */
[----:B------:R-:W-:Y:S05]  /*6620*/  BRA `(.L_x_9171) ;  /* 0x0000000800b47947 */ /* 0x000fea0003800000 */
.L_x_9179:
        /* <DEDUP_REMOVED lines=23> */
.L_x_9184:
[----:B------:R-:W-:Y:S05]  /*67a0*/  BSYNC.RECONVERGENT B0 ;  /* 0x0000000000007941 */ /* 0x000fea0003800200 */
.L_x_9183:
[----:B------:R-:W-:-:S05]  /*67b0*/  LOP3.LUT R5, R0, 0x80, R5, 0xf8, !PT ;  /* 0x0000008000057812 */ /* 0x000fca00078ef805 */
[----:B------:R1:W-:Y:S01]  /*67c0*/  STG.E.U8 desc[UR36][R2.64], R5 ;  /* 0x0000000502007986 */ /* 0x0003e2000c101124 */
[----:B------:R-:W-:Y:S05]  /*67d0*/  BRA `(.L_x_9171) ;  /* 0x0000000800487947 */ /* 0x000fea0003800000 */
.L_x_9182:
        /* <DEDUP_REMOVED lines=19> */
.L_x_9186:
[----:B------:R-:W-:Y:S05]  /*6910*/  BSYNC.RECONVERGENT B0 ;  /* 0x0000000000007941 */ /* 0x000fea0003800200 */
.L_x_9185:
[----:B------:R-:W-:-:S05]  /*6920*/  LOP3.LUT R5, R0, 0x80, R5, 0xf8, !PT ;  /* 0x0000008000057812 */ /* 0x000fca00078ef805 */
[----:B------:R2:W-:Y:S01]  /*6930*/  STG.E.U8 desc[UR36][R2.64], R5 ;  /* 0x0000000502007986 */ /* 0x0005e2000c101124 */
[----:B------:R-:W-:Y:S05]  /*6940*/  BRA `(.L_x_9171) ;  /* 0x0000000400ec7947 */ /* 0x000fea0003800000 */
.L_x_9181:
        /* <DEDUP_REMOVED lines=8> */
.L_x_9178:
        /* <DEDUP_REMOVED lines=11> */
.L_x_9189:
        /* <DEDUP_REMOVED lines=17> */
.L_x_9192:
[----:B------:R-:W-:-:S04]  /*6b90*/  SHF.R.U32.HI R0, RZ, 0x14, R5 ;  /* 0x00000014ff007819 */ /* 0x000fc80000011605 */
[----:B------:R-:W-:-:S04]  /*6ba0*/  LOP3.LUT R0, R0, 0x1, RZ, 0xc0, !PT ;  /* 0x0000000100007812 */ /* 0x000fc800078ec0ff */
[----:B------:R-:W-:-:S04]  /*6bb0*/  IADD3 R0, PT, PT, R5, 0x487ffff, R0 ;  /* 0x0487ffff05007810 */ /* 0x000fc80007ffe000 */
[----:B------:R-:W-:-:S04]  /*6bc0*/  SHF.R.U32.HI R0, RZ, 0x14, R0 ;  /* 0x00000014ff007819 */ /* 0x000fc80000011600 */
[----:B------:R-:W-:-:S07]  /*6bd0*/  LOP3.LUT R4, R0, 0xff, RZ, 0xc0, !PT ;  /* 0x000000ff00047812 */ /* 0x000fce00078ec0ff */
.L_x_9193:
[----:B------:R-:W-:-:S04]  /*6be0*/  SHF.R.U32.HI R5, RZ, 0x18, R5 ;  /* 0x00000018ff057819 */ /* 0x000fc80000011605 */
[----:B------:R-:W-:-:S04]  /*6bf0*/  LOP3.LUT R4, R4, 0x80, R5, 0xf8, !PT ;  /* 0x0000008004047812 */ /* 0x000fc800078ef805 */
[----:B------:R-:W-:-:S07]  /*6c00*/  PRMT R0, R4, 0x7610, R0 ;  /* 0x0000761004007816 */ /* 0x000fce0000000000 */
.L_x_9191:
[----:B------:R-:W-:Y:S05]  /*6c10*/  BSYNC.RECONVERGENT B0 ;  /* 0x0000000000007941 */ /* 0x000fea0003800200 */
.L_x_9190:
[----:B------:R0:W-:Y:S01]  /*6c20*/  STG.E.U8 desc[UR36][R2.64], R0 ;  /* 0x0000000002007986 */ /* 0x0001e2000c101124 */
[----:B------:R-:W-:Y:S05]  /*6c30*/  BRA `(.L_x_9171) ;  /* 0x0000000400307947 */ /* 0x000fea0003800000 */
.L_x_9188:
        /* <DEDUP_REMOVED lines=17> */
.L_x_9196:
[----:B------:R-:W-:-:S04]  /*6d50*/  SHF.R.U32.HI R0, RZ, 0x15, R5 ;  /* 0x00000015ff007819 */ /* 0x000fc80000011605 */
[----:B------:R-:W-:-:S04]  /*6d60*/  LOP3.LUT R0, R0, 0x1, RZ, 0xc0, !PT ;  /* 0x0000000100007812 */ /* 0x000fc800078ec0ff */
[----:B------:R-:W-:-:S04]  /*6d70*/  IADD3 R0, PT, PT, R5, 0x88fffff, R0 ;  /* 0x088fffff05007810 */ /* 0x000fc80007ffe000 */
[----:B------:R-:W-:-:S04]  /*6d80*/  SHF.R.U32.HI R0, RZ, 0x15, R0 ;  /* 0x00000015ff007819 */ /* 0x000fc80000011600 */
[----:B------:R-:W-:-:S07]  /*6d90*/  LOP3.LUT R4, R0, 0xff, RZ, 0xc0, !PT ;  /* 0x000000ff00047812 */ /* 0x000fce00078ec0ff */
.L_x_9197:
[----:B------:R-:W-:-:S04]  /*6da0*/  SHF.R.U32.HI R5, RZ, 0x18, R5 ;  /* 0x00000018ff057819 */ /* 0x000fc80000011605 */
[----:B------:R-:W-:-:S04]  /*6db0*/  LOP3.LUT R4, R4, 0x80, R5, 0xf8, !PT ;  /* 0x0000008004047812 */ /* 0x000fc800078ef805 */
[----:B------:R-:W-:-:S07]  /*6dc0*/  PRMT R0, R4, 0x7610, R0 ;  /* 0x0000761004007816 */ /* 0x000fce0000000000 */
.L_x_9195:
[----:B------:R-:W-:Y:S05]  /*6dd0*/  BSYNC.RECONVERGENT B0 ;  /* 0x0000000000007941 */ /* 0x000fea0003800200 */
.L_x_9194:
[----:B------:R0:W-:Y:S01]  /*6de0*/  STG.E.U8 desc[UR36][R2.64], R0 ;  /* 0x0000000002007986 */ /* 0x0001e2000c101124 */
[----:B------:R-:W-:Y:S05]  /*6df0*/  BRA `(.L_x_9171) ;  /* 0x0000000000c07947 */ /* 0x000fea0003800000 */
.L_x_9187:
[----:B------:R-:W-:-:S13]  /*6e00*/  ISETP.NE.AND P0, PT, R0, 0x1c, PT ;  /* 0x0000001c0000780c */ /* 0x000fda0003f05270 */
[----:B------:R-:W-:Y:S05]  /*6e10*/  @!P0 BRA `(.L_x_9198) ;  /* 0x0000000000b08947 */ /* 0x000fea0003800000 */
[----:B------:R-:W-:-:S13]  /*6e20*/  ISETP.NE.AND P0, PT, R0, 0x1d, PT ;  /* 0x0000001d0000780c */ /* 0x000fda0003f05270 */
[----:B------:R-:W-:Y:S05]  /*6e30*/  @!P0 BRA `(.L_x_9199) ;  /* 0x00000000009c8947 */ /* 0x000fea0003800000 */
[----:B------:R-:W-:-:S13]  /*6e40*/  ISETP.NE.AND P0, PT, R0, 0x2c, PT ;  /* 0x0000002c0000780c */ /* 0x000fda0003f05270 */
[----:B------:R-:W-:Y:S05]  /*6e50*/  @!P0 BRA `(.L_x_9200) ;  /* 0x0000000000448947 */ /* 0x000fea0003800000 */
.L_x_9170:
        /* <DEDUP_REMOVED lines=16> */
.L_x_9201:
[----:B------:R-:W-:Y:S05]  /*6f60*/  BRA `(.L_x_9171) ;  /* 0x0000000000647947 */ /* 0x000fea0003800000 */
.L_x_9200:
        /* <DEDUP_REMOVED lines=20> */
.L_x_9199:
[----:B------:R-:W0:Y:S02]  /*70b0*/  F2I.U64.F64.TRUNC R8, R8 ;  /* 0x0000000800087311 */ /* 0x000e24000030d800 */
[----:B0-----:R0:W-:Y:S01]  /*70c0*/  STG.E.64 desc[UR36][R2.64], R8 ;  /* 0x0000000802007986 */ /* 0x0011e2000c101b24 */
[----:B------:R-:W-:Y:S05]  /*70d0*/  BRA `(.L_x_9171) ;  /* 0x0000000000087947 */ /* 0x000fea0003800000 */
.L_x_9198:
[----:B------:R-:W0:Y:S02]  /*70e0*/  F2I.U32.F64.TRUNC R9, R8 ;  /* 0x0000000800097311 */ /* 0x000e24000030d000 */
[----:B0-----:R0:W-:Y:S02]  /*70f0*/  STG.E desc[UR36][R2.64], R9 ;  /* 0x0000000902007986 */ /* 0x0011e4000c101924 */
.L_x_9171:
[----:B------:R-:W-:-:S07]  /*7100*/  VIADD R23, R23, 0x80 ;  /* 0x0000008017177836 */ /* 0x000fce0000000000 */
.L_x_9165:
[----:B------:R-:W-:Y:S05]  /*7110*/  BSYNC.RECONVERGENT B6 ;  /* 0x0000000000067941 */ /* 0x000fea0003800200 */
.L_x_9164:
        /* <DEDUP_REMOVED lines=24> */
.L_x_9207:
[----:B------:R-:W0:Y:S02]  /*72a0*/  F2I.S64.F64.TRUNC R28, R28 ;  /* 0x0000001c001c7311 */ /* 0x000e24000030d900 */
[----:B0-----:R-:W-:-:S05]  /*72b0*/  IMAD.MOV.U32 R5, RZ, RZ, R28 ;  /* 0x000000ffff057224 */ /* 0x001fca00078e001c */
[----:B------:R0:W-:Y:S01]  /*72c0*/  STG.E.U8 desc[UR36][R2.64], R5 ;  /* 0x0000000502007986 */ /* 0x0001e2000c101124 */
[----:B------:R-:W-:Y:S05]  /*72d0*/  BRA `(.L_x_9209) ;  /* 0x0000000c00f07947 */ /* 0x000fea0003800000 */
.L_x_9206:
        /* <DEDUP_REMOVED lines=9> */
.L_x_9211:
[----:B------:R-:W0:Y:S02]  /*7370*/  F2I.F64.TRUNC R29, R28 ;  /* 0x0000001c001d7311 */ /* 0x000e24000030d100 */
[----:B0-----:R0:W-:Y:S01]  /*7380*/  STG.E desc[UR36][R2.64], R29 ;  /* 0x0000001d02007986 */ /* 0x0011e2000c101924 */
[----:B------:R-:W-:Y:S05]  /*7390*/  BRA `(.L_x_9209) ;  /* 0x0000000c00c07947 */ /* 0x000fea0003800000 */
.L_x_9210:
[----:B------:R-:W0:Y:S02]  /*73a0*/  F2I.F64.TRUNC R29, R28 ;  /* 0x0000001c001d7311 */ /* 0x000e24000030d100 */
[----:B0-----:R0:W-:Y:S01]  /*73b0*/  STG.E.U16 desc[UR36][R2.64], R29 ;  /* 0x0000001d02007986 */ /* 0x0011e2000c101524 */
[----:B------:R-:W-:Y:S05]  /*73c0*/  BRA `(.L_x_9209) ;  /* 0x0000000c00b47947 */ /* 0x000fea0003800000 */
.L_x_9205:
        /* <DEDUP_REMOVED lines=13> */
.L_x_9213:
        /* <DEDUP_REMOVED lines=8> */
.L_x_9212:
        /* <DEDUP_REMOVED lines=16> */
.L_x_9215:
        /* <DEDUP_REMOVED lines=11> */
.L_x_9214:
[----:B------:R0:W-:Y:S01]  /*76d0*/  STG.E.64 desc[UR36][R2.64], R28 ;  /* 0x0000001c02007986 */ /* 0x0001e2000c101b24 */
[----:B------:R-:W-:Y:S05]  /*76e0*/  BRA `(.L_x_9209) ;  /* 0x0000000800ec7947 */ /* 0x000fea0003800000 */
.L_x_9204:
        /* <DEDUP_REMOVED lines=13> */
.L_x_9219:
        /* <DEDUP_REMOVED lines=22> */
.L_x_9222:
[----:B------:R-:W-:-:S04]  /*7920*/  SHF.R.U32.HI R5, RZ, 0x18, R5 ;  /* 0x00000018ff057819 */ /* 0x000fc80000011605 */
[----:B------:R-:W-:-:S07]  /*7930*/  LOP3.LUT R0, R0, 0x80, R5, 0xf8, !PT ;  /* 0x0000008000007812 */ /* 0x000fce00078ef805 */
.L_x_9221:
[----:B------:R-:W-:Y:S05]  /*7940*/  BSYNC.RECONVERGENT B0 ;  /* 0x0000000000007941 */ /* 0x000fea0003800200 */
.L_x_9220:
[----:B------:R0:W-:Y:S01]  /*7950*/  STG.E.U8 desc[UR36][R2.64], R0 ;  /* 0x0000000002007986 */ /* 0x0001e2000c101124 */
[----:B------:R-:W-:Y:S05]  /*7960*/  BRA `(.L_x_9209) ;  /* 0x00000008004c7947 */ /* 0x000fea0003800000 */
.L_x_9218:
        /* <DEDUP_REMOVED lines=22> */
.L_x_9225:
[----:B------:R-:W-:-:S04]  /*7ad0*/  SHF.R.U32.HI R5, RZ, 0x18, R5 ;  /* 0x00000018ff057819 */ /* 0x000fc80000011605 */
[----:B------:R-:W-:-:S07]  /*7ae0*/  LOP3.LUT R0, R0, 0x80, R5, 0xf8, !PT ;  /* 0x0000008000007812 */ /* 0x000fce00078ef805 */
.L_x_9224:
[----:B------:R-:W-:Y:S05]  /*7af0*/  BSYNC.RECONVERGENT B0 ;  /* 0x0000000000007941 */ /* 0x000fea0003800200 */
.L_x_9223:
[----:B------:R0:W-:Y:S01]  /*7b00*/  STG.E.U8 desc[UR36][R2.64], R0 ;  /* 0x0000000002007986 */ /* 0x0001e2000c101124 */
[----:B------:R-:W-:Y:S05]  /*7b10*/  BRA `(.L_x_9209) ;  /* 0x0000000400e07947 */ /* 0x000fea0003800000 */
.L_x_9217:
        /* <DEDUP_REMOVED lines=26> */
.L_x_9227:
[----:B------:R-:W0:Y:S02]  /*7cc0*/  F2I.U64.F64.TRUNC R28, R28 ;  /* 0x0000001c001c7311 */ /* 0x000e24000030d800 */
[----:B0-----:R0:W-:Y:S01]  /*7cd0*/  STG.E.64 desc[UR36][R2.64], R28 ;  /* 0x0000001c02007986 */ /* 0x0011e2000c101b24 */
[----:B------:R-:W-:Y:S05]  /*7ce0*/  BRA `(.L_x_9209) ;  /* 0x00000004006c7947 */ /* 0x000fea0003800000 */
.L_x_9226:
[----:B------:R-:W0:Y:S02]  /*7cf0*/  F2I.U32.F64.TRUNC R29, R28 ;  /* 0x0000001c001d7311 */ /* 0x000e24000030d000 */
[----:B0-----:R0:W-:Y:S01]  /*7d00*/  STG.E desc[UR36][R2.64], R29 ;  /* 0x0000001d02007986 */ /* 0x0011e2000c101924 */
[----:B------:R-:W-:Y:S05]  /*7d10*/  BRA `(.L_x_9209) ;  /* 0x0000000400607947 */ /* 0x000fea0003800000 */
.L_x_9216:
        /* <DEDUP_REMOVED lines=11> */
.L_x_9229:
[----:B------:R4:W-:Y:S01]  /*7dd0*/  STG.E.128 desc[UR36][R2.64], R28 ;  /* 0x0000001c02007986 */ /* 0x0009e2000c101d24 */
[----:B------:R-:W-:Y:S05]  /*7de0*/  BRA `(.L_x_9209) ;  /* 0x00000004002c7947 */ /* 0x000fea0003800000 */
.L_x_9228:
[----:B------:R-:W-:-:S13]  /*7df0*/  ISETP.NE.AND P0, PT, R0, 0xf, PT ;  /* 0x0000000f0000780c */ /* 0x000fda0003f05270 */
[----:B------:R-:W-:Y:S05]  /*7e00*/  @!P0 BRA `(.L_x_9230) ;  /* 0x0000000400088947 */ /* 0x000fea0003800000 */
[----:B------:R-:W-:-:S13]  /*7e10*/  ISETP.NE.AND P0, PT, R0, 0x17, PT ;  /* 0x000000170000780c */ /* 0x000fda0003f05270 */
[----:B------:R-:W-:Y:S05]  /*7e20*/  @!P0 BRA `(.L_x_9231) ;  /* 0x0000000000a08947 */ /* 0x000fea0003800000 */
[----:B------:R-:W-:-:S13]  /*7e30*/  ISETP.NE.AND P0, PT, R0, 0x18, PT ;  /* 0x000000180000780c */ /* 0x000fda0003f05270 */
[----:B------:R-:W-:Y:S05]  /*7e40*/  @!P0 BRA `(.L_x_9232) ;  /* 0x0000000000448947 */ /* 0x000fea0003800000 */
.L_x_9208:
        /* <DEDUP_REMOVED lines=16> */
.L_x_9233:
[----:B------:R-:W-:Y:S05]  /*7f50*/  BRA `(.L_x_9209) ;  /* 0x0000000000d07947 */ /* 0x000fea0003800000 */
.L_x_9232:
        /* <DEDUP_REMOVED lines=17> */
.L_x_9235:
[----:B------:R-:W-:Y:S05]  /*8070*/  BSYNC.RECONVERGENT B0 ;  /* 0x0000000000007941 */ /* 0x000fea0003800200 */
.L_x_9234:
[----:B------:R-:W-:-:S05]  /*8080*/  LOP3.LUT R5, R0, 0x80, R5, 0xf8, !PT ;  /* 0x0000008000057812 */ /* 0x000fca00078ef805 */
[----:B------:R2:W-:Y:S01]  /*8090*/  STG.E.U8 desc[UR36][R2.64], R5 ;  /* 0x0000000502007986 */ /* 0x0005e2000c101124 */
[----:B------:R-:W-:Y:S05]  /*80a0*/  BRA `(.L_x_9209) ;  /* 0x00000000007c7947 */ /* 0x000fea0003800000 */
.L_x_9231:
        /* <DEDUP_REMOVED lines=16> */
.L_x_9237:
[----:B------:R-:W-:Y:S01]  /*81b0*/  IMAD.MOV.U32 R0, RZ, RZ, 0x7f ;  /* 0x0000007fff007424 */ /* 0x000fe200078e00ff */
[----:B------:R-:W-:-:S04]  /*81c0*/  ISETP.GT.U32.AND P0, PT, R4, 0x7f800000, PT ;  /* 0x7f8000000400780c */ /* 0x000fc80003f04070 */
[----:B------:R-:W-:-:S09]  /*81d0*/  SEL R0, R0, 0x7c, P0 ;  /* 0x0000007c00007807 */ /* 0x000fd20000000000 */
.L_x_9238:
[----:B------:R-:W-:Y:S05]  /*81e0*/  BSYNC.RECONVERGENT B0 ;  /* 0x0000000000007941 */ /* 0x000fea0003800200 */
.L_x_9236:
[----:B------:R-:W-:-:S04]  /*81f0*/  SHF.R.U32.HI R5, RZ, 0x18, R5 ;  /* 0x00000018ff057819 */ /* 0x000fc80000011605 */
[----:B------:R-:W-:-:S05]  /*8200*/  LOP3.LUT R5, R0, 0x80, R5, 0xf8, !PT ;  /* 0x0000008000057812 */ /* 0x000fca00078ef805 */
[----:B------:R1:W-:Y:S01]  /*8210*/  STG.E.U8 desc[UR36][R2.64], R5 ;  /* 0x0000000502007986 */ /* 0x0003e2000c101124 */
[----:B------:R-:W-:Y:S05]  /*8220*/  BRA `(.L_x_9209) ;  /* 0x00000000001c7947 */ /* 0x000fea0003800000 */
.L_x_9230:
[----:B------:R-:W-:Y:S01]  /*8230*/  UMOV UR4, 0xf0000000 ;  /* 0xf000000000047882 */ /* 0x000fe20000000000 */
[----:B------:R-:W-:Y:S01]  /*8240*/  UMOV UR5, 0x380fffff ;  /* 0x380fffff00057882 */ /* 0x000fe20000000000 */
[----:B------:R-:W0:Y:S01]  /*8250*/  F2F.F32.F64 R0, R28 ;  /* 0x0000001c00007310 */ /* 0x000e220000301000 */
[----:B------:R-:W-:-:S14]  /*8260*/  DSETP.GEU.AND P0, PT, |R28|, UR4, PT ;  /* 0x000000041c007e2a */ /* 0x000fdc000bf0e200 */
[----:B0-----:R-:W-:-:S05]  /*8270*/  @!P0 FMUL R0, R0, 1.175494350822287508e-38 ;  /* 0x0080000000008820 */ /* 0x001fca0000400000 */
[----:B------:R-:W-:-:S05]  /*8280*/  F2FP.BF16.F32.PACK_AB R0, RZ, R0 ;  /* 0x00000000ff00723e */ /* 0x000fca00000010ff */
[----:B------:R0:W-:Y:S02]  /*8290*/  STG.E.U16 desc[UR36][R2.64], R0 ;  /* 0x0000000002007986 */ /* 0x0001e4000c101524 */
.L_x_9209:
        /* <DEDUP_REMOVED lines=24> */
.L_x_9242:
[----:B------:R-:W0:Y:S02]  /*8420*/  F2I.S64.F64.TRUNC R24, R24 ;  /* 0x0000001800187311 */ /* 0x000e24000030d900 */
[----:B0-----:R-:W-:-:S05]  /*8430*/  IMAD.MOV.U32 R5, RZ, RZ, R24 ;  /* 0x000000ffff057224 */ /* 0x001fca00078e0018 */
[----:B------:R4:W-:Y:S01]  /*8440*/  STG.E.U8 desc[UR36][R2.64], R5 ;  /* 0x0000000502007986 */ /* 0x0009e2000c101124 */
[----:B------:R-:W-:Y:S05]  /*8450*/  BRA `(.L_x_9244) ;  /* 0x0000000c00f07947 */ /* 0x000fea0003800000 */
.L_x_9241:
        /* <DEDUP_REMOVED lines=9> */
.L_x_9246:
[----:B------:R-:W0:Y:S02]  /*84f0*/  F2I.F64.TRUNC R25, R24 ;  /* 0x0000001800197311 */ /* 0x000e24000030d100 */
[----:B0-----:R2:W-:Y:S01]  /*8500*/  STG.E desc[UR36][R2.64], R25 ;  /* 0x0000001902007986 */ /* 0x0015e2000c101924 */
[----:B------:R-:W-:Y:S05]  /*8510*/  BRA `(.L_x_9244) ;  /* 0x0000000c00c07947 */ /* 0x000fea0003800000 */
.L_x_9245:
[----:B------:R-:W0:Y:S02]  /*8520*/  F2I.F64.TRUNC R25, R24 ;  /* 0x0000001800197311 */ /* 0x000e24000030d100 */
[----:B0-----:R0:W-:Y:S01]  /*8530*/  STG.E.U16 desc[UR36][R2.64], R25 ;  /* 0x0000001902007986 */ /* 0x0011e2000c101524 */
[----:B------:R-:W-:Y:S05]  /*8540*/  BRA `(.L_x_9244) ;  /* 0x0000000c00b47947 */ /* 0x000fea0003800000 */
.L_x_9240:
        /* <DEDUP_REMOVED lines=13> */
.L_x_9248:
        /* <DEDUP_REMOVED lines=8> */
.L_x_9247:
        /* <DEDUP_REMOVED lines=16> */
.L_x_9250:
        /* <DEDUP_REMOVED lines=11> */
.L_x_9249:
[----:B------:R0:W-:Y:S01]  /*8850*/  STG.E.64 desc[UR36][R2.64], R24 ;  /* 0x0000001802007986 */ /* 0x0001e2000c101b24 */
[----:B------:R-:W-:Y:S05]  /*8860*/  BRA `(.L_x_9244) ;  /* 0x0000000800ec7947 */ /* 0x000fea0003800000 */
.L_x_9239:
        /* <DEDUP_REMOVED lines=13> */
.L_x_9254:
        /* <DEDUP_REMOVED lines=22> */
.L_x_9257:
[----:B------:R-:W-:-:S04]  /*8aa0*/  SHF.R.U32.HI R5, RZ, 0x18, R5 ;  /* 0x00000018ff057819 */ /* 0x000fc80000011605 */
[----:B------:R-:W-:-:S07]  /*8ab0*/  LOP3.LUT R0, R0, 0x80, R5, 0xf8, !PT ;  /* 0x0000008000007812 */ /* 0x000fce00078ef805 */
.L_x_9256:
[----:B------:R-:W-:Y:S05]  /*8ac0*/  BSYNC.RECONVERGENT B0 ;  /* 0x0000000000007941 */ /* 0x000fea0003800200 */
.L_x_9255:
[----:B------:R0:W-:Y:S01]  /*8ad0*/  STG.E.U8 desc[UR36][R2.64], R0 ;  /* 0x0000000002007986 */ /* 0x0001e2000c101124 */
[----:B------:R-:W-:Y:S05]  /*8ae0*/  BRA `(.L_x_9244) ;  /* 0x00000008004c7947 */ /* 0x000fea0003800000 */
.L_x_9253:
        /* <DEDUP_REMOVED lines=22> */
.L_x_9260:
[----:B------:R-:W-:-:S04]  /*8c50*/  SHF.R.U32.HI R5, RZ, 0x18, R5 ;  /* 0x00000018ff057819 */ /* 0x000fc80000011605 */
[----:B------:R-:W-:-:S07]  /*8c60*/  LOP3.LUT R0, R0, 0x80, R5, 0xf8, !PT ;  /* 0x0000008000007812 */ /* 0x000fce00078ef805 */
.L_x_9259:
[----:B------:R-:W-:Y:S05]  /*8c70*/  BSYNC.RECONVERGENT B0 ;  /* 0x0000000000007941 */ /* 0x000fea0003800200 */
.L_x_9258:
[----:B------:R0:W-:Y:S01]  /*8c80*/  STG.E.U8 desc[UR36][R2.64], R0 ;  /* 0x0000000002007986 */ /* 0x0001e2000c101124 */
[----:B------:R-:W-:Y:S05]  /*8c90*/  BRA `(.L_x_9244) ;  /* 0x0000000400e07947 */ /* 0x000fea0003800000 */
.L_x_9252:
        /* <DEDUP_REMOVED lines=26> */
.L_x_9262:
[----:B------:R-:W0:Y:S02]  /*8e40*/  F2I.U64.F64.TRUNC R24, R24 ;  /* 0x0000001800187311 */ /* 0x000e24000030d800 */
[----:B0-----:R0:W-:Y:S01]  /*8e50*/  STG.E.64 desc[UR36][R2.64], R24 ;  /* 0x0000001802007986 */ /* 0x0011e2000c101b24 */
[----:B------:R-:W-:Y:S05]  /*8e60*/  BRA `(.L_x_9244) ;  /* 0x00000004006c7947 */ /* 0x000fea0003800000 */
.L_x_9261:
[----:B------:R-:W0:Y:S02]  /*8e70*/  F2I.U32.F64.TRUNC R25, R24 ;  /* 0x0000001800197311 */ /* 0x000e24000030d000 */
[----:B0-----:R0:W-:Y:S01]  /*8e80*/  STG.E desc[UR36][R2.64], R25 ;  /* 0x0000001902007986 */ /* 0x0011e2000c101924 */
[----:B------:R-:W-:Y:S05]  /*8e90*/  BRA `(.L_x_9244) ;  /* 0x0000000400607947 */ /* 0x000fea0003800000 */
.L_x_9251:
        /* <DEDUP_REMOVED lines=11> */
.L_x_9264:
[----:B------:R0:W-:Y:S01]  /*8f50*/  STG.E.128 desc[UR36][R2.64], R24 ;  /* 0x0000001802007986 */ /* 0x0001e2000c101d24 */
[----:B------:R-:W-:Y:S05]  /*8f60*/  BRA `(.L_x_9244) ;  /* 0x00000004002c7947 */ /* 0x000fea0003800000 */
.L_x_9263:
[----:B------:R-:W-:-:S13]  /*8f70*/  ISETP.NE.AND P0, PT, R0, 0xf, PT ;  /* 0x0000000f0000780c */ /* 0x000fda0003f05270 */
[----:B------:R-:W-:Y:S05]  /*8f80*/  @!P0 BRA `(.L_x_9265) ;  /* 0x0000000400088947 */ /* 0x000fea0003800000 */
[----:B------:R-:W-:-:S13]  /*8f90*/  ISETP.NE.AND P0, PT, R0, 0x17, PT ;  /* 0x000000170000780c */ /* 0x000fda0003f05270 */
[----:B------:R-:W-:Y:S05]  /*8fa0*/  @!P0 BRA `(.L_x_9266) ;  /* 0x0000000000a08947 */ /* 0x000fea0003800000 */
[----:B------:R-:W-:-:S13]  /*8fb0*/  ISETP.NE.AND P0, PT, R0, 0x18, PT ;  /* 0x000000180000780c */ /* 0x000fda0003f05270 */
[----:B------:R-:W-:Y:S05]  /*8fc0*/  @!P0 BRA `(.L_x_9267) ;  /* 0x0000000000448947 */ /* 0x000fea0003800000 */
.L_x_9243:
        /* <DEDUP_REMOVED lines=16> */
.L_x_9268:
[----:B------:R-:W-:Y:S05]  /*90d0*/  BRA `(.L_x_9244) ;  /* 0x0000000000d07947 */ /* 0x000fea0003800000 */
.L_x_9267:
        /* <DEDUP_REMOVED lines=17> */
.L_x_9270:
[----:B------:R-:W-:Y:S05]  /*91f0*/  BSYNC.RECONVERGENT B0 ;  /* 0x0000000000007941 */ /* 0x000fea0003800200 */
.L_x_9269:
[----:B------:R-:W-:-:S05]  /*9200*/  LOP3.LUT R5, R0, 0x80, R5, 0xf8, !PT ;  /* 0x0000008000057812 */ /* 0x000fca00078ef805 */
[----:B------:R0:W-:Y:S01]  /*9210*/  STG.E.U8 desc[UR36][R2.64], R5 ;  /* 0x0000000502007986 */ /* 0x0001e2000c101124 */
[----:B------:R-:W-:Y:S05]  /*9220*/  BRA `(.L_x_9244) ;  /* 0x00000000007c7947 */ /* 0x000fea0003800000 */
.L_x_9266:
        /* <DEDUP_REMOVED lines=16> */
.L_x_9272:
[----:B------:R-:W-:Y:S01]  /*9330*/  IMAD.MOV.U32 R0, RZ, RZ, 0x7f ;  /* 0x0000007fff007424 */ /* 0x000fe200078e00ff */
[----:B------:R-:W-:-:S04]  /*9340*/  ISETP.GT.U32.AND P0, PT, R4, 0x7f800000, PT ;  /* 0x7f8000000400780c */ /* 0x000fc80003f04070 */
[----:B------:R-:W-:-:S09]  /*9350*/  SEL R0, R0, 0x7c, P0 ;  /* 0x0000007c00007807 */ /* 0x000fd20000000000 */
.L_x_9273:
[----:B------:R-:W-:Y:S05]  /*9360*/  BSYNC.RECONVERGENT B0 ;  /* 0x0000000000007941 */ /* 0x000fea0003800200 */
.L_x_9271:
[----:B------:R-:W-:-:S04]  /*9370*/  SHF.R.U32.HI R5, RZ, 0x18, R5 ;  /* 0x00000018ff057819 */ /* 0x000fc80000011605 */
[----:B------:R-:W-:-:S05]  /*9380*/  LOP3.LUT R5, R0, 0x80, R5, 0xf8, !PT ;  /* 0x0000008000057812 */ /* 0x000fca00078ef805 */
[----:B------:R0:W-:Y:S01]  /*9390*/  STG.E.U8 desc[UR36][R2.64], R5 ;  /* 0x0000000502007986 */ /* 0x0001e2000c101124 */
[----:B------:R-:W-:Y:S05]  /*93a0*/  BRA `(.L_x_9244) ;  /* 0x00000000001c7947 */ /* 0x000fea0003800000 */
.L_x_9265:
[----:B------:R-:W-:Y:S01]  /*93b0*/  UMOV UR4, 0xf0000000 ;  /* 0xf000000000047882 */ /* 0x000fe20000000000 */
[----:B------:R-:W-:Y:S01]  /*93c0*/  UMOV UR5, 0x380fffff ;  /* 0x380fffff00057882 */ /* 0x000fe20000000000 */
[----:B------:R-:W0:Y:S01]  /*93d0*/  F2F.F32.F64 R0, R24 ;  /* 0x0000001800007310 */ /* 0x000e220000301000 */
[----:B------:R-:W-:-:S14]  /*93e0*/  DSETP.GEU.AND P0, PT, |R24|, UR4, PT ;  /* 0x0000000418007e2a */ /* 0x000fdc000bf0e200 */
[----:B0-----:R-:W-:-:S05]  /*93f0*/  @!P0 FMUL R0, R0, 1.175494350822287508e-38 ;  /* 0x0080000000008820 */ /* 0x001fca0000400000 */
[----:B------:R-:W-:-:S05]  /*9400*/  F2FP.BF16.F32.PACK_AB R0, RZ, R0 ;  /* 0x00000000ff00723e */ /* 0x000fca00000010ff */
[----:B------:R0:W-:Y:S02]  /*9410*/  STG.E.U16 desc[UR36][R2.64], R0 ;  /* 0x0000000002007986 */ /* 0x0001e4000c101524 */
.L_x_9244:
[----:B------:R-:W-:-:S07]  /*9420*/  VIADD R23, R23, 0x80 ;  /* 0x0000008017177836 */ /* 0x000fce0000000000 */
.L_x_9203:
[----:B------:R-:W-:Y:S05]  /*9430*/  BSYNC.RECONVERGENT B6 ;  /* 0x0000000000067941 */ /* 0x000fea0003800200 */
.L_x_9202:
        /* <DEDUP_REMOVED lines=22> */
.L_x_9277:
[----:B------:R-:W0:Y:S02]  /*95a0*/  F2I.S64.F64.TRUNC R16, R16 ;  /* 0x0000001000107311 */ /* 0x000e24000030d900 */
[----:B0-----:R-:W-:-:S05]  /*95b0*/  IMAD.MOV.U32 R5, RZ, RZ, R16 ;  /* 0x000000ffff057224 */ /* 0x001fca00078e0010 */
[----:B------:R-:W-:Y:S01]  /*95c0*/  STG.E.U8 desc[UR36][R2.64], R5 ;  /* 0x0000000502007986 */ /* 0x000fe2000c101124 */
[----:B------:R-:W-:Y:S05]  /*95d0*/  EXIT ;  /* 0x000000000000794d */ /* 0x000fea0003800000 */
.L_x_9276:
        /* <DEDUP_REMOVED lines=9> */
.L_x_9280:
[----:B------:R-:W0:Y:S02]  /*9670*/  F2I.F64.TRUNC R17, R16 ;  /* 0x0000001000117311 */ /* 0x000e24000030d100 */
[----:B0-----:R-:W-:Y:S01]  /*9680*/  STG.E desc[UR36][R2.64], R17 ;  /* 0x0000001102007986 */ /* 0x001fe2000c101924 */
[----:B------:R-:W-:Y:S05]  /*9690*/  EXIT ;  /* 0x000000000000794d */ /* 0x000fea0003800000 */
.L_x_9279:
[----:B------:R-:W0:Y:S02]  /*96a0*/  F2I.F64.TRUNC R17, R16 ;  /* 0x0000001000117311 */ /* 0x000e24000030d100 */
[----:B0-----:R-:W-:Y:S01]  /*96b0*/  STG.E.U16 desc[UR36][R2.64], R17 ;  /* 0x0000001102007986 */ /* 0x001fe2000c101524 */
[----:B------:R-:W-:Y:S05]  /*96c0*/  EXIT ;  /* 0x000000000000794d */ /* 0x000fea0003800000 */
.L_x_9275:
        /* <DEDUP_REMOVED lines=13> */
.L_x_9282:
        /* <DEDUP_REMOVED lines=8> */
.L_x_9281:
        /* <DEDUP_REMOVED lines=16> */
.L_x_9284:
        /* <DEDUP_REMOVED lines=11> */
.L_x_9283:
[----:B------:R-:W-:Y:S01]  /*99d0*/  STG.E.64 desc[UR36][R2.64], R16 ;  /* 0x0000001002007986 */ /* 0x000fe2000c101b24 */
[----:B------:R-:W-:Y:S05]  /*99e0*/  EXIT ;  /* 0x000000000000794d */ /* 0x000fea0003800000 */
.L_x_9274:
        /* <DEDUP_REMOVED lines=13> */
.L_x_9288:
        /* <DEDUP_REMOVED lines=22> */
.L_x_9291:
[----:B------:R-:W-:-:S04]  /*9c20*/  SHF.R.U32.HI R5, RZ, 0x18, R5 ;  /* 0x00000018ff057819 */ /* 0x000fc80000011605 */
[----:B------:R-:W-:-:S07]  /*9c30*/  LOP3.LUT R0, R0, 0x80, R5, 0xf8, !PT ;  /* 0x0000008000007812 */ /* 0x000fce00078ef805 */
.L_x_9290:
[----:B------:R-:W-:Y:S05]  /*9c40*/  BSYNC.RECONVERGENT B0 ;  /* 0x0000000000007941 */ /* 0x000fea0003800200 */
.L_x_9289:
[----:B------:R-:W-:Y:S01]  /*9c50*/  STG.E.U8 desc[UR36][R2.64], R0 ;  /* 0x0000000002007986 */ /* 0x000fe2000c101124 */
[----:B------:R-:W-:Y:S05]  /*9c60*/  EXIT ;  /* 0x000000000000794d */ /* 0x000fea0003800000 */
.L_x_9287:
        /* <DEDUP_REMOVED lines=22> */
.L_x_9294:
[----:B------:R-:W-:-:S04]  /*9dd0*/  SHF.R.U32.HI R5, RZ, 0x18, R5 ;  /* 0x00000018ff057819 */ /* 0x000fc80000011605 */
[----:B------:R-:W-:-:S07]  /*9de0*/  LOP3.LUT R0, R0, 0x80, R5, 0xf8, !PT ;  /* 0x0000008000007812 */ /* 0x000fce00078ef805 */
.L_x_9293:
[----:B------:R-:W-:Y:S05]  /*9df0*/  BSYNC.RECONVERGENT B0 ;  /* 0x0000000000007941 */ /* 0x000fea0003800200 */
.L_x_9292:
[----:B------:R-:W-:Y:S01]  /*9e00*/  STG.E.U8 desc[UR36][R2.64], R0 ;  /* 0x0000000002007986 */ /* 0x000fe2000c101124 */
[----:B------:R-:W-:Y:S05]  /*9e10*/  EXIT ;  /* 0x000000000000794d */ /* 0x000fea0003800000 */
.L_x_9286:
        /* <DEDUP_REMOVED lines=26> */
.L_x_9296:
[----:B------:R-:W0:Y:S02]  /*9fc0*/  F2I.U64.F64.TRUNC R16, R16 ;  /* 0x0000001000107311 */ /* 0x000e24000030d800 */
[----:B0-----:R-:W-:Y:S01]  /*9fd0*/  STG.E.64 desc[UR36][R2.64], R16 ;  /* 0x0000001002007986 */ /* 0x001fe2000c101b24 */
[----:B------:R-:W-:Y:S05]  /*9fe0*/  EXIT ;  /* 0x000000000000794d */ /* 0x000fea0003800000 */
.L_x_9295:
[----:B------:R-:W0:Y:S02]  /*9ff0*/  F2I.U32.F64.TRUNC R17, R16 ;  /* 0x0000001000117311 */ /* 0x000e24000030d000 */
[----:B0-----:R-:W-:Y:S01]  /*a000*/  STG.E desc[UR36][R2.64], R17 ;  /* 0x0000001102007986 */ /* 0x001fe2000c101924 */
[----:B------:R-:W-:Y:S05]  /*a010*/  EXIT ;  /* 0x000000000000794d */ /* 0x000fea0003800000 */
.L_x_9285:
        /* <DEDUP_REMOVED lines=11> */
.L_x_9298:
[----:B------:R-:W-:Y:S01]  /*a0d0*/  STG.E.128 desc[UR36][R2.64], R16 ;  /* 0x0000001002007986 */ /* 0x000fe2000c101d24 */
[----:B------:R-:W-:Y:S05]  /*a0e0*/  EXIT ;  /* 0x000000000000794d */ /* 0x000fea0003800000 */
.L_x_9297:
[----:B------:R-:W-:-:S13]  /*a0f0*/  ISETP.NE.AND P0, PT, R0, 0xf, PT ;  /* 0x0000000f0000780c */ /* 0x000fda0003f05270 */
[----:B------:R-:W-:Y:S05]  /*a100*/  @!P0 BRA `(.L_x_9299) ;  /* 0x0000000400088947 */ /* 0x000fea0003800000 */
[----:B------:R-:W-:-:S13]  /*a110*/  ISETP.NE.AND P0, PT, R0, 0x17, PT ;  /* 0x000000170000780c */ /* 0x000fda0003f05270 */
[----:B------:R-:W-:Y:S05]  /*a120*/  @!P0 BRA `(.L_x_9300) ;  /* 0x0000000000a08947 */ /* 0x000fea0003800000 */
[----:B------:R-:W-:-:S13]  /*a130*/  ISETP.NE.AND P0, PT, R0, 0x18, PT ;  /* 0x000000180000780c */ /* 0x000fda0003f05270 */
[----:B------:R-:W-:Y:S05]  /*a140*/  @!P0 BRA `(.L_x_9301) ;  /* 0x0000000000448947 */ /* 0x000fea0003800000 */
.L_x_9278:
        /* <DEDUP_REMOVED lines=16> */
.L_x_9302:
[----:B------:R-:W-:Y:S05]  /*a250*/  EXIT ;  /* 0x000000000000794d */ /* 0x000fea0003800000 */
.L_x_9301:
        /* <DEDUP_REMOVED lines=17> */
.L_x_9304:
[----:B------:R-:W-:Y:S05]  /*a370*/  BSYNC.RECONVERGENT B0 ;  /* 0x0000000000007941 */ /* 0x000fea0003800200 */
.L_x_9303:
[----:B------:R-:W-:-:S05]  /*a380*/  LOP3.LUT R5, R0, 0x80, R5, 0xf8, !PT ;  /* 0x0000008000057812 */ /* 0x000fca00078ef805 */
[----:B------:R-:W-:Y:S01]  /*a390*/  STG.E.U8 desc[UR36][R2.64], R5 ;  /* 0x0000000502007986 */ /* 0x000fe2000c101124 */
[----:B------:R-:W-:Y:S05]  /*a3a0*/  EXIT ;  /* 0x000000000000794d */ /* 0x000fea0003800000 */
.L_x_9300:
        /* <DEDUP_REMOVED lines=16> */
.L_x_9306:
[----:B------:R-:W-:Y:S01]  /*a4b0*/  IMAD.MOV.U32 R0, RZ, RZ, 0x7f ;  /* 0x0000007fff007424 */ /* 0x000fe200078e00ff */
[----:B------:R-:W-:-:S04]  /*a4c0*/  ISETP.GT.U32.AND P0, PT, R4, 0x7f800000, PT ;  /* 0x7f8000000400780c */ /* 0x000fc80003f04070 */
[----:B------:R-:W-:-:S09]  /*a4d0*/  SEL R0, R0, 0x7c, P0 ;  /* 0x0000007c00007807 */ /* 0x000fd20000000000 */
.L_x_9307:
[----:B------:R-:W-:Y:S05]  /*a4e0*/  BSYNC.RECONVERGENT B0 ;  /* 0x0000000000007941 */ /* 0x000fea0003800200 */
.L_x_9305:
[----:B------:R-:W-:-:S04]  /*a4f0*/  SHF.R.U32.HI R5, RZ, 0x18, R5 ;  /* 0x00000018ff057819 */ /* 0x000fc80000011605 */
[----:B------:R-:W-:-:S05]  /*a500*/  LOP3.LUT R5, R0, 0x80, R5, 0xf8, !PT ;  /* 0x0000008000057812 */ /* 0x000fca00078ef805 */
[----:B------:R-:W-:Y:S01]  /*a510*/  STG.E.U8 desc[UR36][R2.64], R5 ;  /* 0x0000000502007986 */ /* 0x000fe2000c101124 */
[----:B------:R-:W-:Y:S05]  /*a520*/  EXIT ;  /* 0x000000000000794d */ /* 0x000fea0003800000 */
.L_x_9299:
        /* <DEDUP_REMOVED lines=8> */
        .weak           $__internal_16_$__cuda_sm20_dblrcp_rn_slowpath_v3
        .type           $__internal_16_$__cuda_sm20_dblrcp_rn_slowpath_v3,@function
        .size           $__internal_16_$__cuda_sm20_dblrcp_rn_slowpath_v3,($__internal_17_$__cuda_sm20_div_rn_f64_full - $__internal_16_$__cuda_sm20_dblrcp_rn_slowpath_v3)
$__internal_16_$__cuda_sm20_dblrcp_rn_slowpath_v3:
[----:B------:R-:W-:Y:S01]  /*a5b0*/  DSETP.GTU.AND P1, PT, |R6|, +INF , PT ;  /* 0x7ff000000600742a */ /* 0x000fe20003f2c200 */
[----:B------:R-:W-:-:S13]  /*a5c0*/  BSSY.RECONVERGENT B1, `(.L_x_9308) ;  /* 0x0000023000017945 */ /* 0x000fda0003800200 */
        /* <DEDUP_REMOVED lines=22> */
.L_x_9311:
        /* <DEDUP_REMOVED lines=10> */
.L_x_9309:
[----:B------:R-:W-:Y:S01]  /*a7d0*/  LOP3.LUT R9, R7, 0x80000, RZ, 0xfc, !PT ;  /* 0x0008000007097812 */ /* 0x000fe200078efcff */
[----:B------:R-:W-:-:S07]  /*a7e0*/  IMAD.MOV.U32 R8, RZ, RZ, R6 ;  /* 0x000000ffff087224 */ /* 0x000fce00078e0006 */
.L_x_9310:
[----:B------:R-:W-:Y:S05]  /*a7f0*/  BSYNC.RECONVERGENT B1 ;  /* 0x0000000000017941 */ /* 0x000fea0003800200 */
.L_x_9308:
[----:B------:R-:W-:Y:S02]  /*a800*/  IMAD.MOV.U32 R6, RZ, RZ, R0 ;  /* 0x000000ffff067224 */ /* 0x000fe400078e0000 */
[----:B------:R-:W-:-:S04]  /*a810*/  IMAD.MOV.U32 R7, RZ, RZ, 0x0 ;  /* 0x00000000ff077424 */ /* 0x000fc800078e00ff */
[----:B------:R-:W-:Y:S05]  /*a820*/  RET.REL.NODEC R6 `(_ZN2at6native27unrolled_elementwise_kernelINS0_13BUnaryFunctorIN3c107complexIdEES5_S5_NS0_15binary_internal10DivFunctorIS5_EEEESt5arrayIPcLm2EELi4E23TrivialOffsetCalculatorILi1EjESE_NS0_6memory12LoadWithCastILi1EEENSF_13StoreWithCastILi1EEEEEviT_T0_T2_T3_T4_T5_) ;  /* 0xffffff5406f47950 */ /* 0x000fea0003c3ffff */
        .weak           $__internal_17_$__cuda_sm20_div_rn_f64_full
        .type           $__internal_17_$__cuda_sm20_div_rn_f64_full,@function
        .size           $__internal_17_$__cuda_sm20_div_rn_f64_full,(.L_x_19363 - $__internal_17_$__cuda_sm20_div_rn_f64_full)
$__internal_17_$__cuda_sm20_div_rn_f64_full:
[C---:B------:R-:W-:Y:S01]  /*a830*/  FSETP.GEU.AND P3, PT, |R33|.reuse, 1.469367938527859385e-39, PT ;  /* 0x001000002100780b */ /* 0x040fe20003f6e200 */
[----:B------:R-:W-:Y:S01]  /*a840*/  IMAD.MOV.U32 R36, RZ, RZ, R14 ;  /* 0x000000ffff247224 */ /* 0x000fe200078e000e */
[C---:B------:R-:W-:Y:S01]  /*a850*/  FSETP.GEU.AND P1, PT, |R0|.reuse, 1.469367938527859385e-39, PT ;  /* 0x001000000000780b */ /* 0x040fe20003f2e200 */
[----:B------:R-:W-:Y:S01]  /*a860*/  IMAD.MOV.U32 R37, RZ, RZ, R0 ;  /* 0x000000ffff257224 */ /* 0x000fe200078e0000 */
[C---:B------:R-:W-:Y:S01]  /*a870*/  LOP3.LUT R15, R0.reuse, 0x800fffff, RZ, 0xc0, !PT ;  /* 0x800fffff000f7812 */ /* 0x040fe200078ec0ff */
[----:B------:R-:W-:Y:S01]  /*a880*/  IMAD.MOV.U32 R38, RZ, RZ, 0x1ca00000 ;  /* 0x1ca00000ff267424 */ /* 0x000fe200078e00ff */
[----:B------:R-:W-:Y:S01]  /*a890*/  LOP3.LUT R44, R33, 0x7ff00000, RZ, 0xc0, !PT ;  /* 0x7ff00000212c7812 */ /* 0x000fe200078ec0ff */
[----:B------:R-:W-:Y:S01]  /*a8a0*/  BSSY.RECONVERGENT B1, `(.L_x_9312) ;  /* 0x0000054000017945 */ /* 0x000fe20003800200 */
[----:B------:R-:W-:Y:S02]  /*a8b0*/  LOP3.LUT R15, R15, 0x3ff00000, RZ, 0xfc, !PT ;  /* 0x3ff000000f0f7812 */ /* 0x000fe400078efcff */
[----:B------:R-:W-:-:S03]  /*a8c0*/  LOP3.LUT R41, R0, 0x7ff00000, RZ, 0xc0, !PT ;  /* 0x7ff0000000297812 */ /* 0x000fc600078ec0ff */
[----:B------:R-:W-:Y:S01]  /*a8d0*/  @!P3 LOP3.LUT R34, R37, 0x7ff00000, RZ, 0xc0, !PT ;  /* 0x7ff000002522b812 */ /* 0x000fe200078ec0ff */
[----:B------:R-:W-:Y:S01]  /*a8e0*/  @!P3 IMAD.MOV.U32 R42, RZ, RZ, RZ ;  /* 0x000000ffff2ab224 */ /* 0x000fe200078e00ff */
[----:B------:R-:W-:Y:S01]  /*a8f0*/  @!P1 DMUL R14, R36, 8.98846567431157953865e+307 ;  /* 0x7fe00000240e9828 */ /* 0x000fe20000000000 */
[C---:B------:R-:W-:Y:S02]  /*a900*/  ISETP.GE.U32.AND P2, PT, R44.reuse, R41, PT ;  /* 0x000000292c00720c */ /* 0x040fe40003f46070 */
[----:B------:R-:W-:Y:S01]  /*a910*/  @!P3 ISETP.GE.U32.AND P4, PT, R44, R34, PT ;  /* 0x000000222c00b20c */ /* 0x000fe20003f86070 */
[----:B------:R-:W-:Y:S02]  /*a920*/  IMAD.MOV.U32 R34, RZ, RZ, 0x1 ;  /* 0x00000001ff227424 */ /* 0x000fe400078e00ff */
[----:B------:R-:W0:Y:S01]  /*a930*/  MUFU.RCP64H R35, R15 ;  /* 0x0000000f00237308 */ /* 0x000e220000001800 */
[C---:B------:R-:W-:Y:S02]  /*a940*/  @!P3 SEL R0, R38.reuse, 0x63400000, !P4 ;  /* 0x634000002600b807 */ /* 0x040fe40006000000 */
[----:B------:R-:W-:-:S02]  /*a950*/  SEL R38, R38, 0x63400000, !P2 ;  /* 0x6340000026267807 */ /* 0x000fc40005000000 */
[--C-:B------:R-:W-:Y:S02]  /*a960*/  @!P3 LOP3.LUT R0, R0, 0x80000000, R33.reuse, 0xf8, !PT ;  /* 0x800000000000b812 */ /* 0x100fe400078ef821 */
[----:B------:R-:W-:Y:S01]  /*a970*/  LOP3.LUT R39, R38, 0x800fffff, R33, 0xf8, !PT ;  /* 0x800fffff26277812 */ /* 0x000fe200078ef821 */
[----:B------:R-:W-:Y:S01]  /*a980*/  IMAD.MOV.U32 R38, RZ, RZ, R32 ;  /* 0x000000ffff267224 */ /* 0x000fe200078e0020 */
[----:B------:R-:W-:Y:S01]  /*a990*/  @!P3 LOP3.LUT R43, R0, 0x100000, RZ, 0xfc, !PT ;  /* 0x00100000002bb812 */ /* 0x000fe200078efcff */
[----:B------:R-:W-:Y:S01]  /*a9a0*/  IMAD.MOV.U32 R0, RZ, RZ, R44 ;  /* 0x000000ffff007224 */ /* 0x000fe200078e002c */
[----:B------:R-:W-:-:S04]  /*a9b0*/  @!P1 LOP3.LUT R41, R15, 0x7ff00000, RZ, 0xc0, !PT ;  /* 0x7ff000000f299812 */ /* 0x000fc800078ec0ff */
[----:B------:R-:W-:Y:S02]  /*a9c0*/  @!P3 DFMA R38, R38, 2, -R42 ;  /* 0x400000002626b82b */ /* 0x000fe4000000082a */
[----:B0-----:R-:W-:-:S08]  /*a9d0*/  DFMA R42, R34, -R14, 1 ;  /* 0x3ff00000222a742b */ /* 0x001fd0000000080e */
[----:B------:R-:W-:-:S08]  /*a9e0*/  DFMA R42, R42, R42, R42 ;  /* 0x0000002a2a2a722b */ /* 0x000fd0000000002a */
[----:B------:R-:W-:-:S08]  /*a9f0*/  DFMA R34, R34, R42, R34 ;  /* 0x0000002a2222722b */ /* 0x000fd00000000022 */
[----:B------:R-:W-:-:S08]  /*aa00*/  DFMA R42, R34, -R14, 1 ;  /* 0x3ff00000222a742b */ /* 0x000fd0000000080e */
[----:B------:R-:W-:-:S08]  /*aa10*/  DFMA R34, R34, R42, R34 ;  /* 0x0000002a2222722b */ /* 0x000fd00000000022 */
[----:B------:R-:W-:-:S08]  /*aa20*/  DMUL R42, R34, R38 ;  /* 0x00000026222a7228 */ /* 0x000fd00000000000 */
[----:B------:R-:W-:-:S08]  /*aa30*/  DFMA R44, R42, -R14, R38 ;  /* 0x8000000e2a2c722b */ /* 0x000fd00000000026 */
[----:B------:R-:W-:Y:S01]  /*aa40*/  DFMA R42, R34, R44, R42 ;  /* 0x0000002c222a722b */ /* 0x000fe2000000002a */
[----:B------:R-:W-:-:S04]  /*aa50*/  IMAD.MOV.U32 R44, RZ, RZ, R0 ;  /* 0x000000ffff2c7224 */ /* 0x000fc800078e0000 */
[----:B------:R-:W-:Y:S01]  /*aa60*/  IMAD.MOV.U32 R0, RZ, RZ, R44 ;  /* 0x000000ffff007224 */ /* 0x000fe200078e002c */
[----:B------:R-:W-:-:S05]  /*aa70*/  @!P3 LOP3.LUT R0, R39, 0x7ff00000, RZ, 0xc0, !PT ;  /* 0x7ff000002700b812 */ /* 0x000fca00078ec0ff */
[----:B------:R-:W-:-:S05]  /*aa80*/  VIADD R34, R0, 0xffffffff ;  /* 0xffffffff00227836 */ /* 0x000fca0000000000 */
[----:B------:R-:W-:Y:S01]  /*aa90*/  ISETP.GT.U32.AND P1, PT, R34, 0x7feffffe, PT ;  /* 0x7feffffe2200780c */ /* 0x000fe20003f24070 */
[----:B------:R-:W-:-:S05]  /*aaa0*/  VIADD R34, R41, 0xffffffff ;  /* 0xffffffff29227836 */ /* 0x000fca0000000000 */
[----:B------:R-:W-:-:S13]  /*aab0*/  ISETP.GT.U32.OR P1, PT, R34, 0x7feffffe, P1 ;  /* 0x7feffffe2200780c */ /* 0x000fda0000f24470 */
[----:B------:R-:W-:Y:S05]  /*aac0*/  @P1 BRA `(.L_x_9313) ;  /* 0x0000000000701947 */ /* 0x000fea0003800000 */
[----:B------:R-:W-:Y:S01]  /*aad0*/  LOP3.LUT R0, R37, 0x7ff00000, RZ, 0xc0, !PT ;  /* 0x7ff0000025007812 */ /* 0x000fe200078ec0ff */
[----:B------:R-:W-:-:S03]  /*aae0*/  IMAD.MOV.U32 R45, RZ, RZ, 0x1ca00000 ;  /* 0x1ca00000ff2d7424 */ /* 0x000fc600078e00ff */
[CC--:B------:R-:W-:Y:S02]  /*aaf0*/  ISETP.GE.U32.AND P1, PT, R44.reuse, R0.reuse, PT ;  /* 0x000000002c00720c */ /* 0x0c0fe40003f26070 */
[----:B------:R-:W-:-:S04]  /*ab00*/  VIADDMNMX R0, R44, -R0, 0xb9600000, !PT ;  /* 0xb96000002c007446 */ /* 0x000fc80007800900 */
        /* <DEDUP_REMOVED lines=24> */
.L_x_9313:
        /* <DEDUP_REMOVED lines=16> */
.L_x_9316:
[----:B------:R-:W-:Y:S01]  /*ad90*/  LOP3.LUT R35, R37, 0x80000, RZ, 0xfc, !PT ;  /* 0x0008000025237812 */ /* 0x000fe200078efcff */
[----:B------:R-:W-:Y:S01]  /*ada0*/  IMAD.MOV.U32 R34, RZ, RZ, R36 ;  /* 0x000000ffff227224 */ /* 0x000fe200078e0024 */
[----:B------:R-:W-:Y:S06]  /*adb0*/  BRA `(.L_x_9314) ;  /* 0x0000000000087947 */ /* 0x000fec0003800000 */
.L_x_9315:
[----:B------:R-:W-:Y:S01]  /*adc0*/  LOP3.LUT R35, R33, 0x80000, RZ, 0xfc, !PT ;  /* 0x0008000021237812 */ /* 0x000fe200078efcff */
[----:B------:R-:W-:-:S07]  /*add0*/  IMAD.MOV.U32 R34, RZ, RZ, R32 ;  /* 0x000000ffff227224 */ /* 0x000fce00078e0020 */
.L_x_9314:
[----:B------:R-:W-:Y:S05]  /*ade0*/  BSYNC.RECONVERGENT B1 ;  /* 0x0000000000017941 */ /* 0x000fea0003800200 */
.L_x_9312:
[----:B------:R-:W-:-:S04]  /*adf0*/  IMAD.MOV.U32 R41, RZ, RZ, 0x0 ;  /* 0x00000000ff297424 */ /* 0x000fc800078e00ff */
[----:B------:R-:W-:Y:S05]  /*ae00*/  RET.REL.NODEC R40 `(_ZN2at6native27unrolled_elementwise_kernelINS0_13BUnaryFunctorIN3c107complexIdEES5_S5_NS0_15binary_internal10DivFunctorIS5_EEEESt5arrayIPcLm2EELi4E23TrivialOffsetCalculatorILi1EjESE_NS0_6memory12LoadWithCastILi1EEENSF_13StoreWithCastILi1EEEEEviT_T0_T2_T3_T4_T5_) ;  /* 0xffffff50287c7950 */ /* 0x000fea0003c3ffff */
.L_x_9317:
        /* <DEDUP_REMOVED lines=15> */
.L_x_19363:


//--------------------- .text._ZN2at6native18elementwise_kernelILi128ELi2EZNS0_22gpu_kernel_impl_nocastINS0_13BUnaryFunctorIN3c107complexIdEES6_S6_NS0_15binary_internal10DivFunctorIS6_EEEEEEvRNS_18TensorIteratorBaseERKT_EUliE_EEviT1_ --------------------------
	.section	.text._ZN2at6native18elementwise_kernelILi128ELi2EZNS0_22gpu_kernel_impl_nocastINS0_13BUnaryFunctorIN3c107complexIdEES6_S6_NS0_15binary_internal10DivFunctorIS6_EEEEEEvRNS_18TensorIteratorBaseERKT_EUliE_EEviT1_,"ax",@progbits
	.align	128
        .global         _ZN2at6native18elementwise_kernelILi128ELi2EZNS0_22gpu_kernel_impl_nocastINS0_13BUnaryFunctorIN3c107complexIdEES6_S6_NS0_15binary_internal10DivFunctorIS6_EEEEEEvRNS_18TensorIteratorBaseERKT_EUliE_EEviT1_
        .type           _ZN2at6native18elementwise_kernelILi128ELi2EZNS0_22gpu_kernel_impl_nocastINS0_13BUnaryFunctorIN3c107complexIdEES6_S6_NS0_15binary_internal10DivFunctorIS6_EEEEEEvRNS_18TensorIteratorBaseERKT_EUliE_EEviT1_,@function
        .size           _ZN2at6native18elementwise_kernelILi128ELi2EZNS0_22gpu_kernel_impl_nocastINS0_13BUnaryFunctorIN3c107complexIdEES6_S6_NS0_15binary_internal10DivFunctorIS6_EEEEEEvRNS_18TensorIteratorBaseERKT_EUliE_EEviT1_,(.L_x_19365 - _ZN2at6native18elementwise_kernelILi128ELi2EZNS0_22gpu_kernel_impl_nocastINS0_13BUnaryFunctorIN3c107complexIdEES6_S6_NS0_15binary_internal10DivFunctorIS6_EEEEEEvRNS_18TensorIteratorBaseERKT_EUliE_EEviT1_)
        .other          _ZN2at6native18elementwise_kernelILi128ELi2EZNS0_22gpu_kernel_impl_nocastINS0_13BUnaryFunctorIN3c107complexIdEES6_S6_NS0_15binary_internal10DivFunctorIS6_EEEEEEvRNS_18TensorIteratorBaseERKT_EUliE_EEviT1_,@"STO_CUDA_ENTRY STV_DEFAULT"
_ZN2at6native18elementwise_kernelILi128ELi2EZNS0_22gpu_kernel_impl_nocastINS0_13BUnaryFunctorIN3c107complexIdEES6_S6_NS0_15binary_internal10DivFunctorIS6_EEEEEEvRNS_18TensorIteratorBaseERKT_EUliE_EEviT1_:
.text._ZN2at6native18elementwise_kernelILi128ELi2EZNS0_22gpu_kernel_impl_nocastINS0_13BUnaryFunctorIN3c107complexIdEES6_S6_NS0_15binary_internal10DivFunctorIS6_EEEEEEvRNS_18TensorIteratorBaseERKT_EUliE_EEviT1_:
[----:B------:R-:W-:Y:S01]  /*0000*/  LDC R1, c[0x0][0x37c] ;  /* 0x0000df00ff017b82 */ /* 0x000fe20000000800 */
[----:B------:R-:W0:Y:S07]  /*0010*/  LDCU UR6, c[0x0][0x5b4] ;  /* 0x0000b680ff0677ac */ /* 0x000e2e0008000800 */
[----:B------:R-:W1:Y:S01]  /*0020*/  LDC.64 R8, c[0x0][0x5b0] ;  /* 0x00016c00ff087b82 */ /* 0x000e620000000a00 */
[----:B------:R-:W-:Y:S01]  /*0030*/  HFMA2 R2, -RZ, RZ, 0, 5.9604644775390625e-08 ;  /* 0x00000001ff027431 */ /* 0x000fe200000001ff */
[----:B------:R-:W2:Y:S01]  /*0040*/  S2R R0, SR_TID.X ;  /* 0x0000000000007919 */ /* 0x000ea20000002100 */
[----:B------:R-:W3:Y:S05]  /*0050*/  LDCU UR5, c[0x0][0x390] ;  /* 0x00007200ff0577ac */ /* 0x000eea0008000800 */
[----:B------:R-:W4:Y:S08]  /*0060*/  LDC.64 R6, c[0x0][0x5b8] ;  /* 0x00016e00ff067b82 */ /* 0x000f300000000a00 */
[----:B------:R-:W5:Y:S01]  /*0070*/  LDC R10, c[0x0][0x5bc] ;  /* 0x00016f00ff0a7b82 */ /* 0x000f620000000800 */
[----:B0-----:R-:W1:Y:S01]  /*0080*/  MUFU.RCP64H R3, UR6 ;  /* 0x0000000600037d08 */ /* 0x001e620008001800 */
[----:B---3--:R-:W-:-:S06]  /*0090*/  UISETP.NE.AND UP0, UPT, UR5, URZ, UPT ;  /* 0x000000ff0500728c */ /* 0x008fcc000bf05270 */
[----:B------:R-:W0:Y:S01]  /*00a0*/  S2UR UR4, SR_CTAID.X ;  /* 0x00000000000479c3 */ /* 0x000e220000002500 */
[----:B----4-:R-:W-:Y:S02]  /*00b0*/  DSETP.NEU.AND P0, PT, R6, RZ, PT ;  /* 0x000000ff0600722a */ /* 0x010fe40003f0d000 */
[----:B-1----:R-:W-:-:S04]  /*00c0*/  DFMA R4, R2, -R8, 1 ;  /* 0x3ff000000204742b */ /* 0x002fc80000000808 */
[----:B------:R-:W-:Y:S01]  /*00d0*/  DSETP.EQ.AND P0, PT, R8, RZ, !P0 ;  /* 0x000000ff0800722a */ /* 0x000fe20004702000 */
[----:B-----5:R-:W-:-:S03]  /*00e0*/  FSETP.GEU.AND P2, PT, |R10|, 6.5827683646048100446e-37, PT ;  /* 0x036000000a00780b */ /* 0x020fc60003f4e200 */
[----:B------:R-:W-:Y:S01]  /*00f0*/  DFMA R4, R4, R4, R4 ;  /* 0x000000040404722b */ /* 0x000fe20000000004 */
[----:B0-----:R-:W-:-:S07]  /*0100*/  USHF.L.U32 UR4, UR4, 0x8, URZ ;  /* 0x0000000804047899 */ /* 0x001fce00080006ff */
[----:B------:R-:W-:-:S08]  /*0110*/  DFMA R4, R2, R4, R2 ;  /* 0x000000040204722b */ /* 0x000fd00000000002 */
[----:B------:R-:W-:-:S08]  /*0120*/  DFMA R2, R4, -R8, 1 ;  /* 0x3ff000000402742b */ /* 0x000fd00000000808 */
[----:B------:R-:W-:-:S08]  /*0130*/  DFMA R2, R4, R2, R4 ;  /* 0x000000020402722b */ /* 0x000fd00000000004 */
[----:B------:R-:W-:-:S08]  /*0140*/  DMUL R18, R2, R6 ;  /* 0x0000000602127228 */ /* 0x000fd00000000000 */
[----:B------:R-:W-:-:S08]  /*0150*/  DFMA R4, R18, -R8, R6 ;  /* 0x800000081204722b */ /* 0x000fd00000000006 */
[----:B------:R-:W-:Y:S01]  /*0160*/  DFMA R18, R2, R4, R18 ;  /* 0x000000040212722b */ /* 0x000fe20000000012 */
[----:B--2---:R-:W-:-:S09]  /*0170*/  LOP3.LUT R5, R0, UR4, RZ, 0xfc, !PT ;  /* 0x0000000400057c12 */ /* 0x004fd2000f8efcff */
[----:B------:R-:W-:-:S05]  /*0180*/  FFMA R2, RZ, UR6, R19 ;  /* 0x00000006ff027c23 */ /* 0x000fca0008000013 */
[----:B------:R-:W-:-:S13]  /*0190*/  FSETP.GT.AND P1, PT, |R2|, 1.469367938527859385e-39, PT ;  /* 0x001000000200780b */ /* 0x000fda0003f24200 */
[----:B------:R-:W-:Y:S05]  /*01a0*/  @P1 BRA P2, `(.L_x_9318) ;  /* 0x0000000000281947 */ /* 0x000fea0001000000 */
[----:B------:R-:W0:Y:S01]  /*01b0*/  LDCU.64 UR4, c[0x0][0x5b8] ;  /* 0x0000b700ff0477ac */ /* 0x000e220008000a00 */
[----:B------:R-:W-:Y:S01]  /*01c0*/  MOV R0, 0x230 ;  /* 0x0000023000007802 */ /* 0x000fe20000000f00 */
[----:B------:R-:W1:Y:S01]  /*01d0*/  LDCU.64 UR6, c[0x0][0x5b0] ;  /* 0x0000b600ff0677ac */ /* 0x000e620008000a00 */
[----:B0-----:R-:W-:Y:S01]  /*01e0*/  MOV R8, UR4 ;  /* 0x0000000400087c02 */ /* 0x001fe20008000f00 */
[----:B------:R-:W-:Y:S01]  /*01f0*/  IMAD.U32 R9, RZ, RZ, UR5 ;  /* 0x00000005ff097e24 */ /* 0x000fe2000f8e00ff */
[----:B-1----:R-:W-:Y:S02]  /*0200*/  MOV R10, UR6 ;  /* 0x00000006000a7c02 */ /* 0x002fe40008000f00 */
[----:B------:R-:W-:-:S07]  /*0210*/  MOV R11, UR7 ;  /* 0x00000007000b7c02 */ /* 0x000fce0008000f00 */
[----:B------:R-:W-:Y:S05]  /*0220*/  CALL.REL.NOINC `($__internal_19_$__cuda_sm20_div_rn_f64_full) ;  /* 0x0000006800247944 */ /* 0x000fea0003c00000 */
[----:B------:R-:W-:Y:S01]  /*0230*/  IMAD.MOV.U32 R18, RZ, RZ, R8 ;  /* 0x000000ffff127224 */ /* 0x000fe200078e0008 */
[----:B------:R-:W-:-:S07]  /*0240*/  MOV R19, R9 ;  /* 0x0000000900137202 */ /* 0x000fce0000000f00 */
.L_x_9318:
[----:B------:R-:W0:Y:S01]  /*0250*/  LDC.64 R2, c[0x0][0x5b0] ;  /* 0x00016c00ff027b82 */ /* 0x000e220000000a00 */
[----:B------:R-:W-:Y:S07]  /*0260*/  BSSY.RECONVERGENT B0, `(.L_x_9319) ;  /* 0x0000014000007945 */ /* 0x000fee0003800200 */
[----:B------:R-:W0:Y:S02]  /*0270*/  LDC.64 R8, c[0x0][0x5b8] ;  /* 0x00016e00ff087b82 */ /* 0x000e240000000a00 */
[----:B0-----:R-:W-:-:S06]  /*0280*/  DFMA R8, R18, R8, R2 ;  /* 0x000000081208722b */ /* 0x001fcc0000000002 */
        /* <DEDUP_REMOVED lines=14> */
[----:B------:R-:W-:Y:S05]  /*0370*/  CALL.REL.NOINC `($__internal_18_$__cuda_sm20_dblrcp_rn_slowpath_v3) ;  /* 0x0000006400307944 */ /* 0x000fea0003c00000 */
[----:B------:R-:W-:Y:S01]  /*0380*/  IMAD.MOV.U32 R16, RZ, RZ, R8 ;  /* 0x000000ffff107224 */ /* 0x000fe200078e0008 */
[----:B------:R-:W-:-:S07]  /*0390*/  MOV R17, R9 ;  /* 0x0000000900117202 */ /* 0x000fce0000000f00 */
.L_x_9320:
[----:B------:R-:W-:Y:S05]  /*03a0*/  BSYNC.RECONVERGENT B0 ;  /* 0x0000000000007941 */ /* 0x000fea0003800200 */
.L_x_9319:
[----:B------:R-:W0:Y:S01]  /*03b0*/  LDCU UR4, c[0x0][0x5bc] ;  /* 0x0000b780ff0477ac */ /* 0x000e220008000800 */
[----:B------:R-:W1:Y:S01]  /*03c0*/  LDC.64 R8, c[0x0][0x5b8] ;  /* 0x00016e00ff087b82 */ /* 0x000e620000000a00 */
[----:B------:R-:W-:-:S07]  /*03d0*/  HFMA2 R2, -RZ, RZ, 0, 5.9604644775390625e-08 ;  /* 0x00000001ff027431 */ /* 0x000fce00000001ff */
        /* <DEDUP_REMOVED lines=18> */
[----:B0-----:R-:W-:Y:S01]  /*0500*/  IMAD.U32 R8, RZ, RZ, UR4 ;  /* 0x00000004ff087e24 */ /* 0x001fe2000f8e00ff */
[----:B------:R-:W-:Y:S02]  /*0510*/  MOV R9, UR5 ;  /* 0x0000000500097c02 */ /* 0x000fe40008000f00 */
[----:B-1----:R-:W-:Y:S01]  /*0520*/  MOV R10, UR6 ;  /* 0x00000006000a7c02 */ /* 0x002fe20008000f00 */
[----:B------:R-:W-:-:S07]  /*0530*/  IMAD.U32 R11, RZ, RZ, UR7 ;  /* 0x00000007ff0b7e24 */ /* 0x000fce000f8e00ff */
[----:B------:R-:W-:Y:S05]  /*0540*/  CALL.REL.NOINC `($__internal_19_$__cuda_sm20_div_rn_f64_full) ;  /* 0x00000064005c7944 */ /* 0x000fea0003c00000 */
[----:B------:R-:W-:Y:S02]  /*0550*/  MOV R2, R8 ;  /* 0x0000000800027202 */ /* 0x000fe40000000f00 */
[----:B------:R-:W-:-:S07]  /*0560*/  MOV R3, R9 ;  /* 0x0000000900037202 */ /* 0x000fce0000000f00 */
.L_x_9321:
        /* <DEDUP_REMOVED lines=18> */
[----:B------:R-:W-:Y:S05]  /*0690*/  CALL.REL.NOINC `($__internal_18_$__cuda_sm20_dblrcp_rn_slowpath_v3) ;  /* 0x0000006000687944 */ /* 0x000fea0003c00000 */
[----:B------:R-:W-:Y:S02]  /*06a0*/  MOV R12, R8 ;  /* 0x00000008000c7202 */ /* 0x000fe40000000f00 */
[----:B------:R-:W-:-:S07]  /*06b0*/  MOV R13, R9 ;  /* 0x00000009000d7202 */ /* 0x000fce0000000f00 */
.L_x_9323:
[----:B------:R-:W-:Y:S05]  /*06c0*/  BSYNC.RECONVERGENT B0 ;  /* 0x0000000000007941 */ /* 0x000fea0003800200 */
.L_x_9322:
[----:B------:R-:W0:Y:S01]  /*06d0*/  LDCU.64 UR4, c[0x0][0x358] ;  /* 0x00006b00ff0477ac */ /* 0x000e220008000a00 */
[----:B------:R-:W-:Y:S05]  /*06e0*/  BRA.U UP0, `(.L_x_9324) ;  /* 0x0000000900a87547 */ /* 0x000fea000b800000 */
[----:B------:R-:W-:Y:S05]  /*06f0*/  @!P0 BRA `(.L_x_9325) ;  /* 0x0000000400f88947 */ /* 0x000fea0003800000 */
[----:B------:R-:W1:Y:S01]  /*0700*/  LDCU UR6, c[0x0][0x380] ;  /* 0x00007000ff0677ac */ /* 0x000e620008000800 */
[----:B------:R-:W-:Y:S01]  /*0710*/  BSSY.RECONVERGENT B0, `(.L_x_9326) ;  /* 0x000003e000007945 */ /* 0x000fe20003800200 */
[----:B-1----:R-:W-:-:S13]  /*0720*/  ISETP.GE.AND P0, PT, R5, UR6, PT ;  /* 0x0000000605007c0c */ /* 0x002fda000bf06270 */
[----:B------:R-:W-:Y:S05]  /*0730*/  @P0 BRA `(.L_x_9327) ;  /* 0x0000000000ec0947 */ /* 0x000fea0003800000 */
[----:B------:R-:W0:Y:S08]  /*0740*/  LDC.64 R16, c[0x0][0x590] ;  /* 0x00016400ff107b82 */ /* 0x000e300000000a00 */
[----:B------:R-:W1:Y:S08]  /*0750*/  LDC.64 R14, c[0x0][0x5b0] ;  /* 0x00016c00ff0e7b82 */ /* 0x000e700000000a00 */
[----:B------:R-:W1:Y:S01]  /*0760*/  LDC.64 R6, c[0x0][0x5b8] ;  /* 0x00016e00ff067b82 */ /* 0x000e620000000a00 */
[----:B0-----:R-:W5:Y:S01]  /*0770*/  LDG.E.128 R16, desc[UR4][R16.64] ;  /* 0x0000000410107981 */ /* 0x001f62000c1e1d00 */
[----:B-1----:R-:W-:-:S14]  /*0780*/  DSETP.GE.AND P0, PT, |R14|, |R6|, PT ;  /* 0x400000060e00722a */ /* 0x002fdc0003f06200 */
[----:B------:R-:W-:Y:S05]  /*0790*/  @!P0 BRA `(.L_x_9328) ;  /* 0x0000000000b88947 */ /* 0x000fea0003800000 */
[----:B------:R-:W-:Y:S01]  /*07a0*/  DADD R10, -RZ, |R14| ;  /* 0x00000000ff0a7229 */ /* 0x000fe2000000050e */
[----:B------:R-:W-:Y:S01]  /*07b0*/  IMAD.MOV.U32 R6, RZ, RZ, 0x1 ;  /* 0x00000001ff067424 */ /* 0x000fe200078e00ff */
[----:B-----5:R-:W-:-:S04]  /*07c0*/  FSETP.GEU.AND P1, PT, |R17|, 6.5827683646048100446e-37, PT ;  /* 0x036000001100780b */ /* 0x020fc80003f2e200 */
        /* <DEDUP_REMOVED lines=12> */
[----:B------:R-:W-:Y:S02]  /*0890*/  MOV R8, R16 ;  /* 0x0000001000087202 */ /* 0x000fe40000000f00 */
[----:B------:R-:W-:Y:S02]  /*08a0*/  MOV R9, R17 ;  /* 0x0000001100097202 */ /* 0x000fe40000000f00 */
[----:B------:R-:W-:-:S07]  /*08b0*/  MOV R0, 0x8d0 ;  /* 0x000008d000007802 */ /* 0x000fce0000000f00 */
[----:B------:R-:W-:Y:S05]  /*08c0*/  CALL.REL.NOINC `($__internal_19_$__cuda_sm20_div_rn_f64_full) ;  /* 0x00000060007c7944 */ /* 0x000fea0003c00000 */
[----:B------:R-:W-:Y:S01]  /*08d0*/  IMAD.MOV.U32 R6, RZ, RZ, R8 ;  /* 0x000000ffff067224 */ /* 0x000fe200078e0008 */
[----:B------:R-:W-:-:S07]  /*08e0*/  MOV R7, R9 ;  /* 0x0000000900077202 */ /* 0x000fce0000000f00 */
.L_x_9329:
[----:B------:R-:W0:Y:S01]  /*08f0*/  LDC.64 R16, c[0x0][0x5b8] ;  /* 0x00016e00ff107b82 */ /* 0x000e220000000a00 */
[----:B------:R-:W-:Y:S02]  /*0900*/  MOV R8, 0x1 ;  /* 0x0000000100087802 */ /* 0x000fe40000000f00 */
        /* <DEDUP_REMOVED lines=16> */
[----:B------:R-:W-:Y:S01]  /*0a10*/  MOV R8, R18 ;  /* 0x0000001200087202 */ /* 0x000fe20000000f00 */
[----:B------:R-:W-:Y:S01]  /*0a20*/  IMAD.MOV.U32 R9, RZ, RZ, R19 ;  /* 0x000000ffff097224 */ /* 0x000fe200078e0013 */
[----:B------:R-:W-:-:S07]  /*0a30*/  MOV R0, 0xa50 ;  /* 0x00000a5000007802 */ /* 0x000fce0000000f00 */
[----:B------:R-:W-:Y:S05]  /*0a40*/  CALL.REL.NOINC `($__internal_19_$__cuda_sm20_div_rn_f64_full) ;  /* 0x00000060001c7944 */ /* 0x000fea0003c00000 */
.L_x_9330:
[----:B------:R-:W-:Y:S02]  /*0a50*/  MOV R18, R8 ;  /* 0x0000000800127202 */ /* 0x000fe40000000f00 */
[----:B------:R-:W-:Y:S01]  /*0a60*/  MOV R19, R9 ;  /* 0x0000000900137202 */ /* 0x000fe20000000f00 */
[----:B------:R-:W-:Y:S06]  /*0a70*/  BRA `(.L_x_9331) ;  /* 0x0000000000107947 */ /* 0x000fec0003800000 */
.L_x_9328:
[-C--:B-----5:R-:W-:Y:S02]  /*0a80*/  DFMA R6, R16, R2.reuse, R18 ;  /* 0x000000021006722b */ /* 0x0a0fe40000000012 */
[----:B------:R-:W-:-:S06]  /*0a90*/  DFMA R18, R18, R2, -R16 ;  /* 0x000000021212722b */ /* 0x000fcc0000000810 */
[-C--:B------:R-:W-:Y:S02]  /*0aa0*/  DMUL R16, R6, R12.reuse ;  /* 0x0000000c06107228 */ /* 0x080fe40000000000 */
[----:B------:R-:W-:-:S11]  /*0ab0*/  DMUL R18, R18, R12 ;  /* 0x0000000c12127228 */ /* 0x000fd60000000000 */
.L_x_9331:
[----:B------:R-:W0:Y:S01]  /*0ac0*/  LDC.64 R6, c[0x0][0x588] ;  /* 0x00016200ff067b82 */ /* 0x000e220000000a00 */
[----:B------:R-:W-:Y:S01]  /*0ad0*/  VIADD R5, R5, 0x80 ;  /* 0x0000008005057836 */ /* 0x000fe20000000000 */
[----:B0-----:R1:W-:Y:S06]  /*0ae0*/  STG.E.128 desc[UR4][R6.64], R16 ;  /* 0x0000001006007986 */ /* 0x0013ec000c101d04 */
.L_x_9327:
[----:B0-----:R-:W-:Y:S05]  /*0af0*/  BSYNC.RECONVERGENT B0 ;  /* 0x0000000000007941 */ /* 0x001fea0003800200 */
.L_x_9326:
[----:B------:R-:W0:Y:S02]  /*0b00*/  LDCU UR6, c[0x0][0x380] ;  /* 0x00007000ff0677ac */ /* 0x000e240008000800 */
[----:B0-----:R-:W-:-:S13]  /*0b10*/  ISETP.GE.AND P0, PT, R5, UR6, PT ;  /* 0x0000000605007c0c */ /* 0x001fda000bf06270 */
[----:B------:R-:W-:Y:S05]  /*0b20*/  @P0 EXIT ;  /* 0x000000000000094d */ /* 0x000fea0003800000 */
[----:B-1----:R-:W0:Y:S08]  /*0b30*/  LDC.64 R16, c[0x0][0x590] ;  /* 0x00016400ff107b82 */ /* 0x002e300000000a00 */
[----:B------:R-:W1:Y:S08]  /*0b40*/  LDC.64 R6, c[0x0][0x5b0] ;  /* 0x00016c00ff067b82 */ /* 0x000e700000000a00 */
[----:B------:R-:W1:Y:S01]  /*0b50*/  LDC.64 R4, c[0x0][0x5b8] ;  /* 0x00016e00ff047b82 */ /* 0x000e620000000a00 */
[----:B0-----:R-:W5:Y:S01]  /*0b60*/  LDG.E.128 R16, desc[UR4][R16.64] ;  /* 0x0000000410107981 */ /* 0x001f62000c1e1d00 */
[----:B-1----:R-:W-:-:S14]  /*0b70*/  DSETP.GE.AND P0, PT, |R6|, |R4|, PT ;  /* 0x400000040600722a */ /* 0x002fdc0003f06200 */
[----:B------:R-:W-:Y:S05]  /*0b80*/  @!P0 BRA `(.L_x_9332) ;  /* 0x0000000000b88947 */ /* 0x000fea0003800000 */
[----:B------:R-:W-:Y:S01]  /*0b90*/  DADD R10, -RZ, |R6| ;  /* 0x00000000ff0a7229 */ /* 0x000fe20000000506 */
[----:B------:R-:W-:Y:S02]  /*0ba0*/  MOV R2, 0x1 ;  /* 0x0000000100027802 */ /* 0x000fe40000000f00 */
[----:B-----5:R-:W-:-:S03]  /*0bb0*/  FSETP.GEU.AND P1, PT, |R17|, 6.5827683646048100446e-37, PT ;  /* 0x036000001100780b */ /* 0x020fc60003f2e200 */
        /* <DEDUP_REMOVED lines=14> */
[----:B------:R-:W-:-:S07]  /*0ca0*/  MOV R0, 0xcc0 ;  /* 0x00000cc000007802 */ /* 0x000fce0000000f00 */
[----:B------:R-:W-:Y:S05]  /*0cb0*/  CALL.REL.NOINC `($__internal_19_$__cuda_sm20_div_rn_f64_full) ;  /* 0x0000005c00807944 */ /* 0x000fea0003c00000 */
[----:B------:R-:W-:Y:S02]  /*0cc0*/  MOV R4, R8 ;  /* 0x0000000800047202 */ /* 0x000fe40000000f00 */
[----:B------:R-:W-:-:S07]  /*0cd0*/  MOV R5, R9 ;  /* 0x0000000900057202 */ /* 0x000fce0000000f00 */
.L_x_9333:
[----:B------:R-:W0:Y:S01]  /*0ce0*/  LDC.64 R2, c[0x0][0x5b8] ;  /* 0x00016e00ff027b82 */ /* 0x000e220000000a00 */
[----:B------:R-:W-:Y:S01]  /*0cf0*/  IMAD.MOV.U32 R6, RZ, RZ, 0x1 ;  /* 0x00000001ff067424 */ /* 0x000fe200078e00ff */
        /* <DEDUP_REMOVED lines=20> */
.L_x_9334:
[----:B------:R-:W0:Y:S02]  /*0e40*/  LDC.64 R2, c[0x0][0x588] ;  /* 0x00016200ff027b82 */ /* 0x000e240000000a00 */
[----:B0-----:R-:W-:Y:S01]  /*0e50*/  STG.E.128 desc[UR4][R2.64], R4 ;  /* 0x0000000402007986 */ /* 0x001fe2000c101d04 */
[----:B------:R-:W-:Y:S05]  /*0e60*/  EXIT ;  /* 0x000000000000794d */ /* 0x000fea0003800000 */
.L_x_9332:
[----:B------:R-:W0:Y:S01]  /*0e70*/  LDC.64 R8, c[0x0][0x588] ;  /* 0x00016200ff087b82 */ /* 0x000e220000000a00 */
[-C--:B-----5:R-:W-:Y:S02]  /*0e80*/  DFMA R4, R16, R2.reuse, R18 ;  /* 0x000000021004722b */ /* 0x0a0fe40000000012 */
[----:B------:R-:W-:-:S06]  /*0e90*/  DFMA R6, R18, R2, -R16 ;  /* 0x000000021206722b */ /* 0x000fcc0000000810 */
[-C--:B------:R-:W-:Y:S02]  /*0ea0*/  DMUL R4, R4, R12.reuse ;  /* 0x0000000c04047228 */ /* 0x080fe40000000000 */
[----:B------:R-:W-:-:S07]  /*0eb0*/  DMUL R6, R6, R12 ;  /* 0x0000000c06067228 */ /* 0x000fce0000000000 */
[----:B0-----:R-:W-:Y:S01]  /*0ec0*/  STG.E.128 desc[UR4][R8.64], R4 ;  /* 0x0000000408007986 */ /* 0x001fe2000c101d04 */
[----:B------:R-:W-:Y:S05]  /*0ed0*/  EXIT ;  /* 0x000000000000794d */ /* 0x000fea0003800000 */
.L_x_9325:
[----:B------:R-:W1:Y:S01]  /*0ee0*/  LDCU UR6, c[0x0][0x380] ;  /* 0x00007000ff0677ac */ /* 0x000e620008000800 */
[----:B------:R-:W-:Y:S01]  /*0ef0*/  BSSY.RECONVERGENT B0, `(.L_x_9335) ;  /* 0x0000013000007945 */ /* 0x000fe20003800200 */
[----:B-1----:R-:W-:-:S13]  /*0f00*/  ISETP.GE.AND P0, PT, R5, UR6, PT ;  /* 0x0000000605007c0c */ /* 0x002fda000bf06270 */
[----:B------:R-:W-:Y:S05]  /*0f10*/  @P0 BRA `(.L_x_9336) ;  /* 0x0000000000400947 */ /* 0x000fea0003800000 */
[----:B------:R-:W0:Y:S08]  /*0f20*/  LDC.64 R24, c[0x0][0x590] ;  /* 0x00016400ff187b82 */ /* 0x000e300000000a00 */
[----:B------:R-:W1:Y:S08]  /*0f30*/  LDC.64 R6, c[0x0][0x5b0] ;  /* 0x00016c00ff067b82 */ /* 0x000e700000000a00 */
[----:B------:R-:W1:Y:S01]  /*0f40*/  LDC.64 R14, c[0x0][0x5b8] ;  /* 0x00016e00ff0e7b82 */ /* 0x000e620000000a00 */
[----:B0-----:R-:W2:Y:S07]  /*0f50*/  LDG.E.128 R8, desc[UR4][R24.64] ;  /* 0x0000000418087981 */ /* 0x001eae000c1e1d00 */
[----:B------:R-:W0:Y:S01]  /*0f60*/  LDC.64 R26, c[0x0][0x588] ;  /* 0x00016200ff1a7b82 */ /* 0x000e220000000a00 */
[----:B------:R-:W-:Y:S01]  /*0f70*/  IADD3 R5, PT, PT, R5, 0x80, RZ ;  /* 0x0000008005057810 */ /* 0x000fe20007ffe0ff */
[----:B-1----:R-:W-:-:S14]  /*0f80*/  DSETP.GE.AND P0, PT, |R6|, |R14|, PT ;  /* 0x4000000e0600722a */ /* 0x002fdc0003f06200 */
[-C--:B--2---:R-:W-:Y:S02]  /*0f90*/  @P0 DFMA R6, R10, R18.reuse, R8 ;  /* 0x000000120a06022b */ /* 0x084fe40000000008 */
[C-C-:B------:R-:W-:Y:S02]  /*0fa0*/  @P0 DFMA R14, -R8.reuse, R18, R10.reuse ;  /* 0x00000012080e022b */ /* 0x140fe4000000010a */
[-C--:B------:R-:W-:Y:S02]  /*0fb0*/  @!P0 DFMA R20, R8, R2.reuse, R10 ;  /* 0x000000020814822b */ /* 0x080fe4000000000a */
[----:B------:R-:W-:Y:S02]  /*0fc0*/  @!P0 DFMA R22, R10, R2, -R8 ;  /* 0x000000020a16822b */ /* 0x000fe40000000808 */
[-C--:B------:R-:W-:Y:S02]  /*0fd0*/  @P0 DMUL R8, R6, R16.reuse ;  /* 0x0000001006080228 */ /* 0x080fe40000000000 */
[----:B------:R-:W-:-:S02]  /*0fe0*/  @P0 DMUL R10, R14, R16 ;  /* 0x000000100e0a0228 */ /* 0x000fc40000000000 */
[-C--:B------:R-:W-:Y:S02]  /*0ff0*/  @!P0 DMUL R8, R20, R12.reuse ;  /* 0x0000000c14088228 */ /* 0x080fe40000000000 */
[----:B------:R-:W-:-:S07]  /*1000*/  @!P0 DMUL R10, R22, R12 ;  /* 0x0000000c160a8228 */ /* 0x000fce0000000000 */
[----:B0-----:R1:W-:Y:S04]  /*1010*/  STG.E.128 desc[UR4][R26.64], R8 ;  /* 0x000000081a007986 */ /* 0x0013e8000c101d04 */
.L_x_9336:
[----:B0-----:R-:W-:Y:S05]  /*1020*/  BSYNC.RECONVERGENT B0 ;  /* 0x0000000000007941 */ /* 0x001fea0003800200 */
.L_x_9335:
[----:B------:R-:W-:-:S13]  /*1030*/  ISETP.GE.AND P0, PT, R5, UR6, PT ;  /* 0x0000000605007c0c */ /* 0x000fda000bf06270 */
[----:B------:R-:W-:Y:S05]  /*1040*/  @P0 EXIT ;  /* 0x000000000000094d */ /* 0x000fea0003800000 */
[----:B------:R-:W0:Y:S08]  /*1050*/  LDC.64 R4, c[0x0][0x590] ;  /* 0x00016400ff047b82 */ /* 0x000e300000000a00 */
[----:B-1----:R-:W1:Y:S08]  /*1060*/  LDC.64 R8, c[0x0][0x5b0] ;  /* 0x00016c00ff087b82 */ /* 0x002e700000000a00 */
[----:B------:R-:W1:Y:S01]  /*1070*/  LDC.64 R10, c[0x0][0x5b8] ;  /* 0x00016e00ff0a7b82 */ /* 0x000e620000000a00 */
[----:B0-----:R-:W5:Y:S01]  /*1080*/  LDG.E.128 R4, desc[UR4][R4.64] ;  /* 0x0000000404047981 */ /* 0x001f62000c1e1d00 */
[----:B-1----:R-:W-:-:S14]  /*1090*/  DSETP.GE.AND P0, PT, |R8|, |R10|, PT ;  /* 0x4000000a0800722a */ /* 0x002fdc0003f06200 */
[----:B------:R-:W-:Y:S05]  /*10a0*/  @!P0 BRA `(.L_x_9337) ;  /* 0x00000000001c8947 */ /* 0x000fea0003800000 */
[----:B------:R-:W0:Y:S01]  /*10b0*/  LDC.64 R8, c[0x0][0x588] ;  /* 0x00016200ff087b82 */ /* 0x000e220000000a00 */
[-C--:B-----5:R-:W-:Y:S02]  /*10c0*/  DFMA R2, R6, R18.reuse, R4 ;  /* 0x000000120602722b */ /* 0x0a0fe40000000004 */
[----:B------:R-:W-:-:S06]  /*10d0*/  DFMA R6, -R4, R18, R6 ;  /* 0x000000120406722b */ /* 0x000fcc0000000106 */
[-C--:B------:R-:W-:Y:S02]  /*10e0*/  DMUL R4, R2, R16.reuse ;  /* 0x0000001002047228 */ /* 0x080fe40000000000 */
[----:B------:R-:W-:-:S07]  /*10f0*/  DMUL R6, R6, R16 ;  /* 0x0000001006067228 */ /* 0x000fce0000000000 */
[----:B0-----:R-:W-:Y:S01]  /*1100*/  STG.E.128 desc[UR4][R8.64], R4 ;  /* 0x0000000408007986 */ /* 0x001fe2000c101d04 */
[----:B------:R-:W-:Y:S05]  /*1110*/  EXIT ;  /* 0x000000000000794d */ /* 0x000fea0003800000 */
.L_x_9337:
[----:B------:R-:W0:Y:S01]  /*1120*/  LDC.64 R14, c[0x0][0x588] ;  /* 0x00016200ff0e7b82 */ /* 0x000e220000000a00 */
[-C--:B-----5:R-:W-:Y:S02]  /*1130*/  DFMA R8, R4, R2.reuse, R6 ;  /* 0x000000020408722b */ /* 0x0a0fe40000000006 */
[----:B------:R-:W-:-:S06]  /*1140*/  DFMA R10, R6, R2, -R4 ;  /* 0x00000002060a722b */ /* 0x000fcc0000000804 */
[-C--:B------:R-:W-:Y:S02]  /*1150*/  DMUL R8, R8, R12.reuse ;  /* 0x0000000c08087228 */ /* 0x080fe40000000000 */
[----:B------:R-:W-:-:S07]  /*1160*/  DMUL R10, R10, R12 ;  /* 0x0000000c0a0a7228 */ /* 0x000fce0000000000 */
[----:B0-----:R-:W-:Y:S01]  /*1170*/  STG.E.128 desc[UR4][R14.64], R8 ;  /* 0x000000080e007986 */ /* 0x001fe2000c101d04 */
[----:B------:R-:W-:Y:S05]  /*1180*/  EXIT ;  /* 0x000000000000794d */ /* 0x000fea0003800000 */
.L_x_9324:
[----:B------:R-:W1:Y:S02]  /*1190*/  LDC R4, c[0x0][0x390] ;  /* 0x0000e400ff047b82 */ /* 0x000e640000000800 */
[----:B-1----:R-:W-:Y:S01]  /*11a0*/  VIADD R4, R4, 0xffffffff ;  /* 0xffffffff04047836 */ /* 0x002fe20000000000 */
[----:B------:R-:W-:Y:S06]  /*11b0*/  @!P0 BRA `(.L_x_9338) ;  /* 0x0000002c008c8947 */ /* 0x000fec0003800000 */
[----:B------:R-:W1:Y:S01]  /*11c0*/  LDCU UR6, c[0x0][0x380] ;  /* 0x00007000ff0677ac */ /* 0x000e620008000800 */
[----:B------:R-:W-:Y:S01]  /*11d0*/  VIMNMX.U32 R26, PT, PT, R4, 0x18, PT ;  /* 0x00000018041a7848 */ /* 0x000fe20003fe0000 */
[----:B------:R-:W-:Y:S03]  /*11e0*/  BSSY.RECONVERGENT B0, `(.L_x_9339) ;  /* 0x0000171000007945 */ /* 0x000fe60003800200 */
[----:B------:R-:W-:Y:S02]  /*11f0*/  IADD3 R26, PT, PT, R26, 0x1, RZ ;  /* 0x000000011a1a7810 */ /* 0x000fe40007ffe0ff */
[----:B-1----:R-:W-:-:S13]  /*1200*/  ISETP.GE.AND P0, PT, R5, UR6, PT ;  /* 0x0000000605007c0c */ /* 0x002fda000bf06270 */
[----:B------:R-:W-:Y:S05]  /*1210*/  @P0 BRA `(.L_x_9340) ;  /* 0x0000001400b40947 */ /* 0x000fea0003800000 */
[----:B------:R-:W1:Y:S01]  /*1220*/  LDCU.64 UR6, c[0x0][0x398] ;  /* 0x00007300ff0677ac */ /* 0x000e620008000a00 */
[----:B------:R-:W-:Y:S01]  /*1230*/  MOV R6, RZ ;  /* 0x000000ff00067202 */ /* 0x000fe20000000f00 */
[----:B------:R-:W-:Y:S01]  /*1240*/  IMAD.MOV.U32 R7, RZ, RZ, R5 ;  /* 0x000000ffff077224 */ /* 0x000fe200078e0005 */
[----:B------:R-:W-:Y:S01]  /*1250*/  ISETP.NE.AND P0, PT, R4, RZ, PT ;  /* 0x000000ff0400720c */ /* 0x000fe20003f05270 */
[----:B------:R-:W2:Y:S01]  /*1260*/  LDCU UR8, c[0x0][0x394] ;  /* 0x00007280ff0877ac */ /* 0x000ea20008000800 */
[----:B------:R-:W3:Y:S01]  /*1270*/  LDCU.64 UR10, c[0x0][0x4c0] ;  /* 0x00009800ff0a77ac */ /* 0x000ee20008000a00 */
[----:B-1----:R-:W-:-:S05]  /*1280*/  IMAD.HI.U32 R6, R5, UR6, R6 ;  /* 0x0000000605067c27 */ /* 0x002fca000f8e0006 */
[----:B------:R-:W-:-:S04]  /*1290*/  SHF.R.U32.HI R7, RZ, UR7, R6 ;  /* 0x00000007ff077c19 */ /* 0x000fc80008011606 */
[----:B------:R-:W-:-:S05]  /*12a0*/  IADD3 R0, PT, PT, -R7, RZ, RZ ;  /* 0x000000ff07007210 */ /* 0x000fca0007ffe1ff */
[----:B--2---:R-:W-:-:S04]  /*12b0*/  IMAD R0, R0, UR8, R5 ;  /* 0x0000000800007c24 */ /* 0x004fc8000f8e0205 */
[C---:B---3--:R-:W-:Y:S02]  /*12c0*/  IMAD R27, R0.reuse, UR10, RZ ;  /* 0x0000000a001b7c24 */ /* 0x048fe4000f8e02ff */
[----:B------:R-:W-:Y:S01]  /*12d0*/  IMAD R0, R0, UR11, RZ ;  /* 0x0000000b00007c24 */ /* 0x000fe2000f8e02ff */
[----:B------:R-:W-:Y:S06]  /*12e0*/  @!P0 BRA `(.L_x_9341) ;  /* 0x0000001000748947 */ /* 0x000fec0003800000 */
[----:B------:R-:W1:Y:S01]  /*12f0*/  LDCU.64 UR8, c[0x0][0x3a0] ;  /* 0x00007400ff0877ac */ /* 0x000e620008000a00 */
[----:B------:R-:W-:Y:S01]  /*1300*/  HFMA2 R6, -RZ, RZ, 0, 0 ;  /* 0x00000000ff067431 */ /* 0x000fe200000001ff */
[----:B------:R-:W-:Y:S01]  /*1310*/  ISETP.NE.AND P0, PT, R26, 0x2, PT ;  /* 0x000000021a00780c */ /* 0x000fe20003f05270 */
[----:B------:R-:W2:Y:S01]  /*1320*/  LDCU UR6, c[0x0][0x3a8] ;  /* 0x00007500ff0677ac */ /* 0x000ea20008000800 */
[----:B------:R-:W3:Y:S02]  /*1330*/  LDCU.64 UR10, c[0x0][0x4c8] ;  /* 0x00009900ff0a77ac */ /* 0x000ee40008000a00 */
[----:B-1----:R-:W-:-:S05]  /*1340*/  IMAD.HI.U32 R8, R7, UR9, R6 ;  /* 0x0000000907087c27 */ /* 0x002fca000f8e0006 */
[----:B--2---:R-:W-:-:S05]  /*1350*/  SHF.R.U32.HI R9, RZ, UR6, R8 ;  /* 0x00000006ff097c19 */ /* 0x004fca0008011608 */
[----:B------:R-:W-:-:S04]  /*1360*/  IMAD.MOV R6, RZ, RZ, -R9 ;  /* 0x000000ffff067224 */ /* 0x000fc800078e0a09 */
[----:B------:R-:W-:-:S04]  /*1370*/  IMAD R6, R6, UR8, R7 ;  /* 0x0000000806067c24 */ /* 0x000fc8000f8e0207 */
[C---:B---3--:R-:W-:Y:S02]  /*1380*/  IMAD R27, R6.reuse, UR10, R27 ;  /* 0x0000000a061b7c24 */ /* 0x048fe4000f8e021b */
[----:B------:R-:W-:Y:S01]  /*1390*/  IMAD R0, R6, UR11, R0 ;  /* 0x0000000b06007c24 */ /* 0x000fe2000f8e0200 */
[----:B------:R-:W-:Y:S06]  /*13a0*/  @!P0 BRA `(.L_x_9341) ;  /* 0x0000001000448947 */ /* 0x000fec0003800000 */
[----:B------:R-:W1:Y:S01]  /*13b0*/  LDCU.64 UR6, c[0x0][0x3b0] ;  /* 0x00007600ff0677ac */ /* 0x000e620008000a00 */
[----:B------:R-:W-:Y:S02]  /*13c0*/  MOV R8, RZ ;  /* 0x000000ff00087202 */ /* 0x000fe40000000f00 */
[----:B------:R-:W-:Y:S01]  /*13d0*/  ISETP.NE.AND P0, PT, R26, 0x3, PT ;  /* 0x000000031a00780c */ /* 0x000fe20003f05270 */
[----:B------:R-:W2:Y:S01]  /*13e0*/  LDCU UR8, c[0x0][0x3ac] ;  /* 0x00007580ff0877ac */ /* 0x000ea20008000800 */
[----:B------:R-:W3:Y:S01]  /*13f0*/  LDCU.64 UR10, c[0x0][0x4d0] ;  /* 0x00009a00ff0a77ac */ /* 0x000ee20008000a00 */
[----:B-1----:R-:W-:-:S05]  /*1400*/  IMAD.HI.U32 R6, R9, UR6, R8 ;  /* 0x0000000609067c27 */ /* 0x002fca000f8e0008 */
[----:B------:R-:W-:-:S04]  /*1410*/  SHF.R.U32.HI R7, RZ, UR7, R6 ;  /* 0x00000007ff077c19 */ /* 0x000fc80008011606 */
[----:B------:R-:W-:-:S05]  /*1420*/  IADD3 R8, PT, PT, -R7, RZ, RZ ;  /* 0x000000ff07087210 */ /* 0x000fca0007ffe1ff */
[----:B--2---:R-:W-:-:S04]  /*1430*/  IMAD R8, R8, UR8, R9 ;  /* 0x0000000808087c24 */ /* 0x004fc8000f8e0209 */
[C---:B---3--:R-:W-:Y:S02]  /*1440*/  IMAD R27, R8.reuse, UR10, R27 ;  /* 0x0000000a081b7c24 */ /* 0x048fe4000f8e021b */
[----:B------:R-:W-:Y:S01]  /*1450*/  IMAD R0, R8, UR11, R0 ;  /* 0x0000000b08007c24 */ /* 0x000fe2000f8e0200 */
[----:B------:R-:W-:Y:S06]  /*1460*/  @!P0 BRA `(.L_x_9341) ;  /* 0x0000001000148947 */ /* 0x000fec0003800000 */
[----:B------:R-:W1:Y:S01]  /*1470*/  LDCU.64 UR8, c[0x0][0x3b8] ;  /* 0x00007700ff0877ac */ /* 0x000e620008000a00 */
[----:B------:R-:W-:Y:S01]  /*1480*/  IMAD.MOV.U32 R6, RZ, RZ, RZ ;  /* 0x000000ffff067224 */ /* 0x000fe200078e00ff */
[----:B------:R-:W-:Y:S01]  /*1490*/  ISETP.NE.AND P0, PT, R26, 0x4, PT ;  /* 0x000000041a00780c */ /* 0x000fe20003f05270 */
[----:B------:R-:W2:Y:S01]  /*14a0*/  LDCU UR6, c[0x0][0x3c0] ;  /* 0x00007800ff0677ac */ /* 0x000ea20008000800 */
[----:B------:R-:W3:Y:S01]  /*14b0*/  LDCU.64 UR10, c[0x0][0x4d8] ;  /* 0x00009b00ff0a77ac */ /* 0x000ee20008000a00 */
[----:B-1----:R-:W-:-:S05]  /*14c0*/  IMAD.HI.U32 R8, R7, UR9, R6 ;  /* 0x0000000907087c27 */ /* 0x002fca000f8e0006 */
[----:B--2---:R-:W-:-:S04]  /*14d0*/  SHF.R.U32.HI R9, RZ, UR6, R8 ;  /* 0x00000006ff097c19 */ /* 0x004fc80008011608 */
[----:B------:R-:W-:-:S05]  /*14e0*/  IADD3 R6, PT, PT, -R9, RZ, RZ ;  /* 0x000000ff09067210 */ /* 0x000fca0007ffe1ff */
        /* <DEDUP_REMOVED lines=10> */
[----:B------:R-:W-:-:S05]  /*1590*/  SHF.R.U32.HI R7, RZ, UR7, R6 ;  /* 0x00000007ff077c19 */ /* 0x000fca0008011606 */
[----:B------:R-:W-:-:S04]  /*15a0*/  IMAD.MOV R8, RZ, RZ, -R7 ;  /* 0x000000ffff087224 */ /* 0x000fc800078e0a07 */
[----:B--2---:R-:W-:-:S04]  /*15b0*/  IMAD R8, R8, UR8, R9 ;  /* 0x0000000808087c24 */ /* 0x004fc8000f8e0209 */
[C---:B---3--:R-:W-:Y:S02]  /*15c0*/  IMAD R27, R8.reuse, UR10, R27 ;  /* 0x0000000a081b7c24 */ /* 0x048fe4000f8e021b */
[----:B------:R-:W-:Y:S01]  /*15d0*/  IMAD R0, R8, UR11, R0 ;  /* 0x0000000b08007c24 */ /* 0x000fe2000f8e0200 */
[----:B------:R-:W-:Y:S06]  /*15e0*/  @!P0 BRA `(.L_x_9341) ;  /* 0x0000000c00b48947 */ /* 0x000fec0003800000 */
[----:B------:R-:W1:Y:S01]  /*15f0*/  LDCU.64 UR8, c[0x0][0x3d0] ;  /* 0x00007a00ff0877ac */ /* 0x000e620008000a00 */
[----:B------:R-:W-:Y:S01]  /*1600*/  HFMA2 R6, -RZ, RZ, 0, 0 ;  /* 0x00000000ff067431 */ /* 0x000fe200000001ff */
[----:B------:R-:W-:Y:S01]  /*1610*/  ISETP.NE.AND P0, PT, R26, 0x6, PT ;  /* 0x000000061a00780c */ /* 0x000fe20003f05270 */
[----:B------:R-:W2:Y:S01]  /*1620*/  LDCU UR6, c[0x0][0x3d8] ;  /* 0x00007b00ff0677ac */ /* 0x000ea20008000800 */
[----:B------:R-:W3:Y:S02]  /*1630*/  LDCU.64 UR10, c[0x0][0x4e8] ;  /* 0x00009d00ff0a77ac */ /* 0x000ee40008000a00 */
        /* <DEDUP_REMOVED lines=211> */
[----:B------:R-:W-:Y:S01]  /*2370*/  ISETP.NE.AND P0, PT, R26, 0x18, PT ;  /* 0x000000181a00780c */ /* 0x000fe20003f05270 */
[----:B------:R-:W1:Y:S01]  /*2380*/  LDCU.64 UR8, c[0x0][0x4a8] ;  /* 0x00009500ff0877ac */ /* 0x000e620008000a00 */
[----:B------:R-:W-:Y:S01]  /*2390*/  HFMA2 R6, -RZ, RZ, 0, 0 ;  /* 0x00000000ff067431 */ /* 0x000fe200000001ff */
[----:B------:R-:W2:Y:S10]  /*23a0*/  LDCU UR6, c[0x0][0x4b0] ;  /* 0x00009600ff0677ac */ /* 0x000eb40008000800 */
[----:B------:R-:W3:Y:S01]  /*23b0*/  @P0 LDC.64 R16, c[0x0][0x4b8] ;  /* 0x00012e00ff100b82 */ /* 0x000ee20000000a00 */
[----:B-1----:R-:W-:-:S07]  /*23c0*/  IMAD.HI.U32 R10, R7, UR9, R6 ;  /* 0x00000009070a7c27 */ /* 0x002fce000f8e0006 */
[----:B------:R-:W1:Y:S01]  /*23d0*/  @P0 LDC R19, c[0x0][0x4b4] ;  /* 0x00012d00ff130b82 */ /* 0x000e620000000800 */
[----:B--2---:R-:W-:Y:S01]  /*23e0*/  SHF.R.U32.HI R11, RZ, UR6, R10 ;  /* 0x00000006ff0b7c19 */ /* 0x004fe2000801160a */
[----:B------:R-:W2:Y:S01]  /*23f0*/  LDCU.64 UR6, c[0x0][0x578] ;  /* 0x0000af00ff0677ac */ /* 0x000ea20008000a00 */
[----:B------:R-:W-:-:S05]  /*2400*/  @P0 MOV R10, RZ ;  /* 0x000000ff000a0202 */ /* 0x000fca0000000f00 */
[----:B------:R-:W4:Y:S01]  /*2410*/  @P0 LDC.64 R8, c[0x0][0x580] ;  /* 0x00016000ff080b82 */ /* 0x000f220000000a00 */
[--C-:B------:R-:W-:Y:S02]  /*2420*/  IMAD.MOV R15, RZ, RZ, -R11.reuse ;  /* 0x000000ffff0f7224 */ /* 0x100fe400078e0a0b */
[----:B---3--:R-:W-:-:S05]  /*2430*/  @P0 IMAD.HI.U32 R6, R11, R16, R10 ;  /* 0x000000100b060227 */ /* 0x008fca00078e000a */
[----:B------:R-:W-:Y:S01]  /*2440*/  @P0 SHF.R.U32.HI R10, RZ, R17, R6 ;  /* 0x00000011ff0a0219 */ /* 0x000fe20000011606 */
[----:B------:R-:W-:-:S03]  /*2450*/  IMAD R6, R15, UR8, R7 ;  /* 0x000000080f067c24 */ /* 0x000fc6000f8e0207 */
[----:B------:R-:W-:Y:S01]  /*2460*/  @P0 IADD3 R10, PT, PT, -R10, RZ, RZ ;  /* 0x000000ff0a0a0210 */ /* 0x000fe20007ffe1ff */
[C---:B--2---:R-:W-:Y:S02]  /*2470*/  IMAD R27, R6.reuse, UR6, R27 ;  /* 0x00000006061b7c24 */ /* 0x044fe4000f8e021b */
[----:B------:R-:W-:Y:S02]  /*2480*/  IMAD R0, R6, UR7, R0 ;  /* 0x0000000706007c24 */ /* 0x000fe4000f8e0200 */
[----:B-1----:R-:W-:-:S04]  /*2490*/  @P0 IMAD R10, R10, R19, R11 ;  /* 0x000000130a0a0224 */ /* 0x002fc800078e020b */
[C---:B----4-:R-:W-:Y:S02]  /*24a0*/  @P0 IMAD R27, R10.reuse, R8, R27 ;  /* 0x000000080a1b0224 */ /* 0x050fe400078e021b */
[----:B------:R-:W-:-:S07]  /*24b0*/  @P0 IMAD R0, R10, R9, R0 ;  /* 0x000000090a000224 */ /* 0x000fce00078e0200 */
.L_x_9341:
[----:B------:R-:W1:Y:S01]  /*24c0*/  LDCU.64 UR6, c[0x0][0x590] ;  /* 0x0000b200ff0677ac */ /* 0x000e620008000a00 */
[----:B------:R-:W2:Y:S08]  /*24d0*/  LDC.64 R8, c[0x0][0x5b0] ;  /* 0x00016c00ff087b82 */ /* 0x000eb00000000a00 */
[----:B------:R-:W2:Y:S01]  /*24e0*/  LDC.64 R6, c[0x0][0x5b8] ;  /* 0x00016e00ff067b82 */ /* 0x000ea20000000a00 */
[----:B-1----:R-:W-:-:S04]  /*24f0*/  IADD3 R16, P0, PT, R0, UR6, RZ ;  /* 0x0000000600107c10 */ /* 0x002fc8000ff1e0ff */
[----:B------:R-:W-:-:S06]  /*2500*/  IADD3.X R17, PT, PT, RZ, UR7, RZ, P0, !PT ;  /* 0x00000007ff117c10 */ /* 0x000fcc00087fe4ff */
[----:B0-----:R-:W5:Y:S01]  /*2510*/  LDG.E.128 R16, desc[UR4][R16.64] ;  /* 0x0000000410107981 */ /* 0x001f62000c1e1d00 */
[----:B--2---:R-:W-:-:S14]  /*2520*/  DSETP.GE.AND P0, PT, |R8|, |R6|, PT ;  /* 0x400000060800722a */ /* 0x004fdc0003f06200 */
        /* <DEDUP_REMOVED lines=23> */
.L_x_9344:
[----:B------:R-:W-:Y:S05]  /*26a0*/  BSYNC.RECONVERGENT B1 ;  /* 0x0000000000017941 */ /* 0x000fea0003800200 */
.L_x_9343:
        /* <DEDUP_REMOVED lines=23> */
.L_x_9346:
[----:B------:R-:W-:Y:S05]  /*2820*/  BSYNC.RECONVERGENT B1 ;  /* 0x0000000000017941 */ /* 0x000fea0003800200 */
.L_x_9345:
[----:B------:R-:W-:Y:S02]  /*2830*/  MOV R18, R8 ;  /* 0x0000000800127202 */ /* 0x000fe40000000f00 */
[----:B------:R-:W-:Y:S01]  /*2840*/  MOV R19, R9 ;  /* 0x0000000900137202 */ /* 0x000fe20000000f00 */
[----:B------:R-:W-:Y:S06]  /*2850*/  BRA `(.L_x_9347) ;  /* 0x0000000000107947 */ /* 0x000fec0003800000 */
.L_x_9342:
[-C--:B-----5:R-:W-:Y:S02]  /*2860*/  DFMA R6, R16, R2.reuse, R18 ;  /* 0x000000021006722b */ /* 0x0a0fe40000000012 */
[----:B------:R-:W-:-:S06]  /*2870*/  DFMA R18, R18, R2, -R16 ;  /* 0x000000021212722b */ /* 0x000fcc0000000810 */
[-C--:B------:R-:W-:Y:S02]  /*2880*/  DMUL R16, R6, R12.reuse ;  /* 0x0000000c06107228 */ /* 0x080fe40000000000 */
[----:B------:R-:W-:-:S11]  /*2890*/  DMUL R18, R18, R12 ;  /* 0x0000000c12127228 */ /* 0x000fd60000000000 */
.L_x_9347:
[----:B------:R-:W0:Y:S01]  /*28a0*/  LDCU.64 UR6, c[0x0][0x588] ;  /* 0x0000b100ff0677ac */ /* 0x000e220008000a00 */
[----:B------:R-:W-:Y:S02]  /*28b0*/  IADD3 R5, PT, PT, R5, 0x80, RZ ;  /* 0x0000008005057810 */ /* 0x000fe40007ffe0ff */
[----:B0-----:R-:W-:-:S05]  /*28c0*/  IADD3 R6, P0, PT, R27, UR6, RZ ;  /* 0x000000061b067c10 */ /* 0x001fca000ff1e0ff */
[----:B------:R-:W-:-:S05]  /*28d0*/  IMAD.X R7, RZ, RZ, UR7, P0 ;  /* 0x00000007ff077e24 */ /* 0x000fca00080e06ff */
[----:B------:R1:W-:Y:S03]  /*28e0*/  STG.E.128 desc[UR4][R6.64], R16 ;  /* 0x0000001006007986 */ /* 0x0003e6000c101d04 */
.L_x_9340:
[----:B0-----:R-:W-:Y:S05]  /*28f0*/  BSYNC.RECONVERGENT B0 ;  /* 0x0000000000007941 */ /* 0x001fea0003800200 */
.L_x_9339:
[----:B------:R-:W0:Y:S02]  /*2900*/  LDCU UR6, c[0x0][0x380] ;  /* 0x00007000ff0677ac */ /* 0x000e240008000800 */
[----:B0-----:R-:W-:-:S13]  /*2910*/  ISETP.GE.AND P0, PT, R5, UR6, PT ;  /* 0x0000000605007c0c */ /* 0x001fda000bf06270 */
[----:B------:R-:W-:Y:S05]  /*2920*/  @P0 EXIT ;  /* 0x000000000000094d */ /* 0x000fea0003800000 */
[----:B------:R-:W0:Y:S01]  /*2930*/  LDCU.64 UR6, c[0x0][0x398] ;  /* 0x00007300ff0677ac */ /* 0x000e220008000a00 */
[----:B-1----:R-:W-:Y:S01]  /*2940*/  MOV R6, RZ ;  /* 0x000000ff00067202 */ /* 0x002fe20000000f00 */
[----:B------:R-:W-:Y:S01]  /*2950*/  IMAD.MOV.U32 R7, RZ, RZ, R5 ;  /* 0x000000ffff077224 */ /* 0x000fe200078e0005 */
        /* <DEDUP_REMOVED lines=283> */
[----:B------:R-:W-:-:S05]  /*3b10*/  @P0 MOV R4, RZ ;  /* 0x000000ff00040202 */ /* 0x000fca0000000f00 */
[----:B------:R-:W3:Y:S01]  /*3b20*/  @P0 LDC.64 R14, c[0x0][0x580] ;  /* 0x00016000ff0e0b82 */ /* 0x000ee20000000a00 */
[----:B------:R-:W-:-:S04]  /*3b30*/  IMAD.MOV R6, RZ, RZ, -R5 ;  /* 0x000000ffff067224 */ /* 0x000fc800078e0a05 */
        /* <DEDUP_REMOVED lines=9> */
.L_x_9348:
[----:B------:R-:W0:Y:S01]  /*3bd0*/  LDCU.64 UR6, c[0x0][0x590] ;  /* 0x0000b200ff0677ac */ /* 0x000e220008000a00 */
[----:B------:R-:W1:Y:S08]  /*3be0*/  LDC.64 R6, c[0x0][0x5b0] ;  /* 0x00016c00ff067b82 */ /* 0x000e700000000a00 */
[----:B------:R-:W1:Y:S01]  /*3bf0*/  LDC.64 R4, c[0x0][0x5b8] ;  /* 0x00016e00ff047b82 */ /* 0x000e620000000a00 */
[----:B0-----:R-:W-:-:S04]  /*3c00*/  IADD3 R16, P0, PT, R0, UR6, RZ ;  /* 0x0000000600107c10 */ /* 0x001fc8000ff1e0ff */
[----:B------:R-:W-:Y:S01]  /*3c10*/  IADD3.X R17, PT, PT, RZ, UR7, RZ, P0, !PT ;  /* 0x00000007ff117c10 */ /* 0x000fe200087fe4ff */
[----:B------:R-:W0:Y:S05]  /*3c20*/  LDCU.64 UR6, c[0x0][0x588] ;  /* 0x0000b100ff0677ac */ /* 0x000e2a0008000a00 */
[----:B------:R-:W5:Y:S01]  /*3c30*/  LDG.E.128 R16, desc[UR4][R16.64] ;  /* 0x0000000410107981 */ /* 0x000f62000c1e1d00 */
[----:B-1----:R-:W-:Y:S01]  /*3c40*/  DSETP.GE.AND P1, PT, |R6|, |R4|, PT ;  /* 0x400000040600722a */ /* 0x002fe20003f26200 */
[----:B0-----:R-:W-:-:S05]  /*3c50*/  IADD3 R26, P0, PT, R27, UR6, RZ ;  /* 0x000000061b1a7c10 */ /* 0x001fca000ff1e0ff */
[----:B------:R-:W-:-:S08]  /*3c60*/  IMAD.X R27, RZ, RZ, UR7, P0 ;  /* 0x00000007ff1b7e24 */ /* 0x000fd000080e06ff */
[----:B------:R-:W-:Y:S05]  /*3c70*/  @!P1 BRA `(.L_x_9349) ;  /* 0x0000000000c49947 */ /* 0x000fea0003800000 */
[----:B------:R-:W-:Y:S01]  /*3c80*/  DADD R10, -RZ, |R6| ;  /* 0x00000000ff0a7229 */ /* 0x000fe20000000506 */
[----:B------:R-:W-:Y:S01]  /*3c90*/  MOV R2, 0x1 ;  /* 0x0000000100027802 */ /* 0x000fe20000000f00 */
[----:B------:R-:W-:Y:S01]  /*3ca0*/  BSSY.RECONVERGENT B0, `(.L_x_9350) ;  /* 0x0000014000007945 */ /* 0x000fe20003800200 */
        /* <DEDUP_REMOVED lines=19> */
.L_x_9351:
[----:B------:R-:W-:Y:S05]  /*3de0*/  BSYNC.RECONVERGENT B0 ;  /* 0x0000000000007941 */ /* 0x000fea0003800200 */
.L_x_9350:
        /* <DEDUP_REMOVED lines=23> */
.L_x_9353:
[----:B------:R-:W-:Y:S05]  /*3f60*/  BSYNC.RECONVERGENT B0 ;  /* 0x0000000000007941 */ /* 0x000fea0003800200 */
.L_x_9352:
[----:B------:R-:W-:Y:S01]  /*3f70*/  STG.E.128 desc[UR4][R26.64], R4 ;  /* 0x000000041a007986 */ /* 0x000fe2000c101d04 */
[----:B------:R-:W-:Y:S05]  /*3f80*/  EXIT ;  /* 0x000000000000794d */ /* 0x000fea0003800000 */
.L_x_9349:
[-C--:B-----5:R-:W-:Y:S02]  /*3f90*/  DFMA R4, R16, R2.reuse, R18 ;  /* 0x000000021004722b */ /* 0x0a0fe40000000012 */
[----:B------:R-:W-:-:S06]  /*3fa0*/  DFMA R6, R18, R2, -R16 ;  /* 0x000000021206722b */ /* 0x000fcc0000000810 */
[-C--:B------:R-:W-:Y:S02]  /*3fb0*/  DMUL R4, R4, R12.reuse ;  /* 0x0000000c04047228 */ /* 0x080fe40000000000 */
[----:B------:R-:W-:-:S07]  /*3fc0*/  DMUL R6, R6, R12 ;  /* 0x0000000c06067228 */ /* 0x000fce0000000000 */
[----:B------:R-:W-:Y:S01]  /*3fd0*/  STG.E.128 desc[UR4][R26.64], R4 ;  /* 0x000000041a007986 */ /* 0x000fe2000c101d04 */
[----:B------:R-:W-:Y:S05]  /*3fe0*/  EXIT ;  /* 0x000000000000794d */ /* 0x000fea0003800000 */
.L_x_9338:
[----:B------:R-:W1:Y:S01]  /*3ff0*/  LDCU UR6, c[0x0][0x380] ;  /* 0x00007000ff0677ac */ /* 0x000e620008000800 */
[----:B------:R-:W-:Y:S01]  /*4000*/  VIMNMX.U32 R0, PT, PT, R4, 0x18, PT ;  /* 0x0000001804007848 */ /* 0x000fe20003fe0000 */
[----:B------:R-:W-:Y:S03]  /*4010*/  BSSY.RECONVERGENT B0, `(.L_x_9354) ;  /* 0x0000142000007945 */ /* 0x000fe60003800200 */
[----:B------:R-:W-:Y:S02]  /*4020*/  IADD3 R0, PT, PT, R0, 0x1, RZ ;  /* 0x0000000100007810 */ /* 0x000fe40007ffe0ff */
[----:B-1----:R-:W-:-:S13]  /*4030*/  ISETP.GE.AND P0, PT, R5, UR6, PT ;  /* 0x0000000605007c0c */ /* 0x002fda000bf06270 */
[----:B------:R-:W-:Y:S05]  /*4040*/  @P0 BRA `(.L_x_9355) ;  /* 0x0000001000f80947 */ /* 0x000fea0003800000 */
[----:B------:R-:W1:Y:S01]  /*4050*/  LDCU.64 UR8, c[0x0][0x398] ;  /* 0x00007300ff0877ac */ /* 0x000e620008000a00 */
[----:B------:R-:W-:Y:S01]  /*4060*/  MOV R7, R5 ;  /* 0x0000000500077202 */ /* 0x000fe20000000f00 */
[----:B------:R-:W-:Y:S01]  /*4070*/  IMAD.MOV.U32 R6, RZ, RZ, RZ ;  /* 0x000000ffff067224 */ /* 0x000fe200078e00ff */
        /* <DEDUP_REMOVED lines=274> */
[----:B------:R-:W-:Y:S01]  /*51a0*/  ISETP.NE.AND P0, PT, R0, 0x18, PT ;  /* 0x000000180000780c */ /* 0x000fe20003f05270 */
[----:B------:R-:W1:Y:S01]  /*51b0*/  LDCU.64 UR8, c[0x0][0x4a8] ;  /* 0x00009500ff0877ac */ /* 0x000e620008000a00 */
[----:B------:R-:W-:Y:S01]  /*51c0*/  MOV R8, RZ ;  /* 0x000000ff00087202 */ /* 0x000fe20000000f00 */
[----:B------:R-:W2:Y:S01]  /*51d0*/  LDCU UR7, c[0x0][0x4b0] ;  /* 0x00009600ff0777ac */ /* 0x000ea20008000800 */
[----:B------:R-:W3:Y:S09]  /*51e0*/  LDCU.64 UR10, c[0x0][0x578] ;  /* 0x0000af00ff0a77ac */ /* 0x000ef20008000a00 */
[----:B------:R-:W4:Y:S01]  /*51f0*/  @P0 LDC.64 R22, c[0x0][0x4b8] ;  /* 0x00012e00ff160b82 */ /* 0x000f220000000a00 */
[----:B-1----:R-:W-:-:S07]  /*5200*/  IMAD.HI.U32 R14, R9, UR9, R8 ;  /* 0x00000009090e7c27 */ /* 0x002fce000f8e0008 */
[----:B------:R-:W1:Y:S01]  /*5210*/  @P0 LDC R25, c[0x0][0x4b4] ;  /* 0x00012d00ff190b82 */ /* 0x000e620000000800 */
[----:B--2---:R-:W-:Y:S01]  /*5220*/  SHF.R.U32.HI R15, RZ, UR7, R14 ;  /* 0x00000007ff0f7c19 */ /* 0x004fe2000801160e */
[----:B------:R-:W-:-:S03]  /*5230*/  @P0 IMAD.MOV.U32 R14, RZ, RZ, RZ ;  /* 0x000000ffff0e0224 */ /* 0x000fc600078e00ff */
[----:B------:R-:W-:-:S03]  /*5240*/  IADD3 R21, PT, PT, -R15, RZ, RZ ;  /* 0x000000ff0f157210 */ /* 0x000fc60007ffe1ff */
[----:B------:R-:W2:Y:S01]  /*5250*/  @P0 LDC.64 R10, c[0x0][0x580] ;  /* 0x00016000ff0a0b82 */ /* 0x000ea20000000a00 */
[----:B----4-:R-:W-:-:S05]  /*5260*/  @P0 IMAD.HI.U32 R8, R15, R22, R14 ;  /* 0x000000160f080227 */ /* 0x010fca00078e000e */
[----:B------:R-:W-:Y:S01]  /*5270*/  @P0 SHF.R.U32.HI R14, RZ, R23, R8 ;  /* 0x00000017ff0e0219 */ /* 0x000fe20000011608 */
[----:B------:R-:W-:-:S03]  /*5280*/  IMAD R8, R21, UR8, R9 ;  /* 0x0000000815087c24 */ /* 0x000fc6000f8e0209 */
[----:B------:R-:W-:Y:S01]  /*5290*/  @P0 IADD3 R14, PT, PT, -R14, RZ, RZ ;  /* 0x000000ff0e0e0210 */ /* 0x000fe20007ffe1ff */
[C---:B---3--:R-:W-:Y:S02]  /*52a0*/  IMAD R7, R8.reuse, UR10, R7 ;  /* 0x0000000a08077c24 */ /* 0x048fe4000f8e0207 */
[----:B------:R-:W-:Y:S02]  /*52b0*/  IMAD R6, R8, UR11, R6 ;  /* 0x0000000b08067c24 */ /* 0x000fe4000f8e0206 */
[----:B-1----:R-:W-:-:S04]  /*52c0*/  @P0 IMAD R14, R25, R14, R15 ;  /* 0x0000000e190e0224 */ /* 0x002fc800078e020f */
[C---:B--2---:R-:W-:Y:S02]  /*52d0*/  @P0 IMAD R7, R14.reuse, R10, R7 ;  /* 0x0000000a0e070224 */ /* 0x044fe400078e0207 */
[----:B------:R-:W-:-:S07]  /*52e0*/  @P0 IMAD R6, R14, R11, R6 ;  /* 0x0000000b0e060224 */ /* 0x000fce00078e0206 */
.L_x_9356:
[----:B------:R-:W1:Y:S01]  /*52f0*/  LDCU.64 UR8, c[0x0][0x590] ;  /* 0x0000b200ff0877ac */ /* 0x000e620008000a00 */
[----:B------:R-:W2:Y:S08]  /*5300*/  LDC.64 R14, c[0x0][0x5b0] ;  /* 0x00016c00ff0e7b82 */ /* 0x000eb00000000a00 */
[----:B------:R-:W2:Y:S01]  /*5310*/  LDC.64 R20, c[0x0][0x5b8] ;  /* 0x00016e00ff147b82 */ /* 0x000ea20000000a00 */
[----:B-1----:R-:W-:-:S05]  /*5320*/  IADD3 R26, P0, PT, R6, UR8, RZ ;  /* 0x00000008061a7c10 */ /* 0x002fca000ff1e0ff */
[----:B------:R-:W-:Y:S01]  /*5330*/  IMAD.X R27, RZ, RZ, UR9, P0 ;  /* 0x00000009ff1b7e24 */ /* 0x000fe200080e06ff */
[----:B------:R-:W1:Y:S04]  /*5340*/  LDCU.64 UR8, c[0x0][0x588] ;  /* 0x0000b100ff0877ac */ /* 0x000e680008000a00 */
[----:B0-----:R-:W3:Y:S01]  /*5350*/  LDG.E.128 R8, desc[UR4][R26.64] ;  /* 0x000000041a087981 */ /* 0x001ee2000c1e1d00 */
[----:B------:R-:W-:Y:S01]  /*5360*/  IADD3 R5, PT, PT, R5, 0x80, RZ ;  /* 0x0000008005057810 */ /* 0x000fe20007ffe0ff */
[----:B--2---:R-:W-:Y:S01]  /*5370*/  DSETP.GE.AND P1, PT, |R14|, |R20|, PT ;  /* 0x400000140e00722a */ /* 0x004fe20003f26200 */
[----:B-1----:R-:W-:-:S04]  /*5380*/  IADD3 R6, P0, PT, R7, UR8, RZ ;  /* 0x0000000807067c10 */ /* 0x002fc8000ff1e0ff */
[----:B------:R-:W-:-:S09]  /*5390*/  IADD3.X R7, PT, PT, RZ, UR9, RZ, P0, !PT ;  /* 0x00000009ff077c10 */ /* 0x000fd200087fe4ff */
[-C--:B---3--:R-:W-:Y:S02]  /*53a0*/  @P1 DFMA R14, R10, R18.reuse, R8 ;  /* 0x000000120a0e122b */ /* 0x088fe40000000008 */
[C-C-:B------:R-:W-:Y:S02]  /*53b0*/  @P1 DFMA R20, -R8.reuse, R18, R10.reuse ;  /* 0x000000120814122b */ /* 0x140fe4000000010a */
[-C--:B------:R-:W-:Y:S02]  /*53c0*/  @!P1 DFMA R22, R8, R2.reuse, R10 ;  /* 0x000000020816922b */ /* 0x080fe4000000000a */
[----:B------:R-:W-:Y:S02]  /*53d0*/  @!P1 DFMA R24, R10, R2, -R8 ;  /* 0x000000020a18922b */ /* 0x000fe40000000808 */
[-C--:B------:R-:W-:Y:S02]  /*53e0*/  @P1 DMUL R8, R14, R16.reuse ;  /* 0x000000100e081228 */ /* 0x080fe40000000000 */
[----:B------:R-:W-:-:S02]  /*53f0*/  @P1 DMUL R10, R20, R16 ;  /* 0x00000010140a1228 */ /* 0x000fc40000000000 */
[-C--:B------:R-:W-:Y:S02]  /*5400*/  @!P1 DMUL R8, R22, R12.reuse ;  /* 0x0000000c16089228 */ /* 0x080fe40000000000 */
[----:B------:R-:W-:-:S07]  /*5410*/  @!P1 DMUL R10, R24, R12 ;  /* 0x0000000c180a9228 */ /* 0x000fce0000000000 */
[----:B------:R1:W-:Y:S04]  /*5420*/  STG.E.128 desc[UR4][R6.64], R8 ;  /* 0x0000000806007986 */ /* 0x0003e8000c101d04 */
.L_x_9355:
[----:B0-----:R-:W-:Y:S05]  /*5430*/  BSYNC.RECONVERGENT B0 ;  /* 0x0000000000007941 */ /* 0x001fea0003800200 */
.L_x_9354:
[----:B------:R-:W-:-:S13]  /*5440*/  ISETP.GE.AND P0, PT, R5, UR6, PT ;  /* 0x0000000605007c0c */ /* 0x000fda000bf06270 */
[----:B------:R-:W-:Y:S05]  /*5450*/  @P0 EXIT ;  /* 0x000000000000094d */ /* 0x000fea0003800000 */
[----:B------:R-:W0:Y:S01]  /*5460*/  LDCU.64 UR6, c[0x0][0x398] ;  /* 0x00007300ff0677ac */ /* 0x000e220008000a00 */
[----:B-1----:R-:W-:Y:S01]  /*5470*/  MOV R7, R5 ;  /* 0x0000000500077202 */ /* 0x002fe20000000f00 */
        /* <DEDUP_REMOVED lines=291> */
[----:B------:R-:W-:Y:S02]  /*66b0*/  IMAD R4, R6, UR7, R4 ;  /* 0x0000000706047c24 */ /* 0x000fe4000f8e0204 */
[----:B------:R-:W-:-:S04]  /*66c0*/  @P0 IMAD.MOV R10, RZ, RZ, -R0 ;  /* 0x000000ffff0a0224 */ /* 0x000fc800078e0a00 */
[----:B0-----:R-:W-:-:S04]  /*66d0*/  @P0 IMAD R10, R5, R10, R11 ;  /* 0x0000000a050a0224 */ /* 0x001fc800078e020b */
[C---:B---3--:R-:W-:Y:S02]  /*66e0*/  @P0 IMAD R9, R10.reuse, R20, R9 ;  /* 0x000000140a090224 */ /* 0x048fe400078e0209 */
[----:B------:R-:W-:-:S07]  /*66f0*/  @P0 IMAD R4, R10, R21, R4 ;  /* 0x000000150a040224 */ /* 0x000fce00078e0204 */
.L_x_9357:
[----:B------:R-:W0:Y:S01]  /*6700*/  LDCU.64 UR6, c[0x0][0x590] ;  /* 0x0000b200ff0677ac */ /* 0x000e220008000a00 */
[----:B------:R-:W1:Y:S08]  /*6710*/  LDC.64 R10, c[0x0][0x5b0] ;  /* 0x00016c00ff0a7b82 */ /* 0x000e700000000a00 */
[----:B------:R-:W1:Y:S01]  /*6720*/  LDC.64 R14, c[0x0][0x5b8] ;  /* 0x00016e00ff0e7b82 */ /* 0x000e620000000a00 */
[----:B0-----:R-:W-:-:S04]  /*6730*/  IADD3 R20, P0, PT, R4, UR6, RZ ;  /* 0x0000000604147c10 */ /* 0x001fc8000ff1e0ff */
[----:B------:R-:W-:Y:S01]  /*6740*/  IADD3.X R21, PT, PT, RZ, UR7, RZ, P0, !PT ;  /* 0x00000007ff157c10 */ /* 0x000fe200087fe4ff */
[----:B------:R-:W0:Y:S04]  /*6750*/  LDCU.64 UR6, c[0x0][0x588] ;  /* 0x0000b100ff0677ac */ /* 0x000e280008000a00 */
[----:B------:R-:W2:Y:S01]  /*6760*/  LDG.E.128 R4, desc[UR4][R20.64] ;  /* 0x0000000414047981 */ /* 0x000ea2000c1e1d00 */
[----:B-1----:R-:W-:Y:S01]  /*6770*/  DSETP.GE.AND P1, PT, |R10|, |R14|, PT ;  /* 0x4000000e0a00722a */ /* 0x002fe20003f26200 */
[----:B0-----:R-:W-:-:S04]  /*6780*/  IADD3 R8, P0, PT, R9, UR6, RZ ;  /* 0x0000000609087c10 */ /* 0x001fc8000ff1e0ff */
[----:B------:R-:W-:-:S09]  /*6790*/  IADD3.X R9, PT, PT, RZ, UR7, RZ, P0, !PT ;  /* 0x00000007ff097c10 */ /* 0x000fd200087fe4ff */
        /* <DEDUP_REMOVED lines=8> */
[----:B------:R-:W-:Y:S01]  /*6820*/  STG.E.128 desc[UR4][R8.64], R4 ;  /* 0x0000000408007986 */ /* 0x000fe2000c101d04 */
[----:B------:R-:W-:Y:S05]  /*6830*/  EXIT ;  /* 0x000000000000794d */ /* 0x000fea0003800000 */
        .weak           $__internal_18_$__cuda_sm20_dblrcp_rn_slowpath_v3
        .type           $__internal_18_$__cuda_sm20_dblrcp_rn_slowpath_v3,@function
        .size           $__internal_18_$__cuda_sm20_dblrcp_rn_slowpath_v3,($__internal_19_$__cuda_sm20_div_rn_f64_full - $__internal_18_$__cuda_sm20_dblrcp_rn_slowpath_v3)
$__internal_18_$__cuda_sm20_dblrcp_rn_slowpath_v3:
        /* <DEDUP_REMOVED lines=11> */
[----:B------:R-:W-:Y:S02]  /*68f0*/  IADD3 R9, PT, PT, R7, -0x3fe00000, RZ ;  /* 0xc020000007097810 */ /* 0x000fe40007ffe0ff */
        /* <DEDUP_REMOVED lines=12> */
.L_x_9361:
[----:B------:R-:W-:Y:S01]  /*69c0*/  DMUL R6, R6, 8.11296384146066816958e+31 ;  /* 0x4690000006067828 */ /* 0x000fe20000000000 */
[----:B------:R-:W-:-:S05]  /*69d0*/  MOV R8, R10 ;  /* 0x0000000a00087202 */ /* 0x000fca0000000f00 */
        /* <DEDUP_REMOVED lines=8> */
.L_x_9359:
[----:B------:R-:W-:Y:S01]  /*6a60*/  LOP3.LUT R9, R7, 0x80000, RZ, 0xfc, !PT ;  /* 0x0008000007097812 */ /* 0x000fe200078efcff */
[----:B------:R-:W-:-:S07]  /*6a70*/  IMAD.MOV.U32 R8, RZ, RZ, R6 ;  /* 0x000000ffff087224 */ /* 0x000fce00078e0006 */
.L_x_9360:
[----:B------:R-:W-:Y:S05]  /*6a80*/  BSYNC.RECONVERGENT B1 ;  /* 0x0000000000017941 */ /* 0x000fea0003800200 */
.L_x_9358:
[----:B------:R-:W-:Y:S01]  /*6a90*/  HFMA2 R7, -RZ, RZ, 0, 0 ;  /* 0x00000000ff077431 */ /* 0x000fe200000001ff */
[----:B------:R-:W-:-:S04]  /*6aa0*/  MOV R6, R0 ;  /* 0x0000000000067202 */ /* 0x000fc80000000f00 */
[----:B------:R-:W-:Y:S05]  /*6ab0*/  RET.REL.NODEC R6 `(_ZN2at6native18elementwise_kernelILi128ELi2EZNS0_22gpu_kernel_impl_nocastINS0_13BUnaryFunctorIN3c107complexIdEES6_S6_NS0_15binary_internal10DivFunctorIS6_EEEEEEvRNS_18TensorIteratorBaseERKT_EUliE_EEviT1_) ;  /* 0xffffff9406507950 */ /* 0x000fea0003c3ffff */
        .weak           $__internal_19_$__cuda_sm20_div_rn_f64_full
        .type           $__internal_19_$__cuda_sm20_div_rn_f64_full,@function
        .size           $__internal_19_$__cuda_sm20_div_rn_f64_full,(.L_x_19365 - $__internal_19_$__cuda_sm20_div_rn_f64_full)
$__internal_19_$__cuda_sm20_div_rn_f64_full:
[C---:B------:R-:W-:Y:S01]  /*6ac0*/  FSETP.GEU.AND P1, PT, |R11|.reuse, 1.469367938527859385e-39, PT ;  /* 0x001000000b00780b */ /* 0x040fe20003f2e200 */
[----:B------:R-:W-:Y:S01]  /*6ad0*/  IMAD.MOV.U32 R30, RZ, RZ, 0x1 ;  /* 0x00000001ff1e7424 */ /* 0x000fe200078e00ff */
[----:B------:R-:W-:Y:S01]  /*6ae0*/  LOP3.LUT R14, R11, 0x800fffff, RZ, 0xc0, !PT ;  /* 0x800fffff0b0e7812 */ /* 0x000fe200078ec0ff */
[----:B------:R-:W-:Y:S01]  /*6af0*/  BSSY.RECONVERGENT B2, `(.L_x_9362) ;  /* 0x0000054000027945 */ /* 0x000fe20003800200 */
[C---:B------:R-:W-:Y:S02]  /*6b00*/  FSETP.GEU.AND P3, PT, |R9|.reuse, 1.469367938527859385e-39, PT ;  /* 0x001000000900780b */ /* 0x040fe40003f6e200 */
[----:B------:R-:W-:Y:S02]  /*6b10*/  LOP3.LUT R15, R14, 0x3ff00000, RZ, 0xfc, !PT ;  /* 0x3ff000000e0f7812 */ /* 0x000fe400078efcff */
[----:B------:R-:W-:Y:S02]  /*6b20*/  MOV R14, R10 ;  /* 0x0000000a000e7202 */ /* 0x000fe40000000f00 */
[----:B------:R-:W-:-:S02]  /*6b30*/  LOP3.LUT R6, R9, 0x7ff00000, RZ, 0xc0, !PT ;  /* 0x7ff0000009067812 */ /* 0x000fc400078ec0ff */
[C---:B------:R-:W-:Y:S01]  /*6b40*/  LOP3.LUT R25, R11.reuse, 0x7ff00000, RZ, 0xc0, !PT ;  /* 0x7ff000000b197812 */ /* 0x040fe200078ec0ff */
[----:B------:R-:W-:Y:S02]  /*6b50*/  @!P1 DMUL R14, R10, 8.98846567431157953865e+307 ;  /* 0x7fe000000a0e9828 */ /* 0x000fe40000000000 */
[----:B------:R-:W-:Y:S01]  /*6b60*/  IMAD.MOV.U32 R24, RZ, RZ, R6 ;  /* 0x000000ffff187224 */ /* 0x000fe200078e0006 */
[C---:B------:R-:W-:Y:S02]  /*6b70*/  ISETP.GE.U32.AND P2, PT, R6.reuse, R25, PT ;  /* 0x000000190600720c */ /* 0x040fe40003f46070 */
[----:B------:R-:W-:Y:S01]  /*6b80*/  @!P3 LOP3.LUT R7, R11, 0x7ff00000, RZ, 0xc0, !PT ;  /* 0x7ff000000b07b812 */ /* 0x000fe200078ec0ff */
[----:B------:R-:W0:Y:S01]  /*6b90*/  MUFU.RCP64H R31, R15 ;  /* 0x0000000f001f7308 */ /* 0x000e220000001800 */
[----:B------:R-:W-:Y:S02]  /*6ba0*/  @!P3 MOV R28, RZ ;  /* 0x000000ff001cb202 */ /* 0x000fe40000000f00 */
[----:B------:R-:W-:-:S02]  /*6bb0*/  @!P3 ISETP.GE.U32.AND P4, PT, R6, R7, PT ;  /* 0x000000070600b20c */ /* 0x000fc40003f86070 */
[----:B------:R-:W-:Y:S02]  /*6bc0*/  MOV R7, 0x1ca00000 ;  /* 0x1ca0000000077802 */ /* 0x000fe40000000f00 */
[----:B------:R-:W-:Y:S02]  /*6bd0*/  @!P1 LOP3.LUT R25, R15, 0x7ff00000, RZ, 0xc0, !PT ;  /* 0x7ff000000f199812 */ /* 0x000fe400078ec0ff */
[----:B------:R-:W-:Y:S01]  /*6be0*/  @!P3 SEL R23, R7, 0x63400000, !P4 ;  /* 0x634000000717b807 */ /* 0x000fe20006000000 */
[----:B0-----:R-:W-:-:S08]  /*6bf0*/  DFMA R20, R30, -R14, 1 ;  /* 0x3ff000001e14742b */ /* 0x001fd0000000080e */
[----:B------:R-:W-:-:S08]  /*6c00*/  DFMA R20, R20, R20, R20 ;  /* 0x000000141414722b */ /* 0x000fd00000000014 */
[----:B------:R-:W-:Y:S01]  /*6c10*/  DFMA R30, R30, R20, R30 ;  /* 0x000000141e1e722b */ /* 0x000fe2000000001e */
[--C-:B------:R-:W-:Y:S02]  /*6c20*/  @!P3 LOP3.LUT R20, R23, 0x80000000, R9.reuse, 0xf8, !PT ;  /* 0x800000001714b812 */ /* 0x100fe400078ef809 */
[----:B------:R-:W-:Y:S02]  /*6c30*/  SEL R21, R7, 0x63400000, !P2 ;  /* 0x6340000007157807 */ /* 0x000fe40005000000 */
[----:B------:R-:W-:Y:S02]  /*6c40*/  @!P3 LOP3.LUT R29, R20, 0x100000, RZ, 0xfc, !PT ;  /* 0x00100000141db812 */ /* 0x000fe400078efcff */
[----:B------:R-:W-:Y:S01]  /*6c50*/  LOP3.LUT R21, R21, 0x800fffff, R9, 0xf8, !PT ;  /* 0x800fffff15157812 */ /* 0x000fe200078ef809 */
[----:B------:R-:W-:Y:S01]  /*6c60*/  DFMA R22, R30, -R14, 1 ;  /* 0x3ff000001e16742b */ /* 0x000fe2000000080e */
[----:B------:R-:W-:-:S06]  /*6c70*/  MOV R20, R8 ;  /* 0x0000000800147202 */ /* 0x000fcc0000000f00 */
[----:B------:R-:W-:Y:S02]  /*6c80*/  @!P3 DFMA R20, R20, 2, -R28 ;  /* 0x400000001414b82b */ /* 0x000fe4000000081c */
[----:B------:R-:W-:Y:S01]  /*6c90*/  DFMA R30, R30, R22, R30 ;  /* 0x000000161e1e722b */ /* 0x000fe2000000001e */
[----:B------:R-:W-:-:S07]  /*6ca0*/  IADD3 R23, PT, PT, R25, -0x1, RZ ;  /* 0xffffffff19177810 */ /* 0x000fce0007ffe0ff */
[----:B------:R-:W-:Y:S01]  /*6cb0*/  @!P3 LOP3.LUT R24, R21, 0x7ff00000, RZ, 0xc0, !PT ;  /* 0x7ff000001518b812 */ /* 0x000fe200078ec0ff */
[----:B------:R-:W-:-:S03]  /*6cc0*/  DMUL R28, R30, R20 ;  /* 0x000000141e1c7228 */ /* 0x000fc60000000000 */
[----:B------:R-:W-:-:S04]  /*6cd0*/  IADD3 R22, PT, PT, R24, -0x1, RZ ;  /* 0xffffffff18167810 */ /* 0x000fc80007ffe0ff */
        /* <DEDUP_REMOVED lines=22> */
[C---:B------:R-:W-:Y:S01]  /*6e40*/  IADD3 R9, PT, PT, -R7.reuse, RZ, RZ ;  /* 0x000000ff07097210 */ /* 0x040fe20007ffe1ff */
[----:B------:R-:W-:Y:S01]  /*6e50*/  IMAD.MOV.U32 R8, RZ, RZ, RZ ;  /* 0x000000ffff087224 */ /* 0x000fe200078e00ff */
[----:B------:R-:W-:-:S05]  /*6e60*/  IADD3 R7, PT, PT, -R7, -0x43300000, RZ ;  /* 0xbcd0000007077810 */ /* 0x000fca0007ffe1ff */
[----:B------:R-:W-:Y:S02]  /*6e70*/  DFMA R8, R28, -R8, R22 ;  /* 0x800000081c08722b */ /* 0x000fe40000000016 */
[----:B------:R-:W-:-:S08]  /*6e80*/  DMUL.RP R22, R22, R14 ;  /* 0x0000000e16167228 */ /* 0x000fd00000008000 */
[----:B------:R-:W-:Y:S02]  /*6e90*/  FSETP.NEU.AND P1, PT, |R9|, R7, PT ;  /* 0x000000070900720b */ /* 0x000fe40003f2d200 */
[----:B------:R-:W-:Y:S02]  /*6ea0*/  LOP3.LUT R7, R23, R10, RZ, 0x3c, !PT ;  /* 0x0000000a17077212 */ /* 0x000fe400078e3cff */
[----:B------:R-:W-:Y:S02]  /*6eb0*/  FSEL R28, R22, R28, !P1 ;  /* 0x0000001c161c7208 */ /* 0x000fe40004800000 */
[----:B------:R-:W-:Y:S01]  /*6ec0*/  FSEL R29, R7, R29, !P1 ;  /* 0x0000001d071d7208 */ /* 0x000fe20004800000 */
[----:B------:R-:W-:Y:S06]  /*6ed0*/  BRA `(.L_x_9364) ;  /* 0x0000000000547947 */ /* 0x000fec0003800000 */
.L_x_9363:
        /* <DEDUP_REMOVED lines=11> */
[----:B------:R-:W-:Y:S02]  /*6f90*/  @P1 LOP3.LUT R6, R29, 0x7ff00000, RZ, 0xfc, !PT ;  /* 0x7ff000001d061812 */ /* 0x000fe400078efcff */
[----:B------:R-:W-:Y:S01]  /*6fa0*/  @!P1 MOV R28, RZ ;  /* 0x000000ff001c9202 */ /* 0x000fe20000000f00 */
[----:B------:R-:W-:Y:S01]  /*6fb0*/  @P1 IMAD.MOV.U32 R28, RZ, RZ, RZ ;  /* 0x000000ffff1c1224 */ /* 0x000fe200078e00ff */
[----:B------:R-:W-:Y:S01]  /*6fc0*/  @P1 MOV R29, R6 ;  /* 0x00000006001d1202 */ /* 0x000fe20000000f00 */
[----:B------:R-:W-:Y:S06]  /*6fd0*/  BRA `(.L_x_9364) ;  /* 0x0000000000147947 */ /* 0x000fec0003800000 */
.L_x_9366:
[----:B------:R-:W-:Y:S02]  /*6fe0*/  LOP3.LUT R29, R11, 0x80000, RZ, 0xfc, !PT ;  /* 0x000800000b1d7812 */ /* 0x000fe400078efcff */
[----:B------:R-:W-:Y:S01]  /*6ff0*/  MOV R28, R10 ;  /* 0x0000000a001c7202 */ /* 0x000fe20000000f00 */
[----:B------:R-:W-:Y:S06]  /*7000*/  BRA `(.L_x_9364) ;  /* 0x0000000000087947 */ /* 0x000fec0003800000 */
.L_x_9365:
[----:B------:R-:W-:Y:S02]  /*7010*/  LOP3.LUT R29, R9, 0x80000, RZ, 0xfc, !PT ;  /* 0x00080000091d7812 */ /* 0x000fe400078efcff */
[----:B------:R-:W-:-:S07]  /*7020*/  MOV R28, R8 ;  /* 0x00000008001c7202 */ /* 0x000fce0000000f00 */
.L_x_9364:
[----:B------:R-:W-:Y:S05]  /*7030*/  BSYNC.RECONVERGENT B2 ;  /* 0x0000000000027941 */ /* 0x000fea0003800200 */
.L_x_9362:
[----:B------:R-:W-:Y:S01]  /*7040*/  HFMA2 R7, -RZ, RZ, 0, 0 ;  /* 0x00000000ff077431 */ /* 0x000fe200000001ff */
[----:B------:R-:W-:Y:S01]  /*7050*/  MOV R6, R0 ;  /* 0x0000000000067202 */ /* 0x000fe20000000f00 */
[----:B------:R-:W-:Y:S01]  /*7060*/  IMAD.MOV.U32 R8, RZ, RZ, R28 ;  /* 0x000000ffff087224 */ /* 0x000fe200078e001c */
[----:B------:R-:W-:Y:S02]  /*7070*/  MOV R9, R29 ;  /* 0x0000001d00097202 */ /* 0x000fe40000000f00 */
[----:B------:R-:W-:Y:S05]  /*7080*/  RET.REL.NODEC R6 `(_ZN2at6native18elementwise_kernelILi128ELi2EZNS0_22gpu_kernel_impl_nocastINS0_13BUnaryFunctorIN3c107complexIdEES6_S6_NS0_15binary_internal10DivFunctorIS6_EEEEEEvRNS_18TensorIteratorBaseERKT_EUliE_EEviT1_) ;  /* 0xffffff8c06dc7950 */ /* 0x000fea0003c3ffff */
.L_x_9367:
        /* <DEDUP_REMOVED lines=15> */
.L_x_19365:


//--------------------- .text._ZN2at6native27unrolled_elementwise_kernelINS0_13BUnaryFunctorIN3c107complexIdEES5_S5_NS0_15binary_internal10DivFunctorIS5_EEEESt5arrayIPcLm2EELi4E23TrivialOffsetCalculatorILi1EjESE_NS0_6memory15LoadWithoutCastENSF_16StoreWithoutCastEEEviT_T0_T2_T3_T4_T5_ --------------------------
	.section	.text._ZN2at6native27unrolled_elementwise_kernelINS0_13BUnaryFunctorIN3c107complexIdEES5_S5_NS0_15binary_internal10DivFunctorIS5_EEEESt5arrayIPcLm2EELi4E23TrivialOffsetCalculatorILi1EjESE_NS0_6memory15LoadWithoutCastENSF_16StoreWithoutCastEEEviT_T0_T2_T3_T4_T5_,"ax",@progbits
	.align	128
        .global         _ZN2at6native27unrolled_elementwise_kernelINS0_13BUnaryFunctorIN3c107complexIdEES5_S5_NS0_15binary_internal10DivFunctorIS5_EEEESt5arrayIPcLm2EELi4E23TrivialOffsetCalculatorILi1EjESE_NS0_6memory15LoadWithoutCastENSF_16StoreWithoutCastEEEviT_T0_T2_T3_T4_T5_
        .type           _ZN2at6native27unrolled_elementwise_kernelINS0_13BUnaryFunctorIN3c107complexIdEES5_S5_NS0_15binary_internal10DivFunctorIS5_EEEESt5arrayIPcLm2EELi4E23TrivialOffsetCalculatorILi1EjESE_NS0_6memory15LoadWithoutCastENSF_16StoreWithoutCastEEEviT_T0_T2_T3_T4_T5_,@function
        .size           _ZN2at6native27unrolled_elementwise_kernelINS0_13BUnaryFunctorIN3c107complexIdEES5_S5_NS0_15binary_internal10DivFunctorIS5_EEEESt5arrayIPcLm2EELi4E23TrivialOffsetCalculatorILi1EjESE_NS0_6memory15LoadWithoutCastENSF_16StoreWithoutCastEEEviT_T0_T2_T3_T4_T5_,(.L_x_19367 - _ZN2at6native27unrolled_elementwise_kernelINS0_13BUnaryFunctorIN3c107complexIdEES5_S5_NS0_15binary_internal10DivFunctorIS5_EEEESt5arrayIPcLm2EELi4E23TrivialOffsetCalculatorILi1EjESE_NS0_6memory15LoadWithoutCastENSF_16StoreWithoutCastEEEviT_T0_T2_T3_T4_T5_)
        .other          _ZN2at6native27unrolled_elementwise_kernelINS0_13BUnaryFunctorIN3c107complexIdEES5_S5_NS0_15binary_internal10DivFunctorIS5_EEEESt5arrayIPcLm2EELi4E23TrivialOffsetCalculatorILi1EjESE_NS0_6memory15LoadWithoutCastENSF_16StoreWithoutCastEEEviT_T0_T2_T3_T4_T5_,@"STO_CUDA_ENTRY STV_DEFAULT"
_ZN2at6native27unrolled_elementwise_kernelINS0_13BUnaryFunctorIN3c107complexIdEES5_S5_NS0_15binary_internal10DivFunctorIS5_EEEESt5arrayIPcLm2EELi4E23TrivialOffsetCalculatorILi1EjESE_NS0_6memory15LoadWithoutCastENSF_16StoreWithoutCastEEEviT_T0_T2_T3_T4_T5_:
.text._ZN2at6native27unrolled_elementwise_kernelINS0_13BUnaryFunctorIN3c107complexIdEES5_S5_NS0_15binary_internal10DivFunctorIS5_EEEESt5arrayIPcLm2EELi4E23TrivialOffsetCalculatorILi1EjESE_NS0_6memory15LoadWithoutCastENSF_16StoreWithoutCastEEEviT_T0_T2_T3_T4_T5_:
[----:B------:R-:W-:Y:S01]  /*0000*/  LDC R1, c[0x0][0x37c] ;  /* 0x0000df00ff017b82 */ /* 0x000fe20000000800 */
[----:B------:R-:W0:Y:S07]  /*0010*/  S2R R10, SR_CTAID.X ;  /* 0x00000000000a7919 */ /* 0x000e2e0000002500 */
[----:B------:R-:W0:Y:S01]  /*0020*/  LDC R3, c[0x0][0x380] ;  /* 0x0000e000ff037b82 */ /* 0x000e220000000800 */
[----:B------:R-:W1:Y:S01]  /*0030*/  LDCU.64 UR6, c[0x0][0x358] ;  /* 0x00006b00ff0677ac */ /* 0x000e620008000a00 */
[----:B------:R-:W-:Y:S01]  /*0040*/  CS2R R14, SRZ ;  /* 0x00000000000e7805 */ /* 0x000fe2000001ff00 */
[----:B------:R-:W2:Y:S01]  /*0050*/  S2R R11, SR_TID.X ;  /* 0x00000000000b7919 */ /* 0x000ea20000002100 */
[----:B------:R-:W-:Y:S01]  /*0060*/  CS2R R26, SRZ ;  /* 0x00000000001a7805 */ /* 0x000fe2000001ff00 */
[----:B------:R-:W3:Y:S01]  /*0070*/  LDCU UR4, c[0x0][0x3a4] ;  /* 0x00007480ff0477ac */ /* 0x000ee20008000800 */
[----:B------:R-:W-:-:S02]  /*0080*/  CS2R R24, SRZ ;  /* 0x0000000000187805 */ /* 0x000fc4000001ff00 */
[----:B------:R-:W-:Y:S01]  /*0090*/  CS2R R18, SRZ ;  /* 0x0000000000127805 */ /* 0x000fe2000001ff00 */
[----:B------:R-:W4:Y:S01]  /*00a0*/  LDC.64 R20, c[0x0][0x3a0] ;  /* 0x0000e800ff147b82 */ /* 0x000f220000000a00 */
[----:B------:R-:W-:Y:S02]  /*00b0*/  CS2R R16, SRZ ;  /* 0x0000000000107805 */ /* 0x000fe4000001ff00 */
[----:B------:R-:W-:Y:S02]  /*00c0*/  CS2R R30, SRZ ;  /* 0x00000000001e7805 */ /* 0x000fe4000001ff00 */
[----:B------:R-:W-:Y:S01]  /*00d0*/  CS2R R28, SRZ ;  /* 0x00000000001c7805 */ /* 0x000fe2000001ff00 */
[----:B0-----:R-:W-:-:S05]  /*00e0*/  IMAD R0, R10, -0x200, R3 ;  /* 0xfffffe000a007824 */ /* 0x001fca00078e0203 */
[----:B--2---:R-:W-:-:S13]  /*00f0*/  ISETP.GE.AND P0, PT, R11, R0, PT ;  /* 0x000000000b00720c */ /* 0x004fda0003f06270 */
[----:B------:R-:W-:Y:S01]  /*0100*/  @!P0 IMAD R13, R10, 0x200, R11 ;  /* 0x000002000a0d8824 */ /* 0x000fe200078e020b */
[----:B------:R-:W0:Y:S01]  /*0110*/  @!P0 LDC.64 R2, c[0x0][0x3b8] ;  /* 0x0000ee00ff028b82 */ /* 0x000e220000000a00 */
[----:B------:R-:W-:-:S05]  /*0120*/  @!P0 VIADD R11, R11, 0x80 ;  /* 0x000000800b0b8836 */ /* 0x000fca0000000000 */
[----:B------:R-:W-:-:S13]  /*0130*/  ISETP.GE.AND P1, PT, R11, R0, PT ;  /* 0x000000000b00720c */ /* 0x000fda0003f26270 */
[C---:B------:R-:W-:Y:S01]  /*0140*/  @!P1 IMAD R23, R10.reuse, 0x200, R11 ;  /* 0x000002000a179824 */ /* 0x040fe200078e020b */
[----:B------:R-:W2:Y:S01]  /*0150*/  @!P1 LDC.64 R4, c[0x0][0x3b8] ;  /* 0x0000ee00ff049b82 */ /* 0x000ea20000000a00 */
[----:B------:R-:W-:Y:S02]  /*0160*/  @!P1 VIADD R11, R11, 0x80 ;  /* 0x000000800b0b9836 */ /* 0x000fe40000000000 */
[----:B0-----:R-:W-:Y:S01]  /*0170*/  @!P0 IMAD.WIDE.U32 R2, R13, 0x10, R2 ;  /* 0x000000100d028825 */ /* 0x001fe200078e0002 */
[----:B------:R-:W-:Y:S02]  /*0180*/  CS2R R12, SRZ ;  /* 0x00000000000c7805 */ /* 0x000fe4000001ff00 */
[----:B------:R-:W-:Y:S02]  /*0190*/  ISETP.GE.AND P3, PT, R11, R0, PT ;  /* 0x000000000b00720c */ /* 0x000fe40003f66270 */
[----:B-1----:R0:W5:Y:S11]  /*01a0*/  @!P0 LDG.E.128 R24, desc[UR6][R2.64] ;  /* 0x0000000602188981 */ /* 0x002176000c1e1d00 */
[----:B------:R-:W1:Y:S01]  /*01b0*/  @!P3 LDC.64 R6, c[0x0][0x3b8] ;  /* 0x0000ee00ff06bb82 */ /* 0x000e620000000a00 */
[----:B------:R-:W-:-:S02]  /*01c0*/  @!P3 IMAD R33, R10, 0x200, R11 ;  /* 0x000002000a21b824 */ /* 0x000fc400078e020b */
[----:B------:R-:W-:Y:S02]  /*01d0*/  @!P3 VIADD R11, R11, 0x80 ;  /* 0x000000800b0bb836 */ /* 0x000fe40000000000 */
[----:B--2---:R-:W-:-:S03]  /*01e0*/  @!P1 IMAD.WIDE.U32 R22, R23, 0x10, R4 ;  /* 0x0000001017169825 */ /* 0x004fc600078e0004 */
[----:B------:R-:W-:Y:S02]  /*01f0*/  ISETP.GE.AND P2, PT, R11, R0, PT ;  /* 0x000000000b00720c */ /* 0x000fe40003f46270 */
[----:B------:R-:W5:Y:S11]  /*0200*/  @!P1 LDG.E.128 R28, desc[UR6][R22.64] ;  /* 0x00000006161c9981 */ /* 0x000f76000c1e1d00 */
[----:B------:R-:W2:Y:S01]  /*0210*/  @!P2 LDC.64 R8, c[0x0][0x3b8] ;  /* 0x0000ee00ff08ab82 */ /* 0x000ea20000000a00 */
[----:B------:R-:W-:-:S02]  /*0220*/  @!P2 IMAD R11, R10, 0x200, R11 ;  /* 0x000002000a0ba824 */ /* 0x000fc400078e020b */
[----:B-1----:R-:W-:-:S05]  /*0230*/  @!P3 IMAD.WIDE.U32 R32, R33, 0x10, R6 ;  /* 0x000000102120b825 */ /* 0x002fca00078e0006 */
[----:B------:R-:W5:Y:S01]  /*0240*/  @!P3 LDG.E.128 R12, desc[UR6][R32.64] ;  /* 0x00000006200cb981 */ /* 0x000f62000c1e1d00 */
[----:B---3--:R-:W4:Y:S01]  /*0250*/  MUFU.RCP64H R7, UR4 ;  /* 0x0000000400077d08 */ /* 0x008f220008001800 */
[----:B------:R-:W-:Y:S02]  /*0260*/  IMAD.MOV.U32 R6, RZ, RZ, 0x1 ;  /* 0x00000001ff067424 */ /* 0x000fe400078e00ff */
[----:B--2---:R-:W-:-:S04]  /*0270*/  @!P2 IMAD.WIDE.U32 R4, R11, 0x10, R8 ;  /* 0x000000100b04a825 */ /* 0x004fc800078e0008 */
[----:B----4-:R-:W-:Y:S01]  /*0280*/  DFMA R8, R6, -R20, 1 ;  /* 0x3ff000000608742b */ /* 0x010fe20000000814 */
[----:B------:R-:W1:Y:S01]  /*0290*/  LDC.64 R10, c[0x0][0x3a8] ;  /* 0x0000ea00ff0a7b82 */ /* 0x000e620000000a00 */
[----:B------:R1:W5:Y:S06]  /*02a0*/  @!P2 LDG.E.128 R16, desc[UR6][R4.64] ;  /* 0x000000060410a981 */ /* 0x00036c000c1e1d00 */
[----:B------:R-:W-:-:S08]  /*02b0*/  DFMA R8, R8, R8, R8 ;  /* 0x000000080808722b */ /* 0x000fd00000000008 */
[----:B------:R-:W-:-:S08]  /*02c0*/  DFMA R8, R6, R8, R6 ;  /* 0x000000080608722b */ /* 0x000fd00000000006 */
[----:B0-----:R-:W-:-:S08]  /*02d0*/  DFMA R2, R8, -R20, 1 ;  /* 0x3ff000000802742b */ /* 0x001fd00000000814 */
[----:B------:R-:W-:Y:S01]  /*02e0*/  DFMA R2, R8, R2, R8 ;  /* 0x000000020802722b */ /* 0x000fe20000000008 */
[----:B------:R-:W0:Y:S07]  /*02f0*/  LDC R8, c[0x0][0x3ac] ;  /* 0x0000eb00ff087b82 */ /* 0x000e2e0000000800 */
[----:B-1----:R-:W-:-:S08]  /*0300*/  DMUL R4, R2, R10 ;  /* 0x0000000a02047228 */ /* 0x002fd00000000000 */
[----:B------:R-:W-:-:S08]  /*0310*/  DFMA R6, R4, -R20, R10 ;  /* 0x800000140406722b */ /* 0x000fd0000000000a */
[----:B------:R-:W-:Y:S01]  /*0320*/  DFMA R4, R2, R6, R4 ;  /* 0x000000060204722b */ /* 0x000fe20000000004 */
[----:B0-----:R-:W-:-:S09]  /*0330*/  FSETP.GEU.AND P2, PT, |R8|, 6.5827683646048100446e-37, PT ;  /* 0x036000000800780b */ /* 0x001fd20003f4e200 */
[----:B------:R-:W-:-:S05]  /*0340*/  FFMA R0, RZ, UR4, R5 ;  /* 0x00000004ff007c23 */ /* 0x000fca0008000005 */
[----:B------:R-:W-:Y:S01]  /*0350*/  FSETP.GT.AND P1, PT, |R0|, 1.469367938527859385e-39, PT ;  /* 0x001000000000780b */ /* 0x000fe20003f24200 */
[----:B------:R-:W-:-:S12]  /*0360*/  DSETP.NEU.AND P0, PT, R10, RZ, PT ;  /* 0x000000ff0a00722a */ /* 0x000fd80003f0d000 */
[----:B------:R-:W-:Y:S05]  /*0370*/  @P1 BRA P2, `(.L_x_9368) ;  /* 0x0000000000281947 */ /* 0x000fea0001000000 */
[----:B------:R-:W0:Y:S01]  /*0380*/  LDCU.64 UR4, c[0x0][0x3a8] ;  /* 0x00007500ff0477ac */ /* 0x000e220008000a00 */
[----:B------:R-:W-:Y:S01]  /*0390*/  MOV R40, 0x400 ;  /* 0x0000040000287802 */ /* 0x000fe20000000f00 */
[----:B------:R-:W1:Y:S01]  /*03a0*/  LDCU.64 UR8, c[0x0][0x3a0] ;  /* 0x00007400ff0877ac */ /* 0x000e620008000a00 */
[----:B0-----:R-:W-:Y:S01]  /*03b0*/  MOV R32, UR4 ;  /* 0x0000000400207c02 */ /* 0x001fe20008000f00 */
[----:B------:R-:W-:Y:S02]  /*03c0*/  IMAD.U32 R33, RZ, RZ, UR5 ;  /* 0x00000005ff217e24 */ /* 0x000fe4000f8e00ff */
[----:B-1----:R-:W-:Y:S02]  /*03d0*/  IMAD.U32 R10, RZ, RZ, UR8 ;  /* 0x00000008ff0a7e24 */ /* 0x002fe4000f8e00ff */
[----:B------:R-:W-:-:S07]  /*03e0*/  IMAD.U32 R0, RZ, RZ, UR9 ;  /* 0x00000009ff007e24 */ /* 0x000fce000f8e00ff */
[----:B-----5:R-:W-:Y:S05]  /*03f0*/  CALL.REL.NOINC `($__internal_21_$__cuda_sm20_div_rn_f64_full) ;  /* 0x0000001c00a07944 */ /* 0x020fea0003c00000 */
[----:B------:R-:W-:Y:S02]  /*0400*/  IMAD.MOV.U32 R4, RZ, RZ, R0 ;  /* 0x000000ffff047224 */ /* 0x000fe400078e0000 */
[----:B------:R-:W-:-:S07]  /*0410*/  IMAD.MOV.U32 R5, RZ, RZ, R35 ;  /* 0x000000ffff057224 */ /* 0x000fce00078e0023 */
.L_x_9368:
        /* <DEDUP_REMOVED lines=15> */
[----:B------:R-:W-:-:S03]  /*0510*/  MOV R7, R11 ;  /* 0x0000000b00077202 */ /* 0x000fc60000000f00 */
[----:B------:R-:W-:Y:S01]  /*0520*/  VIADD R20, R0, 0xfff00000 ;  /* 0xfff0000000147836 */ /* 0x000fe20000000000 */
[----:B------:R-:W-:-:S07]  /*0530*/  MOV R0, 0x550 ;  /* 0x0000055000007802 */ /* 0x000fce0000000f00 */
[----:B-----5:R-:W-:Y:S05]  /*0540*/  CALL.REL.NOINC `($__internal_20_$__cuda_sm20_dblrcp_rn_slowpath_v3) ;  /* 0x0000001800ac7944 */ /* 0x020fea0003c00000 */
[----:B------:R-:W-:Y:S02]  /*0550*/  IMAD.MOV.U32 R8, RZ, RZ, R10 ;  /* 0x000000ffff087224 */ /* 0x000fe400078e000a */
[----:B------:R-:W-:-:S07]  /*0560*/  IMAD.MOV.U32 R9, RZ, RZ, R11 ;  /* 0x000000ffff097224 */ /* 0x000fce00078e000b */
.L_x_9370:
[----:B------:R-:W-:Y:S05]  /*0570*/  BSYNC.RECONVERGENT B0 ;  /* 0x0000000000007941 */ /* 0x000fea0003800200 */
.L_x_9369:
        /* <DEDUP_REMOVED lines=23> */
[----:B-1----:R-:W-:Y:S01]  /*06f0*/  IMAD.U32 R10, RZ, RZ, UR8 ;  /* 0x00000008ff0a7e24 */ /* 0x002fe2000f8e00ff */
[----:B------:R-:W-:-:S07]  /*0700*/  MOV R0, UR9 ;  /* 0x0000000900007c02 */ /* 0x000fce0008000f00 */
[----:B-----5:R-:W-:Y:S05]  /*0710*/  CALL.REL.NOINC `($__internal_21_$__cuda_sm20_div_rn_f64_full) ;  /* 0x0000001800d87944 */ /* 0x020fea0003c00000 */
[----:B------:R-:W-:Y:S02]  /*0720*/  IMAD.MOV.U32 R2, RZ, RZ, R0 ;  /* 0x000000ffff027224 */ /* 0x000fe400078e0000 */
[----:B------:R-:W-:-:S07]  /*0730*/  IMAD.MOV.U32 R3, RZ, RZ, R35 ;  /* 0x000000ffff037224 */ /* 0x000fce00078e0023 */
.L_x_9371:
        /* <DEDUP_REMOVED lines=18> */
[----:B-----5:R-:W-:Y:S05]  /*0860*/  CALL.REL.NOINC `($__internal_20_$__cuda_sm20_dblrcp_rn_slowpath_v3) ;  /* 0x0000001400e47944 */ /* 0x020fea0003c00000 */
[----:B------:R-:W-:Y:S01]  /*0870*/  IMAD.MOV.U32 R6, RZ, RZ, R10 ;  /* 0x000000ffff067224 */ /* 0x000fe200078e000a */
[----:B------:R-:W-:-:S07]  /*0880*/  MOV R7, R11 ;  /* 0x0000000b00077202 */ /* 0x000fce0000000f00 */
.L_x_9373:
[----:B------:R-:W-:Y:S05]  /*0890*/  BSYNC.RECONVERGENT B0 ;  /* 0x0000000000007941 */ /* 0x000fea0003800200 */
.L_x_9372:
        /* <DEDUP_REMOVED lines=37> */
[----:B------:R-:W-:Y:S05]  /*0af0*/  CALL.REL.NOINC `($__internal_21_$__cuda_sm20_div_rn_f64_full) ;  /* 0x0000001400e07944 */ /* 0x000fea0003c00000 */
[----:B------:R-:W-:Y:S02]  /*0b00*/  IMAD.MOV.U32 R20, RZ, RZ, R0 ;  /* 0x000000ffff147224 */ /* 0x000fe400078e0000 */
[----:B------:R-:W-:-:S07]  /*0b10*/  IMAD.MOV.U32 R21, RZ, RZ, R35 ;  /* 0x000000ffff157224 */ /* 0x000fce00078e0023 */
.L_x_9380:
[----:B------:R-:W-:Y:S05]  /*0b20*/  BSYNC.RECONVERGENT B3 ;  /* 0x0000000000037941 */ /* 0x000fea0003800200 */
.L_x_9379:
        /* <DEDUP_REMOVED lines=21> */
[----:B------:R-:W-:Y:S05]  /*0c80*/  CALL.REL.NOINC `($__internal_21_$__cuda_sm20_div_rn_f64_full) ;  /* 0x00000014007c7944 */ /* 0x000fea0003c00000 */
[----:B------:R-:W-:Y:S02]  /*0c90*/  IMAD.MOV.U32 R22, RZ, RZ, R0 ;  /* 0x000000ffff167224 */ /* 0x000fe400078e0000 */
[----:B------:R-:W-:-:S07]  /*0ca0*/  IMAD.MOV.U32 R23, RZ, RZ, R35 ;  /* 0x000000ffff177224 */ /* 0x000fce00078e0023 */
.L_x_9382:
[----:B------:R-:W-:Y:S05]  /*0cb0*/  BSYNC.RECONVERGENT B3 ;  /* 0x0000000000037941 */ /* 0x000fea0003800200 */
.L_x_9381:
[----:B------:R-:W-:Y:S05]  /*0cc0*/  BRA `(.L_x_9377) ;  /* 0x0000000000107947 */ /* 0x000fea0003800000 */
.L_x_9378:
[C---:B-----5:R-:W-:Y:S02]  /*0cd0*/  DFMA R20, R2.reuse, R24, R26 ;  /* 0x000000180214722b */ /* 0x060fe4000000001a */
[----:B------:R-:W-:-:S06]  /*0ce0*/  DFMA R22, R2, R26, -R24 ;  /* 0x0000001a0216722b */ /* 0x000fcc0000000818 */
[-C--:B------:R-:W-:Y:S02]  /*0cf0*/  DMUL R20, R20, R6.reuse ;  /* 0x0000000614147228 */ /* 0x080fe40000000000 */
[----:B------:R-:W-:-:S11]  /*0d00*/  DMUL R22, R22, R6 ;  /* 0x0000000616167228 */ /* 0x000fd60000000000 */
.L_x_9377:
[----:B------:R-:W-:Y:S05]  /*0d10*/  BSYNC.RECONVERGENT B2 ;  /* 0x0000000000027941 */ /* 0x000fea0003800200 */
.L_x_9376:
[----:B------:R-:W0:Y:S01]  /*0d20*/  LDCU UR5, c[0x0][0x380] ;  /* 0x00007000ff0577ac */ /* 0x000e220008000800 */
[----:B------:R-:W-:Y:S01]  /*0d30*/  VIADD R0, R4, 0x80 ;  /* 0x0000008004007836 */ /* 0x000fe20000000000 */
[----:B------:R-:W-:Y:S01]  /*0d40*/  BSSY.RECONVERGENT B2, `(.L_x_9383) ;  /* 0x0000040000027945 */ /* 0x000fe20003800200 */
[----:B-----5:R-:W-:Y:S02]  /*0d50*/  CS2R R26, SRZ ;  /* 0x00000000001a7805 */ /* 0x020fe4000001ff00 */
[----:B------:R-:W-:Y:S01]  /*0d60*/  CS2R R24, SRZ ;  /* 0x0000000000187805 */ /* 0x000fe2000001ff00 */
[----:B0-----:R-:W-:-:S06]  /*0d70*/  UIMAD UR5, UR4, -0x200, UR5 ;  /* 0xfffffe00040578a4 */ /* 0x001fcc000f8e0205 */
        /* <DEDUP_REMOVED lines=25> */
[----:B------:R-:W-:-:S07]  /*0f10*/  IMAD.MOV.U32 R0, RZ, RZ, R11 ;  /* 0x000000ffff007224 */ /* 0x000fce00078e000b */
[----:B------:R-:W-:Y:S05]  /*0f20*/  CALL.REL.NOINC `($__internal_21_$__cuda_sm20_div_rn_f64_full) ;  /* 0x0000001000d47944 */ /* 0x000fea0003c00000 */
[----:B------:R-:W-:Y:S02]  /*0f30*/  IMAD.MOV.U32 R24, RZ, RZ, R0 ;  /* 0x000000ffff187224 */ /* 0x000fe400078e0000 */
[----:B------:R-:W-:-:S07]  /*0f40*/  IMAD.MOV.U32 R25, RZ, RZ, R35 ;  /* 0x000000ffff197224 */ /* 0x000fce00078e0023 */
.L_x_9387:
[----:B------:R-:W-:Y:S05]  /*0f50*/  BSYNC.RECONVERGENT B3 ;  /* 0x0000000000037941 */ /* 0x000fea0003800200 */
.L_x_9386:
        /* <DEDUP_REMOVED lines=21> */
[----:B------:R-:W-:Y:S05]  /*10b0*/  CALL.REL.NOINC `($__internal_21_$__cuda_sm20_div_rn_f64_full) ;  /* 0x0000001000707944 */ /* 0x000fea0003c00000 */
[----:B------:R-:W-:Y:S02]  /*10c0*/  IMAD.MOV.U32 R26, RZ, RZ, R0 ;  /* 0x000000ffff1a7224 */ /* 0x000fe400078e0000 */
[----:B------:R-:W-:-:S07]  /*10d0*/  IMAD.MOV.U32 R27, RZ, RZ, R35 ;  /* 0x000000ffff1b7224 */ /* 0x000fce00078e0023 */
.L_x_9389:
[----:B------:R-:W-:Y:S05]  /*10e0*/  BSYNC.RECONVERGENT B3 ;  /* 0x0000000000037941 */ /* 0x000fea0003800200 */
.L_x_9388:
[----:B------:R-:W-:Y:S05]  /*10f0*/  BRA `(.L_x_9384) ;  /* 0x0000000000107947 */ /* 0x000fea0003800000 */
.L_x_9385:
[C---:B------:R-:W-:Y:S02]  /*1100*/  DFMA R24, R2.reuse, R28, R30 ;  /* 0x0000001c0218722b */ /* 0x040fe4000000001e */
[----:B------:R-:W-:-:S06]  /*1110*/  DFMA R26, R2, R30, -R28 ;  /* 0x0000001e021a722b */ /* 0x000fcc000000081c */
[-C--:B------:R-:W-:Y:S02]  /*1120*/  DMUL R24, R24, R6.reuse ;  /* 0x0000000618187228 */ /* 0x080fe40000000000 */
[----:B------:R-:W-:-:S11]  /*1130*/  DMUL R26, R26, R6 ;  /* 0x000000061a1a7228 */ /* 0x000fd60000000000 */
.L_x_9384:
[----:B------:R-:W-:Y:S05]  /*1140*/  BSYNC.RECONVERGENT B2 ;  /* 0x0000000000027941 */ /* 0x000fea0003800200 */
.L_x_9383:
[----:B------:R-:W0:Y:S01]  /*1150*/  S2UR UR4, SR_CTAID.X ;  /* 0x00000000000479c3 */ /* 0x000e220000002500 */
        /* <DEDUP_REMOVED lines=33> */
[----:B------:R-:W-:Y:S01]  /*1370*/  MOV R28, R0 ;  /* 0x00000000001c7202 */ /* 0x000fe20000000f00 */
[----:B------:R-:W-:-:S07]  /*1380*/  IMAD.MOV.U32 R29, RZ, RZ, R35 ;  /* 0x000000ffff1d7224 */ /* 0x000fce00078e0023 */
.L_x_9394:
[----:B------:R-:W-:Y:S05]  /*1390*/  BSYNC.RECONVERGENT B3 ;  /* 0x0000000000037941 */ /* 0x000fea0003800200 */
.L_x_9393:
        /* <DEDUP_REMOVED lines=24> */
.L_x_9396:
[----:B------:R-:W-:Y:S05]  /*1520*/  BSYNC.RECONVERGENT B3 ;  /* 0x0000000000037941 */ /* 0x000fea0003800200 */
.L_x_9395:
[----:B------:R-:W-:Y:S05]  /*1530*/  BRA `(.L_x_9391) ;  /* 0x0000000000107947 */ /* 0x000fea0003800000 */
.L_x_9392:
[C---:B------:R-:W-:Y:S02]  /*1540*/  DFMA R28, R2.reuse, R12, R14 ;  /* 0x0000000c021c722b */ /* 0x040fe4000000000e */
[----:B------:R-:W-:-:S06]  /*1550*/  DFMA R12, R2, R14, -R12 ;  /* 0x0000000e020c722b */ /* 0x000fcc000000080c */
[-C--:B------:R-:W-:Y:S02]  /*1560*/  DMUL R28, R28, R6.reuse ;  /* 0x000000061c1c7228 */ /* 0x080fe40000000000 */
[----:B------:R-:W-:-:S11]  /*1570*/  DMUL R30, R12, R6 ;  /* 0x000000060c1e7228 */ /* 0x000fd60000000000 */
.L_x_9391:
[----:B------:R-:W-:Y:S05]  /*1580*/  BSYNC.RECONVERGENT B2 ;  /* 0x0000000000027941 */ /* 0x000fea0003800200 */
.L_x_9390:
[----:B------:R-:W0:Y:S01]  /*1590*/  LDCU UR5, c[0x0][0x380] ;  /* 0x00007000ff0577ac */ /* 0x000e220008000800 */
[----:B------:R-:W-:Y:S02]  /*15a0*/  IADD3 R4, PT, PT, R4, 0x180, RZ ;  /* 0x0000018004047810 */ /* 0x000fe40007ffe0ff */
        /* <DEDUP_REMOVED lines=32> */
.L_x_9400:
[----:B------:R-:W-:Y:S05]  /*17b0*/  BSYNC.RECONVERGENT B2 ;  /* 0x0000000000027941 */ /* 0x000fea0003800200 */
.L_x_9399:
        /* <DEDUP_REMOVED lines=24> */
.L_x_9402:
[----:B------:R-:W-:Y:S05]  /*1940*/  BSYNC.RECONVERGENT B2 ;  /* 0x0000000000027941 */ /* 0x000fea0003800200 */
.L_x_9401:
[----:B------:R-:W-:Y:S05]  /*1950*/  BRA `(.L_x_9397) ;  /* 0x0000000400287947 */ /* 0x000fea0003800000 */
.L_x_9398:
[C---:B------:R-:W-:Y:S02]  /*1960*/  DFMA R12, R2.reuse, R16, R18 ;  /* 0x00000010020c722b */ /* 0x040fe40000000012 */
[----:B------:R-:W-:-:S06]  /*1970*/  DFMA R2, R2, R18, -R16 ;  /* 0x000000120202722b */ /* 0x000fcc0000000810 */
[-C--:B------:R-:W-:Y:S02]  /*1980*/  DMUL R12, R12, R6.reuse ;  /* 0x000000060c0c7228 */ /* 0x080fe40000000000 */
[----:B------:R-:W-:Y:S01]  /*1990*/  DMUL R14, R2, R6 ;  /* 0x00000006020e7228 */ /* 0x000fe20000000000 */
[----:B------:R-:W-:Y:S10]  /*19a0*/  BRA `(.L_x_9397) ;  /* 0x0000000400147947 */ /* 0x000ff40003800000 */
.L_x_9375:
[----:B------:R-:W0:Y:S01]  /*19b0*/  S2R R0, SR_TID.X ;  /* 0x0000000000007919 */ /* 0x000e220000002100 */
[----:B------:R-:W1:Y:S01]  /*19c0*/  S2UR UR4, SR_CTAID.X ;  /* 0x00000000000479c3 */ /* 0x000e620000002500 */
[----:B------:R-:W1:Y:S01]  /*19d0*/  LDCU UR5, c[0x0][0x380] ;  /* 0x00007000ff0577ac */ /* 0x000e620008000800 */
[----:B------:R-:W-:Y:S01]  /*19e0*/  BSSY.RECONVERGENT B1, `(.L_x_9403) ;  /* 0x0000016000017945 */ /* 0x000fe20003800200 */
[----:B-1----:R-:W-:-:S06]  /*19f0*/  UIMAD UR4, UR4, -0x200, UR5 ;  /* 0xfffffe00040478a4 */ /* 0x002fcc000f8e0205 */
[C---:B0-----:R-:W-:Y:S01]  /*1a00*/  ISETP.GE.AND P2, PT, R0.reuse, UR4, PT ;  /* 0x0000000400007c0c */ /* 0x041fe2000bf46270 */
[C---:B------:R-:W-:Y:S02]  /*1a10*/  VIADD R20, R0.reuse, 0x80 ;  /* 0x0000008000147836 */ /* 0x040fe40000000000 */
[C---:B------:R-:W-:Y:S02]  /*1a20*/  VIADD R21, R0.reuse, 0x100 ;  /* 0x0000010000157836 */ /* 0x040fe40000000000 */
[----:B------:R-:W-:Y:S01]  /*1a30*/  VIADD R22, R0, 0x180 ;  /* 0x0000018000167836 */ /* 0x000fe20000000000 */
[----:B------:R-:W-:Y:S02]  /*1a40*/  ISETP.GE.AND P3, PT, R20, UR4, PT ;  /* 0x0000000414007c0c */ /* 0x000fe4000bf66270 */
[----:B------:R-:W-:Y:S02]  /*1a50*/  ISETP.GE.AND P0, PT, R21, UR4, PT ;  /* 0x0000000415007c0c */ /* 0x000fe4000bf06270 */
[----:B------:R-:W-:-:S02]  /*1a60*/  CS2R R20, SRZ ;  /* 0x0000000000147805 */ /* 0x000fc4000001ff00 */
[----:B------:R-:W-:Y:S02]  /*1a70*/  ISETP.GE.AND P1, PT, R22, UR4, PT ;  /* 0x0000000416007c0c */ /* 0x000fe4000bf26270 */
        /* <DEDUP_REMOVED lines=12> */
.L_x_9404:
[----:B------:R-:W-:Y:S05]  /*1b40*/  BSYNC.RECONVERGENT B1 ;  /* 0x0000000000017941 */ /* 0x000fea0003800200 */
.L_x_9403:
        /* <DEDUP_REMOVED lines=14> */
.L_x_9406:
[----:B------:R-:W-:Y:S05]  /*1c30*/  BSYNC.RECONVERGENT B1 ;  /* 0x0000000000017941 */ /* 0x000fea0003800200 */
.L_x_9405:
        /* <DEDUP_REMOVED lines=14> */
.L_x_9408:
[----:B------:R-:W-:Y:S05]  /*1d20*/  BSYNC.RECONVERGENT B1 ;  /* 0x0000000000017941 */ /* 0x000fea0003800200 */
.L_x_9407:
        /* <DEDUP_REMOVED lines=13> */
.L_x_9397:
[----:B------:R-:W-:Y:S05]  /*1e00*/  BSYNC.RECONVERGENT B0 ;  /* 0x0000000000007941 */ /* 0x000fea0003800200 */
.L_x_9374:
[----:B------:R-:W0:Y:S01]  /*1e10*/  S2R R7, SR_CTAID.X ;  /* 0x0000000000077919 */ /* 0x000e220000002500 */
[----:B------:R-:W0:Y:S01]  /*1e20*/  LDC R2, c[0x0][0x380] ;  /* 0x0000e000ff027b82 */ /* 0x000e220000000800 */
[----:B------:R-:W-:Y:S01]  /*1e30*/  BSSY.RECONVERGENT B0, `(.L_x_9409) ;  /* 0x0000015000007945 */ /* 0x000fe20003800200 */
[----:B------:R-:W1:Y:S01]  /*1e40*/  S2R R0, SR_TID.X ;  /* 0x0000000000007919 */ /* 0x000e620000002100 */
[----:B0-----:R-:W-:-:S05]  /*1e50*/  IMAD R9, R7, -0x200, R2 ;  /* 0xfffffe0007097824 */ /* 0x001fca00078e0202 */
[----:B-1----:R-:W-:-:S13]  /*1e60*/  ISETP.GE.AND P1, PT, R0, R9, PT ;  /* 0x000000090000720c */ /* 0x002fda0003f26270 */
[----:B------:R-:W0:Y:S01]  /*1e70*/  @!P1 LDC.64 R2, c[0x0][0x3b0] ;  /* 0x0000ec00ff029b82 */ /* 0x000e220000000a00 */
[----:B------:R-:W-:Y:S01]  /*1e80*/  @!P1 LEA R5, R7, R0, 0x9 ;  /* 0x0000000007059211 */ /* 0x000fe200078e48ff */
[----:B------:R-:W-:-:S05]  /*1e90*/  @!P1 VIADD R0, R0, 0x80 ;  /* 0x0000008000009836 */ /* 0x000fca0000000000 */
[----:B------:R-:W-:Y:S01]  /*1ea0*/  ISETP.GE.AND P0, PT, R0, R9, PT ;  /* 0x000000090000720c */ /* 0x000fe20003f06270 */
[----:B0-----:R-:W-:-:S05]  /*1eb0*/  @!P1 IMAD.WIDE.U32 R2, R5, 0x10, R2 ;  /* 0x0000001005029825 */ /* 0x001fca00078e0002 */
[----:B------:R0:W-:Y:S07]  /*1ec0*/  @!P1 STG.E.128 desc[UR6][R2.64], R20 ;  /* 0x0000001402009986 */ /* 0x0001ee000c101d06 */
[----:B------:R-:W-:Y:S05]  /*1ed0*/  @P0 BRA `(.L_x_9410) ;  /* 0x0000000000280947 */ /* 0x000fea0003800000 */
[----:B0-----:R-:W0:Y:S01]  /*1ee0*/  LDC.64 R2, c[0x0][0x3b0] ;  /* 0x0000ec00ff027b82 */ /* 0x001e220000000a00 */
[----:B------:R-:W-:Y:S02]  /*1ef0*/  IMAD R5, R7, 0x200, R0 ;  /* 0x0000020007057824 */ /* 0x000fe400078e0200 */
[----:B------:R-:W-:-:S05]  /*1f00*/  VIADD R0, R0, 0x80 ;  /* 0x0000008000007836 */ /* 0x000fca0000000000 */
[----:B------:R-:W-:-:S13]  /*1f10*/  ISETP.GE.AND P0, PT, R0, R9, PT ;  /* 0x000000090000720c */ /* 0x000fda0003f06270 */
[----:B------:R-:W-:Y:S02]  /*1f20*/  @!P0 IMAD R11, R7, 0x200, R0 ;  /* 0x00000200070b8824 */ /* 0x000fe400078e0200 */
[----:B------:R-:W-:Y:S02]  /*1f30*/  @!P0 VIADD R0, R0, 0x80 ;  /* 0x0000008000008836 */ /* 0x000fe40000000000 */
[----:B0-----:R-:W-:-:S04]  /*1f40*/  IMAD.WIDE.U32 R4, R5, 0x10, R2 ;  /* 0x0000001005047825 */ /* 0x001fc800078e0002 */
[----:B------:R-:W-:Y:S01]  /*1f50*/  @!P0 IMAD.WIDE.U32 R2, R11, 0x10, R2 ;  /* 0x000000100b028825 */ /* 0x000fe200078e0002 */
[----:B------:R1:W-:Y:S04]  /*1f60*/  STG.E.128 desc[UR6][R4.64], R24 ;  /* 0x0000001804007986 */ /* 0x0003e8000c101d06 */
[----:B------:R1:W-:Y:S02]  /*1f70*/  @!P0 STG.E.128 desc[UR6][R2.64], R28 ;  /* 0x0000001c02008986 */ /* 0x0003e4000c101d06 */
.L_x_9410:
[----:B------:R-:W-:Y:S05]  /*1f80*/  BSYNC.RECONVERGENT B0 ;  /* 0x0000000000007941 */ /* 0x000fea0003800200 */
.L_x_9409:
[----:B------:R-:W-:-:S13]  /*1f90*/  ISETP.GE.AND P0, PT, R0, R9, PT ;  /* 0x000000090000720c */ /* 0x000fda0003f06270 */
[----:B------:R-:W-:Y:S05]  /*1fa0*/  @P0 EXIT ;  /* 0x000000000000094d */ /* 0x000fea0003800000 */
[----:B01----:R-:W0:Y:S01]  /*1fb0*/  LDC.64 R2, c[0x0][0x3b0] ;  /* 0x0000ec00ff027b82 */ /* 0x003e220000000a00 */
[----:B------:R-:W-:-:S04]  /*1fc0*/  IMAD R5, R7, 0x200, R0 ;  /* 0x0000020007057824 */ /* 0x000fc800078e0200 */
[----:B0-----:R-:W-:-:S05]  /*1fd0*/  IMAD.WIDE.U32 R2, R5, 0x10, R2 ;  /* 0x0000001005027825 */ /* 0x001fca00078e0002 */
[----:B------:R-:W-:Y:S01]  /*1fe0*/  STG.E.128 desc[UR6][R2.64], R12 ;  /* 0x0000000c02007986 */ /* 0x000fe2000c101d06 */
[----:B------:R-:W-:Y:S05]  /*1ff0*/  EXIT ;  /* 0x000000000000794d */ /* 0x000fea0003800000 */
        .weak           $__internal_20_$__cuda_sm20_dblrcp_rn_slowpath_v3
        .type           $__internal_20_$__cuda_sm20_dblrcp_rn_slowpath_v3,@function
        .size           $__internal_20_$__cuda_sm20_dblrcp_rn_slowpath_v3,($__internal_21_$__cuda_sm20_div_rn_f64_full - $__internal_20_$__cuda_sm20_dblrcp_rn_slowpath_v3)
$__internal_20_$__cuda_sm20_dblrcp_rn_slowpath_v3:
        /* <DEDUP_REMOVED lines=24> */
.L_x_9414:
        /* <DEDUP_REMOVED lines=10> */
.L_x_9412:
[----:B------:R-:W-:Y:S01]  /*2220*/  LOP3.LUT R11, R7, 0x80000, RZ, 0xfc, !PT ;  /* 0x00080000070b7812 */ /* 0x000fe200078efcff */
[----:B------:R-:W-:-:S07]  /*2230*/  IMAD.MOV.U32 R10, RZ, RZ, R6 ;  /* 0x000000ffff0a7224 */ /* 0x000fce00078e0006 */
.L_x_9413:
[----:B------:R-:W-:Y:S05]  /*2240*/  BSYNC.RECONVERGENT B1 ;  /* 0x0000000000017941 */ /* 0x000fea0003800200 */
.L_x_9411:
[----:B------:R-:W-:Y:S02]  /*2250*/  IMAD.MOV.U32 R6, RZ, RZ, R0 ;  /* 0x000000ffff067224 */ /* 0x000fe400078e0000 */
[----:B------:R-:W-:-:S04]  /*2260*/  IMAD.MOV.U32 R7, RZ, RZ, 0x0 ;  /* 0x00000000ff077424 */ /* 0x000fc800078e00ff */
[----:B------:R-:W-:Y:S05]  /*2270*/  RET.REL.NODEC R6 `(_ZN2at6native27unrolled_elementwise_kernelINS0_13BUnaryFunctorIN3c107complexIdEES5_S5_NS0_15binary_internal10DivFunctorIS5_EEEESt5arrayIPcLm2EELi4E23TrivialOffsetCalculatorILi1EjESE_NS0_6memory15LoadWithoutCastENSF_16StoreWithoutCastEEEviT_T0_T2_T3_T4_T5_) ;  /* 0xffffffdc06607950 */ /* 0x000fea0003c3ffff */
        .weak           $__internal_21_$__cuda_sm20_div_rn_f64_full
        .type           $__internal_21_$__cuda_sm20_div_rn_f64_full,@function
        .size           $__internal_21_$__cuda_sm20_div_rn_f64_full,(.L_x_19367 - $__internal_21_$__cuda_sm20_div_rn_f64_full)
$__internal_21_$__cuda_sm20_div_rn_f64_full:
[C---:B------:R-:W-:Y:S01]  /*2280*/  FSETP.GEU.AND P3, PT, |R33|.reuse, 1.469367938527859385e-39, PT ;  /* 0x001000002100780b */ /* 0x040fe20003f6e200 */
[----:B------:R-:W-:Y:S01]  /*2290*/  IMAD.MOV.U32 R37, RZ, RZ, R0 ;  /* 0x000000ffff257224 */ /* 0x000fe200078e0000 */
[C---:B------:R-:W-:Y:S01]  /*22a0*/  FSETP.GEU.AND P1, PT, |R0|.reuse, 1.469367938527859385e-39, PT ;  /* 0x001000000000780b */ /* 0x040fe20003f2e200 */
[----:B------:R-:W-:Y:S01]  /*22b0*/  IMAD.MOV.U32 R38, RZ, RZ, 0x1ca00000 ;  /* 0x1ca00000ff267424 */ /* 0x000fe200078e00ff */
[----:B------:R-:W-:Y:S01]  /*22c0*/  MOV R36, R10 ;  /* 0x0000000a00247202 */ /* 0x000fe20000000f00 */
[----:B------:R-:W-:Y:S01]  /*22d0*/  BSSY.RECONVERGENT B1, `(.L_x_9415) ;  /* 0x0000056000017945 */ /* 0x000fe20003800200 */
[----:B------:R-:W-:Y:S02]  /*22e0*/  LOP3.LUT R11, R0, 0x800fffff, RZ, 0xc0, !PT ;  /* 0x800fffff000b7812 */ /* 0x000fe400078ec0ff */
[----:B------:R-:W-:Y:S02]  /*22f0*/  LOP3.LUT R44, R33, 0x7ff00000, RZ, 0xc0, !PT ;  /* 0x7ff00000212c7812 */ /* 0x000fe400078ec0ff */
[----:B------:R-:W-:-:S02]  /*2300*/  LOP3.LUT R11, R11, 0x3ff00000, RZ, 0xfc, !PT ;  /* 0x3ff000000b0b7812 */ /* 0x000fc400078efcff */
[----:B------:R-:W-:Y:S01]  /*2310*/  LOP3.LUT R41, R0, 0x7ff00000, RZ, 0xc0, !PT ;  /* 0x7ff0000000297812 */ /* 0x000fe200078ec0ff */
[----:B------:R-:W-:Y:S01]  /*2320*/  @!P3 IMAD.MOV.U32 R42, RZ, RZ, RZ ;  /* 0x000000ffff2ab224 */ /* 0x000fe200078e00ff */
[----:B------:R-:W-:Y:S01]  /*2330*/  @!P3 LOP3.LUT R34, R37, 0x7ff00000, RZ, 0xc0, !PT ;  /* 0x7ff000002522b812 */ /* 0x000fe200078ec0ff */
[----:B------:R-:W-:Y:S01]  /*2340*/  @!P1 DMUL R10, R36, 8.98846567431157953865e+307 ;  /* 0x7fe00000240a9828 */ /* 0x000fe20000000000 */
[C---:B------:R-:W-:Y:S02]  /*2350*/  ISETP.GE.U32.AND P2, PT, R44.reuse, R41, PT ;  /* 0x000000292c00720c */ /* 0x040fe40003f46070 */
[----:B------:R-:W-:Y:S01]  /*2360*/  @!P3 ISETP.GE.U32.AND P4, PT, R44, R34, PT ;  /* 0x000000222c00b20c */ /* 0x000fe20003f86070 */
[----:B------:R-:W-:Y:S02]  /*2370*/  IMAD.MOV.U32 R34, RZ, RZ, 0x1 ;  /* 0x00000001ff227424 */ /* 0x000fe400078e00ff */
[----:B------:R-:W0:Y:S01]  /*2380*/  MUFU.RCP64H R35, R11 ;  /* 0x0000000b00237308 */ /* 0x000e220000001800 */
[----:B------:R-:W-:-:S02]  /*2390*/  @!P3 SEL R0, R38, 0x63400000, !P4 ;  /* 0x634000002600b807 */ /* 0x000fc40006000000 */
[----:B------:R-:W-:Y:S02]  /*23a0*/  SEL R38, R38, 0x63400000, !P2 ;  /* 0x6340000026267807 */ /* 0x000fe40005000000 */
        /* <DEDUP_REMOVED lines=15> */
[----:B------:R-:W-:-:S05]  /*24a0*/  MOV R44, R0 ;  /* 0x00000000002c7202 */ /* 0x000fca0000000f00 */
        /* <DEDUP_REMOVED lines=35> */
.L_x_9416:
        /* <DEDUP_REMOVED lines=16> */
.L_x_9419:
[----:B------:R-:W-:Y:S01]  /*27e0*/  LOP3.LUT R35, R37, 0x80000, RZ, 0xfc, !PT ;  /* 0x0008000025237812 */ /* 0x000fe200078efcff */
[----:B------:R-:W-:Y:S01]  /*27f0*/  IMAD.MOV.U32 R34, RZ, RZ, R36 ;  /* 0x000000ffff227224 */ /* 0x000fe200078e0024 */
[----:B------:R-:W-:Y:S06]  /*2800*/  BRA `(.L_x_9417) ;  /* 0x0000000000087947 */ /* 0x000fec0003800000 */
.L_x_9418:
[----:B------:R-:W-:Y:S01]  /*2810*/  LOP3.LUT R35, R33, 0x80000, RZ, 0xfc, !PT ;  /* 0x0008000021237812 */ /* 0x000fe200078efcff */
[----:B------:R-:W-:-:S07]  /*2820*/  IMAD.MOV.U32 R34, RZ, RZ, R32 ;  /* 0x000000ffff227224 */ /* 0x000fce00078e0020 */
.L_x_9417:
[----:B------:R-:W-:Y:S05]  /*2830*/  BSYNC.RECONVERGENT B1 ;  /* 0x0000000000017941 */ /* 0x000fea0003800200 */
.L_x_9415:
[----:B------:R-:W-:Y:S02]  /*2840*/  IMAD.MOV.U32 R41, RZ, RZ, 0x0 ;  /* 0x00000000ff297424 */ /* 0x000fe400078e00ff */
[----:B------:R-:W-:Y:S02]  /*2850*/  IMAD.MOV.U32 R0, RZ, RZ, R34 ;  /* 0x000000ffff007224 */ /* 0x000fe400078e0022 */
[----:B------:R-:W-:Y:S05]  /*2860*/  RET.REL.NODEC R40 `(_ZN2at6native27unrolled_elementwise_kernelINS0_13BUnaryFunctorIN3c107complexIdEES5_S5_NS0_15binary_internal10DivFunctorIS5_EEEESt5arrayIPcLm2EELi4E23TrivialOffsetCalculatorILi1EjESE_NS0_6memory15LoadWithoutCastENSF_16StoreWithoutCastEEEviT_T0_T2_T3_T4_T5_) ;  /* 0xffffffd428e47950 */ /* 0x000fea0003c3ffff */
.L_x_9420:
        /* <DEDUP_REMOVED lines=9> */
.L_x_19367:


//--------------------- .text._ZN2at6native29vectorized_elementwise_kernelILi2ENS0_13BUnaryFunctorIN3c107complexIdEES5_S5_NS0_15binary_internal10DivFunctorIS5_EEEESt5arrayIPcLm2EEEEviT0_T1_ --------------------------
	.section	.text._ZN2at6native29vectorized_elementwise_kernelILi2ENS0_13BUnaryFunctorIN3c107complexIdEES5_S5_NS0_15binary_internal10DivFunctorIS5_EEEESt5arrayIPcLm2EEEEviT0_T1_,"ax",@progbits
	.align	128
        .global         _ZN2at6native29vectorized_elementwise_kernelILi2ENS0_13BUnaryFunctorIN3c107complexIdEES5_S5_NS0_15binary_internal10DivFunctorIS5_EEEESt5arrayIPcLm2EEEEviT0_T1_
        .type           _ZN2at6native29vectorized_elementwise_kernelILi2ENS0_13BUnaryFunctorIN3c107complexIdEES5_S5_NS0_15binary_internal10DivFunctorIS5_EEEESt5arrayIPcLm2EEEEviT0_T1_,@function
        .size           _ZN2at6native29vectorized_elementwise_kernelILi2ENS0_13BUnaryFunctorIN3c107complexIdEES5_S5_NS0_15binary_internal10DivFunctorIS5_EEEESt5arrayIPcLm2EEEEviT0_T1_,(.L_x_19369 - _ZN2at6native29vectorized_elementwise_kernelILi2ENS0_13BUnaryFunctorIN3c107complexIdEES5_S5_NS0_15binary_internal10DivFunctorIS5_EEEESt5arrayIPcLm2EEEEviT0_T1_)
        .other          _ZN2at6native29vectorized_elementwise_kernelILi2ENS0_13BUnaryFunctorIN3c107complexIdEES5_S5_NS0_15binary_internal10DivFunctorIS5_EEEESt5arrayIPcLm2EEEEviT0_T1_,@"STO_CUDA_ENTRY STV_DEFAULT"
_ZN2at6native29vectorized_elementwise_kernelILi2ENS0_13BUnaryFunctorIN3c107complexIdEES5_S5_NS0_15binary_internal10DivFunctorIS5_EEEESt5arrayIPcLm2EEEEviT0_T1_:
.text._ZN2at6native29vectorized_elementwise_kernelILi2ENS0_13BUnaryFunctorIN3c107complexIdEES5_S5_NS0_15binary_internal10DivFunctorIS5_EEEESt5arrayIPcLm2EEEEviT0_T1_:
        /* <DEDUP_REMOVED lines=8> */
[----:B------:R-:W-:Y:S02]  /*0080*/  CS2R R30, SRZ ;  /* 0x00000000001e7805 */ /* 0x000fe4000001ff00 */
[----:B------:R-:W-:Y:S01]  /*0090*/  CS2R R28, SRZ ;  /* 0x00000000001c7805 */ /* 0x000fe2000001ff00 */
[----:B------:R-:W1:Y:S01]  /*00a0*/  LDCU UR4, c[0x0][0x3a4] ;  /* 0x00007480ff0477ac */ /* 0x000e620008000800 */
[----:B0-----:R-:W-:-:S13]  /*00b0*/  ISETP.GE.U32.AND P6, PT, R7, R0, PT ;  /* 0x000000000700720c */ /* 0x001fda0003fc6070 */
[----:B------:R-:W-:Y:S01]  /*00c0*/  @!P6 IMAD R5, R6, 0x400, R7 ;  /* 0x000004000605e824 */ /* 0x000fe200078e0207 */
[----:B------:R-:W0:Y:S01]  /*00d0*/  @!P6 LDC.64 R2, c[0x0][0x3b8] ;  /* 0x0000ee00ff02eb82 */ /* 0x000e220000000a00 */
[----:B------:R-:W-:-:S05]  /*00e0*/  @!P6 VIADD R7, R7, 0x80 ;  /* 0x000000800707e836 */ /* 0x000fca0000000000 */
[----:B------:R-:W-:-:S13]  /*00f0*/  ISETP.GE.U32.AND P5, PT, R7, R0, PT ;  /* 0x000000000700720c */ /* 0x000fda0003fa6070 */
[----:B------:R-:W-:Y:S02]  /*0100*/  @!P5 IMAD R23, R6, 0x400, R7 ;  /* 0x000004000617d824 */ /* 0x000fe400078e0207 */
[----:B------:R-:W-:Y:S02]  /*0110*/  @!P5 VIADD R7, R7, 0x80 ;  /* 0x000000800707d836 */ /* 0x000fe40000000000 */
[----:B0-----:R-:W-:-:S03]  /*0120*/  @!P6 IMAD.WIDE.U32 R2, R5, 0x10, R2 ;  /* 0x000000100502e825 */ /* 0x001fc600078e0002 */
[CC--:B------:R-:W-:Y:S01]  /*0130*/  ISETP.GE.U32.AND P4, PT, R7.reuse, R0.reuse, PT ;  /* 0x000000000700720c */ /* 0x0c0fe20003f86070 */
[----:B------:R-:W0:Y:S01]  /*0140*/  @!P5 LDC.64 R4, c[0x0][0x3b8] ;  /* 0x0000ee00ff04db82 */ /* 0x000e220000000a00 */
[----:B------:R2:W5:Y:S11]  /*0150*/  @!P6 LDG.E.128 R28, desc[UR6][R2.64] ;  /* 0x00000006021ce981 */ /* 0x000576000c1e1d00 */
[----:B------:R-:W-:Y:S01]  /*0160*/  @!P4 IMAD R25, R6, 0x400, R7 ;  /* 0x000004000619c824 */ /* 0x000fe200078e0207 */
[----:B------:R-:W-:Y:S01]  /*0170*/  @!P4 IADD3 R7, PT, PT, R7, 0x80, RZ ;  /* 0x000000800707c810 */ /* 0x000fe20007ffe0ff */
[----:B------:R-:W3:Y:S03]  /*0180*/  @!P4 LDC.64 R8, c[0x0][0x3b8] ;  /* 0x0000ee00ff08cb82 */ /* 0x000ee60000000a00 */
[----:B------:R-:W-:-:S13]  /*0190*/  ISETP.GE.U32.AND P3, PT, R7, R0, PT ;  /* 0x000000000700720c */ /* 0x000fda0003f66070 */
[----:B------:R-:W-:Y:S01]  /*01a0*/  @!P3 IMAD R27, R6, 0x400, R7 ;  /* 0x00000400061bb824 */ /* 0x000fe200078e0207 */
[----:B------:R-:W2:Y:S01]  /*01b0*/  @!P3 LDC.64 R10, c[0x0][0x3b8] ;  /* 0x0000ee00ff0abb82 */ /* 0x000ea20000000a00 */
[----:B------:R-:W-:-:S05]  /*01c0*/  @!P3 VIADD R7, R7, 0x80 ;  /* 0x000000800707b836 */ /* 0x000fca0000000000 */
[----:B------:R-:W-:-:S13]  /*01d0*/  ISETP.GE.U32.AND P2, PT, R7, R0, PT ;  /* 0x000000000700720c */ /* 0x000fda0003f46070 */
[----:B------:R-:W-:Y:S01]  /*01e0*/  @!P2 IMAD R45, R6, 0x400, R7 ;  /* 0x00000400062da824 */ /* 0x000fe200078e0207 */
[----:B------:R-:W-:Y:S01]  /*01f0*/  CS2R R34, SRZ ;  /* 0x0000000000227805 */ /* 0x000fe2000001ff00 */
[----:B------:R-:W-:Y:S01]  /*0200*/  @!P2 VIADD R7, R7, 0x80 ;  /* 0x000000800707a836 */ /* 0x000fe20000000000 */
[----:B------:R-:W-:Y:S02]  /*0210*/  CS2R R32, SRZ ;  /* 0x0000000000207805 */ /* 0x000fe4000001ff00 */
[----:B------:R-:W-:Y:S01]  /*0220*/  CS2R R38, SRZ ;  /* 0x0000000000267805 */ /* 0x000fe2000001ff00 */
[----:B--2---:R-:W-:Y:S01]  /*0230*/  @!P3 IMAD.WIDE.U32 R2, R27, 0x10, R10 ;  /* 0x000000101b02b825 */ /* 0x004fe200078e000a */
[----:B------:R-:W-:Y:S02]  /*0240*/  CS2R R36, SRZ ;  /* 0x0000000000247805 */ /* 0x000fe4000001ff00 */
[----:B------:R-:W-:Y:S01]  /*0250*/  ISETP.GE.U32.AND P1, PT, R7, R0, PT ;  /* 0x000000000700720c */ /* 0x000fe20003f26070 */
[----:B------:R-:W2:Y:S01]  /*0260*/  LDC.64 R26, c[0x0][0x3a0] ;  /* 0x0000e800ff1a7b82 */ /* 0x000ea20000000a00 */
[----:B---3--:R-:W-:-:S05]  /*0270*/  @!P4 IMAD.WIDE.U32 R24, R25, 0x10, R8 ;  /* 0x000000101918c825 */ /* 0x008fca00078e0008 */
[----:B------:R-:W5:Y:S01]  /*0280*/  @!P4 LDG.E.128 R36, desc[UR6][R24.64] ;  /* 0x000000061824c981 */ /* 0x000f62000c1e1d00 */
[----:B------:R-:W-:Y:S02]  /*0290*/  CS2R R42, SRZ ;  /* 0x00000000002a7805 */ /* 0x000fe4000001ff00 */
[----:B------:R-:W-:Y:S01]  /*02a0*/  CS2R R40, SRZ ;  /* 0x0000000000287805 */ /* 0x000fe2000001ff00 */
[----:B------:R-:W3:Y:S02]  /*02b0*/  @!P2 LDC.64 R12, c[0x0][0x3b8] ;  /* 0x0000ee00ff0cab82 */ /* 0x000ee40000000a00 */
[----:B------:R-:W-:Y:S01]  /*02c0*/  @!P1 LEA R47, R6, R7, 0xa ;  /* 0x00000007062f9211 */ /* 0x000fe200078e50ff */
[----:B------:R-:W-:Y:S02]  /*02d0*/  @!P1 VIADD R7, R7, 0x80 ;  /* 0x0000008007079836 */ /* 0x000fe40000000000 */
[----:B------:R-:W5:Y:S03]  /*02e0*/  @!P3 LDG.E.128 R40, desc[UR6][R2.64] ;  /* 0x000000060228b981 */ /* 0x000f66000c1e1d00 */
[----:B------:R-:W4:Y:S01]  /*02f0*/  @!P1 LDC.64 R14, c[0x0][0x3b8] ;  /* 0x0000ee00ff0e9b82 */ /* 0x000f220000000a00 */
[----:B------:R-:W-:-:S13]  /*0300*/  ISETP.GE.U32.AND P0, PT, R7, R0, PT ;  /* 0x000000000700720c */ /* 0x000fda0003f06070 */
[----:B------:R-:W-:Y:S01]  /*0310*/  @!P0 IMAD R49, R6, 0x400, R7 ;  /* 0x0000040006318824 */ /* 0x000fe200078e0207 */
[----:B------:R-:W4:Y:S01]  /*0320*/  @!P0 LDC.64 R16, c[0x0][0x3b8] ;  /* 0x0000ee00ff108b82 */ /* 0x000f220000000a00 */
[----:B------:R-:W-:-:S05]  /*0330*/  @!P0 VIADD R7, R7, 0x80 ;  /* 0x0000008007078836 */ /* 0x000fca0000000000 */
[----:B------:R-:W-:-:S13]  /*0340*/  ISETP.GE.U32.AND P6, PT, R7, R0, PT ;  /* 0x000000000700720c */ /* 0x000fda0003fc6070 */
[----:B------:R-:W-:Y:S01]  /*0350*/  @!P6 IMAD R21, R6, 0x400, R7 ;  /* 0x000004000615e824 */ /* 0x000fe200078e0207 */
[----:B------:R-:W3:Y:S01]  /*0360*/  @!P6 LDC.64 R18, c[0x0][0x3b8] ;  /* 0x0000ee00ff12eb82 */ /* 0x000ee20000000a00 */
[----:B0-----:R-:W-:-:S05]  /*0370*/  @!P5 IMAD.WIDE.U32 R6, R23, 0x10, R4 ;  /* 0x000000101706d825 */ /* 0x001fca00078e0004 */
[----:B------:R1:W5:Y:S02]  /*0380*/  @!P5 LDG.E.128 R32, desc[UR6][R6.64] ;  /* 0x000000060620d981 */ /* 0x000364000c1e1d00 */
[----:B-1----:R-:W2:Y:S01]  /*0390*/  MUFU.RCP64H R7, UR4 ;  /* 0x0000000400077d08 */ /* 0x002ea20008001800 */
[----:B------:R-:W-:-:S06]  /*03a0*/  HFMA2 R6, -RZ, RZ, 0, 5.9604644775390625e-08 ;  /* 0x00000001ff067431 */ /* 0x000fcc00000001ff */
[----:B--2---:R-:W-:-:S08]  /*03b0*/  DFMA R24, R6, -R26, 1 ;  /* 0x3ff000000618742b */ /* 0x004fd0000000081a */
[----:B------:R-:W-:-:S08]  /*03c0*/  DFMA R24, R24, R24, R24 ;  /* 0x000000181818722b */ /* 0x000fd00000000018 */
[----:B------:R-:W-:Y:S01]  /*03d0*/  DFMA R24, R6, R24, R6 ;  /* 0x000000180618722b */ /* 0x000fe20000000006 */
[----:B------:R-:W0:Y:S07]  /*03e0*/  LDC.64 R6, c[0x0][0x3a8] ;  /* 0x0000ea00ff067b82 */ /* 0x000e2e0000000a00 */
[----:B------:R-:W-:-:S08]  /*03f0*/  DFMA R2, R24, -R26, 1 ;  /* 0x3ff000001802742b */ /* 0x000fd0000000081a */
[----:B------:R-:W-:Y:S01]  /*0400*/  DFMA R2, R24, R2, R24 ;  /* 0x000000021802722b */ /* 0x000fe20000000018 */
[----:B---3--:R-:W-:Y:S01]  /*0410*/  @!P6 IMAD.WIDE.U32 R4, R21, 0x10, R18 ;  /* 0x000000101504e825 */ /* 0x008fe200078e0012 */
[----:B------:R-:W-:Y:S02]  /*0420*/  CS2R R22, SRZ ;  /* 0x0000000000167805 */ /* 0x000fe4000001ff00 */
[----:B------:R-:W-:Y:S01]  /*0430*/  CS2R R20, SRZ ;  /* 0x0000000000147805 */ /* 0x000fe2000001ff00 */
[----:B------:R-:W1:Y:S05]  /*0440*/  LDC R24, c[0x0][0x3ac] ;  /* 0x0000eb00ff187b82 */ /* 0x000e6a0000000800 */
[----:B------:R2:W5:Y:S01]  /*0450*/  @!P6 LDG.E.128 R20, desc[UR6][R4.64] ;  /* 0x000000060414e981 */ /* 0x000562000c1e1d00 */
[----:B0-----:R-:W-:-:S08]  /*0460*/  DMUL R60, R2, R6 ;  /* 0x00000006023c7228 */ /* 0x001fd00000000000 */
[----:B--2---:R-:W-:Y:S01]  /*0470*/  DFMA R4, R60, -R26, R6 ;  /* 0x8000001a3c04722b */ /* 0x004fe20000000006 */
[----:B------:R-:W-:-:S07]  /*0480*/  @!P2 IMAD.WIDE.U32 R44, R45, 0x10, R12 ;  /* 0x000000102d2ca825 */ /* 0x000fce00078e000c */
[----:B------:R-:W-:Y:S01]  /*0490*/  DFMA R60, R2, R4, R60 ;  /* 0x00000004023c722b */ /* 0x000fe2000000003c */
[----:B----4-:R-:W-:Y:S01]  /*04a0*/  @!P1 IMAD.WIDE.U32 R46, R47, 0x10, R14 ;  /* 0x000000102f2e9825 */ /* 0x010fe200078e000e */
[----:B------:R-:W-:Y:S02]  /*04b0*/  CS2R R10, SRZ ;  /* 0x00000000000a7805 */ /* 0x000fe4000001ff00 */
[----:B------:R-:W-:Y:S02]  /*04c0*/  CS2R R8, SRZ ;  /* 0x0000000000087805 */ /* 0x000fe4000001ff00 */
[----:B------:R-:W-:Y:S02]  /*04d0*/  CS2R R14, SRZ ;  /* 0x00000000000e7805 */ /* 0x000fe4000001ff00 */
[----:B------:R-:W-:Y:S02]  /*04e0*/  CS2R R12, SRZ ;  /* 0x00000000000c7805 */ /* 0x000fe4000001ff00 */
[----:B------:R0:W5:Y:S01]  /*04f0*/  @!P2 LDG.E.128 R8, desc[UR6][R44.64] ;  /* 0x000000062c08a981 */ /* 0x000162000c1e1d00 */
[----:B------:R-:W-:Y:S01]  /*0500*/  FFMA R0, RZ, UR4, R61 ;  /* 0x00000004ff007c23 */ /* 0x000fe2000800003d */
[----:B-1----:R-:W-:-:S02]  /*0510*/  FSETP.GEU.AND P2, PT, |R24|, 6.5827683646048100446e-37, PT ;  /* 0x036000001800780b */ /* 0x002fc40003f4e200 */
[----:B------:R0:W5:Y:S02]  /*0520*/  @!P1 LDG.E.128 R12, desc[UR6][R46.64] ;  /* 0x000000062e0c9981 */ /* 0x000164000c1e1d00 */
[----:B------:R-:W-:Y:S01]  /*0530*/  FSETP.GT.AND P1, PT, |R0|, 1.469367938527859385e-39, PT ;  /* 0x001000000000780b */ /* 0x000fe20003f24200 */
[----:B------:R-:W-:Y:S01]  /*0540*/  @!P0 IMAD.WIDE.U32 R48, R49, 0x10, R16 ;  /* 0x0000001031308825 */ /* 0x000fe200078e0010 */
[----:B------:R-:W-:Y:S02]  /*0550*/  CS2R R18, SRZ ;  /* 0x0000000000127805 */ /* 0x000fe4000001ff00 */
[----:B------:R-:W-:-:S06]  /*0560*/  CS2R R16, SRZ ;  /* 0x0000000000107805 */ /* 0x000fcc000001ff00 */
[----:B------:R0:W5:Y:S01]  /*0570*/  @!P0 LDG.E.128 R16, desc[UR6][R48.64] ;  /* 0x0000000630108981 */ /* 0x000162000c1e1d00 */
[----:B------:R-:W-:Y:S02]  /*0580*/  DSETP.NEU.AND P0, PT, R6, RZ, PT ;  /* 0x000000ff0600722a */ /* 0x000fe40003f0d000 */
[----:B------:R-:W-:-:S12]  /*0590*/  @P1 BRA P2, `(.L_x_9422) ;  /* 0x0000000000281947 */ /* 0x000fd80001000000 */
[----:B------:R-:W1:Y:S01]  /*05a0*/  LDCU.64 UR4, c[0x0][0x3a8] ;  /* 0x00007500ff0477ac */ /* 0x000e620008000a00 */
[----:B------:R-:W-:Y:S01]  /*05b0*/  MOV R0, 0x620 ;  /* 0x0000062000007802 */ /* 0x000fe20000000f00 */
[----:B------:R-:W2:Y:S01]  /*05c0*/  LDCU.64 UR8, c[0x0][0x3a0] ;  /* 0x00007400ff0877ac */ /* 0x000ea20008000a00 */
[----:B-1----:R-:W-:Y:S02]  /*05d0*/  IMAD.U32 R4, RZ, RZ, UR4 ;  /* 0x00000004ff047e24 */ /* 0x002fe4000f8e00ff */
[----:B------:R-:W-:Y:S02]  /*05e0*/  IMAD.U32 R5, RZ, RZ, UR5 ;  /* 0x00000005ff057e24 */ /* 0x000fe4000f8e00ff */
[----:B--2---:R-:W-:Y:S02]  /*05f0*/  IMAD.U32 R2, RZ, RZ, UR8 ;  /* 0x00000008ff027e24 */ /* 0x004fe4000f8e00ff */
[----:B------:R-:W-:-:S07]  /*0600*/  IMAD.U32 R3, RZ, RZ, UR9 ;  /* 0x00000009ff037e24 */ /* 0x000fce000f8e00ff */
[----:B0----5:R-:W-:Y:S05]  /*0610*/  CALL.REL.NOINC `($__internal_23_$__cuda_sm20_div_rn_f64_full) ;  /* 0x0000005800f07944 */ /* 0x021fea0003c00000 */
[----:B------:R-:W-:Y:S01]  /*0620*/  MOV R60, R3 ;  /* 0x00000003003c7202 */ /* 0x000fe20000000f00 */
[----:B------:R-:W-:-:S07]  /*0630*/  IMAD.MOV.U32 R61, RZ, RZ, R2 ;  /* 0x000000ffff3d7224 */ /* 0x000fce00078e0002 */
.L_x_9422:
[----:B------:R-:W1:Y:S01]  /*0640*/  LDC.64 R2, c[0x0][0x3a0] ;  /* 0x0000e800ff027b82 */ /* 0x000e620000000a00 */
[----:B------:R-:W-:Y:S07]  /*0650*/  BSSY.RECONVERGENT B0, `(.L_x_9423) ;  /* 0x0000014000007945 */ /* 0x000fee0003800200 */
[----:B------:R-:W1:Y:S02]  /*0660*/  LDC.64 R6, c[0x0][0x3a8] ;  /* 0x0000ea00ff067b82 */ /* 0x000e640000000a00 */
[----:B-1----:R-:W-:-:S06]  /*0670*/  DFMA R6, R60, R6, R2 ;  /* 0x000000063c06722b */ /* 0x002fcc0000000002 */
[----:B------:R-:W1:Y:S04]  /*0680*/  MUFU.RCP64H R3, R7 ;  /* 0x0000000700037308 */ /* 0x000e680000001800 */
[----:B------:R-:W-:-:S05]  /*0690*/  VIADD R2, R7, 0x300402 ;  /* 0x0030040207027836 */ /* 0x000fca0000000000 */
[----:B------:R-:W-:Y:S01]  /*06a0*/  FSETP.GEU.AND P1, PT, |R2|, 5.8789094863358348022e-39, PT ;  /* 0x004004020200780b */ /* 0x000fe20003f2e200 */
[----:B-1----:R-:W-:-:S08]  /*06b0*/  DFMA R4, -R6, R2, 1 ;  /* 0x3ff000000604742b */ /* 0x002fd00000000102 */
[----:B------:R-:W-:-:S08]  /*06c0*/  DFMA R4, R4, R4, R4 ;  /* 0x000000040404722b */ /* 0x000fd00000000004 */
[----:B------:R-:W-:-:S08]  /*06d0*/  DFMA R4, R2, R4, R2 ;  /* 0x000000040204722b */ /* 0x000fd00000000002 */
[----:B0-----:R-:W-:-:S08]  /*06e0*/  DFMA R44, -R6, R4, 1 ;  /* 0x3ff00000062c742b */ /* 0x001fd00000000104 */
[----:B------:R-:W-:Y:S01]  /*06f0*/  DFMA R44, R4, R44, R4 ;  /* 0x0000002c042c722b */ /* 0x000fe20000000004 */
[----:B------:R-:W-:Y:S10]  /*0700*/  @P1 BRA `(.L_x_9424) ;  /* 0x0000000000201947 */ /* 0x000ff40003800000 */
[----:B------:R-:W-:Y:S01]  /*0710*/  LOP3.LUT R2, R7, 0x7fffffff, RZ, 0xc0, !PT ;  /* 0x7fffffff07027812 */ /* 0x000fe200078ec0ff */
[----:B------:R-:W-:Y:S01]  /*0720*/  IMAD.MOV.U32 R4, RZ, RZ, R6 ;  /* 0x000000ffff047224 */ /* 0x000fe200078e0006 */
[----:B------:R-:W-:Y:S01]  /*0730*/  MOV R0, 0x770 ;  /* 0x0000077000007802 */ /* 0x000fe20000000f00 */
[----:B------:R-:W-:Y:S01]  /*0740*/  IMAD.MOV.U32 R3, RZ, RZ, R7 ;  /* 0x000000ffff037224 */ /* 0x000fe200078e0007 */
[----:B------:R-:W-:-:S07]  /*0750*/  IADD3 R2, PT, PT, R2, -0x100000, RZ ;  /* 0xfff0000002027810 */ /* 0x000fce0007ffe0ff */
[----:B-----5:R-:W-:Y:S05]  /*0760*/  CALL.REL.NOINC `($__internal_22_$__cuda_sm20_dblrcp_rn_slowpath_v3) ;  /* 0x0000005400f07944 */ /* 0x020fea0003c00000 */
[----:B------:R-:W-:Y:S02]  /*0770*/  IMAD.MOV.U32 R44, RZ, RZ, R3 ;  /* 0x000000ffff2c7224 */ /* 0x000fe400078e0003 */
[----:B------:R-:W-:-:S07]  /*0780*/  IMAD.MOV.U32 R45, RZ, RZ, R2 ;  /* 0x000000ffff2d7224 */ /* 0x000fce00078e0002 */
.L_x_9424:
[----:B------:R-:W-:Y:S05]  /*0790*/  BSYNC.RECONVERGENT B0 ;  /* 0x0000000000007941 */ /* 0x000fea0003800200 */
.L_x_9423:
        /* <DEDUP_REMOVED lines=22> */
[----:B------:R-:W-:Y:S01]  /*0900*/  MOV R5, UR5 ;  /* 0x0000000500057c02 */ /* 0x000fe20008000f00 */
[----:B-1----:R-:W-:Y:S02]  /*0910*/  IMAD.U32 R2, RZ, RZ, UR8 ;  /* 0x00000008ff027e24 */ /* 0x002fe4000f8e00ff */
[----:B------:R-:W-:-:S07]  /*0920*/  IMAD.U32 R3, RZ, RZ, UR9 ;  /* 0x00000009ff037e24 */ /* 0x000fce000f8e00ff */
[----:B-----5:R-:W-:Y:S05]  /*0930*/  CALL.REL.NOINC `($__internal_23_$__cuda_sm20_div_rn_f64_full) ;  /* 0x0000005800287944 */ /* 0x020fea0003c00000 */
[----:B------:R-:W-:Y:S02]  /*0940*/  IMAD.MOV.U32 R58, RZ, RZ, R3 ;  /* 0x000000ffff3a7224 */ /* 0x000fe400078e0003 */
[----:B------:R-:W-:-:S07]  /*0950*/  IMAD.MOV.U32 R59, RZ, RZ, R2 ;  /* 0x000000ffff3b7224 */ /* 0x000fce00078e0002 */
.L_x_9425:
        /* <DEDUP_REMOVED lines=18> */
[----:B-----5:R-:W-:Y:S05]  /*0a80*/  CALL.REL.NOINC `($__internal_22_$__cuda_sm20_dblrcp_rn_slowpath_v3) ;  /* 0x0000005400287944 */ /* 0x020fea0003c00000 */
[----:B------:R-:W-:Y:S01]  /*0a90*/  IMAD.MOV.U32 R56, RZ, RZ, R3 ;  /* 0x000000ffff387224 */ /* 0x000fe200078e0003 */
[----:B------:R-:W-:-:S07]  /*0aa0*/  MOV R57, R2 ;  /* 0x0000000200397202 */ /* 0x000fce0000000f00 */
.L_x_9427:
[----:B------:R-:W-:Y:S05]  /*0ab0*/  BSYNC.RECONVERGENT B0 ;  /* 0x0000000000007941 */ /* 0x000fea0003800200 */
.L_x_9426:
        /* <DEDUP_REMOVED lines=11> */
[----:B0-----:R-:W-:-:S13]  /*0b70*/  ISETP.GE.U32.AND P0, PT, R44, UR5, PT ;  /* 0x000000052c007c0c */ /* 0x001fda000bf06070 */
        /* <DEDUP_REMOVED lines=25> */
[----:B------:R-:W-:Y:S05]  /*0d10*/  CALL.REL.NOINC `($__internal_23_$__cuda_sm20_div_rn_f64_full) ;  /* 0x0000005400307944 */ /* 0x000fea0003c00000 */
[----:B------:R-:W-:Y:S02]  /*0d20*/  IMAD.MOV.U32 R24, RZ, RZ, R3 ;  /* 0x000000ffff187224 */ /* 0x000fe400078e0003 */
[----:B------:R-:W-:-:S07]  /*0d30*/  IMAD.MOV.U32 R25, RZ, RZ, R2 ;  /* 0x000000ffff197224 */ /* 0x000fce00078e0002 */
.L_x_9434:
[----:B------:R-:W-:Y:S05]  /*0d40*/  BSYNC.RECONVERGENT B3 ;  /* 0x0000000000037941 */ /* 0x000fea0003800200 */
.L_x_9433:
        /* <DEDUP_REMOVED lines=18> */
[----:B------:R-:W-:Y:S02]  /*0e70*/  MOV R5, R31 ;  /* 0x0000001f00057202 */ /* 0x000fe40000000f00 */
[----:B------:R-:W-:-:S07]  /*0e80*/  MOV R0, 0xea0 ;  /* 0x00000ea000007802 */ /* 0x000fce0000000f00 */
[----:B------:R-:W-:Y:S05]  /*0e90*/  CALL.REL.NOINC `($__internal_23_$__cuda_sm20_div_rn_f64_full) ;  /* 0x0000005000d07944 */ /* 0x000fea0003c00000 */
[----:B------:R-:W-:Y:S02]  /*0ea0*/  IMAD.MOV.U32 R26, RZ, RZ, R3 ;  /* 0x000000ffff1a7224 */ /* 0x000fe400078e0003 */
[----:B------:R-:W-:-:S07]  /*0eb0*/  IMAD.MOV.U32 R27, RZ, RZ, R2 ;  /* 0x000000ffff1b7224 */ /* 0x000fce00078e0002 */
.L_x_9436:
[----:B------:R-:W-:Y:S05]  /*0ec0*/  BSYNC.RECONVERGENT B3 ;  /* 0x0000000000037941 */ /* 0x000fea0003800200 */
.L_x_9435:
[----:B------:R-:W-:Y:S05]  /*0ed0*/  BRA `(.L_x_9431) ;  /* 0x0000000000107947 */ /* 0x000fea0003800000 */
.L_x_9432:
[C---:B-----5:R-:W-:Y:S02]  /*0ee0*/  DFMA R24, R58.reuse, R28, R30 ;  /* 0x0000001c3a18722b */ /* 0x060fe4000000001e */
[----:B------:R-:W-:-:S06]  /*0ef0*/  DFMA R26, R58, R30, -R28 ;  /* 0x0000001e3a1a722b */ /* 0x000fcc000000081c */
[-C--:B------:R-:W-:Y:S02]  /*0f00*/  DMUL R24, R24, R56.reuse ;  /* 0x0000003818187228 */ /* 0x080fe40000000000 */
[----:B------:R-:W-:-:S11]  /*0f10*/  DMUL R26, R26, R56 ;  /* 0x000000381a1a7228 */ /* 0x000fd60000000000 */
.L_x_9431:
[----:B------:R-:W-:Y:S05]  /*0f20*/  BSYNC.RECONVERGENT B2 ;  /* 0x0000000000027941 */ /* 0x000fea0003800200 */
.L_x_9430:
[----:B------:R-:W0:Y:S01]  /*0f30*/  LDCU UR5, c[0x0][0x380] ;  /* 0x00007000ff0577ac */ /* 0x000e220008000800 */
[----:B------:R-:W-:Y:S01]  /*0f40*/  VIADD R0, R44, 0x80 ;  /* 0x000000802c007836 */ /* 0x000fe20000000000 */
[----:B------:R-:W-:Y:S01]  /*0f50*/  BSSY.RECONVERGENT B2, `(.L_x_9437) ;  /* 0x000003e000027945 */ /* 0x000fe20003800200 */
[----:B-----5:R-:W-:Y:S02]  /*0f60*/  CS2R R30, SRZ ;  /* 0x00000000001e7805 */ /* 0x020fe4000001ff00 */
[----:B------:R-:W-:Y:S01]  /*0f70*/  CS2R R28, SRZ ;  /* 0x00000000001c7805 */ /* 0x000fe2000001ff00 */
[----:B0-----:R-:W-:-:S06]  /*0f80*/  UIMAD UR5, UR4, -0x400, UR5 ;  /* 0xfffffc00040578a4 */ /* 0x001fcc000f8e0205 */
[----:B------:R-:W-:-:S13]  /*0f90*/  ISETP.GE.U32.AND P0, PT, R0, UR5, PT ;  /* 0x0000000500007c0c */ /* 0x000fda000bf06070 */
        /* <DEDUP_REMOVED lines=24> */
[----:B------:R-:W-:Y:S05]  /*1120*/  CALL.REL.NOINC `($__internal_23_$__cuda_sm20_div_rn_f64_full) ;  /* 0x00000050002c7944 */ /* 0x000fea0003c00000 */
[----:B------:R-:W-:Y:S02]  /*1130*/  IMAD.MOV.U32 R28, RZ, RZ, R3 ;  /* 0x000000ffff1c7224 */ /* 0x000fe400078e0003 */
[----:B------:R-:W-:-:S07]  /*1140*/  IMAD.MOV.U32 R29, RZ, RZ, R2 ;  /* 0x000000ffff1d7224 */ /* 0x000fce00078e0002 */
.L_x_9441:
[----:B------:R-:W-:Y:S05]  /*1150*/  BSYNC.RECONVERGENT B3 ;  /* 0x0000000000037941 */ /* 0x000fea0003800200 */
.L_x_9440:
        /* <DEDUP_REMOVED lines=23> */
.L_x_9443:
[----:B------:R-:W-:Y:S05]  /*12d0*/  BSYNC.RECONVERGENT B3 ;  /* 0x0000000000037941 */ /* 0x000fea0003800200 */
.L_x_9442:
[----:B------:R-:W-:Y:S05]  /*12e0*/  BRA `(.L_x_9438) ;  /* 0x0000000000107947 */ /* 0x000fea0003800000 */
.L_x_9439:
[C---:B------:R-:W-:Y:S02]  /*12f0*/  DFMA R28, R58.reuse, R32, R34 ;  /* 0x000000203a1c722b */ /* 0x040fe40000000022 */
[----:B------:R-:W-:-:S06]  /*1300*/  DFMA R30, R58, R34, -R32 ;  /* 0x000000223a1e722b */ /* 0x000fcc0000000820 */
[-C--:B------:R-:W-:Y:S02]  /*1310*/  DMUL R28, R28, R56.reuse ;  /* 0x000000381c1c7228 */ /* 0x080fe40000000000 */
[----:B------:R-:W-:-:S11]  /*1320*/  DMUL R30, R30, R56 ;  /* 0x000000381e1e7228 */ /* 0x000fd60000000000 */
.L_x_9438:
[----:B------:R-:W-:Y:S05]  /*1330*/  BSYNC.RECONVERGENT B2 ;  /* 0x0000000000027941 */ /* 0x000fea0003800200 */
.L_x_9437:
[----:B------:R-:W0:Y:S01]  /*1340*/  S2UR UR4, SR_CTAID.X ;  /* 0x00000000000479c3 */ /* 0x000e220000002500 */
        /* <DEDUP_REMOVED lines=31> */
[----:B------:R-:W-:Y:S05]  /*1540*/  CALL.REL.NOINC `($__internal_23_$__cuda_sm20_div_rn_f64_full) ;  /* 0x0000004c00247944 */ /* 0x000fea0003c00000 */
[----:B------:R-:W-:Y:S02]  /*1550*/  IMAD.MOV.U32 R32, RZ, RZ, R3 ;  /* 0x000000ffff207224 */ /* 0x000fe400078e0003 */
[----:B------:R-:W-:-:S07]  /*1560*/  IMAD.MOV.U32 R33, RZ, RZ, R2 ;  /* 0x000000ffff217224 */ /* 0x000fce00078e0002 */
.L_x_9448:
[----:B------:R-:W-:Y:S05]  /*1570*/  BSYNC.RECONVERGENT B3 ;  /* 0x0000000000037941 */ /* 0x000fea0003800200 */
.L_x_9447:
        /* <DEDUP_REMOVED lines=23> */
.L_x_9450:
[----:B------:R-:W-:Y:S05]  /*16f0*/  BSYNC.RECONVERGENT B3 ;  /* 0x0000000000037941 */ /* 0x000fea0003800200 */
.L_x_9449:
[----:B------:R-:W-:Y:S05]  /*1700*/  BRA `(.L_x_9445) ;  /* 0x0000000000107947 */ /* 0x000fea0003800000 */
.L_x_9446:
[C---:B------:R-:W-:Y:S02]  /*1710*/  DFMA R32, R58.reuse, R36, R38 ;  /* 0x000000243a20722b */ /* 0x040fe40000000026 */
[----:B------:R-:W-:-:S06]  /*1720*/  DFMA R34, R58, R38, -R36 ;  /* 0x000000263a22722b */ /* 0x000fcc0000000824 */
[-C--:B------:R-:W-:Y:S02]  /*1730*/  DMUL R32, R32, R56.reuse ;  /* 0x0000003820207228 */ /* 0x080fe40000000000 */
[----:B------:R-:W-:-:S11]  /*1740*/  DMUL R34, R34, R56 ;  /* 0x0000003822227228 */ /* 0x000fd60000000000 */
.L_x_9445:
[----:B------:R-:W-:Y:S05]  /*1750*/  BSYNC.RECONVERGENT B2 ;  /* 0x0000000000027941 */ /* 0x000fea0003800200 */
.L_x_9444:
[----:B------:R-:W0:Y:S01]  /*1760*/  LDCU UR5, c[0x0][0x380] ;  /* 0x00007000ff0577ac */ /* 0x000e220008000800 */
[----:B------:R-:W-:Y:S01]  /*1770*/  IADD3 R0, PT, PT, R44, 0x180, RZ ;  /* 0x000001802c007810 */ /* 0x000fe20007ffe0ff */
        /* <DEDUP_REMOVED lines=30> */
[----:B------:R-:W-:Y:S01]  /*1960*/  IMAD.MOV.U32 R36, RZ, RZ, R3 ;  /* 0x000000ffff247224 */ /* 0x000fe200078e0003 */
[----:B------:R-:W-:-:S07]  /*1970*/  MOV R37, R2 ;  /* 0x0000000200257202 */ /* 0x000fce0000000f00 */
.L_x_9455:
[----:B------:R-:W-:Y:S05]  /*1980*/  BSYNC.RECONVERGENT B3 ;  /* 0x0000000000037941 */ /* 0x000fea0003800200 */
.L_x_9454:
        /* <DEDUP_REMOVED lines=23> */
.L_x_9457:
[----:B------:R-:W-:Y:S05]  /*1b00*/  BSYNC.RECONVERGENT B3 ;  /* 0x0000000000037941 */ /* 0x000fea0003800200 */
.L_x_9456:
[----:B------:R-:W-:Y:S05]  /*1b10*/  BRA `(.L_x_9452) ;  /* 0x0000000000107947 */ /* 0x000fea0003800000 */
.L_x_9453:
[C---:B------:R-:W-:Y:S02]  /*1b20*/  DFMA R36, R58.reuse, R40, R42 ;  /* 0x000000283a24722b */ /* 0x040fe4000000002a */
[----:B------:R-:W-:-:S06]  /*1b30*/  DFMA R38, R58, R42, -R40 ;  /* 0x0000002a3a26722b */ /* 0x000fcc0000000828 */
[-C--:B------:R-:W-:Y:S02]  /*1b40*/  DMUL R36, R36, R56.reuse ;  /* 0x0000003824247228 */ /* 0x080fe40000000000 */
[----:B------:R-:W-:-:S11]  /*1b50*/  DMUL R38, R38, R56 ;  /* 0x0000003826267228 */ /* 0x000fd60000000000 */
.L_x_9452:
[----:B------:R-:W-:Y:S05]  /*1b60*/  BSYNC.RECONVERGENT B2 ;  /* 0x0000000000027941 */ /* 0x000fea0003800200 */
.L_x_9451:
        /* <DEDUP_REMOVED lines=33> */
[----:B------:R-:W-:Y:S01]  /*1d80*/  MOV R40, R3 ;  /* 0x0000000300287202 */ /* 0x000fe20000000f00 */
[----:B------:R-:W-:-:S07]  /*1d90*/  IMAD.MOV.U32 R41, RZ, RZ, R2 ;  /* 0x000000ffff297224 */ /* 0x000fce00078e0002 */
.L_x_9462:
[----:B------:R-:W-:Y:S05]  /*1da0*/  BSYNC.RECONVERGENT B3 ;  /* 0x0000000000037941 */ /* 0x000fea0003800200 */
.L_x_9461:
        /* <DEDUP_REMOVED lines=23> */
.L_x_9464:
[----:B------:R-:W-:Y:S05]  /*1f20*/  BSYNC.RECONVERGENT B3 ;  /* 0x0000000000037941 */ /* 0x000fea0003800200 */
.L_x_9463:
[----:B------:R-:W-:Y:S05]  /*1f30*/  BRA `(.L_x_9459) ;  /* 0x0000000000107947 */ /* 0x000fea0003800000 */
.L_x_9460:
[C---:B------:R-:W-:Y:S02]  /*1f40*/  DFMA R40, R58.reuse, R8, R10 ;  /* 0x000000083a28722b */ /* 0x040fe4000000000a */
[----:B------:R-:W-:-:S06]  /*1f50*/  DFMA R8, R58, R10, -R8 ;  /* 0x0000000a3a08722b */ /* 0x000fcc0000000808 */
[-C--:B------:R-:W-:Y:S02]  /*1f60*/  DMUL R40, R40, R56.reuse ;  /* 0x0000003828287228 */ /* 0x080fe40000000000 */
[----:B------:R-:W-:-:S11]  /*1f70*/  DMUL R42, R8, R56 ;  /* 0x00000038082a7228 */ /* 0x000fd60000000000 */
.L_x_9459:
[----:B------:R-:W-:Y:S05]  /*1f80*/  BSYNC.RECONVERGENT B2 ;  /* 0x0000000000027941 */ /* 0x000fea0003800200 */
.L_x_9458:
        /* <DEDUP_REMOVED lines=34> */
.L_x_9469:
[----:B------:R-:W-:Y:S05]  /*21b0*/  BSYNC.RECONVERGENT B3 ;  /* 0x0000000000037941 */ /* 0x000fea0003800200 */
.L_x_9468:
        /* <DEDUP_REMOVED lines=23> */
.L_x_9471:
[----:B------:R-:W-:Y:S05]  /*2330*/  BSYNC.RECONVERGENT B3 ;  /* 0x0000000000037941 */ /* 0x000fea0003800200 */
.L_x_9470:
[----:B------:R-:W-:Y:S05]  /*2340*/  BRA `(.L_x_9466) ;  /* 0x0000000000107947 */ /* 0x000fea0003800000 */
.L_x_9467:
[C---:B------:R-:W-:Y:S02]  /*2350*/  DFMA R8, R58.reuse, R12, R14 ;  /* 0x0000000c3a08722b */ /* 0x040fe4000000000e */
[----:B------:R-:W-:-:S06]  /*2360*/  DFMA R10, R58, R14, -R12 ;  /* 0x0000000e3a0a722b */ /* 0x000fcc000000080c */
[-C--:B------:R-:W-:Y:S02]  /*2370*/  DMUL R8, R8, R56.reuse ;  /* 0x0000003808087228 */ /* 0x080fe40000000000 */
[----:B------:R-:W-:-:S11]  /*2380*/  DMUL R10, R10, R56 ;  /* 0x000000380a0a7228 */ /* 0x000fd60000000000 */
.L_x_9466:
[----:B------:R-:W-:Y:S05]  /*2390*/  BSYNC.RECONVERGENT B2 ;  /* 0x0000000000027941 */ /* 0x000fea0003800200 */
.L_x_9465:
        /* <DEDUP_REMOVED lines=35> */
.L_x_9476:
[----:B------:R-:W-:Y:S05]  /*25d0*/  BSYNC.RECONVERGENT B3 ;  /* 0x0000000000037941 */ /* 0x000fea0003800200 */
.L_x_9475:
        /* <DEDUP_REMOVED lines=23> */
.L_x_9478:
[----:B------:R-:W-:Y:S05]  /*2750*/  BSYNC.RECONVERGENT B3 ;  /* 0x0000000000037941 */ /* 0x000fea0003800200 */
.L_x_9477:
[----:B------:R-:W-:Y:S05]  /*2760*/  BRA `(.L_x_9473) ;  /* 0x0000000000107947 */ /* 0x000fea0003800000 */
.L_x_9474:
[C---:B------:R-:W-:Y:S02]  /*2770*/  DFMA R12, R58.reuse, R16, R18 ;  /* 0x000000103a0c722b */ /* 0x040fe40000000012 */
[----:B------:R-:W-:-:S06]  /*2780*/  DFMA R14, R58, R18, -R16 ;  /* 0x000000123a0e722b */ /* 0x000fcc0000000810 */
[-C--:B------:R-:W-:Y:S02]  /*2790*/  DMUL R12, R12, R56.reuse ;  /* 0x000000380c0c7228 */ /* 0x080fe40000000000 */
[----:B------:R-:W-:-:S11]  /*27a0*/  DMUL R14, R14, R56 ;  /* 0x000000380e0e7228 */ /* 0x000fd60000000000 */
.L_x_9473:
[----:B------:R-:W-:Y:S05]  /*27b0*/  BSYNC.RECONVERGENT B2 ;  /* 0x0000000000027941 */ /* 0x000fea0003800200 */
.L_x_9472:
[----:B------:R-:W0:Y:S01]  /*27c0*/  LDCU UR5, c[0x0][0x380] ;  /* 0x00007000ff0577ac */ /* 0x000e220008000800 */
[----:B------:R-:W-:Y:S01]  /*27d0*/  VIADD R44, R44, 0x380 ;  /* 0x000003802c2c7836 */ /* 0x000fe20000000000 */
        /* <DEDUP_REMOVED lines=31> */
.L_x_9482:
[----:B------:R-:W-:Y:S05]  /*29d0*/  BSYNC.RECONVERGENT B2 ;  /* 0x0000000000027941 */ /* 0x000fea0003800200 */
.L_x_9481:
        /* <DEDUP_REMOVED lines=23> */
.L_x_9484:
[----:B------:R-:W-:Y:S05]  /*2b50*/  BSYNC.RECONVERGENT B2 ;  /* 0x0000000000027941 */ /* 0x000fea0003800200 */
.L_x_9483:
[----:B------:R-:W-:Y:S05]  /*2b60*/  BRA `(.L_x_9479) ;  /* 0x0000000800387947 */ /* 0x000fea0003800000 */
.L_x_9480:
[C---:B------:R-:W-:Y:S02]  /*2b70*/  DFMA R16, R58.reuse, R20, R22 ;  /* 0x000000143a10722b */ /* 0x040fe40000000016 */
[----:B------:R-:W-:-:S06]  /*2b80*/  DFMA R18, R58, R22, -R20 ;  /* 0x000000163a12722b */ /* 0x000fcc0000000814 */
[-C--:B------:R-:W-:Y:S02]  /*2b90*/  DMUL R16, R16, R56.reuse ;  /* 0x0000003810107228 */ /* 0x080fe40000000000 */
[----:B------:R-:W-:Y:S01]  /*2ba0*/  DMUL R18, R18, R56 ;  /* 0x0000003812127228 */ /* 0x000fe20000000000 */
[----:B------:R-:W-:Y:S10]  /*2bb0*/  BRA `(.L_x_9479) ;  /* 0x0000000800247947 */ /* 0x000ff40003800000 */
.L_x_9429:
[----:B------:R-:W0:Y:S01]  /*2bc0*/  S2R R0, SR_TID.X ;  /* 0x0000000000007919 */ /* 0x000e220000002100 */
[----:B------:R-:W1:Y:S01]  /*2bd0*/  S2UR UR4, SR_CTAID.X ;  /* 0x00000000000479c3 */ /* 0x000e620000002500 */
[----:B------:R-:W1:Y:S01]  /*2be0*/  LDCU UR5, c[0x0][0x380] ;  /* 0x00007000ff0577ac */ /* 0x000e620008000800 */
[----:B------:R-:W-:Y:S01]  /*2bf0*/  BSSY.RECONVERGENT B1, `(.L_x_9485) ;  /* 0x000001d000017945 */ /* 0x000fe20003800200 */
[----:B------:R-:W-:Y:S02]  /*2c00*/  CS2R R26, SRZ ;  /* 0x00000000001a7805 */ /* 0x000fe4000001ff00 */
[----:B------:R-:W-:Y:S01]  /*2c10*/  CS2R R24, SRZ ;  /* 0x0000000000187805 */ /* 0x000fe2000001ff00 */
[----:B-1----:R-:W-:-:S06]  /*2c20*/  UIMAD UR4, UR4, -0x400, UR5 ;  /* 0xfffffc00040478a4 */ /* 0x002fcc000f8e0205 */
[C---:B0-----:R-:W-:Y:S01]  /*2c30*/  ISETP.GE.U32.AND P6, PT, R0.reuse, UR4, PT ;  /* 0x0000000400007c0c */ /* 0x041fe2000bfc6070 */
[C---:B------:R-:W-:Y:S01]  /*2c40*/  VIADD R5, R0.reuse, 0x100 ;  /* 0x0000010000057836 */ /* 0x040fe20000000000 */
[C---:B------:R-:W-:Y:S01]  /*2c50*/  IADD3 R4, PT, PT, R0.reuse, 0x80, RZ ;  /* 0x0000008000047810 */ /* 0x040fe20007ffe0ff */
[----:B------:R-:W-:-:S03]  /*2c60*/  VIADD R6, R0, 0x180 ;  /* 0x0000018000067836 */ /* 0x000fc60000000000 */
[----:B------:R-:W-:Y:S01]  /*2c70*/  ISETP.GE.U32.AND P1, PT, R4, UR4, PT ;  /* 0x0000000404007c0c */ /* 0x000fe2000bf26070 */
[C---:B------:R-:W-:Y:S01]  /*2c80*/  VIADD R4, R0.reuse, 0x200 ;  /* 0x0000020000047836 */ /* 0x040fe20000000000 */
[----:B------:R-:W-:Y:S01]  /*2c90*/  ISETP.GE.U32.AND P2, PT, R5, UR4, PT ;  /* 0x0000000405007c0c */ /* 0x000fe2000bf46070 */
[----:B------:R-:W-:Y:S01]  /*2ca0*/  VIADD R5, R0, 0x280 ;  /* 0x0000028000057836 */ /* 0x000fe20000000000 */
[----:B------:R-:W-:Y:S02]  /*2cb0*/  ISETP.GE.U32.AND P3, PT, R6, UR4, PT ;  /* 0x0000000406007c0c */ /* 0x000fe4000bf66070 */
[C---:B------:R-:W-:Y:S01]  /*2cc0*/  IADD3 R6, PT, PT, R0.reuse, 0x300, RZ ;  /* 0x0000030000067810 */ /* 0x040fe20007ffe0ff */
[----:B------:R-:W-:Y:S01]  /*2cd0*/  VIADD R0, R0, 0x380 ;  /* 0x0000038000007836 */ /* 0x000fe20000000000 */
[----:B------:R-:W-:Y:S02]  /*2ce0*/  ISETP.GE.U32.AND P4, PT, R4, UR4, PT ;  /* 0x0000000404007c0c */ /* 0x000fe4000bf86070 */
[----:B------:R-:W-:-:S02]  /*2cf0*/  ISETP.GE.U32.AND P5, PT, R5, UR4, PT ;  /* 0x0000000405007c0c */ /* 0x000fc4000bfa6070 */
[----:B------:R-:W-:Y:S01]  /*2d00*/  ISETP.GE.U32.AND P0, PT, R6, UR4, PT ;  /* 0x0000000406007c0c */ /* 0x000fe2000bf06070 */
[----:B------:R-:W-:-:S12]  /*2d10*/  @P6 BRA `(.L_x_9486) ;  /* 0x0000000000286947 */ /* 0x000fd80003800000 */
        /* <DEDUP_REMOVED lines=10> */
.L_x_9486:
[----:B------:R-:W-:Y:S05]  /*2dc0*/  BSYNC.RECONVERGENT B1 ;  /* 0x0000000000017941 */ /* 0x000fea0003800200 */
.L_x_9485:
[----:B------:R-:W-:Y:S01]  /*2dd0*/  BSSY.RECONVERGENT B1, `(.L_x_9487) ;  /* 0x000000f000017945 */ /* 0x000fe20003800200 */
[----:B------:R-:W-:Y:S02]  /*2de0*/  ISETP.GE.U32.AND P6, PT, R0, UR4, PT ;  /* 0x0000000400007c0c */ /* 0x000fe4000bfc6070 */
[----:B-----5:R-:W-:Y:S02]  /*2df0*/  CS2R R30, SRZ ;  /* 0x00000000001e7805 */ /* 0x020fe4000001ff00 */
[----:B------:R-:W-:Y:S01]  /*2e00*/  CS2R R28, SRZ ;  /* 0x00000000001c7805 */ /* 0x000fe2000001ff00 */
[----:B------:R-:W-:Y:S08]  /*2e10*/  @P1 BRA `(.L_x_9488) ;  /* 0x0000000000281947 */ /* 0x000ff00003800000 */
        /* <DEDUP_REMOVED lines=10> */
.L_x_9488:
[----:B------:R-:W-:Y:S05]  /*2ec0*/  BSYNC.RECONVERGENT B1 ;  /* 0x0000000000017941 */ /* 0x000fea0003800200 */
.L_x_9487:
        /* <DEDUP_REMOVED lines=14> */
.L_x_9490:
[----:B------:R-:W-:Y:S05]  /*2fb0*/  BSYNC.RECONVERGENT B1 ;  /* 0x0000000000017941 */ /* 0x000fea0003800200 */
.L_x_9489:
        /* <DEDUP_REMOVED lines=14> */
.L_x_9492:
[----:B------:R-:W-:Y:S05]  /*30a0*/  BSYNC.RECONVERGENT B1 ;  /* 0x0000000000017941 */ /* 0x000fea0003800200 */
.L_x_9491:
        /* <DEDUP_REMOVED lines=14> */
.L_x_9494:
[----:B------:R-:W-:Y:S05]  /*3190*/  BSYNC.RECONVERGENT B1 ;  /* 0x0000000000017941 */ /* 0x000fea0003800200 */
.L_x_9493:
        /* <DEDUP_REMOVED lines=14> */
.L_x_9496:
[----:B------:R-:W-:Y:S05]  /*3280*/  BSYNC.RECONVERGENT B1 ;  /* 0x0000000000017941 */ /* 0x000fea0003800200 */
.L_x_9495:
        /* <DEDUP_REMOVED lines=14> */
.L_x_9498:
[----:B------:R-:W-:Y:S05]  /*3370*/  BSYNC.RECONVERGENT B1 ;  /* 0x0000000000017941 */ /* 0x000fea0003800200 */
.L_x_9497:
        /* <DEDUP_REMOVED lines=13> */
.L_x_9479:
[----:B------:R-:W-:Y:S05]  /*3450*/  BSYNC.RECONVERGENT B0 ;  /* 0x0000000000007941 */ /* 0x000fea0003800200 */
.L_x_9428:
[----:B------:R-:W0:Y:S01]  /*3460*/  S2R R0, SR_CTAID.X ;  /* 0x0000000000007919 */ /* 0x000e220000002500 */
[----:B------:R-:W0:Y:S01]  /*3470*/  LDC R5, c[0x0][0x380] ;  /* 0x0000e000ff057b82 */ /* 0x000e220000000800 */
[----:B------:R-:W-:Y:S04]  /*3480*/  BSSY.RECONVERGENT B0, `(.L_x_9499) ;  /* 0x0000035000007945 */ /* 0x000fe80003800200 */
[----:B------:R-:W-:Y:S01]  /*3490*/  BSSY.RELIABLE B1, `(.L_x_9500) ;  /* 0x000002d000017945 */ /* 0x000fe20003800100 */
[----:B------:R-:W1:Y:S01]  /*34a0*/  S2R R3, SR_TID.X ;  /* 0x0000000000037919 */ /* 0x000e620000002100 */
[----:B0-----:R-:W-:-:S05]  /*34b0*/  IMAD R2, R0, -0x400, R5 ;  /* 0xfffffc0000027824 */ /* 0x001fca00078e0205 */
[----:B-1----:R-:W-:-:S13]  /*34c0*/  ISETP.GE.U32.AND P0, PT, R3, R2, PT ;  /* 0x000000020300720c */ /* 0x002fda0003f06070 */
[----:B------:R-:W0:Y:S01]  /*34d0*/  @!P0 LDC.64 R4, c[0x0][0x3b0] ;  /* 0x0000ec00ff048b82 */ /* 0x000e220000000a00 */
[----:B------:R-:W-:Y:S02]  /*34e0*/  @!P0 IMAD R7, R0, 0x400, R3 ;  /* 0x0000040000078824 */ /* 0x000fe400078e0203 */
[----:B------:R-:W-:Y:S02]  /*34f0*/  @!P0 VIADD R3, R3, 0x80 ;  /* 0x0000008003038836 */ /* 0x000fe40000000000 */
[----:B0-----:R-:W-:-:S05]  /*3500*/  @!P0 IMAD.WIDE.U32 R4, R7, 0x10, R4 ;  /* 0x0000001007048825 */ /* 0x001fca00078e0004 */
[----:B------:R0:W-:Y:S01]  /*3510*/  @!P0 STG.E.128 desc[UR6][R4.64], R24 ;  /* 0x0000001804008986 */ /* 0x0001e2000c101d06 */
[----:B------:R-:W-:-:S13]  /*3520*/  ISETP.GE.U32.AND P0, PT, R3, R2, PT ;  /* 0x000000020300720c */ /* 0x000fda0003f06070 */
[----:B------:R-:W-:Y:S05]  /*3530*/  @P0 BRA `(.L_x_9501) ;  /* 0x0000000000300947 */ /* 0x000fea0003800000 */
[----:B0-----:R-:W0:Y:S01]  /*3540*/  LDC.64 R4, c[0x0][0x3b0] ;  /* 0x0000ec00ff047b82 */ /* 0x001e220000000a00 */
[----:B------:R-:W-:Y:S01]  /*3550*/  IMAD R7, R0, 0x400, R3 ;  /* 0x0000040000077824 */ /* 0x000fe200078e0203 */
[----:B------:R-:W-:-:S04]  /*3560*/  IADD3 R3, PT, PT, R3, 0x80, RZ ;  /* 0x0000008003037810 */ /* 0x000fc80007ffe0ff */
[----:B------:R-:W-:Y:S01]  /*3570*/  ISETP.GE.U32.AND P0, PT, R3, R2, PT ;  /* 0x000000020300720c */ /* 0x000fe20003f06070 */
[----:B0-----:R-:W-:-:S05]  /*3580*/  IMAD.WIDE.U32 R4, R7, 0x10, R4 ;  /* 0x0000001007047825 */ /* 0x001fca00078e0004 */
[----:B------:R0:W-:Y:S07]  /*3590*/  STG.E.128 desc[UR6][R4.64], R28 ;  /* 0x0000001c04007986 */ /* 0x0001ee000c101d06 */
[----:B------:R-:W-:Y:S05]  /*35a0*/  @P0 BRA `(.L_x_9502) ;  /* 0x0000000000300947 */ /* 0x000fea0003800000 */
[----:B0-----:R-:W0:Y:S01]  /*35b0*/  LDC.64 R4, c[0x0][0x3b0] ;  /* 0x0000ec00ff047b82 */ /* 0x001e220000000a00 */
[----:B------:R-:W-:Y:S02]  /*35c0*/  IMAD R7, R0, 0x400, R3 ;  /* 0x0000040000077824 */ /* 0x000fe400078e0203 */
[----:B------:R-:W-:Y:S02]  /*35d0*/  VIADD R3, R3, 0x80 ;  /* 0x0000008003037836 */ /* 0x000fe40000000000 */
[----:B0-----:R-:W-:-:S05]  /*35e0*/  IMAD.WIDE.U32 R4, R7, 0x10, R4 ;  /* 0x0000001007047825 */ /* 0x001fca00078e0004 */
[----:B------:R1:W-:Y:S02]  /*35f0*/  STG.E.128 desc[UR6][R4.64], R32 ;  /* 0x0000002004007986 */ /* 0x0003e4000c101d06 */
.L_x_9501:
[----:B------:R-:W-:-:S13]  /*3600*/  ISETP.GE.U32.AND P0, PT, R3, R2, PT ;  /* 0x000000020300720c */ /* 0x000fda0003f06070 */
[----:B------:R-:W-:Y:S05]  /*3610*/  @P0 BRA `(.L_x_9503) ;  /* 0x0000000000300947 */ /* 0x000fea0003800000 */
[----:B01----:R-:W0:Y:S01]  /*3620*/  LDC.64 R4, c[0x0][0x3b0] ;  /* 0x0000ec00ff047b82 */ /* 0x003e220000000a00 */
[----:B------:R-:W-:Y:S02]  /*3630*/  IMAD R7, R0, 0x400, R3 ;  /* 0x0000040000077824 */ /* 0x000fe400078e0203 */
[----:B------:R-:W-:Y:S02]  /*3640*/  VIADD R3, R3, 0x80 ;  /* 0x0000008003037836 */ /* 0x000fe40000000000 */
[----:B0-----:R-:W-:-:S05]  /*3650*/  IMAD.WIDE.U32 R4, R7, 0x10, R4 ;  /* 0x0000001007047825 */ /* 0x001fca00078e0004 */
[----:B------:R1:W-:Y:S02]  /*3660*/  STG.E.128 desc[UR6][R4.64], R36 ;  /* 0x0000002404007986 */ /* 0x0003e4000c101d06 */
.L_x_9502:
[----:B------:R-:W-:-:S13]  /*3670*/  ISETP.GE.U32.AND P0, PT, R3, R2, PT ;  /* 0x000000020300720c */ /* 0x000fda0003f06070 */
[----:B------:R-:W-:Y:S05]  /*3680*/  @P0 BRA `(.L_x_9504) ;  /* 0x0000000000340947 */ /* 0x000fea0003800000 */
[----:B01----:R-:W0:Y:S01]  /*3690*/  LDC.64 R4, c[0x0][0x3b0] ;  /* 0x0000ec00ff047b82 */ /* 0x003e220000000a00 */
[----:B------:R-:W-:Y:S01]  /*36a0*/  LEA R7, R0, R3, 0xa ;  /* 0x0000000300077211 */ /* 0x000fe200078e50ff */
[----:B------:R-:W-:-:S04]  /*36b0*/  VIADD R3, R3, 0x80 ;  /* 0x0000008003037836 */ /* 0x000fc80000000000 */
[----:B0-----:R-:W-:-:S05]  /*36c0*/  IMAD.WIDE.U32 R4, R7, 0x10, R4 ;  /* 0x0000001007047825 */ /* 0x001fca00078e0004 */
[----:B------:R2:W-:Y:S02]  /*36d0*/  STG.E.128 desc[UR6][R4.64], R40 ;  /* 0x0000002804007986 */ /* 0x0005e4000c101d06 */
.L_x_9503:
[----:B------:R-:W-:-:S13]  /*36e0*/  ISETP.GE.U32.AND P0, PT, R3, R2, PT ;  /* 0x000000020300720c */ /* 0x000fda0003f06070 */
[----:B------:R-:W-:Y:S05]  /*36f0*/  @P0 BREAK.RELIABLE B1 ;  /* 0x0000000000010942 */ /* 0x000fea0003800100 */
[----:B------:R-:W-:Y:S05]  /*3700*/  @P0 BRA `(.L_x_9505) ;  /* 0x0000000000300947 */ /* 0x000fea0003800000 */
[----:B012---:R-:W0:Y:S01]  /*3710*/  LDC.64 R4, c[0x0][0x3b0] ;  /* 0x0000ec00ff047b82 */ /* 0x007e220000000a00 */
[----:B------:R-:W-:Y:S02]  /*3720*/  IMAD R7, R0, 0x400, R3 ;  /* 0x0000040000077824 */ /* 0x000fe400078e0203 */
[----:B------:R-:W-:Y:S02]  /*3730*/  VIADD R3, R3, 0x80 ;  /* 0x0000008003037836 */ /* 0x000fe40000000000 */
[----:B0-----:R-:W-:-:S05]  /*3740*/  IMAD.WIDE.U32 R4, R7, 0x10, R4 ;  /* 0x0000001007047825 */ /* 0x001fca00078e0004 */
[----:B------:R2:W-:Y:S02]  /*3750*/  STG.E.128 desc[UR6][R4.64], R8 ;  /* 0x0000000804007986 */ /* 0x0005e4000c101d06 */
.L_x_9504:
[----:B------:R-:W-:Y:S05]  /*3760*/  BSYNC.RELIABLE B1 ;  /* 0x0000000000017941 */ /* 0x000fea0003800100 */
.L_x_9500:
[----:B------:R-:W-:-:S13]  /*3770*/  ISETP.GE.U32.AND P0, PT, R3, R2, PT ;  /* 0x000000020300720c */ /* 0x000fda0003f06070 */
[----:B012---:R-:W0:Y:S01]  /*3780*/  @!P0 LDC.64 R4, c[0x0][0x3b0] ;  /* 0x0000ec00ff048b82 */ /* 0x007e220000000a00 */
[----:B------:R-:W-:Y:S01]  /*3790*/  @!P0 IMAD R7, R0, 0x400, R3 ;  /* 0x0000040000078824 */ /* 0x000fe200078e0203 */
[----:B------:R-:W-:-:S03]  /*37a0*/  @!P0 IADD3 R3, PT, PT, R3, 0x80, RZ ;  /* 0x0000008003038810 */ /* 0x000fc60007ffe0ff */
[----:B0-----:R-:W-:-:S05]  /*37b0*/  @!P0 IMAD.WIDE.U32 R4, R7, 0x10, R4 ;  /* 0x0000001007048825 */ /* 0x001fca00078e0004 */
[----:B------:R3:W-:Y:S02]  /*37c0*/  @!P0 STG.E.128 desc[UR6][R4.64], R12 ;  /* 0x0000000c04008986 */ /* 0x0007e4000c101d06 */
.L_x_9505:
[----:B------:R-:W-:Y:S05]  /*37d0*/  BSYNC.RECONVERGENT B0 ;  /* 0x0000000000007941 */ /* 0x000fea0003800200 */
.L_x_9499:
[----:B------:R-:W-:Y:S05]  /*37e0*/  WARPSYNC.ALL ;  /* 0x0000000000007948 */ /* 0x000fea0003800000 */
[----:B------:R-:W-:-:S13]  /*37f0*/  ISETP.GE.U32.AND P0, PT, R3, R2, PT ;  /* 0x000000020300720c */ /* 0x000fda0003f06070 */
[----:B------:R-:W-:Y:S05]  /*3800*/  @P0 EXIT ;  /* 0x000000000000094d */ /* 0x000fea0003800000 */
[----:B0123--:R-:W0:Y:S01]  /*3810*/  LDC.64 R4, c[0x0][0x3b0] ;  /* 0x0000ec00ff047b82 */ /* 0x00fe220000000a00 */
[----:B------:R-:W-:-:S04]  /*3820*/  IMAD R3, R0, 0x400, R3 ;  /* 0x0000040000037824 */ /* 0x000fc800078e0203 */
[----:B0-----:R-:W-:-:S05]  /*3830*/  IMAD.WIDE.U32 R2, R3, 0x10, R4 ;  /* 0x0000001003027825 */ /* 0x001fca00078e0004 */
[----:B------:R-:W-:Y:S01]  /*3840*/  STG.E.128 desc[UR6][R2.64], R16 ;  /* 0x0000001002007986 */ /* 0x000fe2000c101d06 */
[----:B------:R-:W-:Y:S05]  /*3850*/  EXIT ;  /* 0x000000000000794d */ /* 0x000fea0003800000 */
.L_x_9421:
[----:B------:R-:W0:Y:S01]  /*3860*/  LDCU UR4, c[0x0][0x3a4] ;  /* 0x00007480ff0477ac */ /* 0x000e220008000800 */
[----:B------:R-:W-:Y:S01]  /*3870*/  IMAD.SHL.U32 R45, R6, 0x400, RZ ;  /* 0x00000400062d7824 */ /* 0x000fe200078e00ff */
[----:B------:R-:W1:Y:S01]  /*3880*/  S2R R44, SR_TID.X ;  /* 0x00000000002c7919 */ /* 0x000e620000002100 */
[----:B------:R-:W2:Y:S01]  /*3890*/  LDC.64 R6, c[0x0][0x3a0] ;  /* 0x0000e800ff067b82 */ /* 0x000ea20000000a00 */
[----:B------:R-:W-:-:S07]  /*38a0*/  IMAD.MOV.U32 R4, RZ, RZ, 0x1 ;  /* 0x00000001ff047424 */ /* 0x000fce00078e00ff */
[----:B------:R-:W3:Y:S01]  /*38b0*/  LDC.64 R2, c[0x0][0x3b8] ;  /* 0x0000ee00ff027b82 */ /* 0x000ee20000000a00 */
[----:B0-----:R-:W2:Y:S07]  /*38c0*/  MUFU.RCP64H R5, UR4 ;  /* 0x0000000400057d08 */ /* 0x001eae0008001800 */
[----:B------:R-:W0:Y:S01]  /*38d0*/  LDC R0, c[0x0][0x3ac] ;  /* 0x0000eb00ff007b82 */ /* 0x000e220000000800 */
[----:B--2---:R-:W-:Y:S01]  /*38e0*/  DFMA R36, R4, -R6, 1 ;  /* 0x3ff000000424742b */ /* 0x004fe20000000806 */
[----:B---3--:R-:W-:-:S04]  /*38f0*/  IMAD.WIDE.U32 R2, R45, 0x10, R2 ;  /* 0x000000102d027825 */ /* 0x008fc800078e0002 */
[----:B-1----:R-:W-:-:S03]  /*3900*/  IMAD.WIDE.U32 R2, R44, 0x20, R2 ;  /* 0x000000202c027825 */ /* 0x002fc600078e0002 */
[----:B------:R-:W-:Y:S02]  /*3910*/  DFMA R36, R36, R36, R36 ;  /* 0x000000242424722b */ /* 0x000fe40000000024 */
[----:B------:R-:W5:Y:S06]  /*3920*/  LDG.E.ENL2.256 R28, R32, desc[UR6][R2.64] ;  /* 0xfe0000060220797e */ /* 0x000f6c000812191c */
[----:B------:R-:W-:Y:S01]  /*3930*/  DFMA R36, R4, R36, R4 ;  /* 0x000000240424722b */ /* 0x000fe20000000004 */
[----:B------:R-:W5:Y:S01]  /*3940*/  LDG.E.ENL2.256 R20, R24, desc[UR6][R2.64+0x1000] ;  /* 0xfe0080060218797e */ /* 0x000f620008121914 */
[----:B------:R-:W1:Y:S03]  /*3950*/  LDC.64 R4, c[0x0][0x3a8] ;  /* 0x0000ea00ff047b82 */ /* 0x000e660000000a00 */
[----:B------:R-:W5:Y:S03]  /*3960*/  LDG.E.ENL2.256 R12, R16, desc[UR6][R2.64+0x2000] ;  /* 0xfe0100060210797e */ /* 0x000f66000812190c */
[----:B------:R-:W-:Y:S01]  /*3970*/  DFMA R38, R36, -R6, 1 ;  /* 0x3ff000002426742b */ /* 0x000fe20000000806 */
[----:B------:R2:W5:Y:S01]  /*3980*/  LDG.E.ENL2.256 R40, R8, desc[UR6][R2.64+0x3000] ;  /* 0xfe0180060208797e */ /* 0x0005620008121928 */
[----:B0-----:R-:W-:-:S06]  /*3990*/  FSETP.GEU.AND P2, PT, |R0|, 6.5827683646048100446e-37, PT ;  /* 0x036000000000780b */ /* 0x001fcc0003f4e200 */
[----:B------:R-:W-:-:S08]  /*39a0*/  DFMA R38, R36, R38, R36 ;  /* 0x000000262426722b */ /* 0x000fd00000000024 */
[----:B-1----:R-:W-:Y:S02]  /*39b0*/  DMUL R64, R38, R4 ;  /* 0x0000000426407228 */ /* 0x002fe40000000000 */
[----:B------:R-:W-:-:S06]  /*39c0*/  DSETP.NEU.AND P0, PT, R4, RZ, PT ;  /* 0x000000ff0400722a */ /* 0x000fcc0003f0d000 */
[----:B------:R-:W-:-:S08]  /*39d0*/  DFMA R6, R64, -R6, R4 ;  /* 0x800000064006722b */ /* 0x000fd00000000004 */
[----:B------:R-:W-:-:S10]  /*39e0*/  DFMA R64, R38, R6, R64 ;  /* 0x000000062640722b */ /* 0x000fd40000000040 */
[----:B--2---:R-:W-:-:S05]  /*39f0*/  FFMA R2, RZ, UR4, R65 ;  /* 0x00000004ff027c23 */ /* 0x004fca0008000041 */
        /* <DEDUP_REMOVED lines=12> */
.L_x_9506:
        /* <DEDUP_REMOVED lines=21> */
.L_x_9508:
[----:B------:R-:W-:Y:S05]  /*3c10*/  BSYNC.RECONVERGENT B0 ;  /* 0x0000000000007941 */ /* 0x000fea0003800200 */
.L_x_9507:
        /* <DEDUP_REMOVED lines=25> */
[----:B-----5:R-:W-:Y:S05]  /*3db0*/  CALL.REL.NOINC `($__internal_23_$__cuda_sm20_div_rn_f64_full) ;  /* 0x0000002400087944 */ /* 0x020fea0003c00000 */
[----:B------:R-:W-:Y:S02]  /*3dc0*/  IMAD.MOV.U32 R58, RZ, RZ, R3 ;  /* 0x000000ffff3a7224 */ /* 0x000fe400078e0003 */
[----:B------:R-:W-:-:S07]  /*3dd0*/  IMAD.MOV.U32 R59, RZ, RZ, R2 ;  /* 0x000000ffff3b7224 */ /* 0x000fce00078e0002 */
.L_x_9509:
        /* <DEDUP_REMOVED lines=18> */
[----:B-----5:R-:W-:Y:S05]  /*3f00*/  CALL.REL.NOINC `($__internal_22_$__cuda_sm20_dblrcp_rn_slowpath_v3) ;  /* 0x0000002000087944 */ /* 0x020fea0003c00000 */
[----:B------:R-:W-:Y:S02]  /*3f10*/  IMAD.MOV.U32 R56, RZ, RZ, R3 ;  /* 0x000000ffff387224 */ /* 0x000fe400078e0003 */
[----:B------:R-:W-:-:S07]  /*3f20*/  IMAD.MOV.U32 R57, RZ, RZ, R2 ;  /* 0x000000ffff397224 */ /* 0x000fce00078e0002 */
.L_x_9511:
[----:B------:R-:W-:Y:S05]  /*3f30*/  BSYNC.RECONVERGENT B0 ;  /* 0x0000000000007941 */ /* 0x000fea0003800200 */
.L_x_9510:
[----:B------:R-:W0:Y:S02]  /*3f40*/  LDC.64 R4, c[0x0][0x3a0] ;  /* 0x0000e800ff047b82 */ /* 0x000e240000000a00 */
[----:B0-----:R-:W-:-:S14]  /*3f50*/  DSETP.NEU.OR P0, PT, R4, RZ, P0 ;  /* 0x000000ff0400722a */ /* 0x001fdc000070d400 */
        /* <DEDUP_REMOVED lines=26> */
.L_x_9515:
[----:B------:R-:W-:Y:S05]  /*4100*/  BSYNC.RECONVERGENT B0 ;  /* 0x0000000000007941 */ /* 0x000fea0003800200 */
.L_x_9514:
        /* <DEDUP_REMOVED lines=23> */
.L_x_9517:
[----:B------:R-:W-:Y:S05]  /*4280*/  BSYNC.RECONVERGENT B0 ;  /* 0x0000000000007941 */ /* 0x000fea0003800200 */
.L_x_9516:
[----:B------:R-:W-:Y:S05]  /*4290*/  BRA `(.L_x_9518) ;  /* 0x0000000000107947 */ /* 0x000fea0003800000 */
.L_x_9513:
[-C--:B-----5:R-:W-:Y:S02]  /*42a0*/  DFMA R36, R32, R58.reuse, R34 ;  /* 0x0000003a2024722b */ /* 0x0a0fe40000000022 */
[----:B------:R-:W-:-:S06]  /*42b0*/  DFMA R32, R34, R58, -R32 ;  /* 0x0000003a2220722b */ /* 0x000fcc0000000820 */
[-C--:B------:R-:W-:Y:S02]  /*42c0*/  DMUL R36, R36, R56.reuse ;  /* 0x0000003824247228 */ /* 0x080fe40000000000 */
[----:B------:R-:W-:-:S11]  /*42d0*/  DMUL R38, R32, R56 ;  /* 0x0000003820267228 */ /* 0x000fd60000000000 */
.L_x_9518:
[----:B------:R-:W-:Y:S05]  /*42e0*/  @!P0 BRA `(.L_x_9519) ;  /* 0x0000000000c48947 */ /* 0x000fea0003800000 */
        /* <DEDUP_REMOVED lines=23> */
.L_x_9521:
[----:B------:R-:W-:Y:S05]  /*4460*/  BSYNC.RECONVERGENT B0 ;  /* 0x0000000000007941 */ /* 0x000fea0003800200 */
.L_x_9520:
        /* <DEDUP_REMOVED lines=23> */
.L_x_9523:
[----:B------:R-:W-:Y:S05]  /*45e0*/  BSYNC.RECONVERGENT B0 ;  /* 0x0000000000007941 */ /* 0x000fea0003800200 */
.L_x_9522:
[----:B------:R-:W-:Y:S05]  /*45f0*/  BRA `(.L_x_9524) ;  /* 0x0000000000107947 */ /* 0x000fea0003800000 */
.L_x_9519:
[-C--:B------:R-:W-:Y:S02]  /*4600*/  DFMA R32, R28, R58.reuse, R30 ;  /* 0x0000003a1c20722b */ /* 0x080fe4000000001e */
[----:B------:R-:W-:-:S06]  /*4610*/  DFMA R28, R30, R58, -R28 ;  /* 0x0000003a1e1c722b */ /* 0x000fcc000000081c */
[-C--:B------:R-:W-:Y:S02]  /*4620*/  DMUL R32, R32, R56.reuse ;  /* 0x0000003820207228 */ /* 0x080fe40000000000 */
[----:B------:R-:W-:-:S11]  /*4630*/  DMUL R34, R28, R56 ;  /* 0x000000381c227228 */ /* 0x000fd60000000000 */
.L_x_9524:
        /* <DEDUP_REMOVED lines=24> */
.L_x_9527:
[----:B------:R-:W-:Y:S05]  /*47c0*/  BSYNC.RECONVERGENT B0 ;  /* 0x0000000000007941 */ /* 0x000fea0003800200 */
.L_x_9526:
        /* <DEDUP_REMOVED lines=23> */
.L_x_9529:
[----:B------:R-:W-:Y:S05]  /*4940*/  BSYNC.RECONVERGENT B0 ;  /* 0x0000000000007941 */ /* 0x000fea0003800200 */
.L_x_9528:
[----:B------:R-:W-:Y:S05]  /*4950*/  BRA `(.L_x_9530) ;  /* 0x0000000000107947 */ /* 0x000fea0003800000 */
.L_x_9525:
[-C--:B------:R-:W-:Y:S02]  /*4960*/  DFMA R28, R24, R58.reuse, R26 ;  /* 0x0000003a181c722b */ /* 0x080fe4000000001a */
[----:B------:R-:W-:-:S06]  /*4970*/  DFMA R24, R26, R58, -R24 ;  /* 0x0000003a1a18722b */ /* 0x000fcc0000000818 */
[-C--:B------:R-:W-:Y:S02]  /*4980*/  DMUL R28, R28, R56.reuse ;  /* 0x000000381c1c7228 */ /* 0x080fe40000000000 */
[----:B------:R-:W-:-:S11]  /*4990*/  DMUL R30, R24, R56 ;  /* 0x00000038181e7228 */ /* 0x000fd60000000000 */
.L_x_9530:
        /* <DEDUP_REMOVED lines=24> */
.L_x_9533:
[----:B------:R-:W-:Y:S05]  /*4b20*/  BSYNC.RECONVERGENT B0 ;  /* 0x0000000000007941 */ /* 0x000fea0003800200 */
.L_x_9532:
        /* <DEDUP_REMOVED lines=23> */
.L_x_9535:
[----:B------:R-:W-:Y:S05]  /*4ca0*/  BSYNC.RECONVERGENT B0 ;  /* 0x0000000000007941 */ /* 0x000fea0003800200 */
.L_x_9534:
[----:B------:R-:W-:Y:S05]  /*4cb0*/  BRA `(.L_x_9536) ;  /* 0x0000000000107947 */ /* 0x000fea0003800000 */
.L_x_9531:
[-C--:B------:R-:W-:Y:S02]  /*4cc0*/  DFMA R24, R20, R58.reuse, R22 ;  /* 0x0000003a1418722b */ /* 0x080fe40000000016 */
[----:B------:R-:W-:-:S06]  /*4cd0*/  DFMA R20, R22, R58, -R20 ;  /* 0x0000003a1614722b */ /* 0x000fcc0000000814 */
[-C--:B------:R-:W-:Y:S02]  /*4ce0*/  DMUL R24, R24, R56.reuse ;  /* 0x0000003818187228 */ /* 0x080fe40000000000 */
[----:B------:R-:W-:-:S11]  /*4cf0*/  DMUL R26, R20, R56 ;  /* 0x00000038141a7228 */ /* 0x000fd60000000000 */
.L_x_9536:
        /* <DEDUP_REMOVED lines=24> */
.L_x_9539:
[----:B------:R-:W-:Y:S05]  /*4e80*/  BSYNC.RECONVERGENT B0 ;  /* 0x0000000000007941 */ /* 0x000fea0003800200 */
.L_x_9538:
        /* <DEDUP_REMOVED lines=23> */
.L_x_9541:
[----:B------:R-:W-:Y:S05]  /*5000*/  BSYNC.RECONVERGENT B0 ;  /* 0x0000000000007941 */ /* 0x000fea0003800200 */
.L_x_9540:
[----:B------:R-:W-:Y:S05]  /*5010*/  BRA `(.L_x_9542) ;  /* 0x0000000000107947 */ /* 0x000fea0003800000 */
.L_x_9537:
[-C--:B------:R-:W-:Y:S02]  /*5020*/  DFMA R20, R16, R58.reuse, R18 ;  /* 0x0000003a1014722b */ /* 0x080fe40000000012 */
[----:B------:R-:W-:-:S06]  /*5030*/  DFMA R16, R18, R58, -R16 ;  /* 0x0000003a1210722b */ /* 0x000fcc0000000810 */
[-C--:B------:R-:W-:Y:S02]  /*5040*/  DMUL R20, R20, R56.reuse ;  /* 0x0000003814147228 */ /* 0x080fe40000000000 */
[----:B------:R-:W-:-:S11]  /*5050*/  DMUL R22, R16, R56 ;  /* 0x0000003810167228 */ /* 0x000fd60000000000 */
.L_x_9542:
        /* <DEDUP_REMOVED lines=24> */
.L_x_9545:
[----:B------:R-:W-:Y:S05]  /*51e0*/  BSYNC.RECONVERGENT B0 ;  /* 0x0000000000007941 */ /* 0x000fea0003800200 */
.L_x_9544:
        /* <DEDUP_REMOVED lines=23> */
.L_x_9547:
[----:B------:R-:W-:Y:S05]  /*5360*/  BSYNC.RECONVERGENT B0 ;  /* 0x0000000000007941 */ /* 0x000fea0003800200 */
.L_x_9546:
[----:B------:R-:W-:Y:S05]  /*5370*/  BRA `(.L_x_9548) ;  /* 0x0000000000107947 */ /* 0x000fea0003800000 */
.L_x_9543:
[-C--:B------:R-:W-:Y:S02]  /*5380*/  DFMA R16, R12, R58.reuse, R14 ;  /* 0x0000003a0c10722b */ /* 0x080fe4000000000e */
[----:B------:R-:W-:-:S06]  /*5390*/  DFMA R12, R14, R58, -R12 ;  /* 0x0000003a0e0c722b */ /* 0x000fcc000000080c */
[-C--:B------:R-:W-:Y:S02]  /*53a0*/  DMUL R16, R16, R56.reuse ;  /* 0x0000003810107228 */ /* 0x080fe40000000000 */
[----:B------:R-:W-:-:S11]  /*53b0*/  DMUL R18, R12, R56 ;  /* 0x000000380c127228 */ /* 0x000fd60000000000 */
.L_x_9548:
        /* <DEDUP_REMOVED lines=24> */
.L_x_9551:
[----:B------:R-:W-:Y:S05]  /*5540*/  BSYNC.RECONVERGENT B0 ;  /* 0x0000000000007941 */ /* 0x000fea0003800200 */
.L_x_9550:
        /* <DEDUP_REMOVED lines=23> */
.L_x_9553:
[----:B------:R-:W-:Y:S05]  /*56c0*/  BSYNC.RECONVERGENT B0 ;  /* 0x0000000000007941 */ /* 0x000fea0003800200 */
.L_x_9552:
[----:B------:R-:W-:Y:S05]  /*56d0*/  BRA `(.L_x_9554) ;  /* 0x0000000000107947 */ /* 0x000fea0003800000 */
.L_x_9549:
[-C--:B------:R-:W-:Y:S02]  /*56e0*/  DFMA R12, R8, R58.reuse, R10 ;  /* 0x0000003a080c722b */ /* 0x080fe4000000000a */
[----:B------:R-:W-:-:S06]  /*56f0*/  DFMA R8, R10, R58, -R8 ;  /* 0x0000003a0a08722b */ /* 0x000fcc0000000808 */
[-C--:B------:R-:W-:Y:S02]  /*5700*/  DMUL R12, R12, R56.reuse ;  /* 0x000000380c0c7228 */ /* 0x080fe40000000000 */
[----:B------:R-:W-:-:S11]  /*5710*/  DMUL R14, R8, R56 ;  /* 0x00000038080e7228 */ /* 0x000fd60000000000 */
.L_x_9554:
        /* <DEDUP_REMOVED lines=24> */
.L_x_9557:
[----:B------:R-:W-:Y:S05]  /*58a0*/  BSYNC.RECONVERGENT B0 ;  /* 0x0000000000007941 */ /* 0x000fea0003800200 */
.L_x_9556:
        /* <DEDUP_REMOVED lines=23> */
.L_x_9559:
[----:B------:R-:W-:Y:S05]  /*5a20*/  BSYNC.RECONVERGENT B0 ;  /* 0x0000000000007941 */ /* 0x000fea0003800200 */
.L_x_9558:
[----:B------:R-:W-:Y:S05]  /*5a30*/  BRA `(.L_x_9560) ;  /* 0x00000004001c7947 */ /* 0x000fea0003800000 */
.L_x_9555:
[-C--:B------:R-:W-:Y:S02]  /*5a40*/  DFMA R8, R40, R58.reuse, R42 ;  /* 0x0000003a2808722b */ /* 0x080fe4000000002a */
[----:B------:R-:W-:-:S06]  /*5a50*/  DFMA R10, R42, R58, -R40 ;  /* 0x0000003a2a0a722b */ /* 0x000fcc0000000828 */
[-C--:B------:R-:W-:Y:S02]  /*5a60*/  DMUL R8, R8, R56.reuse ;  /* 0x0000003808087228 */ /* 0x080fe40000000000 */
[----:B------:R-:W-:Y:S01]  /*5a70*/  DMUL R10, R10, R56 ;  /* 0x000000380a0a7228 */ /* 0x000fe20000000000 */
[----:B------:R-:W-:Y:S10]  /*5a80*/  BRA `(.L_x_9560) ;  /* 0x0000000400087947 */ /* 0x000ff40003800000 */
.L_x_9512:
[----:B------:R-:W0:Y:S02]  /*5a90*/  LDCU.64 UR4, c[0x0][0x3a8] ;  /* 0x00007500ff0477ac */ /* 0x000e240008000a00 */
[----:B0-----:R-:W-:-:S14]  /*5aa0*/  DSETP.GE.AND P0, PT, |R4|, |UR4|, PT ;  /* 0x4000000404007e2a */ /* 0x001fdc000bf06200 */
[----:B-----5:R-:W-:Y:S02]  /*5ab0*/  @P0 DFMA R36, R34, R64, R32 ;  /* 0x000000402224022b */ /* 0x020fe40000000020 */
[C-C-:B------:R-:W-:Y:S02]  /*5ac0*/  @!P0 DFMA R4, R32.reuse, R58, R34.reuse ;  /* 0x0000003a2004822b */ /* 0x140fe40000000022 */
[----:B------:R-:W-:Y:S02]  /*5ad0*/  @P0 DFMA R38, R32, -R64, R34 ;  /* 0x800000402026022b */ /* 0x000fe40000000022 */
[----:B------:R-:W-:Y:S02]  /*5ae0*/  @!P0 DFMA R32, R34, R58, -R32 ;  /* 0x0000003a2220822b */ /* 0x000fe40000000820 */
[----:B------:R-:W-:Y:S02]  /*5af0*/  @P0 DFMA R46, R30, R64, R28 ;  /* 0x000000401e2e022b */ /* 0x000fe4000000001c */
[----:B------:R-:W-:-:S02]  /*5b00*/  @!P0 DFMA R2, R28, R58, R30 ;  /* 0x0000003a1c02822b */ /* 0x000fc4000000001e */
[----:B------:R-:W-:Y:S02]  /*5b10*/  @P0 DFMA R34, R28, -R64, R30 ;  /* 0x800000401c22022b */ /* 0x000fe4000000001e */
[----:B------:R-:W-:Y:S02]  /*5b20*/  @!P0 DFMA R28, R30, R58, -R28 ;  /* 0x0000003a1e1c822b */ /* 0x000fe4000000081c */
[----:B------:R-:W-:Y:S02]  /*5b30*/  @P0 DFMA R50, R26, R64, R24 ;  /* 0x000000401a32022b */ /* 0x000fe40000000018 */
[C-C-:B------:R-:W-:Y:S02]  /*5b40*/  @!P0 DFMA R6, R24.reuse, R58, R26.reuse ;  /* 0x0000003a1806822b */ /* 0x140fe4000000001a */
[----:B------:R-:W-:Y:S02]  /*5b50*/  @P0 DFMA R30, R24, -R64, R26 ;  /* 0x80000040181e022b */ /* 0x000fe4000000001a */
[----:B------:R-:W-:-:S02]  /*5b60*/  @!P0 DFMA R52, R26, R58, -R24 ;  /* 0x0000003a1a34822b */ /* 0x000fc40000000818 */
[----:B------:R-:W-:Y:S02]  /*5b70*/  @P0 DFMA R24, R22, R64, R20 ;  /* 0x000000401618022b */ /* 0x000fe40000000014 */
[----:B------:R-:W-:Y:S02]  /*5b80*/  @!P0 DFMA R48, R20, R58, R22 ;  /* 0x0000003a1430822b */ /* 0x000fe40000000016 */
[-C--:B------:R-:W-:Y:S02]  /*5b90*/  @P0 DMUL R38, R38, R60.reuse ;  /* 0x0000003c26260228 */ /* 0x080fe40000000000 */
[----:B------:R-:W-:Y:S02]  /*5ba0*/  @P0 DMUL R36, R36, R60 ;  /* 0x0000003c24240228 */ /* 0x000fe40000000000 */
[----:B------:R-:W-:Y:S02]  /*5bb0*/  @!P0 DMUL R38, R32, R56 ;  /* 0x0000003820268228 */ /* 0x000fe40000000000 */
[----:B------:R-:W-:-:S02]  /*5bc0*/  @P0 DMUL R34, R34, R60 ;  /* 0x0000003c22220228 */ /* 0x000fc40000000000 */
[----:B------:R-:W-:Y:S02]  /*5bd0*/  @!P0 DMUL R36, R4, R56 ;  /* 0x0000003804248228 */ /* 0x000fe40000000000 */
[----:B------:R-:W-:Y:S02]  /*5be0*/  @P0 DMUL R32, R46, R60 ;  /* 0x0000003c2e200228 */ /* 0x000fe40000000000 */
[----:B------:R-:W-:Y:S02]  /*5bf0*/  @!P0 DMUL R34, R28, R56 ;  /* 0x000000381c228228 */ /* 0x000fe40000000000 */
[----:B------:R-:W-:Y:S02]  /*5c00*/  @P0 DFMA R26, R20, -R64, R22 ;  /* 0x80000040141a022b */ /* 0x000fe40000000016 */
[----:B------:R-:W-:Y:S02]  /*5c10*/  @!P0 DFMA R4, R22, R58, -R20 ;  /* 0x0000003a1604822b */ /* 0x000fe40000000814 */
[----:B------:R-:W-:-:S02]  /*5c20*/  @!P0 DMUL R32, R2, R56 ;  /* 0x0000003802208228 */ /* 0x000fc40000000000 */
[----:B------:R-:W-:Y:S02]  /*5c30*/  @P0 DMUL R28, R50, R60 ;  /* 0x0000003c321c0228 */ /* 0x000fe40000000000 */
[----:B------:R-:W-:Y:S02]  /*5c40*/  @P0 DFMA R20, R18, R64, R16 ;  /* 0x000000401214022b */ /* 0x000fe40000000010 */
[C-C-:B------:R-:W-:Y:S02]  /*5c50*/  @!P0 DFMA R2, R16.reuse, R58, R18.reuse ;  /* 0x0000003a1002822b */ /* 0x140fe40000000012 */
[----:B------:R-:W-:Y:S02]  /*5c60*/  @P0 DFMA R22, R16, -R64, R18 ;  /* 0x800000401016022b */ /* 0x000fe40000000012 */
[----:B------:R-:W-:Y:S02]  /*5c70*/  @!P0 DFMA R46, R18, R58, -R16 ;  /* 0x0000003a122e822b */ /* 0x000fe40000000810 */
[----:B------:R-:W-:-:S02]  /*5c80*/  @P0 DMUL R30, R30, R60 ;  /* 0x0000003c1e1e0228 */ /* 0x000fc40000000000 */
[----:B------:R-:W-:Y:S02]  /*5c90*/  @P0 DMUL R24, R24, R60 ;  /* 0x0000003c18180228 */ /* 0x000fe40000000000 */
[----:B------:R-:W-:Y:S02]  /*5ca0*/  @!P0 DMUL R28, R6, R56 ;  /* 0x00000038061c8228 */ /* 0x000fe40000000000 */
[----:B------:R-:W-:Y:S02]  /*5cb0*/  @P0 DFMA R16, R14, R64, R12 ;  /* 0x000000400e10022b */ /* 0x000fe4000000000c */
[C-C-:B------:R-:W-:Y:S02]  /*5cc0*/  @!P0 DFMA R6, R12.reuse, R58, R14.reuse ;  /* 0x0000003a0c06822b */ /* 0x140fe4000000000e */
[----:B------:R-:W-:Y:S02]  /*5cd0*/  @P0 DFMA R18, R12, -R64, R14 ;  /* 0x800000400c12022b */ /* 0x000fe4000000000e */
[----:B------:R-:W-:-:S02]  /*5ce0*/  @!P0 DFMA R50, R14, R58, -R12 ;  /* 0x0000003a0e32822b */ /* 0x000fc4000000080c */
[-C--:B------:R-:W-:Y:S02]  /*5cf0*/  @!P0 DMUL R30, R52, R56.reuse ;  /* 0x00000038341e8228 */ /* 0x080fe40000000000 */
[----:B------:R-:W-:Y:S02]  /*5d00*/  @!P0 DMUL R24, R48, R56 ;  /* 0x0000003830188228 */ /* 0x000fe40000000000 */
[----:B------:R-:W-:Y:S02]  /*5d10*/  @P0 DFMA R12, R10, R64, R8 ;  /* 0x000000400a0c022b */ /* 0x000fe40000000008 */
[C-C-:B------:R-:W-:Y:S02]  /*5d20*/  @!P0 DFMA R48, R8.reuse, R58, R10.reuse ;  /* 0x0000003a0830822b */ /* 0x140fe4000000000a */
[----:B------:R-:W-:Y:S02]  /*5d30*/  @P0 DFMA R14, R8, -R64, R10 ;  /* 0x80000040080e022b */ /* 0x000fe4000000000a */
[----:B------:R-:W-:-:S02]  /*5d40*/  @!P0 DFMA R52, R10, R58, -R8 ;  /* 0x0000003a0a34822b */ /* 0x000fc40000000808 */
[-C--:B------:R-:W-:Y:S02]  /*5d50*/  @P0 DFMA R8, R42, R64.reuse, R40 ;  /* 0x000000402a08022b */ /* 0x080fe40000000028 */
[C-C-:B------:R-:W-:Y:S02]  /*5d60*/  @P0 DFMA R10, R40.reuse, -R64, R42.reuse ;  /* 0x80000040280a022b */ /* 0x140fe4000000002a */
[-C--:B------:R-:W-:Y:S02]  /*5d70*/  @!P0 DFMA R54, R40, R58.reuse, R42 ;  /* 0x0000003a2836822b */ /* 0x080fe4000000002a */
[----:B------:R-:W-:Y:S02]  /*5d80*/  @!P0 DFMA R40, R42, R58, -R40 ;  /* 0x0000003a2a28822b */ /* 0x000fe40000000828 */
[-C--:B------:R-:W-:Y:S02]  /*5d90*/  @P0 DMUL R26, R26, R60.reuse ;  /* 0x0000003c1a1a0228 */ /* 0x080fe40000000000 */
[----:B------:R-:W-:-:S02]  /*5da0*/  @P0 DMUL R20, R20, R60 ;  /* 0x0000003c14140228 */ /* 0x000fc40000000000 */
[-C--:B------:R-:W-:Y:S02]  /*5db0*/  @P0 DMUL R22, R22, R60.reuse ;  /* 0x0000003c16160228 */ /* 0x080fe40000000000 */
[-C--:B------:R-:W-:Y:S02]  /*5dc0*/  @P0 DMUL R16, R16, R60.reuse ;  /* 0x0000003c10100228 */ /* 0x080fe40000000000 */
[-C--:B------:R-:W-:Y:S02]  /*5dd0*/  @P0 DMUL R18, R18, R60.reuse ;  /* 0x0000003c12120228 */ /* 0x080fe40000000000 */
[-C--:B------:R-:W-:Y:S02]  /*5de0*/  @P0 DMUL R12, R12, R60.reuse ;  /* 0x0000003c0c0c0228 */ /* 0x080fe40000000000 */
[-C--:B------:R-:W-:Y:S02]  /*5df0*/  @P0 DMUL R14, R14, R60.reuse ;  /* 0x0000003c0e0e0228 */ /* 0x080fe40000000000 */
[----:B------:R-:W-:-:S02]  /*5e00*/  @P0 DMUL R8, R8, R60 ;  /* 0x0000003c08080228 */ /* 0x000fc40000000000 */
[----:B------:R-:W-:Y:S02]  /*5e10*/  @P0 DMUL R10, R10, R60 ;  /* 0x0000003c0a0a0228 */ /* 0x000fe40000000000 */
[-C--:B------:R-:W-:Y:S02]  /*5e20*/  @!P0 DMUL R26, R4, R56.reuse ;  /* 0x00000038041a8228 */ /* 0x080fe40000000000 */
[-C--:B------:R-:W-:Y:S02]  /*5e30*/  @!P0 DMUL R20, R2, R56.reuse ;  /* 0x0000003802148228 */ /* 0x080fe40000000000 */
[-C--:B------:R-:W-:Y:S02]  /*5e40*/  @!P0 DMUL R22, R46, R56.reuse ;  /* 0x000000382e168228 */ /* 0x080fe40000000000 */
[-C--:B------:R-:W-:Y:S02]  /*5e50*/  @!P0 DMUL R16, R6, R56.reuse ;  /* 0x0000003806108228 */ /* 0x080fe40000000000 */
[----:B------:R-:W-:-:S02]  /*5e60*/  @!P0 DMUL R18, R50, R56 ;  /* 0x0000003832128228 */ /* 0x000fc40000000000 */
[-C--:B------:R-:W-:Y:S02]  /*5e70*/  @!P0 DMUL R12, R48, R56.reuse ;  /* 0x00000038300c8228 */ /* 0x080fe40000000000 */
[-C--:B------:R-:W-:Y:S02]  /*5e80*/  @!P0 DMUL R14, R52, R56.reuse ;  /* 0x00000038340e8228 */ /* 0x080fe40000000000 */
[-C--:B------:R-:W-:Y:S02]  /*5e90*/  @!P0 DMUL R8, R54, R56.reuse ;  /* 0x0000003836088228 */ /* 0x080fe40000000000 */
[----:B------:R-:W-:-:S11]  /*5ea0*/  @!P0 DMUL R10, R40, R56 ;  /* 0x00000038280a8228 */ /* 0x000fd60000000000 */
.L_x_9560:
[----:B------:R-:W0:Y:S02]  /*5eb0*/  LDC.64 R2, c[0x0][0x3b0] ;  /* 0x0000ec00ff027b82 */ /* 0x000e240000000a00 */
[----:B0-----:R-:W-:-:S04]  /*5ec0*/  IMAD.WIDE.U32 R2, R45, 0x10, R2 ;  /* 0x000000102d027825 */ /* 0x001fc800078e0002 */
[----:B------:R-:W-:-:S05]  /*5ed0*/  IMAD.WIDE.U32 R2, R44, 0x20, R2 ;  /* 0x000000202c027825 */ /* 0x000fca00078e0002 */
[----:B------:R-:W-:Y:S04]  /*5ee0*/  STG.E.ENL2.256 desc[UR6][R2.64], R36, R32 ;  /* 0xf80000240220797f */ /* 0x000fe8000f121806 */
[----:B------:R-:W-:Y:S04]  /*5ef0*/  STG.E.ENL2.256 desc[UR6][R2.64+0x1000], R28, R24 ;  /* 0xf800801c0218797f */ /* 0x000fe8000f121806 */
[----:B------:R-:W-:Y:S04]  /*5f00*/  STG.E.ENL2.256 desc[UR6][R2.64+0x2000], R20, R16 ;  /* 0xf80100140210797f */ /* 0x000fe8000f121806 */
[----:B------:R-:W-:Y:S01]  /*5f10*/  STG.E.ENL2.256 desc[UR6][R2.64+0x3000], R12, R8 ;  /* 0xf801800c0208797f */ /* 0x000fe2000f121806 */
[----:B------:R-:W-:Y:S05]  /*5f20*/  EXIT ;  /* 0x000000000000794d */ /* 0x000fea0003800000 */
        .weak           $__internal_22_$__cuda_sm20_dblrcp_rn_slowpath_v3
        .type           $__internal_22_$__cuda_sm20_dblrcp_rn_slowpath_v3,@function
        .size           $__internal_22_$__cuda_sm20_dblrcp_rn_slowpath_v3,($__internal_23_$__cuda_sm20_div_rn_f64_full - $__internal_22_$__cuda_sm20_dblrcp_rn_slowpath_v3)
$__internal_22_$__cuda_sm20_dblrcp_rn_slowpath_v3:
        /* <DEDUP_REMOVED lines=26> */
.L_x_9564:
        /* <DEDUP_REMOVED lines=9> */
.L_x_9562:
[----:B------:R-:W-:Y:S02]  /*6160*/  LOP3.LUT R5, R7, 0x80000, RZ, 0xfc, !PT ;  /* 0x0008000007057812 */ /* 0x000fe400078efcff */
[----:B------:R-:W-:-:S07]  /*6170*/  MOV R4, R6 ;  /* 0x0000000600047202 */ /* 0x000fce0000000f00 */
.L_x_9563:
[----:B------:R-:W-:Y:S05]  /*6180*/  BSYNC.RECONVERGENT B1 ;  /* 0x0000000000017941 */ /* 0x000fea0003800200 */
.L_x_9561:
[----:B------:R-:W-:Y:S02]  /*6190*/  IMAD.MOV.U32 R3, RZ, RZ, R4 ;  /* 0x000000ffff037224 */ /* 0x000fe400078e0004 */
[----:B------:R-:W-:Y:S02]  /*61a0*/  IMAD.MOV.U32 R2, RZ, RZ, R5 ;  /* 0x000000ffff027224 */ /* 0x000fe400078e0005 */
[----:B------:R-:W-:Y:S02]  /*61b0*/  IMAD.MOV.U32 R4, RZ, RZ, R0 ;  /* 0x000000ffff047224 */ /* 0x000fe400078e0000 */
[----:B------:R-:W-:-:S04]  /*61c0*/  IMAD.MOV.U32 R5, RZ, RZ, 0x0 ;  /* 0x00000000ff057424 */ /* 0x000fc800078e00ff */
[----:B------:R-:W-:Y:S05]  /*61d0*/  RET.REL.NODEC R4 `(_ZN2at6native29vectorized_elementwise_kernelILi2ENS0_13BUnaryFunctorIN3c107complexIdEES5_S5_NS0_15binary_internal10DivFunctorIS5_EEEESt5arrayIPcLm2EEEEviT0_T1_) ;  /* 0xffffff9c04887950 */ /* 0x000fea0003c3ffff */
        .weak           $__internal_23_$__cuda_sm20_div_rn_f64_full
        .type           $__internal_23_$__cuda_sm20_div_rn_f64_full,@function
        .size           $__internal_23_$__cuda_sm20_div_rn_f64_full,(.L_x_19369 - $__internal_23_$__cuda_sm20_div_rn_f64_full)
$__internal_23_$__cuda_sm20_div_rn_f64_full:
[C---:B------:R-:W-:Y:S01]  /*61e0*/  FSETP.GEU.AND P1, PT, |R3|.reuse, 1.469367938527859385e-39, PT ;  /* 0x001000000300780b */ /* 0x040fe20003f2e200 */
[----:B------:R-:W-:Y:S01]  /*61f0*/  IMAD.MOV.U32 R47, RZ, RZ, R3 ;  /* 0x000000ffff2f7224 */ /* 0x000fe200078e0003 */
[----:B------:R-:W-:Y:S01]  /*6200*/  MOV R46, R2 ;  /* 0x00000002002e7202 */ /* 0x000fe20000000f00 */
[----:B------:R-:W-:Y:S01]  /*6210*/  IMAD.MOV.U32 R48, RZ, RZ, R2 ;  /* 0x000000ffff307224 */ /* 0x000fe200078e0002 */
[----:B------:R-:W-:Y:S01]  /*6220*/  LOP3.LUT R6, R3, 0x800fffff, RZ, 0xc0, !PT ;  /* 0x800fffff03067812 */ /* 0x000fe200078ec0ff */
[----:B------:R-:W-:Y:S01]  /*6230*/  IMAD.MOV.U32 R53, RZ, RZ, R5 ;  /* 0x000000ffff357224 */ /* 0x000fe200078e0005 */
[----:B------:R-:W-:Y:S01]  /*6240*/  MOV R50, 0x1 ;  /* 0x0000000100327802 */ /* 0x000fe20000000f00 */
[----:B------:R-:W-:Y:S01]  /*6250*/  IMAD.MOV.U32 R52, RZ, RZ, R4 ;  /* 0x000000ffff347224 */ /* 0x000fe200078e0004 */
[----:B------:R-:W-:Y:S01]  /*6260*/  LOP3.LUT R49, R6, 0x3ff00000, RZ, 0xfc, !PT ;  /* 0x3ff0000006317812 */ /* 0x000fe200078efcff */
[----:B------:R-:W-:Y:S01]  /*6270*/  BSSY.RECONVERGENT B1, `(.L_x_9565) ;  /* 0x0000057000017945 */ /* 0x000fe20003800200 */
[----:B------:R-:W-:-:S02]  /*6280*/  FSETP.GEU.AND P3, PT, |R53|, 1.469367938527859385e-39, PT ;  /* 0x001000003500780b */ /* 0x000fc40003f6e200 */
[----:B------:R-:W-:Y:S01]  /*6290*/  LOP3.LUT R2, R53, 0x7ff00000, RZ, 0xc0, !PT ;  /* 0x7ff0000035027812 */ /* 0x000fe200078ec0ff */
[----:B------:R-:W-:Y:S01]  /*62a0*/  @!P1 DMUL R48, R46, 8.98846567431157953865e+307 ;  /* 0x7fe000002e309828 */ /* 0x000fe20000000000 */
[----:B------:R-:W-:Y:S01]  /*62b0*/  LOP3.LUT R7, R3, 0x7ff00000, RZ, 0xc0, !PT ;  /* 0x7ff0000003077812 */ /* 0x000fe200078ec0ff */
[----:B------:R-:W-:Y:S02]  /*62c0*/  IMAD.MOV.U32 R3, RZ, RZ, 0x1ca00000 ;  /* 0x1ca00000ff037424 */ /* 0x000fe400078e00ff */
[----:B------:R-:W-:Y:S01]  /*62d0*/  IMAD.MOV.U32 R6, RZ, RZ, R2 ;  /* 0x000000ffff067224 */ /* 0x000fe200078e0002 */
[----:B------:R-:W-:Y:S01]  /*62e0*/  ISETP.GE.U32.AND P2, PT, R2, R7, PT ;  /* 0x000000070200720c */ /* 0x000fe20003f46070 */
[----:B------:R-:W0:Y:S03]  /*62f0*/  MUFU.RCP64H R51, R49 ;  /* 0x0000003100337308 */ /* 0x000e260000001800 */
[----:B------:R-:W-:-:S02]  /*6300*/  SEL R5, R3, 0x63400000, !P2 ;  /* 0x6340000003057807 */ /* 0x000fc40005000000 */
[----:B------:R-:W-:Y:S02]  /*6310*/  @!P3 LOP3.LUT R4, R47, 0x7ff00000, RZ, 0xc0, !PT ;  /* 0x7ff000002f04b812 */ /* 0x000fe400078ec0ff */
[----:B------:R-:W-:Y:S02]  /*6320*/  @!P1 LOP3.LUT R7, R49, 0x7ff00000, RZ, 0xc0, !PT ;  /* 0x7ff0000031079812 */ /* 0x000fe400078ec0ff */
[----:B------:R-:W-:-:S04]  /*6330*/  @!P3 ISETP.GE.U32.AND P4, PT, R2, R4, PT ;  /* 0x000000040200b20c */ /* 0x000fc80003f86070 */
[----:B------:R-:W-:Y:S01]  /*6340*/  @!P3 SEL R4, R3, 0x63400000, !P4 ;  /* 0x634000000304b807 */ /* 0x000fe20006000000 */
[----:B0-----:R-:W-:-:S03]  /*6350*/  DFMA R54, R50, -R48, 1 ;  /* 0x3ff000003236742b */ /* 0x001fc60000000830 */
[----:B------:R-:W-:-:S05]  /*6360*/  @!P3 LOP3.LUT R4, R4, 0x80000000, R53, 0xf8, !PT ;  /* 0x800000000404b812 */ /* 0x000fca00078ef835 */
[----:B------:R-:W-:-:S08]  /*6370*/  DFMA R54, R54, R54, R54 ;  /* 0x000000363636722b */ /* 0x000fd00000000036 */
[----:B------:R-:W-:Y:S01]  /*6380*/  DFMA R50, R50, R54, R50 ;  /* 0x000000363232722b */ /* 0x000fe20000000032 */
[----:B------:R-:W-:Y:S01]  /*6390*/  LOP3.LUT R55, R5, 0x800fffff, R53, 0xf8, !PT ;  /* 0x800fffff05377812 */ /* 0x000fe200078ef835 */
[----:B------:R-:W-:Y:S01]  /*63a0*/  IMAD.MOV.U32 R54, RZ, RZ, R52 ;  /* 0x000000ffff367224 */ /* 0x000fe200078e0034 */
[----:B------:R-:W-:Y:S01]  /*63b0*/  @!P3 LOP3.LUT R5, R4, 0x100000, RZ, 0xfc, !PT ;  /* 0x001000000405b812 */ /* 0x000fe200078efcff */
        /* <DEDUP_REMOVED lines=8> */
[----:B------:R-:W-:Y:S01]  /*6440*/  IADD3 R4, PT, PT, R6, -0x1, RZ ;  /* 0xffffffff06047810 */ /* 0x000fe20007ffe0ff */
[----:B------:R-:W-:-:S03]  /*6450*/  VIADD R5, R7, 0xffffffff ;  /* 0xffffffff07057836 */ /* 0x000fc60000000000 */
[----:B------:R-:W-:-:S04]  /*6460*/  ISETP.GT.U32.AND P1, PT, R4, 0x7feffffe, PT ;  /* 0x7feffffe0400780c */ /* 0x000fc80003f24070 */
[----:B------:R-:W-:-:S13]  /*6470*/  ISETP.GT.U32.OR P1, PT, R5, 0x7feffffe, P1 ;  /* 0x7feffffe0500780c */ /* 0x000fda0000f24470 */
[----:B------:R-:W-:Y:S05]  /*6480*/  @P1 BRA `(.L_x_9566) ;  /* 0x0000000000741947 */ /* 0x000fea0003800000 */
[----:B------:R-:W-:Y:S01]  /*6490*/  LOP3.LUT R4, R47, 0x7ff00000, RZ, 0xc0, !PT ;  /* 0x7ff000002f047812 */ /* 0x000fe200078ec0ff */
[----:B------:R-:W-:-:S03]  /*64a0*/  IMAD.MOV.U32 R6, RZ, RZ, RZ ;  /* 0x000000ffff067224 */ /* 0x000fc600078e00ff */
[CC--:B------:R-:W-:Y:S02]  /*64b0*/  VIADDMNMX R5, R2.reuse, -R4.reuse, 0xb9600000, !PT ;  /* 0xb960000002057446 */ /* 0x0c0fe40007800904 */
[----:B------:R-:W-:Y:S02]  /*64c0*/  ISETP.GE.U32.AND P1, PT, R2, R4, PT ;  /* 0x000000040200720c */ /* 0x000fe40003f26070 */
[----:B------:R-:W-:Y:S02]  /*64d0*/  VIMNMX R5, PT, PT, R5, 0x46a00000, PT ;  /* 0x46a0000005057848 */ /* 0x000fe40003fe0100 */
[----:B------:R-:W-:-:S05]  /*64e0*/  SEL R3, R3, 0x63400000, !P1 ;  /* 0x6340000003037807 */ /* 0x000fca0004800000 */
[----:B------:R-:W-:-:S04]  /*64f0*/  IMAD.IADD R3, R5, 0x1, -R3 ;  /* 0x0000000105037824 */ /* 0x000fc800078e0a03 */
        /* <DEDUP_REMOVED lines=19> */
[----:B------:R-:W-:Y:S02]  /*6630*/  IMAD.MOV.U32 R4, RZ, RZ, R3 ;  /* 0x000000ffff047224 */ /* 0x000fe400078e0003 */
[----:B------:R-:W-:Y:S01]  /*6640*/  IMAD.MOV.U32 R5, RZ, RZ, R2 ;  /* 0x000000ffff057224 */ /* 0x000fe200078e0002 */
[----:B------:R-:W-:Y:S06]  /*6650*/  BRA `(.L_x_9567) ;  /* 0x0000000000607947 */ /* 0x000fec0003800000 */
.L_x_9566:
        /* <DEDUP_REMOVED lines=12> */
[----:B------:R-:W-:Y:S02]  /*6720*/  @!P1 IMAD.MOV.U32 R4, RZ, RZ, RZ ;  /* 0x000000ffff049224 */ /* 0x000fe400078e00ff */
[----:B------:R-:W-:Y:S01]  /*6730*/  @!P1 IMAD.MOV.U32 R5, RZ, RZ, R2 ;  /* 0x000000ffff059224 */ /* 0x000fe200078e0002 */
[----:B------:R-:W-:Y:S01]  /*6740*/  @P1 MOV R5, R3 ;  /* 0x0000000300051202 */ /* 0x000fe20000000f00 */
[----:B------:R-:W-:Y:S01]  /*6750*/  @P1 IMAD.MOV.U32 R4, RZ, RZ, RZ ;  /* 0x000000ffff041224 */ /* 0x000fe200078e00ff */
[----:B------:R-:W-:Y:S06]  /*6760*/  BRA `(.L_x_9567) ;  /* 0x00000000001c7947 */ /* 0x000fec0003800000 */
.L_x_9569:
[----:B------:R-:W-:Y:S01]  /*6770*/  LOP3.LUT R2, R47, 0x80000, RZ, 0xfc, !PT ;  /* 0x000800002f027812 */ /* 0x000fe200078efcff */
[----:B------:R-:W-:-:S04]  /*6780*/  IMAD.MOV.U32 R4, RZ, RZ, R46 ;  /* 0x000000ffff047224 */ /* 0x000fc800078e002e */
[----:B------:R-:W-:Y:S01]  /*6790*/  IMAD.MOV.U32 R5, RZ, RZ, R2 ;  /* 0x000000ffff057224 */ /* 0x000fe200078e0002 */
[----:B------:R-:W-:Y:S06]  /*67a0*/  BRA `(.L_x_9567) ;  /* 0x00000000000c7947 */ /* 0x000fec0003800000 */
.L_x_9568:
[----:B------:R-:W-:Y:S01]  /*67b0*/  LOP3.LUT R2, R53, 0x80000, RZ, 0xfc, !PT ;  /* 0x0008000035027812 */ /* 0x000fe200078efcff */
[----:B------:R-:W-:-:S04]  /*67c0*/  IMAD.MOV.U32 R4, RZ, RZ, R52 ;  /* 0x000000ffff047224 */ /* 0x000fc800078e0034 */
[----:B------:R-:W-:-:S07]  /*67d0*/  IMAD.MOV.U32 R5, RZ, RZ, R2 ;  /* 0x000000ffff057224 */ /* 0x000fce00078e0002 */
.L_x_9567:
[----:B------:R-:W-:Y:S05]  /*67e0*/  BSYNC.RECONVERGENT B1 ;  /* 0x0000000000017941 */ /* 0x000fea0003800200 */
.L_x_9565:
[----:B------:R-:W-:Y:S01]  /*67f0*/  MOV R3, R4 ;  /* 0x0000000400037202 */ /* 0x000fe20000000f00 */
[----:B------:R-:W-:Y:S02]  /*6800*/  IMAD.MOV.U32 R2, RZ, RZ, R5 ;  /* 0x000000ffff027224 */ /* 0x000fe400078e0005 */
[----:B------:R-:W-:Y:S02]  /*6810*/  IMAD.MOV.U32 R4, RZ, RZ, R0 ;  /* 0x000000ffff047224 */ /* 0x000fe400078e0000 */
[----:B------:R-:W-:-:S04]  /*6820*/  IMAD.MOV.U32 R5, RZ, RZ, 0x0 ;  /* 0x00000000ff057424 */ /* 0x000fc800078e00ff */
[----:B------:R-:W-:Y:S05]  /*6830*/  RET.REL.NODEC R4 `(_ZN2at6native29vectorized_elementwise_kernelILi2ENS0_13BUnaryFunctorIN3c107complexIdEES5_S5_NS0_15binary_internal10DivFunctorIS5_EEEESt5arrayIPcLm2EEEEviT0_T1_) ;  /* 0xffffff9404f07950 */ /* 0x000fea0003c3ffff */
.L_x_9570:
        /* <DEDUP_REMOVED lines=12> */
.L_x_19369:


//--------------------- .text._ZN2at6native29vectorized_elementwise_kernelILi4ENS0_13BUnaryFunctorIN3c107complexIdEES5_S5_NS0_15binary_internal10DivFunctorIS5_EEEESt5arrayIPcLm2EEEEviT0_T1_ --------------------------
	.section	.text._ZN2at6native29vectorized_elementwise_kernelILi4ENS0_13BUnaryFunctorIN3c107complexIdEES5_S5_NS0_15binary_internal10DivFunctorIS5_EEEESt5arrayIPcLm2EEEEviT0_T1_,"ax",@progbits
	.align	128
        .global         _ZN2at6native29vectorized_elementwise_kernelILi4ENS0_13BUnaryFunctorIN3c107complexIdEES5_S5_NS0_15binary_internal10DivFunctorIS5_EEEESt5arrayIPcLm2EEEEviT0_T1_
        .type           _ZN2at6native29vectorized_elementwise_kernelILi4ENS0_13BUnaryFunctorIN3c107complexIdEES5_S5_NS0_15binary_internal10DivFunctorIS5_EEEESt5arrayIPcLm2EEEEviT0_T1_,@function
        .size           _ZN2at6native29vectorized_elementwise_kernelILi4ENS0_13BUnaryFunctorIN3c107complexIdEES5_S5_NS0_15binary_internal10DivFunctorIS5_EEEESt5arrayIPcLm2EEEEviT0_T1_,(.L_x_19371 - _ZN2at6native29vectorized_elementwise_kernelILi4ENS0_13BUnaryFunctorIN3c107complexIdEES5_S5_NS0_15binary_internal10DivFunctorIS5_EEEESt5arrayIPcLm2EEEEviT0_T1_)
        .other          _ZN2at6native29vectorized_elementwise_kernelILi4ENS0_13BUnaryFunctorIN3c107complexIdEES5_S5_NS0_15binary_internal10DivFunctorIS5_EEEESt5arrayIPcLm2EEEEviT0_T1_,@"STO_CUDA_ENTRY STV_DEFAULT"
_ZN2at6native29vectorized_elementwise_kernelILi4ENS0_13BUnaryFunctorIN3c107complexIdEES5_S5_NS0_15binary_internal10DivFunctorIS5_EEEESt5arrayIPcLm2EEEEviT0_T1_:
.text._ZN2at6native29vectorized_elementwise_kernelILi4ENS0_13BUnaryFunctorIN3c107complexIdEES5_S5_NS0_15binary_internal10DivFunctorIS5_EEEESt5arrayIPcLm2EEEEviT0_T1_:
        /* <DEDUP_REMOVED lines=97> */
[----:B0----5:R-:W-:Y:S05]  /*0610*/  CALL.REL.NOINC `($__internal_25_$__cuda_sm20_div_rn_f64_full) ;  /* 0x0000005800f07944 */ /* 0x021fea0003c00000 */
[----:B------:R-:W-:Y:S01]  /*0620*/  MOV R60, R3 ;  /* 0x00000003003c7202 */ /* 0x000fe20000000f00 */
[----:B------:R-:W-:-:S07]  /*0630*/  IMAD.MOV.U32 R61, RZ, RZ, R2 ;  /* 0x000000ffff3d7224 */ /* 0x000fce00078e0002 */
.L_x_9572:
        /* <DEDUP_REMOVED lines=18> */
[----:B-----5:R-:W-:Y:S05]  /*0760*/  CALL.REL.NOINC `($__internal_24_$__cuda_sm20_dblrcp_rn_slowpath_v3) ;  /* 0x0000005400f07944 */ /* 0x020fea0003c00000 */
[----:B------:R-:W-:Y:S02]  /*0770*/  IMAD.MOV.U32 R44, RZ, RZ, R3 ;  /* 0x000000ffff2c7224 */ /* 0x000fe400078e0003 */
[----:B------:R-:W-:-:S07]  /*0780*/  IMAD.MOV.U32 R45, RZ, RZ, R2 ;  /* 0x000000ffff2d7224 */ /* 0x000fce00078e0002 */
.L_x_9574:
[----:B------:R-:W-:Y:S05]  /*0790*/  BSYNC.RECONVERGENT B0 ;  /* 0x0000000000007941 */ /* 0x000fea0003800200 */
.L_x_9573:
        /* <DEDUP_REMOVED lines=25> */
[----:B-----5:R-:W-:Y:S05]  /*0930*/  CALL.REL.NOINC `($__internal_25_$__cuda_sm20_div_rn_f64_full) ;  /* 0x0000005800287944 */ /* 0x020fea0003c00000 */
[----:B------:R-:W-:Y:S02]  /*0940*/  IMAD.MOV.U32 R58, RZ, RZ, R3 ;  /* 0x000000ffff3a7224 */ /* 0x000fe400078e0003 */
[----:B------:R-:W-:-:S07]  /*0950*/  IMAD.MOV.U32 R59, RZ, RZ, R2 ;  /* 0x000000ffff3b7224 */ /* 0x000fce00078e0002 */
.L_x_9575:
        /* <DEDUP_REMOVED lines=18> */
[----:B-----5:R-:W-:Y:S05]  /*0a80*/  CALL.REL.NOINC `($__internal_24_$__cuda_sm20_dblrcp_rn_slowpath_v3) ;  /* 0x0000005400287944 */ /* 0x020fea0003c00000 */
[----:B------:R-:W-:Y:S01]  /*0a90*/  IMAD.MOV.U32 R56, RZ, RZ, R3 ;  /* 0x000000ffff387224 */ /* 0x000fe200078e0003 */
[----:B------:R-:W-:-:S07]  /*0aa0*/  MOV R57, R2 ;  /* 0x0000000200397202 */ /* 0x000fce0000000f00 */
.L_x_9577:
[----:B------:R-:W-:Y:S05]  /*0ab0*/  BSYNC.RECONVERGENT B0 ;  /* 0x0000000000007941 */ /* 0x000fea0003800200 */
.L_x_9576:
        /* <DEDUP_REMOVED lines=37> */
[----:B------:R-:W-:Y:S05]  /*0d10*/  CALL.REL.NOINC `($__internal_25_$__cuda_sm20_div_rn_f64_full) ;  /* 0x0000005400307944 */ /* 0x000fea0003c00000 */
[----:B------:R-:W-:Y:S02]  /*0d20*/  IMAD.MOV.U32 R24, RZ, RZ, R3 ;  /* 0x000000ffff187224 */ /* 0x000fe400078e0003 */
[----:B------:R-:W-:-:S07]  /*0d30*/  IMAD.MOV.U32 R25, RZ, RZ, R2 ;  /* 0x000000ffff197224 */ /* 0x000fce00078e0002 */
.L_x_9584:
[----:B------:R-:W-:Y:S05]  /*0d40*/  BSYNC.RECONVERGENT B3 ;  /* 0x0000000000037941 */ /* 0x000fea0003800200 */
.L_x_9583:
        /* <DEDUP_REMOVED lines=20> */
[----:B------:R-:W-:Y:S05]  /*0e90*/  CALL.REL.NOINC `($__internal_25_$__cuda_sm20_div_rn_f64_full) ;  /* 0x0000005000d07944 */ /* 0x000fea0003c00000 */
[----:B------:R-:W-:Y:S02]  /*0ea0*/  IMAD.MOV.U32 R26, RZ, RZ, R3 ;  /* 0x000000ffff1a7224 */ /* 0x000fe400078e0003 */
[----:B------:R-:W-:-:S07]  /*0eb0*/  IMAD.MOV.U32 R27, RZ, RZ, R2 ;  /* 0x000000ffff1b7224 */ /* 0x000fce00078e0002 */
.L_x_9586:
[----:B------:R-:W-:Y:S05]  /*0ec0*/  BSYNC.RECONVERGENT B3 ;  /* 0x0000000000037941 */ /* 0x000fea0003800200 */
.L_x_9585:
[----:B------:R-:W-:Y:S05]  /*0ed0*/  BRA `(.L_x_9581) ;  /* 0x0000000000107947 */ /* 0x000fea0003800000 */
.L_x_9582:
[C---:B-----5:R-:W-:Y:S02]  /*0ee0*/  DFMA R24, R58.reuse, R28, R30 ;  /* 0x0000001c3a18722b */ /* 0x060fe4000000001e */
[----:B------:R-:W-:-:S06]  /*0ef0*/  DFMA R26, R58, R30, -R28 ;  /* 0x0000001e3a1a722b */ /* 0x000fcc000000081c */
[-C--:B------:R-:W-:Y:S02]  /*0f00*/  DMUL R24, R24, R56.reuse ;  /* 0x0000003818187228 */ /* 0x080fe40000000000 */
[----:B------:R-:W-:-:S11]  /*0f10*/  DMUL R26, R26, R56 ;  /* 0x000000381a1a7228 */ /* 0x000fd60000000000 */
.L_x_9581:
[----:B------:R-:W-:Y:S05]  /*0f20*/  BSYNC.RECONVERGENT B2 ;  /* 0x0000000000027941 */ /* 0x000fea0003800200 */
.L_x_9580:
        /* <DEDUP_REMOVED lines=31> */
[----:B------:R-:W-:Y:S05]  /*1120*/  CALL.REL.NOINC `($__internal_25_$__cuda_sm20_div_rn_f64_full) ;  /* 0x00000050002c7944 */ /* 0x000fea0003c00000 */
[----:B------:R-:W-:Y:S02]  /*1130*/  IMAD.MOV.U32 R28, RZ, RZ, R3 ;  /* 0x000000ffff1c7224 */ /* 0x000fe400078e0003 */
[----:B------:R-:W-:-:S07]  /*1140*/  IMAD.MOV.U32 R29, RZ, RZ, R2 ;  /* 0x000000ffff1d7224 */ /* 0x000fce00078e0002 */
.L_x_9591:
[----:B------:R-:W-:Y:S05]  /*1150*/  BSYNC.RECONVERGENT B3 ;  /* 0x0000000000037941 */ /* 0x000fea0003800200 */
.L_x_9590:
        /* <DEDUP_REMOVED lines=23> */
.L_x_9593:
[----:B------:R-:W-:Y:S05]  /*12d0*/  BSYNC.RECONVERGENT B3 ;  /* 0x0000000000037941 */ /* 0x000fea0003800200 */
.L_x_9592:
[----:B------:R-:W-:Y:S05]  /*12e0*/  BRA `(.L_x_9588) ;  /* 0x0000000000107947 */ /* 0x000fea0003800000 */
.L_x_9589:
[C---:B------:R-:W-:Y:S02]  /*12f0*/  DFMA R28, R58.reuse, R32, R34 ;  /* 0x000000203a1c722b */ /* 0x040fe40000000022 */
[----:B------:R-:W-:-:S06]  /*1300*/  DFMA R30, R58, R34, -R32 ;  /* 0x000000223a1e722b */ /* 0x000fcc0000000820 */
[-C--:B------:R-:W-:Y:S02]  /*1310*/  DMUL R28, R28, R56.reuse ;  /* 0x000000381c1c7228 */ /* 0x080fe40000000000 */
[----:B------:R-:W-:-:S11]  /*1320*/  DMUL R30, R30, R56 ;  /* 0x000000381e1e7228 */ /* 0x000fd60000000000 */
.L_x_9588:
[----:B------:R-:W-:Y:S05]  /*1330*/  BSYNC.RECONVERGENT B2 ;  /* 0x0000000000027941 */ /* 0x000fea0003800200 */
.L_x_9587:
        /* <DEDUP_REMOVED lines=32> */
[----:B------:R-:W-:Y:S05]  /*1540*/  CALL.REL.NOINC `($__internal_25_$__cuda_sm20_div_rn_f64_full) ;  /* 0x0000004c00247944 */ /* 0x000fea0003c00000 */
[----:B------:R-:W-:Y:S02]  /*1550*/  IMAD.MOV.U32 R32, RZ, RZ, R3 ;  /* 0x000000ffff207224 */ /* 0x000fe400078e0003 */
[----:B------:R-:W-:-:S07]  /*1560*/  IMAD.MOV.U32 R33, RZ, RZ, R2 ;  /* 0x000000ffff217224 */ /* 0x000fce00078e0002 */
.L_x_9598:
[----:B------:R-:W-:Y:S05]  /*1570*/  BSYNC.RECONVERGENT B3 ;  /* 0x0000000000037941 */ /* 0x000fea0003800200 */
.L_x_9597:
        /* <DEDUP_REMOVED lines=23> */
.L_x_9600:
[----:B------:R-:W-:Y:S05]  /*16f0*/  BSYNC.RECONVERGENT B3 ;  /* 0x0000000000037941 */ /* 0x000fea0003800200 */
.L_x_9599:
[----:B------:R-:W-:Y:S05]  /*1700*/  BRA `(.L_x_9595) ;  /* 0x0000000000107947 */ /* 0x000fea0003800000 */
.L_x_9596:
[C---:B------:R-:W-:Y:S02]  /*1710*/  DFMA R32, R58.reuse, R36, R38 ;  /* 0x000000243a20722b */ /* 0x040fe40000000026 */
[----:B------:R-:W-:-:S06]  /*1720*/  DFMA R34, R58, R38, -R36 ;  /* 0x000000263a22722b */ /* 0x000fcc0000000824 */
[-C--:B------:R-:W-:Y:S02]  /*1730*/  DMUL R32, R32, R56.reuse ;  /* 0x0000003820207228 */ /* 0x080fe40000000000 */
[----:B------:R-:W-:-:S11]  /*1740*/  DMUL R34, R34, R56 ;  /* 0x0000003822227228 */ /* 0x000fd60000000000 */
.L_x_9595:
[----:B------:R-:W-:Y:S05]  /*1750*/  BSYNC.RECONVERGENT B2 ;  /* 0x0000000000027941 */ /* 0x000fea0003800200 */
.L_x_9594:
        /* <DEDUP_REMOVED lines=32> */
[----:B------:R-:W-:Y:S01]  /*1960*/  IMAD.MOV.U32 R36, RZ, RZ, R3 ;  /* 0x000000ffff247224 */ /* 0x000fe200078e0003 */
[----:B------:R-:W-:-:S07]  /*1970*/  MOV R37, R2 ;  /* 0x0000000200257202 */ /* 0x000fce0000000f00 */
.L_x_9605:
[----:B------:R-:W-:Y:S05]  /*1980*/  BSYNC.RECONVERGENT B3 ;  /* 0x0000000000037941 */ /* 0x000fea0003800200 */
.L_x_9604:
        /* <DEDUP_REMOVED lines=23> */
.L_x_9607:
[----:B------:R-:W-:Y:S05]  /*1b00*/  BSYNC.RECONVERGENT B3 ;  /* 0x0000000000037941 */ /* 0x000fea0003800200 */
.L_x_9606:
[----:B------:R-:W-:Y:S05]  /*1b10*/  BRA `(.L_x_9602) ;  /* 0x0000000000107947 */ /* 0x000fea0003800000 */
.L_x_9603:
[C---:B------:R-:W-:Y:S02]  /*1b20*/  DFMA R36, R58.reuse, R40, R42 ;  /* 0x000000283a24722b */ /* 0x040fe4000000002a */
[----:B------:R-:W-:-:S06]  /*1b30*/  DFMA R38, R58, R42, -R40 ;  /* 0x0000002a3a26722b */ /* 0x000fcc0000000828 */
[-C--:B------:R-:W-:Y:S02]  /*1b40*/  DMUL R36, R36, R56.reuse ;  /* 0x0000003824247228 */ /* 0x080fe40000000000 */
[----:B------:R-:W-:-:S11]  /*1b50*/  DMUL R38, R38, R56 ;  /* 0x0000003826267228 */ /* 0x000fd60000000000 */
.L_x_9602:
[----:B------:R-:W-:Y:S05]  /*1b60*/  BSYNC.RECONVERGENT B2 ;  /* 0x0000000000027941 */ /* 0x000fea0003800200 */
.L_x_9601:
        /* <DEDUP_REMOVED lines=33> */
[----:B------:R-:W-:Y:S01]  /*1d80*/  MOV R40, R3 ;  /* 0x0000000300287202 */ /* 0x000fe20000000f00 */
[----:B------:R-:W-:-:S07]  /*1d90*/  IMAD.MOV.U32 R41, RZ, RZ, R2 ;  /* 0x000000ffff297224 */ /* 0x000fce00078e0002 */
.L_x_9612:
[----:B------:R-:W-:Y:S05]  /*1da0*/  BSYNC.RECONVERGENT B3 ;  /* 0x0000000000037941 */ /* 0x000fea0003800200 */
.L_x_9611:
        /* <DEDUP_REMOVED lines=23> */
.L_x_9614:
[----:B------:R-:W-:Y:S05]  /*1f20*/  BSYNC.RECONVERGENT B3 ;  /* 0x0000000000037941 */ /* 0x000fea0003800200 */
.L_x_9613:
[----:B------:R-:W-:Y:S05]  /*1f30*/  BRA `(.L_x_9609) ;  /* 0x0000000000107947 */ /* 0x000fea0003800000 */
.L_x_9610:
[C---:B------:R-:W-:Y:S02]  /*1f40*/  DFMA R40, R58.reuse, R8, R10 ;  /* 0x000000083a28722b */ /* 0x040fe4000000000a */
[----:B------:R-:W-:-:S06]  /*1f50*/  DFMA R8, R58, R10, -R8 ;  /* 0x0000000a3a08722b */ /* 0x000fcc0000000808 */
[-C--:B------:R-:W-:Y:S02]  /*1f60*/  DMUL R40, R40, R56.reuse ;  /* 0x0000003828287228 */ /* 0x080fe40000000000 */
[----:B------:R-:W-:-:S11]  /*1f70*/  DMUL R42, R8, R56 ;  /* 0x00000038082a7228 */ /* 0x000fd60000000000 */
.L_x_9609:
[----:B------:R-:W-:Y:S05]  /*1f80*/  BSYNC.RECONVERGENT B2 ;  /* 0x0000000000027941 */ /* 0x000fea0003800200 */
.L_x_9608:
        /* <DEDUP_REMOVED lines=34> */
.L_x_9619:
[----:B------:R-:W-:Y:S05]  /*21b0*/  BSYNC.RECONVERGENT B3 ;  /* 0x0000000000037941 */ /* 0x000fea0003800200 */
.L_x_9618:
        /* <DEDUP_REMOVED lines=23> */
.L_x_9621:
[----:B------:R-:W-:Y:S05]  /*2330*/  BSYNC.RECONVERGENT B3 ;  /* 0x0000000000037941 */ /* 0x000fea0003800200 */
.L_x_9620:
[----:B------:R-:W-:Y:S05]  /*2340*/  BRA `(.L_x_9616) ;  /* 0x0000000000107947 */ /* 0x000fea0003800000 */
.L_x_9617:
[C---:B------:R-:W-:Y:S02]  /*2350*/  DFMA R8, R58.reuse, R12, R14 ;  /* 0x0000000c3a08722b */ /* 0x040fe4000000000e */
[----:B------:R-:W-:-:S06]  /*2360*/  DFMA R10, R58, R14, -R12 ;  /* 0x0000000e3a0a722b */ /* 0x000fcc000000080c */
[-C--:B------:R-:W-:Y:S02]  /*2370*/  DMUL R8, R8, R56.reuse ;  /* 0x0000003808087228 */ /* 0x080fe40000000000 */
[----:B------:R-:W-:-:S11]  /*2380*/  DMUL R10, R10, R56 ;  /* 0x000000380a0a7228 */ /* 0x000fd60000000000 */
.L_x_9616:
[----:B------:R-:W-:Y:S05]  /*2390*/  BSYNC.RECONVERGENT B2 ;  /* 0x0000000000027941 */ /* 0x000fea0003800200 */
.L_x_9615:
        /* <DEDUP_REMOVED lines=35> */
.L_x_9626:
[----:B------:R-:W-:Y:S05]  /*25d0*/  BSYNC.RECONVERGENT B3 ;  /* 0x0000000000037941 */ /* 0x000fea0003800200 */
.L_x_9625:
        /* <DEDUP_REMOVED lines=23> */
.L_x_9628:
[----:B------:R-:W-:Y:S05]  /*2750*/  BSYNC.RECONVERGENT B3 ;  /* 0x0000000000037941 */ /* 0x000fea0003800200 */
.L_x_9627:
[----:B------:R-:W-:Y:S05]  /*2760*/  BRA `(.L_x_9623) ;  /* 0x0000000000107947 */ /* 0x000fea0003800000 */
.L_x_9624:
[C---:B------:R-:W-:Y:S02]  /*2770*/  DFMA R12, R58.reuse, R16, R18 ;  /* 0x000000103a0c722b */ /* 0x040fe40000000012 */
[----:B------:R-:W-:-:S06]  /*2780*/  DFMA R14, R58, R18, -R16 ;  /* 0x000000123a0e722b */ /* 0x000fcc0000000810 */
[-C--:B------:R-:W-:Y:S02]  /*2790*/  DMUL R12, R12, R56.reuse ;  /* 0x000000380c0c7228 */ /* 0x080fe40000000000 */
[----:B------:R-:W-:-:S11]  /*27a0*/  DMUL R14, R14, R56 ;  /* 0x000000380e0e7228 */ /* 0x000fd60000000000 */
.L_x_9623:
[----:B------:R-:W-:Y:S05]  /*27b0*/  BSYNC.RECONVERGENT B2 ;  /* 0x0000000000027941 */ /* 0x000fea0003800200 */
.L_x_9622:
        /* <DEDUP_REMOVED lines=33> */
.L_x_9632:
[----:B------:R-:W-:Y:S05]  /*29d0*/  BSYNC.RECONVERGENT B2 ;  /* 0x0000000000027941 */ /* 0x000fea0003800200 */
.L_x_9631:
        /* <DEDUP_REMOVED lines=23> */
.L_x_9634:
[----:B------:R-:W-:Y:S05]  /*2b50*/  BSYNC.RECONVERGENT B2 ;  /* 0x0000000000027941 */ /* 0x000fea0003800200 */
.L_x_9633:
[----:B------:R-:W-:Y:S05]  /*2b60*/  BRA `(.L_x_9629) ;  /* 0x0000000800387947 */ /* 0x000fea0003800000 */
.L_x_9630:
[C---:B------:R-:W-:Y:S02]  /*2b70*/  DFMA R16, R58.reuse, R20, R22 ;  /* 0x000000143a10722b */ /* 0x040fe40000000016 */
[----:B------:R-:W-:-:S06]  /*2b80*/  DFMA R18, R58, R22, -R20 ;  /* 0x000000163a12722b */ /* 0x000fcc0000000814 */
[-C--:B------:R-:W-:Y:S02]  /*2b90*/  DMUL R16, R16, R56.reuse ;  /* 0x0000003810107228 */ /* 0x080fe40000000000 */
[----:B------:R-:W-:Y:S01]  /*2ba0*/  DMUL R18, R18, R56 ;  /* 0x0000003812127228 */ /* 0x000fe20000000000 */
[----:B------:R-:W-:Y:S10]  /*2bb0*/  BRA `(.L_x_9629) ;  /* 0x0000000800247947 */ /* 0x000ff40003800000 */
.L_x_9579:
        /* <DEDUP_REMOVED lines=32> */
.L_x_9636:
[----:B------:R-:W-:Y:S05]  /*2dc0*/  BSYNC.RECONVERGENT B1 ;  /* 0x0000000000017941 */ /* 0x000fea0003800200 */
.L_x_9635:
        /* <DEDUP_REMOVED lines=15> */
.L_x_9638:
[----:B------:R-:W-:Y:S05]  /*2ec0*/  BSYNC.RECONVERGENT B1 ;  /* 0x0000000000017941 */ /* 0x000fea0003800200 */
.L_x_9637:
        /* <DEDUP_REMOVED lines=14> */
.L_x_9640:
[----:B------:R-:W-:Y:S05]  /*2fb0*/  BSYNC.RECONVERGENT B1 ;  /* 0x0000000000017941 */ /* 0x000fea0003800200 */
.L_x_9639:
        /* <DEDUP_REMOVED lines=14> */
.L_x_9642:
[----:B------:R-:W-:Y:S05]  /*30a0*/  BSYNC.RECONVERGENT B1 ;  /* 0x0000000000017941 */ /* 0x000fea0003800200 */
.L_x_9641:
        /* <DEDUP_REMOVED lines=14> */
.L_x_9644:
[----:B------:R-:W-:Y:S05]  /*3190*/  BSYNC.RECONVERGENT B1 ;  /* 0x0000000000017941 */ /* 0x000fea0003800200 */
.L_x_9643:
        /* <DEDUP_REMOVED lines=14> */
.L_x_9646:
[----:B------:R-:W-:Y:S05]  /*3280*/  BSYNC.RECONVERGENT B1 ;  /* 0x0000000000017941 */ /* 0x000fea0003800200 */
.L_x_9645:
        /* <DEDUP_REMOVED lines=14> */
.L_x_9648:
[----:B------:R-:W-:Y:S05]  /*3370*/  BSYNC.RECONVERGENT B1 ;  /* 0x0000000000017941 */ /* 0x000fea0003800200 */
.L_x_9647:
        /* <DEDUP_REMOVED lines=13> */
.L_x_9629:
[----:B------:R-:W-:Y:S05]  /*3450*/  BSYNC.RECONVERGENT B0 ;  /* 0x0000000000007941 */ /* 0x000fea0003800200 */
.L_x_9578:
        /* <DEDUP_REMOVED lines=26> */
.L_x_9651:
[----:B------:R-:W-:-:S13]  /*3600*/  ISETP.GE.U32.AND P0, PT, R3, R2, PT ;  /* 0x000000020300720c */ /* 0x000fda0003f06070 */
[----:B------:R-:W-:Y:S05]  /*3610*/  @P0 BRA `(.L_x_9653) ;  /* 0x0000000000300947 */ /* 0x000fea0003800000 */
[----:B01----:R-:W0:Y:S01]  /*3620*/  LDC.64 R4, c[0x0][0x3b0] ;  /* 0x0000ec00ff047b82 */ /* 0x003e220000000a00 */
[----:B------:R-:W-:Y:S02]  /*3630*/  IMAD R7, R0, 0x400, R3 ;  /* 0x0000040000077824 */ /* 0x000fe400078e0203 */
[----:B------:R-:W-:Y:S02]  /*3640*/  VIADD R3, R3, 0x80 ;  /* 0x0000008003037836 */ /* 0x000fe40000000000 */
[----:B0-----:R-:W-:-:S05]  /*3650*/  IMAD.WIDE.U32 R4, R7, 0x10, R4 ;  /* 0x0000001007047825 */ /* 0x001fca00078e0004 */
[----:B------:R1:W-:Y:S02]  /*3660*/  STG.E.128 desc[UR6][R4.64], R36 ;  /* 0x0000002404007986 */ /* 0x0003e4000c101d06 */
.L_x_9652:
[----:B------:R-:W-:-:S13]  /*3670*/  ISETP.GE.U32.AND P0, PT, R3, R2, PT ;  /* 0x000000020300720c */ /* 0x000fda0003f06070 */
[----:B------:R-:W-:Y:S05]  /*3680*/  @P0 BRA `(.L_x_9654) ;  /* 0x0000000000340947 */ /* 0x000fea0003800000 */
[----:B01----:R-:W0:Y:S01]  /*3690*/  LDC.64 R4, c[0x0][0x3b0] ;  /* 0x0000ec00ff047b82 */ /* 0x003e220000000a00 */
[----:B------:R-:W-:Y:S01]  /*36a0*/  LEA R7, R0, R3, 0xa ;  /* 0x0000000300077211 */ /* 0x000fe200078e50ff */
[----:B------:R-:W-:-:S04]  /*36b0*/  VIADD R3, R3, 0x80 ;  /* 0x0000008003037836 */ /* 0x000fc80000000000 */
[----:B0-----:R-:W-:-:S05]  /*36c0*/  IMAD.WIDE.U32 R4, R7, 0x10, R4 ;  /* 0x0000001007047825 */ /* 0x001fca00078e0004 */
[----:B------:R2:W-:Y:S02]  /*36d0*/  STG.E.128 desc[UR6][R4.64], R40 ;  /* 0x0000002804007986 */ /* 0x0005e4000c101d06 */
.L_x_9653:
        /* <DEDUP_REMOVED lines=8> */
.L_x_9654:
[----:B------:R-:W-:Y:S05]  /*3760*/  BSYNC.RELIABLE B1 ;  /* 0x0000000000017941 */ /* 0x000fea0003800100 */
.L_x_9650:
[----:B------:R-:W-:-:S13]  /*3770*/  ISETP.GE.U32.AND P0, PT, R3, R2, PT ;  /* 0x000000020300720c */ /* 0x000fda0003f06070 */
[----:B012---:R-:W0:Y:S01]  /*3780*/  @!P0 LDC.64 R4, c[0x0][0x3b0] ;  /* 0x0000ec00ff048b82 */ /* 0x007e220000000a00 */
[----:B------:R-:W-:Y:S01]  /*3790*/  @!P0 IMAD R7, R0, 0x400, R3 ;  /* 0x0000040000078824 */ /* 0x000fe200078e0203 */
[----:B------:R-:W-:-:S03]  /*37a0*/  @!P0 IADD3 R3, PT, PT, R3, 0x80, RZ ;  /* 0x0000008003038810 */ /* 0x000fc60007ffe0ff */
[----:B0-----:R-:W-:-:S05]  /*37b0*/  @!P0 IMAD.WIDE.U32 R4, R7, 0x10, R4 ;  /* 0x0000001007048825 */ /* 0x001fca00078e0004 */
[----:B------:R3:W-:Y:S02]  /*37c0*/  @!P0 STG.E.128 desc[UR6][R4.64], R12 ;  /* 0x0000000c04008986 */ /* 0x0007e4000c101d06 */
.L_x_9655:
[----:B------:R-:W-:Y:S05]  /*37d0*/  BSYNC.RECONVERGENT B0 ;  /* 0x0000000000007941 */ /* 0x000fea0003800200 */
.L_x_9649:
        /* <DEDUP_REMOVED lines=8> */
.L_x_9571:
        /* <DEDUP_REMOVED lines=38> */
.L_x_9656:
        /* <DEDUP_REMOVED lines=21> */
.L_x_9658:
[----:B------:R-:W-:Y:S05]  /*3c10*/  BSYNC.RECONVERGENT B0 ;  /* 0x0000000000007941 */ /* 0x000fea0003800200 */
.L_x_9657:
        /* <DEDUP_REMOVED lines=25> */
[----:B-----5:R-:W-:Y:S05]  /*3db0*/  CALL.REL.NOINC `($__internal_25_$__cuda_sm20_div_rn_f64_full) ;  /* 0x0000002400087944 */ /* 0x020fea0003c00000 */
[----:B------:R-:W-:Y:S02]  /*3dc0*/  IMAD.MOV.U32 R58, RZ, RZ, R3 ;  /* 0x000000ffff3a7224 */ /* 0x000fe400078e0003 */
[----:B------:R-:W-:-:S07]  /*3dd0*/  IMAD.MOV.U32 R59, RZ, RZ, R2 ;  /* 0x000000ffff3b7224 */ /* 0x000fce00078e0002 */
.L_x_9659:
        /* <DEDUP_REMOVED lines=18> */
[----:B-----5:R-:W-:Y:S05]  /*3f00*/  CALL.REL.NOINC `($__internal_24_$__cuda_sm20_dblrcp_rn_slowpath_v3) ;  /* 0x0000002000087944 */ /* 0x020fea0003c00000 */
[----:B------:R-:W-:Y:S02]  /*3f10*/  IMAD.MOV.U32 R56, RZ, RZ, R3 ;  /* 0x000000ffff387224 */ /* 0x000fe400078e0003 */
[----:B------:R-:W-:-:S07]  /*3f20*/  IMAD.MOV.U32 R57, RZ, RZ, R2 ;  /* 0x000000ffff397224 */ /* 0x000fce00078e0002 */
.L_x_9661:
[----:B------:R-:W-:Y:S05]  /*3f30*/  BSYNC.RECONVERGENT B0 ;  /* 0x0000000000007941 */ /* 0x000fea0003800200 */
.L_x_9660:
        /* <DEDUP_REMOVED lines=28> */
.L_x_9665:
[----:B------:R-:W-:Y:S05]  /*4100*/  BSYNC.RECONVERGENT B0 ;  /* 0x0000000000007941 */ /* 0x000fea0003800200 */
.L_x_9664:
        /* <DEDUP_REMOVED lines=23> */
.L_x_9667:
[----:B------:R-:W-:Y:S05]  /*4280*/  BSYNC.RECONVERGENT B0 ;  /* 0x0000000000007941 */ /* 0x000fea0003800200 */
.L_x_9666:
[----:B------:R-:W-:Y:S05]  /*4290*/  BRA `(.L_x_9668) ;  /* 0x0000000000107947 */ /* 0x000fea0003800000 */
.L_x_9663:
[-C--:B-----5:R-:W-:Y:S02]  /*42a0*/  DFMA R36, R32, R58.reuse, R34 ;  /* 0x0000003a2024722b */ /* 0x0a0fe40000000022 */
[----:B------:R-:W-:-:S06]  /*42b0*/  DFMA R32, R34, R58, -R32 ;  /* 0x0000003a2220722b */ /* 0x000fcc0000000820 */
[-C--:B------:R-:W-:Y:S02]  /*42c0*/  DMUL R36, R36, R56.reuse ;  /* 0x0000003824247228 */ /* 0x080fe40000000000 */
[----:B------:R-:W-:-:S11]  /*42d0*/  DMUL R38, R32, R56 ;  /* 0x0000003820267228 */ /* 0x000fd60000000000 */
.L_x_9668:
        /* <DEDUP_REMOVED lines=24> */
.L_x_9671:
[----:B------:R-:W-:Y:S05]  /*4460*/  BSYNC.RECONVERGENT B0 ;  /* 0x0000000000007941 */ /* 0x000fea0003800200 */
.L_x_9670:
        /* <DEDUP_REMOVED lines=23> */
.L_x_9673:
[----:B------:R-:W-:Y:S05]  /*45e0*/  BSYNC.RECONVERGENT B0 ;  /* 0x0000000000007941 */ /* 0x000fea0003800200 */
.L_x_9672:
[----:B------:R-:W-:Y:S05]  /*45f0*/  BRA `(.L_x_9674) ;  /* 0x0000000000107947 */ /* 0x000fea0003800000 */
.L_x_9669:
[-C--:B------:R-:W-:Y:S02]  /*4600*/  DFMA R32, R28, R58.reuse, R30 ;  /* 0x0000003a1c20722b */ /* 0x080fe4000000001e */
[----:B------:R-:W-:-:S06]  /*4610*/  DFMA R28, R30, R58, -R28 ;  /* 0x0000003a1e1c722b */ /* 0x000fcc000000081c */
[-C--:B------:R-:W-:Y:S02]  /*4620*/  DMUL R32, R32, R56.reuse ;  /* 0x0000003820207228 */ /* 0x080fe40000000000 */
[----:B------:R-:W-:-:S11]  /*4630*/  DMUL R34, R28, R56 ;  /* 0x000000381c227228 */ /* 0x000fd60000000000 */
.L_x_9674:
        /* <DEDUP_REMOVED lines=24> */
.L_x_9677:
[----:B------:R-:W-:Y:S05]  /*47c0*/  BSYNC.RECONVERGENT B0 ;  /* 0x0000000000007941 */ /* 0x000fea0003800200 */
.L_x_9676:
        /* <DEDUP_REMOVED lines=23> */
.L_x_9679:
[----:B------:R-:W-:Y:S05]  /*4940*/  BSYNC.RECONVERGENT B0 ;  /* 0x0000000000007941 */ /* 0x000fea0003800200 */
.L_x_9678:
[----:B------:R-:W-:Y:S05]  /*4950*/  BRA `(.L_x_9680) ;  /* 0x0000000000107947 */ /* 0x000fea0003800000 */
.L_x_9675:
[-C--:B------:R-:W-:Y:S02]  /*4960*/  DFMA R28, R24, R58.reuse, R26 ;  /* 0x0000003a181c722b */ /* 0x080fe4000000001a */
[----:B------:R-:W-:-:S06]  /*4970*/  DFMA R24, R26, R58, -R24 ;  /* 0x0000003a1a18722b */ /* 0x000fcc0000000818 */
[-C--:B------:R-:W-:Y:S02]  /*4980*/  DMUL R28, R28, R56.reuse ;  /* 0x000000381c1c7228 */ /* 0x080fe40000000000 */
[----:B------:R-:W-:-:S11]  /*4990*/  DMUL R30, R24, R56 ;  /* 0x00000038181e7228 */ /* 0x000fd60000000000 */
.L_x_9680:
        /* <DEDUP_REMOVED lines=24> */
.L_x_9683:
[----:B------:R-:W-:Y:S05]  /*4b20*/  BSYNC.RECONVERGENT B0 ;  /* 0x0000000000007941 */ /* 0x000fea0003800200 */
.L_x_9682:
        /* <DEDUP_REMOVED lines=23> */
.L_x_9685:
[----:B------:R-:W-:Y:S05]  /*4ca0*/  BSYNC.RECONVERGENT B0 ;  /* 0x0000000000007941 */ /* 0x000fea0003800200 */
.L_x_9684:
[----:B------:R-:W-:Y:S05]  /*4cb0*/  BRA `(.L_x_9686) ;  /* 0x0000000000107947 */ /* 0x000fea0003800000 */
.L_x_9681:
[-C--:B------:R-:W-:Y:S02]  /*4cc0*/  DFMA R24, R20, R58.reuse, R22 ;  /* 0x0000003a1418722b */ /* 0x080fe40000000016 */
[----:B------:R-:W-:-:S06]  /*4cd0*/  DFMA R20, R22, R58, -R20 ;  /* 0x0000003a1614722b */ /* 0x000fcc0000000814 */
[-C--:B------:R-:W-:Y:S02]  /*4ce0*/  DMUL R24, R24, R56.reuse ;  /* 0x0000003818187228 */ /* 0x080fe40000000000 */
[----:B------:R-:W-:-:S11]  /*4cf0*/  DMUL R26, R20, R56 ;  /* 0x00000038141a7228 */ /* 0x000fd60000000000 */
.L_x_9686:
        /* <DEDUP_REMOVED lines=24> */
.L_x_9689:
[----:B------:R-:W-:Y:S05]  /*4e80*/  BSYNC.RECONVERGENT B0 ;  /* 0x0000000000007941 */ /* 0x000fea0003800200 */
.L_x_9688:
        /* <DEDUP_REMOVED lines=23> */
.L_x_9691:
[----:B------:R-:W-:Y:S05]  /*5000*/  BSYNC.RECONVERGENT B0 ;  /* 0x0000000000007941 */ /* 0x000fea0003800200 */
.L_x_9690:
[----:B------:R-:W-:Y:S05]  /*5010*/  BRA `(.L_x_9692) ;  /* 0x0000000000107947 */ /* 0x000fea0003800000 */
.L_x_9687:
[-C--:B------:R-:W-:Y:S02]  /*5020*/  DFMA R20, R16, R58.reuse, R18 ;  /* 0x0000003a1014722b */ /* 0x080fe40000000012 */
[----:B------:R-:W-:-:S06]  /*5030*/  DFMA R16, R18, R58, -R16 ;  /* 0x0000003a1210722b */ /* 0x000fcc0000000810 */
[-C--:B------:R-:W-:Y:S02]  /*5040*/  DMUL R20, R20, R56.reuse ;  /* 0x0000003814147228 */ /* 0x080fe40000000000 */
[----:B------:R-:W-:-:S11]  /*5050*/  DMUL R22, R16, R56 ;  /* 0x0000003810167228 */ /* 0x000fd60000000000 */
.L_x_9692:
        /* <DEDUP_REMOVED lines=24> */
.L_x_9695:
[----:B------:R-:W-:Y:S05]  /*51e0*/  BSYNC.RECONVERGENT B0 ;  /* 0x0000000000007941 */ /* 0x000fea0003800200 */
.L_x_9694:
        /* <DEDUP_REMOVED lines=23> */
.L_x_9697:
[----:B------:R-:W-:Y:S05]  /*5360*/  BSYNC.RECONVERGENT B0 ;  /* 0x0000000000007941 */ /* 0x000fea0003800200 */
.L_x_9696:
[----:B------:R-:W-:Y:S05]  /*5370*/  BRA `(.L_x_9698) ;  /* 0x0000000000107947 */ /* 0x000fea0003800000 */
.L_x_9693:
[-C--:B------:R-:W-:Y:S02]  /*5380*/  DFMA R16, R12, R58.reuse, R14 ;  /* 0x0000003a0c10722b */ /* 0x080fe4000000000e */
[----:B------:R-:W-:-:S06]  /*5390*/  DFMA R12, R14, R58, -R12 ;  /* 0x0000003a0e0c722b */ /* 0x000fcc000000080c */
[-C--:B------:R-:W-:Y:S02]  /*53a0*/  DMUL R16, R16, R56.reuse ;  /* 0x0000003810107228 */ /* 0x080fe40000000000 */
[----:B------:R-:W-:-:S11]  /*53b0*/  DMUL R18, R12, R56 ;  /* 0x000000380c127228 */ /* 0x000fd60000000000 */
.L_x_9698:
        /* <DEDUP_REMOVED lines=24> */
.L_x_9701:
[----:B------:R-:W-:Y:S05]  /*5540*/  BSYNC.RECONVERGENT B0 ;  /* 0x0000000000007941 */ /* 0x000fea0003800200 */
.L_x_9700:
        /* <DEDUP_REMOVED lines=23> */
.L_x_9703:
[----:B------:R-:W-:Y:S05]  /*56c0*/  BSYNC.RECONVERGENT B0 ;  /* 0x0000000000007941 */ /* 0x000fea0003800200 */
.L_x_9702:
[----:B------:R-:W-:Y:S05]  /*56d0*/  BRA `(.L_x_9704) ;  /* 0x0000000000107947 */ /* 0x000fea0003800000 */
.L_x_9699:
[-C--:B------:R-:W-:Y:S02]  /*56e0*/  DFMA R12, R8, R58.reuse, R10 ;  /* 0x0000003a080c722b */ /* 0x080fe4000000000a */
[----:B------:R-:W-:-:S06]  /*56f0*/  DFMA R8, R10, R58, -R8 ;  /* 0x0000003a0a08722b */ /* 0x000fcc0000000808 */
[-C--:B------:R-:W-:Y:S02]  /*5700*/  DMUL R12, R12, R56.reuse ;  /* 0x000000380c0c7228 */ /* 0x080fe40000000000 */
[----:B------:R-:W-:-:S11]  /*5710*/  DMUL R14, R8, R56 ;  /* 0x00000038080e7228 */ /* 0x000fd60000000000 */
.L_x_9704:
        /* <DEDUP_REMOVED lines=24> */
.L_x_9707:
[----:B------:R-:W-:Y:S05]  /*58a0*/  BSYNC.RECONVERGENT B0 ;  /* 0x0000000000007941 */ /* 0x000fea0003800200 */
.L_x_9706:
        /* <DEDUP_REMOVED lines=23> */
.L_x_9709:
[----:B------:R-:W-:Y:S05]  /*5a20*/  BSYNC.RECONVERGENT B0 ;  /* 0x0000000000007941 */ /* 0x000fea0003800200 */
.L_x_9708:
[----:B------:R-:W-:Y:S05]  /*5a30*/  BRA `(.L_x_9710) ;  /* 0x00000004001c7947 */ /* 0x000fea0003800000 */
.L_x_9705:
[-C--:B------:R-:W-:Y:S02]  /*5a40*/  DFMA R8, R40, R58.reuse, R42 ;  /* 0x0000003a2808722b */ /* 0x080fe4000000002a */
[----:B------:R-:W-:-:S06]  /*5a50*/  DFMA R10, R42, R58, -R40 ;  /* 0x0000003a2a0a722b */ /* 0x000fcc0000000828 */
[-C--:B------:R-:W-:Y:S02]  /*5a60*/  DMUL R8, R8, R56.reuse ;  /* 0x0000003808087228 */ /* 0x080fe40000000000 */
[----:B------:R-:W-:Y:S01]  /*5a70*/  DMUL R10, R10, R56 ;  /* 0x000000380a0a7228 */ /* 0x000fe20000000000 */
[----:B------:R-:W-:Y:S10]  /*5a80*/  BRA `(.L_x_9710) ;  /* 0x0000000400087947 */ /* 0x000ff40003800000 */
.L_x_9662:
        /* <DEDUP_REMOVED lines=66> */
.L_x_9710:
        /* <DEDUP_REMOVED lines=8> */
        .weak           $__internal_24_$__cuda_sm20_dblrcp_rn_slowpath_v3
        .type           $__internal_24_$__cuda_sm20_dblrcp_rn_slowpath_v3,@function
        .size           $__internal_24_$__cuda_sm20_dblrcp_rn_slowpath_v3,($__internal_25_$__cuda_sm20_div_rn_f64_full - $__internal_24_$__cuda_sm20_dblrcp_rn_slowpath_v3)
$__internal_24_$__cuda_sm20_dblrcp_rn_slowpath_v3:
        /* <DEDUP_REMOVED lines=26> */
.L_x_9714:
        /* <DEDUP_REMOVED lines=9> */
.L_x_9712:
[----:B------:R-:W-:Y:S02]  /*6160*/  LOP3.LUT R5, R7, 0x80000, RZ, 0xfc, !PT ;  /* 0x0008000007057812 */ /* 0x000fe400078efcff */
[----:B------:R-:W-:-:S07]  /*6170*/  MOV R4, R6 ;  /* 0x0000000600047202 */ /* 0x000fce0000000f00 */
.L_x_9713:
[----:B------:R-:W-:Y:S05]  /*6180*/  BSYNC.RECONVERGENT B1 ;  /* 0x0000000000017941 */ /* 0x000fea0003800200 */
.L_x_9711:
[----:B------:R-:W-:Y:S02]  /*6190*/  IMAD.MOV.U32 R3, RZ, RZ, R4 ;  /* 0x000000ffff037224 */ /* 0x000fe400078e0004 */
[----:B------:R-:W-:Y:S02]  /*61a0*/  IMAD.MOV.U32 R2, RZ, RZ, R5 ;  /* 0x000000ffff027224 */ /* 0x000fe400078e0005 */
[----:B------:R-:W-:Y:S02]  /*61b0*/  IMAD.MOV.U32 R4, RZ, RZ, R0 ;  /* 0x000000ffff047224 */ /* 0x000fe400078e0000 */
[----:B------:R-:W-:-:S04]  /*61c0*/  IMAD.MOV.U32 R5, RZ, RZ, 0x0 ;  /* 0x00000000ff057424 */ /* 0x000fc800078e00ff */
[----:B------:R-:W-:Y:S05]  /*61d0*/  RET.REL.NODEC R4 `(_ZN2at6native29vectorized_elementwise_kernelILi4ENS0_13BUnaryFunctorIN3c107complexIdEES5_S5_NS0_15binary_internal10DivFunctorIS5_EEEESt5arrayIPcLm2EEEEviT0_T1_) ;  /* 0xffffff9c04887950 */ /* 0x000fea0003c3ffff */
        .weak           $__internal_25_$__cuda_sm20_div_rn_f64_full
        .type           $__internal_25_$__cuda_sm20_div_rn_f64_full,@function
        .size           $__internal_25_$__cuda_sm20_div_rn_f64_full,(.L_x_19371 - $__internal_25_$__cuda_sm20_div_rn_f64_full)
$__internal_25_$__cuda_sm20_div_rn_f64_full:
        /* <DEDUP_REMOVED lines=72> */
.L_x_9716:
        /* <DEDUP_REMOVED lines=17> */
.L_x_9719:
[----:B------:R-:W-:Y:S01]  /*6770*/  LOP3.LUT R2, R47, 0x80000, RZ, 0xfc, !PT ;  /* 0x000800002f027812 */ /* 0x000fe200078efcff */
[----:B------:R-:W-:-:S04]  /*6780*/  IMAD.MOV.U32 R4, RZ, RZ, R46 ;  /* 0x000000ffff047224 */ /* 0x000fc800078e002e */
[----:B------:R-:W-:Y:S01]  /*6790*/  IMAD.MOV.U32 R5, RZ, RZ, R2 ;  /* 0x000000ffff057224 */ /* 0x000fe200078e0002 */
[----:B------:R-:W-:Y:S06]  /*67a0*/  BRA `(.L_x_9717) ;  /* 0x00000000000c7947 */ /* 0x000fec0003800000 */
.L_x_9718:
[----:B------:R-:W-:Y:S01]  /*67b0*/  LOP3.LUT R2, R53, 0x80000, RZ, 0xfc, !PT ;  /* 0x0008000035027812 */ /* 0x000fe200078efcff */
[----:B------:R-:W-:-:S04]  /*67c0*/  IMAD.MOV.U32 R4, RZ, RZ, R52 ;  /* 0x000000ffff047224 */ /* 0x000fc800078e0034 */
[----:B------:R-:W-:-:S07]  /*67d0*/  IMAD.MOV.U32 R5, RZ, RZ, R2 ;  /* 0x000000ffff057224 */ /* 0x000fce00078e0002 */
.L_x_9717:
[----:B------:R-:W-:Y:S05]  /*67e0*/  BSYNC.RECONVERGENT B1 ;  /* 0x0000000000017941 */ /* 0x000fea0003800200 */
.L_x_9715:
[----:B------:R-:W-:Y:S01]  /*67f0*/  MOV R3, R4 ;  /* 0x0000000400037202 */ /* 0x000fe20000000f00 */
[----:B------:R-:W-:Y:S02]  /*6800*/  IMAD.MOV.U32 R2, RZ, RZ, R5 ;  /* 0x000000ffff027224 */ /* 0x000fe400078e0005 */
[----:B------:R-:W-:Y:S02]  /*6810*/  IMAD.MOV.U32 R4, RZ, RZ, R0 ;  /* 0x000000ffff047224 */ /* 0x000fe400078e0000 */
[----:B------:R-:W-:-:S04]  /*6820*/  IMAD.MOV.U32 R5, RZ, RZ, 0x0 ;  /* 0x00000000ff057424 */ /* 0x000fc800078e00ff */
[----:B------:R-:W-:Y:S05]  /*6830*/  RET.REL.NODEC R4 `(_ZN2at6native29vectorized_elementwise_kernelILi4ENS0_13BUnaryFunctorIN3c107complexIdEES5_S5_NS0_15binary_internal10DivFunctorIS5_EEEESt5arrayIPcLm2EEEEviT0_T1_) ;  /* 0xffffff9404f07950 */ /* 0x000fea0003c3ffff */
.L_x_9720:
        /* <DEDUP_REMOVED lines=12> */
.L_x_19371:


//--------------------- .text._ZN2at6native29vectorized_elementwise_kernelILi8ENS0_13BUnaryFunctorIN3c107complexIdEES5_S5_NS0_15binary_internal10DivFunctorIS5_EEEESt5arrayIPcLm2EEEEviT0_T1_ --------------------------
	.section	.text._ZN2at6native29vectorized_elementwise_kernelILi8ENS0_13BUnaryFunctorIN3c107complexIdEES5_S5_NS0_15binary_internal10DivFunctorIS5_EEEESt5arrayIPcLm2EEEEviT0_T1_,"ax",@progbits
	.align	128
        .global         _ZN2at6native29vectorized_elementwise_kernelILi8ENS0_13BUnaryFunctorIN3c107complexIdEES5_S5_NS0_15binary_internal10DivFunctorIS5_EEEESt5arrayIPcLm2EEEEviT0_T1_
        .type           _ZN2at6native29vectorized_elementwise_kernelILi8ENS0_13BUnaryFunctorIN3c107complexIdEES5_S5_NS0_15binary_internal10DivFunctorIS5_EEEESt5arrayIPcLm2EEEEviT0_T1_,@function
        .size           _ZN2at6native29vectorized_elementwise_kernelILi8ENS0_13BUnaryFunctorIN3c107complexIdEES5_S5_NS0_15binary_internal10DivFunctorIS5_EEEESt5arrayIPcLm2EEEEviT0_T1_,(.L_x_19373 - _ZN2at6native29vectorized_elementwise_kernelILi8ENS0_13BUnaryFunctorIN3c107complexIdEES5_S5_NS0_15binary_internal10DivFunctorIS5_EEEESt5arrayIPcLm2EEEEviT0_T1_)
        .other          _ZN2at6native29vectorized_elementwise_kernelILi8ENS0_13BUnaryFunctorIN3c107complexIdEES5_S5_NS0_15binary_internal10DivFunctorIS5_EEEESt5arrayIPcLm2EEEEviT0_T1_,@"STO_CUDA_ENTRY STV_DEFAULT"
_ZN2at6native29vectorized_elementwise_kernelILi8ENS0_13BUnaryFunctorIN3c107complexIdEES5_S5_NS0_15binary_internal10DivFunctorIS5_EEEESt5arrayIPcLm2EEEEviT0_T1_:
.text._ZN2at6native29vectorized_elementwise_kernelILi8ENS0_13BUnaryFunctorIN3c107complexIdEES5_S5_NS0_15binary_internal10DivFunctorIS5_EEEESt5arrayIPcLm2EEEEviT0_T1_:
        /* <DEDUP_REMOVED lines=97> */
[----:B0----5:R-:W-:Y:S05]  /*0610*/  CALL.REL.NOINC `($__internal_27_$__cuda_sm20_div_rn_f64_full) ;  /* 0x0000005800f07944 */ /* 0x021fea0003c00000 */
[----:B------:R-:W-:Y:S01]  /*0620*/  MOV R60, R3 ;  /* 0x00000003003c7202 */ /* 0x000fe20000000f00 */
[----:B------:R-:W-:-:S07]  /*0630*/  IMAD.MOV.U32 R61, RZ, RZ, R2 ;  /* 0x000000ffff3d7224 */ /* 0x000fce00078e0002 */
.L_x_9722:
        /* <DEDUP_REMOVED lines=18> */
[----:B-----5:R-:W-:Y:S05]  /*0760*/  CALL.REL.NOINC `($__internal_26_$__cuda_sm20_dblrcp_rn_slowpath_v3) ;  /* 0x0000005400f07944 */ /* 0x020fea0003c00000 */
[----:B------:R-:W-:Y:S02]  /*0770*/  IMAD.MOV.U32 R44, RZ, RZ, R3 ;  /* 0x000000ffff2c7224 */ /* 0x000fe400078e0003 */
[----:B------:R-:W-:-:S07]  /*0780*/  IMAD.MOV.U32 R45, RZ, RZ, R2 ;  /* 0x000000ffff2d7224 */ /* 0x000fce00078e0002 */
.L_x_9724:
[----:B------:R-:W-:Y:S05]  /*0790*/  BSYNC.RECONVERGENT B0 ;  /* 0x0000000000007941 */ /* 0x000fea0003800200 */
.L_x_9723:
        /* <DEDUP_REMOVED lines=25> */
[----:B-----5:R-:W-:Y:S05]  /*0930*/  CALL.REL.NOINC `($__internal_27_$__cuda_sm20_div_rn_f64_full) ;  /* 0x0000005800287944 */ /* 0x020fea0003c00000 */
[----:B------:R-:W-:Y:S02]  /*0940*/  IMAD.MOV.U32 R58, RZ, RZ, R3 ;  /* 0x000000ffff3a7224 */ /* 0x000fe400078e0003 */
[----:B------:R-:W-:-:S07]  /*0950*/  IMAD.MOV.U32 R59, RZ, RZ, R2 ;  /* 0x000000ffff3b7224 */ /* 0x000fce00078e0002 */
.L_x_9725:
        /* <DEDUP_REMOVED lines=18> */
[----:B-----5:R-:W-:Y:S05]  /*0a80*/  CALL.REL.NOINC `($__internal_26_$__cuda_sm20_dblrcp_rn_slowpath_v3) ;  /* 0x0000005400287944 */ /* 0x020fea0003c00000 */
[----:B------:R-:W-:Y:S01]  /*0a90*/  IMAD.MOV.U32 R56, RZ, RZ, R3 ;  /* 0x000000ffff387224 */ /* 0x000fe200078e0003 */
[----:B------:R-:W-:-:S07]  /*0aa0*/  MOV R57, R2 ;  /* 0x0000000200397202 */ /* 0x000fce0000000f00 */
.L_x_9727:
[----:B------:R-:W-:Y:S05]  /*0ab0*/  BSYNC.RECONVERGENT B0 ;  /* 0x0000000000007941 */ /* 0x000fea0003800200 */
.L_x_9726:
        /* <DEDUP_REMOVED lines=37> */
[----:B------:R-:W-:Y:S05]  /*0d10*/  CALL.REL.NOINC `($__internal_27_$__cuda_sm20_div_rn_f64_full) ;  /* 0x0000005400307944 */ /* 0x000fea0003c00000 */
[----:B------:R-:W-:Y:S02]  /*0d20*/  IMAD.MOV.U32 R24, RZ, RZ, R3 ;  /* 0x000000ffff187224 */ /* 0x000fe400078e0003 */
[----:B------:R-:W-:-:S07]  /*0d30*/  IMAD.MOV.U32 R25, RZ, RZ, R2 ;  /* 0x000000ffff197224 */ /* 0x000fce00078e0002 */
.L_x_9734:
[----:B------:R-:W-:Y:S05]  /*0d40*/  BSYNC.RECONVERGENT B3 ;  /* 0x0000000000037941 */ /* 0x000fea0003800200 */
.L_x_9733:
        /* <DEDUP_REMOVED lines=20> */
[----:B------:R-:W-:Y:S05]  /*0e90*/  CALL.REL.NOINC `($__internal_27_$__cuda_sm20_div_rn_f64_full) ;  /* 0x0000005000d07944 */ /* 0x000fea0003c00000 */
[----:B------:R-:W-:Y:S02]  /*0ea0*/  IMAD.MOV.U32 R26, RZ, RZ, R3 ;  /* 0x000000ffff1a7224 */ /* 0x000fe400078e0003 */
[----:B------:R-:W-:-:S07]  /*0eb0*/  IMAD.MOV.U32 R27, RZ, RZ, R2 ;  /* 0x000000ffff1b7224 */ /* 0x000fce00078e0002 */
.L_x_9736:
[----:B------:R-:W-:Y:S05]  /*0ec0*/  BSYNC.RECONVERGENT B3 ;  /* 0x0000000000037941 */ /* 0x000fea0003800200 */
.L_x_9735:
[----:B------:R-:W-:Y:S05]  /*0ed0*/  BRA `(.L_x_9731) ;  /* 0x0000000000107947 */ /* 0x000fea0003800000 */
.L_x_9732:
[C---:B-----5:R-:W-:Y:S02]  /*0ee0*/  DFMA R24, R58.reuse, R28, R30 ;  /* 0x0000001c3a18722b */ /* 0x060fe4000000001e */
[----:B------:R-:W-:-:S06]  /*0ef0*/  DFMA R26, R58, R30, -R28 ;  /* 0x0000001e3a1a722b */ /* 0x000fcc000000081c */
[-C--:B------:R-:W-:Y:S02]  /*0f00*/  DMUL R24, R24, R56.reuse ;  /* 0x0000003818187228 */ /* 0x080fe40000000000 */
[----:B------:R-:W-:-:S11]  /*0f10*/  DMUL R26, R26, R56 ;  /* 0x000000381a1a7228 */ /* 0x000fd60000000000 */
.L_x_9731:
[----:B------:R-:W-:Y:S05]  /*0f20*/  BSYNC.RECONVERGENT B2 ;  /* 0x0000000000027941 */ /* 0x000fea0003800200 */
.L_x_9730:
        /* <DEDUP_REMOVED lines=31> */
[----:B------:R-:W-:Y:S05]  /*1120*/  CALL.REL.NOINC `($__internal_27_$__cuda_sm20_div_rn_f64_full) ;  /* 0x00000050002c7944 */ /* 0x000fea0003c00000 */
[----:B------:R-:W-:Y:S02]  /*1130*/  IMAD.MOV.U32 R28, RZ, RZ, R3 ;  /* 0x000000ffff1c7224 */ /* 0x000fe400078e0003 */
[----:B------:R-:W-:-:S07]  /*1140*/  IMAD.MOV.U32 R29, RZ, RZ, R2 ;  /* 0x000000ffff1d7224 */ /* 0x000fce00078e0002 */
.L_x_9741:
[----:B------:R-:W-:Y:S05]  /*1150*/  BSYNC.RECONVERGENT B3 ;  /* 0x0000000000037941 */ /* 0x000fea0003800200 */
.L_x_9740:
        /* <DEDUP_REMOVED lines=23> */
.L_x_9743:
[----:B------:R-:W-:Y:S05]  /*12d0*/  BSYNC.RECONVERGENT B3 ;  /* 0x0000000000037941 */ /* 0x000fea0003800200 */
.L_x_9742:
[----:B------:R-:W-:Y:S05]  /*12e0*/  BRA `(.L_x_9738) ;  /* 0x0000000000107947 */ /* 0x000fea0003800000 */
.L_x_9739:
[C---:B------:R-:W-:Y:S02]  /*12f0*/  DFMA R28, R58.reuse, R32, R34 ;  /* 0x000000203a1c722b */ /* 0x040fe40000000022 */
[----:B------:R-:W-:-:S06]  /*1300*/  DFMA R30, R58, R34, -R32 ;  /* 0x000000223a1e722b */ /* 0x000fcc0000000820 */
[-C--:B------:R-:W-:Y:S02]  /*1310*/  DMUL R28, R28, R56.reuse ;  /* 0x000000381c1c7228 */ /* 0x080fe40000000000 */
[----:B------:R-:W-:-:S11]  /*1320*/  DMUL R30, R30, R56 ;  /* 0x000000381e1e7228 */ /* 0x000fd60000000000 */
.L_x_9738:
[----:B------:R-:W-:Y:S05]  /*1330*/  BSYNC.RECONVERGENT B2 ;  /* 0x0000000000027941 */ /* 0x000fea0003800200 */
.L_x_9737:
        /* <DEDUP_REMOVED lines=32> */
[----:B------:R-:W-:Y:S05]  /*1540*/  CALL.REL.NOINC `($__internal_27_$__cuda_sm20_div_rn_f64_full) ;  /* 0x0000004c00247944 */ /* 0x000fea0003c00000 */
[----:B------:R-:W-:Y:S02]  /*1550*/  IMAD.MOV.U32 R32, RZ, RZ, R3 ;  /* 0x000000ffff207224 */ /* 0x000fe400078e0003 */
[----:B------:R-:W-:-:S07]  /*1560*/  IMAD.MOV.U32 R33, RZ, RZ, R2 ;  /* 0x000000ffff217224 */ /* 0x000fce00078e0002 */
.L_x_9748:
[----:B------:R-:W-:Y:S05]  /*1570*/  BSYNC.RECONVERGENT B3 ;  /* 0x0000000000037941 */ /* 0x000fea0003800200 */
.L_x_9747:
        /* <DEDUP_REMOVED lines=23> */
.L_x_9750:
[----:B------:R-:W-:Y:S05]  /*16f0*/  BSYNC.RECONVERGENT B3 ;  /* 0x0000000000037941 */ /* 0x000fea0003800200 */
.L_x_9749:
[----:B------:R-:W-:Y:S05]  /*1700*/  BRA `(.L_x_9745) ;  /* 0x0000000000107947 */ /* 0x000fea0003800000 */
.L_x_9746:
[C---:B------:R-:W-:Y:S02]  /*1710*/  DFMA R32, R58.reuse, R36, R38 ;  /* 0x000000243a20722b */ /* 0x040fe40000000026 */
[----:B------:R-:W-:-:S06]  /*1720*/  DFMA R34, R58, R38, -R36 ;  /* 0x000000263a22722b */ /* 0x000fcc0000000824 */
[-C--:B------:R-:W-:Y:S02]  /*1730*/  DMUL R32, R32, R56.reuse ;  /* 0x0000003820207228 */ /* 0x080fe40000000000 */
[----:B------:R-:W-:-:S11]  /*1740*/  DMUL R34, R34, R56 ;  /* 0x0000003822227228 */ /* 0x000fd60000000000 */
.L_x_9745:
[----:B------:R-:W-:Y:S05]  /*1750*/  BSYNC.RECONVERGENT B2 ;  /* 0x0000000000027941 */ /* 0x000fea0003800200 */
.L_x_9744:
        /* <DEDUP_REMOVED lines=32> */
[----:B------:R-:W-:Y:S01]  /*1960*/  IMAD.MOV.U32 R36, RZ, RZ, R3 ;  /* 0x000000ffff247224 */ /* 0x000fe200078e0003 */
[----:B------:R-:W-:-:S07]  /*1970*/  MOV R37, R2 ;  /* 0x0000000200257202 */ /* 0x000fce0000000f00 */
.L_x_9755:
[----:B------:R-:W-:Y:S05]  /*1980*/  BSYNC.RECONVERGENT B3 ;  /* 0x0000000000037941 */ /* 0x000fea0003800200 */
.L_x_9754:
        /* <DEDUP_REMOVED lines=23> */
.L_x_9757:
[----:B------:R-:W-:Y:S05]  /*1b00*/  BSYNC.RECONVERGENT B3 ;  /* 0x0000000000037941 */ /* 0x000fea0003800200 */
.L_x_9756:
[----:B------:R-:W-:Y:S05]  /*1b10*/  BRA `(.L_x_9752) ;  /* 0x0000000000107947 */ /* 0x000fea0003800000 */
.L_x_9753:
[C---:B------:R-:W-:Y:S02]  /*1b20*/  DFMA R36, R58.reuse, R40, R42 ;  /* 0x000000283a24722b */ /* 0x040fe4000000002a */
[----:B------:R-:W-:-:S06]  /*1b30*/  DFMA R38, R58, R42, -R40 ;  /* 0x0000002a3a26722b */ /* 0x000fcc0000000828 */
[-C--:B------:R-:W-:Y:S02]  /*1b40*/  DMUL R36, R36, R56.reuse ;  /* 0x0000003824247228 */ /* 0x080fe40000000000 */
[----:B------:R-:W-:-:S11]  /*1b50*/  DMUL R38, R38, R56 ;  /* 0x0000003826267228 */ /* 0x000fd60000000000 */
.L_x_9752:
[----:B------:R-:W-:Y:S05]  /*1b60*/  BSYNC.RECONVERGENT B2 ;  /* 0x0000000000027941 */ /* 0x000fea0003800200 */
.L_x_9751:
        /* <DEDUP_REMOVED lines=33> */
[----:B------:R-:W-:Y:S01]  /*1d80*/  MOV R40, R3 ;  /* 0x0000000300287202 */ /* 0x000fe20000000f00 */
[----:B------:R-:W-:-:S07]  /*1d90*/  IMAD.MOV.U32 R41, RZ, RZ, R2 ;  /* 0x000000ffff297224 */ /* 0x000fce00078e0002 */
.L_x_9762:
[----:B------:R-:W-:Y:S05]  /*1da0*/  BSYNC.RECONVERGENT B3 ;  /* 0x0000000000037941 */ /* 0x000fea0003800200 */
.L_x_9761:
        /* <DEDUP_REMOVED lines=23> */
.L_x_9764:
[----:B------:R-:W-:Y:S05]  /*1f20*/  BSYNC.RECONVERGENT B3 ;  /* 0x0000000000037941 */ /* 0x000fea0003800200 */
.L_x_9763:
[----:B------:R-:W-:Y:S05]  /*1f30*/  BRA `(.L_x_9759) ;  /* 0x0000000000107947 */ /* 0x000fea0003800000 */
.L_x_9760:
[C---:B------:R-:W-:Y:S02]  /*1f40*/  DFMA R40, R58.reuse, R8, R10 ;  /* 0x000000083a28722b */ /* 0x040fe4000000000a */
[----:B------:R-:W-:-:S06]  /*1f50*/  DFMA R8, R58, R10, -R8 ;  /* 0x0000000a3a08722b */ /* 0x000fcc0000000808 */
[-C--:B------:R-:W-:Y:S02]  /*1f60*/  DMUL R40, R40, R56.reuse ;  /* 0x0000003828287228 */ /* 0x080fe40000000000 */
[----:B------:R-:W-:-:S11]  /*1f70*/  DMUL R42, R8, R56 ;  /* 0x00000038082a7228 */ /* 0x000fd60000000000 */
.L_x_9759:
[----:B------:R-:W-:Y:S05]  /*1f80*/  BSYNC.RECONVERGENT B2 ;  /* 0x0000000000027941 */ /* 0x000fea0003800200 */
.L_x_9758:
        /* <DEDUP_REMOVED lines=34> */
.L_x_9769:
[----:B------:R-:W-:Y:S05]  /*21b0*/  BSYNC.RECONVERGENT B3 ;  /* 0x0000000000037941 */ /* 0x000fea0003800200 */
.L_x_9768:
        /* <DEDUP_REMOVED lines=23> */
.L_x_9771:
[----:B------:R-:W-:Y:S05]  /*2330*/  BSYNC.RECONVERGENT B3 ;  /* 0x0000000000037941 */ /* 0x000fea0003800200 */
.L_x_9770:
[----:B------:R-:W-:Y:S05]  /*2340*/  BRA `(.L_x_9766) ;  /* 0x0000000000107947 */ /* 0x000fea0003800000 */
.L_x_9767:
[C---:B------:R-:W-:Y:S02]  /*2350*/  DFMA R8, R58.reuse, R12, R14 ;  /* 0x0000000c3a08722b */ /* 0x040fe4000000000e */
[----:B------:R-:W-:-:S06]  /*2360*/  DFMA R10, R58, R14, -R12 ;  /* 0x0000000e3a0a722b */ /* 0x000fcc000000080c */
[-C--:B------:R-:W-:Y:S02]  /*2370*/  DMUL R8, R8, R56.reuse ;  /* 0x0000003808087228 */ /* 0x080fe40000000000 */
[----:B------:R-:W-:-:S11]  /*2380*/  DMUL R10, R10, R56 ;  /* 0x000000380a0a7228 */ /* 0x000fd60000000000 */
.L_x_9766:
[----:B------:R-:W-:Y:S05]  /*2390*/  BSYNC.RECONVERGENT B2 ;  /* 0x0000000000027941 */ /* 0x000fea0003800200 */
.L_x_9765:
        /* <DEDUP_REMOVED lines=35> */
.L_x_9776:
[----:B------:R-:W-:Y:S05]  /*25d0*/  BSYNC.RECONVERGENT B3 ;  /* 0x0000000000037941 */ /* 0x000fea0003800200 */
.L_x_9775:
        /* <DEDUP_REMOVED lines=23> */
.L_x_9778:
[----:B------:R-:W-:Y:S05]  /*2750*/  BSYNC.RECONVERGENT B3 ;  /* 0x0000000000037941 */ /* 0x000fea0003800200 */
.L_x_9777:
[----:B------:R-:W-:Y:S05]  /*2760*/  BRA `(.L_x_9773) ;  /* 0x0000000000107947 */ /* 0x000fea0003800000 */
.L_x_9774:
[C---:B------:R-:W-:Y:S02]  /*2770*/  DFMA R12, R58.reuse, R16, R18 ;  /* 0x000000103a0c722b */ /* 0x040fe40000000012 */
[----:B------:R-:W-:-:S06]  /*2780*/  DFMA R14, R58, R18, -R16 ;  /* 0x000000123a0e722b */ /* 0x000fcc0000000810 */
[-C--:B------:R-:W-:Y:S02]  /*2790*/  DMUL R12, R12, R56.reuse ;  /* 0x000000380c0c7228 */ /* 0x080fe40000000000 */
[----:B------:R-:W-:-:S11]  /*27a0*/  DMUL R14, R14, R56 ;  /* 0x000000380e0e7228 */ /* 0x000fd60000000000 */
.L_x_9773:
[----:B------:R-:W-:Y:S05]  /*27b0*/  BSYNC.RECONVERGENT B2 ;  /* 0x0000000000027941 */ /* 0x000fea0003800200 */
.L_x_9772:
        /* <DEDUP_REMOVED lines=33> */
.L_x_9782:
[----:B------:R-:W-:Y:S05]  /*29d0*/  BSYNC.RECONVERGENT B2 ;  /* 0x0000000000027941 */ /* 0x000fea0003800200 */
.L_x_9781:
        /* <DEDUP_REMOVED lines=23> */
.L_x_9784:
[----:B------:R-:W-:Y:S05]  /*2b50*/  BSYNC.RECONVERGENT B2 ;  /* 0x0000000000027941 */ /* 0x000fea0003800200 */
.L_x_9783:
[----:B------:R-:W-:Y:S05]  /*2b60*/  BRA `(.L_x_9779) ;  /* 0x0000000800387947 */ /* 0x000fea0003800000 */
.L_x_9780:
[C---:B------:R-:W-:Y:S02]  /*2b70*/  DFMA R16, R58.reuse, R20, R22 ;  /* 0x000000143a10722b */ /* 0x040fe40000000016 */
[----:B------:R-:W-:-:S06]  /*2b80*/  DFMA R18, R58, R22, -R20 ;  /* 0x000000163a12722b */ /* 0x000fcc0000000814 */
[-C--:B------:R-:W-:Y:S02]  /*2b90*/  DMUL R16, R16, R56.reuse ;  /* 0x0000003810107228 */ /* 0x080fe40000000000 */
[----:B------:R-:W-:Y:S01]  /*2ba0*/  DMUL R18, R18, R56 ;  /* 0x0000003812127228 */ /* 0x000fe20000000000 */
[----:B------:R-:W-:Y:S10]  /*2bb0*/  BRA `(.L_x_9779) ;  /* 0x0000000800247947 */ /* 0x000ff40003800000 */
.L_x_9729:
        /* <DEDUP_REMOVED lines=32> */
.L_x_9786:
[----:B------:R-:W-:Y:S05]  /*2dc0*/  BSYNC.RECONVERGENT B1 ;  /* 0x0000000000017941 */ /* 0x000fea0003800200 */
.L_x_9785:
        /* <DEDUP_REMOVED lines=15> */
.L_x_9788:
[----:B------:R-:W-:Y:S05]  /*2ec0*/  BSYNC.RECONVERGENT B1 ;  /* 0x0000000000017941 */ /* 0x000fea0003800200 */
.L_x_9787:
        /* <DEDUP_REMOVED lines=14> */
.L_x_9790:
[----:B------:R-:W-:Y:S05]  /*2fb0*/  BSYNC.RECONVERGENT B1 ;  /* 0x0000000000017941 */ /* 0x000fea0003800200 */
.L_x_9789:
        /* <DEDUP_REMOVED lines=14> */
.L_x_9792:
[----:B------:R-:W-:Y:S05]  /*30a0*/  BSYNC.RECONVERGENT B1 ;  /* 0x0000000000017941 */ /* 0x000fea0003800200 */
.L_x_9791:
        /* <DEDUP_REMOVED lines=14> */
.L_x_9794:
[----:B------:R-:W-:Y:S05]  /*3190*/  BSYNC.RECONVERGENT B1 ;  /* 0x0000000000017941 */ /* 0x000fea0003800200 */
.L_x_9793:
        /* <DEDUP_REMOVED lines=14> */
.L_x_9796:
[----:B------:R-:W-:Y:S05]  /*3280*/  BSYNC.RECONVERGENT B1 ;  /* 0x0000000000017941 */ /* 0x000fea0003800200 */
.L_x_9795:
        /* <DEDUP_REMOVED lines=14> */
.L_x_9798:
[----:B------:R-:W-:Y:S05]  /*3370*/  BSYNC.RECONVERGENT B1 ;  /* 0x0000000000017941 */ /* 0x000fea0003800200 */
.L_x_9797:
        /* <DEDUP_REMOVED lines=13> */
.L_x_9779:
[----:B------:R-:W-:Y:S05]  /*3450*/  BSYNC.RECONVERGENT B0 ;  /* 0x0000000000007941 */ /* 0x000fea0003800200 */
.L_x_9728:
        /* <DEDUP_REMOVED lines=26> */
.L_x_9801:
[----:B------:R-:W-:-:S13]  /*3600*/  ISETP.GE.U32.AND P0, PT, R3, R2, PT ;  /* 0x000000020300720c */ /* 0x000fda0003f06070 */
[----:B------:R-:W-:Y:S05]  /*3610*/  @P0 BRA `(.L_x_9803) ;  /* 0x0000000000300947 */ /* 0x000fea0003800000 */
[----:B01----:R-:W0:Y:S01]  /*3620*/  LDC.64 R4, c[0x0][0x3b0] ;  /* 0x0000ec00ff047b82 */ /* 0x003e220000000a00 */
[----:B------:R-:W-:Y:S02]  /*3630*/  IMAD R7, R0, 0x400, R3 ;  /* 0x0000040000077824 */ /* 0x000fe400078e0203 */
[----:B------:R-:W-:Y:S02]  /*3640*/  VIADD R3, R3, 0x80 ;  /* 0x0000008003037836 */ /* 0x000fe40000000000 */
[----:B0-----:R-:W-:-:S05]  /*3650*/  IMAD.WIDE.U32 R4, R7, 0x10, R4 ;  /* 0x0000001007047825 */ /* 0x001fca00078e0004 */
[----:B------:R1:W-:Y:S02]  /*3660*/  STG.E.128 desc[UR6][R4.64], R36 ;  /* 0x0000002404007986 */ /* 0x0003e4000c101d06 */
.L_x_9802:
[----:B------:R-:W-:-:S13]  /*3670*/  ISETP.GE.U32.AND P0, PT, R3, R2, PT ;  /* 0x000000020300720c */ /* 0x000fda0003f06070 */
[----:B------:R-:W-:Y:S05]  /*3680*/  @P0 BRA `(.L_x_9804) ;  /* 0x0000000000340947 */ /* 0x000fea0003800000 */
[----:B01----:R-:W0:Y:S01]  /*3690*/  LDC.64 R4, c[0x0][0x3b0] ;  /* 0x0000ec00ff047b82 */ /* 0x003e220000000a00 */
[----:B------:R-:W-:Y:S01]  /*36a0*/  LEA R7, R0, R3, 0xa ;  /* 0x0000000300077211 */ /* 0x000fe200078e50ff */
[----:B------:R-:W-:-:S04]  /*36b0*/  VIADD R3, R3, 0x80 ;  /* 0x0000008003037836 */ /* 0x000fc80000000000 */
[----:B0-----:R-:W-:-:S05]  /*36c0*/  IMAD.WIDE.U32 R4, R7, 0x10, R4 ;  /* 0x0000001007047825 */ /* 0x001fca00078e0004 */
[----:B------:R2:W-:Y:S02]  /*36d0*/  STG.E.128 desc[UR6][R4.64], R40 ;  /* 0x0000002804007986 */ /* 0x0005e4000c101d06 */
.L_x_9803:
        /* <DEDUP_REMOVED lines=8> */
.L_x_9804:
[----:B------:R-:W-:Y:S05]  /*3760*/  BSYNC.RELIABLE B1 ;  /* 0x0000000000017941 */ /* 0x000fea0003800100 */
.L_x_9800:
[----:B------:R-:W-:-:S13]  /*3770*/  ISETP.GE.U32.AND P0, PT, R3, R2, PT ;  /* 0x000000020300720c */ /* 0x000fda0003f06070 */
[----:B012---:R-:W0:Y:S01]  /*3780*/  @!P0 LDC.64 R4, c[0x0][0x3b0] ;  /* 0x0000ec00ff048b82 */ /* 0x007e220000000a00 */
[----:B------:R-:W-:Y:S01]  /*3790*/  @!P0 IMAD R7, R0, 0x400, R3 ;  /* 0x0000040000078824 */ /* 0x000fe200078e0203 */
[----:B------:R-:W-:-:S03]  /*37a0*/  @!P0 IADD3 R3, PT, PT, R3, 0x80, RZ ;  /* 0x0000008003038810 */ /* 0x000fc60007ffe0ff */
[----:B0-----:R-:W-:-:S05]  /*37b0*/  @!P0 IMAD.WIDE.U32 R4, R7, 0x10, R4 ;  /* 0x0000001007048825 */ /* 0x001fca00078e0004 */
[----:B------:R3:W-:Y:S02]  /*37c0*/  @!P0 STG.E.128 desc[UR6][R4.64], R12 ;  /* 0x0000000c04008986 */ /* 0x0007e4000c101d06 */
.L_x_9805:
[----:B------:R-:W-:Y:S05]  /*37d0*/  BSYNC.RECONVERGENT B0 ;  /* 0x0000000000007941 */ /* 0x000fea0003800200 */
.L_x_9799:
        /* <DEDUP_REMOVED lines=8> */
.L_x_9721:
        /* <DEDUP_REMOVED lines=38> */
.L_x_9806:
        /* <DEDUP_REMOVED lines=21> */
.L_x_9808:
[----:B------:R-:W-:Y:S05]  /*3c10*/  BSYNC.RECONVERGENT B0 ;  /* 0x0000000000007941 */ /* 0x000fea0003800200 */
.L_x_9807:
        /* <DEDUP_REMOVED lines=25> */
[----:B-----5:R-:W-:Y:S05]  /*3db0*/  CALL.REL.NOINC `($__internal_27_$__cuda_sm20_div_rn_f64_full) ;  /* 0x0000002400087944 */ /* 0x020fea0003c00000 */
[----:B------:R-:W-:Y:S02]  /*3dc0*/  IMAD.MOV.U32 R58, RZ, RZ, R3 ;  /* 0x000000ffff3a7224 */ /* 0x000fe400078e0003 */
[----:B------:R-:W-:-:S07]  /*3dd0*/  IMAD.MOV.U32 R59, RZ, RZ, R2 ;  /* 0x000000ffff3b7224 */ /* 0x000fce00078e0002 */
.L_x_9809:
        /* <DEDUP_REMOVED lines=18> */
[----:B-----5:R-:W-:Y:S05]  /*3f00*/  CALL.REL.NOINC `($__internal_26_$__cuda_sm20_dblrcp_rn_slowpath_v3) ;  /* 0x0000002000087944 */ /* 0x020fea0003c00000 */
[----:B------:R-:W-:Y:S02]  /*3f10*/  IMAD.MOV.U32 R56, RZ, RZ, R3 ;  /* 0x000000ffff387224 */ /* 0x000fe400078e0003 */
[----:B------:R-:W-:-:S07]  /*3f20*/  IMAD.MOV.U32 R57, RZ, RZ, R2 ;  /* 0x000000ffff397224 */ /* 0x000fce00078e0002 */
.L_x_9811:
[----:B------:R-:W-:Y:S05]  /*3f30*/  BSYNC.RECONVERGENT B0 ;  /* 0x0000000000007941 */ /* 0x000fea0003800200 */
.L_x_9810:
        /* <DEDUP_REMOVED lines=28> */
.L_x_9815:
[----:B------:R-:W-:Y:S05]  /*4100*/  BSYNC.RECONVERGENT B0 ;  /* 0x0000000000007941 */ /* 0x000fea0003800200 */
.L_x_9814:
        /* <DEDUP_REMOVED lines=23> */
.L_x_9817:
[----:B------:R-:W-:Y:S05]  /*4280*/  BSYNC.RECONVERGENT B0 ;  /* 0x0000000000007941 */ /* 0x000fea0003800200 */
.L_x_9816:
[----:B------:R-:W-:Y:S05]  /*4290*/  BRA `(.L_x_9818) ;  /* 0x0000000000107947 */ /* 0x000fea0003800000 */
.L_x_9813:
[-C--:B-----5:R-:W-:Y:S02]  /*42a0*/  DFMA R36, R32, R58.reuse, R34 ;  /* 0x0000003a2024722b */ /* 0x0a0fe40000000022 */
[----:B------:R-:W-:-:S06]  /*42b0*/  DFMA R32, R34, R58, -R32 ;  /* 0x0000003a2220722b */ /* 0x000fcc0000000820 */
[-C--:B------:R-:W-:Y:S02]  /*42c0*/  DMUL R36, R36, R56.reuse ;  /* 0x0000003824247228 */ /* 0x080fe40000000000 */
[----:B------:R-:W-:-:S11]  /*42d0*/  DMUL R38, R32, R56 ;  /* 0x0000003820267228 */ /* 0x000fd60000000000 */
.L_x_9818:
        /* <DEDUP_REMOVED lines=24> */
.L_x_9821:
[----:B------:R-:W-:Y:S05]  /*4460*/  BSYNC.RECONVERGENT B0 ;  /* 0x0000000000007941 */ /* 0x000fea0003800200 */
.L_x_9820:
        /* <DEDUP_REMOVED lines=23> */
.L_x_9823:
[----:B------:R-:W-:Y:S05]  /*45e0*/  BSYNC.RECONVERGENT B0 ;  /* 0x0000000000007941 */ /* 0x000fea0003800200 */
.L_x_9822:
[----:B------:R-:W-:Y:S05]  /*45f0*/  BRA `(.L_x_9824) ;  /* 0x0000000000107947 */ /* 0x000fea0003800000 */
.L_x_9819:
[-C--:B------:R-:W-:Y:S02]  /*4600*/  DFMA R32, R28, R58.reuse, R30 ;  /* 0x0000003a1c20722b */ /* 0x080fe4000000001e */
[----:B------:R-:W-:-:S06]  /*4610*/  DFMA R28, R30, R58, -R28 ;  /* 0x0000003a1e1c722b */ /* 0x000fcc000000081c */
[-C--:B------:R-:W-:Y:S02]  /*4620*/  DMUL R32, R32, R56.reuse ;  /* 0x0000003820207228 */ /* 0x080fe40000000000 */
[----:B------:R-:W-:-:S11]  /*4630*/  DMUL R34, R28, R56 ;  /* 0x000000381c227228 */ /* 0x000fd60000000000 */
.L_x_9824:
        /* <DEDUP_REMOVED lines=24> */
.L_x_9827:
[----:B------:R-:W-:Y:S05]  /*47c0*/  BSYNC.RECONVERGENT B0 ;  /* 0x0000000000007941 */ /* 0x000fea0003800200 */
.L_x_9826:
        /* <DEDUP_REMOVED lines=23> */
.L_x_9829:
[----:B------:R-:W-:Y:S05]  /*4940*/  BSYNC.RECONVERGENT B0 ;  /* 0x0000000000007941 */ /* 0x000fea0003800200 */
.L_x_9828:
[----:B------:R-:W-:Y:S05]  /*4950*/  BRA `(.L_x_9830) ;  /* 0x0000000000107947 */ /* 0x000fea0003800000 */
.L_x_9825:
[-C--:B------:R-:W-:Y:S02]  /*4960*/  DFMA R28, R24, R58.reuse, R26 ;  /* 0x0000003a181c722b */ /* 0x080fe4000000001a */
[----:B------:R-:W-:-:S06]  /*4970*/  DFMA R24, R26, R58, -R24 ;  /* 0x0000003a1a18722b */ /* 0x000fcc0000000818 */
[-C--:B------:R-:W-:Y:S02]  /*4980*/  DMUL R28, R28, R56.reuse ;  /* 0x000000381c1c7228 */ /* 0x080fe40000000000 */
[----:B------:R-:W-:-:S11]  /*4990*/  DMUL R30, R24, R56 ;  /* 0x00000038181e7228 */ /* 0x000fd60000000000 */
.L_x_9830:
        /* <DEDUP_REMOVED lines=24> */
.L_x_9833:
[----:B------:R-:W-:Y:S05]  /*4b20*/  BSYNC.RECONVERGENT B0 ;  /* 0x0000000000007941 */ /* 0x000fea0003800200 */
.L_x_9832:
        /* <DEDUP_REMOVED lines=23> */
.L_x_9835:
[----:B------:R-:W-:Y:S05]  /*4ca0*/  BSYNC.RECONVERGENT B0 ;  /* 0x0000000000007941 */ /* 0x000fea0003800200 */
.L_x_9834:
[----:B------:R-:W-:Y:S05]  /*4cb0*/  BRA `(.L_x_9836) ;  /* 0x0000000000107947 */ /* 0x000fea0003800000 */
.L_x_9831:
[-C--:B------:R-:W-:Y:S02]  /*4cc0*/  DFMA R24, R20, R58.reuse, R22 ;  /* 0x0000003a1418722b */ /* 0x080fe40000000016 */
[----:B------:R-:W-:-:S06]  /*4cd0*/  DFMA R20, R22, R58, -R20 ;  /* 0x0000003a1614722b */ /* 0x000fcc0000000814 */
[-C--:B------:R-:W-:Y:S02]  /*4ce0*/  DMUL R24, R24, R56.reuse ;  /* 0x0000003818187228 */ /* 0x080fe40000000000 */
[----:B------:R-:W-:-:S11]  /*4cf0*/  DMUL R26, R20, R56 ;  /* 0x00000038141a7228 */ /* 0x000fd60000000000 */
.L_x_9836:
        /* <DEDUP_REMOVED lines=24> */
.L_x_9839:
[----:B------:R-:W-:Y:S05]  /*4e80*/  BSYNC.RECONVERGENT B0 ;  /* 0x0000000000007941 */ /* 0x000fea0003800200 */
.L_x_9838:
        /* <DEDUP_REMOVED lines=23> */
.L_x_9841:
[----:B------:R-:W-:Y:S05]  /*5000*/  BSYNC.RECONVERGENT B0 ;  /* 0x0000000000007941 */ /* 0x000fea0003800200 */
.L_x_9840:
[----:B------:R-:W-:Y:S05]  /*5010*/  BRA `(.L_x_9842) ;  /* 0x0000000000107947 */ /* 0x000fea0003800000 */
.L_x_9837:
[-C--:B------:R-:W-:Y:S02]  /*5020*/  DFMA R20, R16, R58.reuse, R18 ;  /* 0x0000003a1014722b */ /* 0x080fe40000000012 */
[----:B------:R-:W-:-:S06]  /*5030*/  DFMA R16, R18, R58, -R16 ;  /* 0x0000003a1210722b */ /* 0x000fcc0000000810 */
[-C--:B------:R-:W-:Y:S02]  /*5040*/  DMUL R20, R20, R56.reuse ;  /* 0x0000003814147228 */ /* 0x080fe40000000000 */
[----:B------:R-:W-:-:S11]  /*5050*/  DMUL R22, R16, R56 ;  /* 0x0000003810167228 */ /* 0x000fd60000000000 */
.L_x_9842:
        /* <DEDUP_REMOVED lines=24> */
.L_x_9845:
[----:B------:R-:W-:Y:S05]  /*51e0*/  BSYNC.RECONVERGENT B0 ;  /* 0x0000000000007941 */ /* 0x000fea0003800200 */
.L_x_9844:
        /* <DEDUP_REMOVED lines=23> */
.L_x_9847:
[----:B------:R-:W-:Y:S05]  /*5360*/  BSYNC.RECONVERGENT B0 ;  /* 0x0000000000007941 */ /* 0x000fea0003800200 */
.L_x_9846:
[----:B------:R-:W-:Y:S05]  /*5370*/  BRA `(.L_x_9848) ;  /* 0x0000000000107947 */ /* 0x000fea0003800000 */
.L_x_9843:
[-C--:B------:R-:W-:Y:S02]  /*5380*/  DFMA R16, R12, R58.reuse, R14 ;  /* 0x0000003a0c10722b */ /* 0x080fe4000000000e */
[----:B------:R-:W-:-:S06]  /*5390*/  DFMA R12, R14, R58, -R12 ;  /* 0x0000003a0e0c722b */ /* 0x000fcc000000080c */
[-C--:B------:R-:W-:Y:S02]  /*53a0*/  DMUL R16, R16, R56.reuse ;  /* 0x0000003810107228 */ /* 0x080fe40000000000 */
[----:B------:R-:W-:-:S11]  /*53b0*/  DMUL R18, R12, R56 ;  /* 0x000000380c127228 */ /* 0x000fd60000000000 */
.L_x_9848:
        /* <DEDUP_REMOVED lines=24> */
.L_x_9851:
[----:B------:R-:W-:Y:S05]  /*5540*/  BSYNC.RECONVERGENT B0 ;  /* 0x0000000000007941 */ /* 0x000fea0003800200 */
.L_x_9850:
        /* <DEDUP_REMOVED lines=23> */
.L_x_9853:
[----:B------:R-:W-:Y:S05]  /*56c0*/  BSYNC.RECONVERGENT B0 ;  /* 0x0000000000007941 */ /* 0x000fea0003800200 */
.L_x_9852:
[----:B------:R-:W-:Y:S05]  /*56d0*/  BRA `(.L_x_9854) ;  /* 0x0000000000107947 */ /* 0x000fea0003800000 */
.L_x_9849:
[-C--:B------:R-:W-:Y:S02]  /*56e0*/  DFMA R12, R8, R58.reuse, R10 ;  /* 0x0000003a080c722b */ /* 0x080fe4000000000a */
[----:B------:R-:W-:-:S06]  /*56f0*/  DFMA R8, R10, R58, -R8 ;  /* 0x0000003a0a08722b */ /* 0x000fcc0000000808 */
[-C--:B------:R-:W-:Y:S02]  /*5700*/  DMUL R12, R12, R56.reuse ;  /* 0x000000380c0c7228 */ /* 0x080fe40000000000 */
[----:B------:R-:W-:-:S11]  /*5710*/  DMUL R14, R8, R56 ;  /* 0x00000038080e7228 */ /* 0x000fd60000000000 */
.L_x_9854:
        /* <DEDUP_REMOVED lines=24> */
.L_x_9857:
[----:B------:R-:W-:Y:S05]  /*58a0*/  BSYNC.RECONVERGENT B0 ;  /* 0x0000000000007941 */ /* 0x000fea0003800200 */
.L_x_9856:
        /* <DEDUP_REMOVED lines=23> */
.L_x_9859:
[----:B------:R-:W-:Y:S05]  /*5a20*/  BSYNC.RECONVERGENT B0 ;  /* 0x0000000000007941 */ /* 0x000fea0003800200 */
.L_x_9858:
[----:B------:R-:W-:Y:S05]  /*5a30*/  BRA `(.L_x_9860) ;  /* 0x00000004001c7947 */ /* 0x000fea0003800000 */
.L_x_9855:
[-C--:B------:R-:W-:Y:S02]  /*5a40*/  DFMA R8, R40, R58.reuse, R42 ;  /* 0x0000003a2808722b */ /* 0x080fe4000000002a */
[----:B------:R-:W-:-:S06]  /*5a50*/  DFMA R10, R42, R58, -R40 ;  /* 0x0000003a2a0a722b */ /* 0x000fcc0000000828 */
[-C--:B------:R-:W-:Y:S02]  /*5a60*/  DMUL R8, R8, R56.reuse ;  /* 0x0000003808087228 */ /* 0x080fe40000000000 */
[----:B------:R-:W-:Y:S01]  /*5a70*/  DMUL R10, R10, R56 ;  /* 0x000000380a0a7228 */ /* 0x000fe20000000000 */
[----:B------:R-:W-:Y:S10]  /*5a80*/  BRA `(.L_x_9860) ;  /* 0x0000000400087947 */ /* 0x000ff40003800000 */
.L_x_9812:
        /* <DEDUP_REMOVED lines=66> */
.L_x_9860:
        /* <DEDUP_REMOVED lines=8> */
        .weak           $__internal_26_$__cuda_sm20_dblrcp_rn_slowpath_v3
        .type           $__internal_26_$__cuda_sm20_dblrcp_rn_slowpath_v3,@function
        .size           $__internal_26_$__cuda_sm20_dblrcp_rn_slowpath_v3,($__internal_27_$__cuda_sm20_div_rn_f64_full - $__internal_26_$__cuda_sm20_dblrcp_rn_slowpath_v3)
$__internal_26_$__cuda_sm20_dblrcp_rn_slowpath_v3:
        /* <DEDUP_REMOVED lines=26> */
.L_x_9864:
        /* <DEDUP_REMOVED lines=9> */
.L_x_9862:
[----:B------:R-:W-:Y:S02]  /*6160*/  LOP3.LUT R5, R7, 0x80000, RZ, 0xfc, !PT ;  /* 0x0008000007057812 */ /* 0x000fe400078efcff */
[----:B------:R-:W-:-:S07]  /*6170*/  MOV R4, R6 ;  /* 0x0000000600047202 */ /* 0x000fce0000000f00 */
.L_x_9863:
[----:B------:R-:W-:Y:S05]  /*6180*/  BSYNC.RECONVERGENT B1 ;  /* 0x0000000000017941 */ /* 0x000fea0003800200 */
.L_x_9861:
[----:B------:R-:W-:Y:S02]  /*6190*/  IMAD.MOV.U32 R3, RZ, RZ, R4 ;  /* 0x000000ffff037224 */ /* 0x000fe400078e0004 */
[----:B------:R-:W-:Y:S02]  /*61a0*/  IMAD.MOV.U32 R2, RZ, RZ, R5 ;  /* 0x000000ffff027224 */ /* 0x000fe400078e0005 */
[----:B------:R-:W-:Y:S02]  /*61b0*/  IMAD.MOV.U32 R4, RZ, RZ, R0 ;  /* 0x000000ffff047224 */ /* 0x000fe400078e0000 */
[----:B------:R-:W-:-:S04]  /*61c0*/  IMAD.MOV.U32 R5, RZ, RZ, 0x0 ;  /* 0x00000000ff057424 */ /* 0x000fc800078e00ff */
[----:B------:R-:W-:Y:S05]  /*61d0*/  RET.REL.NODEC R4 `(_ZN2at6native29vectorized_elementwise_kernelILi8ENS0_13BUnaryFunctorIN3c107complexIdEES5_S5_NS0_15binary_internal10DivFunctorIS5_EEEESt5arrayIPcLm2EEEEviT0_T1_) ;  /* 0xffffff9c04887950 */ /* 0x000fea0003c3ffff */
        .weak           $__internal_27_$__cuda_sm20_div_rn_f64_full
        .type           $__internal_27_$__cuda_sm20_div_rn_f64_full,@function
        .size           $__internal_27_$__cuda_sm20_div_rn_f64_full,(.L_x_19373 - $__internal_27_$__cuda_sm20_div_rn_f64_full)
$__internal_27_$__cuda_sm20_div_rn_f64_full:
        /* <DEDUP_REMOVED lines=72> */
.L_x_9866:
        /* <DEDUP_REMOVED lines=17> */
.L_x_9869:
[----:B------:R-:W-:Y:S01]  /*6770*/  LOP3.LUT R2, R47, 0x80000, RZ, 0xfc, !PT ;  /* 0x000800002f027812 */ /* 0x000fe200078efcff */
[----:B------:R-:W-:-:S04]  /*6780*/  IMAD.MOV.U32 R4, RZ, RZ, R46 ;  /* 0x000000ffff047224 */ /* 0x000fc800078e002e */
[----:B------:R-:W-:Y:S01]  /*6790*/  IMAD.MOV.U32 R5, RZ, RZ, R2 ;  /* 0x000000ffff057224 */ /* 0x000fe200078e0002 */
[----:B------:R-:W-:Y:S06]  /*67a0*/  BRA `(.L_x_9867) ;  /* 0x00000000000c7947 */ /* 0x000fec0003800000 */
.L_x_9868:
[----:B------:R-:W-:Y:S01]  /*67b0*/  LOP3.LUT R2, R53, 0x80000, RZ, 0xfc, !PT ;  /* 0x0008000035027812 */ /* 0x000fe200078efcff */
[----:B------:R-:W-:-:S04]  /*67c0*/  IMAD.MOV.U32 R4, RZ, RZ, R52 ;  /* 0x000000ffff047224 */ /* 0x000fc800078e0034 */
[----:B------:R-:W-:-:S07]  /*67d0*/  IMAD.MOV.U32 R5, RZ, RZ, R2 ;  /* 0x000000ffff057224 */ /* 0x000fce00078e0002 */
.L_x_9867:
[----:B------:R-:W-:Y:S05]  /*67e0*/  BSYNC.RECONVERGENT B1 ;  /* 0x0000000000017941 */ /* 0x000fea0003800200 */
.L_x_9865:
[----:B------:R-:W-:Y:S01]  /*67f0*/  MOV R3, R4 ;  /* 0x0000000400037202 */ /* 0x000fe20000000f00 */
[----:B------:R-:W-:Y:S02]  /*6800*/  IMAD.MOV.U32 R2, RZ, RZ, R5 ;  /* 0x000000ffff027224 */ /* 0x000fe400078e0005 */
[----:B------:R-:W-:Y:S02]  /*6810*/  IMAD.MOV.U32 R4, RZ, RZ, R0 ;  /* 0x000000ffff047224 */ /* 0x000fe400078e0000 */
[----:B------:R-:W-:-:S04]  /*6820*/  IMAD.MOV.U32 R5, RZ, RZ, 0x0 ;  /* 0x00000000ff057424 */ /* 0x000fc800078e00ff */
[----:B------:R-:W-:Y:S05]  /*6830*/  RET.REL.NODEC R4 `(_ZN2at6native29vectorized_elementwise_kernelILi8ENS0_13BUnaryFunctorIN3c107complexIdEES5_S5_NS0_15binary_internal10DivFunctorIS5_EEEESt5arrayIPcLm2EEEEviT0_T1_) ;  /* 0xffffff9404f07950 */ /* 0x000fea0003c3ffff */
.L_x_9870:
        /* <DEDUP_REMOVED lines=12> */
.L_x_19373:


//--------------------- .text._ZN2at6native18elementwise_kernelILi128ELi4EZNS0_15gpu_kernel_implINS0_13AUnaryFunctorIN3c107complexIdEES6_S6_NS0_15binary_internal10DivFunctorIS6_EEEEEEvRNS_18TensorIteratorBaseERKT_EUliE_EEviT1_ --------------------------
	.section	.text._ZN2at6native18elementwise_kernelILi128ELi4EZNS0_15gpu_kernel_implINS0_13AUnaryFunctorIN3c107complexIdEES6_S6_NS0_15binary_internal10DivFunctorIS6_EEEEEEvRNS_18TensorIteratorBaseERKT_EUliE_EEviT1_,"ax",@progbits
	.align	128
        .global         _ZN2at6native18elementwise_kernelILi128ELi4EZNS0_15gpu_kernel_implINS0_13AUnaryFunctorIN3c107complexIdEES6_S6_NS0_15binary_internal10DivFunctorIS6_EEEEEEvRNS_18TensorIteratorBaseERKT_EUliE_EEviT1_
        .type           _ZN2at6native18elementwise_kernelILi128ELi4EZNS0_15gpu_kernel_implINS0_13AUnaryFunctorIN3c107complexIdEES6_S6_NS0_15binary_internal10DivFunctorIS6_EEEEEEvRNS_18TensorIteratorBaseERKT_EUliE_EEviT1_,@function
        .size           _ZN2at6native18elementwise_kernelILi128ELi4EZNS0_15gpu_kernel_implINS0_13AUnaryFunctorIN3c107complexIdEES6_S6_NS0_15binary_internal10DivFunctorIS6_EEEEEEvRNS_18TensorIteratorBaseERKT_EUliE_EEviT1_,(.L_x_19375 - _ZN2at6native18elementwise_kernelILi128ELi4EZNS0_15gpu_kernel_implINS0_13AUnaryFunctorIN3c107complexIdEES6_S6_NS0_15binary_internal10DivFunctorIS6_EEEEEEvRNS_18TensorIteratorBaseERKT_EUliE_EEviT1_)
        .other          _ZN2at6native18elementwise_kernelILi128ELi4EZNS0_15gpu_kernel_implINS0_13AUnaryFunctorIN3c107complexIdEES6_S6_NS0_15binary_internal10DivFunctorIS6_EEEEEEvRNS_18TensorIteratorBaseERKT_EUliE_EEviT1_,@"STO_CUDA_ENTRY STV_DEFAULT"
_ZN2at6native18elementwise_kernelILi128ELi4EZNS0_15gpu_kernel_implINS0_13AUnaryFunctorIN3c107complexIdEES6_S6_NS0_15binary_internal10DivFunctorIS6_EEEEEEvRNS_18TensorIteratorBaseERKT_EUliE_EEviT1_:
.text._ZN2at6native18elementwise_kernelILi128ELi4EZNS0_15gpu_kernel_implINS0_13AUnaryFunctorIN3c107complexIdEES6_S6_NS0_15binary_internal10DivFunctorIS6_EEEEEEvRNS_18TensorIteratorBaseERKT_EUliE_EEviT1_:
        /* <DEDUP_REMOVED lines=319> */
.L_x_9873:
        /* <DEDUP_REMOVED lines=19> */
.L_x_9878:
[----:B------:R-:W2:Y:S01]  /*1520*/  LDG.E.U8 R2, desc[UR36][R2.64] ;  /* 0x0000002402027981 */ /* 0x000ea2000c1e1100 */
[----:B------:R-:W-:Y:S01]  /*1530*/  CS2R R22, SRZ ;  /* 0x0000000000167805 */ /* 0x000fe2000001ff00 */
[----:B--2---:R0:W1:Y:S01]  /*1540*/  I2F.F64.U16 R20, R2 ;  /* 0x0000000200147312 */ /* 0x0040620000101800 */
[----:B------:R-:W-:Y:S05]  /*1550*/  BRA `(.L_x_9880) ;  /* 0x0000000c00b87947 */ /* 0x000fea0003800000 */
.L_x_9877:
        /* <DEDUP_REMOVED lines=10> */
.L_x_9882:
[----:B------:R-:W2:Y:S01]  /*1600*/  LDG.E R2, desc[UR36][R2.64] ;  /* 0x0000002402027981 */ /* 0x000ea2000c1e1900 */
[----:B------:R-:W-:Y:S01]  /*1610*/  CS2R R22, SRZ ;  /* 0x0000000000167805 */ /* 0x000fe2000001ff00 */
[----:B--2---:R0:W1:Y:S01]  /*1620*/  I2F.F64 R20, R2 ;  /* 0x0000000200147312 */ /* 0x0040620000201c00 */
[----:B------:R-:W-:Y:S05]  /*1630*/  BRA `(.L_x_9880) ;  /* 0x0000000c00807947 */ /* 0x000fea0003800000 */
.L_x_9881:
[----:B------:R-:W2:Y:S01]  /*1640*/  LDG.E.U16 R2, desc[UR36][R2.64] ;  /* 0x0000002402027981 */ /* 0x000ea2000c1e1500 */
[----:B------:R-:W-:Y:S01]  /*1650*/  CS2R R22, SRZ ;  /* 0x0000000000167805 */ /* 0x000fe2000001ff00 */
[----:B--2---:R0:W1:Y:S01]  /*1660*/  I2F.F64.S16 R20, R2 ;  /* 0x0000000200147312 */ /* 0x0040620000101c00 */
[----:B------:R-:W-:Y:S05]  /*1670*/  BRA `(.L_x_9880) ;  /* 0x0000000c00707947 */ /* 0x000fea0003800000 */
.L_x_9876:
        /* <DEDUP_REMOVED lines=11> */
.L_x_9884:
[----:B------:R-:W2:Y:S01]  /*1730*/  LDG.E.U16 R0, desc[UR36][R2.64] ;  /* 0x0000002402007981 */ /* 0x000ea2000c1e1500 */
[----:B------:R-:W-:Y:S01]  /*1740*/  CS2R R22, SRZ ;  /* 0x0000000000167805 */ /* 0x000fe2000001ff00 */
[----:B--2---:R-:W-:-:S05]  /*1750*/  HADD2.F32 R0, -RZ, R0.H0_H0 ;  /* 0x20000000ff007230 */ /* 0x004fca0000004100 */
[----:B------:R-:W-:-:S04]  /*1760*/  FMUL.FTZ R0, R0, 1 ;  /* 0x3f80000000007820 */ /* 0x000fc80000410000 */
[----:B------:R0:W1:Y:S01]  /*1770*/  F2F.F64.F32 R20, R0 ;  /* 0x0000000000147310 */ /* 0x0000620000201800 */
[----:B------:R-:W-:Y:S05]  /*1780*/  BRA `(.L_x_9880) ;  /* 0x0000000c002c7947 */ /* 0x000fea0003800000 */
.L_x_9883:
        /* <DEDUP_REMOVED lines=12> */
.L_x_9886:
        /* <DEDUP_REMOVED lines=8> */
.L_x_9885:
[----:B------:R0:W5:Y:S01]  /*18d0*/  LDG.E.64 R20, desc[UR36][R2.64] ;  /* 0x0000002402147981 */ /* 0x000162000c1e1b00 */
[----:B------:R-:W-:Y:S01]  /*18e0*/  CS2R R22, SRZ ;  /* 0x0000000000167805 */ /* 0x000fe2000001ff00 */
[----:B------:R-:W-:Y:S06]  /*18f0*/  BRA `(.L_x_9880) ;  /* 0x0000000800d07947 */ /* 0x000fec0003800000 */
.L_x_9875:
        /* <DEDUP_REMOVED lines=14> */
.L_x_9889:
[----:B------:R0:W5:Y:S01]  /*19e0*/  LDG.E.128 R20, desc[UR36][R2.64] ;  /* 0x0000002402147981 */ /* 0x000162000c1e1d00 */
[----:B------:R-:W-:Y:S05]  /*19f0*/  BRA `(.L_x_9880) ;  /* 0x0000000800907947 */ /* 0x000fea0003800000 */
.L_x_9888:
        /* <DEDUP_REMOVED lines=28> */
.L_x_9891:
        /* <DEDUP_REMOVED lines=15> */
.L_x_9890:
[----:B------:R-:W2:Y:S01]  /*1cb0*/  LDG.E.U16 R0, desc[UR36][R2.64] ;  /* 0x0000002402007981 */ /* 0x000ea2000c1e1500 */
[----:B------:R-:W-:Y:S01]  /*1cc0*/  CS2R R22, SRZ ;  /* 0x0000000000167805 */ /* 0x000fe2000001ff00 */
[----:B--2---:R-:W-:-:S04]  /*1cd0*/  IMAD.U32 R0, R0, 0x10000, RZ ;  /* 0x0001000000007824 */ /* 0x004fc800078e00ff */
[----:B------:R-:W-:-:S04]  /*1ce0*/  FMUL.FTZ R0, R0, 1 ;  /* 0x3f80000000007820 */ /* 0x000fc80000410000 */
[----:B------:R0:W1:Y:S01]  /*1cf0*/  F2F.F64.F32 R20, R0 ;  /* 0x0000000000147310 */ /* 0x0000620000201800 */
[----:B------:R-:W-:Y:S05]  /*1d00*/  BRA `(.L_x_9880) ;  /* 0x0000000400cc7947 */ /* 0x000fea0003800000 */
.L_x_9887:
        /* <DEDUP_REMOVED lines=12> */
.L_x_9894:
        /* <DEDUP_REMOVED lines=22> */
.L_x_9896:
[----:B------:R-:W-:Y:S05]  /*1f30*/  BSYNC.RECONVERGENT B0 ;  /* 0x0000000000007941 */ /* 0x000fea0003800200 */
.L_x_9895:
[----:B------:R-:W-:Y:S02]  /*1f40*/  SHF.L.U32 R0, R0, 0x14, RZ ;  /* 0x0000001400007819 */ /* 0x000fe400000006ff */
[----:B------:R-:W-:-:S04]  /*1f50*/  LEA R2, R2, 0x3b800000, 0x17 ;  /* 0x3b80000002027811 */ /* 0x000fc800078eb8ff */
[----:B------:R-:W-:-:S05]  /*1f60*/  LOP3.LUT R0, R2, R0, R7, 0xfe, !PT ;  /* 0x0000000002007212 */ /* 0x000fca00078efe07 */
[----:B------:R-:W-:-:S04]  /*1f70*/  FMUL.FTZ R0, R0, 1 ;  /* 0x3f80000000007820 */ /* 0x000fc80000410000 */
[----:B------:R0:W1:Y:S01]  /*1f80*/  F2F.F64.F32 R20, R0 ;  /* 0x0000000000147310 */ /* 0x0000620000201800 */
[----:B------:R-:W-:Y:S05]  /*1f90*/  BRA `(.L_x_9880) ;  /* 0x0000000400287947 */ /* 0x000fea0003800000 */
.L_x_9893:
        /* <DEDUP_REMOVED lines=22> */
.L_x_9898:
[----:B------:R-:W-:Y:S05]  /*2100*/  BSYNC.RECONVERGENT B0 ;  /* 0x0000000000007941 */ /* 0x000fea0003800200 */
.L_x_9897:
[----:B------:R-:W-:Y:S01]  /*2110*/  IMAD.SHL.U32 R0, R0, 0x200000, RZ ;  /* 0x0020000000007824 */ /* 0x000fe200078e00ff */
[----:B------:R-:W-:-:S04]  /*2120*/  LEA R2, R2, 0x37800000, 0x17 ;  /* 0x3780000002027811 */ /* 0x000fc800078eb8ff */
[----:B------:R-:W-:-:S05]  /*2130*/  LOP3.LUT R0, R2, R0, R7, 0xfe, !PT ;  /* 0x0000000002007212 */ /* 0x000fca00078efe07 */
[----:B------:R-:W-:-:S04]  /*2140*/  FMUL.FTZ R0, R0, 1 ;  /* 0x3f80000000007820 */ /* 0x000fc80000410000 */
[----:B------:R0:W1:Y:S01]  /*2150*/  F2F.F64.F32 R20, R0 ;  /* 0x0000000000147310 */ /* 0x0000620000201800 */
[----:B------:R-:W-:Y:S05]  /*2160*/  BRA `(.L_x_9880) ;  /* 0x0000000000b47947 */ /* 0x000fea0003800000 */
.L_x_9892:
[----:B------:R-:W-:-:S09]  /*2170*/  UISETP.NE.AND UP0, UPT, UR4, 0x1c, UPT ;  /* 0x0000001c0400788c */ /* 0x000fd2000bf05270 */
[----:B------:R-:W-:Y:S05]  /*2180*/  BRA.U !UP0, `(.L_x_9899) ;  /* 0x0000000108a07547 */ /* 0x000fea000b800000 */
[----:B------:R-:W-:-:S09]  /*2190*/  UISETP.NE.AND UP0, UPT, UR4, 0x1d, UPT ;  /* 0x0000001d0400788c */ /* 0x000fd2000bf05270 */
[----:B------:R-:W-:Y:S05]  /*21a0*/  BRA.U !UP0, `(.L_x_9900) ;  /* 0x0000000108887547 */ /* 0x000fea000b800000 */
[----:B------:R-:W-:-:S09]  /*21b0*/  UISETP.NE.AND UP0, UPT, UR4, 0x2c, UPT ;  /* 0x0000002c0400788c */ /* 0x000fd2000bf05270 */
[----:B------:R-:W-:Y:S05]  /*21c0*/  BRA.U !UP0, `(.L_x_9901) ;  /* 0x00000001084c7547 */ /* 0x000fea000b800000 */
.L_x_9879:
[----:B------:R-:W-:Y:S01]  /*21d0*/  MOV R0, 0x0 ;  /* 0x0000000000007802 */ /* 0x000fe20000000f00 */
[----:B------:R-:W0:Y:S01]  /*21e0*/  LDCU.64 UR4, c[0x4][0x148] ;  /* 0x01002900ff0477ac */ /* 0x000e220008000a00 */
[----:B------:R-:W-:Y:S02]  /*21f0*/  HFMA2 R8, -RZ, RZ, 0, 4.64916229248046875e-06 ;  /* 0x0000004eff087431 */ /* 0x000fe400000001ff */
        /* <DEDUP_REMOVED lines=13> */
.L_x_9902:
[----:B------:R-:W-:Y:S02]  /*22d0*/  CS2R R20, SRZ ;  /* 0x0000000000147805 */ /* 0x000fe4000001ff00 */
[----:B------:R-:W-:Y:S01]  /*22e0*/  CS2R R22, SRZ ;  /* 0x0000000000167805 */ /* 0x000fe2000001ff00 */
[----:B------:R-:W-:Y:S06]  /*22f0*/  BRA `(.L_x_9880) ;  /* 0x0000000000507947 */ /* 0x000fec0003800000 */
.L_x_9901:
[----:B------:R-:W2:Y:S01]  /*2300*/  LDG.E.U8 R0, desc[UR36][R2.64] ;  /* 0x0000002402007981 */ /* 0x000ea2000c1e1100 */
[----:B------:R-:W-:Y:S02]  /*2310*/  CS2R R22, SRZ ;  /* 0x0000000000167805 */ /* 0x000fe4000001ff00 */
[----:B------:R-:W-:Y:S01]  /*2320*/  MOV R20, 0x0 ;  /* 0x0000000000147802 */ /* 0x000fe20000000f00 */
        /* <DEDUP_REMOVED lines=10> */
.L_x_9900:
[----:B------:R-:W2:Y:S01]  /*23d0*/  LDG.E.64 R20, desc[UR36][R2.64] ;  /* 0x0000002402147981 */ /* 0x000ea2000c1e1b00 */
[----:B------:R-:W-:Y:S01]  /*23e0*/  CS2R R22, SRZ ;  /* 0x0000000000167805 */ /* 0x000fe2000001ff00 */
[----:B--2---:R-:W4:Y:S01]  /*23f0*/  I2F.F64.U64 R20, R20 ;  /* 0x0000001400147312 */ /* 0x004f220000301800 */
[----:B------:R-:W-:Y:S05]  /*2400*/  BRA `(.L_x_9880) ;  /* 0x00000000000c7947 */ /* 0x000fea0003800000 */
.L_x_9899:
[----:B------:R-:W2:Y:S01]  /*2410*/  LDG.E R2, desc[UR36][R2.64] ;  /* 0x0000002402027981 */ /* 0x000ea2000c1e1900 */
[----:B------:R-:W-:Y:S01]  /*2420*/  CS2R R22, SRZ ;  /* 0x0000000000167805 */ /* 0x000fe2000001ff00 */
[----:B--2---:R0:W1:Y:S06]  /*2430*/  I2F.F64.U32 R20, R2 ;  /* 0x0000000200147312 */ /* 0x00406c0000201800 */
.L_x_9880:
[----:B------:R-:W-:Y:S05]  /*2440*/  BSYNC.RECONVERGENT B7 ;  /* 0x0000000000077941 */ /* 0x000fea0003800200 */
.L_x_9874:
[----:B012345:R-:W-:Y:S01]  /*2450*/  DSETP.GE.AND P0, PT, |R20|, |R22|, PT ;  /* 0x400000161400722a */ /* 0x03ffe20003f06200 */
[----:B------:R-:W-:-:S13]  /*2460*/  BSSY.RECONVERGENT B1, `(.L_x_9903) ;  /* 0x0000099000017945 */ /* 0x000fda0003800200 */
[----:B------:R-:W-:Y:S05]  /*2470*/  @!P0 BRA `(.L_x_9904) ;  /* 0x0000000400a08947 */ /* 0x000fea0003800000 */
[----:B------:R-:W-:-:S06]  /*2480*/  DSETP.NEU.AND P0, PT, R22, RZ, PT ;  /* 0x000000ff1600722a */ /* 0x000fcc0003f0d000 */
[----:B------:R-:W-:-:S14]  /*2490*/  DSETP.NEU.OR P0, PT, R20, RZ, P0 ;  /* 0x000000ff1400722a */ /* 0x000fdc000070d400 */
[----:B------:R-:W-:Y:S05]  /*24a0*/  @P0 BRA `(.L_x_9905) ;  /* 0x0000000000d40947 */ /* 0x000fea0003800000 */
[----:B------:R-:W-:Y:S01]  /*24b0*/  DADD R8, -RZ, |R20| ;  /* 0x00000000ff087229 */ /* 0x000fe20000000514 */
[----:B------:R-:W-:Y:S01]  /*24c0*/  IMAD.MOV.U32 R2, RZ, RZ, 0x1 ;  /* 0x00000001ff027424 */ /* 0x000fe200078e00ff */
[----:B------:R-:W0:Y:S01]  /*24d0*/  LDCU.64 UR4, c[0x0][0x5b0] ;  /* 0x0000b600ff0477ac */ /* 0x000e220008000a00 */
[----:B------:R-:W1:Y:S01]  /*24e0*/  LDC R0, c[0x0][0x5b4] ;  /* 0x00016d00ff007b82 */ /* 0x000e620000000800 */
[----:B------:R-:W-:Y:S02]  /*24f0*/  BSSY.RECONVERGENT B2, `(.L_x_9906) ;  /* 0x0000015000027945 */ /* 0x000fe40003800200 */
[----:B------:R-:W2:Y:S02]  /*2500*/  MUFU.RCP64H R3, R9 ;  /* 0x0000000900037308 */ /* 0x000ea40000001800 */
[----:B--2---:R-:W-:Y:S01]  /*2510*/  DFMA R4, R2, -|R20|, 1 ;  /* 0x3ff000000204742b */ /* 0x004fe20000000c14 */
[----:B-1----:R-:W-:-:S07]  /*2520*/  FSETP.GEU.AND P1, PT, |R0|, 6.5827683646048100446e-37, PT ;  /* 0x036000000000780b */ /* 0x002fce0003f2e200 */
[----:B------:R-:W-:-:S08]  /*2530*/  DFMA R4, R4, R4, R4 ;  /* 0x000000040404722b */ /* 0x000fd00000000004 */
[----:B------:R-:W-:-:S08]  /*2540*/  DFMA R4, R2, R4, R2 ;  /* 0x000000040204722b */ /* 0x000fd00000000002 */
[----:B------:R-:W-:-:S08]  /*2550*/  DFMA R2, R4, -|R20|, 1 ;  /* 0x3ff000000402742b */ /* 0x000fd00000000c14 */
[----:B------:R-:W-:-:S08]  /*2560*/  DFMA R2, R4, R2, R4 ;  /* 0x000000020402722b */ /* 0x000fd00000000004 */
[----:B0-----:R-:W-:-:S08]  /*2570*/  DMUL R4, R2, UR4 ;  /* 0x0000000402047c28 */ /* 0x001fd00008000000 */
[----:B------:R-:W-:-:S08]  /*2580*/  DFMA R20, R4, -|R20|, UR4 ;  /* 0x0000000404147e2b */ /* 0x000fd00008000c14 */
[----:B------:R-:W-:-:S10]  /*2590*/  DFMA R20, R2, R20, R4 ;  /* 0x000000140214722b */ /* 0x000fd40000000004 */
[----:B------:R-:W-:-:S05]  /*25a0*/  FFMA R2, RZ, R9, R21 ;  /* 0x00000009ff027223 */ /* 0x000fca0000000015 */
[----:B------:R-:W-:-:S13]  /*25b0*/  FSETP.GT.AND P0, PT, |R2|, 1.469367938527859385e-39, PT ;  /* 0x001000000200780b */ /* 0x000fda0003f04200 */
[----:B------:R-:W-:Y:S05]  /*25c0*/  @P0 BRA P1, `(.L_x_9907) ;  /* 0x00000000001c0947 */ /* 0x000fea0000800000 */
[----:B------:R-:W0:Y:S01]  /*25d0*/  LDCU.64 UR4, c[0x0][0x5b0] ;  /* 0x0000b600ff0477ac */ /* 0x000e220008000a00 */
[----:B------:R-:W-:Y:S02]  /*25e0*/  MOV R0, 0x2620 ;  /* 0x0000262000007802 */ /* 0x000fe40000000f00 */
[----:B0-----:R-:W-:Y:S01]  /*25f0*/  MOV R6, UR4 ;  /* 0x0000000400067c02 */ /* 0x001fe20008000f00 */
[----:B------:R-:W-:-:S07]  /*2600*/  IMAD.U32 R7, RZ, RZ, UR5 ;  /* 0x00000005ff077e24 */ /* 0x000fce000f8e00ff */
[----:B------:R-:W-:Y:S05]  /*2610*/  CALL.REL.NOINC `($__internal_29_$__cuda_sm20_div_rn_f64_full) ;  /* 0x000000d400b87944 */ /* 0x000fea0003c00000 */
[----:B------:R-:W-:Y:S01]  /*2620*/  IMAD.MOV.U32 R20, RZ, RZ, R4 ;  /* 0x000000ffff147224 */ /* 0x000fe200078e0004 */
[----:B------:R-:W-:-:S07]  /*2630*/  MOV R21, R5 ;  /* 0x0000000500157202 */ /* 0x000fce0000000f00 */
.L_x_9907:
[----:B------:R-:W-:Y:S05]  /*2640*/  BSYNC.RECONVERGENT B2 ;  /* 0x0000000000027941 */ /* 0x000fea0003800200 */
.L_x_9906:
        /* <DEDUP_REMOVED lines=19> */
[----:B------:R-:W-:Y:S01]  /*2780*/  MOV R0, 0x27c0 ;  /* 0x000027c000007802 */ /* 0x000fe20000000f00 */
[----:B0-----:R-:W-:Y:S01]  /*2790*/  IMAD.U32 R6, RZ, RZ, UR4 ;  /* 0x00000004ff067e24 */ /* 0x001fe2000f8e00ff */
[----:B------:R-:W-:-:S07]  /*27a0*/  MOV R7, UR5 ;  /* 0x0000000500077c02 */ /* 0x000fce0008000f00 */
[----:B------:R-:W-:Y:S05]  /*27b0*/  CALL.REL.NOINC `($__internal_29_$__cuda_sm20_div_rn_f64_full) ;  /* 0x000000d400507944 */ /* 0x000fea0003c00000 */
[----:B------:R-:W-:Y:S02]  /*27c0*/  IMAD.MOV.U32 R22, RZ, RZ, R4 ;  /* 0x000000ffff167224 */ /* 0x000fe400078e0004 */
[----:B------:R-:W-:-:S07]  /*27d0*/  IMAD.MOV.U32 R23, RZ, RZ, R5 ;  /* 0x000000ffff177224 */ /* 0x000fce00078e0005 */
.L_x_9909:
[----:B------:R-:W-:Y:S05]  /*27e0*/  BSYNC.RECONVERGENT B2 ;  /* 0x0000000000027941 */ /* 0x000fea0003800200 */
.L_x_9908:
[----:B------:R-:W-:Y:S05]  /*27f0*/  BRA `(.L_x_9910) ;  /* 0x00000004007c7947 */ /* 0x000fea0003800000 */
.L_x_9905:
        /* <DEDUP_REMOVED lines=20> */
[----:B------:R-:W-:Y:S05]  /*2940*/  CALL.REL.NOINC `($__internal_29_$__cuda_sm20_div_rn_f64_full) ;  /* 0x000000d000ec7944 */ /* 0x000fea0003c00000 */
[----:B------:R-:W-:Y:S01]  /*2950*/  IMAD.MOV.U32 R2, RZ, RZ, R4 ;  /* 0x000000ffff027224 */ /* 0x000fe200078e0004 */
[----:B------:R-:W-:-:S07]  /*2960*/  MOV R3, R5 ;  /* 0x0000000500037202 */ /* 0x000fce0000000f00 */
.L_x_9912:
[----:B------:R-:W-:Y:S05]  /*2970*/  BSYNC.RECONVERGENT B2 ;  /* 0x0000000000027941 */ /* 0x000fea0003800200 */
.L_x_9911:
        /* <DEDUP_REMOVED lines=12> */
[----:B------:R-:W-:-:S03]  /*2a40*/  IMAD.MOV.U32 R4, RZ, RZ, R20 ;  /* 0x000000ffff047224 */ /* 0x000fc600078e0014 */
[----:B------:R-:W-:Y:S02]  /*2a50*/  IADD3 R8, PT, PT, R0, -0x100000, RZ ;  /* 0xfff0000000087810 */ /* 0x000fe40007ffe0ff */
[----:B------:R-:W-:-:S07]  /*2a60*/  MOV R0, 0x2a80 ;  /* 0x00002a8000007802 */ /* 0x000fce0000000f00 */
[----:B------:R-:W-:Y:S05]  /*2a70*/  CALL.REL.NOINC `($__internal_28_$__cuda_sm20_dblrcp_rn_slowpath_v3) ;  /* 0x000000cc00fc7944 */ /* 0x000fea0003c00000 */
.L_x_9914:
[----:B------:R-:W-:Y:S05]  /*2a80*/  BSYNC.RECONVERGENT B2 ;  /* 0x0000000000027941 */ /* 0x000fea0003800200 */
.L_x_9913:
[----:B------:R-:W0:Y:S08]  /*2a90*/  LDC.64 R8, c[0x0][0x5b0] ;  /* 0x00016c00ff087b82 */ /* 0x000e300000000a00 */
[----:B------:R-:W0:Y:S02]  /*2aa0*/  LDC.64 R4, c[0x0][0x5b8] ;  /* 0x00016e00ff047b82 */ /* 0x000e240000000a00 */
[----:B0-----:R-:W-:-:S02]  /*2ab0*/  DFMA R20, R2, R4, R8 ;  /* 0x000000040214722b */ /* 0x001fc40000000008 */
[----:B------:R-:W-:-:S06]  /*2ac0*/  DFMA R2, -R2, R8, R4 ;  /* 0x000000080202722b */ /* 0x000fcc0000000104 */
[-C--:B------:R-:W-:Y:S02]  /*2ad0*/  DMUL R20, R20, R6.reuse ;  /* 0x0000000614147228 */ /* 0x080fe40000000000 */
[----:B------:R-:W-:Y:S01]  /*2ae0*/  DMUL R22, R2, R6 ;  /* 0x0000000602167228 */ /* 0x000fe20000000000 */
[----:B------:R-:W-:Y:S10]  /*2af0*/  BRA `(.L_x_9910) ;  /* 0x0000000000bc7947 */ /* 0x000ff40003800000 */
.L_x_9904:
        /* <DEDUP_REMOVED lines=21> */
[----:B------:R-:W-:Y:S01]  /*2c50*/  MOV R2, R4 ;  /* 0x0000000400027202 */ /* 0x000fe20000000f00 */
[----:B------:R-:W-:-:S07]  /*2c60*/  IMAD.MOV.U32 R3, RZ, RZ, R5 ;  /* 0x000000ffff037224 */ /* 0x000fce00078e0005 */
.L_x_9916:
[----:B------:R-:W-:Y:S05]  /*2c70*/  BSYNC.RECONVERGENT B2 ;  /* 0x0000000000027941 */ /* 0x000fea0003800200 */
.L_x_9915:
        /* <DEDUP_REMOVED lines=12> */
[----:B------:R-:W-:-:S03]  /*2d40*/  MOV R4, R20 ;  /* 0x0000001400047202 */ /* 0x000fc60000000f00 */
[----:B------:R-:W-:Y:S01]  /*2d50*/  VIADD R8, R0, 0xfff00000 ;  /* 0xfff0000000087836 */ /* 0x000fe20000000000 */
[----:B------:R-:W-:-:S07]  /*2d60*/  MOV R0, 0x2d80 ;  /* 0x00002d8000007802 */ /* 0x000fce0000000f00 */
[----:B------:R-:W-:Y:S05]  /*2d70*/  CALL.REL.NOINC `($__internal_28_$__cuda_sm20_dblrcp_rn_slowpath_v3) ;  /* 0x000000cc003c7944 */ /* 0x000fea0003c00000 */
.L_x_9918:
[----:B------:R-:W-:Y:S05]  /*2d80*/  BSYNC.RECONVERGENT B2 ;  /* 0x0000000000027941 */ /* 0x000fea0003800200 */
.L_x_9917:
[----:B------:R-:W0:Y:S08]  /*2d90*/  LDC.64 R4, c[0x0][0x5b0] ;  /* 0x00016c00ff047b82 */ /* 0x000e300000000a00 */
[----:B------:R-:W0:Y:S02]  /*2da0*/  LDC.64 R8, c[0x0][0x5b8] ;  /* 0x00016e00ff087b82 */ /* 0x000e240000000a00 */
[----:B0-----:R-:W-:-:S02]  /*2db0*/  DFMA R20, R2, R4, R8 ;  /* 0x000000040214722b */ /* 0x001fc40000000008 */
[----:B------:R-:W-:-:S06]  /*2dc0*/  DFMA R2, R2, R8, -R4 ;  /* 0x000000080202722b */ /* 0x000fcc0000000804 */
[-C--:B------:R-:W-:Y:S02]  /*2dd0*/  DMUL R20, R20, R6.reuse ;  /* 0x0000000614147228 */ /* 0x080fe40000000000 */
[----:B------:R-:W-:-:S11]  /*2de0*/  DMUL R22, R2, R6 ;  /* 0x0000000602167228 */ /* 0x000fd60000000000 */
.L_x_9910:
[----:B------:R-:W-:Y:S05]  /*2df0*/  BSYNC.RECONVERGENT B1 ;  /* 0x0000000000017941 */ /* 0x000fea0003800200 */
.L_x_9903:
        /* <DEDUP_REMOVED lines=17> */
.L_x_9922:
[----:B------:R-:W0:Y:S02]  /*2f10*/  F2I.S64.F64.TRUNC R20, R20 ;  /* 0x0000001400147311 */ /* 0x000e24000030d900 */
[----:B0-----:R-:W-:-:S05]  /*2f20*/  MOV R5, R20 ;  /* 0x0000001400057202 */ /* 0x001fca0000000f00 */
[----:B------:R0:W-:Y:S01]  /*2f30*/  STG.E.U8 desc[UR36][R2.64], R5 ;  /* 0x0000000502007986 */ /* 0x0001e2000c101124 */
[----:B------:R-:W-:Y:S05]  /*2f40*/  BRA `(.L_x_9924) ;  /* 0x0000000c00f47947 */ /* 0x000fea0003800000 */
.L_x_9921:
        /* <DEDUP_REMOVED lines=9> */
.L_x_9926:
[----:B------:R-:W0:Y:S02]  /*2fe0*/  F2I.F64.TRUNC R21, R20 ;  /* 0x0000001400157311 */ /* 0x000e24000030d100 */
[----:B0-----:R0:W-:Y:S01]  /*2ff0*/  STG.E desc[UR36][R2.64], R21 ;  /* 0x0000001502007986 */ /* 0x0011e2000c101924 */
[----:B------:R-:W-:Y:S05]  /*3000*/  BRA `(.L_x_9924) ;  /* 0x0000000c00c47947 */ /* 0x000fea0003800000 */
.L_x_9925:
[----:B------:R-:W0:Y:S02]  /*3010*/  F2I.F64.TRUNC R21, R20 ;  /* 0x0000001400157311 */ /* 0x000e24000030d100 */
[----:B0-----:R0:W-:Y:S01]  /*3020*/  STG.E.U16 desc[UR36][R2.64], R21 ;  /* 0x0000001502007986 */ /* 0x0011e2000c101524 */
[----:B------:R-:W-:Y:S05]  /*3030*/  BRA `(.L_x_9924) ;  /* 0x0000000c00b87947 */ /* 0x000fea0003800000 */
.L_x_9920:
        /* <DEDUP_REMOVED lines=13> */
.L_x_9928:
        /* <DEDUP_REMOVED lines=8> */
.L_x_9927:
        /* <DEDUP_REMOVED lines=16> */
.L_x_9930:
        /* <DEDUP_REMOVED lines=11> */
.L_x_9929:
[----:B------:R0:W-:Y:S01]  /*3340*/  STG.E.64 desc[UR36][R2.64], R20 ;  /* 0x0000001402007986 */ /* 0x0001e2000c101b24 */
[----:B------:R-:W-:Y:S05]  /*3350*/  BRA `(.L_x_9924) ;  /* 0x0000000800f07947 */ /* 0x000fea0003800000 */
.L_x_9919:
        /* <DEDUP_REMOVED lines=13> */
.L_x_9933:
[----:B------:R0:W-:Y:S01]  /*3430*/  STG.E.128 desc[UR36][R2.64], R20 ;  /* 0x0000001402007986 */ /* 0x0001e2000c101d24 */
[----:B------:R-:W-:Y:S05]  /*3440*/  BRA `(.L_x_9924) ;  /* 0x0000000800b47947 */ /* 0x000fea0003800000 */
.L_x_9932:
        /* <DEDUP_REMOVED lines=23> */
.L_x_9937:
[----:B------:R-:W-:Y:S05]  /*35c0*/  BSYNC.RECONVERGENT B0 ;  /* 0x0000000000007941 */ /* 0x000fea0003800200 */
.L_x_9936:
[----:B------:R-:W-:-:S05]  /*35d0*/  LOP3.LUT R5, R0, 0x80, R5, 0xf8, !PT ;  /* 0x0000008000057812 */ /* 0x000fca00078ef805 */
[----:B------:R0:W-:Y:S01]  /*35e0*/  STG.E.U8 desc[UR36][R2.64], R5 ;  /* 0x0000000502007986 */ /* 0x0001e2000c101124 */
[----:B------:R-:W-:Y:S05]  /*35f0*/  BRA `(.L_x_9924) ;  /* 0x0000000800487947 */ /* 0x000fea0003800000 */
.L_x_9935:
        /* <DEDUP_REMOVED lines=19> */
.L_x_9939:
[----:B------:R-:W-:Y:S05]  /*3730*/  BSYNC.RECONVERGENT B0 ;  /* 0x0000000000007941 */ /* 0x000fea0003800200 */
.L_x_9938:
[----:B------:R-:W-:-:S05]  /*3740*/  LOP3.LUT R5, R0, 0x80, R5, 0xf8, !PT ;  /* 0x0000008000057812 */ /* 0x000fca00078ef805 */
[----:B------:R0:W-:Y:S01]  /*3750*/  STG.E.U8 desc[UR36][R2.64], R5 ;  /* 0x0000000502007986 */ /* 0x0001e2000c101124 */
[----:B------:R-:W-:Y:S05]  /*3760*/  BRA `(.L_x_9924) ;  /* 0x0000000400ec7947 */ /* 0x000fea0003800000 */
.L_x_9934:
        /* <DEDUP_REMOVED lines=8> */
.L_x_9931:
        /* <DEDUP_REMOVED lines=11> */
.L_x_9942:
        /* <DEDUP_REMOVED lines=17> */
.L_x_9945:
[----:B------:R-:W-:-:S04]  /*39b0*/  SHF.R.U32.HI R0, RZ, 0x14, R5 ;  /* 0x00000014ff007819 */ /* 0x000fc80000011605 */
[----:B------:R-:W-:-:S04]  /*39c0*/  LOP3.LUT R0, R0, 0x1, RZ, 0xc0, !PT ;  /* 0x0000000100007812 */ /* 0x000fc800078ec0ff */
[----:B------:R-:W-:-:S04]  /*39d0*/  IADD3 R0, PT, PT, R5, 0x487ffff, R0 ;  /* 0x0487ffff05007810 */ /* 0x000fc80007ffe000 */
[----:B------:R-:W-:-:S04]  /*39e0*/  SHF.R.U32.HI R0, RZ, 0x14, R0 ;  /* 0x00000014ff007819 */ /* 0x000fc80000011600 */
[----:B------:R-:W-:-:S07]  /*39f0*/  LOP3.LUT R4, R0, 0xff, RZ, 0xc0, !PT ;  /* 0x000000ff00047812 */ /* 0x000fce00078ec0ff */
.L_x_9946:
[----:B------:R-:W-:-:S04]  /*3a00*/  SHF.R.U32.HI R5, RZ, 0x18, R5 ;  /* 0x00000018ff057819 */ /* 0x000fc80000011605 */
[----:B------:R-:W-:-:S04]  /*3a10*/  LOP3.LUT R4, R4, 0x80, R5, 0xf8, !PT ;  /* 0x0000008004047812 */ /* 0x000fc800078ef805 */
[----:B------:R-:W-:-:S07]  /*3a20*/  PRMT R0, R4, 0x7610, R0 ;  /* 0x0000761004007816 */ /* 0x000fce0000000000 */
.L_x_9944:
[----:B------:R-:W-:Y:S05]  /*3a30*/  BSYNC.RECONVERGENT B0 ;  /* 0x0000000000007941 */ /* 0x000fea0003800200 */
.L_x_9943:
[----:B------:R1:W-:Y:S01]  /*3a40*/  STG.E.U8 desc[UR36][R2.64], R0 ;  /* 0x0000000002007986 */ /* 0x0003e2000c101124 */
[----:B------:R-:W-:Y:S05]  /*3a50*/  BRA `(.L_x_9924) ;  /* 0x0000000400307947 */ /* 0x000fea0003800000 */
.L_x_9941:
        /* <DEDUP_REMOVED lines=17> */
.L_x_9949:
[----:B------:R-:W-:-:S04]  /*3b70*/  SHF.R.U32.HI R0, RZ, 0x15, R5 ;  /* 0x00000015ff007819 */ /* 0x000fc80000011605 */
[----:B------:R-:W-:-:S04]  /*3b80*/  LOP3.LUT R0, R0, 0x1, RZ, 0xc0, !PT ;  /* 0x0000000100007812 */ /* 0x000fc800078ec0ff */
[----:B------:R-:W-:-:S04]  /*3b90*/  IADD3 R0, PT, PT, R5, 0x88fffff, R0 ;  /* 0x088fffff05007810 */ /* 0x000fc80007ffe000 */
[----:B------:R-:W-:-:S04]  /*3ba0*/  SHF.R.U32.HI R0, RZ, 0x15, R0 ;  /* 0x00000015ff007819 */ /* 0x000fc80000011600 */
[----:B------:R-:W-:-:S07]  /*3bb0*/  LOP3.LUT R4, R0, 0xff, RZ, 0xc0, !PT ;  /* 0x000000ff00047812 */ /* 0x000fce00078ec0ff */
.L_x_9950:
[----:B------:R-:W-:-:S04]  /*3bc0*/  SHF.R.U32.HI R5, RZ, 0x18, R5 ;  /* 0x00000018ff057819 */ /* 0x000fc80000011605 */
[----:B------:R-:W-:-:S04]  /*3bd0*/  LOP3.LUT R4, R4, 0x80, R5, 0xf8, !PT ;  /* 0x0000008004047812 */ /* 0x000fc800078ef805 */
[----:B------:R-:W-:-:S07]  /*3be0*/  PRMT R0, R4, 0x7610, R0 ;  /* 0x0000761004007816 */ /* 0x000fce0000000000 */
.L_x_9948:
[----:B------:R-:W-:Y:S05]  /*3bf0*/  BSYNC.RECONVERGENT B0 ;  /* 0x0000000000007941 */ /* 0x000fea0003800200 */
.L_x_9947:
[----:B------:R2:W-:Y:S01]  /*3c00*/  STG.E.U8 desc[UR36][R2.64], R0 ;  /* 0x0000000002007986 */ /* 0x0005e2000c101124 */
[----:B------:R-:W-:Y:S05]  /*3c10*/  BRA `(.L_x_9924) ;  /* 0x0000000000c07947 */ /* 0x000fea0003800000 */
.L_x_9940:
[----:B------:R-:W-:-:S09]  /*3c20*/  UISETP.NE.AND UP0, UPT, UR4, 0x1c, UPT ;  /* 0x0000001c0400788c */ /* 0x000fd2000bf05270 */
[----:B------:R-:W-:Y:S05]  /*3c30*/  BRA.U !UP0, `(.L_x_9951) ;  /* 0x0000000108b07547 */ /* 0x000fea000b800000 */
[----:B------:R-:W-:-:S09]  /*3c40*/  UISETP.NE.AND UP0, UPT, UR4, 0x1d, UPT ;  /* 0x0000001d0400788c */ /* 0x000fd2000bf05270 */
[----:B------:R-:W-:Y:S05]  /*3c50*/  BRA.U !UP0, `(.L_x_9952) ;  /* 0x00000001089c7547 */ /* 0x000fea000b800000 */
[----:B------:R-:W-:-:S09]  /*3c60*/  UISETP.NE.AND UP0, UPT, UR4, 0x2c, UPT ;  /* 0x0000002c0400788c */ /* 0x000fd2000bf05270 */
[----:B------:R-:W-:Y:S05]  /*3c70*/  BRA.U !UP0, `(.L_x_9953) ;  /* 0x0000000108447547 */ /* 0x000fea000b800000 */
.L_x_9923:
        /* <DEDUP_REMOVED lines=16> */
.L_x_9954:
[----:B------:R-:W-:Y:S05]  /*3d80*/  BRA `(.L_x_9924) ;  /* 0x0000000000647947 */ /* 0x000fea0003800000 */
.L_x_9953:
        /* <DEDUP_REMOVED lines=20> */
.L_x_9952:
[----:B------:R-:W0:Y:S02]  /*3ed0*/  F2I.U64.F64.TRUNC R20, R20 ;  /* 0x0000001400147311 */ /* 0x000e24000030d800 */
[----:B0-----:R0:W-:Y:S01]  /*3ee0*/  STG.E.64 desc[UR36][R2.64], R20 ;  /* 0x0000001402007986 */ /* 0x0011e2000c101b24 */
[----:B------:R-:W-:Y:S05]  /*3ef0*/  BRA `(.L_x_9924) ;  /* 0x0000000000087947 */ /* 0x000fea0003800000 */
.L_x_9951:
[----:B------:R-:W0:Y:S02]  /*3f00*/  F2I.U32.F64.TRUNC R21, R20 ;  /* 0x0000001400157311 */ /* 0x000e24000030d000 */
[----:B0-----:R3:W-:Y:S02]  /*3f10*/  STG.E desc[UR36][R2.64], R21 ;  /* 0x0000001502007986 */ /* 0x0017e4000c101924 */
.L_x_9924:
[----:B------:R-:W-:-:S07]  /*3f20*/  IADD3 R17, PT, PT, R17, 0x80, RZ ;  /* 0x0000008011117810 */ /* 0x000fce0007ffe0ff */
.L_x_9872:
[----:B------:R-:W-:Y:S05]  /*3f30*/  BSYNC.RECONVERGENT B6 ;  /* 0x0000000000067941 */ /* 0x000fea0003800200 */
.L_x_9871:
[----:B------:R-:W5:Y:S01]  /*3f40*/  LDCU UR4, c[0x0][0x380] ;  /* 0x00007000ff0477ac */ /* 0x000f620008000800 */
[----:B------:R-:W-:Y:S01]  /*3f50*/  BSSY.RECONVERGENT B6, `(.L_x_9955) ;  /* 0x00003e5000067945 */ /* 0x000fe20003800200 */
[----:B-----5:R-:W-:-:S13]  /*3f60*/  ISETP.GE.AND P0, PT, R17, UR4, PT ;  /* 0x0000000411007c0c */ /* 0x020fda000bf06270 */
[----:B------:R-:W-:Y:S05]  /*3f70*/  @P0 BRA `(.L_x_9956) ;  /* 0x0000003c00880947 */ /* 0x000fea0003800000 */
[----:B------:R-:W5:Y:S01]  /*3f80*/  LDCU UR4, c[0x0][0x390] ;  /* 0x00007200ff0477ac */ /* 0x000f620008000800 */
[----:B012---:R-:W-:Y:S02]  /*3f90*/  IMAD.MOV.U32 R0, RZ, RZ, RZ ;  /* 0x000000ffff007224 */ /* 0x007fe400078e00ff */
[----:B------:R-:W-:Y:S01]  /*3fa0*/  IMAD.MOV.U32 R16, RZ, RZ, RZ ;  /* 0x000000ffff107224 */ /* 0x000fe200078e00ff */
[----:B-----5:R-:W-:-:S09]  /*3fb0*/  UISETP.NE.AND UP0, UPT, UR4, URZ, UPT ;  /* 0x000000ff0400728c */ /* 0x020fd2000bf05270 */
[----:B------:R-:W-:Y:S05]  /*3fc0*/  BRA.U !UP0, `(.L_x_9957) ;  /* 0x0000001108a87547 */ /* 0x000fea000b800000 */
[----:B------:R-:W3:Y:S01]  /*3fd0*/  LDCU.64 UR4, c[0x0][0x398] ;  /* 0x00007300ff0477ac */ /* 0x000ee20008000a00 */
[----:B------:R-:W-:Y:S01]  /*3fe0*/  HFMA2 R16, -RZ, RZ, 0, 0 ;  /* 0x00000000ff107431 */ /* 0x000fe200000001ff */
[----:B------:R-:W0:Y:S01]  /*3ff0*/  LDCU UR6, c[0x0][0x394] ;  /* 0x00007280ff0677ac */ /* 0x000e220008000800 */
[----:B------:R-:W1:Y:S01]  /*4000*/  LDCU.64 UR8, c[0x0][0x4c0] ;  /* 0x00009800ff0877ac */ /* 0x000e620008000a00 */
[----:B------:R-:W-:Y:S02]  /*4010*/  UISETP.NE.AND UP0, UPT, UR40, URZ, UPT ;  /* 0x000000ff2800728c */ /* 0x000fe4000bf05270 */
[----:B---34-:R-:W-:-:S05]  /*4020*/  IMAD.HI.U32 R2, R17, UR4, R16 ;  /* 0x0000000411027c27 */ /* 0x018fca000f8e0010 */
        /* <DEDUP_REMOVED lines=292> */
.L_x_9957:
[----:B------:R-:W3:Y:S01]  /*5270*/  LDCU.64 UR6, c[0x0][0x590] ;  /* 0x0000b200ff0677ac */ /* 0x000ee20008000a00 */
[----:B------:R-:W-:Y:S01]  /*5280*/  BSSY.RECONVERGENT B7, `(.L_x_9958) ;  /* 0x0000104000077945 */ /* 0x000fe20003800200 */
[----:B------:R-:W-:-:S04]  /*5290*/  UPRMT UR4, UR42, 0x9910, URZ ;  /* 0x000099102a047896 */ /* 0x000fc800080000ff */
[----:B------:R-:W-:Y:S01]  /*52a0*/  UISETP.GT.AND UP0, UPT, UR4, 0x9, UPT ;  /* 0x000000090400788c */ /* 0x000fe2000bf04270 */
[----:B---34-:R-:W-:-:S05]  /*52b0*/  IADD3 R2, P0, PT, R0, UR6, RZ ;  /* 0x0000000600027c10 */ /* 0x018fca000ff1e0ff */
        /* <DEDUP_REMOVED lines=14> */
.L_x_9962:
[----:B------:R-:W2:Y:S01]  /*53a0*/  LDG.E.U8 R2, desc[UR36][R2.64] ;  /* 0x0000002402027981 */ /* 0x000ea2000c1e1100 */
[----:B------:R-:W-:Y:S01]  /*53b0*/  CS2R R22, SRZ ;  /* 0x0000000000167805 */ /* 0x000fe2000001ff00 */
[----:B--2---:R0:W1:Y:S01]  /*53c0*/  I2F.F64.U16 R20, R2 ;  /* 0x0000000200147312 */ /* 0x0040620000101800 */
[----:B------:R-:W-:Y:S05]  /*53d0*/  BRA `(.L_x_9964) ;  /* 0x0000000c00b87947 */ /* 0x000fea0003800000 */
.L_x_9961:
        /* <DEDUP_REMOVED lines=10> */
.L_x_9966:
[----:B------:R-:W2:Y:S01]  /*5480*/  LDG.E R2, desc[UR36][R2.64] ;  /* 0x0000002402027981 */ /* 0x000ea2000c1e1900 */
[----:B------:R-:W-:Y:S01]  /*5490*/  CS2R R22, SRZ ;  /* 0x0000000000167805 */ /* 0x000fe2000001ff00 */
[----:B--2---:R0:W1:Y:S01]  /*54a0*/  I2F.F64 R20, R2 ;  /* 0x0000000200147312 */ /* 0x0040620000201c00 */
[----:B------:R-:W-:Y:S05]  /*54b0*/  BRA `(.L_x_9964) ;  /* 0x0000000c00807947 */ /* 0x000fea0003800000 */
.L_x_9965:
[----:B------:R-:W2:Y:S01]  /*54c0*/  LDG.E.U16 R2, desc[UR36][R2.64] ;  /* 0x0000002402027981 */ /* 0x000ea2000c1e1500 */
[----:B------:R-:W-:Y:S01]  /*54d0*/  CS2R R22, SRZ ;  /* 0x0000000000167805 */ /* 0x000fe2000001ff00 */
[----:B--2---:R0:W1:Y:S01]  /*54e0*/  I2F.F64.S16 R20, R2 ;  /* 0x0000000200147312 */ /* 0x0040620000101c00 */
[----:B------:R-:W-:Y:S05]  /*54f0*/  BRA `(.L_x_9964) ;  /* 0x0000000c00707947 */ /* 0x000fea0003800000 */
.L_x_9960:
        /* <DEDUP_REMOVED lines=11> */
.L_x_9968:
[----:B------:R-:W2:Y:S01]  /*55b0*/  LDG.E.U16 R0, desc[UR36][R2.64] ;  /* 0x0000002402007981 */ /* 0x000ea2000c1e1500 */
[----:B------:R-:W-:Y:S01]  /*55c0*/  CS2R R22, SRZ ;  /* 0x0000000000167805 */ /* 0x000fe2000001ff00 */
[----:B--2---:R-:W-:-:S05]  /*55d0*/  HADD2.F32 R0, -RZ, R0.H0_H0 ;  /* 0x20000000ff007230 */ /* 0x004fca0000004100 */
[----:B------:R-:W-:-:S04]  /*55e0*/  FMUL.FTZ R0, R0, 1 ;  /* 0x3f80000000007820 */ /* 0x000fc80000410000 */
[----:B------:R0:W1:Y:S01]  /*55f0*/  F2F.F64.F32 R20, R0 ;  /* 0x0000000000147310 */ /* 0x0000620000201800 */
[----:B------:R-:W-:Y:S05]  /*5600*/  BRA `(.L_x_9964) ;  /* 0x0000000c002c7947 */ /* 0x000fea0003800000 */
.L_x_9967:
        /* <DEDUP_REMOVED lines=12> */
.L_x_9970:
        /* <DEDUP_REMOVED lines=8> */
.L_x_9969:
[----:B------:R0:W5:Y:S01]  /*5750*/  LDG.E.64 R20, desc[UR36][R2.64] ;  /* 0x0000002402147981 */ /* 0x000162000c1e1b00 */
[----:B------:R-:W-:Y:S01]  /*5760*/  CS2R R22, SRZ ;  /* 0x0000000000167805 */ /* 0x000fe2000001ff00 */
[----:B------:R-:W-:Y:S06]  /*5770*/  BRA `(.L_x_9964) ;  /* 0x0000000800d07947 */ /* 0x000fec0003800000 */
.L_x_9959:
        /* <DEDUP_REMOVED lines=14> */
.L_x_9973:
[----:B------:R0:W5:Y:S01]  /*5860*/  LDG.E.128 R20, desc[UR36][R2.64] ;  /* 0x0000002402147981 */ /* 0x000162000c1e1d00 */
[----:B------:R-:W-:Y:S05]  /*5870*/  BRA `(.L_x_9964) ;  /* 0x0000000800907947 */ /* 0x000fea0003800000 */
.L_x_9972:
        /* <DEDUP_REMOVED lines=28> */
.L_x_9975:
        /* <DEDUP_REMOVED lines=15> */
.L_x_9974:
[----:B------:R-:W2:Y:S01]  /*5b30*/  LDG.E.U16 R0, desc[UR36][R2.64] ;  /* 0x0000002402007981 */ /* 0x000ea2000c1e1500 */
[----:B------:R-:W-:Y:S01]  /*5b40*/  CS2R R22, SRZ ;  /* 0x0000000000167805 */ /* 0x000fe2000001ff00 */
[----:B--2---:R-:W-:-:S04]  /*5b50*/  IMAD.U32 R0, R0, 0x10000, RZ ;  /* 0x0001000000007824 */ /* 0x004fc800078e00ff */
[----:B------:R-:W-:-:S04]  /*5b60*/  FMUL.FTZ R0, R0, 1 ;  /* 0x3f80000000007820 */ /* 0x000fc80000410000 */
[----:B------:R0:W1:Y:S01]  /*5b70*/  F2F.F64.F32 R20, R0 ;  /* 0x0000000000147310 */ /* 0x0000620000201800 */
[----:B------:R-:W-:Y:S05]  /*5b80*/  BRA `(.L_x_9964) ;  /* 0x0000000400cc7947 */ /* 0x000fea0003800000 */
.L_x_9971:
        /* <DEDUP_REMOVED lines=12> */
.L_x_9978:
        /* <DEDUP_REMOVED lines=22> */
.L_x_9980:
[----:B------:R-:W-:Y:S05]  /*5db0*/  BSYNC.RECONVERGENT B0 ;  /* 0x0000000000007941 */ /* 0x000fea0003800200 */
.L_x_9979:
[----:B------:R-:W-:Y:S02]  /*5dc0*/  SHF.L.U32 R0, R0, 0x14, RZ ;  /* 0x0000001400007819 */ /* 0x000fe400000006ff */
[----:B------:R-:W-:-:S04]  /*5dd0*/  LEA R2, R2, 0x3b800000, 0x17 ;  /* 0x3b80000002027811 */ /* 0x000fc800078eb8ff */
[----:B------:R-:W-:-:S05]  /*5de0*/  LOP3.LUT R0, R2, R0, R7, 0xfe, !PT ;  /* 0x0000000002007212 */ /* 0x000fca00078efe07 */
[----:B------:R-:W-:-:S04]  /*5df0*/  FMUL.FTZ R0, R0, 1 ;  /* 0x3f80000000007820 */ /* 0x000fc80000410000 */
[----:B------:R0:W1:Y:S01]  /*5e00*/  F2F.F64.F32 R20, R0 ;  /* 0x0000000000147310 */ /* 0x0000620000201800 */
[----:B------:R-:W-:Y:S05]  /*5e10*/  BRA `(.L_x_9964) ;  /* 0x0000000400287947 */ /* 0x000fea0003800000 */
.L_x_9977:
        /* <DEDUP_REMOVED lines=22> */
.L_x_9982:
[----:B------:R-:W-:Y:S05]  /*5f80*/  BSYNC.RECONVERGENT B0 ;  /* 0x0000000000007941 */ /* 0x000fea0003800200 */
.L_x_9981:
[----:B------:R-:W-:Y:S01]  /*5f90*/  IMAD.SHL.U32 R0, R0, 0x200000, RZ ;  /* 0x0020000000007824 */ /* 0x000fe200078e00ff */
[----:B------:R-:W-:-:S04]  /*5fa0*/  LEA R2, R2, 0x37800000, 0x17 ;  /* 0x3780000002027811 */ /* 0x000fc800078eb8ff */
[----:B------:R-:W-:-:S05]  /*5fb0*/  LOP3.LUT R0, R2, R0, R7, 0xfe, !PT ;  /* 0x0000000002007212 */ /* 0x000fca00078efe07 */
[----:B------:R-:W-:-:S04]  /*5fc0*/  FMUL.FTZ R0, R0, 1 ;  /* 0x3f80000000007820 */ /* 0x000fc80000410000 */
[----:B------:R0:W1:Y:S01]  /*5fd0*/  F2F.F64.F32 R20, R0 ;  /* 0x0000000000147310 */ /* 0x0000620000201800 */
[----:B------:R-:W-:Y:S05]  /*5fe0*/  BRA `(.L_x_9964) ;  /* 0x0000000000b47947 */ /* 0x000fea0003800000 */
.L_x_9976:
        /* <DEDUP_REMOVED lines=19> */
.L_x_9963:
        /* <DEDUP_REMOVED lines=16> */
.L_x_9985:
[----:B------:R-:W-:Y:S02]  /*6220*/  CS2R R20, SRZ ;  /* 0x0000000000147805 */ /* 0x000fe4000001ff00 */
[----:B------:R-:W-:Y:S01]  /*6230*/  CS2R R22, SRZ ;  /* 0x0000000000167805 */ /* 0x000fe2000001ff00 */
[----:B------:R-:W-:Y:S06]  /*6240*/  BRA `(.L_x_9964) ;  /* 0x00000000001c7947 */ /* 0x000fec0003800000 */
.L_x_9984:
[----:B------:R-:W2:Y:S01]  /*6250*/  LDG.E.64 R20, desc[UR36][R2.64] ;  /* 0x0000002402147981 */ /* 0x000ea2000c1e1b00 */
[----:B------:R-:W-:Y:S01]  /*6260*/  CS2R R22, SRZ ;  /* 0x0000000000167805 */ /* 0x000fe2000001ff00 */
[----:B--2---:R-:W0:Y:S01]  /*6270*/  I2F.F64.U64 R20, R20 ;  /* 0x0000001400147312 */ /* 0x004e220000301800 */
[----:B------:R-:W-:Y:S05]  /*6280*/  BRA `(.L_x_9964) ;  /* 0x00000000000c7947 */ /* 0x000fea0003800000 */
.L_x_9983:
[----:B------:R-:W2:Y:S01]  /*6290*/  LDG.E R2, desc[UR36][R2.64] ;  /* 0x0000002402027981 */ /* 0x000ea2000c1e1900 */
[----:B------:R-:W-:Y:S01]  /*62a0*/  CS2R R22, SRZ ;  /* 0x0000000000167805 */ /* 0x000fe2000001ff00 */
[----:B--2---:R3:W4:Y:S06]  /*62b0*/  I2F.F64.U32 R20, R2 ;  /* 0x0000000200147312 */ /* 0x00472c0000201800 */
.L_x_9964:
[----:B------:R-:W-:Y:S05]  /*62c0*/  BSYNC.RECONVERGENT B7 ;  /* 0x0000000000077941 */ /* 0x000fea0003800200 */
.L_x_9958:
[----:B012-45:R-:W-:Y:S01]  /*62d0*/  DSETP.GE.AND P0, PT, |R20|, |R22|, PT ;  /* 0x400000161400722a */ /* 0x037fe20003f06200 */
[----:B------:R-:W-:-:S13]  /*62e0*/  BSSY.RECONVERGENT B1, `(.L_x_9986) ;  /* 0x0000099000017945 */ /* 0x000fda0003800200 */
[----:B------:R-:W-:Y:S05]  /*62f0*/  @!P0 BRA `(.L_x_9987) ;  /* 0x0000000400a08947 */ /* 0x000fea0003800000 */
[----:B------:R-:W-:Y:S02]  /*6300*/  DSETP.NEU.AND P0, PT, R22, RZ, PT ;  /* 0x000000ff1600722a */ /* 0x000fe40003f0d000 */
[----:B------:R-:W-:-:S14]  /*6310*/  DSETP.EQ.AND P1, PT, R20, RZ, PT ;  /* 0x000000ff1400722a */ /* 0x000fdc0003f22000 */
[----:B------:R-:W-:Y:S05]  /*6320*/  @!P0 BRA P1, `(.L_x_9988) ;  /* 0x0000000000c08947 */ /* 0x000fea0000800000 */
[----:B------:R-:W0:Y:S01]  /*6330*/  MUFU.RCP64H R3, R21 ;  /* 0x0000001500037308 */ /* 0x000e220000001800 */
[----:B---3--:R-:W-:Y:S01]  /*6340*/  IMAD.MOV.U32 R2, RZ, RZ, 0x1 ;  /* 0x00000001ff027424 */ /* 0x008fe200078e00ff */
        /* <DEDUP_REMOVED lines=18> */
[----:B------:R-:W-:Y:S05]  /*6470*/  CALL.REL.NOINC `($__internal_29_$__cuda_sm20_div_rn_f64_full) ;  /* 0x0000009800207944 */ /* 0x000fea0003c00000 */
[----:B------:R-:W-:Y:S02]  /*6480*/  IMAD.MOV.U32 R2, RZ, RZ, R4 ;  /* 0x000000ffff027224 */ /* 0x000fe400078e0004 */
[----:B------:R-:W-:-:S07]  /*6490*/  IMAD.MOV.U32 R3, RZ, RZ, R5 ;  /* 0x000000ffff037224 */ /* 0x000fce00078e0005 */
.L_x_9990:
[----:B------:R-:W-:Y:S05]  /*64a0*/  BSYNC.RECONVERGENT B2 ;  /* 0x0000000000027941 */ /* 0x000fea0003800200 */
.L_x_9989:
        /* <DEDUP_REMOVED lines=12> */
[----:B------:R-:W-:-:S04]  /*6570*/  IMAD.MOV.U32 R4, RZ, RZ, R20 ;  /* 0x000000ffff047224 */ /* 0x000fc800078e0014 */
[----:B------:R-:W-:Y:S01]  /*6580*/  VIADD R8, R0, 0xfff00000 ;  /* 0xfff0000000087836 */ /* 0x000fe20000000000 */
[----:B------:R-:W-:-:S07]  /*6590*/  MOV R0, 0x65b0 ;  /* 0x000065b000007802 */ /* 0x000fce0000000f00 */
[----:B------:R-:W-:Y:S05]  /*65a0*/  CALL.REL.NOINC `($__internal_28_$__cuda_sm20_dblrcp_rn_slowpath_v3) ;  /* 0x0000009400307944 */ /* 0x000fea0003c00000 */
.L_x_9992:
[----:B------:R-:W-:Y:S05]  /*65b0*/  BSYNC.RECONVERGENT B2 ;  /* 0x0000000000027941 */ /* 0x000fea0003800200 */
.L_x_9991:
[----:B------:R-:W0:Y:S08]  /*65c0*/  LDC.64 R8, c[0x0][0x5b0] ;  /* 0x00016c00ff087b82 */ /* 0x000e300000000a00 */
[----:B------:R-:W0:Y:S02]  /*65d0*/  LDC.64 R4, c[0x0][0x5b8] ;  /* 0x00016e00ff047b82 */ /* 0x000e240000000a00 */
[----:B0-----:R-:W-:-:S02]  /*65e0*/  DFMA R20, R2, R4, R8 ;  /* 0x000000040214722b */ /* 0x001fc40000000008 */
[----:B------:R-:W-:-:S06]  /*65f0*/  DFMA R2, -R2, R8, R4 ;  /* 0x000000080202722b */ /* 0x000fcc0000000104 */
[-C--:B------:R-:W-:Y:S02]  /*6600*/  DMUL R20, R20, R6.reuse ;  /* 0x0000000614147228 */ /* 0x080fe40000000000 */
[----:B------:R-:W-:Y:S01]  /*6610*/  DMUL R22, R2, R6 ;  /* 0x0000000602167228 */ /* 0x000fe20000000000 */
[----:B------:R-:W-:Y:S10]  /*6620*/  BRA `(.L_x_9993) ;  /* 0x0000000400907947 */ /* 0x000ff40003800000 */
.L_x_9988:
[----:B------:R-:W-:Y:S01]  /*6630*/  DADD R8, -RZ, |R20| ;  /* 0x00000000ff087229 */ /* 0x000fe20000000514 */
[----:B---3--:R-:W-:Y:S01]  /*6640*/  MOV R2, 0x1 ;  /* 0x0000000100027802 */ /* 0x008fe20000000f00 */
        /* <DEDUP_REMOVED lines=18> */
[----:B0-----:R-:W-:Y:S02]  /*6770*/  IMAD.U32 R6, RZ, RZ, UR4 ;  /* 0x00000004ff067e24 */ /* 0x001fe4000f8e00ff */
[----:B------:R-:W-:-:S07]  /*6780*/  IMAD.U32 R7, RZ, RZ, UR5 ;  /* 0x00000005ff077e24 */ /* 0x000fce000f8e00ff */
[----:B------:R-:W-:Y:S05]  /*6790*/  CALL.REL.NOINC `($__internal_29_$__cuda_sm20_div_rn_f64_full) ;  /* 0x0000009400587944 */ /* 0x000fea0003c00000 */
[----:B------:R-:W-:Y:S01]  /*67a0*/  MOV R20, R4 ;  /* 0x0000000400147202 */ /* 0x000fe20000000f00 */
[----:B------:R-:W-:-:S07]  /*67b0*/  IMAD.MOV.U32 R21, RZ, RZ, R5 ;  /* 0x000000ffff157224 */ /* 0x000fce00078e0005 */
.L_x_9995:
[----:B------:R-:W-:Y:S05]  /*67c0*/  BSYNC.RECONVERGENT B2 ;  /* 0x0000000000027941 */ /* 0x000fea0003800200 */
.L_x_9994:
        /* <DEDUP_REMOVED lines=25> */
.L_x_9997:
[----:B------:R-:W-:Y:S05]  /*6960*/  BSYNC.RECONVERGENT B2 ;  /* 0x0000000000027941 */ /* 0x000fea0003800200 */
.L_x_9996:
[----:B------:R-:W-:Y:S05]  /*6970*/  BRA `(.L_x_9993) ;  /* 0x0000000000bc7947 */ /* 0x000fea0003800000 */
.L_x_9987:
        /* <DEDUP_REMOVED lines=23> */
.L_x_9999:
[----:B------:R-:W-:Y:S05]  /*6af0*/  BSYNC.RECONVERGENT B2 ;  /* 0x0000000000027941 */ /* 0x000fea0003800200 */
.L_x_9998:
        /* <DEDUP_REMOVED lines=16> */
.L_x_10001:
[----:B------:R-:W-:Y:S05]  /*6c00*/  BSYNC.RECONVERGENT B2 ;  /* 0x0000000000027941 */ /* 0x000fea0003800200 */
.L_x_10000:
[----:B------:R-:W0:Y:S08]  /*6c10*/  LDC.64 R4, c[0x0][0x5b0] ;  /* 0x00016c00ff047b82 */ /* 0x000e300000000a00 */
[----:B------:R-:W0:Y:S02]  /*6c20*/  LDC.64 R8, c[0x0][0x5b8] ;  /* 0x00016e00ff087b82 */ /* 0x000e240000000a00 */
[----:B0-----:R-:W-:-:S02]  /*6c30*/  DFMA R20, R2, R4, R8 ;  /* 0x000000040214722b */ /* 0x001fc40000000008 */
[----:B------:R-:W-:-:S06]  /*6c40*/  DFMA R2, R2, R8, -R4 ;  /* 0x000000080202722b */ /* 0x000fcc0000000804 */
[-C--:B------:R-:W-:Y:S02]  /*6c50*/  DMUL R20, R20, R6.reuse ;  /* 0x0000000614147228 */ /* 0x080fe40000000000 */
[----:B------:R-:W-:-:S11]  /*6c60*/  DMUL R22, R2, R6 ;  /* 0x0000000602167228 */ /* 0x000fd60000000000 */
.L_x_9993:
[----:B------:R-:W-:Y:S05]  /*6c70*/  BSYNC.RECONVERGENT B1 ;  /* 0x0000000000017941 */ /* 0x000fea0003800200 */
.L_x_9986:
        /* <DEDUP_REMOVED lines=17> */
.L_x_10005:
[----:B------:R-:W0:Y:S02]  /*6d90*/  F2I.S64.F64.TRUNC R20, R20 ;  /* 0x0000001400147311 */ /* 0x000e24000030d900 */
[----:B0-----:R-:W-:-:S05]  /*6da0*/  MOV R5, R20 ;  /* 0x0000001400057202 */ /* 0x001fca0000000f00 */
[----:B------:R0:W-:Y:S01]  /*6db0*/  STG.E.U8 desc[UR36][R2.64], R5 ;  /* 0x0000000502007986 */ /* 0x0001e2000c101124 */
[----:B------:R-:W-:Y:S05]  /*6dc0*/  BRA `(.L_x_10007) ;  /* 0x0000000c00f07947 */ /* 0x000fea0003800000 */
.L_x_10004:
        /* <DEDUP_REMOVED lines=9> */
.L_x_10009:
[----:B------:R-:W0:Y:S02]  /*6e60*/  F2I.F64.TRUNC R21, R20 ;  /* 0x0000001400157311 */ /* 0x000e24000030d100 */
[----:B0-----:R0:W-:Y:S01]  /*6e70*/  STG.E desc[UR36][R2.64], R21 ;  /* 0x0000001502007986 */ /* 0x0011e2000c101924 */
[----:B------:R-:W-:Y:S05]  /*6e80*/  BRA `(.L_x_10007) ;  /* 0x0000000c00c07947 */ /* 0x000fea0003800000 */
.L_x_10008:
[----:B------:R-:W0:Y:S02]  /*6e90*/  F2I.F64.TRUNC R21, R20 ;  /* 0x0000001400157311 */ /* 0x000e24000030d100 */
[----:B0-----:R0:W-:Y:S01]  /*6ea0*/  STG.E.U16 desc[UR36][R2.64], R21 ;  /* 0x0000001502007986 */ /* 0x0011e2000c101524 */
[----:B------:R-:W-:Y:S05]  /*6eb0*/  BRA `(.L_x_10007) ;  /* 0x0000000c00b47947 */ /* 0x000fea0003800000 */
.L_x_10003:
        /* <DEDUP_REMOVED lines=13> */
.L_x_10011:
        /* <DEDUP_REMOVED lines=8> */
.L_x_10010:
        /* <DEDUP_REMOVED lines=16> */
.L_x_10013:
        /* <DEDUP_REMOVED lines=11> */
.L_x_10012:
[----:B------:R0:W-:Y:S01]  /*71c0*/  STG.E.64 desc[UR36][R2.64], R20 ;  /* 0x0000001402007986 */ /* 0x0001e2000c101b24 */
[----:B------:R-:W-:Y:S05]  /*71d0*/  BRA `(.L_x_10007) ;  /* 0x0000000800ec7947 */ /* 0x000fea0003800000 */
.L_x_10002:
        /* <DEDUP_REMOVED lines=13> */
.L_x_10017:
        /* <DEDUP_REMOVED lines=22> */
.L_x_10020:
[----:B------:R-:W-:-:S04]  /*7410*/  SHF.R.U32.HI R5, RZ, 0x18, R5 ;  /* 0x00000018ff057819 */ /* 0x000fc80000011605 */
[----:B------:R-:W-:-:S07]  /*7420*/  LOP3.LUT R0, R0, 0x80, R5, 0xf8, !PT ;  /* 0x0000008000007812 */ /* 0x000fce00078ef805 */
.L_x_10019:
[----:B------:R-:W-:Y:S05]  /*7430*/  BSYNC.RECONVERGENT B0 ;  /* 0x0000000000007941 */ /* 0x000fea0003800200 */
.L_x_10018:
[----:B------:R0:W-:Y:S01]  /*7440*/  STG.E.U8 desc[UR36][R2.64], R0 ;  /* 0x0000000002007986 */ /* 0x0001e2000c101124 */
[----:B------:R-:W-:Y:S05]  /*7450*/  BRA `(.L_x_10007) ;  /* 0x00000008004c7947 */ /* 0x000fea0003800000 */
.L_x_10016:
        /* <DEDUP_REMOVED lines=22> */
.L_x_10023:
[----:B------:R-:W-:-:S04]  /*75c0*/  SHF.R.U32.HI R5, RZ, 0x18, R5 ;  /* 0x00000018ff057819 */ /* 0x000fc80000011605 */
[----:B------:R-:W-:-:S07]  /*75d0*/  LOP3.LUT R0, R0, 0x80, R5, 0xf8, !PT ;  /* 0x0000008000007812 */ /* 0x000fce00078ef805 */
.L_x_10022:
[----:B------:R-:W-:Y:S05]  /*75e0*/  BSYNC.RECONVERGENT B0 ;  /* 0x0000000000007941 */ /* 0x000fea0003800200 */
.L_x_10021:
[----:B------:R0:W-:Y:S01]  /*75f0*/  STG.E.U8 desc[UR36][R2.64], R0 ;  /* 0x0000000002007986 */ /* 0x0001e2000c101124 */
[----:B------:R-:W-:Y:S05]  /*7600*/  BRA `(.L_x_10007) ;  /* 0x0000000400e07947 */ /* 0x000fea0003800000 */
.L_x_10015:
        /* <DEDUP_REMOVED lines=26> */
.L_x_10025:
[----:B------:R-:W0:Y:S02]  /*77b0*/  F2I.U64.F64.TRUNC R20, R20 ;  /* 0x0000001400147311 */ /* 0x000e24000030d800 */
[----:B0-----:R0:W-:Y:S01]  /*77c0*/  STG.E.64 desc[UR36][R2.64], R20 ;  /* 0x0000001402007986 */ /* 0x0011e2000c101b24 */
[----:B------:R-:W-:Y:S05]  /*77d0*/  BRA `(.L_x_10007) ;  /* 0x00000004006c7947 */ /* 0x000fea0003800000 */
.L_x_10024:
[----:B------:R-:W0:Y:S02]  /*77e0*/  F2I.U32.F64.TRUNC R21, R20 ;  /* 0x0000001400157311 */ /* 0x000e24000030d000 */
[----:B0-----:R0:W-:Y:S01]  /*77f0*/  STG.E desc[UR36][R2.64], R21 ;  /* 0x0000001502007986 */ /* 0x0011e2000c101924 */
[----:B------:R-:W-:Y:S05]  /*7800*/  BRA `(.L_x_10007) ;  /* 0x0000000400607947 */ /* 0x000fea0003800000 */
.L_x_10014:
        /* <DEDUP_REMOVED lines=11> */
.L_x_10027:
[----:B------:R0:W-:Y:S01]  /*78c0*/  STG.E.128 desc[UR36][R2.64], R20 ;  /* 0x0000001402007986 */ /* 0x0001e2000c101d24 */
[----:B------:R-:W-:Y:S05]  /*78d0*/  BRA `(.L_x_10007) ;  /* 0x00000004002c7947 */ /* 0x000fea0003800000 */
.L_x_10026:
[----:B------:R-:W-:-:S09]  /*78e0*/  UISETP.NE.AND UP0, UPT, UR4, 0xf, UPT ;  /* 0x0000000f0400788c */ /* 0x000fd2000bf05270 */
[----:B------:R-:W-:Y:S05]  /*78f0*/  BRA.U !UP0, `(.L_x_10028) ;  /* 0x0000000508087547 */ /* 0x000fea000b800000 */
[----:B------:R-:W-:-:S09]  /*7900*/  UISETP.NE.AND UP0, UPT, UR4, 0x17, UPT ;  /* 0x000000170400788c */ /* 0x000fd2000bf05270 */
[----:B------:R-:W-:Y:S05]  /*7910*/  BRA.U !UP0, `(.L_x_10029) ;  /* 0x0000000108a07547 */ /* 0x000fea000b800000 */
[----:B------:R-:W-:-:S09]  /*7920*/  UISETP.NE.AND UP0, UPT, UR4, 0x18, UPT ;  /* 0x000000180400788c */ /* 0x000fd2000bf05270 */
[----:B------:R-:W-:Y:S05]  /*7930*/  BRA.U !UP0, `(.L_x_10030) ;  /* 0x0000000108447547 */ /* 0x000fea000b800000 */
.L_x_10006:
        /* <DEDUP_REMOVED lines=16> */
.L_x_10031:
[----:B------:R-:W-:Y:S05]  /*7a40*/  BRA `(.L_x_10007) ;  /* 0x0000000000d07947 */ /* 0x000fea0003800000 */
.L_x_10030:
        /* <DEDUP_REMOVED lines=17> */
.L_x_10033:
[----:B------:R-:W-:Y:S05]  /*7b60*/  BSYNC.RECONVERGENT B0 ;  /* 0x0000000000007941 */ /* 0x000fea0003800200 */
.L_x_10032:
[----:B------:R-:W-:-:S05]  /*7b70*/  LOP3.LUT R5, R0, 0x80, R5, 0xf8, !PT ;  /* 0x0000008000057812 */ /* 0x000fca00078ef805 */
[----:B------:R3:W-:Y:S01]  /*7b80*/  STG.E.U8 desc[UR36][R2.64], R5 ;  /* 0x0000000502007986 */ /* 0x0007e2000c101124 */
[----:B------:R-:W-:Y:S05]  /*7b90*/  BRA `(.L_x_10007) ;  /* 0x00000000007c7947 */ /* 0x000fea0003800000 */
.L_x_10029:
        /* <DEDUP_REMOVED lines=16> */
.L_x_10035:
[----:B------:R-:W-:Y:S01]  /*7ca0*/  IMAD.MOV.U32 R0, RZ, RZ, 0x7f ;  /* 0x0000007fff007424 */ /* 0x000fe200078e00ff */
[----:B------:R-:W-:-:S04]  /*7cb0*/  ISETP.GT.U32.AND P0, PT, R4, 0x7f800000, PT ;  /* 0x7f8000000400780c */ /* 0x000fc80003f04070 */
[----:B------:R-:W-:-:S09]  /*7cc0*/  SEL R0, R0, 0x7c, P0 ;  /* 0x0000007c00007807 */ /* 0x000fd20000000000 */
.L_x_10036:
[----:B------:R-:W-:Y:S05]  /*7cd0*/  BSYNC.RECONVERGENT B0 ;  /* 0x0000000000007941 */ /* 0x000fea0003800200 */
.L_x_10034:
[----:B------:R-:W-:-:S04]  /*7ce0*/  SHF.R.U32.HI R5, RZ, 0x18, R5 ;  /* 0x00000018ff057819 */ /* 0x000fc80000011605 */
[----:B------:R-:W-:-:S05]  /*7cf0*/  LOP3.LUT R5, R0, 0x80, R5, 0xf8, !PT ;  /* 0x0000008000057812 */ /* 0x000fca00078ef805 */
[----:B------:R2:W-:Y:S01]  /*7d00*/  STG.E.U8 desc[UR36][R2.64], R5 ;  /* 0x0000000502007986 */ /* 0x0005e2000c101124 */
[----:B------:R-:W-:Y:S05]  /*7d10*/  BRA `(.L_x_10007) ;  /* 0x00000000001c7947 */ /* 0x000fea0003800000 */
.L_x_10028:
[----:B------:R-:W-:Y:S01]  /*7d20*/  UMOV UR4, 0xf0000000 ;  /* 0xf000000000047882 */ /* 0x000fe20000000000 */
[----:B------:R-:W-:Y:S01]  /*7d30*/  UMOV UR5, 0x380fffff ;  /* 0x380fffff00057882 */ /* 0x000fe20000000000 */
[----:B------:R-:W0:Y:S01]  /*7d40*/  F2F.F32.F64 R0, R20 ;  /* 0x0000001400007310 */ /* 0x000e220000301000 */
[----:B------:R-:W-:-:S14]  /*7d50*/  DSETP.GEU.AND P0, PT, |R20|, UR4, PT ;  /* 0x0000000414007e2a */ /* 0x000fdc000bf0e200 */
[----:B0-----:R-:W-:-:S05]  /*7d60*/  @!P0 FMUL R0, R0, 1.175494350822287508e-38 ;  /* 0x0080000000008820 */ /* 0x001fca0000400000 */
[----:B------:R-:W-:-:S05]  /*7d70*/  F2FP.BF16.F32.PACK_AB R0, RZ, R0 ;  /* 0x00000000ff00723e */ /* 0x000fca00000010ff */
[----:B------:R4:W-:Y:S02]  /*7d80*/  STG.E.U16 desc[UR36][R2.64], R0 ;  /* 0x0000000002007986 */ /* 0x0009e4000c101524 */
.L_x_10007:
[----:B------:R-:W-:-:S07]  /*7d90*/  VIADD R17, R17, 0x80 ;  /* 0x0000008011117836 */ /* 0x000fce0000000000 */
.L_x_9956:
[----:B------:R-:W-:Y:S05]  /*7da0*/  BSYNC.RECONVERGENT B6 ;  /* 0x0000000000067941 */ /* 0x000fea0003800200 */
.L_x_9955:
[----:B------:R-:W5:Y:S01]  /*7db0*/  LDCU UR4, c[0x0][0x380] ;  /* 0x00007000ff0477ac */ /* 0x000f620008000800 */
[----:B------:R-:W-:Y:S01]  /*7dc0*/  BSSY.RECONVERGENT B6, `(.L_x_10037) ;  /* 0x00003e5000067945 */ /* 0x000fe20003800200 */
[----:B-----5:R-:W-:-:S13]  /*7dd0*/  ISETP.GE.AND P0, PT, R17, UR4, PT ;  /* 0x0000000411007c0c */ /* 0x020fda000bf06270 */
[----:B------:R-:W-:Y:S05]  /*7de0*/  @P0 BRA `(.L_x_10038) ;  /* 0x0000003c00880947 */ /* 0x000fea0003800000 */
[----:B------:R-:W5:Y:S01]  /*7df0*/  LDCU UR4, c[0x0][0x390] ;  /* 0x00007200ff0477ac */ /* 0x000f620008000800 */
[----:B012-4-:R-:W-:Y:S01]  /*7e00*/  MOV R0, RZ ;  /* 0x000000ff00007202 */ /* 0x017fe20000000f00 */
[----:B------:R-:W-:Y:S01]  /*7e10*/  IMAD.MOV.U32 R16, RZ, RZ, RZ ;  /* 0x000000ffff107224 */ /* 0x000fe200078e00ff */
[----:B-----5:R-:W-:-:S09]  /*7e20*/  UISETP.NE.AND UP0, UPT, UR4, URZ, UPT ;  /* 0x000000ff0400728c */ /* 0x020fd2000bf05270 */
[----:B------:R-:W-:Y:S05]  /*7e30*/  BRA.U !UP0, `(.L_x_10039) ;  /* 0x0000001108a87547 */ /* 0x000fea000b800000 */
[----:B------:R-:W3:Y:S01]  /*7e40*/  LDCU.64 UR4, c[0x0][0x398] ;  /* 0x00007300ff0477ac */ /* 0x000ee20008000a00 */
[----:B------:R-:W-:Y:S01]  /*7e50*/  IMAD.MOV.U32 R16, RZ, RZ, RZ ;  /* 0x000000ffff107224 */ /* 0x000fe200078e00ff */
[----:B------:R-:W0:Y:S01]  /*7e60*/  LDCU UR6, c[0x0][0x394] ;  /* 0x00007280ff0677ac */ /* 0x000e220008000800 */
[----:B------:R-:W1:Y:S01]  /*7e70*/  LDCU.64 UR8, c[0x0][0x4c0] ;  /* 0x00009800ff0877ac */ /* 0x000e620008000a00 */
[----:B------:R-:W-:Y:S01]  /*7e80*/  UISETP.NE.AND UP0, UPT, UR40, URZ, UPT ;  /* 0x000000ff2800728c */ /* 0x000fe2000bf05270 */
[----:B---3--:R-:W-:-:S05]  /*7e90*/  IMAD.HI.U32 R2, R17, UR4, R16 ;  /* 0x0000000411027c27 */ /* 0x008fca000f8e0010 */
        /* <DEDUP_REMOVED lines=292> */
.L_x_10039:
        /* <DEDUP_REMOVED lines=19> */
.L_x_10044:
[----:B------:R-:W2:Y:S01]  /*9210*/  LDG.E.U8 R2, desc[UR36][R2.64] ;  /* 0x0000002402027981 */ /* 0x000ea2000c1e1100 */
[----:B------:R-:W-:Y:S01]  /*9220*/  CS2R R22, SRZ ;  /* 0x0000000000167805 */ /* 0x000fe2000001ff00 */
[----:B--2---:R0:W1:Y:S01]  /*9230*/  I2F.F64.U16 R20, R2 ;  /* 0x0000000200147312 */ /* 0x0040620000101800 */
[----:B------:R-:W-:Y:S05]  /*9240*/  BRA `(.L_x_10046) ;  /* 0x0000000c00b87947 */ /* 0x000fea0003800000 */
.L_x_10043:
        /* <DEDUP_REMOVED lines=10> */
.L_x_10048:
[----:B------:R-:W2:Y:S01]  /*92f0*/  LDG.E R2, desc[UR36][R2.64] ;  /* 0x0000002402027981 */ /* 0x000ea2000c1e1900 */
[----:B------:R-:W-:Y:S01]  /*9300*/  CS2R R22, SRZ ;  /* 0x0000000000167805 */ /* 0x000fe2000001ff00 */
[----:B--2---:R0:W1:Y:S01]  /*9310*/  I2F.F64 R20, R2 ;  /* 0x0000000200147312 */ /* 0x0040620000201c00 */
[----:B------:R-:W-:Y:S05]  /*9320*/  BRA `(.L_x_10046) ;  /* 0x0000000c00807947 */ /* 0x000fea0003800000 */
.L_x_10047:
[----:B------:R-:W2:Y:S01]  /*9330*/  LDG.E.U16 R2, desc[UR36][R2.64] ;  /* 0x0000002402027981 */ /* 0x000ea2000c1e1500 */
[----:B------:R-:W-:Y:S01]  /*9340*/  CS2R R22, SRZ ;  /* 0x0000000000167805 */ /* 0x000fe2000001ff00 */
[----:B--2---:R0:W1:Y:S01]  /*9350*/  I2F.F64.S16 R20, R2 ;  /* 0x0000000200147312 */ /* 0x0040620000101c00 */
[----:B------:R-:W-:Y:S05]  /*9360*/  BRA `(.L_x_10046) ;  /* 0x0000000c00707947 */ /* 0x000fea0003800000 */
.L_x_10042:
        /* <DEDUP_REMOVED lines=11> */
.L_x_10050:
[----:B------:R-:W2:Y:S01]  /*9420*/  LDG.E.U16 R0, desc[UR36][R2.64] ;  /* 0x0000002402007981 */ /* 0x000ea2000c1e1500 */
[----:B------:R-:W-:Y:S01]  /*9430*/  CS2R R22, SRZ ;  /* 0x0000000000167805 */ /* 0x000fe2000001ff00 */
[----:B--2---:R-:W-:-:S05]  /*9440*/  HADD2.F32 R0, -RZ, R0.H0_H0 ;  /* 0x20000000ff007230 */ /* 0x004fca0000004100 */
[----:B------:R-:W-:-:S04]  /*9450*/  FMUL.FTZ R0, R0, 1 ;  /* 0x3f80000000007820 */ /* 0x000fc80000410000 */
[----:B------:R0:W1:Y:S01]  /*9460*/  F2F.F64.F32 R20, R0 ;  /* 0x0000000000147310 */ /* 0x0000620000201800 */
[----:B------:R-:W-:Y:S05]  /*9470*/  BRA `(.L_x_10046) ;  /* 0x0000000c002c7947 */ /* 0x000fea0003800000 */
.L_x_10049:
        /* <DEDUP_REMOVED lines=12> */
.L_x_10052:
        /* <DEDUP_REMOVED lines=8> */
.L_x_10051:
[----:B------:R0:W5:Y:S01]  /*95c0*/  LDG.E.64 R20, desc[UR36][R2.64] ;  /* 0x0000002402147981 */ /* 0x000162000c1e1b00 */
[----:B------:R-:W-:Y:S01]  /*95d0*/  CS2R R22, SRZ ;  /* 0x0000000000167805 */ /* 0x000fe2000001ff00 */
[----:B------:R-:W-:Y:S06]  /*95e0*/  BRA `(.L_x_10046) ;  /* 0x0000000800d07947 */ /* 0x000fec0003800000 */
.L_x_10041:
        /* <DEDUP_REMOVED lines=14> */
.L_x_10055:
[----:B------:R0:W5:Y:S01]  /*96d0*/  LDG.E.128 R20, desc[UR36][R2.64] ;  /* 0x0000002402147981 */ /* 0x000162000c1e1d00 */
[----:B------:R-:W-:Y:S05]  /*96e0*/  BRA `(.L_x_10046) ;  /* 0x0000000800907947 */ /* 0x000fea0003800000 */
.L_x_10054:
        /* <DEDUP_REMOVED lines=26> */
[----:B------:R2:W3:Y:S01]  /*9890*/  F2F.F64.F32 R20, R5 ;  /* 0x0000000500147310 */ /* 0x0004e20000201800 */
[----:B------:R-:W-:Y:S05]  /*98a0*/  BRA `(.L_x_10046) ;  /* 0x0000000800207947 */ /* 0x000fea0003800000 */
.L_x_10057:
        /* <DEDUP_REMOVED lines=13> */
[----:B------:R4:W0:Y:S01]  /*9980*/  F2F.F64.F32 R20, R0 ;  /* 0x0000000000147310 */ /* 0x0008220000201800 */
[----:B------:R-:W-:Y:S05]  /*9990*/  BRA `(.L_x_10046) ;  /* 0x0000000400e47947 */ /* 0x000fea0003800000 */
.L_x_10056:
[----:B------:R-:W2:Y:S01]  /*99a0*/  LDG.E.U16 R0, desc[UR36][R2.64] ;  /* 0x0000002402007981 */ /* 0x000ea2000c1e1500 */
[----:B------:R-:W-:Y:S02]  /*99b0*/  CS2R R22, SRZ ;  /* 0x0000000000167805 */ /* 0x000fe4000001ff00 */
[----:B--2---:R-:W-:-:S05]  /*99c0*/  SHF.L.U32 R0, R0, 0x10, RZ ;  /* 0x0000001000007819 */ /* 0x004fca00000006ff */
[----:B------:R-:W-:-:S04]  /*99d0*/  FMUL.FTZ R0, R0, 1 ;  /* 0x3f80000000007820 */ /* 0x000fc80000410000 */
[----:B------:R0:W1:Y:S01]  /*99e0*/  F2F.F64.F32 R20, R0 ;  /* 0x0000000000147310 */ /* 0x0000620000201800 */
[----:B------:R-:W-:Y:S05]  /*99f0*/  BRA `(.L_x_10046) ;  /* 0x0000000400cc7947 */ /* 0x000fea0003800000 */
.L_x_10053:
        /* <DEDUP_REMOVED lines=12> */
.L_x_10060:
        /* <DEDUP_REMOVED lines=22> */
.L_x_10062:
[----:B------:R-:W-:Y:S05]  /*9c20*/  BSYNC.RECONVERGENT B0 ;  /* 0x0000000000007941 */ /* 0x000fea0003800200 */
.L_x_10061:
[----:B------:R-:W-:Y:S01]  /*9c30*/  IMAD.SHL.U32 R0, R0, 0x100000, RZ ;  /* 0x0010000000007824 */ /* 0x000fe200078e00ff */
[----:B------:R-:W-:-:S04]  /*9c40*/  LEA R2, R2, 0x3b800000, 0x17 ;  /* 0x3b80000002027811 */ /* 0x000fc800078eb8ff */
[----:B------:R-:W-:-:S05]  /*9c50*/  LOP3.LUT R0, R2, R0, R7, 0xfe, !PT ;  /* 0x0000000002007212 */ /* 0x000fca00078efe07 */
[----:B------:R-:W-:-:S04]  /*9c60*/  FMUL.FTZ R0, R0, 1 ;  /* 0x3f80000000007820 */ /* 0x000fc80000410000 */
[----:B------:R0:W1:Y:S01]  /*9c70*/  F2F.F64.F32 R20, R0 ;  /* 0x0000000000147310 */ /* 0x0000620000201800 */
[----:B------:R-:W-:Y:S05]  /*9c80*/  BRA `(.L_x_10046) ;  /* 0x0000000400287947 */ /* 0x000fea0003800000 */
.L_x_10059:
        /* <DEDUP_REMOVED lines=22> */
.L_x_10064:
[----:B------:R-:W-:Y:S05]  /*9df0*/  BSYNC.RECONVERGENT B0 ;  /* 0x0000000000007941 */ /* 0x000fea0003800200 */
.L_x_10063:
[----:B------:R-:W-:Y:S01]  /*9e00*/  IMAD.SHL.U32 R0, R0, 0x200000, RZ ;  /* 0x0020000000007824 */ /* 0x000fe200078e00ff */
[----:B------:R-:W-:-:S04]  /*9e10*/  LEA R2, R2, 0x37800000, 0x17 ;  /* 0x3780000002027811 */ /* 0x000fc800078eb8ff */
[----:B------:R-:W-:-:S05]  /*9e20*/  LOP3.LUT R0, R2, R0, R7, 0xfe, !PT ;  /* 0x0000000002007212 */ /* 0x000fca00078efe07 */
[----:B------:R-:W-:-:S04]  /*9e30*/  FMUL.FTZ R0, R0, 1 ;  /* 0x3f80000000007820 */ /* 0x000fc80000410000 */
[----:B------:R0:W1:Y:S01]  /*9e40*/  F2F.F64.F32 R20, R0 ;  /* 0x0000000000147310 */ /* 0x0000620000201800 */
[----:B------:R-:W-:Y:S05]  /*9e50*/  BRA `(.L_x_10046) ;  /* 0x0000000000b47947 */ /* 0x000fea0003800000 */
.L_x_10058:
        /* <DEDUP_REMOVED lines=19> */
.L_x_10045:
        /* <DEDUP_REMOVED lines=16> */
.L_x_10067:
[----:B------:R-:W-:Y:S02]  /*a090*/  CS2R R20, SRZ ;  /* 0x0000000000147805 */ /* 0x000fe4000001ff00 */
[----:B------:R-:W-:Y:S01]  /*a0a0*/  CS2R R22, SRZ ;  /* 0x0000000000167805 */ /* 0x000fe2000001ff00 */
[----:B------:R-:W-:Y:S06]  /*a0b0*/  BRA `(.L_x_10046) ;  /* 0x00000000001c7947 */ /* 0x000fec0003800000 */
.L_x_10066:
[----:B------:R-:W2:Y:S01]  /*a0c0*/  LDG.E.64 R20, desc[UR36][R2.64] ;  /* 0x0000002402147981 */ /* 0x000ea2000c1e1b00 */
[----:B------:R-:W-:Y:S01]  /*a0d0*/  CS2R R22, SRZ ;  /* 0x0000000000167805 */ /* 0x000fe2000001ff00 */
[----:B--2---:R-:W0:Y:S01]  /*a0e0*/  I2F.F64.U64 R20, R20 ;  /* 0x0000001400147312 */ /* 0x004e220000301800 */
[----:B------:R-:W-:Y:S05]  /*a0f0*/  BRA `(.L_x_10046) ;  /* 0x00000000000c7947 */ /* 0x000fea0003800000 */
.L_x_10065:
[----:B------:R-:W2:Y:S01]  /*a100*/  LDG.E R2, desc[UR36][R2.64] ;  /* 0x0000002402027981 */ /* 0x000ea2000c1e1900 */
[----:B------:R-:W-:Y:S01]  /*a110*/  CS2R R22, SRZ ;  /* 0x0000000000167805 */ /* 0x000fe2000001ff00 */
[----:B--2---:R0:W1:Y:S06]  /*a120*/  I2F.F64.U32 R20, R2 ;  /* 0x0000000200147312 */ /* 0x00406c0000201800 */
.L_x_10046:
[----:B------:R-:W-:Y:S05]  /*a130*/  BSYNC.RECONVERGENT B7 ;  /* 0x0000000000077941 */ /* 0x000fea0003800200 */
.L_x_10040:
[----:B0123-5:R-:W-:Y:S01]  /*a140*/  DSETP.GE.AND P0, PT, |R20|, |R22|, PT ;  /* 0x400000161400722a */ /* 0x02ffe20003f06200 */
        /* <DEDUP_REMOVED lines=17> */
[----:B----4-:R-:W-:-:S05]  /*a260*/  FFMA R0, RZ, R21, R3 ;  /* 0x00000015ff007223 */ /* 0x010fca0000000003 */
        /* <DEDUP_REMOVED lines=10> */
.L_x_10072:
[----:B------:R-:W-:Y:S05]  /*a310*/  BSYNC.RECONVERGENT B2 ;  /* 0x0000000000027941 */ /* 0x000fea0003800200 */
.L_x_10071:
        /* <DEDUP_REMOVED lines=16> */
.L_x_10074:
[----:B------:R-:W-:Y:S05]  /*a420*/  BSYNC.RECONVERGENT B2 ;  /* 0x0000000000027941 */ /* 0x000fea0003800200 */
.L_x_10073:
[----:B------:R-:W0:Y:S08]  /*a430*/  LDC.64 R8, c[0x0][0x5b0] ;  /* 0x00016c00ff087b82 */ /* 0x000e300000000a00 */
[----:B------:R-:W0:Y:S02]  /*a440*/  LDC.64 R4, c[0x0][0x5b8] ;  /* 0x00016e00ff047b82 */ /* 0x000e240000000a00 */
[----:B0-----:R-:W-:-:S02]  /*a450*/  DFMA R20, R2, R4, R8 ;  /* 0x000000040214722b */ /* 0x001fc40000000008 */
[----:B------:R-:W-:-:S06]  /*a460*/  DFMA R2, -R2, R8, R4 ;  /* 0x000000080202722b */ /* 0x000fcc0000000104 */
[-C--:B------:R-:W-:Y:S02]  /*a470*/  DMUL R20, R20, R6.reuse ;  /* 0x0000000614147228 */ /* 0x080fe40000000000 */
[----:B------:R-:W-:Y:S01]  /*a480*/  DMUL R22, R2, R6 ;  /* 0x0000000602167228 */ /* 0x000fe20000000000 */
[----:B------:R-:W-:Y:S10]  /*a490*/  BRA `(.L_x_10075) ;  /* 0x0000000400907947 */ /* 0x000ff40003800000 */
.L_x_10070:
[----:B------:R-:W-:Y:S01]  /*a4a0*/  DADD R8, -RZ, |R20| ;  /* 0x00000000ff087229 */ /* 0x000fe20000000514 */
[----:B------:R-:W-:Y:S01]  /*a4b0*/  IMAD.MOV.U32 R2, RZ, RZ, 0x1 ;  /* 0x00000001ff027424 */ /* 0x000fe200078e00ff */
[----:B------:R-:W0:Y:S01]  /*a4c0*/  LDCU.64 UR4, c[0x0][0x5b0] ;  /* 0x0000b600ff0477ac */ /* 0x000e220008000a00 */
[----:B----4-:R-:W1:Y:S01]  /*a4d0*/  LDC R0, c[0x0][0x5b4] ;  /* 0x00016d00ff007b82 */ /* 0x010e620000000800 */
        /* <DEDUP_REMOVED lines=21> */
.L_x_10077:
[----:B------:R-:W-:Y:S05]  /*a630*/  BSYNC.RECONVERGENT B2 ;  /* 0x0000000000027941 */ /* 0x000fea0003800200 */
.L_x_10076:
        /* <DEDUP_REMOVED lines=25> */
.L_x_10079:
[----:B------:R-:W-:Y:S05]  /*a7d0*/  BSYNC.RECONVERGENT B2 ;  /* 0x0000000000027941 */ /* 0x000fea0003800200 */
.L_x_10078:
[----:B------:R-:W-:Y:S05]  /*a7e0*/  BRA `(.L_x_10075) ;  /* 0x0000000000bc7947 */ /* 0x000fea0003800000 */
.L_x_10069:
        /* <DEDUP_REMOVED lines=23> */
.L_x_10081:
[----:B------:R-:W-:Y:S05]  /*a960*/  BSYNC.RECONVERGENT B2 ;  /* 0x0000000000027941 */ /* 0x000fea0003800200 */
.L_x_10080:
        /* <DEDUP_REMOVED lines=16> */
.L_x_10083:
[----:B------:R-:W-:Y:S05]  /*aa70*/  BSYNC.RECONVERGENT B2 ;  /* 0x0000000000027941 */ /* 0x000fea0003800200 */
.L_x_10082:
[----:B------:R-:W0:Y:S08]  /*aa80*/  LDC.64 R4, c[0x0][0x5b0] ;  /* 0x00016c00ff047b82 */ /* 0x000e300000000a00 */
[----:B------:R-:W0:Y:S02]  /*aa90*/  LDC.64 R8, c[0x0][0x5b8] ;  /* 0x00016e00ff087b82 */ /* 0x000e240000000a00 */
[----:B0-----:R-:W-:-:S02]  /*aaa0*/  DFMA R20, R2, R4, R8 ;  /* 0x000000040214722b */ /* 0x001fc40000000008 */
[----:B------:R-:W-:-:S06]  /*aab0*/  DFMA R2, R2, R8, -R4 ;  /* 0x000000080202722b */ /* 0x000fcc0000000804 */
[-C--:B------:R-:W-:Y:S02]  /*aac0*/  DMUL R20, R20, R6.reuse ;  /* 0x0000000614147228 */ /* 0x080fe40000000000 */
[----:B------:R-:W-:-:S11]  /*aad0*/  DMUL R22, R2, R6 ;  /* 0x0000000602167228 */ /* 0x000fd60000000000 */
.L_x_10075:
[----:B------:R-:W-:Y:S05]  /*aae0*/  BSYNC.RECONVERGENT B1 ;  /* 0x0000000000017941 */ /* 0x000fea0003800200 */
.L_x_10068:
        /* <DEDUP_REMOVED lines=17> */
.L_x_10087:
[----:B------:R-:W0:Y:S02]  /*ac00*/  F2I.S64.F64.TRUNC R20, R20 ;  /* 0x0000001400147311 */ /* 0x000e24000030d900 */
[----:B0-----:R-:W-:-:S05]  /*ac10*/  IMAD.MOV.U32 R5, RZ, RZ, R20 ;  /* 0x000000ffff057224 */ /* 0x001fca00078e0014 */
[----:B------:R0:W-:Y:S01]  /*ac20*/  STG.E.U8 desc[UR36][R2.64], R5 ;  /* 0x0000000502007986 */ /* 0x0001e2000c101124 */
[----:B------:R-:W-:Y:S05]  /*ac30*/  BRA `(.L_x_10089) ;  /* 0x0000000c00f07947 */ /* 0x000fea0003800000 */
.L_x_10086:
        /* <DEDUP_REMOVED lines=9> */
.L_x_10091:
[----:B------:R-:W0:Y:S02]  /*acd0*/  F2I.F64.TRUNC R21, R20 ;  /* 0x0000001400157311 */ /* 0x000e24000030d100 */
[----:B0-----:R0:W-:Y:S01]  /*ace0*/  STG.E desc[UR36][R2.64], R21 ;  /* 0x0000001502007986 */ /* 0x0011e2000c101924 */
[----:B------:R-:W-:Y:S05]  /*acf0*/  BRA `(.L_x_10089) ;  /* 0x0000000c00c07947 */ /* 0x000fea0003800000 */
.L_x_10090:
[----:B------:R-:W0:Y:S02]  /*ad00*/  F2I.F64.TRUNC R21, R20 ;  /* 0x0000001400157311 */ /* 0x000e24000030d100 */
[----:B0-----:R0:W-:Y:S01]  /*ad10*/  STG.E.U16 desc[UR36][R2.64], R21 ;  /* 0x0000001502007986 */ /* 0x0011e2000c101524 */
[----:B------:R-:W-:Y:S05]  /*ad20*/  BRA `(.L_x_10089) ;  /* 0x0000000c00b47947 */ /* 0x000fea0003800000 */
.L_x_10085:
        /* <DEDUP_REMOVED lines=13> */
.L_x_10093:
        /* <DEDUP_REMOVED lines=8> */
.L_x_10092:
        /* <DEDUP_REMOVED lines=16> */
.L_x_10095:
        /* <DEDUP_REMOVED lines=11> */
.L_x_10094:
[----:B------:R4:W-:Y:S01]  /*b030*/  STG.E.64 desc[UR36][R2.64], R20 ;  /* 0x0000001402007986 */ /* 0x0009e2000c101b24 */
[----:B------:R-:W-:Y:S05]  /*b040*/  BRA `(.L_x_10089) ;  /* 0x0000000800ec7947 */ /* 0x000fea0003800000 */
.L_x_10084:
        /* <DEDUP_REMOVED lines=13> */
.L_x_10099:
        /* <DEDUP_REMOVED lines=22> */
.L_x_10102:
[----:B------:R-:W-:-:S04]  /*b280*/  SHF.R.U32.HI R5, RZ, 0x18, R5 ;  /* 0x00000018ff057819 */ /* 0x000fc80000011605 */
[----:B------:R-:W-:-:S07]  /*b290*/  LOP3.LUT R0, R0, 0x80, R5, 0xf8, !PT ;  /* 0x0000008000007812 */ /* 0x000fce00078ef805 */
.L_x_10101:
[----:B------:R-:W-:Y:S05]  /*b2a0*/  BSYNC.RECONVERGENT B0 ;  /* 0x0000000000007941 */ /* 0x000fea0003800200 */
.L_x_10100:
[----:B------:R0:W-:Y:S01]  /*b2b0*/  STG.E.U8 desc[UR36][R2.64], R0 ;  /* 0x0000000002007986 */ /* 0x0001e2000c101124 */
[----:B------:R-:W-:Y:S05]  /*b2c0*/  BRA `(.L_x_10089) ;  /* 0x00000008004c7947 */ /* 0x000fea0003800000 */
.L_x_10098:
        /* <DEDUP_REMOVED lines=22> */
.L_x_10105:
[----:B------:R-:W-:-:S04]  /*b430*/  SHF.R.U32.HI R5, RZ, 0x18, R5 ;  /* 0x00000018ff057819 */ /* 0x000fc80000011605 */
[----:B------:R-:W-:-:S07]  /*b440*/  LOP3.LUT R0, R0, 0x80, R5, 0xf8, !PT ;  /* 0x0000008000007812 */ /* 0x000fce00078ef805 */
.L_x_10104:
[----:B------:R-:W-:Y:S05]  /*b450*/  BSYNC.RECONVERGENT B0 ;  /* 0x0000000000007941 */ /* 0x000fea0003800200 */
.L_x_10103:
[----:B------:R0:W-:Y:S01]  /*b460*/  STG.E.U8 desc[UR36][R2.64], R0 ;  /* 0x0000000002007986 */ /* 0x0001e2000c101124 */
[----:B------:R-:W-:Y:S05]  /*b470*/  BRA `(.L_x_10089) ;  /* 0x0000000400e07947 */ /* 0x000fea0003800000 */
.L_x_10097:
        /* <DEDUP_REMOVED lines=26> */
.L_x_10107:
[----:B------:R-:W0:Y:S02]  /*b620*/  F2I.U64.F64.TRUNC R20, R20 ;  /* 0x0000001400147311 */ /* 0x000e24000030d800 */
[----:B0-----:R0:W-:Y:S01]  /*b630*/  STG.E.64 desc[UR36][R2.64], R20 ;  /* 0x0000001402007986 */ /* 0x0011e2000c101b24 */
[----:B------:R-:W-:Y:S05]  /*b640*/  BRA `(.L_x_10089) ;  /* 0x00000004006c7947 */ /* 0x000fea0003800000 */
.L_x_10106:
[----:B------:R-:W0:Y:S02]  /*b650*/  F2I.U32.F64.TRUNC R21, R20 ;  /* 0x0000001400157311 */ /* 0x000e24000030d000 */
[----:B0-----:R0:W-:Y:S01]  /*b660*/  STG.E desc[UR36][R2.64], R21 ;  /* 0x0000001502007986 */ /* 0x0011e2000c101924 */
[----:B------:R-:W-:Y:S05]  /*b670*/  BRA `(.L_x_10089) ;  /* 0x0000000400607947 */ /* 0x000fea0003800000 */
.L_x_10096:
        /* <DEDUP_REMOVED lines=11> */
.L_x_10109:
[----:B------:R0:W-:Y:S01]  /*b730*/  STG.E.128 desc[UR36][R2.64], R20 ;  /* 0x0000001402007986 */ /* 0x0001e2000c101d24 */
[----:B------:R-:W-:Y:S05]  /*b740*/  BRA `(.L_x_10089) ;  /* 0x00000004002c7947 */ /* 0x000fea0003800000 */
.L_x_10108:
[----:B------:R-:W-:-:S09]  /*b750*/  UISETP.NE.AND UP0, UPT, UR4, 0xf, UPT ;  /* 0x0000000f0400788c */ /* 0x000fd2000bf05270 */
[----:B------:R-:W-:Y:S05]  /*b760*/  BRA.U !UP0, `(.L_x_10110) ;  /* 0x0000000508087547 */ /* 0x000fea000b800000 */
[----:B------:R-:W-:-:S09]  /*b770*/  UISETP.NE.AND UP0, UPT, UR4, 0x17, UPT ;  /* 0x000000170400788c */ /* 0x000fd2000bf05270 */
[----:B------:R-:W-:Y:S05]  /*b780*/  BRA.U !UP0, `(.L_x_10111) ;  /* 0x0000000108a07547 */ /* 0x000fea000b800000 */
[----:B------:R-:W-:-:S09]  /*b790*/  UISETP.NE.AND UP0, UPT, UR4, 0x18, UPT ;  /* 0x000000180400788c */ /* 0x000fd2000bf05270 */
[----:B------:R-:W-:Y:S05]  /*b7a0*/  BRA.U !UP0, `(.L_x_10112) ;  /* 0x0000000108447547 */ /* 0x000fea000b800000 */
.L_x_10088:
        /* <DEDUP_REMOVED lines=16> */
.L_x_10113:
[----:B------:R-:W-:Y:S05]  /*b8b0*/  BRA `(.L_x_10089) ;  /* 0x0000000000d07947 */ /* 0x000fea0003800000 */
.L_x_10112:
        /* <DEDUP_REMOVED lines=17> */
.L_x_10115:
[----:B------:R-:W-:Y:S05]  /*b9d0*/  BSYNC.RECONVERGENT B0 ;  /* 0x0000000000007941 */ /* 0x000fea0003800200 */
.L_x_10114:
[----:B------:R-:W-:-:S05]  /*b9e0*/  LOP3.LUT R5, R0, 0x80, R5, 0xf8, !PT ;  /* 0x0000008000057812 */ /* 0x000fca00078ef805 */
[----:B------:R0:W-:Y:S01]  /*b9f0*/  STG.E.U8 desc[UR36][R2.64], R5 ;  /* 0x0000000502007986 */ /* 0x0001e2000c101124 */
[----:B------:R-:W-:Y:S05]  /*ba00*/  BRA `(.L_x_10089) ;  /* 0x00000000007c7947 */ /* 0x000fea0003800000 */
.L_x_10111:
        /* <DEDUP_REMOVED lines=16> */
.L_x_10117:
[----:B------:R-:W-:Y:S02]  /*bb10*/  ISETP.GT.U32.AND P0, PT, R4, 0x7f800000, PT ;  /* 0x7f8000000400780c */ /* 0x000fe40003f04070 */
[----:B------:R-:W-:-:S04]  /*bb20*/  MOV R0, 0x7f ;  /* 0x0000007f00007802 */ /* 0x000fc80000000f00 */
[----:B------:R-:W-:-:S07]  /*bb30*/  SEL R0, R0, 0x7c, P0 ;  /* 0x0000007c00007807 */ /* 0x000fce0000000000 */
.L_x_10118:
[----:B------:R-:W-:Y:S05]  /*bb40*/  BSYNC.RECONVERGENT B0 ;  /* 0x0000000000007941 */ /* 0x000fea0003800200 */
.L_x_10116:
[----:B------:R-:W-:-:S04]  /*bb50*/  SHF.R.U32.HI R5, RZ, 0x18, R5 ;  /* 0x00000018ff057819 */ /* 0x000fc80000011605 */
[----:B------:R-:W-:-:S05]  /*bb60*/  LOP3.LUT R5, R0, 0x80, R5, 0xf8, !PT ;  /* 0x0000008000057812 */ /* 0x000fca00078ef805 */
[----:B------:R0:W-:Y:S01]  /*bb70*/  STG.E.U8 desc[UR36][R2.64], R5 ;  /* 0x0000000502007986 */ /* 0x0001e2000c101124 */
[----:B------:R-:W-:Y:S05]  /*bb80*/  BRA `(.L_x_10089) ;  /* 0x00000000001c7947 */ /* 0x000fea0003800000 */
.L_x_10110:
[----:B------:R-:W-:Y:S01]  /*bb90*/  UMOV UR4, 0xf0000000 ;  /* 0xf000000000047882 */ /* 0x000fe20000000000 */
[----:B------:R-:W-:Y:S01]  /*bba0*/  UMOV UR5, 0x380fffff ;  /* 0x380fffff00057882 */ /* 0x000fe20000000000 */
[----:B------:R-:W0:Y:S01]  /*bbb0*/  F2F.F32.F64 R0, R20 ;  /* 0x0000001400007310 */ /* 0x000e220000301000 */
[----:B------:R-:W-:-:S14]  /*bbc0*/  DSETP.GEU.AND P0, PT, |R20|, UR4, PT ;  /* 0x0000000414007e2a */ /* 0x000fdc000bf0e200 */
[----:B0-----:R-:W-:-:S05]  /*bbd0*/  @!P0 FMUL R0, R0, 1.175494350822287508e-38 ;  /* 0x0080000000008820 */ /* 0x001fca0000400000 */
[----:B------:R-:W-:-:S05]  /*bbe0*/  F2FP.BF16.F32.PACK_AB R0, RZ, R0 ;  /* 0x00000000ff00723e */ /* 0x000fca00000010ff */
[----:B------:R0:W-:Y:S02]  /*bbf0*/  STG.E.U16 desc[UR36][R2.64], R0 ;  /* 0x0000000002007986 */ /* 0x0001e4000c101524 */
.L_x_10089:
[----:B------:R-:W-:-:S07]  /*bc00*/  VIADD R17, R17, 0x80 ;  /* 0x0000008011117836 */ /* 0x000fce0000000000 */
.L_x_10038:
[----:B------:R-:W-:Y:S05]  /*bc10*/  BSYNC.RECONVERGENT B6 ;  /* 0x0000000000067941 */ /* 0x000fea0003800200 */
.L_x_10037:
[----:B------:R-:W5:Y:S02]  /*bc20*/  LDCU UR4, c[0x0][0x380] ;  /* 0x00007000ff0477ac */ /* 0x000f640008000800 */
[----:B-----5:R-:W-:-:S13]  /*bc30*/  ISETP.GE.AND P0, PT, R17, UR4, PT ;  /* 0x0000000411007c0c */ /* 0x020fda000bf06270 */
[----:B------:R-:W-:Y:S05]  /*bc40*/  @P0 EXIT ;  /* 0x000000000000094d */ /* 0x000fea0003800000 */
[----:B------:R-:W5:Y:S01]  /*bc50*/  LDCU UR4, c[0x0][0x390] ;  /* 0x00007200ff0477ac */ /* 0x000f620008000800 */
[----:B012-4-:R-:W-:Y:S01]  /*bc60*/  IMAD.MOV.U32 R0, RZ, RZ, RZ ;  /* 0x000000ffff007224 */ /* 0x017fe200078e00ff */
[----:B------:R-:W-:Y:S01]  /*bc70*/  MOV R16, RZ ;  /* 0x000000ff00107202 */ /* 0x000fe20000000f00 */
        /* <DEDUP_REMOVED lines=8> */
[----:B------:R-:W-:-:S05]  /*bd00*/  SHF.R.U32.HI R3, RZ, UR5, R2 ;  /* 0x00000005ff037c19 */ /* 0x000fca0008011602 */
[----:B------:R-:W-:-:S04]  /*bd10*/  IMAD.MOV R0, RZ, RZ, -R3 ;  /* 0x000000ffff007224 */ /* 0x000fc800078e0a03 */
[----:B0-----:R-:W-:-:S04]  /*bd20*/  IMAD R0, R0, UR6, R17 ;  /* 0x0000000600007c24 */ /* 0x001fc8000f8e0211 */
[C---:B-1----:R-:W-:Y:S02]  /*bd30*/  IMAD R16, R0.reuse, UR8, RZ ;  /* 0x0000000800107c24 */ /* 0x042fe4000f8e02ff */
[----:B------:R-:W-:Y:S01]  /*bd40*/  IMAD R0, R0, UR9, RZ ;  /* 0x0000000900007c24 */ /* 0x000fe2000f8e02ff */
        /* <DEDUP_REMOVED lines=287> */
.L_x_10119:
[----:B------:R-:W3:Y:S01]  /*cf40*/  LDCU.64 UR8, c[0x0][0x590] ;  /* 0x0000b200ff0877ac */ /* 0x000ee20008000a00 */
[----:B------:R-:W-:Y:S01]  /*cf50*/  BSSY.RECONVERGENT B6, `(.L_x_10120) ;  /* 0x0000107000067945 */ /* 0x000fe20003800200 */
[----:B------:R-:W0:Y:S01]  /*cf60*/  LDCU.64 UR6, c[0x0][0x588] ;  /* 0x0000b100ff0677ac */ /* 0x000e220008000a00 */
[----:B------:R-:W-:-:S04]  /*cf70*/  UPRMT UR4, UR42, 0x9910, URZ ;  /* 0x000099102a047896 */ /* 0x000fc800080000ff */
[----:B------:R-:W-:Y:S01]  /*cf80*/  UISETP.GT.AND UP0, UPT, UR4, 0x9, UPT ;  /* 0x000000090400788c */ /* 0x000fe2000bf04270 */
[----:B---3--:R-:W-:Y:S02]  /*cf90*/  IADD3 R2, P1, PT, R0, UR8, RZ ;  /* 0x0000000800027c10 */ /* 0x008fe4000ff3e0ff */
        /* <DEDUP_REMOVED lines=16> */
.L_x_10124:
[----:B------:R-:W2:Y:S01]  /*d0a0*/  LDG.E.U8 R2, desc[UR36][R2.64] ;  /* 0x0000002402027981 */ /* 0x000ea2000c1e1100 */
[----:B------:R-:W-:Y:S01]  /*d0b0*/  CS2R R22, SRZ ;  /* 0x0000000000167805 */ /* 0x000fe2000001ff00 */
[----:B--2---:R0:W1:Y:S01]  /*d0c0*/  I2F.F64.U16 R20, R2 ;  /* 0x0000000200147312 */ /* 0x0040620000101800 */
[----:B------:R-:W-:Y:S05]  /*d0d0*/  BRA `(.L_x_10126) ;  /* 0x0000000c00b87947 */ /* 0x000fea0003800000 */
.L_x_10123:
        /* <DEDUP_REMOVED lines=10> */
.L_x_10128:
[----:B------:R-:W2:Y:S01]  /*d180*/  LDG.E R2, desc[UR36][R2.64] ;  /* 0x0000002402027981 */ /* 0x000ea2000c1e1900 */
[----:B------:R-:W-:Y:S01]  /*d190*/  CS2R R22, SRZ ;  /* 0x0000000000167805 */ /* 0x000fe2000001ff00 */
[----:B--2---:R0:W1:Y:S01]  /*d1a0*/  I2F.F64 R20, R2 ;  /* 0x0000000200147312 */ /* 0x0040620000201c00 */
[----:B------:R-:W-:Y:S05]  /*d1b0*/  BRA `(.L_x_10126) ;  /* 0x0000000c00807947 */ /* 0x000fea0003800000 */
.L_x_10127:
[----:B------:R-:W2:Y:S01]  /*d1c0*/  LDG.E.U16 R2, desc[UR36][R2.64] ;  /* 0x0000002402027981 */ /* 0x000ea2000c1e1500 */
[----:B------:R-:W-:Y:S01]  /*d1d0*/  CS2R R22, SRZ ;  /* 0x0000000000167805 */ /* 0x000fe2000001ff00 */
[----:B--2---:R0:W1:Y:S01]  /*d1e0*/  I2F.F64.S16 R20, R2 ;  /* 0x0000000200147312 */ /* 0x0040620000101c00 */
[----:B------:R-:W-:Y:S05]  /*d1f0*/  BRA `(.L_x_10126) ;  /* 0x0000000c00707947 */ /* 0x000fea0003800000 */
.L_x_10122:
        /* <DEDUP_REMOVED lines=11> */
.L_x_10130:
[----:B------:R-:W2:Y:S01]  /*d2b0*/  LDG.E.U16 R0, desc[UR36][R2.64] ;  /* 0x0000002402007981 */ /* 0x000ea2000c1e1500 */
[----:B------:R-:W-:Y:S01]  /*d2c0*/  CS2R R22, SRZ ;  /* 0x0000000000167805 */ /* 0x000fe2000001ff00 */
[----:B--2---:R-:W-:-:S05]  /*d2d0*/  HADD2.F32 R0, -RZ, R0.H0_H0 ;  /* 0x20000000ff007230 */ /* 0x004fca0000004100 */
[----:B------:R-:W-:-:S04]  /*d2e0*/  FMUL.FTZ R0, R0, 1 ;  /* 0x3f80000000007820 */ /* 0x000fc80000410000 */
[----:B------:R0:W1:Y:S01]  /*d2f0*/  F2F.F64.F32 R20, R0 ;  /* 0x0000000000147310 */ /* 0x0000620000201800 */
[----:B------:R-:W-:Y:S05]  /*d300*/  BRA `(.L_x_10126) ;  /* 0x0000000c002c7947 */ /* 0x000fea0003800000 */
.L_x_10129:
        /* <DEDUP_REMOVED lines=9> */
[----:B------:R-:W3:Y:S08]  /*d3a0*/  F2F.F64.F32 R20, R20 ;  /* 0x0000001400147310 */ /* 0x000ef00000201800 */
[----:B------:R-:W4:Y:S01]  /*d3b0*/  F2F.F64.F32 R22, R22 ;  /* 0x0000001600167310 */ /* 0x000f220000201800 */
[----:B------:R-:W-:Y:S05]  /*d3c0*/  BRA `(.L_x_10126) ;  /* 0x0000000800fc7947 */ /* 0x000fea0003800000 */
.L_x_10132:
        /* <DEDUP_REMOVED lines=8> */
.L_x_10131:
[----:B------:R0:W5:Y:S01]  /*d450*/  LDG.E.64 R20, desc[UR36][R2.64] ;  /* 0x0000002402147981 */ /* 0x000162000c1e1b00 */
[----:B------:R-:W-:Y:S01]  /*d460*/  CS2R R22, SRZ ;  /* 0x0000000000167805 */ /* 0x000fe2000001ff00 */
[----:B------:R-:W-:Y:S06]  /*d470*/  BRA `(.L_x_10126) ;  /* 0x0000000800d07947 */ /* 0x000fec0003800000 */
.L_x_10121:
        /* <DEDUP_REMOVED lines=14> */
.L_x_10135:
[----:B------:R0:W5:Y:S01]  /*d560*/  LDG.E.128 R20, desc[UR36][R2.64] ;  /* 0x0000002402147981 */ /* 0x000162000c1e1d00 */
[----:B------:R-:W-:Y:S05]  /*d570*/  BRA `(.L_x_10126) ;  /* 0x0000000800907947 */ /* 0x000fea0003800000 */
.L_x_10134:
        /* <DEDUP_REMOVED lines=28> */
.L_x_10137:
        /* <DEDUP_REMOVED lines=15> */
.L_x_10136:
[----:B------:R-:W2:Y:S01]  /*d830*/  LDG.E.U16 R0, desc[UR36][R2.64] ;  /* 0x0000002402007981 */ /* 0x000ea2000c1e1500 */
[----:B------:R-:W-:Y:S02]  /*d840*/  CS2R R22, SRZ ;  /* 0x0000000000167805 */ /* 0x000fe4000001ff00 */
[----:B--2---:R-:W-:-:S05]  /*d850*/  SHF.L.U32 R0, R0, 0x10, RZ ;  /* 0x0000001000007819 */ /* 0x004fca00000006ff */
[----:B------:R-:W-:-:S04]  /*d860*/  FMUL.FTZ R0, R0, 1 ;  /* 0x3f80000000007820 */ /* 0x000fc80000410000 */
[----:B------:R0:W1:Y:S01]  /*d870*/  F2F.F64.F32 R20, R0 ;  /* 0x0000000000147310 */ /* 0x0000620000201800 */
[----:B------:R-:W-:Y:S05]  /*d880*/  BRA `(.L_x_10126) ;  /* 0x0000000400cc7947 */ /* 0x000fea0003800000 */
.L_x_10133:
        /* <DEDUP_REMOVED lines=12> */
.L_x_10140:
        /* <DEDUP_REMOVED lines=22> */
.L_x_10142:
[----:B------:R-:W-:Y:S05]  /*dab0*/  BSYNC.RECONVERGENT B0 ;  /* 0x0000000000007941 */ /* 0x000fea0003800200 */
.L_x_10141:
[----:B------:R-:W-:Y:S01]  /*dac0*/  IMAD.SHL.U32 R0, R0, 0x100000, RZ ;  /* 0x0010000000007824 */ /* 0x000fe200078e00ff */
[----:B------:R-:W-:-:S04]  /*dad0*/  LEA R2, R2, 0x3b800000, 0x17 ;  /* 0x3b80000002027811 */ /* 0x000fc800078eb8ff */
[----:B------:R-:W-:-:S05]  /*dae0*/  LOP3.LUT R0, R2, R0, R7, 0xfe, !PT ;  /* 0x0000000002007212 */ /* 0x000fca00078efe07 */
[----:B------:R-:W-:-:S04]  /*daf0*/  FMUL.FTZ R0, R0, 1 ;  /* 0x3f80000000007820 */ /* 0x000fc80000410000 */
[----:B------:R0:W1:Y:S01]  /*db00*/  F2F.F64.F32 R20, R0 ;  /* 0x0000000000147310 */ /* 0x0000620000201800 */
[----:B------:R-:W-:Y:S05]  /*db10*/  BRA `(.L_x_10126) ;  /* 0x0000000400287947 */ /* 0x000fea0003800000 */
.L_x_10139:
        /* <DEDUP_REMOVED lines=22> */
.L_x_10144:
[----:B------:R-:W-:Y:S05]  /*dc80*/  BSYNC.RECONVERGENT B0 ;  /* 0x0000000000007941 */ /* 0x000fea0003800200 */
.L_x_10143:
[----:B------:R-:W-:Y:S01]  /*dc90*/  IMAD.SHL.U32 R0, R0, 0x200000, RZ ;  /* 0x0020000000007824 */ /* 0x000fe200078e00ff */
[----:B------:R-:W-:-:S04]  /*dca0*/  LEA R2, R2, 0x37800000, 0x17 ;  /* 0x3780000002027811 */ /* 0x000fc800078eb8ff */
[----:B------:R-:W-:-:S05]  /*dcb0*/  LOP3.LUT R0, R2, R0, R7, 0xfe, !PT ;  /* 0x0000000002007212 */ /* 0x000fca00078efe07 */
[----:B------:R-:W-:-:S04]  /*dcc0*/  FMUL.FTZ R0, R0, 1 ;  /* 0x3f80000000007820 */ /* 0x000fc80000410000 */
[----:B------:R0:W1:Y:S01]  /*dcd0*/  F2F.F64.F32 R20, R0 ;  /* 0x0000000000147310 */ /* 0x0000620000201800 */
[----:B------:R-:W-:Y:S05]  /*dce0*/  BRA `(.L_x_10126) ;  /* 0x0000000000b47947 */ /* 0x000fea0003800000 */
.L_x_10138:
        /* <DEDUP_REMOVED lines=19> */
.L_x_10125:
        /* <DEDUP_REMOVED lines=16> */
.L_x_10147:
[----:B------:R-:W-:Y:S02]  /*df20*/  CS2R R20, SRZ ;  /* 0x0000000000147805 */ /* 0x000fe4000001ff00 */
[----:B------:R-:W-:Y:S01]  /*df30*/  CS2R R22, SRZ ;  /* 0x0000000000167805 */ /* 0x000fe2000001ff00 */
[----:B------:R-:W-:Y:S06]  /*df40*/  BRA `(.L_x_10126) ;  /* 0x00000000001c7947 */ /* 0x000fec0003800000 */
.L_x_10146:
[----:B------:R-:W2:Y:S01]  /*df50*/  LDG.E.64 R20, desc[UR36][R2.64] ;  /* 0x0000002402147981 */ /* 0x000ea2000c1e1b00 */
[----:B------:R-:W-:Y:S01]  /*df60*/  CS2R R22, SRZ ;  /* 0x0000000000167805 */ /* 0x000fe2000001ff00 */
[----:B--2---:R-:W0:Y:S01]  /*df70*/  I2F.F64.U64 R20, R20 ;  /* 0x0000001400147312 */ /* 0x004e220000301800 */
[----:B------:R-:W-:Y:S05]  /*df80*/  BRA `(.L_x_10126) ;  /* 0x00000000000c7947 */ /* 0x000fea0003800000 */
.L_x_10145:
[----:B------:R-:W2:Y:S01]  /*df90*/  LDG.E R2, desc[UR36][R2.64] ;  /* 0x0000002402027981 */ /* 0x000ea2000c1e1900 */
[----:B------:R-:W-:Y:S01]  /*dfa0*/  CS2R R22, SRZ ;  /* 0x0000000000167805 */ /* 0x000fe2000001ff00 */
[----:B--2---:R0:W1:Y:S06]  /*dfb0*/  I2F.F64.U32 R20, R2 ;  /* 0x0000000200147312 */ /* 0x00406c0000201800 */
.L_x_10126:
[----:B------:R-:W-:Y:S05]  /*dfc0*/  BSYNC.RECONVERGENT B6 ;  /* 0x0000000000067941 */ /* 0x000fea0003800200 */
.L_x_10120:
[----:B012345:R-:W-:Y:S01]  /*dfd0*/  DSETP.GE.AND P0, PT, |R20|, |R22|, PT ;  /* 0x400000161400722a */ /* 0x03ffe20003f06200 */
        /* <DEDUP_REMOVED lines=28> */
.L_x_10152:
[----:B------:R-:W-:Y:S05]  /*e1a0*/  BSYNC.RECONVERGENT B2 ;  /* 0x0000000000027941 */ /* 0x000fea0003800200 */
.L_x_10151:
        /* <DEDUP_REMOVED lines=16> */
.L_x_10154:
[----:B------:R-:W-:Y:S05]  /*e2b0*/  BSYNC.RECONVERGENT B2 ;  /* 0x0000000000027941 */ /* 0x000fea0003800200 */
.L_x_10153:
[----:B------:R-:W0:Y:S08]  /*e2c0*/  LDC.64 R8, c[0x0][0x5b0] ;  /* 0x00016c00ff087b82 */ /* 0x000e300000000a00 */
[----:B------:R-:W0:Y:S02]  /*e2d0*/  LDC.64 R4, c[0x0][0x5b8] ;  /* 0x00016e00ff047b82 */ /* 0x000e240000000a00 */
[----:B0-----:R-:W-:-:S02]  /*e2e0*/  DFMA R20, R2, R4, R8 ;  /* 0x000000040214722b */ /* 0x001fc40000000008 */
[----:B------:R-:W-:-:S06]  /*e2f0*/  DFMA R2, -R2, R8, R4 ;  /* 0x000000080202722b */ /* 0x000fcc0000000104 */
[-C--:B------:R-:W-:Y:S02]  /*e300*/  DMUL R20, R20, R6.reuse ;  /* 0x0000000614147228 */ /* 0x080fe40000000000 */
[----:B------:R-:W-:Y:S01]  /*e310*/  DMUL R22, R2, R6 ;  /* 0x0000000602167228 */ /* 0x000fe20000000000 */
[----:B------:R-:W-:Y:S10]  /*e320*/  BRA `(.L_x_10155) ;  /* 0x0000000400907947 */ /* 0x000ff40003800000 */
.L_x_10150:
        /* <DEDUP_REMOVED lines=25> */
.L_x_10157:
[----:B------:R-:W-:Y:S05]  /*e4c0*/  BSYNC.RECONVERGENT B2 ;  /* 0x0000000000027941 */ /* 0x000fea0003800200 */
.L_x_10156:
        /* <DEDUP_REMOVED lines=25> */
.L_x_10159:
[----:B------:R-:W-:Y:S05]  /*e660*/  BSYNC.RECONVERGENT B2 ;  /* 0x0000000000027941 */ /* 0x000fea0003800200 */
.L_x_10158:
[----:B------:R-:W-:Y:S05]  /*e670*/  BRA `(.L_x_10155) ;  /* 0x0000000000bc7947 */ /* 0x000fea0003800000 */
.L_x_10149:
        /* <DEDUP_REMOVED lines=23> */
.L_x_10161:
[----:B------:R-:W-:Y:S05]  /*e7f0*/  BSYNC.RECONVERGENT B2 ;  /* 0x0000000000027941 */ /* 0x000fea0003800200 */
.L_x_10160:
        /* <DEDUP_REMOVED lines=16> */
.L_x_10163:
[----:B------:R-:W-:Y:S05]  /*e900*/  BSYNC.RECONVERGENT B2 ;  /* 0x0000000000027941 */ /* 0x000fea0003800200 */
.L_x_10162:
[----:B------:R-:W0:Y:S08]  /*e910*/  LDC.64 R4, c[0x0][0x5b0] ;  /* 0x00016c00ff047b82 */ /* 0x000e300000000a00 */
[----:B------:R-:W0:Y:S02]  /*e920*/  LDC.64 R8, c[0x0][0x5b8] ;  /* 0x00016e00ff087b82 */ /* 0x000e240000000a00 */
[----:B0-----:R-:W-:-:S02]  /*e930*/  DFMA R20, R2, R4, R8 ;  /* 0x000000040214722b */ /* 0x001fc40000000008 */
[----:B------:R-:W-:-:S06]  /*e940*/  DFMA R2, R2, R8, -R4 ;  /* 0x000000080202722b */ /* 0x000fcc0000000804 */
[-C--:B------:R-:W-:Y:S02]  /*e950*/  DMUL R20, R20, R6.reuse ;  /* 0x0000000614147228 */ /* 0x080fe40000000000 */
[----:B------:R-:W-:-:S11]  /*e960*/  DMUL R22, R2, R6 ;  /* 0x0000000602167228 */ /* 0x000fd60000000000 */
.L_x_10155:
[----:B------:R-:W-:Y:S05]  /*e970*/  BSYNC.RECONVERGENT B1 ;  /* 0x0000000000017941 */ /* 0x000fea0003800200 */
.L_x_10148:
        /* <DEDUP_REMOVED lines=14> */
.L_x_10167:
[----:B------:R-:W0:Y:S02]  /*ea60*/  F2I.S64.F64.TRUNC R20, R20 ;  /* 0x0000001400147311 */ /* 0x000e24000030d900 */
[----:B0-----:R-:W-:-:S05]  /*ea70*/  IMAD.MOV.U32 R3, RZ, RZ, R20 ;  /* 0x000000ffff037224 */ /* 0x001fca00078e0014 */
[----:B------:R-:W-:Y:S01]  /*ea80*/  STG.E.U8 desc[UR36][R16.64], R3 ;  /* 0x0000000310007986 */ /* 0x000fe2000c101124 */
[----:B------:R-:W-:Y:S05]  /*ea90*/  EXIT ;  /* 0x000000000000794d */ /* 0x000fea0003800000 */
.L_x_10166:
        /* <DEDUP_REMOVED lines=9> */
.L_x_10170:
[----:B------:R-:W0:Y:S02]  /*eb30*/  F2I.F64.TRUNC R21, R20 ;  /* 0x0000001400157311 */ /* 0x000e24000030d100 */
[----:B0-----:R-:W-:Y:S01]  /*eb40*/  STG.E desc[UR36][R16.64], R21 ;  /* 0x0000001510007986 */ /* 0x001fe2000c101924 */
[----:B------:R-:W-:Y:S05]  /*eb50*/  EXIT ;  /* 0x000000000000794d */ /* 0x000fea0003800000 */
.L_x_10169:
[----:B------:R-:W0:Y:S02]  /*eb60*/  F2I.F64.TRUNC R21, R20 ;  /* 0x0000001400157311 */ /* 0x000e24000030d100 */
[----:B0-----:R-:W-:Y:S01]  /*eb70*/  STG.E.U16 desc[UR36][R16.64], R21 ;  /* 0x0000001510007986 */ /* 0x001fe2000c101524 */
[----:B------:R-:W-:Y:S05]  /*eb80*/  EXIT ;  /* 0x000000000000794d */ /* 0x000fea0003800000 */
.L_x_10165:
        /* <DEDUP_REMOVED lines=13> */
.L_x_10172:
        /* <DEDUP_REMOVED lines=8> */
.L_x_10171:
        /* <DEDUP_REMOVED lines=16> */
.L_x_10174:
        /* <DEDUP_REMOVED lines=11> */
.L_x_10173:
[----:B------:R-:W-:Y:S01]  /*ee90*/  STG.E.64 desc[UR36][R16.64], R20 ;  /* 0x0000001410007986 */ /* 0x000fe2000c101b24 */
[----:B------:R-:W-:Y:S05]  /*eea0*/  EXIT ;  /* 0x000000000000794d */ /* 0x000fea0003800000 */
.L_x_10164:
        /* <DEDUP_REMOVED lines=13> */
.L_x_10178:
        /* <DEDUP_REMOVED lines=21> */
.L_x_10181:
[----:B------:R-:W-:-:S04]  /*f0d0*/  SHF.R.U32.HI R3, RZ, 0x18, R3 ;  /* 0x00000018ff037819 */ /* 0x000fc80000011603 */
[----:B------:R-:W-:-:S04]  /*f0e0*/  LOP3.LUT R0, R0, 0x80, R3, 0xf8, !PT ;  /* 0x0000008000007812 */ /* 0x000fc800078ef803 */
[----:B------:R-:W-:-:S07]  /*f0f0*/  PRMT R8, R0, 0x7610, R8 ;  /* 0x0000761000087816 */ /* 0x000fce0000000008 */
.L_x_10180:
[----:B------:R-:W-:Y:S05]  /*f100*/  BSYNC.RECONVERGENT B0 ;  /* 0x0000000000007941 */ /* 0x000fea0003800200 */
.L_x_10179:
[----:B------:R-:W-:Y:S01]  /*f110*/  STG.E.U8 desc[UR36][R16.64], R8 ;  /* 0x0000000810007986 */ /* 0x000fe2000c101124 */
[----:B------:R-:W-:Y:S05]  /*f120*/  EXIT ;  /* 0x000000000000794d */ /* 0x000fea0003800000 */
.L_x_10177:
        /* <DEDUP_REMOVED lines=21> */
.L_x_10184:
[----:B------:R-:W-:-:S04]  /*f280*/  SHF.R.U32.HI R3, RZ, 0x18, R3 ;  /* 0x00000018ff037819 */ /* 0x000fc80000011603 */
[----:B------:R-:W-:-:S04]  /*f290*/  LOP3.LUT R0, R0, 0x80, R3, 0xf8, !PT ;  /* 0x0000008000007812 */ /* 0x000fc800078ef803 */
[----:B------:R-:W-:-:S07]  /*f2a0*/  PRMT R8, R0, 0x7610, R8 ;  /* 0x0000761000087816 */ /* 0x000fce0000000008 */
.L_x_10183:
[----:B------:R-:W-:Y:S05]  /*f2b0*/  BSYNC.RECONVERGENT B0 ;  /* 0x0000000000007941 */ /* 0x000fea0003800200 */
.L_x_10182:
[----:B------:R-:W-:Y:S01]  /*f2c0*/  STG.E.U8 desc[UR36][R16.64], R8 ;  /* 0x0000000810007986 */ /* 0x000fe2000c101124 */
[----:B------:R-:W-:Y:S05]  /*f2d0*/  EXIT ;  /* 0x000000000000794d */ /* 0x000fea0003800000 */
.L_x_10176:
        /* <DEDUP_REMOVED lines=26> */
.L_x_10186:
[----:B------:R-:W0:Y:S02]  /*f480*/  F2I.U64.F64.TRUNC R20, R20 ;  /* 0x0000001400147311 */ /* 0x000e24000030d800 */
[----:B0-----:R-:W-:Y:S01]  /*f490*/  STG.E.64 desc[UR36][R16.64], R20 ;  /* 0x0000001410007986 */ /* 0x001fe2000c101b24 */
[----:B------:R-:W-:Y:S05]  /*f4a0*/  EXIT ;  /* 0x000000000000794d */ /* 0x000fea0003800000 */
.L_x_10185:
[----:B------:R-:W0:Y:S02]  /*f4b0*/  F2I.U32.F64.TRUNC R21, R20 ;  /* 0x0000001400157311 */ /* 0x000e24000030d000 */
[----:B0-----:R-:W-:Y:S01]  /*f4c0*/  STG.E desc[UR36][R16.64], R21 ;  /* 0x0000001510007986 */ /* 0x001fe2000c101924 */
[----:B------:R-:W-:Y:S05]  /*f4d0*/  EXIT ;  /* 0x000000000000794d */ /* 0x000fea0003800000 */
.L_x_10175:
        /* <DEDUP_REMOVED lines=11> */
.L_x_10188:
[----:B------:R-:W-:Y:S01]  /*f590*/  STG.E.128 desc[UR36][R16.64], R20 ;  /* 0x0000001410007986 */ /* 0x000fe2000c101d24 */
[----:B------:R-:W-:Y:S05]  /*f5a0*/  EXIT ;  /* 0x000000000000794d */ /* 0x000fea0003800000 */
.L_x_10187:
[----:B------:R-:W-:-:S09]  /*f5b0*/  UISETP.NE.AND UP0, UPT, UR4, 0xf, UPT ;  /* 0x0000000f0400788c */ /* 0x000fd2000bf05270 */
[----:B------:R-:W-:Y:S05]  /*f5c0*/  BRA.U !UP0, `(.L_x_10189) ;  /* 0x0000000508087547 */ /* 0x000fea000b800000 */
[----:B------:R-:W-:-:S09]  /*f5d0*/  UISETP.NE.AND UP0, UPT, UR4, 0x17, UPT ;  /* 0x000000170400788c */ /* 0x000fd2000bf05270 */
[----:B------:R-:W-:Y:S05]  /*f5e0*/  BRA.U !UP0, `(.L_x_10190) ;  /* 0x0000000108a07547 */ /* 0x000fea000b800000 */
[----:B------:R-:W-:-:S09]  /*f5f0*/  UISETP.NE.AND UP0, UPT, UR4, 0x18, UPT ;  /* 0x000000180400788c */ /* 0x000fd2000bf05270 */
[----:B------:R-:W-:Y:S05]  /*f600*/  BRA.U !UP0, `(.L_x_10191) ;  /* 0x0000000108447547 */ /* 0x000fea000b800000 */
.L_x_10168:
        /* <DEDUP_REMOVED lines=16> */
.L_x_10192:
[----:B------:R-:W-:Y:S05]  /*f710*/  EXIT ;  /* 0x000000000000794d */ /* 0x000fea0003800000 */
.L_x_10191:
        /* <DEDUP_REMOVED lines=17> */
.L_x_10194:
[----:B------:R-:W-:Y:S05]  /*f830*/  BSYNC.RECONVERGENT B0 ;  /* 0x0000000000007941 */ /* 0x000fea0003800200 */
.L_x_10193:
[----:B------:R-:W-:-:S05]  /*f840*/  LOP3.LUT R3, R0, 0x80, R3, 0xf8, !PT ;  /* 0x0000008000037812 */ /* 0x000fca00078ef803 */
[----:B------:R-:W-:Y:S01]  /*f850*/  STG.E.U8 desc[UR36][R16.64], R3 ;  /* 0x0000000310007986 */ /* 0x000fe2000c101124 */
[----:B------:R-:W-:Y:S05]  /*f860*/  EXIT ;  /* 0x000000000000794d */ /* 0x000fea0003800000 */
.L_x_10190:
        /* <DEDUP_REMOVED lines=16> */
.L_x_10196:
[----:B------:R-:W-:Y:S02]  /*f970*/  ISETP.GT.U32.AND P0, PT, R2, 0x7f800000, PT ;  /* 0x7f8000000200780c */ /* 0x000fe40003f04070 */
[----:B------:R-:W-:-:S04]  /*f980*/  MOV R0, 0x7f ;  /* 0x0000007f00007802 */ /* 0x000fc80000000f00 */
[----:B------:R-:W-:-:S07]  /*f990*/  SEL R0, R0, 0x7c, P0 ;  /* 0x0000007c00007807 */ /* 0x000fce0000000000 */
.L_x_10197:
[----:B------:R-:W-:Y:S05]  /*f9a0*/  BSYNC.RECONVERGENT B0 ;  /* 0x0000000000007941 */ /* 0x000fea0003800200 */
.L_x_10195:
[----:B------:R-:W-:-:S04]  /*f9b0*/  SHF.R.U32.HI R3, RZ, 0x18, R3 ;  /* 0x00000018ff037819 */ /* 0x000fc80000011603 */
[----:B------:R-:W-:-:S05]  /*f9c0*/  LOP3.LUT R3, R0, 0x80, R3, 0xf8, !PT ;  /* 0x0000008000037812 */ /* 0x000fca00078ef803 */
[----:B------:R-:W-:Y:S01]  /*f9d0*/  STG.E.U8 desc[UR36][R16.64], R3 ;  /* 0x0000000310007986 */ /* 0x000fe2000c101124 */
[----:B------:R-:W-:Y:S05]  /*f9e0*/  EXIT ;  /* 0x000000000000794d */ /* 0x000fea0003800000 */
.L_x_10189:
        /* <DEDUP_REMOVED lines=8> */
        .weak           $__internal_28_$__cuda_sm20_dblrcp_rn_slowpath_v3
        .type           $__internal_28_$__cuda_sm20_dblrcp_rn_slowpath_v3,@function
        .size           $__internal_28_$__cuda_sm20_dblrcp_rn_slowpath_v3,($__internal_29_$__cuda_sm20_div_rn_f64_full - $__internal_28_$__cuda_sm20_dblrcp_rn_slowpath_v3)
$__internal_28_$__cuda_sm20_dblrcp_rn_slowpath_v3:
[----:B------:R-:W-:Y:S01]  /*fa70*/  IMAD.MOV.U32 R5, RZ, RZ, R21 ;  /* 0x000000ffff057224 */ /* 0x000fe200078e0015 */
[----:B------:R-:W-:Y:S05]  /*fa80*/  BSSY.RECONVERGENT B0, `(.L_x_10198) ;  /* 0x0000024000007945 */ /* 0x000fea0003800200 */
[----:B------:R-:W-:-:S14]  /*fa90*/  DSETP.GTU.AND P0, PT, |R4|, +INF , PT ;  /* 0x7ff000000400742a */ /* 0x000fdc0003f0c200 */
        /* <DEDUP_REMOVED lines=22> */
.L_x_10201:
        /* <DEDUP_REMOVED lines=10> */
.L_x_10199:
[----:B------:R-:W-:Y:S01]  /*fca0*/  LOP3.LUT R7, R5, 0x80000, RZ, 0xfc, !PT ;  /* 0x0008000005077812 */ /* 0x000fe200078efcff */
[----:B------:R-:W-:-:S07]  /*fcb0*/  IMAD.MOV.U32 R6, RZ, RZ, R4 ;  /* 0x000000ffff067224 */ /* 0x000fce00078e0004 */
.L_x_10200:
[----:B------:R-:W-:Y:S05]  /*fcc0*/  BSYNC.RECONVERGENT B0 ;  /* 0x0000000000007941 */ /* 0x000fea0003800200 */
.L_x_10198:
[----:B------:R-:W-:Y:S01]  /*fcd0*/  MOV R4, R0 ;  /* 0x0000000000047202 */ /* 0x000fe20000000f00 */
[----:B------:R-:W-:-:S04]  /*fce0*/  IMAD.MOV.U32 R5, RZ, RZ, 0x0 ;  /* 0x00000000ff057424 */ /* 0x000fc800078e00ff */
[----:B------:R-:W-:Y:S05]  /*fcf0*/  RET.REL.NODEC R4 `(_ZN2at6native18elementwise_kernelILi128ELi4EZNS0_15gpu_kernel_implINS0_13AUnaryFunctorIN3c107complexIdEES6_S6_NS0_15binary_internal10DivFunctorIS6_EEEEEEvRNS_18TensorIteratorBaseERKT_EUliE_EEviT1_) ;  /* 0xffffff0004c07950 */ /* 0x000fea0003c3ffff */
        .weak           $__internal_29_$__cuda_sm20_div_rn_f64_full
        .type           $__internal_29_$__cuda_sm20_div_rn_f64_full,@function
        .size           $__internal_29_$__cuda_sm20_div_rn_f64_full,(.L_x_19375 - $__internal_29_$__cuda_sm20_div_rn_f64_full)
$__internal_29_$__cuda_sm20_div_rn_f64_full:
        /* <DEDUP_REMOVED lines=24> */
[----:B------:R-:W-:Y:S01]  /*fe80*/  @!P2 LOP3.LUT R19, R4, 0x100000, RZ, 0xfc, !PT ;  /* 0x001000000413a812 */ /* 0x000fe200078efcff */
[----:B------:R-:W-:Y:S01]  /*fe90*/  IMAD.MOV.U32 R4, RZ, RZ, R6 ;  /* 0x000000ffff047224 */ /* 0x000fe200078e0006 */
[----:B------:R-:W-:Y:S01]  /*fea0*/  LOP3.LUT R5, R5, 0x800fffff, R7, 0xf8, !PT ;  /* 0x800fffff05057812 */ /* 0x000fe200078ef807 */
[----:B------:R-:W-:-:S05]  /*feb0*/  DFMA R10, R12, -R24, 1 ;  /* 0x3ff000000c0a742b */ /* 0x000fca0000000818 */
[----:B------:R-:W-:Y:S01]  /*fec0*/  @!P2 DFMA R4, R4, 2, -R18 ;  /* 0x400000000404a82b */ /* 0x000fe20000000812 */
[----:B------:R-:W-:Y:S02]  /*fed0*/  VIADD R19, R15, 0xffffffff ;  /* 0xffffffff0f137836 */ /* 0x000fe40000000000 */
[----:B------:R-:W-:-:S07]  /*fee0*/  DFMA R10, R12, R10, R12 ;  /* 0x0000000a0c0a722b */ /* 0x000fce000000000c */
        /* <DEDUP_REMOVED lines=25> */
[----:B------:R-:W-:Y:S01]  /*10080*/  IADD3 R5, PT, PT, -R10, RZ, RZ ;  /* 0x000000ff0a057210 */ /* 0x000fe20007ffe1ff */
[----:B------:R-:W-:Y:S01]  /*10090*/  IMAD.MOV.U32 R4, RZ, RZ, RZ ;  /* 0x000000ffff047224 */ /* 0x000fe200078e00ff */
[----:B------:R-:W-:-:S05]  /*100a0*/  DMUL.RP R6, R26, R6 ;  /* 0x000000061a067228 */ /* 0x000fca0000008000 */
[----:B------:R-:W-:-:S05]  /*100b0*/  DFMA R4, R2, -R4, R26 ;  /* 0x800000040204722b */ /* 0x000fca000000001a */
[----:B------:R-:W-:Y:S02]  /*100c0*/  LOP3.LUT R9, R7, R9, RZ, 0x3c, !PT ;  /* 0x0000000907097212 */ /* 0x000fe400078e3cff */
[----:B------:R-:W-:-:S04]  /*100d0*/  IADD3 R4, PT, PT, -R10, -0x43300000, RZ ;  /* 0xbcd000000a047810 */ /* 0x000fc80007ffe1ff */
[----:B------:R-:W-:-:S04]  /*100e0*/  FSETP.NEU.AND P0, PT, |R5|, R4, PT ;  /* 0x000000040500720b */ /* 0x000fc80003f0d200 */
[----:B------:R-:W-:Y:S02]  /*100f0*/  FSEL R2, R6, R2, !P0 ;  /* 0x0000000206027208 */ /* 0x000fe40004000000 */
[----:B------:R-:W-:Y:S01]  /*10100*/  FSEL R3, R9, R3, !P0 ;  /* 0x0000000309037208 */ /* 0x000fe20004000000 */
[----:B------:R-:W-:Y:S06]  /*10110*/  BRA `(.L_x_10204) ;  /* 0x0000000000547947 */ /* 0x000fec0003800000 */
.L_x_10203:
        /* <DEDUP_REMOVED lines=16> */
.L_x_10206:
[----:B------:R-:W-:Y:S01]  /*10220*/  LOP3.LUT R3, R9, 0x80000, RZ, 0xfc, !PT ;  /* 0x0008000009037812 */ /* 0x000fe200078efcff */
[----:B------:R-:W-:Y:S01]  /*10230*/  IMAD.MOV.U32 R2, RZ, RZ, R8 ;  /* 0x000000ffff027224 */ /* 0x000fe200078e0008 */
[----:B------:R-:W-:Y:S06]  /*10240*/  BRA `(.L_x_10204) ;  /* 0x0000000000087947 */ /* 0x000fec0003800000 */
.L_x_10205:
[----:B------:R-:W-:Y:S02]  /*10250*/  LOP3.LUT R3, R7, 0x80000, RZ, 0xfc, !PT ;  /* 0x0008000007037812 */ /* 0x000fe400078efcff */
[----:B------:R-:W-:-:S07]  /*10260*/  MOV R2, R6 ;  /* 0x0000000600027202 */ /* 0x000fce0000000f00 */
.L_x_10204:
[----:B------:R-:W-:Y:S05]  /*10270*/  BSYNC.RECONVERGENT B0 ;  /* 0x0000000000007941 */ /* 0x000fea0003800200 */
.L_x_10202:
[----:B------:R-:W-:Y:S01]  /*10280*/  MOV R5, R3 ;  /* 0x0000000300057202 */ /* 0x000fe20000000f00 */
[----:B------:R-:W-:Y:S02]  /*10290*/  HFMA2 R3, -RZ, RZ, 0, 0 ;  /* 0x00000000ff037431 */ /* 0x000fe400000001ff */
[----:B------:R-:W-:Y:S02]  /*102a0*/  IMAD.MOV.U32 R4, RZ, RZ, R2 ;  /* 0x000000ffff047224 */ /* 0x000fe400078e0002 */
[----:B------:R-:W-:-:S04]  /*102b0*/  IMAD.MOV.U32 R2, RZ, RZ, R0 ;  /* 0x000000ffff027224 */ /* 0x000fc800078e0000 */
[----:B------:R-:W-:Y:S05]  /*102c0*/  RET.REL.NODEC R2 `(_ZN2at6native18elementwise_kernelILi128ELi4EZNS0_15gpu_kernel_implINS0_13AUnaryFunctorIN3c107complexIdEES6_S6_NS0_15binary_internal10DivFunctorIS6_EEEEEEvRNS_18TensorIteratorBaseERKT_EUliE_EEviT1_) ;  /* 0xfffffefc024c7950 */ /* 0x000fea0003c3ffff */
.L_x_10207:
        /* <DEDUP_REMOVED lines=11> */
.L_x_19375:


//--------------------- .text._ZN2at6native27unrolled_elementwise_kernelINS0_13AUnaryFunctorIN3c107complexIdEES5_S5_NS0_15binary_internal10DivFunctorIS5_EEEESt5arrayIPcLm2EELi4E23TrivialOffsetCalculatorILi1EjESE_NS0_6memory12LoadWithCastILi1EEENSF_13StoreWithCastILi1EEEEEviT_T0_T2_T3_T4_T5_ --------------------------
	.section	.text._ZN2at6native27unrolled_elementwise_kernelINS0_13AUnaryFunctorIN3c107complexIdEES5_S5_NS0_15binary_internal10DivFunctorIS5_EEEESt5arrayIPcLm2EELi4E23TrivialOffsetCalculatorILi1EjESE_NS0_6memory12LoadWithCastILi1EEENSF_13StoreWithCastILi1EEEEEviT_T0_T2_T3_T4_T5_,"ax",@progbits
	.align	128
        .global         _ZN2at6native27unrolled_elementwise_kernelINS0_13AUnaryFunctorIN3c107complexIdEES5_S5_NS0_15binary_internal10DivFunctorIS5_EEEESt5arrayIPcLm2EELi4E23TrivialOffsetCalculatorILi1EjESE_NS0_6memory12LoadWithCastILi1EEENSF_13StoreWithCastILi1EEEEEviT_T0_T2_T3_T4_T5_
        .type           _ZN2at6native27unrolled_elementwise_kernelINS0_13AUnaryFunctorIN3c107complexIdEES5_S5_NS0_15binary_internal10DivFunctorIS5_EEEESt5arrayIPcLm2EELi4E23TrivialOffsetCalculatorILi1EjESE_NS0_6memory12LoadWithCastILi1EEENSF_13StoreWithCastILi1EEEEEviT_T0_T2_T3_T4_T5_,@function
        .size           _ZN2at6native27unrolled_elementwise_kernelINS0_13AUnaryFunctorIN3c107complexIdEES5_S5_NS0_15binary_internal10DivFunctorIS5_EEEESt5arrayIPcLm2EELi4E23TrivialOffsetCalculatorILi1EjESE_NS0_6memory12LoadWithCastILi1EEENSF_13StoreWithCastILi1EEEEEviT_T0_T2_T3_T4_T5_,(.L_x_19377 - _ZN2at6native27unrolled_elementwise_kernelINS0_13AUnaryFunctorIN3c107complexIdEES5_S5_NS0_15binary_internal10DivFunctorIS5_EEEESt5arrayIPcLm2EELi4E23TrivialOffsetCalculatorILi1EjESE_NS0_6memory12LoadWithCastILi1EEENSF_13StoreWithCastILi1EEEEEviT_T0_T2_T3_T4_T5_)
        .other          _ZN2at6native27unrolled_elementwise_kernelINS0_13AUnaryFunctorIN3c107complexIdEES5_S5_NS0_15binary_internal10DivFunctorIS5_EEEESt5arrayIPcLm2EELi4E23TrivialOffsetCalculatorILi1EjESE_NS0_6memory12LoadWithCastILi1EEENSF_13StoreWithCastILi1EEEEEviT_T0_T2_T3_T4_T5_,@"STO_CUDA_ENTRY STV_DEFAULT"
_ZN2at6native27unrolled_elementwise_kernelINS0_13AUnaryFunctorIN3c107complexIdEES5_S5_NS0_15binary_internal10DivFunctorIS5_EEEESt5arrayIPcLm2EELi4E23TrivialOffsetCalculatorILi1EjESE_NS0_6memory12LoadWithCastILi1EEENSF_13StoreWithCastILi1EEEEEviT_T0_T2_T3_T4_T5_:
.text._ZN2at6native27unrolled_elementwise_kernelINS0_13AUnaryFunctorIN3c107complexIdEES5_S5_NS0_15binary_internal10DivFunctorIS5_EEEESt5arrayIPcLm2EELi4E23TrivialOffsetCalculatorILi1EjESE_NS0_6memory12LoadWithCastILi1EEENSF_13StoreWithCastILi1EEEEEviT_T0_T2_T3_T4_T5_:
        /* <DEDUP_REMOVED lines=35> */
.L_x_10214:
[----:B------:R-:W2:Y:S01]  /*0230*/  LDG.E.U8 R4, desc[UR36][R4.64] ;  /* 0x0000002404047981 */ /* 0x000ea2000c1e1100 */
[----:B------:R-:W-:Y:S01]  /*0240*/  CS2R R30, SRZ ;  /* 0x00000000001e7805 */ /* 0x000fe2000001ff00 */
[----:B--2---:R0:W1:Y:S01]  /*0250*/  I2F.F64.U16 R28, R4 ;  /* 0x00000004001c7312 */ /* 0x0040620000101800 */
[----:B------:R-:W-:Y:S05]  /*0260*/  BRA `(.L_x_10216) ;  /* 0x0000000c00bc7947 */ /* 0x000fea0003800000 */
.L_x_10213:
        /* <DEDUP_REMOVED lines=10> */
.L_x_10218:
[----:B------:R-:W2:Y:S01]  /*0310*/  LDG.E R4, desc[UR36][R4.64] ;  /* 0x0000002404047981 */ /* 0x000ea2000c1e1900 */
[----:B------:R-:W-:Y:S01]  /*0320*/  CS2R R30, SRZ ;  /* 0x00000000001e7805 */ /* 0x000fe2000001ff00 */
[----:B--2---:R1:W2:Y:S01]  /*0330*/  I2F.F64 R28, R4 ;  /* 0x00000004001c7312 */ /* 0x0042a20000201c00 */
[----:B------:R-:W-:Y:S05]  /*0340*/  BRA `(.L_x_10216) ;  /* 0x0000000c00847947 */ /* 0x000fea0003800000 */
.L_x_10217:
[----:B------:R-:W2:Y:S01]  /*0350*/  LDG.E.U16 R4, desc[UR36][R4.64] ;  /* 0x0000002404047981 */ /* 0x000ea2000c1e1500 */
[----:B------:R-:W-:Y:S01]  /*0360*/  CS2R R30, SRZ ;  /* 0x00000000001e7805 */ /* 0x000fe2000001ff00 */
[----:B--2---:R3:W4:Y:S01]  /*0370*/  I2F.F64.S16 R28, R4 ;  /* 0x00000004001c7312 */ /* 0x0047220000101c00 */
[----:B------:R-:W-:Y:S05]  /*0380*/  BRA `(.L_x_10216) ;  /* 0x0000000c00747947 */ /* 0x000fea0003800000 */
.L_x_10212:
        /* <DEDUP_REMOVED lines=11> */
.L_x_10220:
[----:B------:R-:W2:Y:S01]  /*0440*/  LDG.E.U16 R0, desc[UR36][R4.64] ;  /* 0x0000002404007981 */ /* 0x000ea2000c1e1500 */
[----:B------:R-:W-:Y:S01]  /*0450*/  CS2R R30, SRZ ;  /* 0x00000000001e7805 */ /* 0x000fe2000001ff00 */
[----:B--2---:R-:W-:-:S05]  /*0460*/  HADD2.F32 R0, -RZ, R0.H0_H0 ;  /* 0x20000000ff007230 */ /* 0x004fca0000004100 */
[----:B------:R-:W-:-:S04]  /*0470*/  FMUL.FTZ R0, R0, 1 ;  /* 0x3f80000000007820 */ /* 0x000fc80000410000 */
[----:B------:R0:W1:Y:S01]  /*0480*/  F2F.F64.F32 R28, R0 ;  /* 0x00000000001c7310 */ /* 0x0000620000201800 */
[----:B------:R-:W-:Y:S05]  /*0490*/  BRA `(.L_x_10216) ;  /* 0x0000000c00307947 */ /* 0x000fea0003800000 */
.L_x_10219:
        /* <DEDUP_REMOVED lines=12> */
.L_x_10222:
        /* <DEDUP_REMOVED lines=8> */
.L_x_10221:
[----:B------:R0:W5:Y:S01]  /*05e0*/  LDG.E.64 R28, desc[UR36][R4.64] ;  /* 0x00000024041c7981 */ /* 0x000162000c1e1b00 */
[----:B------:R-:W-:Y:S01]  /*05f0*/  CS2R R30, SRZ ;  /* 0x00000000001e7805 */ /* 0x000fe2000001ff00 */
[----:B------:R-:W-:Y:S06]  /*0600*/  BRA `(.L_x_10216) ;  /* 0x0000000800d47947 */ /* 0x000fec0003800000 */
.L_x_10211:
        /* <DEDUP_REMOVED lines=14> */
.L_x_10225:
[----:B------:R0:W5:Y:S01]  /*06f0*/  LDG.E.128 R28, desc[UR36][R4.64] ;  /* 0x00000024041c7981 */ /* 0x000162000c1e1d00 */
[----:B------:R-:W-:Y:S05]  /*0700*/  BRA `(.L_x_10216) ;  /* 0x0000000800947947 */ /* 0x000fea0003800000 */
.L_x_10224:
        /* <DEDUP_REMOVED lines=28> */
.L_x_10227:
        /* <DEDUP_REMOVED lines=16> */
.L_x_10226:
[----:B------:R-:W2:Y:S01]  /*09d0*/  LDG.E.U16 R0, desc[UR36][R4.64] ;  /* 0x0000002404007981 */ /* 0x000ea2000c1e1500 */
[----:B------:R-:W-:Y:S01]  /*09e0*/  CS2R R30, SRZ ;  /* 0x00000000001e7805 */ /* 0x000fe2000001ff00 */
[----:B--2---:R-:W-:-:S04]  /*09f0*/  IMAD.U32 R0, R0, 0x10000, RZ ;  /* 0x0001000000007824 */ /* 0x004fc800078e00ff */
[----:B------:R-:W-:-:S04]  /*0a00*/  FMUL.FTZ R0, R0, 1 ;  /* 0x3f80000000007820 */ /* 0x000fc80000410000 */
[----:B------:R0:W1:Y:S01]  /*0a10*/  F2F.F64.F32 R28, R0 ;  /* 0x00000000001c7310 */ /* 0x0000620000201800 */
[----:B------:R-:W-:Y:S05]  /*0a20*/  BRA `(.L_x_10216) ;  /* 0x0000000400cc7947 */ /* 0x000fea0003800000 */
.L_x_10223:
        /* <DEDUP_REMOVED lines=12> */
.L_x_10230:
        /* <DEDUP_REMOVED lines=22> */
.L_x_10232:
[----:B------:R-:W-:Y:S05]  /*0c50*/  BSYNC.RECONVERGENT B0 ;  /* 0x0000000000007941 */ /* 0x000fea0003800200 */
.L_x_10231:
[----:B------:R-:W-:Y:S01]  /*0c60*/  IMAD.SHL.U32 R0, R0, 0x100000, RZ ;  /* 0x0010000000007824 */ /* 0x000fe200078e00ff */
[----:B------:R-:W-:-:S04]  /*0c70*/  LEA R3, R3, 0x3b800000, 0x17 ;  /* 0x3b80000003037811 */ /* 0x000fc800078eb8ff */
[----:B------:R-:W-:-:S05]  /*0c80*/  LOP3.LUT R0, R3, R0, R7, 0xfe, !PT ;  /* 0x0000000003007212 */ /* 0x000fca00078efe07 */
[----:B------:R-:W-:-:S04]  /*0c90*/  FMUL.FTZ R0, R0, 1 ;  /* 0x3f80000000007820 */ /* 0x000fc80000410000 */
[----:B------:R0:W1:Y:S01]  /*0ca0*/  F2F.F64.F32 R28, R0 ;  /* 0x00000000001c7310 */ /* 0x0000620000201800 */
[----:B------:R-:W-:Y:S05]  /*0cb0*/  BRA `(.L_x_10216) ;  /* 0x0000000400287947 */ /* 0x000fea0003800000 */
.L_x_10229:
        /* <DEDUP_REMOVED lines=22> */
.L_x_10234:
[----:B------:R-:W-:Y:S05]  /*0e20*/  BSYNC.RECONVERGENT B0 ;  /* 0x0000000000007941 */ /* 0x000fea0003800200 */
.L_x_10233:
[----:B------:R-:W-:Y:S01]  /*0e30*/  IMAD.SHL.U32 R0, R0, 0x200000, RZ ;  /* 0x0020000000007824 */ /* 0x000fe200078e00ff */
[----:B------:R-:W-:-:S04]  /*0e40*/  LEA R3, R3, 0x37800000, 0x17 ;  /* 0x3780000003037811 */ /* 0x000fc800078eb8ff */
[----:B------:R-:W-:-:S05]  /*0e50*/  LOP3.LUT R0, R3, R0, R7, 0xfe, !PT ;  /* 0x0000000003007212 */ /* 0x000fca00078efe07 */
[----:B------:R-:W-:-:S04]  /*0e60*/  FMUL.FTZ R0, R0, 1 ;  /* 0x3f80000000007820 */ /* 0x000fc80000410000 */
[----:B------:R0:W1:Y:S01]  /*0e70*/  F2F.F64.F32 R28, R0 ;  /* 0x00000000001c7310 */ /* 0x0000620000201800 */
[----:B------:R-:W-:Y:S05]  /*0e80*/  BRA `(.L_x_10216) ;  /* 0x0000000000b47947 */ /* 0x000fea0003800000 */
.L_x_10228:
[----:B------:R-:W-:-:S09]  /*0e90*/  UISETP.NE.AND UP0, UPT, UR4, 0x1c, UPT ;  /* 0x0000001c0400788c */ /* 0x000fd2000bf05270 */
[----:B------:R-:W-:Y:S05]  /*0ea0*/  BRA.U !UP0, `(.L_x_10235) ;  /* 0x0000000108a07547 */ /* 0x000fea000b800000 */
[----:B------:R-:W-:-:S09]  /*0eb0*/  UISETP.NE.AND UP0, UPT, UR4, 0x1d, UPT ;  /* 0x0000001d0400788c */ /* 0x000fd2000bf05270 */
[----:B------:R-:W-:Y:S05]  /*0ec0*/  BRA.U !UP0, `(.L_x_10236) ;  /* 0x0000000108887547 */ /* 0x000fea000b800000 */
[----:B------:R-:W-:-:S09]  /*0ed0*/  UISETP.NE.AND UP0, UPT, UR4, 0x2c, UPT ;  /* 0x0000002c0400788c */ /* 0x000fd2000bf05270 */
[----:B------:R-:W-:Y:S05]  /*0ee0*/  BRA.U !UP0, `(.L_x_10237) ;  /* 0x00000001084c7547 */ /* 0x000fea000b800000 */
.L_x_10215:
        /* <DEDUP_REMOVED lines=16> */
.L_x_10238:
[----:B------:R-:W-:Y:S02]  /*0ff0*/  CS2R R28, SRZ ;  /* 0x00000000001c7805 */ /* 0x000fe4000001ff00 */
[----:B------:R-:W-:Y:S01]  /*1000*/  CS2R R30, SRZ ;  /* 0x00000000001e7805 */ /* 0x000fe2000001ff00 */
[----:B------:R-:W-:Y:S06]  /*1010*/  BRA `(.L_x_10216) ;  /* 0x0000000000507947 */ /* 0x000fec0003800000 */
.L_x_10237:
        /* <DEDUP_REMOVED lines=13> */
.L_x_10236:
[----:B------:R-:W2:Y:S01]  /*10f0*/  LDG.E.64 R28, desc[UR36][R4.64] ;  /* 0x00000024041c7981 */ /* 0x000ea2000c1e1b00 */
[----:B------:R-:W-:Y:S01]  /*1100*/  CS2R R30, SRZ ;  /* 0x00000000001e7805 */ /* 0x000fe2000001ff00 */
[----:B--2---:R-:W0:Y:S01]  /*1110*/  I2F.F64.U64 R28, R28 ;  /* 0x0000001c001c7312 */ /* 0x004e220000301800 */
[----:B------:R-:W-:Y:S05]  /*1120*/  BRA `(.L_x_10216) ;  /* 0x00000000000c7947 */ /* 0x000fea0003800000 */
.L_x_10235:
[----:B------:R-:W2:Y:S01]  /*1130*/  LDG.E R4, desc[UR36][R4.64] ;  /* 0x0000002404047981 */ /* 0x000ea2000c1e1900 */
[----:B------:R-:W-:Y:S01]  /*1140*/  CS2R R30, SRZ ;  /* 0x00000000001e7805 */ /* 0x000fe2000001ff00 */
[----:B--2---:R0:W1:Y:S06]  /*1150*/  I2F.F64.U32 R28, R4 ;  /* 0x00000004001c7312 */ /* 0x00406c0000201800 */
.L_x_10216:
[----:B------:R-:W-:Y:S05]  /*1160*/  BSYNC.RECONVERGENT B7 ;  /* 0x0000000000077941 */ /* 0x000fea0003800200 */
.L_x_10210:
[----:B------:R-:W-:-:S07]  /*1170*/  VIADD R35, R33, 0x80 ;  /* 0x0000008021237836 */ /* 0x000fce0000000000 */
.L_x_10209:
[----:B------:R-:W-:Y:S05]  /*1180*/  BSYNC.RECONVERGENT B6 ;  /* 0x0000000000067941 */ /* 0x000fea0003800200 */
.L_x_10208:
        /* <DEDUP_REMOVED lines=27> */
.L_x_10245:
[----:B------:R-:W3:Y:S01]  /*1340*/  LDG.E.U8 R4, desc[UR36][R4.64] ;  /* 0x0000002404047981 */ /* 0x000ee2000c1e1100 */
[----:B------:R-:W-:Y:S01]  /*1350*/  CS2R R26, SRZ ;  /* 0x00000000001a7805 */ /* 0x000fe2000001ff00 */
[----:B---3--:R0:W1:Y:S01]  /*1360*/  I2F.F64.U16 R24, R4 ;  /* 0x0000000400187312 */ /* 0x0080620000101800 */
[----:B------:R-:W-:Y:S05]  /*1370*/  BRA `(.L_x_10247) ;  /* 0x0000000c00bc7947 */ /* 0x000fea0003800000 */
.L_x_10244:
        /* <DEDUP_REMOVED lines=10> */
.L_x_10249:
[----:B------:R-:W3:Y:S01]  /*1420*/  LDG.E R4, desc[UR36][R4.64] ;  /* 0x0000002404047981 */ /* 0x000ee2000c1e1900 */
[----:B------:R-:W-:Y:S01]  /*1430*/  CS2R R26, SRZ ;  /* 0x00000000001a7805 */ /* 0x000fe2000001ff00 */
[----:B---3--:R0:W1:Y:S01]  /*1440*/  I2F.F64 R24, R4 ;  /* 0x0000000400187312 */ /* 0x0080620000201c00 */
[----:B------:R-:W-:Y:S05]  /*1450*/  BRA `(.L_x_10247) ;  /* 0x0000000c00847947 */ /* 0x000fea0003800000 */
.L_x_10248:
[----:B------:R-:W3:Y:S01]  /*1460*/  LDG.E.U16 R4, desc[UR36][R4.64] ;  /* 0x0000002404047981 */ /* 0x000ee2000c1e1500 */
[----:B------:R-:W-:Y:S01]  /*1470*/  CS2R R26, SRZ ;  /* 0x00000000001a7805 */ /* 0x000fe2000001ff00 */
[----:B---3--:R0:W1:Y:S01]  /*1480*/  I2F.F64.S16 R24, R4 ;  /* 0x0000000400187312 */ /* 0x0080620000101c00 */
[----:B------:R-:W-:Y:S05]  /*1490*/  BRA `(.L_x_10247) ;  /* 0x0000000c00747947 */ /* 0x000fea0003800000 */
.L_x_10243:
        /* <DEDUP_REMOVED lines=11> */
.L_x_10251:
[----:B------:R-:W3:Y:S01]  /*1550*/  LDG.E.U16 R0, desc[UR36][R4.64] ;  /* 0x0000002404007981 */ /* 0x000ee2000c1e1500 */
[----:B------:R-:W-:Y:S01]  /*1560*/  CS2R R26, SRZ ;  /* 0x00000000001a7805 */ /* 0x000fe2000001ff00 */
[----:B---3--:R-:W-:-:S05]  /*1570*/  HADD2.F32 R0, -RZ, R0.H0_H0 ;  /* 0x20000000ff007230 */ /* 0x008fca0000004100 */
[----:B------:R-:W-:-:S04]  /*1580*/  FMUL.FTZ R0, R0, 1 ;  /* 0x3f80000000007820 */ /* 0x000fc80000410000 */
[----:B------:R0:W1:Y:S01]  /*1590*/  F2F.F64.F32 R24, R0 ;  /* 0x0000000000187310 */ /* 0x0000620000201800 */
[----:B------:R-:W-:Y:S05]  /*15a0*/  BRA `(.L_x_10247) ;  /* 0x0000000c00307947 */ /* 0x000fea0003800000 */
.L_x_10250:
        /* <DEDUP_REMOVED lines=12> */
.L_x_10253:
        /* <DEDUP_REMOVED lines=8> */
.L_x_10252:
[----:B------:R0:W5:Y:S01]  /*16f0*/  LDG.E.64 R24, desc[UR36][R4.64] ;  /* 0x0000002404187981 */ /* 0x000162000c1e1b00 */
[----:B------:R-:W-:Y:S01]  /*1700*/  CS2R R26, SRZ ;  /* 0x00000000001a7805 */ /* 0x000fe2000001ff00 */
[----:B------:R-:W-:Y:S06]  /*1710*/  BRA `(.L_x_10247) ;  /* 0x0000000800d47947 */ /* 0x000fec0003800000 */
.L_x_10242:
        /* <DEDUP_REMOVED lines=14> */
.L_x_10256:
[----:B------:R0:W5:Y:S01]  /*1800*/  LDG.E.128 R24, desc[UR36][R4.64] ;  /* 0x0000002404187981 */ /* 0x000162000c1e1d00 */
[----:B------:R-:W-:Y:S05]  /*1810*/  BRA `(.L_x_10247) ;  /* 0x0000000800947947 */ /* 0x000fea0003800000 */
.L_x_10255:
        /* <DEDUP_REMOVED lines=28> */
.L_x_10258:
        /* <DEDUP_REMOVED lines=16> */
.L_x_10257:
[----:B------:R-:W3:Y:S01]  /*1ae0*/  LDG.E.U16 R0, desc[UR36][R4.64] ;  /* 0x0000002404007981 */ /* 0x000ee2000c1e1500 */
[----:B------:R-:W-:Y:S01]  /*1af0*/  CS2R R26, SRZ ;  /* 0x00000000001a7805 */ /* 0x000fe2000001ff00 */
[----:B---3--:R-:W-:-:S04]  /*1b00*/  IMAD.U32 R0, R0, 0x10000, RZ ;  /* 0x0001000000007824 */ /* 0x008fc800078e00ff */
[----:B------:R-:W-:-:S04]  /*1b10*/  FMUL.FTZ R0, R0, 1 ;  /* 0x3f80000000007820 */ /* 0x000fc80000410000 */
[----:B------:R0:W1:Y:S01]  /*1b20*/  F2F.F64.F32 R24, R0 ;  /* 0x0000000000187310 */ /* 0x0000620000201800 */
[----:B------:R-:W-:Y:S05]  /*1b30*/  BRA `(.L_x_10247) ;  /* 0x0000000400cc7947 */ /* 0x000fea0003800000 */
.L_x_10254:
        /* <DEDUP_REMOVED lines=12> */
.L_x_10261:
        /* <DEDUP_REMOVED lines=22> */
.L_x_10263:
[----:B------:R-:W-:Y:S05]  /*1d60*/  BSYNC.RECONVERGENT B0 ;  /* 0x0000000000007941 */ /* 0x000fea0003800200 */
.L_x_10262:
[----:B------:R-:W-:Y:S01]  /*1d70*/  IMAD.SHL.U32 R0, R0, 0x100000, RZ ;  /* 0x0010000000007824 */ /* 0x000fe200078e00ff */
[----:B------:R-:W-:-:S04]  /*1d80*/  LEA R3, R3, 0x3b800000, 0x17 ;  /* 0x3b80000003037811 */ /* 0x000fc800078eb8ff */
[----:B------:R-:W-:-:S05]  /*1d90*/  LOP3.LUT R0, R3, R0, R7, 0xfe, !PT ;  /* 0x0000000003007212 */ /* 0x000fca00078efe07 */
[----:B------:R-:W-:-:S04]  /*1da0*/  FMUL.FTZ R0, R0, 1 ;  /* 0x3f80000000007820 */ /* 0x000fc80000410000 */
[----:B------:R0:W1:Y:S01]  /*1db0*/  F2F.F64.F32 R24, R0 ;  /* 0x0000000000187310 */ /* 0x0000620000201800 */
[----:B------:R-:W-:Y:S05]  /*1dc0*/  BRA `(.L_x_10247) ;  /* 0x0000000400287947 */ /* 0x000fea0003800000 */
.L_x_10260:
        /* <DEDUP_REMOVED lines=22> */
.L_x_10265:
[----:B------:R-:W-:Y:S05]  /*1f30*/  BSYNC.RECONVERGENT B0 ;  /* 0x0000000000007941 */ /* 0x000fea0003800200 */
.L_x_10264:
[----:B------:R-:W-:Y:S01]  /*1f40*/  IMAD.SHL.U32 R0, R0, 0x200000, RZ ;  /* 0x0020000000007824 */ /* 0x000fe200078e00ff */
[----:B------:R-:W-:-:S04]  /*1f50*/  LEA R3, R3, 0x37800000, 0x17 ;  /* 0x3780000003037811 */ /* 0x000fc800078eb8ff */
[----:B------:R-:W-:-:S05]  /*1f60*/  LOP3.LUT R0, R3, R0, R7, 0xfe, !PT ;  /* 0x0000000003007212 */ /* 0x000fca00078efe07 */
[----:B------:R-:W-:-:S04]  /*1f70*/  FMUL.FTZ R0, R0, 1 ;  /* 0x3f80000000007820 */ /* 0x000fc80000410000 */
[----:B------:R0:W1:Y:S01]  /*1f80*/  F2F.F64.F32 R24, R0 ;  /* 0x0000000000187310 */ /* 0x0000620000201800 */
[----:B------:R-:W-:Y:S05]  /*1f90*/  BRA `(.L_x_10247) ;  /* 0x0000000000b47947 */ /* 0x000fea0003800000 */
.L_x_10259:
        /* <DEDUP_REMOVED lines=19> */
.L_x_10246:
[----:B------:R-:W-:Y:S01]  /*20d0*/  MOV R14, 0x0 ;  /* 0x00000000000e7802 */ /* 0x000fe20000000f00 */
[----:B------:R-:W0:Y:S01]  /*20e0*/  LDCU.64 UR4, c[0x4][0x148] ;  /* 0x01002900ff0477ac */ /* 0x000e220008000a00 */
[----:B------:R-:W-:Y:S02]  /*20f0*/  IMAD.MOV.U32 R8, RZ, RZ, 0x4e ;  /* 0x0000004eff087424 */ /* 0x000fe400078e00ff */
[----:B------:R-:W-:Y:S01]  /*2100*/  IMAD.MOV.U32 R12, RZ, RZ, 0x1 ;  /* 0x00000001ff0c7424 */ /* 0x000fe200078e00ff */
[----:B------:R-:W1:Y:S01]  /*2110*/  LDCU.64 UR6, c[0x4][0x150] ;  /* 0x01002a00ff0677ac */ /* 0x000e620008000a00 */
[----:B------:R-:W3:Y:S01]  /*2120*/  LDC.64 R14, c[0x4][R14] ;  /* 0x010000000e0e7b82 */ /* 0x000ee20000000a00 */
[----:B------:R-:W-:Y:S01]  /*2130*/  IMAD.MOV.U32 R13, RZ, RZ, RZ ;  /* 0x000000ffff0d7224 */ /* 0x000fe200078e00ff */
[----:B------:R-:W2:Y:S01]  /*2140*/  LDCU.64 UR8, c[0x4][0x30] ;  /* 0x01000600ff0877ac */ /* 0x000ea20008000a00 */
[----:B0-----:R-:W-:Y:S02]  /*2150*/  IMAD.U32 R4, RZ, RZ, UR4 ;  /* 0x00000004ff047e24 */ /* 0x001fe4000f8e00ff */
[----:B------:R-:W-:-:S02]  /*2160*/  IMAD.U32 R5, RZ, RZ, UR5 ;  /* 0x00000005ff057e24 */ /* 0x000fc4000f8e00ff */
[----:B-1----:R-:W-:Y:S02]  /*2170*/  IMAD.U32 R6, RZ, RZ, UR6 ;  /* 0x00000006ff067e24 */ /* 0x002fe4000f8e00ff */
[----:B------:R-:W-:Y:S02]  /*2180*/  IMAD.U32 R7, RZ, RZ, UR7 ;  /* 0x00000007ff077e24 */ /* 0x000fe4000f8e00ff */
[----:B--2---:R-:W-:Y:S02]  /*2190*/  IMAD.U32 R10, RZ, RZ, UR8 ;  /* 0x00000008ff0a7e24 */ /* 0x004fe4000f8e00ff */
[----:B------:R-:W-:-:S07]  /*21a0*/  IMAD.U32 R11, RZ, RZ, UR9 ;  /* 0x00000009ff0b7e24 */ /* 0x000fce000f8e00ff */
[----:B------:R-:W-:-:S07]  /*21b0*/  LEPC R20, `(.L_x_10268) ;  /* 0x000000001014794e */ /* 0x000fce0000000000 */
[----:B---345:R-:W-:Y:S05]  /*21c0*/  CALL.ABS.NOINC R14 ;  /* 0x000000000e007343 */ /* 0x038fea0003c00000 */
.L_x_10268:
[----:B------:R-:W-:Y:S02]  /*21d0*/  CS2R R24, SRZ ;  /* 0x0000000000187805 */ /* 0x000fe4000001ff00 */
[----:B------:R-:W-:Y:S01]  /*21e0*/  CS2R R26, SRZ ;  /* 0x00000000001a7805 */ /* 0x000fe2000001ff00 */
[----:B------:R-:W-:Y:S06]  /*21f0*/  BRA `(.L_x_10247) ;  /* 0x00000000001c7947 */ /* 0x000fec0003800000 */
.L_x_10267:
[----:B------:R-:W3:Y:S01]  /*2200*/  LDG.E.64 R24, desc[UR36][R4.64] ;  /* 0x0000002404187981 */ /* 0x000ee2000c1e1b00 */
[----:B------:R-:W-:Y:S01]  /*2210*/  CS2R R26, SRZ ;  /* 0x00000000001a7805 */ /* 0x000fe2000001ff00 */
[----:B---3--:R-:W0:Y:S01]  /*2220*/  I2F.F64.U64 R24, R24 ;  /* 0x0000001800187312 */ /* 0x008e220000301800 */
[----:B------:R-:W-:Y:S05]  /*2230*/  BRA `(.L_x_10247) ;  /* 0x00000000000c7947 */ /* 0x000fea0003800000 */
.L_x_10266:
[----:B------:R-:W3:Y:S01]  /*2240*/  LDG.E R4, desc[UR36][R4.64] ;  /* 0x0000002404047981 */ /* 0x000ee2000c1e1900 */
[----:B------:R-:W-:Y:S01]  /*2250*/  CS2R R26, SRZ ;  /* 0x00000000001a7805 */ /* 0x000fe2000001ff00 */
[----:B---3--:R0:W1:Y:S06]  /*2260*/  I2F.F64.U32 R24, R4 ;  /* 0x0000000400187312 */ /* 0x00806c0000201800 */
.L_x_10247:
[----:B------:R-:W-:Y:S05]  /*2270*/  BSYNC.RECONVERGENT B7 ;  /* 0x0000000000077941 */ /* 0x000fea0003800200 */
.L_x_10241:
[----:B------:R-:W-:-:S07]  /*2280*/  VIADD R35, R35, 0x80 ;  /* 0x0000008023237836 */ /* 0x000fce0000000000 */
.L_x_10240:
[----:B------:R-:W-:Y:S05]  /*2290*/  BSYNC.RECONVERGENT B6 ;  /* 0x0000000000067941 */ /* 0x000fea0003800200 */
.L_x_10239:
        /* <DEDUP_REMOVED lines=27> */
.L_x_10275:
[----:B------:R-:W3:Y:S01]  /*2450*/  LDG.E.U8 R4, desc[UR36][R4.64] ;  /* 0x0000002404047981 */ /* 0x000ee2000c1e1100 */
[----:B------:R-:W-:Y:S01]  /*2460*/  CS2R R18, SRZ ;  /* 0x0000000000127805 */ /* 0x000fe2000001ff00 */
[----:B---3--:R0:W1:Y:S01]  /*2470*/  I2F.F64.U16 R16, R4 ;  /* 0x0000000400107312 */ /* 0x0080620000101800 */
[----:B------:R-:W-:Y:S05]  /*2480*/  BRA `(.L_x_10277) ;  /* 0x0000000c00bc7947 */ /* 0x000fea0003800000 */
.L_x_10274:
        /* <DEDUP_REMOVED lines=10> */
.L_x_10279:
[----:B------:R-:W3:Y:S01]  /*2530*/  LDG.E R4, desc[UR36][R4.64] ;  /* 0x0000002404047981 */ /* 0x000ee2000c1e1900 */
[----:B------:R-:W-:Y:S01]  /*2540*/  CS2R R18, SRZ ;  /* 0x0000000000127805 */ /* 0x000fe2000001ff00 */
[----:B---3--:R1:W3:Y:S01]  /*2550*/  I2F.F64 R16, R4 ;  /* 0x0000000400107312 */ /* 0x0082e20000201c00 */
[----:B------:R-:W-:Y:S05]  /*2560*/  BRA `(.L_x_10277) ;  /* 0x0000000c00847947 */ /* 0x000fea0003800000 */
.L_x_10278:
[----:B------:R-:W3:Y:S01]  /*2570*/  LDG.E.U16 R4, desc[UR36][R4.64] ;  /* 0x0000002404047981 */ /* 0x000ee2000c1e1500 */
[----:B------:R-:W-:Y:S01]  /*2580*/  CS2R R18, SRZ ;  /* 0x0000000000127805 */ /* 0x000fe2000001ff00 */
[----:B---3--:R0:W1:Y:S01]  /*2590*/  I2F.F64.S16 R16, R4 ;  /* 0x0000000400107312 */ /* 0x0080620000101c00 */
[----:B------:R-:W-:Y:S05]  /*25a0*/  BRA `(.L_x_10277) ;  /* 0x0000000c00747947 */ /* 0x000fea0003800000 */
.L_x_10273:
        /* <DEDUP_REMOVED lines=11> */
.L_x_10281:
[----:B------:R-:W3:Y:S01]  /*2660*/  LDG.E.U16 R0, desc[UR36][R4.64] ;  /* 0x0000002404007981 */ /* 0x000ee2000c1e1500 */
[----:B------:R-:W-:Y:S01]  /*2670*/  CS2R R18, SRZ ;  /* 0x0000000000127805 */ /* 0x000fe2000001ff00 */
[----:B---3--:R-:W-:-:S05]  /*2680*/  HADD2.F32 R0, -RZ, R0.H0_H0 ;  /* 0x20000000ff007230 */ /* 0x008fca0000004100 */
[----:B------:R-:W-:-:S04]  /*2690*/  FMUL.FTZ R0, R0, 1 ;  /* 0x3f80000000007820 */ /* 0x000fc80000410000 */
[----:B------:R0:W1:Y:S01]  /*26a0*/  F2F.F64.F32 R16, R0 ;  /* 0x0000000000107310 */ /* 0x0000620000201800 */
[----:B------:R-:W-:Y:S05]  /*26b0*/  BRA `(.L_x_10277) ;  /* 0x0000000c00307947 */ /* 0x000fea0003800000 */
.L_x_10280:
        /* <DEDUP_REMOVED lines=12> */
.L_x_10283:
        /* <DEDUP_REMOVED lines=8> */
.L_x_10282:
[----:B------:R0:W5:Y:S01]  /*2800*/  LDG.E.64 R16, desc[UR36][R4.64] ;  /* 0x0000002404107981 */ /* 0x000162000c1e1b00 */
[----:B------:R-:W-:Y:S01]  /*2810*/  CS2R R18, SRZ ;  /* 0x0000000000127805 */ /* 0x000fe2000001ff00 */
[----:B------:R-:W-:Y:S06]  /*2820*/  BRA `(.L_x_10277) ;  /* 0x0000000800d47947 */ /* 0x000fec0003800000 */
.L_x_10272:
        /* <DEDUP_REMOVED lines=14> */
.L_x_10286:
[----:B------:R0:W5:Y:S01]  /*2910*/  LDG.E.128 R16, desc[UR36][R4.64] ;  /* 0x0000002404107981 */ /* 0x000162000c1e1d00 */
[----:B------:R-:W-:Y:S05]  /*2920*/  BRA `(.L_x_10277) ;  /* 0x0000000800947947 */ /* 0x000fea0003800000 */
.L_x_10285:
        /* <DEDUP_REMOVED lines=28> */
.L_x_10288:
        /* <DEDUP_REMOVED lines=16> */
.L_x_10287:
[----:B------:R-:W3:Y:S01]  /*2bf0*/  LDG.E.U16 R0, desc[UR36][R4.64] ;  /* 0x0000002404007981 */ /* 0x000ee2000c1e1500 */
[----:B------:R-:W-:Y:S01]  /*2c00*/  CS2R R18, SRZ ;  /* 0x0000000000127805 */ /* 0x000fe2000001ff00 */
[----:B---3--:R-:W-:-:S04]  /*2c10*/  IMAD.U32 R0, R0, 0x10000, RZ ;  /* 0x0001000000007824 */ /* 0x008fc800078e00ff */
[----:B------:R-:W-:-:S04]  /*2c20*/  FMUL.FTZ R0, R0, 1 ;  /* 0x3f80000000007820 */ /* 0x000fc80000410000 */
[----:B------:R0:W1:Y:S01]  /*2c30*/  F2F.F64.F32 R16, R0 ;  /* 0x0000000000107310 */ /* 0x0000620000201800 */
[----:B------:R-:W-:Y:S05]  /*2c40*/  BRA `(.L_x_10277) ;  /* 0x0000000400cc7947 */ /* 0x000fea0003800000 */
.L_x_10284:
        /* <DEDUP_REMOVED lines=12> */
.L_x_10291:
        /* <DEDUP_REMOVED lines=22> */
.L_x_10293:
[----:B------:R-:W-:Y:S05]  /*2e70*/  BSYNC.RECONVERGENT B0 ;  /* 0x0000000000007941 */ /* 0x000fea0003800200 */
.L_x_10292:
[----:B------:R-:W-:Y:S01]  /*2e80*/  IMAD.SHL.U32 R0, R0, 0x100000, RZ ;  /* 0x0010000000007824 */ /* 0x000fe200078e00ff */
[----:B------:R-:W-:-:S04]  /*2e90*/  LEA R3, R3, 0x3b800000, 0x17 ;  /* 0x3b80000003037811 */ /* 0x000fc800078eb8ff */
[----:B------:R-:W-:-:S05]  /*2ea0*/  LOP3.LUT R0, R3, R0, R7, 0xfe, !PT ;  /* 0x0000000003007212 */ /* 0x000fca00078efe07 */
[----:B------:R-:W-:-:S04]  /*2eb0*/  FMUL.FTZ R0, R0, 1 ;  /* 0x3f80000000007820 */ /* 0x000fc80000410000 */
[----:B------:R0:W1:Y:S01]  /*2ec0*/  F2F.F64.F32 R16, R0 ;  /* 0x0000000000107310 */ /* 0x0000620000201800 */
[----:B------:R-:W-:Y:S05]  /*2ed0*/  BRA `(.L_x_10277) ;  /* 0x0000000400287947 */ /* 0x000fea0003800000 */
.L_x_10290:
        /* <DEDUP_REMOVED lines=22> */
.L_x_10295:
[----:B------:R-:W-:Y:S05]  /*3040*/  BSYNC.RECONVERGENT B0 ;  /* 0x0000000000007941 */ /* 0x000fea0003800200 */
.L_x_10294:
[----:B------:R-:W-:Y:S01]  /*3050*/  IMAD.SHL.U32 R0, R0, 0x200000, RZ ;  /* 0x0020000000007824 */ /* 0x000fe200078e00ff */
[----:B------:R-:W-:-:S04]  /*3060*/  LEA R3, R3, 0x37800000, 0x17 ;  /* 0x3780000003037811 */ /* 0x000fc800078eb8ff */
[----:B------:R-:W-:-:S05]  /*3070*/  LOP3.LUT R0, R3, R0, R7, 0xfe, !PT ;  /* 0x0000000003007212 */ /* 0x000fca00078efe07 */
[----:B------:R-:W-:-:S04]  /*3080*/  FMUL.FTZ R0, R0, 1 ;  /* 0x3f80000000007820 */ /* 0x000fc80000410000 */
[----:B------:R0:W1:Y:S01]  /*3090*/  F2F.F64.F32 R16, R0 ;  /* 0x0000000000107310 */ /* 0x0000620000201800 */
[----:B------:R-:W-:Y:S05]  /*30a0*/  BRA `(.L_x_10277) ;  /* 0x0000000000b47947 */ /* 0x000fea0003800000 */
.L_x_10289:
        /* <DEDUP_REMOVED lines=19> */
.L_x_10276:
        /* <DEDUP_REMOVED lines=16> */
.L_x_10298:
[----:B------:R-:W-:Y:S02]  /*32e0*/  CS2R R16, SRZ ;  /* 0x0000000000107805 */ /* 0x000fe4000001ff00 */
[----:B------:R-:W-:Y:S01]  /*32f0*/  CS2R R18, SRZ ;  /* 0x0000000000127805 */ /* 0x000fe2000001ff00 */
[----:B------:R-:W-:Y:S06]  /*3300*/  BRA `(.L_x_10277) ;  /* 0x00000000001c7947 */ /* 0x000fec0003800000 */
.L_x_10297:
[----:B------:R-:W3:Y:S01]  /*3310*/  LDG.E.64 R16, desc[UR36][R4.64] ;  /* 0x0000002404107981 */ /* 0x000ee2000c1e1b00 */
[----:B------:R-:W-:Y:S01]  /*3320*/  CS2R R18, SRZ ;  /* 0x0000000000127805 */ /* 0x000fe2000001ff00 */
[----:B---3--:R-:W0:Y:S01]  /*3330*/  I2F.F64.U64 R16, R16 ;  /* 0x0000001000107312 */ /* 0x008e220000301800 */
[----:B------:R-:W-:Y:S05]  /*3340*/  BRA `(.L_x_10277) ;  /* 0x00000000000c7947 */ /* 0x000fea0003800000 */
.L_x_10296:
[----:B------:R-:W3:Y:S01]  /*3350*/  LDG.E R4, desc[UR36][R4.64] ;  /* 0x0000002404047981 */ /* 0x000ee2000c1e1900 */
[----:B------:R-:W-:Y:S01]  /*3360*/  CS2R R18, SRZ ;  /* 0x0000000000127805 */ /* 0x000fe2000001ff00 */
[----:B---3--:R0:W1:Y:S06]  /*3370*/  I2F.F64.U32 R16, R4 ;  /* 0x0000000400107312 */ /* 0x00806c0000201800 */
.L_x_10277:
[----:B------:R-:W-:Y:S05]  /*3380*/  BSYNC.RECONVERGENT B7 ;  /* 0x0000000000077941 */ /* 0x000fea0003800200 */
.L_x_10271:
[----:B------:R-:W-:-:S07]  /*3390*/  VIADD R35, R35, 0x80 ;  /* 0x0000008023237836 */ /* 0x000fce0000000000 */
.L_x_10270:
[----:B------:R-:W-:Y:S05]  /*33a0*/  BSYNC.RECONVERGENT B6 ;  /* 0x0000000000067941 */ /* 0x000fea0003800200 */
.L_x_10269:
        /* <DEDUP_REMOVED lines=25> */
.L_x_10304:
[----:B------:R-:W3:Y:S02]  /*3540*/  LDG.E.U8 R4, desc[UR36][R4.64] ;  /* 0x0000002404047981 */ /* 0x000ee4000c1e1100 */
[----:B---3--:R0:W1:Y:S01]  /*3550*/  I2F.F64.U16 R20, R4 ;  /* 0x0000000400147312 */ /* 0x0080620000101800 */
[----:B------:R-:W-:Y:S05]  /*3560*/  BRA `(.L_x_10300) ;  /* 0x0000000c00787947 */ /* 0x000fea0003800000 */
.L_x_10303:
        /* <DEDUP_REMOVED lines=9> */
.L_x_10307:
[----:B------:R-:W3:Y:S02]  /*3600*/  LDG.E R4, desc[UR36][R4.64] ;  /* 0x0000002404047981 */ /* 0x000ee4000c1e1900 */
[----:B---3--:R0:W1:Y:S01]  /*3610*/  I2F.F64 R20, R4 ;  /* 0x0000000400147312 */ /* 0x0080620000201c00 */
[----:B------:R-:W-:Y:S05]  /*3620*/  BRA `(.L_x_10300) ;  /* 0x0000000c00487947 */ /* 0x000fea0003800000 */
.L_x_10306:
[----:B------:R-:W3:Y:S02]  /*3630*/  LDG.E.U16 R4, desc[UR36][R4.64] ;  /* 0x0000002404047981 */ /* 0x000ee4000c1e1500 */
[----:B---3--:R0:W1:Y:S01]  /*3640*/  I2F.F64.S16 R20, R4 ;  /* 0x0000000400147312 */ /* 0x0080620000101c00 */
[----:B------:R-:W-:Y:S05]  /*3650*/  BRA `(.L_x_10300) ;  /* 0x0000000c003c7947 */ /* 0x000fea0003800000 */
.L_x_10302:
        /* <DEDUP_REMOVED lines=10> */
.L_x_10309:
[----:B------:R-:W3:Y:S02]  /*3700*/  LDG.E.U16 R0, desc[UR36][R4.64] ;  /* 0x0000002404007981 */ /* 0x000ee4000c1e1500 */
[----:B---3--:R-:W-:-:S05]  /*3710*/  HADD2.F32 R0, -RZ, R0.H0_H0 ;  /* 0x20000000ff007230 */ /* 0x008fca0000004100 */
[----:B------:R-:W-:-:S04]  /*3720*/  FMUL.FTZ R0, R0, 1 ;  /* 0x3f80000000007820 */ /* 0x000fc80000410000 */
[----:B------:R0:W1:Y:S01]  /*3730*/  F2F.F64.F32 R20, R0 ;  /* 0x0000000000147310 */ /* 0x0000620000201800 */
[----:B------:R-:W-:Y:S05]  /*3740*/  BRA `(.L_x_10300) ;  /* 0x0000000c00007947 */ /* 0x000fea0003800000 */
.L_x_10308:
        /* <DEDUP_REMOVED lines=12> */
.L_x_10311:
        /* <DEDUP_REMOVED lines=8> */
.L_x_10310:
[----:B------:R0:W5:Y:S01]  /*3890*/  LDG.E.64 R20, desc[UR36][R4.64] ;  /* 0x0000002404147981 */ /* 0x000162000c1e1b00 */
[----:B------:R-:W-:Y:S05]  /*38a0*/  BRA `(.L_x_10300) ;  /* 0x0000000800a87947 */ /* 0x000fea0003800000 */
.L_x_10301:
        /* <DEDUP_REMOVED lines=13> */
.L_x_10314:
[----:B------:R0:W5:Y:S01]  /*3980*/  LDG.E.128 R20, desc[UR36][R4.64] ;  /* 0x0000002404147981 */ /* 0x000162000c1e1d00 */
[----:B------:R-:W-:Y:S05]  /*3990*/  BRA `(.L_x_10300) ;  /* 0x00000008006c7947 */ /* 0x000fea0003800000 */
.L_x_10313:
        /* <DEDUP_REMOVED lines=27> */
.L_x_10316:
[----:B------:R-:W3:Y:S02]  /*3b50*/  LDG.E.U8 R4, desc[UR36][R4.64] ;  /* 0x0000002404047981 */ /* 0x000ee4000c1e1100 */
        /* <DEDUP_REMOVED lines=14> */
.L_x_10315:
[----:B------:R-:W3:Y:S02]  /*3c40*/  LDG.E.U16 R0, desc[UR36][R4.64] ;  /* 0x0000002404007981 */ /* 0x000ee4000c1e1500 */
[----:B---3--:R-:W-:-:S04]  /*3c50*/  IMAD.U32 R0, R0, 0x10000, RZ ;  /* 0x0001000000007824 */ /* 0x008fc800078e00ff */
[----:B------:R-:W-:-:S04]  /*3c60*/  FMUL.FTZ R0, R0, 1 ;  /* 0x3f80000000007820 */ /* 0x000fc80000410000 */
[----:B------:R0:W1:Y:S01]  /*3c70*/  F2F.F64.F32 R20, R0 ;  /* 0x0000000000147310 */ /* 0x0000620000201800 */
[----:B------:R-:W-:Y:S05]  /*3c80*/  BRA `(.L_x_10300) ;  /* 0x0000000400b07947 */ /* 0x000fea0003800000 */
.L_x_10312:
        /* <DEDUP_REMOVED lines=11> */
.L_x_10319:
        /* <DEDUP_REMOVED lines=21> */
.L_x_10321:
[----:B------:R-:W-:Y:S05]  /*3e90*/  BSYNC.RECONVERGENT B0 ;  /* 0x0000000000007941 */ /* 0x000fea0003800200 */
.L_x_10320:
[----:B------:R-:W-:Y:S01]  /*3ea0*/  IMAD.SHL.U32 R0, R0, 0x100000, RZ ;  /* 0x0010000000007824 */ /* 0x000fe200078e00ff */
[----:B------:R-:W-:-:S04]  /*3eb0*/  LEA R3, R3, 0x3b800000, 0x17 ;  /* 0x3b80000003037811 */ /* 0x000fc800078eb8ff */
[----:B------:R-:W-:-:S05]  /*3ec0*/  LOP3.LUT R0, R3, R0, R7, 0xfe, !PT ;  /* 0x0000000003007212 */ /* 0x000fca00078efe07 */
[----:B------:R-:W-:-:S04]  /*3ed0*/  FMUL.FTZ R0, R0, 1 ;  /* 0x3f80000000007820 */ /* 0x000fc80000410000 */
[----:B------:R0:W1:Y:S01]  /*3ee0*/  F2F.F64.F32 R20, R0 ;  /* 0x0000000000147310 */ /* 0x0000620000201800 */
[----:B------:R-:W-:Y:S05]  /*3ef0*/  BRA `(.L_x_10300) ;  /* 0x0000000400147947 */ /* 0x000fea0003800000 */
.L_x_10318:
        /* <DEDUP_REMOVED lines=21> */
.L_x_10323:
[----:B------:R-:W-:Y:S05]  /*4050*/  BSYNC.RECONVERGENT B0 ;  /* 0x0000000000007941 */ /* 0x000fea0003800200 */
.L_x_10322:
[----:B------:R-:W-:Y:S01]  /*4060*/  IMAD.SHL.U32 R0, R0, 0x200000, RZ ;  /* 0x0020000000007824 */ /* 0x000fe200078e00ff */
[----:B------:R-:W-:-:S04]  /*4070*/  LEA R3, R3, 0x37800000, 0x17 ;  /* 0x3780000003037811 */ /* 0x000fc800078eb8ff */
[----:B------:R-:W-:-:S05]  /*4080*/  LOP3.LUT R0, R3, R0, R7, 0xfe, !PT ;  /* 0x0000000003007212 */ /* 0x000fca00078efe07 */
[----:B------:R-:W-:-:S04]  /*4090*/  FMUL.FTZ R0, R0, 1 ;  /* 0x3f80000000007820 */ /* 0x000fc80000410000 */
[----:B------:R0:W1:Y:S01]  /*40a0*/  F2F.F64.F32 R20, R0 ;  /* 0x0000000000147310 */ /* 0x0000620000201800 */
[----:B------:R-:W-:Y:S05]  /*40b0*/  BRA `(.L_x_10300) ;  /* 0x0000000000a47947 */ /* 0x000fea0003800000 */
.L_x_10317:
        /* <DEDUP_REMOVED lines=18> */
.L_x_10305:
        /* <DEDUP_REMOVED lines=16> */
.L_x_10326:
[----:B------:R-:W-:Y:S01]  /*42e0*/  CS2R R20, SRZ ;  /* 0x0000000000147805 */ /* 0x000fe2000001ff00 */
[----:B------:R-:W-:Y:S06]  /*42f0*/  BRA `(.L_x_10300) ;  /* 0x0000000000147947 */ /* 0x000fec0003800000 */
.L_x_10325:
[----:B------:R-:W3:Y:S02]  /*4300*/  LDG.E.64 R20, desc[UR36][R4.64] ;  /* 0x0000002404147981 */ /* 0x000ee4000c1e1b00 */
[----:B---3--:R-:W0:Y:S01]  /*4310*/  I2F.F64.U64 R20, R20 ;  /* 0x0000001400147312 */ /* 0x008e220000301800 */
[----:B------:R-:W-:Y:S05]  /*4320*/  BRA `(.L_x_10300) ;  /* 0x0000000000087947 */ /* 0x000fea0003800000 */
.L_x_10324:
[----:B------:R-:W3:Y:S02]  /*4330*/  LDG.E R4, desc[UR36][R4.64] ;  /* 0x0000002404047981 */ /* 0x000ee4000c1e1900 */
[----:B---3--:R0:W1:Y:S02]  /*4340*/  I2F.F64.U32 R20, R4 ;  /* 0x0000000400147312 */ /* 0x0080640000201800 */
.L_x_10300:
[----:B------:R-:W-:Y:S05]  /*4350*/  BSYNC.RECONVERGENT B6 ;  /* 0x0000000000067941 */ /* 0x000fea0003800200 */
.L_x_10299:
[----:B------:R-:W-:Y:S01]  /*4360*/  ISETP.GE.AND P0, PT, R33, R32, PT ;  /* 0x000000202100720c */ /* 0x000fe20003f06270 */
[----:B------:R-:W-:Y:S01]  /*4370*/  BSSY.RECONVERGENT B1, `(.L_x_10327) ;  /* 0x000009d000017945 */ /* 0x000fe20003800200 */
[----:B------:R-:W-:Y:S02]  /*4380*/  CS2R R6, SRZ ;  /* 0x0000000000067805 */ /* 0x000fe4000001ff00 */
[----:B01-3--:R-:W-:-:S09]  /*4390*/  CS2R R4, SRZ ;  /* 0x0000000000047805 */ /* 0x00bfd2000001ff00 */
[----:B------:R-:W-:Y:S05]  /*43a0*/  @P0 BRA `(.L_x_10328) ;  /* 0x0000000800640947 */ /* 0x000fea0003800000 */
[----:B--2-45:R-:W-:-:S14]  /*43b0*/  DSETP.GE.AND P0, PT, |R28|, |R30|, PT ;  /* 0x4000001e1c00722a */ /* 0x034fdc0003f06200 */
        /* <DEDUP_REMOVED lines=23> */
[----:B------:R-:W-:Y:S01]  /*4530*/  IMAD.MOV.U32 R13, RZ, RZ, R11 ;  /* 0x000000ffff0d7224 */ /* 0x000fe200078e000b */
[----:B------:R-:W-:Y:S01]  /*4540*/  MOV R0, 0x4580 ;  /* 0x0000458000007802 */ /* 0x000fe20000000f00 */
[----:B0-----:R-:W-:Y:S02]  /*4550*/  IMAD.U32 R8, RZ, RZ, UR4 ;  /* 0x00000004ff087e24 */ /* 0x001fe4000f8e00ff */
[----:B------:R-:W-:-:S07]  /*4560*/  IMAD.U32 R3, RZ, RZ, UR5 ;  /* 0x00000005ff037e24 */ /* 0x000fce000f8e00ff */
[----:B------:R-:W-:Y:S05]  /*4570*/  CALL.REL.NOINC `($__internal_31_$__cuda_sm20_div_rn_f64_full) ;  /* 0x0000006c00f87944 */ /* 0x000fea0003c00000 */
.L_x_10332:
[----:B------:R-:W-:Y:S05]  /*4580*/  BSYNC.RECONVERGENT B2 ;  /* 0x0000000000027941 */ /* 0x000fea0003800200 */
.L_x_10331:
        /* <DEDUP_REMOVED lines=14> */
[----:B------:R-:W-:Y:S01]  /*4670*/  DFMA R6, R4, R30, R6 ;  /* 0x0000001e0406722b */ /* 0x000fe20000000006 */
[----:B------:R-:W-:Y:S02]  /*4680*/  IMAD.MOV.U32 R4, RZ, RZ, R8 ;  /* 0x000000ffff047224 */ /* 0x000fe400078e0008 */
[----:B------:R-:W-:-:S07]  /*4690*/  IMAD.MOV.U32 R5, RZ, RZ, R9 ;  /* 0x000000ffff057224 */ /* 0x000fce00078e0009 */
        /* <DEDUP_REMOVED lines=9> */
[----:B------:R-:W-:Y:S02]  /*4730*/  IMAD.MOV.U32 R6, RZ, RZ, R8 ;  /* 0x000000ffff067224 */ /* 0x000fe400078e0008 */
[----:B------:R-:W-:-:S07]  /*4740*/  IMAD.MOV.U32 R7, RZ, RZ, R9 ;  /* 0x000000ffff077224 */ /* 0x000fce00078e0009 */
.L_x_10334:
[----:B------:R-:W-:Y:S05]  /*4750*/  BSYNC.RECONVERGENT B2 ;  /* 0x0000000000027941 */ /* 0x000fea0003800200 */
.L_x_10333:
[----:B------:R-:W-:Y:S05]  /*4760*/  BRA `(.L_x_10328) ;  /* 0x0000000400747947 */ /* 0x000fea0003800000 */
.L_x_10330:
        /* <DEDUP_REMOVED lines=20> */
[----:B------:R-:W-:Y:S05]  /*48b0*/  CALL.REL.NOINC `($__internal_31_$__cuda_sm20_div_rn_f64_full) ;  /* 0x0000006c00287944 */ /* 0x000fea0003c00000 */
[----:B------:R-:W-:Y:S02]  /*48c0*/  IMAD.MOV.U32 R4, RZ, RZ, R8 ;  /* 0x000000ffff047224 */ /* 0x000fe400078e0008 */
[----:B------:R-:W-:-:S07]  /*48d0*/  IMAD.MOV.U32 R5, RZ, RZ, R9 ;  /* 0x000000ffff057224 */ /* 0x000fce00078e0009 */
.L_x_10336:
[----:B------:R-:W-:Y:S05]  /*48e0*/  BSYNC.RECONVERGENT B2 ;  /* 0x0000000000027941 */ /* 0x000fea0003800200 */
.L_x_10335:
        /* <DEDUP_REMOVED lines=12> */
[----:B------:R-:W-:-:S03]  /*49b0*/  MOV R0, 0x49e0 ;  /* 0x000049e000007802 */ /* 0x000fc60000000f00 */
[----:B------:R-:W-:-:S07]  /*49c0*/  VIADD R10, R10, 0xfff00000 ;  /* 0xfff000000a0a7836 */ /* 0x000fce0000000000 */
[----:B------:R-:W-:Y:S05]  /*49d0*/  CALL.REL.NOINC `($__internal_30_$__cuda_sm20_dblrcp_rn_slowpath_v3) ;  /* 0x0000006800447944 */ /* 0x000fea0003c00000 */
.L_x_10338:
[----:B------:R-:W-:Y:S05]  /*49e0*/  BSYNC.RECONVERGENT B2 ;  /* 0x0000000000027941 */ /* 0x000fea0003800200 */
.L_x_10337:
[----:B------:R-:W0:Y:S08]  /*49f0*/  LDC.64 R10, c[0x0][0x3a0] ;  /* 0x0000e800ff0a7b82 */ /* 0x000e300000000a00 */
[----:B------:R-:W0:Y:S02]  /*4a00*/  LDC.64 R8, c[0x0][0x3a8] ;  /* 0x0000ea00ff087b82 */ /* 0x000e240000000a00 */
[----:B0-----:R-:W-:-:S02]  /*4a10*/  DFMA R6, R4, R8, R10 ;  /* 0x000000080406722b */ /* 0x001fc4000000000a */
[----:B------:R-:W-:-:S06]  /*4a20*/  DFMA R8, -R4, R10, R8 ;  /* 0x0000000a0408722b */ /* 0x000fcc0000000108 */
[-C--:B------:R-:W-:Y:S02]  /*4a30*/  DMUL R4, R6, R12.reuse ;  /* 0x0000000c06047228 */ /* 0x080fe40000000000 */
[----:B------:R-:W-:Y:S01]  /*4a40*/  DMUL R6, R8, R12 ;  /* 0x0000000c08067228 */ /* 0x000fe20000000000 */
[----:B------:R-:W-:Y:S10]  /*4a50*/  BRA `(.L_x_10328) ;  /* 0x0000000000b87947 */ /* 0x000ff40003800000 */
.L_x_10329:
        /* <DEDUP_REMOVED lines=23> */
.L_x_10340:
[----:B------:R-:W-:Y:S05]  /*4bd0*/  BSYNC.RECONVERGENT B2 ;  /* 0x0000000000027941 */ /* 0x000fea0003800200 */
.L_x_10339:
        /* <DEDUP_REMOVED lines=15> */
.L_x_10342:
[----:B------:R-:W-:Y:S05]  /*4cd0*/  BSYNC.RECONVERGENT B2 ;  /* 0x0000000000027941 */ /* 0x000fea0003800200 */
.L_x_10341:
[----:B------:R-:W0:Y:S08]  /*4ce0*/  LDC.64 R8, c[0x0][0x3a0] ;  /* 0x0000e800ff087b82 */ /* 0x000e300000000a00 */
[----:B------:R-:W0:Y:S02]  /*4cf0*/  LDC.64 R10, c[0x0][0x3a8] ;  /* 0x0000ea00ff0a7b82 */ /* 0x000e240000000a00 */
[----:B0-----:R-:W-:-:S02]  /*4d00*/  DFMA R6, R4, R8, R10 ;  /* 0x000000080406722b */ /* 0x001fc4000000000a */
[----:B------:R-:W-:-:S06]  /*4d10*/  DFMA R8, R4, R10, -R8 ;  /* 0x0000000a0408722b */ /* 0x000fcc0000000808 */
[-C--:B------:R-:W-:Y:S02]  /*4d20*/  DMUL R4, R6, R12.reuse ;  /* 0x0000000c06047228 */ /* 0x080fe40000000000 */
[----:B------:R-:W-:-:S11]  /*4d30*/  DMUL R6, R8, R12 ;  /* 0x0000000c08067228 */ /* 0x000fd60000000000 */
.L_x_10328:
[----:B------:R-:W-:Y:S05]  /*4d40*/  BSYNC.RECONVERGENT B1 ;  /* 0x0000000000017941 */ /* 0x000fea0003800200 */
.L_x_10327:
[----:B------:R-:W-:Y:S01]  /*4d50*/  VIADD R35, R33, 0x80 ;  /* 0x0000008021237836 */ /* 0x000fe20000000000 */
[----:B------:R-:W-:Y:S01]  /*4d60*/  BSSY.RECONVERGENT B1, `(.L_x_10343) ;  /* 0x000009e000017945 */ /* 0x000fe20003800200 */
[----:B--2--5:R-:W-:Y:S02]  /*4d70*/  CS2R R30, SRZ ;  /* 0x00000000001e7805 */ /* 0x024fe4000001ff00 */
[----:B----4-:R-:W-:Y:S02]  /*4d80*/  CS2R R28, SRZ ;  /* 0x00000000001c7805 */ /* 0x010fe4000001ff00 */
        /* <DEDUP_REMOVED lines=30> */
.L_x_10348:
[----:B------:R-:W-:Y:S05]  /*4f70*/  BSYNC.RECONVERGENT B2 ;  /* 0x0000000000027941 */ /* 0x000fea0003800200 */
.L_x_10347:
        /* <DEDUP_REMOVED lines=15> */
.L_x_10350:
[----:B------:R-:W-:Y:S05]  /*5070*/  BSYNC.RECONVERGENT B2 ;  /* 0x0000000000027941 */ /* 0x000fea0003800200 */
.L_x_10349:
[----:B------:R-:W0:Y:S08]  /*5080*/  LDC.64 R10, c[0x0][0x3a0] ;  /* 0x0000e800ff0a7b82 */ /* 0x000e300000000a00 */
[----:B------:R-:W0:Y:S02]  /*5090*/  LDC.64 R8, c[0x0][0x3a8] ;  /* 0x0000ea00ff087b82 */ /* 0x000e240000000a00 */
[----:B0-----:R-:W-:-:S02]  /*50a0*/  DFMA R28, R14, R8, R10 ;  /* 0x000000080e1c722b */ /* 0x001fc4000000000a */
[----:B------:R-:W-:-:S06]  /*50b0*/  DFMA R14, -R14, R10, R8 ;  /* 0x0000000a0e0e722b */ /* 0x000fcc0000000108 */
[-C--:B------:R-:W-:Y:S02]  /*50c0*/  DMUL R28, R28, R12.reuse ;  /* 0x0000000c1c1c7228 */ /* 0x080fe40000000000 */
[----:B------:R-:W-:Y:S01]  /*50d0*/  DMUL R30, R14, R12 ;  /* 0x0000000c0e1e7228 */ /* 0x000fe20000000000 */
[----:B------:R-:W-:Y:S10]  /*50e0*/  BRA `(.L_x_10344) ;  /* 0x0000000400947947 */ /* 0x000ff40003800000 */
.L_x_10346:
        /* <DEDUP_REMOVED lines=24> */
.L_x_10352:
[----:B------:R-:W-:Y:S05]  /*5270*/  BSYNC.RECONVERGENT B2 ;  /* 0x0000000000027941 */ /* 0x000fea0003800200 */
.L_x_10351:
[----:B------:R-:W-:Y:S01]  /*5280*/  DADD R10, -RZ, |R26| ;  /* 0x00000000ff0a7229 */ /* 0x000fe2000000051a */
[----:B------:R-:W-:Y:S01]  /*5290*/  IMAD.MOV.U32 R12, RZ, RZ, 0x1 ;  /* 0x00000001ff0c7424 */ /* 0x000fe200078e00ff */
[----:B------:R-:W0:Y:S01]  /*52a0*/  LDCU.64 UR4, c[0x0][0x3a8] ;  /* 0x00007500ff0477ac */ /* 0x000e220008000a00 */
[----:B------:R-:W1:Y:S01]  /*52b0*/  LDC R0, c[0x0][0x3ac] ;  /* 0x0000eb00ff007b82 */ /* 0x000e620000000800 */
[----:B------:R-:W-:Y:S01]  /*52c0*/  BSSY.RECONVERGENT B2, `(.L_x_10353) ;  /* 0x0000018000027945 */ /* 0x000fe20003800200 */
[----:B------:R-:W-:Y:S01]  /*52d0*/  IMAD.MOV.U32 R28, RZ, RZ, R8 ;  /* 0x000000ffff1c7224 */ /* 0x000fe200078e0008 */
[----:B------:R-:W2:Y:S01]  /*52e0*/  MUFU.RCP64H R13, R11 ;  /* 0x0000000b000d7308 */ /* 0x000ea20000001800 */
[----:B------:R-:W-:Y:S01]  /*52f0*/  IMAD.MOV.U32 R29, RZ, RZ, R9 ;  /* 0x000000ffff1d7224 */ /* 0x000fe200078e0009 */
        /* <DEDUP_REMOVED lines=20> */
.L_x_10354:
[----:B------:R-:W-:Y:S05]  /*5440*/  BSYNC.RECONVERGENT B2 ;  /* 0x0000000000027941 */ /* 0x000fea0003800200 */
.L_x_10353:
[----:B------:R-:W-:Y:S05]  /*5450*/  BRA `(.L_x_10344) ;  /* 0x0000000000b87947 */ /* 0x000fea0003800000 */
.L_x_10345:
        /* <DEDUP_REMOVED lines=23> */
.L_x_10356:
[----:B------:R-:W-:Y:S05]  /*55d0*/  BSYNC.RECONVERGENT B2 ;  /* 0x0000000000027941 */ /* 0x000fea0003800200 */
.L_x_10355:
        /* <DEDUP_REMOVED lines=15> */
.L_x_10358:
[----:B------:R-:W-:Y:S05]  /*56d0*/  BSYNC.RECONVERGENT B2 ;  /* 0x0000000000027941 */ /* 0x000fea0003800200 */
.L_x_10357:
[----:B------:R-:W0:Y:S08]  /*56e0*/  LDC.64 R8, c[0x0][0x3a0] ;  /* 0x0000e800ff087b82 */ /* 0x000e300000000a00 */
[----:B------:R-:W0:Y:S02]  /*56f0*/  LDC.64 R10, c[0x0][0x3a8] ;  /* 0x0000ea00ff0a7b82 */ /* 0x000e240000000a00 */
[----:B0-----:R-:W-:-:S02]  /*5700*/  DFMA R28, R14, R8, R10 ;  /* 0x000000080e1c722b */ /* 0x001fc4000000000a */
[----:B------:R-:W-:-:S06]  /*5710*/  DFMA R14, R14, R10, -R8 ;  /* 0x0000000a0e0e722b */ /* 0x000fcc0000000808 */
[-C--:B------:R-:W-:Y:S02]  /*5720*/  DMUL R28, R28, R12.reuse ;  /* 0x0000000c1c1c7228 */ /* 0x080fe40000000000 */
[----:B------:R-:W-:-:S11]  /*5730*/  DMUL R30, R14, R12 ;  /* 0x0000000c0e1e7228 */ /* 0x000fd60000000000 */
.L_x_10344:
[----:B------:R-:W-:Y:S05]  /*5740*/  BSYNC.RECONVERGENT B1 ;  /* 0x0000000000017941 */ /* 0x000fea0003800200 */
.L_x_10343:
        /* <DEDUP_REMOVED lines=34> */
.L_x_10364:
[----:B------:R-:W-:Y:S05]  /*5970*/  BSYNC.RECONVERGENT B2 ;  /* 0x0000000000027941 */ /* 0x000fea0003800200 */
.L_x_10363:
        /* <DEDUP_REMOVED lines=15> */
.L_x_10366:
[----:B------:R-:W-:Y:S05]  /*5a70*/  BSYNC.RECONVERGENT B2 ;  /* 0x0000000000027941 */ /* 0x000fea0003800200 */
.L_x_10365:
[----:B------:R-:W0:Y:S08]  /*5a80*/  LDC.64 R10, c[0x0][0x3a0] ;  /* 0x0000e800ff0a7b82 */ /* 0x000e300000000a00 */
[----:B------:R-:W0:Y:S02]  /*5a90*/  LDC.64 R8, c[0x0][0x3a8] ;  /* 0x0000ea00ff087b82 */ /* 0x000e240000000a00 */
[----:B0-----:R-:W-:-:S02]  /*5aa0*/  DFMA R24, R14, R8, R10 ;  /* 0x000000080e18722b */ /* 0x001fc4000000000a */
[----:B------:R-:W-:-:S06]  /*5ab0*/  DFMA R14, -R14, R10, R8 ;  /* 0x0000000a0e0e722b */ /* 0x000fcc0000000108 */
[-C--:B------:R-:W-:Y:S02]  /*5ac0*/  DMUL R24, R24, R12.reuse ;  /* 0x0000000c18187228 */ /* 0x080fe40000000000 */
[----:B------:R-:W-:Y:S01]  /*5ad0*/  DMUL R26, R14, R12 ;  /* 0x0000000c0e1a7228 */ /* 0x000fe20000000000 */
[----:B------:R-:W-:Y:S10]  /*5ae0*/  BRA `(.L_x_10360) ;  /* 0x0000000400947947 */ /* 0x000ff40003800000 */
.L_x_10362:
        /* <DEDUP_REMOVED lines=24> */
.L_x_10368:
[----:B------:R-:W-:Y:S05]  /*5c70*/  BSYNC.RECONVERGENT B2 ;  /* 0x0000000000027941 */ /* 0x000fea0003800200 */
.L_x_10367:
        /* <DEDUP_REMOVED lines=28> */
.L_x_10370:
[----:B------:R-:W-:Y:S05]  /*5e40*/  BSYNC.RECONVERGENT B2 ;  /* 0x0000000000027941 */ /* 0x000fea0003800200 */
.L_x_10369:
[----:B------:R-:W-:Y:S05]  /*5e50*/  BRA `(.L_x_10360) ;  /* 0x0000000000b87947 */ /* 0x000fea0003800000 */
.L_x_10361:
        /* <DEDUP_REMOVED lines=23> */
.L_x_10372:
[----:B------:R-:W-:Y:S05]  /*5fd0*/  BSYNC.RECONVERGENT B2 ;  /* 0x0000000000027941 */ /* 0x000fea0003800200 */
.L_x_10371:
        /* <DEDUP_REMOVED lines=15> */
.L_x_10374:
[----:B------:R-:W-:Y:S05]  /*60d0*/  BSYNC.RECONVERGENT B2 ;  /* 0x0000000000027941 */ /* 0x000fea0003800200 */
.L_x_10373:
[----:B------:R-:W0:Y:S08]  /*60e0*/  LDC.64 R8, c[0x0][0x3a0] ;  /* 0x0000e800ff087b82 */ /* 0x000e300000000a00 */
[----:B------:R-:W0:Y:S02]  /*60f0*/  LDC.64 R10, c[0x0][0x3a8] ;  /* 0x0000ea00ff0a7b82 */ /* 0x000e240000000a00 */
[----:B0-----:R-:W-:-:S02]  /*6100*/  DFMA R24, R14, R8, R10 ;  /* 0x000000080e18722b */ /* 0x001fc4000000000a */
[----:B------:R-:W-:-:S06]  /*6110*/  DFMA R14, R14, R10, -R8 ;  /* 0x0000000a0e0e722b */ /* 0x000fcc0000000808 */
[-C--:B------:R-:W-:Y:S02]  /*6120*/  DMUL R24, R24, R12.reuse ;  /* 0x0000000c18187228 */ /* 0x080fe40000000000 */
[----:B------:R-:W-:-:S11]  /*6130*/  DMUL R26, R14, R12 ;  /* 0x0000000c0e1a7228 */ /* 0x000fd60000000000 */
.L_x_10360:
[----:B------:R-:W-:Y:S05]  /*6140*/  BSYNC.RECONVERGENT B1 ;  /* 0x0000000000017941 */ /* 0x000fea0003800200 */
.L_x_10359:
        /* <DEDUP_REMOVED lines=34> */
.L_x_10380:
[----:B------:R-:W-:Y:S05]  /*6370*/  BSYNC.RECONVERGENT B2 ;  /* 0x0000000000027941 */ /* 0x000fea0003800200 */
.L_x_10379:
        /* <DEDUP_REMOVED lines=15> */
.L_x_10382:
[----:B------:R-:W-:Y:S05]  /*6470*/  BSYNC.RECONVERGENT B2 ;  /* 0x0000000000027941 */ /* 0x000fea0003800200 */
.L_x_10381:
[----:B------:R-:W0:Y:S08]  /*6480*/  LDC.64 R10, c[0x0][0x3a0] ;  /* 0x0000e800ff0a7b82 */ /* 0x000e300000000a00 */
[----:B------:R-:W0:Y:S02]  /*6490*/  LDC.64 R8, c[0x0][0x3a8] ;  /* 0x0000ea00ff087b82 */ /* 0x000e240000000a00 */
[----:B0-----:R-:W-:-:S02]  /*64a0*/  DFMA R16, R14, R8, R10 ;  /* 0x000000080e10722b */ /* 0x001fc4000000000a */
[----:B------:R-:W-:-:S06]  /*64b0*/  DFMA R14, -R14, R10, R8 ;  /* 0x0000000a0e0e722b */ /* 0x000fcc0000000108 */
[-C--:B------:R-:W-:Y:S02]  /*64c0*/  DMUL R16, R16, R12.reuse ;  /* 0x0000000c10107228 */ /* 0x080fe40000000000 */
[----:B------:R-:W-:Y:S01]  /*64d0*/  DMUL R18, R14, R12 ;  /* 0x0000000c0e127228 */ /* 0x000fe20000000000 */
[----:B------:R-:W-:Y:S10]  /*64e0*/  BRA `(.L_x_10376) ;  /* 0x0000000400947947 */ /* 0x000ff40003800000 */
.L_x_10378:
        /* <DEDUP_REMOVED lines=24> */
.L_x_10384:
[----:B------:R-:W-:Y:S05]  /*6670*/  BSYNC.RECONVERGENT B2 ;  /* 0x0000000000027941 */ /* 0x000fea0003800200 */
.L_x_10383:
        /* <DEDUP_REMOVED lines=28> */
.L_x_10386:
[----:B------:R-:W-:Y:S05]  /*6840*/  BSYNC.RECONVERGENT B2 ;  /* 0x0000000000027941 */ /* 0x000fea0003800200 */
.L_x_10385:
[----:B------:R-:W-:Y:S05]  /*6850*/  BRA `(.L_x_10376) ;  /* 0x0000000000b87947 */ /* 0x000fea0003800000 */
.L_x_10377:
        /* <DEDUP_REMOVED lines=23> */
.L_x_10388:
[----:B------:R-:W-:Y:S05]  /*69d0*/  BSYNC.RECONVERGENT B2 ;  /* 0x0000000000027941 */ /* 0x000fea0003800200 */
.L_x_10387:
        /* <DEDUP_REMOVED lines=15> */
.L_x_10390:
[----:B------:R-:W-:Y:S05]  /*6ad0*/  BSYNC.RECONVERGENT B2 ;  /* 0x0000000000027941 */ /* 0x000fea0003800200 */
.L_x_10389:
[----:B------:R-:W0:Y:S08]  /*6ae0*/  LDC.64 R8, c[0x0][0x3a0] ;  /* 0x0000e800ff087b82 */ /* 0x000e300000000a00 */
[----:B------:R-:W0:Y:S02]  /*6af0*/  LDC.64 R10, c[0x0][0x3a8] ;  /* 0x0000ea00ff0a7b82 */ /* 0x000e240000000a00 */
[----:B0-----:R-:W-:-:S02]  /*6b00*/  DFMA R16, R14, R8, R10 ;  /* 0x000000080e10722b */ /* 0x001fc4000000000a */
[----:B------:R-:W-:-:S06]  /*6b10*/  DFMA R14, R14, R10, -R8 ;  /* 0x0000000a0e0e722b */ /* 0x000fcc0000000808 */
[-C--:B------:R-:W-:Y:S02]  /*6b20*/  DMUL R16, R16, R12.reuse ;  /* 0x0000000c10107228 */ /* 0x080fe40000000000 */
[----:B------:R-:W-:-:S11]  /*6b30*/  DMUL R18, R14, R12 ;  /* 0x0000000c0e127228 */ /* 0x000fd60000000000 */
.L_x_10376:
[----:B------:R-:W-:Y:S05]  /*6b40*/  BSYNC.RECONVERGENT B1 ;  /* 0x0000000000017941 */ /* 0x000fea0003800200 */
.L_x_10375:
        /* <DEDUP_REMOVED lines=27> */
.L_x_10397:
[----:B------:R-:W0:Y:S01]  /*6d00*/  F2I.S64.F64.TRUNC R4, R4 ;  /* 0x0000000400047311 */ /* 0x000e22000030d900 */
[----:B------:R-:W-:Y:S02]  /*6d10*/  IMAD.MOV.U32 R33, RZ, RZ, R35 ;  /* 0x000000ffff217224 */ /* 0x000fe400078e0023 */
[----:B0-----:R-:W-:-:S05]  /*6d20*/  IMAD.MOV.U32 R3, RZ, RZ, R4 ;  /* 0x000000ffff037224 */ /* 0x001fca00078e0004 */
[----:B------:R0:W-:Y:S01]  /*6d30*/  STG.E.U8 desc[UR36][R8.64], R3 ;  /* 0x0000000308007986 */ /* 0x0001e2000c101124 */
[----:B------:R-:W-:Y:S05]  /*6d40*/  BRA `(.L_x_10399) ;  /* 0x00000010003c7947 */ /* 0x000fea0003800000 */
.L_x_10396:
        /* <DEDUP_REMOVED lines=10> */
.L_x_10401:
[----:B------:R-:W0:Y:S01]  /*6df0*/  F2I.F64.TRUNC R5, R4 ;  /* 0x0000000400057311 */ /* 0x000e22000030d100 */
[----:B------:R-:W-:Y:S01]  /*6e00*/  IMAD.MOV.U32 R33, RZ, RZ, R35 ;  /* 0x000000ffff217224 */ /* 0x000fe200078e0023 */
[----:B0-----:R0:W-:Y:S01]  /*6e10*/  STG.E desc[UR36][R8.64], R5 ;  /* 0x0000000508007986 */ /* 0x0011e2000c101924 */
[----:B------:R-:W-:Y:S05]  /*6e20*/  BRA `(.L_x_10399) ;  /* 0x0000001000047947 */ /* 0x000fea0003800000 */
.L_x_10400:
[----:B------:R-:W0:Y:S01]  /*6e30*/  F2I.F64.TRUNC R5, R4 ;  /* 0x0000000400057311 */ /* 0x000e22000030d100 */
[----:B------:R-:W-:Y:S01]  /*6e40*/  IMAD.MOV.U32 R33, RZ, RZ, R35 ;  /* 0x000000ffff217224 */ /* 0x000fe200078e0023 */
[----:B0-----:R0:W-:Y:S01]  /*6e50*/  STG.E.U16 desc[UR36][R8.64], R5 ;  /* 0x0000000508007986 */ /* 0x0011e2000c101524 */
[----:B------:R-:W-:Y:S05]  /*6e60*/  BRA `(.L_x_10399) ;  /* 0x0000000c00f47947 */ /* 0x000fea0003800000 */
.L_x_10395:
        /* <DEDUP_REMOVED lines=14> */
.L_x_10403:
        /* <DEDUP_REMOVED lines=9> */
.L_x_10402:
        /* <DEDUP_REMOVED lines=17> */
.L_x_10405:
        /* <DEDUP_REMOVED lines=12> */
.L_x_10404:
[----:B------:R0:W-:Y:S01]  /*71b0*/  STG.E.64 desc[UR36][R8.64], R4 ;  /* 0x0000000408007986 */ /* 0x0001e2000c101b24 */
[----:B------:R-:W-:Y:S01]  /*71c0*/  IMAD.MOV.U32 R33, RZ, RZ, R35 ;  /* 0x000000ffff217224 */ /* 0x000fe200078e0023 */
[----:B------:R-:W-:Y:S06]  /*71d0*/  BRA `(.L_x_10399) ;  /* 0x0000000c00187947 */ /* 0x000fec0003800000 */
.L_x_10394:
        /* <DEDUP_REMOVED lines=14> */
.L_x_10408:
[----:B------:R0:W-:Y:S01]  /*72c0*/  STG.E.128 desc[UR36][R8.64], R4 ;  /* 0x0000000408007986 */ /* 0x0001e2000c101d24 */
[----:B------:R-:W-:Y:S01]  /*72d0*/  IMAD.MOV.U32 R33, RZ, RZ, R35 ;  /* 0x000000ffff217224 */ /* 0x000fe200078e0023 */
[----:B------:R-:W-:Y:S06]  /*72e0*/  BRA `(.L_x_10399) ;  /* 0x0000000800d47947 */ /* 0x000fec0003800000 */
.L_x_10407:
        /* <DEDUP_REMOVED lines=23> */
.L_x_10412:
[----:B------:R-:W-:Y:S05]  /*7460*/  BSYNC.RECONVERGENT B0 ;  /* 0x0000000000007941 */ /* 0x000fea0003800200 */
.L_x_10411:
[----:B------:R-:W-:Y:S01]  /*7470*/  LOP3.LUT R7, R0, 0x80, R7, 0xf8, !PT ;  /* 0x0000008000077812 */ /* 0x000fe200078ef807 */
[----:B------:R-:W-:-:S04]  /*7480*/  IMAD.MOV.U32 R33, RZ, RZ, R35 ;  /* 0x000000ffff217224 */ /* 0x000fc800078e0023 */
[----:B------:R0:W-:Y:S01]  /*7490*/  STG.E.U8 desc[UR36][R8.64], R7 ;  /* 0x0000000708007986 */ /* 0x0001e2000c101124 */
[----:B------:R-:W-:Y:S05]  /*74a0*/  BRA `(.L_x_10399) ;  /* 0x0000000800647947 */ /* 0x000fea0003800000 */
.L_x_10410:
        /* <DEDUP_REMOVED lines=19> */
.L_x_10414:
[----:B------:R-:W-:Y:S05]  /*75e0*/  BSYNC.RECONVERGENT B0 ;  /* 0x0000000000007941 */ /* 0x000fea0003800200 */
.L_x_10413:
[----:B------:R-:W-:Y:S01]  /*75f0*/  LOP3.LUT R7, R0, 0x80, R7, 0xf8, !PT ;  /* 0x0000008000077812 */ /* 0x000fe200078ef807 */
[----:B------:R-:W-:-:S04]  /*7600*/  IMAD.MOV.U32 R33, RZ, RZ, R35 ;  /* 0x000000ffff217224 */ /* 0x000fc800078e0023 */
[----:B------:R0:W-:Y:S01]  /*7610*/  STG.E.U8 desc[UR36][R8.64], R7 ;  /* 0x0000000708007986 */ /* 0x0001e2000c101124 */
[----:B------:R-:W-:Y:S05]  /*7620*/  BRA `(.L_x_10399) ;  /* 0x0000000800047947 */ /* 0x000fea0003800000 */
.L_x_10409:
        /* <DEDUP_REMOVED lines=9> */
.L_x_10406:
        /* <DEDUP_REMOVED lines=12> */
.L_x_10417:
        /* <DEDUP_REMOVED lines=17> */
.L_x_10420:
[----:B------:R-:W-:-:S04]  /*7890*/  SHF.R.U32.HI R0, RZ, 0x14, R7 ;  /* 0x00000014ff007819 */ /* 0x000fc80000011607 */
[----:B------:R-:W-:-:S04]  /*78a0*/  LOP3.LUT R0, R0, 0x1, RZ, 0xc0, !PT ;  /* 0x0000000100007812 */ /* 0x000fc800078ec0ff */
[----:B------:R-:W-:-:S04]  /*78b0*/  IADD3 R0, PT, PT, R7, 0x487ffff, R0 ;  /* 0x0487ffff07007810 */ /* 0x000fc80007ffe000 */
[----:B------:R-:W-:-:S04]  /*78c0*/  SHF.R.U32.HI R0, RZ, 0x14, R0 ;  /* 0x00000014ff007819 */ /* 0x000fc80000011600 */
[----:B------:R-:W-:-:S07]  /*78d0*/  LOP3.LUT R3, R0, 0xff, RZ, 0xc0, !PT ;  /* 0x000000ff00037812 */ /* 0x000fce00078ec0ff */
.L_x_10421:
[----:B------:R-:W-:-:S04]  /*78e0*/  SHF.R.U32.HI R0, RZ, 0x18, R7 ;  /* 0x00000018ff007819 */ /* 0x000fc80000011607 */
[----:B------:R-:W-:-:S07]  /*78f0*/  LOP3.LUT R0, R3, 0x80, R0, 0xf8, !PT ;  /* 0x0000008003007812 */ /* 0x000fce00078ef800 */
.L_x_10419:
[----:B------:R-:W-:Y:S05]  /*7900*/  BSYNC.RECONVERGENT B0 ;  /* 0x0000000000007941 */ /* 0x000fea0003800200 */
.L_x_10418:
[----:B------:R1:W-:Y:S01]  /*7910*/  STG.E.U8 desc[UR36][R8.64], R0 ;  /* 0x0000000008007986 */ /* 0x0003e2000c101124 */
[----:B------:R-:W-:Y:S01]  /*7920*/  IMAD.MOV.U32 R33, RZ, RZ, R35 ;  /* 0x000000ffff217224 */ /* 0x000fe200078e0023 */
[----:B------:R-:W-:Y:S06]  /*7930*/  BRA `(.L_x_10399) ;  /* 0x0000000400407947 */ /* 0x000fec0003800000 */
.L_x_10416:
        /* <DEDUP_REMOVED lines=17> */
.L_x_10424:
[----:B------:R-:W-:-:S04]  /*7a50*/  SHF.R.U32.HI R0, RZ, 0x15, R7 ;  /* 0x00000015ff007819 */ /* 0x000fc80000011607 */
[----:B------:R-:W-:-:S04]  /*7a60*/  LOP3.LUT R0, R0, 0x1, RZ, 0xc0, !PT ;  /* 0x0000000100007812 */ /* 0x000fc800078ec0ff */
[----:B------:R-:W-:-:S04]  /*7a70*/  IADD3 R0, PT, PT, R7, 0x88fffff, R0 ;  /* 0x088fffff07007810 */ /* 0x000fc80007ffe000 */
[----:B------:R-:W-:-:S04]  /*7a80*/  SHF.R.U32.HI R0, RZ, 0x15, R0 ;  /* 0x00000015ff007819 */ /* 0x000fc80000011600 */
[----:B------:R-:W-:-:S07]  /*7a90*/  LOP3.LUT R3, R0, 0xff, RZ, 0xc0, !PT ;  /* 0x000000ff00037812 */ /* 0x000fce00078ec0ff */
.L_x_10425:
[----:B------:R-:W-:-:S04]  /*7aa0*/  SHF.R.U32.HI R0, RZ, 0x18, R7 ;  /* 0x00000018ff007819 */ /* 0x000fc80000011607 */
[----:B------:R-:W-:-:S07]  /*7ab0*/  LOP3.LUT R0, R3, 0x80, R0, 0xf8, !PT ;  /* 0x0000008003007812 */ /* 0x000fce00078ef800 */
.L_x_10423:
[----:B------:R-:W-:Y:S05]  /*7ac0*/  BSYNC.RECONVERGENT B0 ;  /* 0x0000000000007941 */ /* 0x000fea0003800200 */
.L_x_10422:
[----:B------:R2:W-:Y:S01]  /*7ad0*/  STG.E.U8 desc[UR36][R8.64], R0 ;  /* 0x0000000008007986 */ /* 0x0005e2000c101124 */
[----:B------:R-:W-:Y:S01]  /*7ae0*/  IMAD.MOV.U32 R33, RZ, RZ, R35 ;  /* 0x000000ffff217224 */ /* 0x000fe200078e0023 */
[----:B------:R-:W-:Y:S06]  /*7af0*/  BRA `(.L_x_10399) ;  /* 0x0000000000d07947 */ /* 0x000fec0003800000 */
.L_x_10415:
[----:B------:R-:W-:-:S13]  /*7b00*/  ISETP.NE.AND P0, PT, R0, 0x1c, PT ;  /* 0x0000001c0000780c */ /* 0x000fda0003f05270 */
[----:B------:R-:W-:Y:S05]  /*7b10*/  @!P0 BRA `(.L_x_10426) ;  /* 0x0000000000bc8947 */ /* 0x000fea0003800000 */
[----:B------:R-:W-:-:S13]  /*7b20*/  ISETP.NE.AND P0, PT, R0, 0x1d, PT ;  /* 0x0000001d0000780c */ /* 0x000fda0003f05270 */
[----:B------:R-:W-:Y:S05]  /*7b30*/  @!P0 BRA `(.L_x_10427) ;  /* 0x0000000000a48947 */ /* 0x000fea0003800000 */
[----:B------:R-:W-:-:S13]  /*7b40*/  ISETP.NE.AND P0, PT, R0, 0x2c, PT ;  /* 0x0000002c0000780c */ /* 0x000fda0003f05270 */
[----:B------:R-:W-:Y:S05]  /*7b50*/  @!P0 BRA `(.L_x_10428) ;  /* 0x0000000000488947 */ /* 0x000fea0003800000 */
.L_x_10398:
        /* <DEDUP_REMOVED lines=16> */
.L_x_10429:
[----:B------:R-:W-:Y:S01]  /*7c60*/  IMAD.MOV.U32 R33, RZ, RZ, R35 ;  /* 0x000000ffff217224 */ /* 0x000fe200078e0023 */
[----:B------:R-:W-:Y:S06]  /*7c70*/  BRA `(.L_x_10399) ;  /* 0x0000000000707947 */ /* 0x000fec0003800000 */
.L_x_10428:
        /* <DEDUP_REMOVED lines=21> */
.L_x_10427:
[----:B------:R-:W0:Y:S01]  /*7dd0*/  F2I.U64.F64.TRUNC R4, R4 ;  /* 0x0000000400047311 */ /* 0x000e22000030d800 */
[----:B------:R-:W-:Y:S01]  /*7de0*/  IMAD.MOV.U32 R33, RZ, RZ, R35 ;  /* 0x000000ffff217224 */ /* 0x000fe200078e0023 */
[----:B0-----:R0:W-:Y:S01]  /*7df0*/  STG.E.64 desc[UR36][R8.64], R4 ;  /* 0x0000000408007986 */ /* 0x0011e2000c101b24 */
[----:B------:R-:W-:Y:S05]  /*7e00*/  BRA `(.L_x_10399) ;  /* 0x00000000000c7947 */ /* 0x000fea0003800000 */
.L_x_10426:
[----:B------:R-:W0:Y:S01]  /*7e10*/  F2I.U32.F64.TRUNC R5, R4 ;  /* 0x0000000400057311 */ /* 0x000e22000030d000 */
[----:B------:R-:W-:Y:S01]  /*7e20*/  IMAD.MOV.U32 R33, RZ, RZ, R35 ;  /* 0x000000ffff217224 */ /* 0x000fe200078e0023 */
[----:B0-----:R3:W-:Y:S06]  /*7e30*/  STG.E desc[UR36][R8.64], R5 ;  /* 0x0000000508007986 */ /* 0x0017ec000c101924 */
.L_x_10399:
[----:B------:R-:W-:-:S13]  /*7e40*/  ISETP.GE.AND P0, PT, R33, R32, PT ;  /* 0x000000202100720c */ /* 0x000fda0003f06270 */
[----:B------:R-:W-:Y:S05]  /*7e50*/  @P0 BREAK.RELIABLE B6 ;  /* 0x0000000000060942 */ /* 0x000fea0003800100 */
[----:B------:R-:W-:Y:S05]  /*7e60*/  @P0 BRA `(.L_x_10430) ;  /* 0x0000002000c00947 */ /* 0x000fea0003800000 */
[----:B------:R-:W4:Y:S01]  /*7e70*/  LDCU UR4, c[0x0][0x3d0] ;  /* 0x00007a00ff0477ac */ /* 0x000f220008000800 */
[----:B0--3--:R-:W0:Y:S01]  /*7e80*/  LDC.64 R4, c[0x0][0x3b0] ;  /* 0x0000ec00ff047b82 */ /* 0x009e220000000a00 */
[----:B-12---:R-:W-:Y:S01]  /*7e90*/  IMAD R0, R2, 0x200, R33 ;  /* 0x0000020002007824 */ /* 0x006fe200078e0221 */
[----:B------:R-:W-:-:S03]  /*7ea0*/  PRMT R6, R22, 0x9910, RZ ;  /* 0x0000991016067816 */ /* 0x000fc600000000ff */
[----:B----4-:R-:W-:Y:S02]  /*7eb0*/  IMAD R3, R0, UR4, RZ ;  /* 0x0000000400037c24 */ /* 0x010fe4000f8e02ff */
        /* <DEDUP_REMOVED lines=16> */
.L_x_10434:
[----:B------:R-:W0:Y:S02]  /*7fc0*/  F2I.S64.F64.TRUNC R28, R28 ;  /* 0x0000001c001c7311 */ /* 0x000e24000030d900 */
[----:B0-----:R-:W-:-:S05]  /*7fd0*/  IMAD.MOV.U32 R3, RZ, RZ, R28 ;  /* 0x000000ffff037224 */ /* 0x001fca00078e001c */
[----:B------:R0:W-:Y:S01]  /*7fe0*/  STG.E.U8 desc[UR36][R4.64], R3 ;  /* 0x0000000304007986 */ /* 0x0001e2000c101124 */
[----:B------:R-:W-:Y:S05]  /*7ff0*/  BRA `(.L_x_10436) ;  /* 0x0000000c00f07947 */ /* 0x000fea0003800000 */
.L_x_10433:
        /* <DEDUP_REMOVED lines=9> */
.L_x_10438:
[----:B------:R-:W0:Y:S02]  /*8090*/  F2I.F64.TRUNC R29, R28 ;  /* 0x0000001c001d7311 */ /* 0x000e24000030d100 */
[----:B0-----:R0:W-:Y:S01]  /*80a0*/  STG.E desc[UR36][R4.64], R29 ;  /* 0x0000001d04007986 */ /* 0x0011e2000c101924 */
[----:B------:R-:W-:Y:S05]  /*80b0*/  BRA `(.L_x_10436) ;  /* 0x0000000c00c07947 */ /* 0x000fea0003800000 */
.L_x_10437:
[----:B------:R-:W0:Y:S02]  /*80c0*/  F2I.F64.TRUNC R29, R28 ;  /* 0x0000001c001d7311 */ /* 0x000e24000030d100 */
[----:B0-----:R0:W-:Y:S01]  /*80d0*/  STG.E.U16 desc[UR36][R4.64], R29 ;  /* 0x0000001d04007986 */ /* 0x0011e2000c101524 */
[----:B------:R-:W-:Y:S05]  /*80e0*/  BRA `(.L_x_10436) ;  /* 0x0000000c00b47947 */ /* 0x000fea0003800000 */
.L_x_10432:
        /* <DEDUP_REMOVED lines=13> */
.L_x_10440:
        /* <DEDUP_REMOVED lines=8> */
.L_x_10439:
        /* <DEDUP_REMOVED lines=16> */
.L_x_10442:
        /* <DEDUP_REMOVED lines=11> */
.L_x_10441:
[----:B------:R0:W-:Y:S01]  /*83f0*/  STG.E.64 desc[UR36][R4.64], R28 ;  /* 0x0000001c04007986 */ /* 0x0001e2000c101b24 */
[----:B------:R-:W-:Y:S05]  /*8400*/  BRA `(.L_x_10436) ;  /* 0x0000000800ec7947 */ /* 0x000fea0003800000 */
.L_x_10431:
        /* <DEDUP_REMOVED lines=13> */
.L_x_10446:
        /* <DEDUP_REMOVED lines=22> */
.L_x_10449:
[----:B------:R-:W-:-:S04]  /*8640*/  SHF.R.U32.HI R3, RZ, 0x18, R7 ;  /* 0x00000018ff037819 */ /* 0x000fc80000011607 */
[----:B------:R-:W-:-:S07]  /*8650*/  LOP3.LUT R0, R0, 0x80, R3, 0xf8, !PT ;  /* 0x0000008000007812 */ /* 0x000fce00078ef803 */
.L_x_10448:
[----:B------:R-:W-:Y:S05]  /*8660*/  BSYNC.RECONVERGENT B0 ;  /* 0x0000000000007941 */ /* 0x000fea0003800200 */
.L_x_10447:
[----:B------:R3:W-:Y:S01]  /*8670*/  STG.E.U8 desc[UR36][R4.64], R0 ;  /* 0x0000000004007986 */ /* 0x0007e2000c101124 */
[----:B------:R-:W-:Y:S05]  /*8680*/  BRA `(.L_x_10436) ;  /* 0x00000008004c7947 */ /* 0x000fea0003800000 */
.L_x_10445:
        /* <DEDUP_REMOVED lines=22> */
.L_x_10452:
[----:B------:R-:W-:-:S04]  /*87f0*/  SHF.R.U32.HI R3, RZ, 0x18, R7 ;  /* 0x00000018ff037819 */ /* 0x000fc80000011607 */
[----:B------:R-:W-:-:S07]  /*8800*/  LOP3.LUT R0, R0, 0x80, R3, 0xf8, !PT ;  /* 0x0000008000007812 */ /* 0x000fce00078ef803 */
.L_x_10451:
[----:B------:R-:W-:Y:S05]  /*8810*/  BSYNC.RECONVERGENT B0 ;  /* 0x0000000000007941 */ /* 0x000fea0003800200 */
.L_x_10450:
[----:B------:R0:W-:Y:S01]  /*8820*/  STG.E.U8 desc[UR36][R4.64], R0 ;  /* 0x0000000004007986 */ /* 0x0001e2000c101124 */
[----:B------:R-:W-:Y:S05]  /*8830*/  BRA `(.L_x_10436) ;  /* 0x0000000400e07947 */ /* 0x000fea0003800000 */
.L_x_10444:
        /* <DEDUP_REMOVED lines=26> */
.L_x_10454:
[----:B------:R-:W0:Y:S02]  /*89e0*/  F2I.U64.F64.TRUNC R28, R28 ;  /* 0x0000001c001c7311 */ /* 0x000e24000030d800 */
[----:B0-----:R2:W-:Y:S01]  /*89f0*/  STG.E.64 desc[UR36][R4.64], R28 ;  /* 0x0000001c04007986 */ /* 0x0015e2000c101b24 */
[----:B------:R-:W-:Y:S05]  /*8a00*/  BRA `(.L_x_10436) ;  /* 0x00000004006c7947 */ /* 0x000fea0003800000 */
.L_x_10453:
[----:B------:R-:W0:Y:S02]  /*8a10*/  F2I.U32.F64.TRUNC R29, R28 ;  /* 0x0000001c001d7311 */ /* 0x000e24000030d000 */
[----:B0-----:R0:W-:Y:S01]  /*8a20*/  STG.E desc[UR36][R4.64], R29 ;  /* 0x0000001d04007986 */ /* 0x0011e2000c101924 */
[----:B------:R-:W-:Y:S05]  /*8a30*/  BRA `(.L_x_10436) ;  /* 0x0000000400607947 */ /* 0x000fea0003800000 */
.L_x_10443:
        /* <DEDUP_REMOVED lines=11> */
.L_x_10456:
[----:B------:R0:W-:Y:S01]  /*8af0*/  STG.E.128 desc[UR36][R4.64], R28 ;  /* 0x0000001c04007986 */ /* 0x0001e2000c101d24 */
[----:B------:R-:W-:Y:S05]  /*8b00*/  BRA `(.L_x_10436) ;  /* 0x00000004002c7947 */ /* 0x000fea0003800000 */
.L_x_10455:
[----:B------:R-:W-:-:S13]  /*8b10*/  ISETP.NE.AND P0, PT, R0, 0xf, PT ;  /* 0x0000000f0000780c */ /* 0x000fda0003f05270 */
[----:B------:R-:W-:Y:S05]  /*8b20*/  @!P0 BRA `(.L_x_10457) ;  /* 0x0000000400088947 */ /* 0x000fea0003800000 */
[----:B------:R-:W-:-:S13]  /*8b30*/  ISETP.NE.AND P0, PT, R0, 0x17, PT ;  /* 0x000000170000780c */ /* 0x000fda0003f05270 */
[----:B------:R-:W-:Y:S05]  /*8b40*/  @!P0 BRA `(.L_x_10458) ;  /* 0x0000000000a08947 */ /* 0x000fea0003800000 */
[----:B------:R-:W-:-:S13]  /*8b50*/  ISETP.NE.AND P0, PT, R0, 0x18, PT ;  /* 0x000000180000780c */ /* 0x000fda0003f05270 */
[----:B------:R-:W-:Y:S05]  /*8b60*/  @!P0 BRA `(.L_x_10459) ;  /* 0x0000000000448947 */ /* 0x000fea0003800000 */
.L_x_10435:
        /* <DEDUP_REMOVED lines=16> */
.L_x_10460:
[----:B------:R-:W-:Y:S05]  /*8c70*/  BRA `(.L_x_10436) ;  /* 0x0000000000d07947 */ /* 0x000fea0003800000 */
.L_x_10459:
        /* <DEDUP_REMOVED lines=17> */
.L_x_10462:
[----:B------:R-:W-:Y:S05]  /*8d90*/  BSYNC.RECONVERGENT B0 ;  /* 0x0000000000007941 */ /* 0x000fea0003800200 */
.L_x_10461:
[----:B------:R-:W-:-:S05]  /*8da0*/  LOP3.LUT R3, R0, 0x80, R3, 0xf8, !PT ;  /* 0x0000008000037812 */ /* 0x000fca00078ef803 */
[----:B------:R0:W-:Y:S01]  /*8db0*/  STG.E.U8 desc[UR36][R4.64], R3 ;  /* 0x0000000304007986 */ /* 0x0001e2000c101124 */
[----:B------:R-:W-:Y:S05]  /*8dc0*/  BRA `(.L_x_10436) ;  /* 0x00000000007c7947 */ /* 0x000fea0003800000 */
.L_x_10458:
        /* <DEDUP_REMOVED lines=16> */
.L_x_10464:
[----:B------:R-:W-:Y:S01]  /*8ed0*/  IMAD.MOV.U32 R0, RZ, RZ, 0x7f ;  /* 0x0000007fff007424 */ /* 0x000fe200078e00ff */
[----:B------:R-:W-:-:S04]  /*8ee0*/  ISETP.GT.U32.AND P0, PT, R3, 0x7f800000, PT ;  /* 0x7f8000000300780c */ /* 0x000fc80003f04070 */
[----:B------:R-:W-:-:S09]  /*8ef0*/  SEL R0, R0, 0x7c, P0 ;  /* 0x0000007c00007807 */ /* 0x000fd20000000000 */
.L_x_10465:
[----:B------:R-:W-:Y:S05]  /*8f00*/  BSYNC.RECONVERGENT B0 ;  /* 0x0000000000007941 */ /* 0x000fea0003800200 */
.L_x_10463:
[----:B------:R-:W-:-:S04]  /*8f10*/  SHF.R.U32.HI R3, RZ, 0x18, R7 ;  /* 0x00000018ff037819 */ /* 0x000fc80000011607 */
[----:B------:R-:W-:-:S05]  /*8f20*/  LOP3.LUT R3, R0, 0x80, R3, 0xf8, !PT ;  /* 0x0000008000037812 */ /* 0x000fca00078ef803 */
[----:B------:R0:W-:Y:S01]  /*8f30*/  STG.E.U8 desc[UR36][R4.64], R3 ;  /* 0x0000000304007986 */ /* 0x0001e2000c101124 */
[----:B------:R-:W-:Y:S05]  /*8f40*/  BRA `(.L_x_10436) ;  /* 0x00000000001c7947 */ /* 0x000fea0003800000 */
.L_x_10457:
[----:B------:R-:W-:Y:S01]  /*8f50*/  UMOV UR4, 0xf0000000 ;  /* 0xf000000000047882 */ /* 0x000fe20000000000 */
[----:B------:R-:W-:Y:S01]  /*8f60*/  UMOV UR5, 0x380fffff ;  /* 0x380fffff00057882 */ /* 0x000fe20000000000 */
[----:B------:R-:W0:Y:S01]  /*8f70*/  F2F.F32.F64 R0, R28 ;  /* 0x0000001c00007310 */ /* 0x000e220000301000 */
[----:B------:R-:W-:-:S14]  /*8f80*/  DSETP.GEU.AND P0, PT, |R28|, UR4, PT ;  /* 0x000000041c007e2a */ /* 0x000fdc000bf0e200 */
[----:B0-----:R-:W-:-:S05]  /*8f90*/  @!P0 FMUL R0, R0, 1.175494350822287508e-38 ;  /* 0x0080000000008820 */ /* 0x001fca0000400000 */
[----:B------:R-:W-:-:S05]  /*8fa0*/  F2FP.BF16.F32.PACK_AB R0, RZ, R0 ;  /* 0x00000000ff00723e */ /* 0x000fca00000010ff */
[----:B------:R0:W-:Y:S02]  /*8fb0*/  STG.E.U16 desc[UR36][R4.64], R0 ;  /* 0x0000000004007986 */ /* 0x0001e4000c101524 */
.L_x_10436:
[----:B------:R-:W-:-:S07]  /*8fc0*/  VIADD R33, R33, 0x80 ;  /* 0x0000008021217836 */ /* 0x000fce0000000000 */
.L_x_10393:
[----:B------:R-:W-:-:S13]  /*8fd0*/  ISETP.GE.AND P0, PT, R33, R32, PT ;  /* 0x000000202100720c */ /* 0x000fda0003f06270 */
[----:B------:R-:W-:Y:S05]  /*8fe0*/  @P0 BREAK.RELIABLE B6 ;  /* 0x0000000000060942 */ /* 0x000fea0003800100 */
[----:B------:R-:W-:Y:S05]  /*8ff0*/  @P0 BRA `(.L_x_10430) ;  /* 0x00000010005c0947 */ /* 0x000fea0003800000 */
[----:B------:R-:W-:Y:S05]  /*9000*/  BSYNC.RELIABLE B6 ;  /* 0x0000000000067941 */ /* 0x000fea0003800100 */
.L_x_10392:
        /* <DEDUP_REMOVED lines=21> */
.L_x_10469:
[----:B------:R-:W0:Y:S02]  /*9160*/  F2I.S64.F64.TRUNC R24, R24 ;  /* 0x0000001800187311 */ /* 0x000e24000030d900 */
[----:B0-----:R-:W-:-:S05]  /*9170*/  IMAD.MOV.U32 R3, RZ, RZ, R24 ;  /* 0x000000ffff037224 */ /* 0x001fca00078e0018 */
[----:B------:R0:W-:Y:S01]  /*9180*/  STG.E.U8 desc[UR36][R4.64], R3 ;  /* 0x0000000304007986 */ /* 0x0001e2000c101124 */
[----:B------:R-:W-:Y:S05]  /*9190*/  BRA `(.L_x_10471) ;  /* 0x0000000c00f07947 */ /* 0x000fea0003800000 */
.L_x_10468:
        /* <DEDUP_REMOVED lines=9> */
.L_x_10473:
[----:B------:R-:W0:Y:S02]  /*9230*/  F2I.F64.TRUNC R25, R24 ;  /* 0x0000001800197311 */ /* 0x000e24000030d100 */
[----:B0-----:R0:W-:Y:S01]  /*9240*/  STG.E desc[UR36][R4.64], R25 ;  /* 0x0000001904007986 */ /* 0x0011e2000c101924 */
[----:B------:R-:W-:Y:S05]  /*9250*/  BRA `(.L_x_10471) ;  /* 0x0000000c00c07947 */ /* 0x000fea0003800000 */
.L_x_10472:
[----:B------:R-:W0:Y:S02]  /*9260*/  F2I.F64.TRUNC R25, R24 ;  /* 0x0000001800197311 */ /* 0x000e24000030d100 */
[----:B0-----:R0:W-:Y:S01]  /*9270*/  STG.E.U16 desc[UR36][R4.64], R25 ;  /* 0x0000001904007986 */ /* 0x0011e2000c101524 */
[----:B------:R-:W-:Y:S05]  /*9280*/  BRA `(.L_x_10471) ;  /* 0x0000000c00b47947 */ /* 0x000fea0003800000 */
.L_x_10467:
        /* <DEDUP_REMOVED lines=13> */
.L_x_10475:
        /* <DEDUP_REMOVED lines=8> */
.L_x_10474:
        /* <DEDUP_REMOVED lines=16> */
.L_x_10477:
        /* <DEDUP_REMOVED lines=11> */
.L_x_10476:
[----:B------:R4:W-:Y:S01]  /*9590*/  STG.E.64 desc[UR36][R4.64], R24 ;  /* 0x0000001804007986 */ /* 0x0009e2000c101b24 */
[----:B------:R-:W-:Y:S05]  /*95a0*/  BRA `(.L_x_10471) ;  /* 0x0000000800ec7947 */ /* 0x000fea0003800000 */
.L_x_10466:
        /* <DEDUP_REMOVED lines=13> */
.L_x_10481:
        /* <DEDUP_REMOVED lines=22> */
.L_x_10484:
[----:B------:R-:W-:-:S04]  /*97e0*/  SHF.R.U32.HI R3, RZ, 0x18, R7 ;  /* 0x00000018ff037819 */ /* 0x000fc80000011607 */
[----:B------:R-:W-:-:S07]  /*97f0*/  LOP3.LUT R0, R0, 0x80, R3, 0xf8, !PT ;  /* 0x0000008000007812 */ /* 0x000fce00078ef803 */
.L_x_10483:
[----:B------:R-:W-:Y:S05]  /*9800*/  BSYNC.RECONVERGENT B0 ;  /* 0x0000000000007941 */ /* 0x000fea0003800200 */
.L_x_10482:
[----:B------:R0:W-:Y:S01]  /*9810*/  STG.E.U8 desc[UR36][R4.64], R0 ;  /* 0x0000000004007986 */ /* 0x0001e2000c101124 */
[----:B------:R-:W-:Y:S05]  /*9820*/  BRA `(.L_x_10471) ;  /* 0x00000008004c7947 */ /* 0x000fea0003800000 */
.L_x_10480:
        /* <DEDUP_REMOVED lines=22> */
.L_x_10487:
[----:B------:R-:W-:-:S04]  /*9990*/  SHF.R.U32.HI R3, RZ, 0x18, R7 ;  /* 0x00000018ff037819 */ /* 0x000fc80000011607 */
[----:B------:R-:W-:-:S07]  /*99a0*/  LOP3.LUT R0, R0, 0x80, R3, 0xf8, !PT ;  /* 0x0000008000007812 */ /* 0x000fce00078ef803 */
.L_x_10486:
[----:B------:R-:W-:Y:S05]  /*99b0*/  BSYNC.RECONVERGENT B0 ;  /* 0x0000000000007941 */ /* 0x000fea0003800200 */
.L_x_10485:
[----:B------:R0:W-:Y:S01]  /*99c0*/  STG.E.U8 desc[UR36][R4.64], R0 ;  /* 0x0000000004007986 */ /* 0x0001e2000c101124 */
[----:B------:R-:W-:Y:S05]  /*99d0*/  BRA `(.L_x_10471) ;  /* 0x0000000400e07947 */ /* 0x000fea0003800000 */
.L_x_10479:
        /* <DEDUP_REMOVED lines=26> */
.L_x_10489:
[----:B------:R-:W0:Y:S02]  /*9b80*/  F2I.U64.F64.TRUNC R24, R24 ;  /* 0x0000001800187311 */ /* 0x000e24000030d800 */
[----:B0-----:R0:W-:Y:S01]  /*9b90*/  STG.E.64 desc[UR36][R4.64], R24 ;  /* 0x0000001804007986 */ /* 0x0011e2000c101b24 */
[----:B------:R-:W-:Y:S05]  /*9ba0*/  BRA `(.L_x_10471) ;  /* 0x00000004006c7947 */ /* 0x000fea0003800000 */
.L_x_10488:
[----:B------:R-:W0:Y:S02]  /*9bb0*/  F2I.U32.F64.TRUNC R25, R24 ;  /* 0x0000001800197311 */ /* 0x000e24000030d000 */
[----:B0-----:R0:W-:Y:S01]  /*9bc0*/  STG.E desc[UR36][R4.64], R25 ;  /* 0x0000001904007986 */ /* 0x0011e2000c101924 */
[----:B------:R-:W-:Y:S05]  /*9bd0*/  BRA `(.L_x_10471) ;  /* 0x0000000400607947 */ /* 0x000fea0003800000 */
.L_x_10478:
        /* <DEDUP_REMOVED lines=11> */
.L_x_10491:
[----:B------:R0:W-:Y:S01]  /*9c90*/  STG.E.128 desc[UR36][R4.64], R24 ;  /* 0x0000001804007986 */ /* 0x0001e2000c101d24 */
[----:B------:R-:W-:Y:S05]  /*9ca0*/  BRA `(.L_x_10471) ;  /* 0x00000004002c7947 */ /* 0x000fea0003800000 */
.L_x_10490:
[----:B------:R-:W-:-:S13]  /*9cb0*/  ISETP.NE.AND P0, PT, R0, 0xf, PT ;  /* 0x0000000f0000780c */ /* 0x000fda0003f05270 */
[----:B------:R-:W-:Y:S05]  /*9cc0*/  @!P0 BRA `(.L_x_10492) ;  /* 0x0000000400088947 */ /* 0x000fea0003800000 */
[----:B------:R-:W-:-:S13]  /*9cd0*/  ISETP.NE.AND P0, PT, R0, 0x17, PT ;  /* 0x000000170000780c */ /* 0x000fda0003f05270 */
[----:B------:R-:W-:Y:S05]  /*9ce0*/  @!P0 BRA `(.L_x_10493) ;  /* 0x0000000000a08947 */ /* 0x000fea0003800000 */
[----:B------:R-:W-:-:S13]  /*9cf0*/  ISETP.NE.AND P0, PT, R0, 0x18, PT ;  /* 0x000000180000780c */ /* 0x000fda0003f05270 */
[----:B------:R-:W-:Y:S05]  /*9d00*/  @!P0 BRA `(.L_x_10494) ;  /* 0x0000000000448947 */ /* 0x000fea0003800000 */
.L_x_10470:
        /* <DEDUP_REMOVED lines=16> */
.L_x_10495:
[----:B------:R-:W-:Y:S05]  /*9e10*/  BRA `(.L_x_10471) ;  /* 0x0000000000d07947 */ /* 0x000fea0003800000 */
.L_x_10494:
        /* <DEDUP_REMOVED lines=17> */
.L_x_10497:
[----:B------:R-:W-:Y:S05]  /*9f30*/  BSYNC.RECONVERGENT B0 ;  /* 0x0000000000007941 */ /* 0x000fea0003800200 */
.L_x_10496:
[----:B------:R-:W-:-:S05]  /*9f40*/  LOP3.LUT R3, R0, 0x80, R3, 0xf8, !PT ;  /* 0x0000008000037812 */ /* 0x000fca00078ef803 */
[----:B------:R0:W-:Y:S01]  /*9f50*/  STG.E.U8 desc[UR36][R4.64], R3 ;  /* 0x0000000304007986 */ /* 0x0001e2000c101124 */
[----:B------:R-:W-:Y:S05]  /*9f60*/  BRA `(.L_x_10471) ;  /* 0x00000000007c7947 */ /* 0x000fea0003800000 */
.L_x_10493:
        /* <DEDUP_REMOVED lines=16> */
.L_x_10499:
[----:B------:R-:W-:Y:S01]  /*a070*/  IMAD.MOV.U32 R0, RZ, RZ, 0x7f ;  /* 0x0000007fff007424 */ /* 0x000fe200078e00ff */
[----:B------:R-:W-:-:S04]  /*a080*/  ISETP.GT.U32.AND P0, PT, R3, 0x7f800000, PT ;  /* 0x7f8000000300780c */ /* 0x000fc80003f04070 */
[----:B------:R-:W-:-:S09]  /*a090*/  SEL R0, R0, 0x7c, P0 ;  /* 0x0000007c00007807 */ /* 0x000fd20000000000 */
.L_x_10500:
[----:B------:R-:W-:Y:S05]  /*a0a0*/  BSYNC.RECONVERGENT B0 ;  /* 0x0000000000007941 */ /* 0x000fea0003800200 */
.L_x_10498:
[----:B------:R-:W-:-:S04]  /*a0b0*/  SHF.R.U32.HI R3, RZ, 0x18, R7 ;  /* 0x00000018ff037819 */ /* 0x000fc80000011607 */
[----:B------:R-:W-:-:S05]  /*a0c0*/  LOP3.LUT R3, R0, 0x80, R3, 0xf8, !PT ;  /* 0x0000008000037812 */ /* 0x000fca00078ef803 */
[----:B------:R0:W-:Y:S01]  /*a0d0*/  STG.E.U8 desc[UR36][R4.64], R3 ;  /* 0x0000000304007986 */ /* 0x0001e2000c101124 */
[----:B------:R-:W-:Y:S05]  /*a0e0*/  BRA `(.L_x_10471) ;  /* 0x00000000001c7947 */ /* 0x000fea0003800000 */
.L_x_10492:
[----:B------:R-:W-:Y:S01]  /*a0f0*/  UMOV UR4, 0xf0000000 ;  /* 0xf000000000047882 */ /* 0x000fe20000000000 */
[----:B------:R-:W-:Y:S01]  /*a100*/  UMOV UR5, 0x380fffff ;  /* 0x380fffff00057882 */ /* 0x000fe20000000000 */
[----:B------:R-:W0:Y:S01]  /*a110*/  F2F.F32.F64 R0, R24 ;  /* 0x0000001800007310 */ /* 0x000e220000301000 */
[----:B------:R-:W-:-:S14]  /*a120*/  DSETP.GEU.AND P0, PT, |R24|, UR4, PT ;  /* 0x0000000418007e2a */ /* 0x000fdc000bf0e200 */
[----:B0-----:R-:W-:-:S05]  /*a130*/  @!P0 FMUL R0, R0, 1.175494350822287508e-38 ;  /* 0x0080000000008820 */ /* 0x001fca0000400000 */
[----:B------:R-:W-:-:S05]  /*a140*/  F2FP.BF16.F32.PACK_AB R0, RZ, R0 ;  /* 0x00000000ff00723e */ /* 0x000fca00000010ff */
[----:B------:R0:W-:Y:S02]  /*a150*/  STG.E.U16 desc[UR36][R4.64], R0 ;  /* 0x0000000004007986 */ /* 0x0001e4000c101524 */
.L_x_10471:
[----:B------:R-:W-:-:S07]  /*a160*/  VIADD R33, R33, 0x80 ;  /* 0x0000008021217836 */ /* 0x000fce0000000000 */
.L_x_10430:
[----:B------:R-:W-:Y:S05]  /*a170*/  BSYNC.RECONVERGENT B7 ;  /* 0x0000000000077941 */ /* 0x000fea0003800200 */
.L_x_10391:
        /* <DEDUP_REMOVED lines=22> */
.L_x_10504:
[----:B------:R-:W0:Y:S02]  /*a2e0*/  F2I.S64.F64.TRUNC R16, R16 ;  /* 0x0000001000107311 */ /* 0x000e24000030d900 */
[----:B0-----:R-:W-:-:S05]  /*a2f0*/  IMAD.MOV.U32 R5, RZ, RZ, R16 ;  /* 0x000000ffff057224 */ /* 0x001fca00078e0010 */
[----:B------:R-:W-:Y:S01]  /*a300*/  STG.E.U8 desc[UR36][R2.64], R5 ;  /* 0x0000000502007986 */ /* 0x000fe2000c101124 */
[----:B------:R-:W-:Y:S05]  /*a310*/  EXIT ;  /* 0x000000000000794d */ /* 0x000fea0003800000 */
.L_x_10503:
        /* <DEDUP_REMOVED lines=9> */
.L_x_10507:
[----:B------:R-:W0:Y:S02]  /*a3b0*/  F2I.F64.TRUNC R17, R16 ;  /* 0x0000001000117311 */ /* 0x000e24000030d100 */
[----:B0-----:R-:W-:Y:S01]  /*a3c0*/  STG.E desc[UR36][R2.64], R17 ;  /* 0x0000001102007986 */ /* 0x001fe2000c101924 */
[----:B------:R-:W-:Y:S05]  /*a3d0*/  EXIT ;  /* 0x000000000000794d */ /* 0x000fea0003800000 */
.L_x_10506:
[----:B------:R-:W0:Y:S02]  /*a3e0*/  F2I.F64.TRUNC R17, R16 ;  /* 0x0000001000117311 */ /* 0x000e24000030d100 */
[----:B0-----:R-:W-:Y:S01]  /*a3f0*/  STG.E.U16 desc[UR36][R2.64], R17 ;  /* 0x0000001102007986 */ /* 0x001fe2000c101524 */
[----:B------:R-:W-:Y:S05]  /*a400*/  EXIT ;  /* 0x000000000000794d */ /* 0x000fea0003800000 */
.L_x_10502:
        /* <DEDUP_REMOVED lines=13> */
.L_x_10509:
        /* <DEDUP_REMOVED lines=8> */
.L_x_10508:
        /* <DEDUP_REMOVED lines=16> */
.L_x_10511:
        /* <DEDUP_REMOVED lines=11> */
.L_x_10510:
[----:B------:R-:W-:Y:S01]  /*a710*/  STG.E.64 desc[UR36][R2.64], R16 ;  /* 0x0000001002007986 */ /* 0x000fe2000c101b24 */
[----:B------:R-:W-:Y:S05]  /*a720*/  EXIT ;  /* 0x000000000000794d */ /* 0x000fea0003800000 */
.L_x_10501:
        /* <DEDUP_REMOVED lines=13> */
.L_x_10515:
        /* <DEDUP_REMOVED lines=22> */
.L_x_10518:
[----:B------:R-:W-:-:S04]  /*a960*/  SHF.R.U32.HI R5, RZ, 0x18, R5 ;  /* 0x00000018ff057819 */ /* 0x000fc80000011605 */
[----:B------:R-:W-:-:S07]  /*a970*/  LOP3.LUT R0, R0, 0x80, R5, 0xf8, !PT ;  /* 0x0000008000007812 */ /* 0x000fce00078ef805 */
.L_x_10517:
[----:B------:R-:W-:Y:S05]  /*a980*/  BSYNC.RECONVERGENT B0 ;  /* 0x0000000000007941 */ /* 0x000fea0003800200 */
.L_x_10516:
[----:B------:R-:W-:Y:S01]  /*a990*/  STG.E.U8 desc[UR36][R2.64], R0 ;  /* 0x0000000002007986 */ /* 0x000fe2000c101124 */
[----:B------:R-:W-:Y:S05]  /*a9a0*/  EXIT ;  /* 0x000000000000794d */ /* 0x000fea0003800000 */
.L_x_10514:
        /* <DEDUP_REMOVED lines=22> */
.L_x_10521:
[----:B------:R-:W-:-:S04]  /*ab10*/  SHF.R.U32.HI R5, RZ, 0x18, R5 ;  /* 0x00000018ff057819 */ /* 0x000fc80000011605 */
[----:B------:R-:W-:-:S07]  /*ab20*/  LOP3.LUT R0, R0, 0x80, R5, 0xf8, !PT ;  /* 0x0000008000007812 */ /* 0x000fce00078ef805 */
.L_x_10520:
[----:B------:R-:W-:Y:S05]  /*ab30*/  BSYNC.RECONVERGENT B0 ;  /* 0x0000000000007941 */ /* 0x000fea0003800200 */
.L_x_10519:
[----:B------:R-:W-:Y:S01]  /*ab40*/  STG.E.U8 desc[UR36][R2.64], R0 ;  /* 0x0000000002007986 */ /* 0x000fe2000c101124 */
[----:B------:R-:W-:Y:S05]  /*ab50*/  EXIT ;  /* 0x000000000000794d */ /* 0x000fea0003800000 */
.L_x_10513:
        /* <DEDUP_REMOVED lines=26> */
.L_x_10523:
[----:B------:R-:W0:Y:S02]  /*ad00*/  F2I.U64.F64.TRUNC R16, R16 ;  /* 0x0000001000107311 */ /* 0x000e24000030d800 */
[----:B0-----:R-:W-:Y:S01]  /*ad10*/  STG.E.64 desc[UR36][R2.64], R16 ;  /* 0x0000001002007986 */ /* 0x001fe2000c101b24 */
[----:B------:R-:W-:Y:S05]  /*ad20*/  EXIT ;  /* 0x000000000000794d */ /* 0x000fea0003800000 */
.L_x_10522:
[----:B------:R-:W0:Y:S02]  /*ad30*/  F2I.U32.F64.TRUNC R17, R16 ;  /* 0x0000001000117311 */ /* 0x000e24000030d000 */
[----:B0-----:R-:W-:Y:S01]  /*ad40*/  STG.E desc[UR36][R2.64], R17 ;  /* 0x0000001102007986 */ /* 0x001fe2000c101924 */
[----:B------:R-:W-:Y:S05]  /*ad50*/  EXIT ;  /* 0x000000000000794d */ /* 0x000fea0003800000 */
.L_x_10512:
        /* <DEDUP_REMOVED lines=11> */
.L_x_10525:
[----:B------:R-:W-:Y:S01]  /*ae10*/  STG.E.128 desc[UR36][R2.64], R16 ;  /* 0x0000001002007986 */ /* 0x000fe2000c101d24 */
[----:B------:R-:W-:Y:S05]  /*ae20*/  EXIT ;  /* 0x000000000000794d */ /* 0x000fea0003800000 */
.L_x_10524:
[----:B------:R-:W-:-:S13]  /*ae30*/  ISETP.NE.AND P0, PT, R0, 0xf, PT ;  /* 0x0000000f0000780c */ /* 0x000fda0003f05270 */
[----:B------:R-:W-:Y:S05]  /*ae40*/  @!P0 BRA `(.L_x_10526) ;  /* 0x0000000400088947 */ /* 0x000fea0003800000 */
[----:B------:R-:W-:-:S13]  /*ae50*/  ISETP.NE.AND P0, PT, R0, 0x17, PT ;  /* 0x000000170000780c */ /* 0x000fda0003f05270 */
[----:B------:R-:W-:Y:S05]  /*ae60*/  @!P0 BRA `(.L_x_10527) ;  /* 0x0000000000a08947 */ /* 0x000fea0003800000 */
[----:B------:R-:W-:-:S13]  /*ae70*/  ISETP.NE.AND P0, PT, R0, 0x18, PT ;  /* 0x000000180000780c */ /* 0x000fda0003f05270 */
[----:B------:R-:W-:Y:S05]  /*ae80*/  @!P0 BRA `(.L_x_10528) ;  /* 0x0000000000448947 */ /* 0x000fea0003800000 */
.L_x_10505:
        /* <DEDUP_REMOVED lines=16> */
.L_x_10529:
[----:B------:R-:W-:Y:S05]  /*af90*/  EXIT ;  /* 0x000000000000794d */ /* 0x000fea0003800000 */
.L_x_10528:
        /* <DEDUP_REMOVED lines=17> */
.L_x_10531:
[----:B------:R-:W-:Y:S05]  /*b0b0*/  BSYNC.RECONVERGENT B0 ;  /* 0x0000000000007941 */ /* 0x000fea0003800200 */
.L_x_10530:
[----:B------:R-:W-:-:S05]  /*b0c0*/  LOP3.LUT R5, R0, 0x80, R5, 0xf8, !PT ;  /* 0x0000008000057812 */ /* 0x000fca00078ef805 */
[----:B------:R-:W-:Y:S01]  /*b0d0*/  STG.E.U8 desc[UR36][R2.64], R5 ;  /* 0x0000000502007986 */ /* 0x000fe2000c101124 */
[----:B------:R-:W-:Y:S05]  /*b0e0*/  EXIT ;  /* 0x000000000000794d */ /* 0x000fea0003800000 */
.L_x_10527:
        /* <DEDUP_REMOVED lines=16> */
.L_x_10533:
[----:B------:R-:W-:Y:S01]  /*b1f0*/  IMAD.MOV.U32 R0, RZ, RZ, 0x7f ;  /* 0x0000007fff007424 */ /* 0x000fe200078e00ff */
[----:B------:R-:W-:-:S04]  /*b200*/  ISETP.GT.U32.AND P0, PT, R4, 0x7f800000, PT ;  /* 0x7f8000000400780c */ /* 0x000fc80003f04070 */
[----:B------:R-:W-:-:S09]  /*b210*/  SEL R0, R0, 0x7c, P0 ;  /* 0x0000007c00007807 */ /* 0x000fd20000000000 */
.L_x_10534:
[----:B------:R-:W-:Y:S05]  /*b220*/  BSYNC.RECONVERGENT B0 ;  /* 0x0000000000007941 */ /* 0x000fea0003800200 */
.L_x_10532:
[----:B------:R-:W-:-:S04]  /*b230*/  SHF.R.U32.HI R5, RZ, 0x18, R5 ;  /* 0x00000018ff057819 */ /* 0x000fc80000011605 */
[----:B------:R-:W-:-:S05]  /*b240*/  LOP3.LUT R5, R0, 0x80, R5, 0xf8, !PT ;  /* 0x0000008000057812 */ /* 0x000fca00078ef805 */
[----:B------:R-:W-:Y:S01]  /*b250*/  STG.E.U8 desc[UR36][R2.64], R5 ;  /* 0x0000000502007986 */ /* 0x000fe2000c101124 */
[----:B------:R-:W-:Y:S05]  /*b260*/  EXIT ;  /* 0x000000000000794d */ /* 0x000fea0003800000 */
.L_x_10526:
        /* <DEDUP_REMOVED lines=8> */
        .weak           $__internal_30_$__cuda_sm20_dblrcp_rn_slowpath_v3
        .type           $__internal_30_$__cuda_sm20_dblrcp_rn_slowpath_v3,@function
        .size           $__internal_30_$__cuda_sm20_dblrcp_rn_slowpath_v3,($__internal_31_$__cuda_sm20_div_rn_f64_full - $__internal_30_$__cuda_sm20_dblrcp_rn_slowpath_v3)
$__internal_30_$__cuda_sm20_dblrcp_rn_slowpath_v3:
        /* <DEDUP_REMOVED lines=24> */
.L_x_10538:
        /* <DEDUP_REMOVED lines=9> */
.L_x_10536:
[----:B------:R-:W-:Y:S01]  /*b500*/  LOP3.LUT R13, R9, 0x80000, RZ, 0xfc, !PT ;  /* 0x00080000090d7812 */ /* 0x000fe200078efcff */
[----:B------:R-:W-:-:S07]  /*b510*/  IMAD.MOV.U32 R12, RZ, RZ, R8 ;  /* 0x000000ffff0c7224 */ /* 0x000fce00078e0008 */
.L_x_10537:
[----:B------:R-:W-:Y:S05]  /*b520*/  BSYNC.RECONVERGENT B0 ;  /* 0x0000000000007941 */ /* 0x000fea0003800200 */
.L_x_10535:
[----:B------:R-:W-:Y:S02]  /*b530*/  IMAD.MOV.U32 R8, RZ, RZ, R0 ;  /* 0x000000ffff087224 */ /* 0x000fe400078e0000 */
[----:B------:R-:W-:-:S04]  /*b540*/  IMAD.MOV.U32 R9, RZ, RZ, 0x0 ;  /* 0x00000000ff097424 */ /* 0x000fc800078e00ff */
[----:B------:R-:W-:Y:S05]  /*b550*/  RET.REL.NODEC R8 `(_ZN2at6native27unrolled_elementwise_kernelINS0_13AUnaryFunctorIN3c107complexIdEES5_S5_NS0_15binary_internal10DivFunctorIS5_EEEESt5arrayIPcLm2EELi4E23TrivialOffsetCalculatorILi1EjESE_NS0_6memory12LoadWithCastILi1EEENSF_13StoreWithCastILi1EEEEEviT_T0_T2_T3_T4_T5_) ;  /* 0xffffff4808a87950 */ /* 0x000fea0003c3ffff */
        .weak           $__internal_31_$__cuda_sm20_div_rn_f64_full
        .type           $__internal_31_$__cuda_sm20_div_rn_f64_full,@function
        .size           $__internal_31_$__cuda_sm20_div_rn_f64_full,(.L_x_19377 - $__internal_31_$__cuda_sm20_div_rn_f64_full)
$__internal_31_$__cuda_sm20_div_rn_f64_full:
[----:B------:R-:W-:Y:S01]  /*b560*/  IMAD.MOV.U32 R37, RZ, RZ, R3 ;  /* 0x000000ffff257224 */ /* 0x000fe200078e0003 */
[C---:B------:R-:W-:Y:S01]  /*b570*/  FSETP.GEU.AND P0, PT, |R13|.reuse, 1.469367938527859385e-39, PT ;  /* 0x001000000d00780b */ /* 0x040fe20003f0e200 */
[----:B------:R-:W-:Y:S01]  /*b580*/  IMAD.MOV.U32 R12, RZ, RZ, R10 ;  /* 0x000000ffff0c7224 */ /* 0x000fe200078e000a */
[----:B------:R-:W-:Y:S01]  /*b590*/  LOP3.LUT R14, R13, 0x800fffff, RZ, 0xc0, !PT ;  /* 0x800fffff0d0e7812 */ /* 0x000fe200078ec0ff */
[----:B------:R-:W-:Y:S01]  /*b5a0*/  IMAD.MOV.U32 R36, RZ, RZ, R8 ;  /* 0x000000ffff247224 */ /* 0x000fe200078e0008 */
[C---:B------:R-:W-:Y:S01]  /*b5b0*/  FSETP.GEU.AND P2, PT, |R37|.reuse, 1.469367938527859385e-39, PT ;  /* 0x001000002500780b */ /* 0x040fe20003f4e200 */
[----:B------:R-:W-:Y:S01]  /*b5c0*/  IMAD.MOV.U32 R38, RZ, RZ, 0x1 ;  /* 0x00000001ff267424 */ /* 0x000fe200078e00ff */
[----:B------:R-:W-:Y:S01]  /*b5d0*/  LOP3.LUT R15, R14, 0x3ff00000, RZ, 0xfc, !PT ;  /* 0x3ff000000e0f7812 */ /* 0x000fe200078efcff */
[----:B------:R-:W-:Y:S01]  /*b5e0*/  IMAD.MOV.U32 R14, RZ, RZ, R10 ;  /* 0x000000ffff0e7224 */ /* 0x000fe200078e000a */
[----:B------:R-:W-:Y:S01]  /*b5f0*/  LOP3.LUT R8, R37, 0x7ff00000, RZ, 0xc0, !PT ;  /* 0x7ff0000025087812 */ /* 0x000fe200078ec0ff */
[----:B------:R-:W-:Y:S01]  /*b600*/  IMAD.MOV.U32 R40, RZ, RZ, R36 ;  /* 0x000000ffff287224 */ /* 0x000fe200078e0024 */
[----:B------:R-:W-:Y:S01]  /*b610*/  LOP3.LUT R3, R13, 0x7ff00000, RZ, 0xc0, !PT ;  /* 0x7ff000000d037812 */ /* 0x000fe200078ec0ff */
[----:B------:R-:W-:Y:S01]  /*b620*/  BSSY.RECONVERGENT B0, `(.L_x_10539) ;  /* 0x0000054000007945 */ /* 0x000fe20003800200 */
[----:B------:R-:W-:Y:S01]  /*b630*/  LOP3.LUT R10, R37, 0x7ff00000, RZ, 0xc0, !PT ;  /* 0x7ff00000250a7812 */ /* 0x000fe200078ec0ff */
[----:B------:R-:W-:-:S03]  /*b640*/  @!P0 DMUL R14, R12, 8.98846567431157953865e+307 ;  /* 0x7fe000000c0e8828 */ /* 0x000fc60000000000 */
[----:B------:R-:W-:Y:S02]  /*b650*/  ISETP.GE.U32.AND P1, PT, R10, R3, PT ;  /* 0x000000030a00720c */ /* 0x000fe40003f26070 */
[----:B------:R-:W-:Y:S01]  /*b660*/  @!P2 LOP3.LUT R9, R13, 0x7ff00000, RZ, 0xc0, !PT ;  /* 0x7ff000000d09a812 */ /* 0x000fe200078ec0ff */
[----:B------:R-:W0:Y:S03]  /*b670*/  MUFU.RCP64H R39, R15 ;  /* 0x0000000f00277308 */ /* 0x000e260000001800 */
[----:B------:R-:W-:Y:S01]  /*b680*/  @!P2 ISETP.GE.U32.AND P3, PT, R8, R9, PT ;  /* 0x000000090800a20c */ /* 0x000fe20003f66070 */
[----:B------:R-:W-:-:S05]  /*b690*/  IMAD.MOV.U32 R8, RZ, RZ, 0x1ca00000 ;  /* 0x1ca00000ff087424 */ /* 0x000fca00078e00ff */
[C---:B------:R-:W-:Y:S02]  /*b6a0*/  @!P2 SEL R9, R8.reuse, 0x63400000, !P3 ;  /* 0x634000000809a807 */ /* 0x040fe40005800000 */
[----:B------:R-:W-:Y:S02]  /*b6b0*/  SEL R8, R8, 0x63400000, !P1 ;  /* 0x6340000008087807 */ /* 0x000fe40004800000 */
[--C-:B------:R-:W-:Y:S02]  /*b6c0*/  @!P2 LOP3.LUT R9, R9, 0x80000000, R37.reuse, 0xf8, !PT ;  /* 0x800000000909a812 */ /* 0x100fe400078ef825 */
[----:B------:R-:W-:Y:S01]  /*b6d0*/  LOP3.LUT R41, R8, 0x800fffff, R37, 0xf8, !PT ;  /* 0x800fffff08297812 */ /* 0x000fe200078ef825 */
[----:B------:R-:W-:Y:S01]  /*b6e0*/  @!P2 IMAD.MOV.U32 R8, RZ, RZ, RZ ;  /* 0x000000ffff08a224 */ /* 0x000fe200078e00ff */
[----:B------:R-:W-:-:S06]  /*b6f0*/  @!P2 LOP3.LUT R9, R9, 0x100000, RZ, 0xfc, !PT ;  /* 0x001000000909a812 */ /* 0x000fcc00078efcff */
[----:B------:R-:W-:Y:S02]  /*b700*/  @!P2 DFMA R40, R40, 2, -R8 ;  /* 0x400000002828a82b */ /* 0x000fe40000000808 */
[----:B0-----:R-:W-:-:S08]  /*b710*/  DFMA R8, R38, -R14, 1 ;  /* 0x3ff000002608742b */ /* 0x001fd0000000080e */
[----:B------:R-:W-:Y:S01]  /*b720*/  DFMA R8, R8, R8, R8 ;  /* 0x000000080808722b */ /* 0x000fe20000000008 */
[----:B------:R-:W-:-:S07]  /*b730*/  @!P2 LOP3.LUT R10, R41, 0x7ff00000, RZ, 0xc0, !PT ;  /* 0x7ff00000290aa812 */ /* 0x000fce00078ec0ff */
[----:B------:R-:W-:-:S08]  /*b740*/  DFMA R38, R38, R8, R38 ;  /* 0x000000082626722b */ /* 0x000fd00000000026 */
[----:B------:R-:W-:-:S08]  /*b750*/  DFMA R42, R38, -R14, 1 ;  /* 0x3ff00000262a742b */ /* 0x000fd0000000080e */
[----:B------:R-:W-:-:S08]  /*b760*/  DFMA R42, R38, R42, R38 ;  /* 0x0000002a262a722b */ /* 0x000fd00000000026 */
        /* <DEDUP_REMOVED lines=10> */
[----:B------:R-:W-:Y:S02]  /*b810*/  LOP3.LUT R3, R37, 0x7ff00000, RZ, 0xc0, !PT ;  /* 0x7ff0000025037812 */ /* 0x000fe400078ec0ff */
[----:B------:R-:W-:-:S04]  /*b820*/  LOP3.LUT R8, R13, 0x7ff00000, RZ, 0xc0, !PT ;  /* 0x7ff000000d087812 */ /* 0x000fc800078ec0ff */
[CC--:B------:R-:W-:Y:S02]  /*b830*/  ISETP.GE.U32.AND P0, PT, R3.reuse, R8.reuse, PT ;  /* 0x000000080300720c */ /* 0x0c0fe40003f06070 */
[----:B------:R-:W-:Y:S01]  /*b840*/  VIADDMNMX R3, R3, -R8, 0xb9600000, !PT ;  /* 0xb960000003037446 */ /* 0x000fe20007800908 */
[----:B------:R-:W-:-:S03]  /*b850*/  IMAD.MOV.U32 R8, RZ, RZ, 0x1ca00000 ;  /* 0x1ca00000ff087424 */ /* 0x000fc600078e00ff */
        /* <DEDUP_REMOVED lines=18> */
[----:B------:R-:W-:-:S03]  /*b980*/  DFMA R10, R42, -R10, R38 ;  /* 0x8000000a2a0a722b */ /* 0x000fc60000000026 */
[----:B------:R-:W-:-:S07]  /*b990*/  LOP3.LUT R12, R9, R12, RZ, 0x3c, !PT ;  /* 0x0000000c090c7212 */ /* 0x000fce00078e3cff */
[----:B------:R-:W-:-:S04]  /*b9a0*/  FSETP.NEU.AND P0, PT, |R11|, R3, PT ;  /* 0x000000030b00720b */ /* 0x000fc80003f0d200 */
[----:B------:R-:W-:Y:S02]  /*b9b0*/  FSEL R8, R8, R42, !P0 ;  /* 0x0000002a08087208 */ /* 0x000fe40004000000 */
[----:B------:R-:W-:-:S03]  /*b9c0*/  FSEL R43, R12, R43, !P0 ;  /* 0x0000002b0c2b7208 */ /* 0x000fc60004000000 */
[----:B------:R-:W-:Y:S01]  /*b9d0*/  IMAD.MOV.U32 R42, RZ, RZ, R8 ;  /* 0x000000ffff2a7224 */ /* 0x000fe200078e0008 */
[----:B------:R-:W-:Y:S06]  /*b9e0*/  BRA `(.L_x_10541) ;  /* 0x00000000005c7947 */ /* 0x000fec0003800000 */
.L_x_10540:
        /* <DEDUP_REMOVED lines=16> */
.L_x_10543:
[----:B------:R-:W-:Y:S01]  /*baf0*/  LOP3.LUT R3, R13, 0x80000, RZ, 0xfc, !PT ;  /* 0x000800000d037812 */ /* 0x000fe200078efcff */
[----:B------:R-:W-:-:S04]  /*bb00*/  IMAD.MOV.U32 R42, RZ, RZ, R12 ;  /* 0x000000ffff2a7224 */ /* 0x000fc800078e000c */
[----:B------:R-:W-:Y:S01]  /*bb10*/  IMAD.MOV.U32 R43, RZ, RZ, R3 ;  /* 0x000000ffff2b7224 */ /* 0x000fe200078e0003 */
[----:B------:R-:W-:Y:S06]  /*bb20*/  BRA `(.L_x_10541) ;  /* 0x00000000000c7947 */ /* 0x000fec0003800000 */
.L_x_10542:
[----:B------:R-:W-:Y:S01]  /*bb30*/  LOP3.LUT R3, R37, 0x80000, RZ, 0xfc, !PT ;  /* 0x0008000025037812 */ /* 0x000fe200078efcff */
[----:B------:R-:W-:-:S04]  /*bb40*/  IMAD.MOV.U32 R42, RZ, RZ, R36 ;  /* 0x000000ffff2a7224 */ /* 0x000fc800078e0024 */
[----:B------:R-:W-:-:S07]  /*bb50*/  IMAD.MOV.U32 R43, RZ, RZ, R3 ;  /* 0x000000ffff2b7224 */ /* 0x000fce00078e0003 */
.L_x_10541:
[----:B------:R-:W-:Y:S05]  /*bb60*/  BSYNC.RECONVERGENT B0 ;  /* 0x0000000000007941 */ /* 0x000fea0003800200 */
.L_x_10539:
[----:B------:R-:W-:Y:S02]  /*bb70*/  IMAD.MOV.U32 R10, RZ, RZ, R0 ;  /* 0x000000ffff0a7224 */ /* 0x000fe400078e0000 */
[----:B------:R-:W-:Y:S02]  /*bb80*/  IMAD.MOV.U32 R11, RZ, RZ, 0x0 ;  /* 0x00000000ff0b7424 */ /* 0x000fe400078e00ff */
[----:B------:R-:W-:Y:S02]  /*bb90*/  IMAD.MOV.U32 R8, RZ, RZ, R42 ;  /* 0x000000ffff087224 */ /* 0x000fe400078e002a */
[----:B------:R-:W-:Y:S01]  /*bba0*/  IMAD.MOV.U32 R9, RZ, RZ, R43 ;  /* 0x000000ffff097224 */ /* 0x000fe200078e002b */
[----:B------:R-:W-:Y:S06]  /*bbb0*/  RET.REL.NODEC R10 `(_ZN2at6native27unrolled_elementwise_kernelINS0_13AUnaryFunctorIN3c107complexIdEES5_S5_NS0_15binary_internal10DivFunctorIS5_EEEESt5arrayIPcLm2EELi4E23TrivialOffsetCalculatorILi1EjESE_NS0_6memory12LoadWithCastILi1EEENSF_13StoreWithCastILi1EEEEEviT_T0_T2_T3_T4_T5_) ;  /* 0xffffff440a107950 */ /* 0x000fec0003c3ffff */
.L_x_10544:
        /* <DEDUP_REMOVED lines=12> */
.L_x_19377:


//--------------------- .text._ZN2at6native18elementwise_kernelILi128ELi2EZNS0_22gpu_kernel_impl_nocastINS0_13AUnaryFunctorIN3c107complexIdEES6_S6_NS0_15binary_internal10DivFunctorIS6_EEEEEEvRNS_18TensorIteratorBaseERKT_EUliE_EEviT1_ --------------------------
	.section	.text._ZN2at6native18elementwise_kernelILi128ELi2EZNS0_22gpu_kernel_impl_nocastINS0_13AUnaryFunctorIN3c107complexIdEES6_S6_NS0_15binary_internal10DivFunctorIS6_EEEEEEvRNS_18TensorIteratorBaseERKT_EUliE_EEviT1_,"ax",@progbits
	.align	128
        .global         _ZN2at6native18elementwise_kernelILi128ELi2EZNS0_22gpu_kernel_impl_nocastINS0_13AUnaryFunctorIN3c107complexIdEES6_S6_NS0_15binary_internal10DivFunctorIS6_EEEEEEvRNS_18TensorIteratorBaseERKT_EUliE_EEviT1_
        .type           _ZN2at6native18elementwise_kernelILi128ELi2EZNS0_22gpu_kernel_impl_nocastINS0_13AUnaryFunctorIN3c107complexIdEES6_S6_NS0_15binary_internal10DivFunctorIS6_EEEEEEvRNS_18TensorIteratorBaseERKT_EUliE_EEviT1_,@function
        .size           _ZN2at6native18elementwise_kernelILi128ELi2EZNS0_22gpu_kernel_impl_nocastINS0_13AUnaryFunctorIN3c107complexIdEES6_S6_NS0_15binary_internal10DivFunctorIS6_EEEEEEvRNS_18TensorIteratorBaseERKT_EUliE_EEviT1_,(.L_x_19379 - _ZN2at6native18elementwise_kernelILi128ELi2EZNS0_22gpu_kernel_impl_nocastINS0_13AUnaryFunctorIN3c107complexIdEES6_S6_NS0_15binary_internal10DivFunctorIS6_EEEEEEvRNS_18TensorIteratorBaseERKT_EUliE_EEviT1_)
        .other          _ZN2at6native18elementwise_kernelILi128ELi2EZNS0_22gpu_kernel_impl_nocastINS0_13AUnaryFunctorIN3c107complexIdEES6_S6_NS0_15binary_internal10DivFunctorIS6_EEEEEEvRNS_18TensorIteratorBaseERKT_EUliE_EEviT1_,@"STO_CUDA_ENTRY STV_DEFAULT"
_ZN2at6native18elementwise_kernelILi128ELi2EZNS0_22gpu_kernel_impl_nocastINS0_13AUnaryFunctorIN3c107complexIdEES6_S6_NS0_15binary_internal10DivFunctorIS6_EEEEEEvRNS_18TensorIteratorBaseERKT_EUliE_EEviT1_:
.text._ZN2at6native18elementwise_kernelILi128ELi2EZNS0_22gpu_kernel_impl_nocastINS0_13AUnaryFunctorIN3c107complexIdEES6_S6_NS0_15binary_internal10DivFunctorIS6_EEEEEEvRNS_18TensorIteratorBaseERKT_EUliE_EEviT1_:
        /* <DEDUP_REMOVED lines=14> */
[----:B0-----:R-:W2:Y:S02]  /*00e0*/  LDG.E.128 R8, desc[UR6][R8.64] ;  /* 0x0000000608087981 */ /* 0x001ea4000c1e1d00 */
[----:B--2---:R-:W-:-:S14]  /*00f0*/  DSETP.GE.AND P0, PT, |R8|, |R10|, PT ;  /* 0x4000000a0800722a */ /* 0x004fdc0003f06200 */
[----:B------:R-:W-:Y:S05]  /*0100*/  @!P0 BRA `(.L_x_10548) ;  /* 0x0000000400988947 */ /* 0x000fea0003800000 */
[----:B------:R-:W-:Y:S02]  /*0110*/  DSETP.NEU.AND P0, PT, R10, RZ, PT ;  /* 0x000000ff0a00722a */ /* 0x000fe40003f0d000 */
[----:B------:R-:W-:-:S14]  /*0120*/  DSETP.EQ.AND P1, PT, R8, RZ, PT ;  /* 0x000000ff0800722a */ /* 0x000fdc0003f22000 */
[----:B------:R-:W-:Y:S05]  /*0130*/  @!P0 BRA P1, `(.L_x_10549) ;  /* 0x0000000000b88947 */ /* 0x000fea0000800000 */
        /* <DEDUP_REMOVED lines=19> */
[----:B------:R-:W-:Y:S05]  /*0270*/  CALL.REL.NOINC `($__internal_33_$__cuda_sm20_div_rn_f64_full) ;  /* 0x0000004c00d87944 */ /* 0x000fea0003c00000 */
[----:B------:R-:W-:-:S07]  /*0280*/  MOV R3, R0 ;  /* 0x0000000000037202 */ /* 0x000fce0000000f00 */
.L_x_10550:
        /* <DEDUP_REMOVED lines=16> */
[----:B------:R-:W-:Y:S05]  /*0390*/  CALL.REL.NOINC `($__internal_32_$__cuda_sm20_dblrcp_rn_slowpath_v3) ;  /* 0x0000004800f47944 */ /* 0x000fea0003c00000 */
.L_x_10552:
[----:B------:R-:W-:Y:S05]  /*03a0*/  BSYNC.RECONVERGENT B2 ;  /* 0x0000000000027941 */ /* 0x000fea0003800200 */
.L_x_10551:
[----:B------:R-:W0:Y:S08]  /*03b0*/  LDC.64 R10, c[0x0][0x5b0] ;  /* 0x00016c00ff0a7b82 */ /* 0x000e300000000a00 */
[----:B------:R-:W0:Y:S02]  /*03c0*/  LDC.64 R8, c[0x0][0x5b8] ;  /* 0x00016e00ff087b82 */ /* 0x000e240000000a00 */
[----:B0-----:R-:W-:-:S02]  /*03d0*/  DFMA R4, R2, R8, R10 ;  /* 0x000000080204722b */ /* 0x001fc4000000000a */
[----:B------:R-:W-:-:S06]  /*03e0*/  DFMA R2, -R2, R10, R8 ;  /* 0x0000000a0202722b */ /* 0x000fcc0000000108 */
[-C--:B------:R-:W-:Y:S02]  /*03f0*/  DMUL R4, R4, R6.reuse ;  /* 0x0000000604047228 */ /* 0x080fe40000000000 */
[----:B------:R-:W-:Y:S01]  /*0400*/  DMUL R6, R2, R6 ;  /* 0x0000000602067228 */ /* 0x000fe20000000000 */
[----:B------:R-:W-:Y:S10]  /*0410*/  BRA `(.L_x_10553) ;  /* 0x0000000400887947 */ /* 0x000ff40003800000 */
.L_x_10549:
[----:B------:R-:W-:Y:S01]  /*0420*/  DADD R6, -RZ, |R8| ;  /* 0x00000000ff067229 */ /* 0x000fe20000000508 */
[----:B------:R-:W-:Y:S01]  /*0430*/  IMAD.MOV.U32 R2, RZ, RZ, 0x1 ;  /* 0x00000001ff027424 */ /* 0x000fe200078e00ff */
[----:B------:R-:W0:Y:S01]  /*0440*/  LDCU.64 UR4, c[0x0][0x5b0] ;  /* 0x0000b600ff0477ac */ /* 0x000e220008000a00 */
[----:B------:R-:W1:Y:S03]  /*0450*/  LDC R0, c[0x0][0x5b4] ;  /* 0x00016d00ff007b82 */ /* 0x000e660000000800 */
[----:B------:R-:W2:Y:S02]  /*0460*/  MUFU.RCP64H R3, R7 ;  /* 0x0000000700037308 */ /* 0x000ea40000001800 */
[----:B--2---:R-:W-:Y:S01]  /*0470*/  DFMA R4, -|R8|, R2, 1 ;  /* 0x3ff000000804742b */ /* 0x004fe20000000302 */
[----:B-1----:R-:W-:-:S07]  /*0480*/  FSETP.GEU.AND P1, PT, |R0|, 6.5827683646048100446e-37, PT ;  /* 0x036000000000780b */ /* 0x002fce0003f2e200 */
[----:B------:R-:W-:-:S08]  /*0490*/  DFMA R4, R4, R4, R4 ;  /* 0x000000040404722b */ /* 0x000fd00000000004 */
[----:B------:R-:W-:-:S08]  /*04a0*/  DFMA R4, R2, R4, R2 ;  /* 0x000000040204722b */ /* 0x000fd00000000002 */
[----:B------:R-:W-:-:S08]  /*04b0*/  DFMA R2, -|R8|, R4, 1 ;  /* 0x3ff000000802742b */ /* 0x000fd00000000304 */
[----:B------:R-:W-:-:S08]  /*04c0*/  DFMA R2, R4, R2, R4 ;  /* 0x000000020402722b */ /* 0x000fd00000000004 */
[----:B0-----:R-:W-:-:S08]  /*04d0*/  DMUL R4, R2, UR4 ;  /* 0x0000000402047c28 */ /* 0x001fd00008000000 */
[----:B------:R-:W-:-:S08]  /*04e0*/  DFMA R8, -|R8|, R4, UR4 ;  /* 0x0000000408087e2b */ /* 0x000fd00008000304 */
[----:B------:R-:W-:-:S10]  /*04f0*/  DFMA R2, R2, R8, R4 ;  /* 0x000000080202722b */ /* 0x000fd40000000004 */
[----:B------:R-:W-:-:S05]  /*0500*/  FFMA R4, RZ, R7, R3 ;  /* 0x00000007ff047223 */ /* 0x000fca0000000003 */
[----:B------:R-:W-:-:S13]  /*0510*/  FSETP.GT.AND P0, PT, |R4|, 1.469367938527859385e-39, PT ;  /* 0x001000000400780b */ /* 0x000fda0003f04200 */
[----:B------:R-:W-:Y:S05]  /*0520*/  @P0 BRA P1, `(.L_x_10554) ;  /* 0x00000000001c0947 */ /* 0x000fea0000800000 */
[----:B------:R-:W0:Y:S01]  /*0530*/  LDCU.64 UR4, c[0x0][0x5b0] ;  /* 0x0000b600ff0477ac */ /* 0x000e220008000a00 */
[----:B------:R-:W-:Y:S02]  /*0540*/  MOV R0, R7 ;  /* 0x0000000700007202 */ /* 0x000fe40000000f00 */
[----:B------:R-:W-:Y:S01]  /*0550*/  MOV R3, 0x590 ;  /* 0x0000059000037802 */ /* 0x000fe20000000f00 */
[----:B0-----:R-:W-:Y:S02]  /*0560*/  IMAD.U32 R7, RZ, RZ, UR4 ;  /* 0x00000004ff077e24 */ /* 0x001fe4000f8e00ff */
[----:B------:R-:W-:-:S07]  /*0570*/  IMAD.U32 R2, RZ, RZ, UR5 ;  /* 0x00000005ff027e24 */ /* 0x000fce000f8e00ff */
[----:B------:R-:W-:Y:S05]  /*0580*/  CALL.REL.NOINC `($__internal_33_$__cuda_sm20_div_rn_f64_full) ;  /* 0x0000004c00147944 */ /* 0x000fea0003c00000 */
[----:B------:R-:W-:-:S07]  /*0590*/  MOV R3, R0 ;  /* 0x0000000000037202 */ /* 0x000fce0000000f00 */
.L_x_10554:
        /* <DEDUP_REMOVED lines=13> */
[----:B------:R-:W-:Y:S01]  /*0670*/  DFMA R6, R4, R10, R6 ;  /* 0x0000000a0406722b */ /* 0x000fe20000000006 */
[----:B------:R-:W-:-:S09]  /*0680*/  MOV R5, R3 ;  /* 0x0000000300057202 */ /* 0x000fd20000000f00 */
[----:B------:R-:W-:-:S05]  /*0690*/  FFMA R4, RZ, R9, R7 ;  /* 0x00000009ff047223 */ /* 0x000fca0000000007 */
[----:B------:R-:W-:Y:S01]  /*06a0*/  FSETP.GT.AND P0, PT, |R4|, 1.469367938527859385e-39, PT ;  /* 0x001000000400780b */ /* 0x000fe20003f04200 */
[----:B------:R-:W-:-:S12]  /*06b0*/  IMAD.MOV.U32 R4, RZ, RZ, R2 ;  /* 0x000000ffff047224 */ /* 0x000fd800078e0002 */
[----:B------:R-:W-:Y:S05]  /*06c0*/  @P0 BRA P1, `(.L_x_10553) ;  /* 0x0000000000dc0947 */ /* 0x000fea0000800000 */
[----:B------:R-:W0:Y:S01]  /*06d0*/  LDCU.64 UR4, c[0x0][0x5b8] ;  /* 0x0000b700ff0477ac */ /* 0x000e220008000a00 */
[----:B------:R-:W-:Y:S01]  /*06e0*/  IMAD.MOV.U32 R6, RZ, RZ, R8 ;  /* 0x000000ffff067224 */ /* 0x000fe200078e0008 */
[----:B------:R-:W-:Y:S02]  /*06f0*/  MOV R0, R9 ;  /* 0x0000000900007202 */ /* 0x000fe40000000f00 */
[----:B------:R-:W-:Y:S01]  /*0700*/  MOV R3, 0x740 ;  /* 0x0000074000037802 */ /* 0x000fe20000000f00 */
[----:B0-----:R-:W-:Y:S01]  /*0710*/  IMAD.U32 R7, RZ, RZ, UR4 ;  /* 0x00000004ff077e24 */ /* 0x001fe2000f8e00ff */
[----:B------:R-:W-:-:S07]  /*0720*/  MOV R2, UR5 ;  /* 0x0000000500027c02 */ /* 0x000fce0008000f00 */
[----:B------:R-:W-:Y:S05]  /*0730*/  CALL.REL.NOINC `($__internal_33_$__cuda_sm20_div_rn_f64_full) ;  /* 0x0000004800a87944 */ /* 0x000fea0003c00000 */
[----:B------:R-:W-:Y:S01]  /*0740*/  IMAD.MOV.U32 R6, RZ, RZ, R2 ;  /* 0x000000ffff067224 */ /* 0x000fe200078e0002 */
[----:B------:R-:W-:Y:S01]  /*0750*/  MOV R7, R0 ;  /* 0x0000000000077202 */ /* 0x000fe20000000f00 */
[----:B------:R-:W-:Y:S06]  /*0760*/  BRA `(.L_x_10553) ;  /* 0x0000000000b47947 */ /* 0x000fec0003800000 */
.L_x_10548:
        /* <DEDUP_REMOVED lines=19> */
[----:B------:R-:W-:Y:S05]  /*08a0*/  CALL.REL.NOINC `($__internal_33_$__cuda_sm20_div_rn_f64_full) ;  /* 0x00000048004c7944 */ /* 0x000fea0003c00000 */
[----:B------:R-:W-:-:S07]  /*08b0*/  MOV R3, R0 ;  /* 0x0000000000037202 */ /* 0x000fce0000000f00 */
.L_x_10555:
        /* <DEDUP_REMOVED lines=16> */
[----:B------:R-:W-:Y:S05]  /*09c0*/  CALL.REL.NOINC `($__internal_32_$__cuda_sm20_dblrcp_rn_slowpath_v3) ;  /* 0x0000004400687944 */ /* 0x000fea0003c00000 */
.L_x_10557:
[----:B------:R-:W-:Y:S05]  /*09d0*/  BSYNC.RECONVERGENT B2 ;  /* 0x0000000000027941 */ /* 0x000fea0003800200 */
.L_x_10556:
[----:B------:R-:W0:Y:S08]  /*09e0*/  LDC.64 R8, c[0x0][0x5b0] ;  /* 0x00016c00ff087b82 */ /* 0x000e300000000a00 */
[----:B------:R-:W0:Y:S02]  /*09f0*/  LDC.64 R10, c[0x0][0x5b8] ;  /* 0x00016e00ff0a7b82 */ /* 0x000e240000000a00 */
[----:B0-----:R-:W-:-:S02]  /*0a00*/  DFMA R4, R2, R8, R10 ;  /* 0x000000080204722b */ /* 0x001fc4000000000a */
[----:B------:R-:W-:-:S06]  /*0a10*/  DFMA R2, R2, R10, -R8 ;  /* 0x0000000a0202722b */ /* 0x000fcc0000000808 */
[-C--:B------:R-:W-:Y:S02]  /*0a20*/  DMUL R4, R4, R6.reuse ;  /* 0x0000000604047228 */ /* 0x080fe40000000000 */
[----:B------:R-:W-:-:S11]  /*0a30*/  DMUL R6, R2, R6 ;  /* 0x0000000602067228 */ /* 0x000fd60000000000 */
.L_x_10553:
[----:B------:R-:W0:Y:S01]  /*0a40*/  LDC.64 R2, c[0x0][0x588] ;  /* 0x00016200ff027b82 */ /* 0x000e220000000a00 */
[----:B------:R-:W-:Y:S01]  /*0a50*/  VIADD R14, R14, 0x80 ;  /* 0x000000800e0e7836 */ /* 0x000fe20000000000 */
[----:B0-----:R0:W-:Y:S06]  /*0a60*/  STG.E.128 desc[UR6][R2.64], R4 ;  /* 0x0000000402007986 */ /* 0x0011ec000c101d06 */
.L_x_10547:
[----:B------:R-:W-:Y:S05]  /*0a70*/  BSYNC.RECONVERGENT B1 ;  /* 0x0000000000017941 */ /* 0x000fea0003800200 */
.L_x_10546:
[----:B------:R-:W1:Y:S02]  /*0a80*/  LDCU UR4, c[0x0][0x380] ;  /* 0x00007000ff0477ac */ /* 0x000e640008000800 */
[----:B-1----:R-:W-:-:S13]  /*0a90*/  ISETP.GE.AND P0, PT, R14, UR4, PT ;  /* 0x000000040e007c0c */ /* 0x002fda000bf06270 */
[----:B------:R-:W-:Y:S05]  /*0aa0*/  @P0 EXIT ;  /* 0x000000000000094d */ /* 0x000fea0003800000 */
[----:B------:R-:W1:Y:S02]  /*0ab0*/  LDC.64 R8, c[0x0][0x590] ;  /* 0x00016400ff087b82 */ /* 0x000e640000000a00 */
[----:B-1----:R-:W2:Y:S02]  /*0ac0*/  LDG.E.128 R8, desc[UR6][R8.64] ;  /* 0x0000000608087981 */ /* 0x002ea4000c1e1d00 */
[----:B--2---:R-:W-:-:S14]  /*0ad0*/  DSETP.GE.AND P0, PT, |R8|, |R10|, PT ;  /* 0x4000000a0800722a */ /* 0x004fdc0003f06200 */
[----:B------:R-:W-:Y:S05]  /*0ae0*/  @!P0 BRA `(.L_x_10558) ;  /* 0x0000000400a48947 */ /* 0x000fea0003800000 */
[----:B------:R-:W-:Y:S02]  /*0af0*/  DSETP.NEU.AND P0, PT, R10, RZ, PT ;  /* 0x000000ff0a00722a */ /* 0x000fe40003f0d000 */
[----:B------:R-:W-:-:S14]  /*0b00*/  DSETP.EQ.AND P1, PT, R8, RZ, PT ;  /* 0x000000ff0800722a */ /* 0x000fdc0003f22000 */
[----:B------:R-:W-:Y:S05]  /*0b10*/  @!P0 BRA P1, `(.L_x_10559) ;  /* 0x0000000000c08947 */ /* 0x000fea0000800000 */
        /* <DEDUP_REMOVED lines=19> */
[----:B------:R-:W-:Y:S05]  /*0c50*/  CALL.REL.NOINC `($__internal_33_$__cuda_sm20_div_rn_f64_full) ;  /* 0x0000004400607944 */ /* 0x000fea0003c00000 */
[----:B------:R-:W-:-:S07]  /*0c60*/  IMAD.MOV.U32 R3, RZ, RZ, R0 ;  /* 0x000000ffff037224 */ /* 0x000fce00078e0000 */
.L_x_10560:
        /* <DEDUP_REMOVED lines=17> */
.L_x_10562:
[----:B------:R-:W-:Y:S05]  /*0d80*/  BSYNC.RECONVERGENT B1 ;  /* 0x0000000000017941 */ /* 0x000fea0003800200 */
.L_x_10561:
[----:B------:R-:W0:Y:S08]  /*0d90*/  LDC.64 R10, c[0x0][0x5b0] ;  /* 0x00016c00ff0a7b82 */ /* 0x000e300000000a00 */
[----:B------:R-:W0:Y:S08]  /*0da0*/  LDC.64 R8, c[0x0][0x5b8] ;  /* 0x00016e00ff087b82 */ /* 0x000e300000000a00 */
[----:B------:R-:W1:Y:S01]  /*0db0*/  LDC.64 R12, c[0x0][0x588] ;  /* 0x00016200ff0c7b82 */ /* 0x000e620000000a00 */
[----:B0-----:R-:W-:-:S02]  /*0dc0*/  DFMA R4, R2, R8, R10 ;  /* 0x000000080204722b */ /* 0x001fc4000000000a */
[----:B------:R-:W-:-:S06]  /*0dd0*/  DFMA R2, -R2, R10, R8 ;  /* 0x0000000a0202722b */ /* 0x000fcc0000000108 */
[-C--:B------:R-:W-:Y:S02]  /*0de0*/  DMUL R4, R4, R6.reuse ;  /* 0x0000000604047228 */ /* 0x080fe40000000000 */
[----:B------:R-:W-:-:S07]  /*0df0*/  DMUL R6, R2, R6 ;  /* 0x0000000602067228 */ /* 0x000fce0000000000 */
[----:B-1----:R-:W-:Y:S01]  /*0e00*/  STG.E.128 desc[UR6][R12.64], R4 ;  /* 0x000000040c007986 */ /* 0x002fe2000c101d06 */
[----:B------:R-:W-:Y:S05]  /*0e10*/  EXIT ;  /* 0x000000000000794d */ /* 0x000fea0003800000 */
.L_x_10559:
[----:B0-----:R-:W-:Y:S01]  /*0e20*/  DADD R6, -RZ, |R8| ;  /* 0x00000000ff067229 */ /* 0x001fe20000000508 */
[----:B------:R-:W-:Y:S01]  /*0e30*/  MOV R2, 0x1 ;  /* 0x0000000100027802 */ /* 0x000fe20000000f00 */
        /* <DEDUP_REMOVED lines=16> */
[----:B------:R-:W-:Y:S01]  /*0f40*/  IMAD.MOV.U32 R0, RZ, RZ, R7 ;  /* 0x000000ffff007224 */ /* 0x000fe200078e0007 */
[----:B------:R-:W-:Y:S02]  /*0f50*/  MOV R3, 0xf90 ;  /* 0x00000f9000037802 */ /* 0x000fe40000000f00 */
[----:B0-----:R-:W-:Y:S01]  /*0f60*/  MOV R7, UR4 ;  /* 0x0000000400077c02 */ /* 0x001fe20008000f00 */
[----:B------:R-:W-:-:S07]  /*0f70*/  IMAD.U32 R2, RZ, RZ, UR5 ;  /* 0x00000005ff027e24 */ /* 0x000fce000f8e00ff */
[----:B------:R-:W-:Y:S05]  /*0f80*/  CALL.REL.NOINC `($__internal_33_$__cuda_sm20_div_rn_f64_full) ;  /* 0x0000004000947944 */ /* 0x000fea0003c00000 */
[----:B------:R-:W-:Y:S01]  /*0f90*/  MOV R4, R2 ;  /* 0x0000000200047202 */ /* 0x000fe20000000f00 */
[----:B------:R-:W-:-:S07]  /*0fa0*/  IMAD.MOV.U32 R5, RZ, RZ, R0 ;  /* 0x000000ffff057224 */ /* 0x000fce00078e0000 */
.L_x_10563:
[----:B------:R-:W-:Y:S01]  /*0fb0*/  DADD R2, -RZ, |R10| ;  /* 0x00000000ff027229 */ /* 0x000fe2000000050a */
        /* <DEDUP_REMOVED lines=24> */
[----:B------:R-:W-:-:S07]  /*1140*/  MOV R7, R0 ;  /* 0x0000000000077202 */ /* 0x000fce0000000f00 */
.L_x_10564:
[----:B------:R-:W0:Y:S02]  /*1150*/  LDC.64 R2, c[0x0][0x588] ;  /* 0x00016200ff027b82 */ /* 0x000e240000000a00 */
[----:B0-----:R-:W-:Y:S01]  /*1160*/  STG.E.128 desc[UR6][R2.64], R4 ;  /* 0x0000000402007986 */ /* 0x001fe2000c101d06 */
[----:B------:R-:W-:Y:S05]  /*1170*/  EXIT ;  /* 0x000000000000794d */ /* 0x000fea0003800000 */
.L_x_10558:
        /* <DEDUP_REMOVED lines=21> */
.L_x_10565:
        /* <DEDUP_REMOVED lines=17> */
.L_x_10567:
[----:B------:R-:W-:Y:S05]  /*13e0*/  BSYNC.RECONVERGENT B1 ;  /* 0x0000000000017941 */ /* 0x000fea0003800200 */
.L_x_10566:
[----:B------:R-:W0:Y:S08]  /*13f0*/  LDC.64 R8, c[0x0][0x5b0] ;  /* 0x00016c00ff087b82 */ /* 0x000e300000000a00 */
[----:B------:R-:W0:Y:S08]  /*1400*/  LDC.64 R10, c[0x0][0x5b8] ;  /* 0x00016e00ff0a7b82 */ /* 0x000e300000000a00 */
[----:B------:R-:W1:Y:S01]  /*1410*/  LDC.64 R12, c[0x0][0x588] ;  /* 0x00016200ff0c7b82 */ /* 0x000e620000000a00 */
[----:B0-----:R-:W-:-:S02]  /*1420*/  DFMA R4, R2, R8, R10 ;  /* 0x000000080204722b */ /* 0x001fc4000000000a */
[----:B------:R-:W-:-:S06]  /*1430*/  DFMA R2, R2, R10, -R8 ;  /* 0x0000000a0202722b */ /* 0x000fcc0000000808 */
[-C--:B------:R-:W-:Y:S02]  /*1440*/  DMUL R4, R4, R6.reuse ;  /* 0x0000000604047228 */ /* 0x080fe40000000000 */
[----:B------:R-:W-:-:S07]  /*1450*/  DMUL R6, R2, R6 ;  /* 0x0000000602067228 */ /* 0x000fce0000000000 */
[----:B-1----:R-:W-:Y:S01]  /*1460*/  STG.E.128 desc[UR6][R12.64], R4 ;  /* 0x000000040c007986 */ /* 0x002fe2000c101d06 */
[----:B------:R-:W-:Y:S05]  /*1470*/  EXIT ;  /* 0x000000000000794d */ /* 0x000fea0003800000 */
.L_x_10545:
        /* <DEDUP_REMOVED lines=14> */
[----:B------:R-:W-:-:S05]  /*1560*/  SHF.R.U32.HI R3, RZ, UR5, R2 ;  /* 0x00000005ff037c19 */ /* 0x000fca0008011602 */
[----:B------:R-:W-:-:S04]  /*1570*/  IMAD.MOV R5, RZ, RZ, -R3 ;  /* 0x000000ffff057224 */ /* 0x000fc800078e0a03 */
        /* <DEDUP_REMOVED lines=277> */
[----:B------:R-:W-:Y:S02]  /*26d0*/  @P0 IMAD.MOV.U32 R6, RZ, RZ, RZ ;  /* 0x000000ffff060224 */ /* 0x000fe400078e00ff */
        /* <DEDUP_REMOVED lines=11> */
.L_x_10570:
[----:B------:R-:W0:Y:S02]  /*2790*/  LDCU.64 UR4, c[0x0][0x590] ;  /* 0x0000b200ff0477ac */ /* 0x000e240008000a00 */
[----:B0-----:R-:W-:-:S04]  /*27a0*/  IADD3 R8, P0, PT, R0, UR4, RZ ;  /* 0x0000000400087c10 */ /* 0x001fc8000ff1e0ff */
[----:B------:R-:W-:-:S06]  /*27b0*/  IADD3.X R9, PT, PT, RZ, UR5, RZ, P0, !PT ;  /* 0x00000005ff097c10 */ /* 0x000fcc00087fe4ff */
[----:B------:R-:W2:Y:S01]  /*27c0*/  LDG.E.128 R8, desc[UR6][R8.64] ;  /* 0x0000000608087981 */ /* 0x000ea2000c1e1d00 */
[----:B------:R-:W-:Y:S01]  /*27d0*/  BSSY.RECONVERGENT B2, `(.L_x_10571) ;  /* 0x000009e000027945 */ /* 0x000fe20003800200 */
[----:B--2---:R-:W-:-:S14]  /*27e0*/  DSETP.GE.AND P0, PT, |R8|, |R10|, PT ;  /* 0x4000000a0800722a */ /* 0x004fdc0003f06200 */
        /* <DEDUP_REMOVED lines=25> */
[----:B0-----:R-:W-:Y:S01]  /*2980*/  IMAD.U32 R7, RZ, RZ, UR4 ;  /* 0x00000004ff077e24 */ /* 0x001fe2000f8e00ff */
[----:B------:R-:W-:-:S07]  /*2990*/  MOV R2, UR5 ;  /* 0x0000000500027c02 */ /* 0x000fce0008000f00 */
[----:B------:R-:W-:Y:S05]  /*29a0*/  CALL.REL.NOINC `($__internal_33_$__cuda_sm20_div_rn_f64_full) ;  /* 0x00000028000c7944 */ /* 0x000fea0003c00000 */
[----:B------:R-:W-:-:S07]  /*29b0*/  IMAD.MOV.U32 R3, RZ, RZ, R0 ;  /* 0x000000ffff037224 */ /* 0x000fce00078e0000 */
.L_x_10575:
[----:B------:R-:W-:Y:S05]  /*29c0*/  BSYNC.RECONVERGENT B3 ;  /* 0x0000000000037941 */ /* 0x000fea0003800200 */
.L_x_10574:
[----:B------:R-:W-:Y:S01]  /*29d0*/  DADD R8, -RZ, |R10| ;  /* 0x00000000ff087229 */ /* 0x000fe2000000050a */
[----:B------:R-:W-:Y:S01]  /*29e0*/  MOV R4, 0x1 ;  /* 0x0000000100047802 */ /* 0x000fe20000000f00 */
        /* <DEDUP_REMOVED lines=27> */
.L_x_10577:
[----:B------:R-:W-:Y:S05]  /*2ba0*/  BSYNC.RECONVERGENT B3 ;  /* 0x0000000000037941 */ /* 0x000fea0003800200 */
.L_x_10576:
[----:B------:R-:W-:Y:S05]  /*2bb0*/  BRA `(.L_x_10578) ;  /* 0x00000004007c7947 */ /* 0x000fea0003800000 */
.L_x_10573:
        /* <DEDUP_REMOVED lines=22> */
.L_x_10580:
[----:B------:R-:W-:Y:S05]  /*2d20*/  BSYNC.RECONVERGENT B3 ;  /* 0x0000000000037941 */ /* 0x000fea0003800200 */
.L_x_10579:
        /* <DEDUP_REMOVED lines=17> */
.L_x_10582:
[----:B------:R-:W-:Y:S05]  /*2e40*/  BSYNC.RECONVERGENT B3 ;  /* 0x0000000000037941 */ /* 0x000fea0003800200 */
.L_x_10581:
[----:B------:R-:W0:Y:S08]  /*2e50*/  LDC.64 R10, c[0x0][0x5b0] ;  /* 0x00016c00ff0a7b82 */ /* 0x000e300000000a00 */
[----:B------:R-:W0:Y:S02]  /*2e60*/  LDC.64 R8, c[0x0][0x5b8] ;  /* 0x00016e00ff087b82 */ /* 0x000e240000000a00 */
[----:B0-----:R-:W-:-:S02]  /*2e70*/  DFMA R4, R2, R8, R10 ;  /* 0x000000080204722b */ /* 0x001fc4000000000a */
[----:B------:R-:W-:-:S06]  /*2e80*/  DFMA R2, -R2, R10, R8 ;  /* 0x0000000a0202722b */ /* 0x000fcc0000000108 */
[-C--:B------:R-:W-:Y:S02]  /*2e90*/  DMUL R4, R4, R6.reuse ;  /* 0x0000000604047228 */ /* 0x080fe40000000000 */
[----:B------:R-:W-:Y:S01]  /*2ea0*/  DMUL R6, R2, R6 ;  /* 0x0000000602067228 */ /* 0x000fe20000000000 */
[----:B------:R-:W-:Y:S10]  /*2eb0*/  BRA `(.L_x_10578) ;  /* 0x0000000000bc7947 */ /* 0x000ff40003800000 */
.L_x_10572:
        /* <DEDUP_REMOVED lines=22> */
.L_x_10584:
[----:B------:R-:W-:Y:S05]  /*3020*/  BSYNC.RECONVERGENT B3 ;  /* 0x0000000000037941 */ /* 0x000fea0003800200 */
.L_x_10583:
        /* <DEDUP_REMOVED lines=17> */
.L_x_10586:
[----:B------:R-:W-:Y:S05]  /*3140*/  BSYNC.RECONVERGENT B3 ;  /* 0x0000000000037941 */ /* 0x000fea0003800200 */
.L_x_10585:
[----:B------:R-:W0:Y:S08]  /*3150*/  LDC.64 R8, c[0x0][0x5b0] ;  /* 0x00016c00ff087b82 */ /* 0x000e300000000a00 */
[----:B------:R-:W0:Y:S02]  /*3160*/  LDC.64 R10, c[0x0][0x5b8] ;  /* 0x00016e00ff0a7b82 */ /* 0x000e240000000a00 */
[----:B0-----:R-:W-:-:S02]  /*3170*/  DFMA R4, R2, R8, R10 ;  /* 0x000000080204722b */ /* 0x001fc4000000000a */
[----:B------:R-:W-:-:S06]  /*3180*/  DFMA R2, R2, R10, -R8 ;  /* 0x0000000a0202722b */ /* 0x000fcc0000000808 */
[-C--:B------:R-:W-:Y:S02]  /*3190*/  DMUL R4, R4, R6.reuse ;  /* 0x0000000604047228 */ /* 0x080fe40000000000 */
[----:B------:R-:W-:-:S11]  /*31a0*/  DMUL R6, R2, R6 ;  /* 0x0000000602067228 */ /* 0x000fd60000000000 */
.L_x_10578:
[----:B------:R-:W-:Y:S05]  /*31b0*/  BSYNC.RECONVERGENT B2 ;  /* 0x0000000000027941 */ /* 0x000fea0003800200 */
.L_x_10571:
[----:B------:R-:W0:Y:S01]  /*31c0*/  LDCU.64 UR4, c[0x0][0x588] ;  /* 0x0000b100ff0477ac */ /* 0x000e220008000a00 */
[----:B------:R-:W-:Y:S02]  /*31d0*/  IADD3 R14, PT, PT, R14, 0x80, RZ ;  /* 0x000000800e0e7810 */ /* 0x000fe40007ffe0ff */
[----:B0-----:R-:W-:-:S05]  /*31e0*/  IADD3 R2, P0, PT, R15, UR4, RZ ;  /* 0x000000040f027c10 */ /* 0x001fca000ff1e0ff */
[----:B------:R-:W-:-:S05]  /*31f0*/  IMAD.X R3, RZ, RZ, UR5, P0 ;  /* 0x00000005ff037e24 */ /* 0x000fca00080e06ff */
[----:B------:R0:W-:Y:S03]  /*3200*/  STG.E.128 desc[UR6][R2.64], R4 ;  /* 0x0000000402007986 */ /* 0x0001e6000c101d06 */
.L_x_10569:
[----:B------:R-:W-:Y:S05]  /*3210*/  BSYNC.RECONVERGENT B1 ;  /* 0x0000000000017941 */ /* 0x000fea0003800200 */
.L_x_10568:
[----:B------:R-:W1:Y:S02]  /*3220*/  LDCU UR4, c[0x0][0x380] ;  /* 0x00007000ff0477ac */ /* 0x000e640008000800 */
[----:B-1----:R-:W-:-:S13]  /*3230*/  ISETP.GE.AND P0, PT, R14, UR4, PT ;  /* 0x000000040e007c0c */ /* 0x002fda000bf06270 */
[----:B------:R-:W-:Y:S05]  /*3240*/  @P0 EXIT ;  /* 0x000000000000094d */ /* 0x000fea0003800000 */
[----:B------:R-:W1:Y:S01]  /*3250*/  LDCU.64 UR4, c[0x0][0x398] ;  /* 0x00007300ff0477ac */ /* 0x000e620008000a00 */
[----:B0-----:R-:W-:Y:S01]  /*3260*/  MOV R3, R14 ;  /* 0x0000000e00037202 */ /* 0x001fe20000000f00 */
[----:B------:R-:W-:Y:S01]  /*3270*/  IMAD.MOV.U32 R2, RZ, RZ, RZ ;  /* 0x000000ffff027224 */ /* 0x000fe200078e00ff */
[----:B------:R-:W-:Y:S01]  /*3280*/  ISETP.NE.AND P0, PT, R21, RZ, PT ;  /* 0x000000ff1500720c */ /* 0x000fe20003f05270 */
[----:B------:R-:W0:Y:S01]  /*3290*/  LDCU UR8, c[0x0][0x394] ;  /* 0x00007280ff0877ac */ /* 0x000e220008000800 */
[----:B------:R-:W2:Y:S01]  /*32a0*/  LDCU.64 UR10, c[0x0][0x4c0] ;  /* 0x00009800ff0a77ac */ /* 0x000ea20008000a00 */
[----:B-1----:R-:W-:-:S05]  /*32b0*/  IMAD.HI.U32 R2, R14, UR4, R2 ;  /* 0x000000040e027c27 */ /* 0x002fca000f8e0002 */
[----:B------:R-:W-:-:S05]  /*32c0*/  SHF.R.U32.HI R3, RZ, UR5, R2 ;  /* 0x00000005ff037c19 */ /* 0x000fca0008011602 */
[----:B------:R-:W-:-:S04]  /*32d0*/  IMAD.MOV R5, RZ, RZ, -R3 ;  /* 0x000000ffff057224 */ /* 0x000fc800078e0a03 */
        /* <DEDUP_REMOVED lines=284> */
[C---:B-1----:R-:W-:Y:S02]  /*44a0*/  IMAD R15, R2.reuse, UR4, R15 ;  /* 0x00000004020f7c24 */ /* 0x042fe4000f8e020f */
[----:B0-----:R-:W-:Y:S02]  /*44b0*/  @P0 IMAD R4, R11, R4, R5 ;  /* 0x000000040b040224 */ /* 0x001fe400078e0205 */
[----:B------:R-:W-:Y:S02]  /*44c0*/  IMAD R0, R2, UR5, R0 ;  /* 0x0000000502007c24 */ /* 0x000fe4000f8e0200 */
[C---:B---3--:R-:W-:Y:S02]  /*44d0*/  @P0 IMAD R15, R4.reuse, R12, R15 ;  /* 0x0000000c040f0224 */ /* 0x048fe400078e020f */
[----:B------:R-:W-:-:S07]  /*44e0*/  @P0 IMAD R0, R4, R13, R0 ;  /* 0x0000000d04000224 */ /* 0x000fce00078e0200 */
.L_x_10587:
[----:B------:R-:W0:Y:S02]  /*44f0*/  LDCU.64 UR4, c[0x0][0x590] ;  /* 0x0000b200ff0477ac */ /* 0x000e240008000a00 */
[----:B0-----:R-:W-:-:S04]  /*4500*/  IADD3 R8, P0, PT, R0, UR4, RZ ;  /* 0x0000000400087c10 */ /* 0x001fc8000ff1e0ff */
[----:B------:R-:W-:Y:S01]  /*4510*/  IADD3.X R9, PT, PT, RZ, UR5, RZ, P0, !PT ;  /* 0x00000005ff097c10 */ /* 0x000fe200087fe4ff */
[----:B------:R-:W0:Y:S05]  /*4520*/  LDCU.64 UR4, c[0x0][0x588] ;  /* 0x0000b100ff0477ac */ /* 0x000e2a0008000a00 */
[----:B------:R-:W2:Y:S01]  /*4530*/  LDG.E.128 R8, desc[UR6][R8.64] ;  /* 0x0000000608087981 */ /* 0x000ea2000c1e1d00 */
[----:B------:R-:W-:Y:S01]  /*4540*/  BSSY.RECONVERGENT B1, `(.L_x_10588) ;  /* 0x00000a0000017945 */ /* 0x000fe20003800200 */
[----:B0-----:R-:W-:-:S05]  /*4550*/  IADD3 R14, P1, PT, R15, UR4, RZ ;  /* 0x000000040f0e7c10 */ /* 0x001fca000ff3e0ff */
        /* <DEDUP_REMOVED lines=28> */
.L_x_10592:
[----:B------:R-:W-:Y:S05]  /*4720*/  BSYNC.RECONVERGENT B2 ;  /* 0x0000000000027941 */ /* 0x000fea0003800200 */
.L_x_10591:
        /* <DEDUP_REMOVED lines=17> */
.L_x_10594:
[----:B------:R-:W-:Y:S05]  /*4840*/  BSYNC.RECONVERGENT B2 ;  /* 0x0000000000027941 */ /* 0x000fea0003800200 */
.L_x_10593:
[----:B------:R-:W0:Y:S08]  /*4850*/  LDC.64 R10, c[0x0][0x5b0] ;  /* 0x00016c00ff0a7b82 */ /* 0x000e300000000a00 */
[----:B------:R-:W0:Y:S02]  /*4860*/  LDC.64 R8, c[0x0][0x5b8] ;  /* 0x00016e00ff087b82 */ /* 0x000e240000000a00 */
[----:B0-----:R-:W-:-:S02]  /*4870*/  DFMA R4, R2, R8, R10 ;  /* 0x000000080204722b */ /* 0x001fc4000000000a */
[----:B------:R-:W-:-:S06]  /*4880*/  DFMA R2, -R2, R10, R8 ;  /* 0x0000000a0202722b */ /* 0x000fcc0000000108 */
[-C--:B------:R-:W-:Y:S02]  /*4890*/  DMUL R4, R4, R6.reuse ;  /* 0x0000000604047228 */ /* 0x080fe40000000000 */
[----:B------:R-:W-:Y:S01]  /*48a0*/  DMUL R6, R2, R6 ;  /* 0x0000000602067228 */ /* 0x000fe20000000000 */
[----:B------:R-:W-:Y:S10]  /*48b0*/  BRA `(.L_x_10595) ;  /* 0x0000000400a07947 */ /* 0x000ff40003800000 */
.L_x_10590:
        /* <DEDUP_REMOVED lines=24> */
[----:B------:R-:W-:-:S07]  /*4a40*/  MOV R3, R0 ;  /* 0x0000000000037202 */ /* 0x000fce0000000f00 */
.L_x_10597:
[----:B------:R-:W-:Y:S05]  /*4a50*/  BSYNC.RECONVERGENT B2 ;  /* 0x0000000000027941 */ /* 0x000fea0003800200 */
.L_x_10596:
        /* <DEDUP_REMOVED lines=15> */
[----:B------:R-:W-:-:S09]  /*4b50*/  IMAD.MOV.U32 R5, RZ, RZ, R3 ;  /* 0x000000ffff057224 */ /* 0x000fd200078e0003 */
[----:B------:R-:W-:-:S05]  /*4b60*/  FFMA R4, RZ, R9, R7 ;  /* 0x00000009ff047223 */ /* 0x000fca0000000007 */
[----:B------:R-:W-:Y:S02]  /*4b70*/  FSETP.GT.AND P0, PT, |R4|, 1.469367938527859385e-39, PT ;  /* 0x001000000400780b */ /* 0x000fe40003f04200 */
[----:B------:R-:W-:-:S11]  /*4b80*/  MOV R4, R2 ;  /* 0x0000000200047202 */ /* 0x000fd60000000f00 */
[----:B------:R-:W-:Y:S05]  /*4b90*/  @P0 BRA P1, `(.L_x_10599) ;  /* 0x0000000000240947 */ /* 0x000fea0000800000 */
[----:B------:R-:W0:Y:S01]  /*4ba0*/  LDCU.64 UR4, c[0x0][0x5b8] ;  /* 0x0000b700ff0477ac */ /* 0x000e220008000a00 */
[----:B------:R-:W-:Y:S01]  /*4bb0*/  MOV R6, R8 ;  /* 0x0000000800067202 */ /* 0x000fe20000000f00 */
[----:B------:R-:W-:Y:S01]  /*4bc0*/  IMAD.MOV.U32 R0, RZ, RZ, R9 ;  /* 0x000000ffff007224 */ /* 0x000fe200078e0009 */
[----:B------:R-:W-:Y:S02]  /*4bd0*/  MOV R3, 0x4c10 ;  /* 0x00004c1000037802 */ /* 0x000fe40000000f00 */
[----:B0-----:R-:W-:Y:S01]  /*4be0*/  MOV R7, UR4 ;  /* 0x0000000400077c02 */ /* 0x001fe20008000f00 */
[----:B------:R-:W-:-:S07]  /*4bf0*/  IMAD.U32 R2, RZ, RZ, UR5 ;  /* 0x00000005ff027e24 */ /* 0x000fce000f8e00ff */
[----:B------:R-:W-:Y:S05]  /*4c00*/  CALL.REL.NOINC `($__internal_33_$__cuda_sm20_div_rn_f64_full) ;  /* 0x0000000400747944 */ /* 0x000fea0003c00000 */
[----:B------:R-:W-:Y:S01]  /*4c10*/  MOV R6, R2 ;  /* 0x0000000200067202 */ /* 0x000fe20000000f00 */
[----:B------:R-:W-:-:S07]  /*4c20*/  IMAD.MOV.U32 R7, RZ, RZ, R0 ;  /* 0x000000ffff077224 */ /* 0x000fce00078e0000 */
.L_x_10599:
[----:B------:R-:W-:Y:S05]  /*4c30*/  BSYNC.RECONVERGENT B2 ;  /* 0x0000000000027941 */ /* 0x000fea0003800200 */
.L_x_10598:
[----:B------:R-:W-:Y:S05]  /*4c40*/  BRA `(.L_x_10595) ;  /* 0x0000000000bc7947 */ /* 0x000fea0003800000 */
.L_x_10589:
        /* <DEDUP_REMOVED lines=22> */
.L_x_10601:
[----:B------:R-:W-:Y:S05]  /*4db0*/  BSYNC.RECONVERGENT B2 ;  /* 0x0000000000027941 */ /* 0x000fea0003800200 */
.L_x_10600:
        /* <DEDUP_REMOVED lines=17> */
.L_x_10603:
[----:B------:R-:W-:Y:S05]  /*4ed0*/  BSYNC.RECONVERGENT B2 ;  /* 0x0000000000027941 */ /* 0x000fea0003800200 */
.L_x_10602:
[----:B------:R-:W0:Y:S08]  /*4ee0*/  LDC.64 R8, c[0x0][0x5b0] ;  /* 0x00016c00ff087b82 */ /* 0x000e300000000a00 */
[----:B------:R-:W0:Y:S02]  /*4ef0*/  LDC.64 R10, c[0x0][0x5b8] ;  /* 0x00016e00ff0a7b82 */ /* 0x000e240000000a00 */
[----:B0-----:R-:W-:-:S02]  /*4f00*/  DFMA R4, R2, R8, R10 ;  /* 0x000000080204722b */ /* 0x001fc4000000000a */
[----:B------:R-:W-:-:S06]  /*4f10*/  DFMA R2, R2, R10, -R8 ;  /* 0x0000000a0202722b */ /* 0x000fcc0000000808 */
[-C--:B------:R-:W-:Y:S02]  /*4f20*/  DMUL R4, R4, R6.reuse ;  /* 0x0000000604047228 */ /* 0x080fe40000000000 */
[----:B------:R-:W-:-:S11]  /*4f30*/  DMUL R6, R2, R6 ;  /* 0x0000000602067228 */ /* 0x000fd60000000000 */
.L_x_10595:
[----:B------:R-:W-:Y:S05]  /*4f40*/  BSYNC.RECONVERGENT B1 ;  /* 0x0000000000017941 */ /* 0x000fea0003800200 */
.L_x_10588:
[----:B------:R-:W-:Y:S01]  /*4f50*/  STG.E.128 desc[UR6][R14.64], R4 ;  /* 0x000000040e007986 */ /* 0x000fe2000c101d06 */
[----:B------:R-:W-:Y:S05]  /*4f60*/  EXIT ;  /* 0x000000000000794d */ /* 0x000fea0003800000 */
        .weak           $__internal_32_$__cuda_sm20_dblrcp_rn_slowpath_v3
        .type           $__internal_32_$__cuda_sm20_dblrcp_rn_slowpath_v3,@function
        .size           $__internal_32_$__cuda_sm20_dblrcp_rn_slowpath_v3,($__internal_33_$__cuda_sm20_div_rn_f64_full - $__internal_32_$__cuda_sm20_dblrcp_rn_slowpath_v3)
$__internal_32_$__cuda_sm20_dblrcp_rn_slowpath_v3:
        /* <DEDUP_REMOVED lines=24> */
.L_x_10607:
        /* <DEDUP_REMOVED lines=9> */
.L_x_10605:
[----:B------:R-:W-:Y:S02]  /*5180*/  LOP3.LUT R7, R5, 0x80000, RZ, 0xfc, !PT ;  /* 0x0008000005077812 */ /* 0x000fe400078efcff */
[----:B------:R-:W-:-:S07]  /*5190*/  MOV R6, R4 ;  /* 0x0000000400067202 */ /* 0x000fce0000000f00 */
.L_x_10606:
[----:B------:R-:W-:Y:S05]  /*51a0*/  BSYNC.RECONVERGENT B0 ;  /* 0x0000000000007941 */ /* 0x000fea0003800200 */
.L_x_10604:
[----:B------:R-:W-:Y:S01]  /*51b0*/  IMAD.MOV.U32 R4, RZ, RZ, R0 ;  /* 0x000000ffff047224 */ /* 0x000fe200078e0000 */
[----:B------:R-:W-:-:S04]  /*51c0*/  MOV R5, 0x0 ;  /* 0x0000000000057802 */ /* 0x000fc80000000f00 */
[----:B------:R-:W-:Y:S05]  /*51d0*/  RET.REL.NODEC R4 `(_ZN2at6native18elementwise_kernelILi128ELi2EZNS0_22gpu_kernel_impl_nocastINS0_13AUnaryFunctorIN3c107complexIdEES6_S6_NS0_15binary_internal10DivFunctorIS6_EEEEEEvRNS_18TensorIteratorBaseERKT_EUliE_EEviT1_) ;  /* 0xffffffac04887950 */ /* 0x000fea0003c3ffff */
        .weak           $__internal_33_$__cuda_sm20_div_rn_f64_full
        .type           $__internal_33_$__cuda_sm20_div_rn_f64_full,@function
        .size           $__internal_33_$__cuda_sm20_div_rn_f64_full,(.L_x_19379 - $__internal_33_$__cuda_sm20_div_rn_f64_full)
$__internal_33_$__cuda_sm20_div_rn_f64_full:
[C---:B------:R-:W-:Y:S01]  /*51e0*/  FSETP.GEU.AND P0, PT, |R0|.reuse, 1.469367938527859385e-39, PT ;  /* 0x001000000000780b */ /* 0x040fe20003f0e200 */
[----:B------:R-:W-:Y:S01]  /*51f0*/  IMAD.MOV.U32 R16, RZ, RZ, R6 ;  /* 0x000000ffff107224 */ /* 0x000fe200078e0006 */
[----:B------:R-:W-:Y:S01]  /*5200*/  LOP3.LUT R18, R0, 0x800fffff, RZ, 0xc0, !PT ;  /* 0x800fffff00127812 */ /* 0x000fe200078ec0ff */
[----:B------:R-:W-:Y:S01]  /*5210*/  IMAD.MOV.U32 R25, RZ, RZ, R2 ;  /* 0x000000ffff197224 */ /* 0x000fe200078e0002 */
[----:B------:R-:W-:Y:S01]  /*5220*/  MOV R17, R0 ;  /* 0x0000000000117202 */ /* 0x000fe20000000f00 */
[----:B------:R-:W-:Y:S01]  /*5230*/  HFMA2 R28, -RZ, RZ, 0, 5.9604644775390625e-08 ;  /* 0x00000001ff1c7431 */ /* 0x000fe200000001ff */
[----:B------:R-:W-:Y:S01]  /*5240*/  LOP3.LUT R19, R18, 0x3ff00000, RZ, 0xfc, !PT ;  /* 0x3ff0000012137812 */ /* 0x000fe200078efcff */
[----:B------:R-:W-:Y:S01]  /*5250*/  IMAD.MOV.U32 R18, RZ, RZ, R6 ;  /* 0x000000ffff127224 */ /* 0x000fe200078e0006 */
[C---:B------:R-:W-:Y:S01]  /*5260*/  FSETP.GEU.AND P2, PT, |R25|.reuse, 1.469367938527859385e-39, PT ;  /* 0x001000001900780b */ /* 0x040fe20003f4e200 */
[----:B------:R-:W-:Y:S01]  /*5270*/  BSSY.RECONVERGENT B0, `(.L_x_10608) ;  /* 0x0000057000007945 */ /* 0x000fe20003800200 */
[----:B------:R-:W-:-:S02]  /*5280*/  LOP3.LUT R2, R25, 0x7ff00000, RZ, 0xc0, !PT ;  /* 0x7ff0000019027812 */ /* 0x000fc400078ec0ff */
[----:B------:R-:W-:Y:S01]  /*5290*/  LOP3.LUT R13, R0, 0x7ff00000, RZ, 0xc0, !PT ;  /* 0x7ff00000000d7812 */ /* 0x000fe200078ec0ff */
[----:B------:R-:W-:Y:S01]  /*52a0*/  @!P0 DMUL R18, R16, 8.98846567431157953865e+307 ;  /* 0x7fe0000010128828 */ /* 0x000fe20000000000 */
[----:B------:R-:W-:Y:S01]  /*52b0*/  IMAD.MOV.U32 R0, RZ, RZ, 0x1ca00000 ;  /* 0x1ca00000ff007424 */ /* 0x000fe200078e00ff */
[----:B------:R-:W-:Y:S02]  /*52c0*/  MOV R24, R7 ;  /* 0x0000000700187202 */ /* 0x000fe40000000f00 */
[----:B------:R-:W-:Y:S02]  /*52d0*/  ISETP.GE.U32.AND P1, PT, R2, R13, PT ;  /* 0x0000000d0200720c */ /* 0x000fe40003f26070 */
[----:B------:R-:W0:Y:S01]  /*52e0*/  MUFU.RCP64H R29, R19 ;  /* 0x00000013001d7308 */ /* 0x000e220000001800 */
[----:B------:R-:W-:Y:S02]  /*52f0*/  MOV R12, R2 ;  /* 0x00000002000c7202 */ /* 0x000fe40000000f00 */
[----:B------:R-:W-:-:S02]  /*5300*/  @!P2 LOP3.LUT R6, R17, 0x7ff00000, RZ, 0xc0, !PT ;  /* 0x7ff000001106a812 */ /* 0x000fc400078ec0ff */
[----:B------:R-:W-:Y:S02]  /*5310*/  SEL R7, R0, 0x63400000, !P1 ;  /* 0x6340000000077807 */ /* 0x000fe40004800000 */
[----:B------:R-:W-:Y:S02]  /*5320*/  @!P2 ISETP.GE.U32.AND P3, PT, R2, R6, PT ;  /* 0x000000060200a20c */ /* 0x000fe40003f66070 */
[----:B------:R-:W-:Y:S02]  /*5330*/  @!P0 LOP3.LUT R13, R19, 0x7ff00000, RZ, 0xc0, !PT ;  /* 0x7ff00000130d8812 */ /* 0x000fe400078ec0ff */
[----:B------:R-:W-:-:S04]  /*5340*/  @!P2 SEL R6, R0, 0x63400000, !P3 ;  /* 0x634000000006a807 */ /* 0x000fc80005800000 */
[----:B------:R-:W-:Y:S01]  /*5350*/  @!P2 LOP3.LUT R6, R6, 0x80000000, R25, 0xf8, !PT ;  /* 0x800000000606a812 */ /* 0x000fe200078ef819 */
[----:B0-----:R-:W-:-:S08]  /*5360*/  DFMA R22, R28, -R18, 1 ;  /* 0x3ff000001c16742b */ /* 0x001fd00000000812 */
[----:B------:R-:W-:-:S08]  /*5370*/  DFMA R22, R22, R22, R22 ;  /* 0x000000161616722b */ /* 0x000fd00000000016 */
[----:B------:R-:W-:Y:S01]  /*5380*/  DFMA R28, R28, R22, R28 ;  /* 0x000000161c1c722b */ /* 0x000fe2000000001c */
[----:B------:R-:W-:Y:S02]  /*5390*/  LOP3.LUT R23, R7, 0x800fffff, R25, 0xf8, !PT ;  /* 0x800fffff07177812 */ /* 0x000fe400078ef819 */
[----:B------:R-:W-:Y:S01]  /*53a0*/  @!P2 LOP3.LUT R7, R6, 0x100000, RZ, 0xfc, !PT ;  /* 0x001000000607a812 */ /* 0x000fe200078efcff */
[----:B------:R-:W-:Y:S01]  /*53b0*/  @!P2 IMAD.MOV.U32 R6, RZ, RZ, RZ ;  /* 0x000000ffff06a224 */ /* 0x000fe200078e00ff */
[----:B------:R-:W-:-:S03]  /*53c0*/  MOV R22, R24 ;  /* 0x0000001800167202 */ /* 0x000fc60000000f00 */
[----:B------:R-:W-:-:S03]  /*53d0*/  DFMA R26, R28, -R18, 1 ;  /* 0x3ff000001c1a742b */ /* 0x000fc60000000812 */
[----:B------:R-:W-:Y:S01]  /*53e0*/  @!P2 DFMA R22, R22, 2, -R6 ;  /* 0x400000001616a82b */ /* 0x000fe20000000806 */
[----:B------:R-:W-:-:S04]  /*53f0*/  IADD3 R7, PT, PT, R13, -0x1, RZ ;  /* 0xffffffff0d077810 */ /* 0x000fc80007ffe0ff */
        /* <DEDUP_REMOVED lines=9> */
[----:B------:R-:W-:Y:S01]  /*5490*/  LOP3.LUT R6, R17, 0x7ff00000, RZ, 0xc0, !PT ;  /* 0x7ff0000011067812 */ /* 0x000fe200078ec0ff */
[----:B------:R-:W-:-:S03]  /*54a0*/  IMAD.MOV.U32 R12, RZ, RZ, RZ ;  /* 0x000000ffff0c7224 */ /* 0x000fc600078e00ff */
[CC--:B------:R-:W-:Y:S02]  /*54b0*/  VIADDMNMX R7, R2.reuse, -R6.reuse, 0xb9600000, !PT ;  /* 0xb960000002077446 */ /* 0x0c0fe40007800906 */
[----:B------:R-:W-:Y:S02]  /*54c0*/  ISETP.GE.U32.AND P0, PT, R2, R6, PT ;  /* 0x000000060200720c */ /* 0x000fe40003f06070 */
[----:B------:R-:W-:Y:S02]  /*54d0*/  VIMNMX R7, PT, PT, R7, 0x46a00000, PT ;  /* 0x46a0000007077848 */ /* 0x000fe40003fe0100 */
[----:B------:R-:W-:-:S05]  /*54e0*/  SEL R0, R0, 0x63400000, !P0 ;  /* 0x6340000000007807 */ /* 0x000fca0004000000 */
[----:B------:R-:W-:-:S05]  /*54f0*/  IMAD.IADD R0, R7, 0x1, -R0 ;  /* 0x0000000107007824 */ /* 0x000fca00078e0a00 */
        /* <DEDUP_REMOVED lines=18> */
[----:B------:R-:W-:-:S03]  /*5620*/  FSEL R16, R16, R7, !P0 ;  /* 0x0000000710107208 */ /* 0x000fc60004000000 */
[----:B------:R-:W-:Y:S01]  /*5630*/  IMAD.MOV.U32 R6, RZ, RZ, R0 ;  /* 0x000000ffff067224 */ /* 0x000fe200078e0000 */
[----:B------:R-:W-:Y:S01]  /*5640*/  MOV R7, R16 ;  /* 0x0000001000077202 */ /* 0x000fe20000000f00 */
[----:B------:R-:W-:Y:S06]  /*5650*/  BRA `(.L_x_10610) ;  /* 0x0000000000607947 */ /* 0x000fec0003800000 */
.L_x_10609:
        /* <DEDUP_REMOVED lines=14> */
[----:B------:R-:W-:Y:S01]  /*5740*/  @P0 IMAD.MOV.U32 R6, RZ, RZ, RZ ;  /* 0x000000ffff060224 */ /* 0x000fe200078e00ff */
[----:B------:R-:W-:Y:S01]  /*5750*/  @P0 MOV R7, R0 ;  /* 0x0000000000070202 */ /* 0x000fe20000000f00 */
[----:B------:R-:W-:Y:S06]  /*5760*/  BRA `(.L_x_10610) ;  /* 0x00000000001c7947 */ /* 0x000fec0003800000 */
.L_x_10612:
[----:B------:R-:W-:Y:S01]  /*5770*/  LOP3.LUT R0, R17, 0x80000, RZ, 0xfc, !PT ;  /* 0x0008000011007812 */ /* 0x000fe200078efcff */
[----:B------:R-:W-:-:S03]  /*5780*/  IMAD.MOV.U32 R6, RZ, RZ, R16 ;  /* 0x000000ffff067224 */ /* 0x000fc600078e0010 */
[----:B------:R-:W-:Y:S01]  /*5790*/  MOV R7, R0 ;  /* 0x0000000000077202 */ /* 0x000fe20000000f00 */
[----:B------:R-:W-:Y:S06]  /*57a0*/  BRA `(.L_x_10610) ;  /* 0x00000000000c7947 */ /* 0x000fec0003800000 */
.L_x_10611:
[----:B------:R-:W-:Y:S01]  /*57b0*/  LOP3.LUT R0, R25, 0x80000, RZ, 0xfc, !PT ;  /* 0x0008000019007812 */ /* 0x000fe200078efcff */
[----:B------:R-:W-:-:S03]  /*57c0*/  IMAD.MOV.U32 R6, RZ, RZ, R24 ;  /* 0x000000ffff067224 */ /* 0x000fc600078e0018 */
[----:B------:R-:W-:-:S07]  /*57d0*/  MOV R7, R0 ;  /* 0x0000000000077202 */ /* 0x000fce0000000f00 */
.L_x_10610:
[----:B------:R-:W-:Y:S05]  /*57e0*/  BSYNC.RECONVERGENT B0 ;  /* 0x0000000000007941 */ /* 0x000fea0003800200 */
.L_x_10608:
[----:B------:R-:W-:Y:S01]  /*57f0*/  MOV R0, R7 ;  /* 0x0000000700007202 */ /* 0x000fe20000000f00 */
[----:B------:R-:W-:Y:S02]  /*5800*/  HFMA2 R7, -RZ, RZ, 0, 0 ;  /* 0x00000000ff077431 */ /* 0x000fe400000001ff */
[----:B------:R-:W-:Y:S02]  /*5810*/  IMAD.MOV.U32 R2, RZ, RZ, R6 ;  /* 0x000000ffff027224 */ /* 0x000fe400078e0006 */
[----:B------:R-:W-:-:S04]  /*5820*/  IMAD.MOV.U32 R6, RZ, RZ, R3 ;  /* 0x000000ffff067224 */ /* 0x000fc800078e0003 */
[----:B------:R-:W-:Y:S05]  /*5830*/  RET.REL.NODEC R6 `(_ZN2at6native18elementwise_kernelILi128ELi2EZNS0_22gpu_kernel_impl_nocastINS0_13AUnaryFunctorIN3c107complexIdEES6_S6_NS0_15binary_internal10DivFunctorIS6_EEEEEEvRNS_18TensorIteratorBaseERKT_EUliE_EEviT1_) ;  /* 0xffffffa406f07950 */ /* 0x000fea0003c3ffff */
.L_x_10613:
        /* <DEDUP_REMOVED lines=12> */
.L_x_19379:


//--------------------- .text._ZN2at6native27unrolled_elementwise_kernelINS0_13AUnaryFunctorIN3c107complexIdEES5_S5_NS0_15binary_internal10DivFunctorIS5_EEEESt5arrayIPcLm2EELi4E23TrivialOffsetCalculatorILi1EjESE_NS0_6memory15LoadWithoutCastENSF_16StoreWithoutCastEEEviT_T0_T2_T3_T4_T5_ --------------------------
	.section	.text._ZN2at6native27unrolled_elementwise_kernelINS0_13AUnaryFunctorIN3c107complexIdEES5_S5_NS0_15binary_internal10DivFunctorIS5_EEEESt5arrayIPcLm2EELi4E23TrivialOffsetCalculatorILi1EjESE_NS0_6memory15LoadWithoutCastENSF_16StoreWithoutCastEEEviT_T0_T2_T3_T4_T5_,"ax",@progbits
	.align	128
        .global         _ZN2at6native27unrolled_elementwise_kernelINS0_13AUnaryFunctorIN3c107complexIdEES5_S5_NS0_15binary_internal10DivFunctorIS5_EEEESt5arrayIPcLm2EELi4E23TrivialOffsetCalculatorILi1EjESE_NS0_6memory15LoadWithoutCastENSF_16StoreWithoutCastEEEviT_T0_T2_T3_T4_T5_
        .type           _ZN2at6native27unrolled_elementwise_kernelINS0_13AUnaryFunctorIN3c107complexIdEES5_S5_NS0_15binary_internal10DivFunctorIS5_EEEESt5arrayIPcLm2EELi4E23TrivialOffsetCalculatorILi1EjESE_NS0_6memory15LoadWithoutCastENSF_16StoreWithoutCastEEEviT_T0_T2_T3_T4_T5_,@function
        .size           _ZN2at6native27unrolled_elementwise_kernelINS0_13AUnaryFunctorIN3c107complexIdEES5_S5_NS0_15binary_internal10DivFunctorIS5_EEEESt5arrayIPcLm2EELi4E23TrivialOffsetCalculatorILi1EjESE_NS0_6memory15LoadWithoutCastENSF_16StoreWithoutCastEEEviT_T0_T2_T3_T4_T5_,(.L_x_19381 - _ZN2at6native27unrolled_elementwise_kernelINS0_13AUnaryFunctorIN3c107complexIdEES5_S5_NS0_15binary_internal10DivFunctorIS5_EEEESt5arrayIPcLm2EELi4E23TrivialOffsetCalculatorILi1EjESE_NS0_6memory15LoadWithoutCastENSF_16StoreWithoutCastEEEviT_T0_T2_T3_T4_T5_)
        .other          _ZN2at6native27unrolled_elementwise_kernelINS0_13AUnaryFunctorIN3c107complexIdEES5_S5_NS0_15binary_internal10DivFunctorIS5_EEEESt5arrayIPcLm2EELi4E23TrivialOffsetCalculatorILi1EjESE_NS0_6memory15LoadWithoutCastENSF_16StoreWithoutCastEEEviT_T0_T2_T3_T4_T5_,@"STO_CUDA_ENTRY STV_DEFAULT"
_ZN2at6native27unrolled_elementwise_kernelINS0_13AUnaryFunctorIN3c107complexIdEES5_S5_NS0_15binary_internal10DivFunctorIS5_EEEESt5arrayIPcLm2EELi4E23TrivialOffsetCalculatorILi1EjESE_NS0_6memory15LoadWithoutCastENSF_16StoreWithoutCastEEEviT_T0_T2_T3_T4_T5_:
.text._ZN2at6native27unrolled_elementwise_kernelINS0_13AUnaryFunctorIN3c107complexIdEES5_S5_NS0_15binary_internal10DivFunctorIS5_EEEESt5arrayIPcLm2EELi4E23TrivialOffsetCalculatorILi1EjESE_NS0_6memory15LoadWithoutCastENSF_16StoreWithoutCastEEEviT_T0_T2_T3_T4_T5_:
[----:B------:R-:W-:Y:S01]  /*0000*/  LDC R1, c[0x0][0x37c] ;  /* 0x0000df00ff017b82 */ /* 0x000fe20000000800 */
[----:B------:R-:W0:Y:S07]  /*0010*/  S2R R0, SR_CTAID.X ;  /* 0x0000000000007919 */ /* 0x000e2e0000002500 */
[----:B------:R-:W0:Y:S01]  /*0020*/  LDC R3, c[0x0][0x380] ;  /* 0x0000e000ff037b82 */ /* 0x000e220000000800 */
[----:B------:R-:W1:Y:S01]  /*0030*/  LDCU.64 UR4, c[0x0][0x358] ;  /* 0x00006b00ff0477ac */ /* 0x000e620008000a00 */
[----:B------:R-:W-:Y:S01]  /*0040*/  CS2R R26, SRZ ;  /* 0x00000000001a7805 */ /* 0x000fe2000001ff00 */
[----:B------:R-:W2:Y:S01]  /*0050*/  S2R R11, SR_TID.X ;  /* 0x00000000000b7919 */ /* 0x000ea20000002100 */
[----:B------:R-:W-:-:S02]  /*0060*/  CS2R R24, SRZ ;  /* 0x0000000000187805 */ /* 0x000fc4000001ff00 */
[----:B------:R-:W-:Y:S02]  /*0070*/  CS2R R22, SRZ ;  /* 0x0000000000167805 */ /* 0x000fe4000001ff00 */
[----:B------:R-:W-:Y:S01]  /*0080*/  CS2R R20, SRZ ;  /* 0x0000000000147805 */ /* 0x000fe2000001ff00 */
[----:B0-----:R-:W-:Y:S02]  /*0090*/  IMAD R2, R0, -0x200, R3 ;  /* 0xfffffe0000027824 */ /* 0x001fe400078e0203 */
[----:B--2---:R-:W-:-:S03]  /*00a0*/  IMAD.MOV.U32 R3, RZ, RZ, R11 ;  /* 0x000000ffff037224 */ /* 0x004fc600078e000b */
[----:B------:R-:W-:-:S13]  /*00b0*/  ISETP.GE.AND P0, PT, R11, R2, PT ;  /* 0x000000020b00720c */ /* 0x000fda0003f06270 */
[----:B------:R-:W-:Y:S01]  /*00c0*/  @!P0 VIADD R11, R3, 0x80 ;  /* 0x00000080030b8836 */ /* 0x000fe20000000000 */
[----:B------:R-:W0:Y:S01]  /*00d0*/  @!P0 LDC.64 R4, c[0x0][0x3b8] ;  /* 0x0000ee00ff048b82 */ /* 0x000e220000000a00 */
[----:B------:R-:W-:-:S03]  /*00e0*/  @!P0 LEA R13, R0, R3, 0x9 ;  /* 0x00000003000d8211 */ /* 0x000fc600078e48ff */
[----:B------:R-:W-:-:S13]  /*00f0*/  ISETP.GE.AND P1, PT, R11, R2, PT ;  /* 0x000000020b00720c */ /* 0x000fda0003f26270 */
[----:B------:R-:W-:Y:S01]  /*0100*/  @!P1 IMAD R15, R0, 0x200, R11 ;  /* 0x00000200000f9824 */ /* 0x000fe200078e020b */
[----:B------:R-:W2:Y:S01]  /*0110*/  @!P1 LDC.64 R6, c[0x0][0x3b8] ;  /* 0x0000ee00ff069b82 */ /* 0x000ea20000000a00 */
[----:B------:R-:W-:-:S05]  /*0120*/  @!P1 VIADD R11, R11, 0x80 ;  /* 0x000000800b0b9836 */ /* 0x000fca0000000000 */
[----:B------:R-:W-:Y:S01]  /*0130*/  ISETP.GE.AND P3, PT, R11, R2, PT ;  /* 0x000000020b00720c */ /* 0x000fe20003f66270 */
[----:B0-----:R-:W-:Y:S01]  /*0140*/  @!P0 IMAD.WIDE.U32 R4, R13, 0x10, R4 ;  /* 0x000000100d048825 */ /* 0x001fe200078e0004 */
[----:B------:R-:W-:-:S04]  /*0150*/  CS2R R12, SRZ ;  /* 0x00000000000c7805 */ /* 0x000fc8000001ff00 */
[----:B-1----:R0:W5:Y:S07]  /*0160*/  @!P0 LDG.E.128 R20, desc[UR4][R4.64] ;  /* 0x0000000404148981 */ /* 0x00216e000c1e1d00 */
[----:B------:R-:W-:Y:S01]  /*0170*/  @!P3 IMAD R31, R0, 0x200, R11 ;  /* 0x00000200001fb824 */ /* 0x000fe200078e020b */
[----:B------:R-:W1:Y:S01]  /*0180*/  @!P3 LDC.64 R8, c[0x0][0x3b8] ;  /* 0x0000ee00ff08bb82 */ /* 0x000e620000000a00 */
[----:B------:R-:W-:Y:S02]  /*0190*/  @!P3 VIADD R11, R11, 0x80 ;  /* 0x000000800b0bb836 */ /* 0x000fe40000000000 */
[----:B--2---:R-:W-:Y:S01]  /*01a0*/  @!P1 IMAD.WIDE.U32 R6, R15, 0x10, R6 ;  /* 0x000000100f069825 */ /* 0x004fe200078e0006 */
[----:B------:R-:W-:-:S02]  /*01b0*/  CS2R R14, SRZ ;  /* 0x00000000000e7805 */ /* 0x000fc4000001ff00 */
[----:B------:R-:W-:Y:S02]  /*01c0*/  ISETP.GE.AND P2, PT, R11, R2, PT ;  /* 0x000000020b00720c */ /* 0x000fe40003f46270 */
[----:B------:R0:W5:Y:S11]  /*01d0*/  @!P1 LDG.E.128 R24, desc[UR4][R6.64] ;  /* 0x0000000406189981 */ /* 0x000176000c1e1d00 */
[----:B------:R-:W2:Y:S01]  /*01e0*/  @!P2 LDC.64 R28, c[0x0][0x3b8] ;  /* 0x0000ee00ff1cab82 */ /* 0x000ea20000000a00 */
[----:B------:R-:W-:-:S02]  /*01f0*/  @!P2 IMAD R11, R0, 0x200, R11 ;  /* 0x00000200000ba824 */ /* 0x000fc400078e020b */
[----:B-1----:R-:W-:Y:S01]  /*0200*/  @!P3 IMAD.WIDE.U32 R30, R31, 0x10, R8 ;  /* 0x000000101f1eb825 */ /* 0x002fe200078e0008 */
[----:B------:R-:W-:-:S03]  /*0210*/  CS2R R8, SRZ ;  /* 0x0000000000087805 */ /* 0x000fc6000001ff00 */
[----:B--2---:R-:W-:Y:S01]  /*0220*/  @!P2 IMAD.WIDE.U32 R28, R11, 0x10, R28 ;  /* 0x000000100b1ca825 */ /* 0x004fe200078e001c */
[----:B------:R-:W-:-:S04]  /*0230*/  CS2R R10, SRZ ;  /* 0x00000000000a7805 */ /* 0x000fc8000001ff00 */
[----:B------:R0:W5:Y:S04]  /*0240*/  @!P2 LDG.E.128 R12, desc[UR4][R28.64] ;  /* 0x000000041c0ca981 */ /* 0x000168000c1e1d00 */
[----:B------:R0:W5:Y:S01]  /*0250*/  @!P3 LDG.E.128 R8, desc[UR4][R30.64] ;  /* 0x000000041e08b981 */ /* 0x000162000c1e1d00 */
[----:B------:R-:W-:Y:S01]  /*0260*/  ISETP.GE.AND P0, PT, R3, R2, PT ;  /* 0x000000020300720c */ /* 0x000fe20003f06270 */
[----:B------:R-:W-:Y:S01]  /*0270*/  BSSY.RECONVERGENT B1, `(.L_x_10614) ;  /* 0x000009d000017945 */ /* 0x000fe20003800200 */
[----:B------:R-:W-:Y:S02]  /*0280*/  CS2R R18, SRZ ;  /* 0x0000000000127805 */ /* 0x000fe4000001ff00 */
[----:B------:R-:W-:-:S09]  /*0290*/  CS2R R16, SRZ ;  /* 0x0000000000107805 */ /* 0x000fd2000001ff00 */
[----:B0-----:R-:W-:Y:S05]  /*02a0*/  @P0 BRA `(.L_x_10615) ;  /* 0x0000000800640947 */ /* 0x001fea0003800000 */
[----:B-----5:R-:W-:-:S14]  /*02b0*/  DSETP.GE.AND P0, PT, |R20|, |R22|, PT ;  /* 0x400000161400722a */ /* 0x020fdc0003f06200 */
[----:B------:R-:W-:Y:S05]  /*02c0*/  @!P0 BRA `(.L_x_10616) ;  /* 0x0000000400a48947 */ /* 0x000fea0003800000 */
[----:B------:R-:W-:-:S06]  /*02d0*/  DSETP.NEU.AND P0, PT, R22, RZ, PT ;  /* 0x000000ff1600722a */ /* 0x000fcc0003f0d000 */
[----:B------:R-:W-:-:S14]  /*02e0*/  DSETP.NEU.OR P0, PT, R20, RZ, P0 ;  /* 0x000000ff1400722a */ /* 0x000fdc000070d400 */
[----:B------:R-:W-:Y:S05]  /*02f0*/  @P0 BRA `(.L_x_10617) ;  /* 0x0000000000dc0947 */ /* 0x000fea0003800000 */
[----:B------:R-:W-:Y:S01]  /*0300*/  DADD R28, -RZ, |R20| ;  /* 0x00000000ff1c7229 */ /* 0x000fe20000000514 */
[----:B------:R-:W-:Y:S01]  /*0310*/  IMAD.MOV.U32 R4, RZ, RZ, 0x1 ;  /* 0x00000001ff047424 */ /* 0x000fe200078e00ff */
[----:B------:R-:W0:Y:S01]  /*0320*/  LDCU.64 UR6, c[0x0][0x3a0] ;  /* 0x00007400ff0677ac */ /* 0x000e220008000a00 */
[----:B------:R-:W-:Y:S03]  /*0330*/  BSSY.RECONVERGENT B2, `(.L_x_10618) ;  /* 0x0000017000027945 */ /* 0x000fe60003800200 */
[----:B------:R-:W1:Y:S02]  /*0340*/  MUFU.RCP64H R5, R29 ;  /* 0x0000001d00057308 */ /* 0x000e640000001800 */
[----:B-1----:R-:W-:-:S08]  /*0350*/  DFMA R6, R4, -|R20|, 1 ;  /* 0x3ff000000406742b */ /* 0x002fd00000000c14 */
[----:B------:R-:W-:-:S08]  /*0360*/  DFMA R6, R6, R6, R6 ;  /* 0x000000060606722b */ /* 0x000fd00000000006 */
[----:B------:R-:W-:-:S08]  /*0370*/  DFMA R6, R4, R6, R4 ;  /* 0x000000060406722b */ /* 0x000fd00000000004 */
[----:B------:R-:W-:-:S08]  /*0380*/  DFMA R4, R6, -|R20|, 1 ;  /* 0x3ff000000604742b */ /* 0x000fd00000000c14 */
[----:B------:R-:W-:Y:S01]  /*0390*/  DFMA R4, R6, R4, R6 ;  /* 0x000000040604722b */ /* 0x000fe20000000006 */
[----:B------:R-:W1:Y:S07]  /*03a0*/  LDC R6, c[0x0][0x3a4] ;  /* 0x0000e900ff067b82 */ /* 0x000e6e0000000800 */
[----:B0-----:R-:W-:-:S08]  /*03b0*/  DMUL R16, R4, UR6 ;  /* 0x0000000604107c28 */ /* 0x001fd00008000000 */
[----:B------:R-:W-:-:S08]  /*03c0*/  DFMA R20, R16, -|R20|, UR6 ;  /* 0x0000000610147e2b */ /* 0x000fd00008000c14 */
[----:B------:R-:W-:Y:S01]  /*03d0*/  DFMA R16, R4, R20, R16 ;  /* 0x000000140410722b */ /* 0x000fe20000000010 */
[----:B-1----:R-:W-:-:S09]  /*03e0*/  FSETP.GEU.AND P1, PT, |R6|, 6.5827683646048100446e-37, PT ;  /* 0x036000000600780b */ /* 0x002fd20003f2e200 */
        /* <DEDUP_REMOVED lines=8> */
[----:B------:R-:W-:Y:S05]  /*0470*/  CALL.REL.NOINC `($__internal_35_$__cuda_sm20_div_rn_f64_full) ;  /* 0x0000002800947944 */ /* 0x000fea0003c00000 */
[----:B------:R-:W-:Y:S01]  /*0480*/  IMAD.MOV.U32 R16, RZ, RZ, R4 ;  /* 0x000000ffff107224 */ /* 0x000fe200078e0004 */
[----:B------:R-:W-:-:S07]  /*0490*/  MOV R17, R5 ;  /* 0x0000000500117202 */ /* 0x000fce0000000f00 */
.L_x_10619:
[----:B------:R-:W-:Y:S05]  /*04a0*/  BSYNC.RECONVERGENT B2 ;  /* 0x0000000000027941 */ /* 0x000fea0003800200 */
.L_x_10618:
        /* <DEDUP_REMOVED lines=24> */
[----:B------:R-:W-:Y:S02]  /*0630*/  IMAD.MOV.U32 R18, RZ, RZ, R4 ;  /* 0x000000ffff127224 */ /* 0x000fe400078e0004 */
[----:B------:R-:W-:-:S07]  /*0640*/  IMAD.MOV.U32 R19, RZ, RZ, R5 ;  /* 0x000000ffff137224 */ /* 0x000fce00078e0005 */
.L_x_10621:
[----:B------:R-:W-:Y:S05]  /*0650*/  BSYNC.RECONVERGENT B2 ;  /* 0x0000000000027941 */ /* 0x000fea0003800200 */
.L_x_10620:
[----:B------:R-:W-:Y:S05]  /*0660*/  BRA `(.L_x_10615) ;  /* 0x0000000400747947 */ /* 0x000fea0003800000 */
.L_x_10617:
        /* <DEDUP_REMOVED lines=20> */
[----:B------:R-:W-:Y:S05]  /*07b0*/  CALL.REL.NOINC `($__internal_35_$__cuda_sm20_div_rn_f64_full) ;  /* 0x0000002400c47944 */ /* 0x000fea0003c00000 */
.L_x_10623:
[----:B------:R-:W-:Y:S05]  /*07c0*/  BSYNC.RECONVERGENT B2 ;  /* 0x0000000000027941 */ /* 0x000fea0003800200 */
.L_x_10622:
        /* <DEDUP_REMOVED lines=16> */
[----:B------:R-:W-:Y:S05]  /*08d0*/  CALL.REL.NOINC `($__internal_34_$__cuda_sm20_dblrcp_rn_slowpath_v3) ;  /* 0x0000002000e07944 */ /* 0x000fea0003c00000 */
.L_x_10625:
[----:B------:R-:W-:Y:S05]  /*08e0*/  BSYNC.RECONVERGENT B2 ;  /* 0x0000000000027941 */ /* 0x000fea0003800200 */
.L_x_10624:
[----:B------:R-:W0:Y:S08]  /*08f0*/  LDC.64 R18, c[0x0][0x3a0] ;  /* 0x0000e800ff127b82 */ /* 0x000e300000000a00 */
[----:B------:R-:W0:Y:S02]  /*0900*/  LDC.64 R6, c[0x0][0x3a8] ;  /* 0x0000ea00ff067b82 */ /* 0x000e240000000a00 */
[----:B0-----:R-:W-:-:S02]  /*0910*/  DFMA R16, R4, R6, R18 ;  /* 0x000000060410722b */ /* 0x001fc40000000012 */
[----:B------:R-:W-:-:S06]  /*0920*/  DFMA R4, -R4, R18, R6 ;  /* 0x000000120404722b */ /* 0x000fcc0000000106 */
[-C--:B------:R-:W-:Y:S02]  /*0930*/  DMUL R16, R16, R28.reuse ;  /* 0x0000001c10107228 */ /* 0x080fe40000000000 */
[----:B------:R-:W-:Y:S01]  /*0940*/  DMUL R18, R4, R28 ;  /* 0x0000001c04127228 */ /* 0x000fe20000000000 */
[----:B------:R-:W-:Y:S10]  /*0950*/  BRA `(.L_x_10615) ;  /* 0x0000000000b87947 */ /* 0x000ff40003800000 */
.L_x_10616:
        /* <DEDUP_REMOVED lines=21> */
.L_x_10627:
[----:B------:R-:W-:Y:S05]  /*0ab0*/  BSYNC.RECONVERGENT B2 ;  /* 0x0000000000027941 */ /* 0x000fea0003800200 */
.L_x_10626:
        /* <DEDUP_REMOVED lines=16> */
[----:B------:R-:W-:Y:S05]  /*0bc0*/  CALL.REL.NOINC `($__internal_34_$__cuda_sm20_dblrcp_rn_slowpath_v3) ;  /* 0x0000002000247944 */ /* 0x000fea0003c00000 */
.L_x_10629:
[----:B------:R-:W-:Y:S05]  /*0bd0*/  BSYNC.RECONVERGENT B2 ;  /* 0x0000000000027941 */ /* 0x000fea0003800200 */
.L_x_10628:
[----:B------:R-:W0:Y:S08]  /*0be0*/  LDC.64 R6, c[0x0][0x3a0] ;  /* 0x0000e800ff067b82 */ /* 0x000e300000000a00 */
[----:B------:R-:W0:Y:S02]  /*0bf0*/  LDC.64 R18, c[0x0][0x3a8] ;  /* 0x0000ea00ff127b82 */ /* 0x000e240000000a00 */
[----:B0-----:R-:W-:-:S02]  /*0c00*/  DFMA R16, R4, R6, R18 ;  /* 0x000000060410722b */ /* 0x001fc40000000012 */
[----:B------:R-:W-:-:S06]  /*0c10*/  DFMA R4, R4, R18, -R6 ;  /* 0x000000120404722b */ /* 0x000fcc0000000806 */
[-C--:B------:R-:W-:Y:S02]  /*0c20*/  DMUL R16, R16, R28.reuse ;  /* 0x0000001c10107228 */ /* 0x080fe40000000000 */
[----:B------:R-:W-:-:S11]  /*0c30*/  DMUL R18, R4, R28 ;  /* 0x0000001c04127228 */ /* 0x000fd60000000000 */
.L_x_10615:
[----:B------:R-:W-:Y:S05]  /*0c40*/  BSYNC.RECONVERGENT B1 ;  /* 0x0000000000017941 */ /* 0x000fea0003800200 */
.L_x_10614:
[----:B------:R-:W-:Y:S01]  /*0c50*/  VIADD R35, R3, 0x80 ;  /* 0x0000008003237836 */ /* 0x000fe20000000000 */
[----:B------:R-:W-:Y:S01]  /*0c60*/  BSSY.RECONVERGENT B1, `(.L_x_10630) ;  /* 0x000009e000017945 */ /* 0x000fe20003800200 */
[----:B-----5:R-:W-:Y:S02]  /*0c70*/  CS2R R22, SRZ ;  /* 0x0000000000167805 */ /* 0x020fe4000001ff00 */
        /* <DEDUP_REMOVED lines=28> */
[----:B------:R-:W-:Y:S05]  /*0e40*/  CALL.REL.NOINC `($__internal_35_$__cuda_sm20_div_rn_f64_full) ;  /* 0x0000002000207944 */ /* 0x000fea0003c00000 */
.L_x_10635:
[----:B------:R-:W-:Y:S05]  /*0e50*/  BSYNC.RECONVERGENT B2 ;  /* 0x0000000000027941 */ /* 0x000fea0003800200 */
.L_x_10634:
        /* <DEDUP_REMOVED lines=17> */
.L_x_10637:
[----:B------:R-:W-:Y:S05]  /*0f70*/  BSYNC.RECONVERGENT B2 ;  /* 0x0000000000027941 */ /* 0x000fea0003800200 */
.L_x_10636:
[----:B------:R-:W0:Y:S08]  /*0f80*/  LDC.64 R22, c[0x0][0x3a0] ;  /* 0x0000e800ff167b82 */ /* 0x000e300000000a00 */
[----:B------:R-:W0:Y:S02]  /*0f90*/  LDC.64 R6, c[0x0][0x3a8] ;  /* 0x0000ea00ff067b82 */ /* 0x000e240000000a00 */
[----:B0-----:R-:W-:-:S02]  /*0fa0*/  DFMA R20, R4, R6, R22 ;  /* 0x000000060414722b */ /* 0x001fc40000000016 */
[----:B------:R-:W-:-:S06]  /*0fb0*/  DFMA R4, -R4, R22, R6 ;  /* 0x000000160404722b */ /* 0x000fcc0000000106 */
[-C--:B------:R-:W-:Y:S02]  /*0fc0*/  DMUL R20, R20, R28.reuse ;  /* 0x0000001c14147228 */ /* 0x080fe40000000000 */
[----:B------:R-:W-:Y:S01]  /*0fd0*/  DMUL R22, R4, R28 ;  /* 0x0000001c04167228 */ /* 0x000fe20000000000 */
[----:B------:R-:W-:Y:S10]  /*0fe0*/  BRA `(.L_x_10631) ;  /* 0x0000000400947947 */ /* 0x000ff40003800000 */
.L_x_10633:
[----:B------:R-:W-:Y:S01]  /*0ff0*/  DADD R36, -RZ, |R24| ;  /* 0x00000000ff247229 */ /* 0x000fe20000000518 */
[----:B------:R-:W-:Y:S01]  /*1000*/  MOV R4, 0x1 ;  /* 0x0000000100047802 */ /* 0x000fe20000000f00 */
        /* <DEDUP_REMOVED lines=24> */
.L_x_10639:
[----:B------:R-:W-:Y:S05]  /*1190*/  BSYNC.RECONVERGENT B2 ;  /* 0x0000000000027941 */ /* 0x000fea0003800200 */
.L_x_10638:
        /* <DEDUP_REMOVED lines=23> */
[----:B------:R-:W-:Y:S05]  /*1310*/  CALL.REL.NOINC `($__internal_35_$__cuda_sm20_div_rn_f64_full) ;  /* 0x0000001800ec7944 */ /* 0x000fea0003c00000 */
[----:B------:R-:W-:Y:S02]  /*1320*/  IMAD.MOV.U32 R22, RZ, RZ, R4 ;  /* 0x000000ffff167224 */ /* 0x000fe400078e0004 */
[----:B------:R-:W-:-:S07]  /*1330*/  IMAD.MOV.U32 R23, RZ, RZ, R5 ;  /* 0x000000ffff177224 */ /* 0x000fce00078e0005 */
.L_x_10641:
[----:B------:R-:W-:Y:S05]  /*1340*/  BSYNC.RECONVERGENT B2 ;  /* 0x0000000000027941 */ /* 0x000fea0003800200 */
.L_x_10640:
[----:B------:R-:W-:Y:S05]  /*1350*/  BRA `(.L_x_10631) ;  /* 0x0000000000b87947 */ /* 0x000fea0003800000 */
.L_x_10632:
        /* <DEDUP_REMOVED lines=21> */
.L_x_10643:
[----:B------:R-:W-:Y:S05]  /*14b0*/  BSYNC.RECONVERGENT B2 ;  /* 0x0000000000027941 */ /* 0x000fea0003800200 */
.L_x_10642:
        /* <DEDUP_REMOVED lines=16> */
[----:B------:R-:W-:Y:S05]  /*15c0*/  CALL.REL.NOINC `($__internal_34_$__cuda_sm20_dblrcp_rn_slowpath_v3) ;  /* 0x0000001400a47944 */ /* 0x000fea0003c00000 */
.L_x_10645:
[----:B------:R-:W-:Y:S05]  /*15d0*/  BSYNC.RECONVERGENT B2 ;  /* 0x0000000000027941 */ /* 0x000fea0003800200 */
.L_x_10644:
[----:B------:R-:W0:Y:S08]  /*15e0*/  LDC.64 R6, c[0x0][0x3a0] ;  /* 0x0000e800ff067b82 */ /* 0x000e300000000a00 */
[----:B------:R-:W0:Y:S02]  /*15f0*/  LDC.64 R22, c[0x0][0x3a8] ;  /* 0x0000ea00ff167b82 */ /* 0x000e240000000a00 */
[----:B0-----:R-:W-:-:S02]  /*1600*/  DFMA R20, R4, R6, R22 ;  /* 0x000000060414722b */ /* 0x001fc40000000016 */
[----:B------:R-:W-:-:S06]  /*1610*/  DFMA R4, R4, R22, -R6 ;  /* 0x000000160404722b */ /* 0x000fcc0000000806 */
[-C--:B------:R-:W-:Y:S02]  /*1620*/  DMUL R20, R20, R28.reuse ;  /* 0x0000001c14147228 */ /* 0x080fe40000000000 */
[----:B------:R-:W-:-:S11]  /*1630*/  DMUL R22, R4, R28 ;  /* 0x0000001c04167228 */ /* 0x000fd60000000000 */
.L_x_10631:
[----:B------:R-:W-:Y:S05]  /*1640*/  BSYNC.RECONVERGENT B1 ;  /* 0x0000000000017941 */ /* 0x000fea0003800200 */
.L_x_10630:
        /* <DEDUP_REMOVED lines=32> */
.L_x_10651:
[----:B------:R-:W-:Y:S05]  /*1850*/  BSYNC.RECONVERGENT B2 ;  /* 0x0000000000027941 */ /* 0x000fea0003800200 */
.L_x_10650:
        /* <DEDUP_REMOVED lines=17> */
.L_x_10653:
[----:B------:R-:W-:Y:S05]  /*1970*/  BSYNC.RECONVERGENT B2 ;  /* 0x0000000000027941 */ /* 0x000fea0003800200 */
.L_x_10652:
[----:B------:R-:W0:Y:S08]  /*1980*/  LDC.64 R8, c[0x0][0x3a0] ;  /* 0x0000e800ff087b82 */ /* 0x000e300000000a00 */
[----:B------:R-:W0:Y:S02]  /*1990*/  LDC.64 R6, c[0x0][0x3a8] ;  /* 0x0000ea00ff067b82 */ /* 0x000e240000000a00 */
[----:B0-----:R-:W-:-:S02]  /*19a0*/  DFMA R24, R4, R6, R8 ;  /* 0x000000060418722b */ /* 0x001fc40000000008 */
[----:B------:R-:W-:-:S06]  /*19b0*/  DFMA R4, -R4, R8, R6 ;  /* 0x000000080404722b */ /* 0x000fcc0000000106 */
[-C--:B------:R-:W-:Y:S02]  /*19c0*/  DMUL R24, R24, R28.reuse ;  /* 0x0000001c18187228 */ /* 0x080fe40000000000 */
[----:B------:R-:W-:Y:S01]  /*19d0*/  DMUL R26, R4, R28 ;  /* 0x0000001c041a7228 */ /* 0x000fe20000000000 */
[----:B------:R-:W-:Y:S10]  /*19e0*/  BRA `(.L_x_10647) ;  /* 0x0000000400947947 */ /* 0x000ff40003800000 */
.L_x_10649:
        /* <DEDUP_REMOVED lines=26> */
.L_x_10655:
[----:B------:R-:W-:Y:S05]  /*1b90*/  BSYNC.RECONVERGENT B2 ;  /* 0x0000000000027941 */ /* 0x000fea0003800200 */
.L_x_10654:
        /* <DEDUP_REMOVED lines=26> */
.L_x_10657:
[----:B------:R-:W-:Y:S05]  /*1d40*/  BSYNC.RECONVERGENT B2 ;  /* 0x0000000000027941 */ /* 0x000fea0003800200 */
.L_x_10656:
[----:B------:R-:W-:Y:S05]  /*1d50*/  BRA `(.L_x_10647) ;  /* 0x0000000000b87947 */ /* 0x000fea0003800000 */
.L_x_10648:
        /* <DEDUP_REMOVED lines=20> */
[----:B------:R-:W-:Y:S05]  /*1ea0*/  CALL.REL.NOINC `($__internal_35_$__cuda_sm20_div_rn_f64_full) ;  /* 0x0000001000087944 */ /* 0x000fea0003c00000 */
.L_x_10659:
[----:B------:R-:W-:Y:S05]  /*1eb0*/  BSYNC.RECONVERGENT B2 ;  /* 0x0000000000027941 */ /* 0x000fea0003800200 */
.L_x_10658:
        /* <DEDUP_REMOVED lines=17> */
.L_x_10661:
[----:B------:R-:W-:Y:S05]  /*1fd0*/  BSYNC.RECONVERGENT B2 ;  /* 0x0000000000027941 */ /* 0x000fea0003800200 */
.L_x_10660:
[----:B------:R-:W0:Y:S08]  /*1fe0*/  LDC.64 R6, c[0x0][0x3a0] ;  /* 0x0000e800ff067b82 */ /* 0x000e300000000a00 */
[----:B------:R-:W0:Y:S02]  /*1ff0*/  LDC.64 R8, c[0x0][0x3a8] ;  /* 0x0000ea00ff087b82 */ /* 0x000e240000000a00 */
[----:B0-----:R-:W-:-:S02]  /*2000*/  DFMA R24, R4, R6, R8 ;  /* 0x000000060418722b */ /* 0x001fc40000000008 */
[----:B------:R-:W-:-:S06]  /*2010*/  DFMA R4, R4, R8, -R6 ;  /* 0x000000080404722b */ /* 0x000fcc0000000806 */
[-C--:B------:R-:W-:Y:S02]  /*2020*/  DMUL R24, R24, R28.reuse ;  /* 0x0000001c18187228 */ /* 0x080fe40000000000 */
[----:B------:R-:W-:-:S11]  /*2030*/  DMUL R26, R4, R28 ;  /* 0x0000001c041a7228 */ /* 0x000fd60000000000 */
.L_x_10647:
[----:B------:R-:W-:Y:S05]  /*2040*/  BSYNC.RECONVERGENT B1 ;  /* 0x0000000000017941 */ /* 0x000fea0003800200 */
.L_x_10646:
        /* <DEDUP_REMOVED lines=32> */
.L_x_10667:
[----:B------:R-:W-:Y:S05]  /*2250*/  BSYNC.RECONVERGENT B2 ;  /* 0x0000000000027941 */ /* 0x000fea0003800200 */
.L_x_10666:
        /* <DEDUP_REMOVED lines=17> */
.L_x_10669:
[----:B------:R-:W-:Y:S05]  /*2370*/  BSYNC.RECONVERGENT B2 ;  /* 0x0000000000027941 */ /* 0x000fea0003800200 */
.L_x_10668:
[----:B------:R-:W0:Y:S08]  /*2380*/  LDC.64 R10, c[0x0][0x3a0] ;  /* 0x0000e800ff0a7b82 */ /* 0x000e300000000a00 */
[----:B------:R-:W0:Y:S02]  /*2390*/  LDC.64 R6, c[0x0][0x3a8] ;  /* 0x0000ea00ff067b82 */ /* 0x000e240000000a00 */
[----:B0-----:R-:W-:-:S02]  /*23a0*/  DFMA R8, R4, R6, R10 ;  /* 0x000000060408722b */ /* 0x001fc4000000000a */
[----:B------:R-:W-:-:S06]  /*23b0*/  DFMA R4, -R4, R10, R6 ;  /* 0x0000000a0404722b */ /* 0x000fcc0000000106 */
[-C--:B------:R-:W-:Y:S02]  /*23c0*/  DMUL R8, R8, R28.reuse ;  /* 0x0000001c08087228 */ /* 0x080fe40000000000 */
[----:B------:R-:W-:Y:S01]  /*23d0*/  DMUL R10, R4, R28 ;  /* 0x0000001c040a7228 */ /* 0x000fe20000000000 */
[----:B------:R-:W-:Y:S10]  /*23e0*/  BRA `(.L_x_10663) ;  /* 0x0000000400947947 */ /* 0x000ff40003800000 */
.L_x_10665:
        /* <DEDUP_REMOVED lines=26> */
.L_x_10671:
[----:B------:R-:W-:Y:S05]  /*2590*/  BSYNC.RECONVERGENT B2 ;  /* 0x0000000000027941 */ /* 0x000fea0003800200 */
.L_x_10670:
        /* <DEDUP_REMOVED lines=26> */
.L_x_10673:
[----:B------:R-:W-:Y:S05]  /*2740*/  BSYNC.RECONVERGENT B2 ;  /* 0x0000000000027941 */ /* 0x000fea0003800200 */
.L_x_10672:
[----:B------:R-:W-:Y:S05]  /*2750*/  BRA `(.L_x_10663) ;  /* 0x0000000000b87947 */ /* 0x000fea0003800000 */
.L_x_10664:
        /* <DEDUP_REMOVED lines=21> */
.L_x_10675:
[----:B------:R-:W-:Y:S05]  /*28b0*/  BSYNC.RECONVERGENT B2 ;  /* 0x0000000000027941 */ /* 0x000fea0003800200 */
.L_x_10674:
        /* <DEDUP_REMOVED lines=17> */
.L_x_10677:
[----:B------:R-:W-:Y:S05]  /*29d0*/  BSYNC.RECONVERGENT B2 ;  /* 0x0000000000027941 */ /* 0x000fea0003800200 */
.L_x_10676:
[----:B------:R-:W0:Y:S08]  /*29e0*/  LDC.64 R6, c[0x0][0x3a0] ;  /* 0x0000e800ff067b82 */ /* 0x000e300000000a00 */
[----:B------:R-:W0:Y:S02]  /*29f0*/  LDC.64 R10, c[0x0][0x3a8] ;  /* 0x0000ea00ff0a7b82 */ /* 0x000e240000000a00 */
[----:B0-----:R-:W-:-:S02]  /*2a00*/  DFMA R8, R4, R6, R10 ;  /* 0x000000060408722b */ /* 0x001fc4000000000a */
[----:B------:R-:W-:-:S06]  /*2a10*/  DFMA R4, R4, R10, -R6 ;  /* 0x0000000a0404722b */ /* 0x000fcc0000000806 */
[-C--:B------:R-:W-:Y:S02]  /*2a20*/  DMUL R8, R8, R28.reuse ;  /* 0x0000001c08087228 */ /* 0x080fe40000000000 */
[----:B------:R-:W-:-:S11]  /*2a30*/  DMUL R10, R4, R28 ;  /* 0x0000001c040a7228 */ /* 0x000fd60000000000 */
.L_x_10663:
[----:B------:R-:W-:Y:S05]  /*2a40*/  BSYNC.RECONVERGENT B1 ;  /* 0x0000000000017941 */ /* 0x000fea0003800200 */
.L_x_10662:
[----:B------:R-:W-:Y:S01]  /*2a50*/  ISETP.GE.AND P0, PT, R3, R2, PT ;  /* 0x000000020300720c */ /* 0x000fe20003f06270 */
[----:B------:R-:W-:Y:S04]  /*2a60*/  BSSY.RECONVERGENT B0, `(.L_x_10678) ;  /* 0x0000017000007945 */ /* 0x000fe80003800200 */
[----:B------:R-:W-:Y:S08]  /*2a70*/  BSSY.RELIABLE B1, `(.L_x_10679) ;  /* 0x000000f000017945 */ /* 0x000ff00003800100 */
[----:B------:R-:W-:Y:S05]  /*2a80*/  @P0 BRA `(.L_x_10680) ;  /* 0x0000000000340947 */ /* 0x000fea0003800000 */
[----:B------:R-:W0:Y:S01]  /*2a90*/  LDC.64 R4, c[0x0][0x3b0] ;  /* 0x0000ec00ff047b82 */ /* 0x000e220000000a00 */
[----:B------:R-:W-:-:S04]  /*2aa0*/  IMAD R3, R0, 0x200, R3 ;  /* 0x0000020000037824 */ /* 0x000fc800078e0203 */
[----:B0-----:R-:W-:-:S04]  /*2ab0*/  IMAD.WIDE.U32 R4, R3, 0x10, R4 ;  /* 0x0000001003047825 */ /* 0x001fc800078e0004 */
[----:B------:R-:W-:Y:S01]  /*2ac0*/  IMAD.MOV.U32 R3, RZ, RZ, R35 ;  /* 0x000000ffff037224 */ /* 0x000fe200078e0023 */
[----:B------:R0:W-:Y:S04]  /*2ad0*/  STG.E.128 desc[UR4][R4.64], R16 ;  /* 0x0000001004007986 */ /* 0x0001e8000c101d04 */
[----:B------:R-:W-:-:S13]  /*2ae0*/  ISETP.GE.AND P0, PT, R3, R2, PT ;  /* 0x000000020300720c */ /* 0x000fda0003f06270 */
[----:B------:R-:W-:Y:S05]  /*2af0*/  @P0 BREAK.RELIABLE B1 ;  /* 0x0000000000010942 */ /* 0x000fea0003800100 */
[----:B0-----:R-:W-:Y:S05]  /*2b00*/  @P0 BRA `(.L_x_10681) ;  /* 0x0000000000300947 */ /* 0x001fea0003800000 */
[----:B------:R-:W0:Y:S01]  /*2b10*/  LDC.64 R4, c[0x0][0x3b0] ;  /* 0x0000ec00ff047b82 */ /* 0x000e220000000a00 */
[----:B------:R-:W-:Y:S01]  /*2b20*/  IMAD R7, R0, 0x200, R3 ;  /* 0x0000020000077824 */ /* 0x000fe200078e0203 */
[----:B------:R-:W-:-:S03]  /*2b30*/  IADD3 R3, PT, PT, R3, 0x80, RZ ;  /* 0x0000008003037810 */ /* 0x000fc60007ffe0ff */
[----:B0-----:R-:W-:-:S05]  /*2b40*/  IMAD.WIDE.U32 R4, R7, 0x10, R4 ;  /* 0x0000001007047825 */ /* 0x001fca00078e0004 */
[----:B------:R0:W-:Y:S02]  /*2b50*/  STG.E.128 desc[UR4][R4.64], R20 ;  /* 0x0000001404007986 */ /* 0x0001e4000c101d04 */
.L_x_10680:
[----:B------:R-:W-:Y:S05]  /*2b60*/  BSYNC.RELIABLE B1 ;  /* 0x0000000000017941 */ /* 0x000fea0003800100 */
.L_x_10679:
[----:B------:R-:W-:-:S13]  /*2b70*/  ISETP.GE.AND P0, PT, R3, R2, PT ;  /* 0x000000020300720c */ /* 0x000fda0003f06270 */
[----:B0-----:R-:W0:Y:S01]  /*2b80*/  @!P0 LDC.64 R4, c[0x0][0x3b0] ;  /* 0x0000ec00ff048b82 */ /* 0x001e220000000a00 */
[----:B------:R-:W-:Y:S02]  /*2b90*/  @!P0 IMAD R7, R0, 0x200, R3 ;  /* 0x0000020000078824 */ /* 0x000fe400078e0203 */
[----:B------:R-:W-:Y:S02]  /*2ba0*/  @!P0 VIADD R3, R3, 0x80 ;  /* 0x0000008003038836 */ /* 0x000fe40000000000 */
[----:B0-----:R-:W-:-:S05]  /*2bb0*/  @!P0 IMAD.WIDE.U32 R4, R7, 0x10, R4 ;  /* 0x0000001007048825 */ /* 0x001fca00078e0004 */
[----:B------:R0:W-:Y:S02]  /*2bc0*/  @!P0 STG.E.128 desc[UR4][R4.64], R24 ;  /* 0x0000001804008986 */ /* 0x0001e4000c101d04 */
.L_x_10681:
[----:B------:R-:W-:Y:S05]  /*2bd0*/  BSYNC.RECONVERGENT B0 ;  /* 0x0000000000007941 */ /* 0x000fea0003800200 */
.L_x_10678:
[----:B------:R-:W-:Y:S05]  /*2be0*/  WARPSYNC.ALL ;  /* 0x0000000000007948 */ /* 0x000fea0003800000 */
[----:B------:R-:W-:-:S13]  /*2bf0*/  ISETP.GE.AND P0, PT, R3, R2, PT ;  /* 0x000000020300720c */ /* 0x000fda0003f06270 */
[----:B------:R-:W-:Y:S05]  /*2c00*/  @P0 EXIT ;  /* 0x000000000000094d */ /* 0x000fea0003800000 */
[----:B0-----:R-:W0:Y:S01]  /*2c10*/  LDC.64 R4, c[0x0][0x3b0] ;  /* 0x0000ec00ff047b82 */ /* 0x001e220000000a00 */
[----:B------:R-:W-:-:S04]  /*2c20*/  IMAD R3, R0, 0x200, R3 ;  /* 0x0000020000037824 */ /* 0x000fc800078e0203 */
[----:B0-----:R-:W-:-:S05]  /*2c30*/  IMAD.WIDE.U32 R2, R3, 0x10, R4 ;  /* 0x0000001003027825 */ /* 0x001fca00078e0004 */
[----:B------:R-:W-:Y:S01]  /*2c40*/  STG.E.128 desc[UR4][R2.64], R8 ;  /* 0x0000000802007986 */ /* 0x000fe2000c101d04 */
[----:B------:R-:W-:Y:S05]  /*2c50*/  EXIT ;  /* 0x000000000000794d */ /* 0x000fea0003800000 */
        .weak           $__internal_34_$__cuda_sm20_dblrcp_rn_slowpath_v3
        .type           $__internal_34_$__cuda_sm20_dblrcp_rn_slowpath_v3,@function
        .size           $__internal_34_$__cuda_sm20_dblrcp_rn_slowpath_v3,($__internal_35_$__cuda_sm20_div_rn_f64_full - $__internal_34_$__cuda_sm20_dblrcp_rn_slowpath_v3)
$__internal_34_$__cuda_sm20_dblrcp_rn_slowpath_v3:
        /* <DEDUP_REMOVED lines=24> */
.L_x_10685:
        /* <DEDUP_REMOVED lines=9> */
.L_x_10683:
[----:B------:R-:W-:Y:S01]  /*2e70*/  LOP3.LUT R29, R7, 0x80000, RZ, 0xfc, !PT ;  /* 0x00080000071d7812 */ /* 0x000fe200078efcff */
[----:B------:R-:W-:-:S07]  /*2e80*/  IMAD.MOV.U32 R28, RZ, RZ, R6 ;  /* 0x000000ffff1c7224 */ /* 0x000fce00078e0006 */
.L_x_10684:
[----:B------:R-:W-:Y:S05]  /*2e90*/  BSYNC.RECONVERGENT B0 ;  /* 0x0000000000007941 */ /* 0x000fea0003800200 */
.L_x_10682:
[----:B------:R-:W-:Y:S02]  /*2ea0*/  IMAD.MOV.U32 R6, RZ, RZ, R34 ;  /* 0x000000ffff067224 */ /* 0x000fe400078e0022 */
[----:B------:R-:W-:-:S04]  /*2eb0*/  IMAD.MOV.U32 R7, RZ, RZ, 0x0 ;  /* 0x00000000ff077424 */ /* 0x000fc800078e00ff */
[----:B------:R-:W-:Y:S05]  /*2ec0*/  RET.REL.NODEC R6 `(_ZN2at6native27unrolled_elementwise_kernelINS0_13AUnaryFunctorIN3c107complexIdEES5_S5_NS0_15binary_internal10DivFunctorIS5_EEEESt5arrayIPcLm2EELi4E23TrivialOffsetCalculatorILi1EjESE_NS0_6memory15LoadWithoutCastENSF_16StoreWithoutCastEEEviT_T0_T2_T3_T4_T5_) ;  /* 0xffffffd0064c7950 */ /* 0x000fea0003c3ffff */
        .weak           $__internal_35_$__cuda_sm20_div_rn_f64_full
        .type           $__internal_35_$__cuda_sm20_div_rn_f64_full,@function
        .size           $__internal_35_$__cuda_sm20_div_rn_f64_full,(.L_x_19381 - $__internal_35_$__cuda_sm20_div_rn_f64_full)
$__internal_35_$__cuda_sm20_div_rn_f64_full:
[----:B------:R-:W-:Y:S01]  /*2ed0*/  FSETP.GEU.AND P2, PT, |R7|, 1.469367938527859385e-39, PT ;  /* 0x001000000700780b */ /* 0x000fe20003f4e200 */
[----:B------:R-:W-:Y:S01]  /*2ee0*/  IMAD.MOV.U32 R28, RZ, RZ, R36 ;  /* 0x000000ffff1c7224 */ /* 0x000fe200078e0024 */
[C---:B------:R-:W-:Y:S01]  /*2ef0*/  FSETP.GEU.AND P0, PT, |R29|.reuse, 1.469367938527859385e-39, PT ;  /* 0x001000001d00780b */ /* 0x040fe20003f0e200 */
[----:B------:R-:W-:Y:S01]  /*2f00*/  IMAD.MOV.U32 R38, RZ, RZ, R6 ;  /* 0x000000ffff267224 */ /* 0x000fe200078e0006 */
[----:B------:R-:W-:Y:S01]  /*2f10*/  LOP3.LUT R37, R29, 0x800fffff, RZ, 0xc0, !PT ;  /* 0x800fffff1d257812 */ /* 0x000fe200078ec0ff */
        /* <DEDUP_REMOVED lines=9> */
[----:B------:R-:W-:Y:S02]  /*2fb0*/  @!P2 ISETP.GE.U32.AND P3, PT, R5, R4, PT ;  /* 0x000000040500a20c */ /* 0x000fe40003f66070 */
[----:B------:R-:W-:Y:S01]  /*2fc0*/  MOV R4, 0x1ca00000 ;  /* 0x1ca0000000047802 */ /* 0x000fe20000000f00 */
[----:B------:R-:W0:Y:S03]  /*2fd0*/  MUFU.RCP64H R41, R37 ;  /* 0x0000002500297308 */ /* 0x000e260000001800 */
[----:B------:R-:W-:-:S02]  /*2fe0*/  @!P2 SEL R31, R4, 0x63400000, !P3 ;  /* 0x63400000041fa807 */ /* 0x000fc40005800000 */
[----:B------:R-:W-:Y:S02]  /*2ff0*/  SEL R33, R4, 0x63400000, !P1 ;  /* 0x6340000004217807 */ /* 0x000fe40004800000 */
[--C-:B------:R-:W-:Y:S02]  /*3000*/  @!P2 LOP3.LUT R31, R31, 0x80000000, R7.reuse, 0xf8, !PT ;  /* 0x800000001f1fa812 */ /* 0x100fe400078ef807 */
[----:B------:R-:W-:Y:S02]  /*3010*/  LOP3.LUT R39, R33, 0x800fffff, R7, 0xf8, !PT ;  /* 0x800fffff21277812 */ /* 0x000fe400078ef807 */
[----:B------:R-:W-:Y:S01]  /*3020*/  @!P2 LOP3.LUT R43, R31, 0x100000, RZ, 0xfc, !PT ;  /* 0x001000001f2ba812 */ /* 0x000fe200078efcff */
[----:B------:R-:W-:Y:S01]  /*3030*/  IMAD.MOV.U32 R31, RZ, RZ, R5 ;  /* 0x000000ffff1f7224 */ /* 0x000fe200078e0005 */
[----:B------:R-:W-:-:S04]  /*3040*/  @!P0 LOP3.LUT R32, R37, 0x7ff00000, RZ, 0xc0, !PT ;  /* 0x7ff0000025208812 */ /* 0x000fc800078ec0ff */
[----:B------:R-:W-:Y:S02]  /*3050*/  @!P2 DFMA R38, R38, 2, -R42 ;  /* 0x400000002626a82b */ /* 0x000fe4000000082a */
[----:B0-----:R-:W-:-:S08]  /*3060*/  DFMA R42, R40, -R36, 1 ;  /* 0x3ff00000282a742b */ /* 0x001fd00000000824 */
[----:B------:R-:W-:Y:S01]  /*3070*/  DFMA R42, R42, R42, R42 ;  /* 0x0000002a2a2a722b */ /* 0x000fe2000000002a */
[----:B------:R-:W-:-:S05]  /*3080*/  @!P2 LOP3.LUT R31, R39, 0x7ff00000, RZ, 0xc0, !PT ;  /* 0x7ff00000271fa812 */ /* 0x000fca00078ec0ff */
[----:B------:R-:W-:Y:S02]  /*3090*/  VIADD R33, R31, 0xffffffff ;  /* 0xffffffff1f217836 */ /* 0x000fe40000000000 */
[----:B------:R-:W-:-:S03]  /*30a0*/  DFMA R40, R40, R42, R40 ;  /* 0x0000002a2828722b */ /* 0x000fc60000000028 */
[----:B------:R-:W-:Y:S02]  /*30b0*/  ISETP.GT.U32.AND P0, PT, R33, 0x7feffffe, PT ;  /* 0x7feffffe2100780c */ /* 0x000fe40003f04070 */
[----:B------:R-:W-:-:S03]  /*30c0*/  IADD3 R33, PT, PT, R32, -0x1, RZ ;  /* 0xffffffff20217810 */ /* 0x000fc60007ffe0ff */
[----:B------:R-:W-:Y:S01]  /*30d0*/  DFMA R44, R40, -R36, 1 ;  /* 0x3ff00000282c742b */ /* 0x000fe20000000824 */
[----:B------:R-:W-:-:S07]  /*30e0*/  ISETP.GT.U32.OR P0, PT, R33, 0x7feffffe, P0 ;  /* 0x7feffffe2100780c */ /* 0x000fce0000704470 */
[----:B------:R-:W-:-:S08]  /*30f0*/  DFMA R44, R40, R44, R40 ;  /* 0x0000002c282c722b */ /* 0x000fd00000000028 */
[----:B------:R-:W-:-:S08]  /*3100*/  DMUL R42, R44, R38 ;  /* 0x000000262c2a7228 */ /* 0x000fd00000000000 */
[----:B------:R-:W-:-:S08]  /*3110*/  DFMA R40, R42, -R36, R38 ;  /* 0x800000242a28722b */ /* 0x000fd00000000026 */
[----:B------:R-:W-:Y:S01]  /*3120*/  DFMA R40, R44, R40, R42 ;  /* 0x000000282c28722b */ /* 0x000fe2000000002a */
[----:B------:R-:W-:Y:S10]  /*3130*/  @P0 BRA `(.L_x_10687) ;  /* 0x00000000006c0947 */ /* 0x000ff40003800000 */
[----:B------:R-:W-:-:S04]  /*3140*/  LOP3.LUT R6, R29, 0x7ff00000, RZ, 0xc0, !PT ;  /* 0x7ff000001d067812 */ /* 0x000fc800078ec0ff */
[CC--:B------:R-:W-:Y:S02]  /*3150*/  ISETP.GE.U32.AND P0, PT, R5.reuse, R6.reuse, PT ;  /* 0x000000060500720c */ /* 0x0c0fe40003f06070 */
[----:B------:R-:W-:Y:S01]  /*3160*/  VIADDMNMX R5, R5, -R6, 0xb9600000, !PT ;  /* 0xb960000005057446 */ /* 0x000fe20007800906 */
[----:B------:R-:W-:Y:S01]  /*3170*/  IMAD.MOV.U32 R6, RZ, RZ, RZ ;  /* 0x000000ffff067224 */ /* 0x000fe200078e00ff */
[----:B------:R-:W-:Y:S02]  /*3180*/  SEL R4, R4, 0x63400000, !P0 ;  /* 0x6340000004047807 */ /* 0x000fe40004000000 */
[----:B------:R-:W-:-:S05]  /*3190*/  VIMNMX R5, PT, PT, R5, 0x46a00000, PT ;  /* 0x46a0000005057848 */ /* 0x000fca0003fe0100 */
[----:B------:R-:W-:-:S04]  /*31a0*/  IMAD.IADD R4, R5, 0x1, -R4 ;  /* 0x0000000105047824 */ /* 0x000fc800078e0a04 */
        /* <DEDUP_REMOVED lines=18> */
[----:B------:R-:W-:Y:S01]  /*32d0*/  FSEL R43, R29, R43, !P0 ;  /* 0x0000002b1d2b7208 */ /* 0x000fe20004000000 */
[----:B------:R-:W-:Y:S06]  /*32e0*/  BRA `(.L_x_10688) ;  /* 0x0000000000547947 */ /* 0x000fec0003800000 */
.L_x_10687:
        /* <DEDUP_REMOVED lines=16> */
.L_x_10690:
[----:B------:R-:W-:Y:S02]  /*33f0*/  LOP3.LUT R43, R29, 0x80000, RZ, 0xfc, !PT ;  /* 0x000800001d2b7812 */ /* 0x000fe400078efcff */
[----:B------:R-:W-:Y:S01]  /*3400*/  MOV R42, R28 ;  /* 0x0000001c002a7202 */ /* 0x000fe20000000f00 */
[----:B------:R-:W-:Y:S06]  /*3410*/  BRA `(.L_x_10688) ;  /* 0x0000000000087947 */ /* 0x000fec0003800000 */
.L_x_10689:
[----:B------:R-:W-:Y:S01]  /*3420*/  LOP3.LUT R43, R7, 0x80000, RZ, 0xfc, !PT ;  /* 0x00080000072b7812 */ /* 0x000fe200078efcff */
[----:B------:R-:W-:-:S07]  /*3430*/  IMAD.MOV.U32 R42, RZ, RZ, R6 ;  /* 0x000000ffff2a7224 */ /* 0x000fce00078e0006 */
.L_x_10688:
[----:B------:R-:W-:Y:S05]  /*3440*/  BSYNC.RECONVERGENT B0 ;  /* 0x0000000000007941 */ /* 0x000fea0003800200 */
.L_x_10686:
[----:B------:R-:W-:Y:S02]  /*3450*/  IMAD.MOV.U32 R31, RZ, RZ, 0x0 ;  /* 0x00000000ff1f7424 */ /* 0x000fe400078e00ff */
[----:B------:R-:W-:Y:S02]  /*3460*/  IMAD.MOV.U32 R4, RZ, RZ, R42 ;  /* 0x000000ffff047224 */ /* 0x000fe400078e002a */
[----:B------:R-:W-:Y:S01]  /*3470*/  IMAD.MOV.U32 R5, RZ, RZ, R43 ;  /* 0x000000ffff057224 */ /* 0x000fe200078e002b */
[----:B------:R-:W-:Y:S06]  /*3480*/  RET.REL.NODEC R30 `(_ZN2at6native27unrolled_elementwise_kernelINS0_13AUnaryFunctorIN3c107complexIdEES5_S5_NS0_15binary_internal10DivFunctorIS5_EEEESt5arrayIPcLm2EELi4E23TrivialOffsetCalculatorILi1EjESE_NS0_6memory15LoadWithoutCastENSF_16StoreWithoutCastEEEviT_T0_T2_T3_T4_T5_) ;  /* 0xffffffc81edc7950 */ /* 0x000fec0003c3ffff */
.L_x_10691:
        /* <DEDUP_REMOVED lines=15> */
.L_x_19381:


//--------------------- .text._ZN2at6native29vectorized_elementwise_kernelILi2ENS0_13AUnaryFunctorIN3c107complexIdEES5_S5_NS0_15binary_internal10DivFunctorIS5_EEEESt5arrayIPcLm2EEEEviT0_T1_ --------------------------
	.section	.text._ZN2at6native29vectorized_elementwise_kernelILi2ENS0_13AUnaryFunctorIN3c107complexIdEES5_S5_NS0_15binary_internal10DivFunctorIS5_EEEESt5arrayIPcLm2EEEEviT0_T1_,"ax",@progbits
	.align	128
        .global         _ZN2at6native29vectorized_elementwise_kernelILi2ENS0_13AUnaryFunctorIN3c107complexIdEES5_S5_NS0_15binary_internal10DivFunctorIS5_EEEESt5arrayIPcLm2EEEEviT0_T1_
        .type           _ZN2at6native29vectorized_elementwise_kernelILi2ENS0_13AUnaryFunctorIN3c107complexIdEES5_S5_NS0_15binary_internal10DivFunctorIS5_EEEESt5arrayIPcLm2EEEEviT0_T1_,@function
        .size           _ZN2at6native29vectorized_elementwise_kernelILi2ENS0_13AUnaryFunctorIN3c107complexIdEES5_S5_NS0_15binary_internal10DivFunctorIS5_EEEESt5arrayIPcLm2EEEEviT0_T1_,(.L_x_19383 - _ZN2at6native29vectorized_elementwise_kernelILi2ENS0_13AUnaryFunctorIN3c107complexIdEES5_S5_NS0_15binary_internal10DivFunctorIS5_EEEESt5arrayIPcLm2EEEEviT0_T1_)
        .other          _ZN2at6native29vectorized_elementwise_kernelILi2ENS0_13AUnaryFunctorIN3c107complexIdEES5_S5_NS0_15binary_internal10DivFunctorIS5_EEEESt5arrayIPcLm2EEEEviT0_T1_,@"STO_CUDA_ENTRY STV_DEFAULT"
_ZN2at6native29vectorized_elementwise_kernelILi2ENS0_13AUnaryFunctorIN3c107complexIdEES5_S5_NS0_15binary_internal10DivFunctorIS5_EEEESt5arrayIPcLm2EEEEviT0_T1_:
.text._ZN2at6native29vectorized_elementwise_kernelILi2ENS0_13AUnaryFunctorIN3c107complexIdEES5_S5_NS0_15binary_internal10DivFunctorIS5_EEEESt5arrayIPcLm2EEEEviT0_T1_:
        /* <DEDUP_REMOVED lines=9> */
[----:B------:R-:W-:Y:S02]  /*0090*/  CS2R R8, SRZ ;  /* 0x0000000000087805 */ /* 0x000fe4000001ff00 */
[----:B0-----:R-:W-:Y:S01]  /*00a0*/  ISETP.GE.U32.AND P0, PT, R43, R0, PT ;  /* 0x000000002b00720c */ /* 0x001fe20003f06070 */
[----:B------:R-:W-:-:S12]  /*00b0*/  IMAD.MOV.U32 R21, RZ, RZ, R43 ;  /* 0x000000ffff157224 */ /* 0x000fd800078e002b */
[----:B------:R-:W-:Y:S01]  /*00c0*/  @!P0 VIADD R21, R43, 0x80 ;  /* 0x000000802b158836 */ /* 0x000fe20000000000 */
[----:B------:R-:W0:Y:S04]  /*00d0*/  @!P0 LDC.64 R12, c[0x0][0x3b8] ;  /* 0x0000ee00ff0c8b82 */ /* 0x000e280000000a00 */
[----:B------:R-:W-:-:S13]  /*00e0*/  ISETP.GE.U32.AND P6, PT, R21, R0, PT ;  /* 0x000000001500720c */ /* 0x000fda0003fc6070 */
[----:B------:R-:W-:Y:S01]  /*00f0*/  @!P6 IMAD R5, R20, 0x400, R21 ;  /* 0x000004001405e824 */ /* 0x000fe200078e0215 */
[----:B------:R-:W-:Y:S01]  /*0100*/  @!P6 IADD3 R21, PT, PT, R21, 0x80, RZ ;  /* 0x000000801515e810 */ /* 0x000fe20007ffe0ff */
[----:B------:R-:W1:Y:S03]  /*0110*/  @!P6 LDC.64 R2, c[0x0][0x3b8] ;  /* 0x0000ee00ff02eb82 */ /* 0x000e660000000a00 */
[----:B------:R-:W-:-:S13]  /*0120*/  ISETP.GE.U32.AND P5, PT, R21, R0, PT ;  /* 0x000000001500720c */ /* 0x000fda0003fa6070 */
[----:B------:R-:W-:Y:S01]  /*0130*/  @!P5 IMAD R19, R20, 0x400, R21 ;  /* 0x000004001413d824 */ /* 0x000fe200078e0215 */
[----:B------:R-:W2:Y:S01]  /*0140*/  @!P5 LDC.64 R16, c[0x0][0x3b8] ;  /* 0x0000ee00ff10db82 */ /* 0x000ea20000000a00 */
[----:B------:R-:W-:-:S05]  /*0150*/  @!P5 VIADD R21, R21, 0x80 ;  /* 0x000000801515d836 */ /* 0x000fca0000000000 */
[----:B------:R-:W-:Y:S01]  /*0160*/  ISETP.GE.U32.AND P4, PT, R21, R0, PT ;  /* 0x000000001500720c */ /* 0x000fe20003f86070 */
[----:B-1----:R-:W-:-:S05]  /*0170*/  @!P6 IMAD.WIDE.U32 R2, R5, 0x10, R2 ;  /* 0x000000100502e825 */ /* 0x002fca00078e0002 */
[----:B------:R1:W5:Y:S07]  /*0180*/  @!P6 LDG.E.128 R8, desc[UR6][R2.64] ;  /* 0x000000060208e981 */ /* 0x00036e000c1e1d00 */
[----:B------:R-:W-:Y:S01]  /*0190*/  @!P4 IMAD R23, R20, 0x400, R21 ;  /* 0x000004001417c824 */ /* 0x000fe200078e0215 */
[----:B------:R-:W-:Y:S01]  /*01a0*/  @!P4 IADD3 R21, PT, PT, R21, 0x80, RZ ;  /* 0x000000801515c810 */ /* 0x000fe20007ffe0ff */
[----:B------:R-:W3:Y:S03]  /*01b0*/  @!P4 LDC.64 R4, c[0x0][0x3b8] ;  /* 0x0000ee00ff04cb82 */ /* 0x000ee60000000a00 */
[----:B------:R-:W-:-:S13]  /*01c0*/  ISETP.GE.U32.AND P3, PT, R21, R0, PT ;  /* 0x000000001500720c */ /* 0x000fda0003f66070 */
[----:B------:R-:W-:Y:S01]  /*01d0*/  @!P3 IMAD R25, R20, 0x400, R21 ;  /* 0x000004001419b824 */ /* 0x000fe200078e0215 */
[----:B------:R-:W1:Y:S01]  /*01e0*/  @!P3 LDC.64 R6, c[0x0][0x3b8] ;  /* 0x0000ee00ff06bb82 */ /* 0x000e620000000a00 */
[----:B------:R-:W-:-:S05]  /*01f0*/  @!P3 VIADD R21, R21, 0x80 ;  /* 0x000000801515b836 */ /* 0x000fca0000000000 */
[----:B------:R-:W-:-:S13]  /*0200*/  ISETP.GE.U32.AND P2, PT, R21, R0, PT ;  /* 0x000000001500720c */ /* 0x000fda0003f46070 */
[----:B------:R-:W-:Y:S01]  /*0210*/  @!P2 IMAD R27, R20, 0x400, R21 ;  /* 0x00000400141ba824 */ /* 0x000fe200078e0215 */
[----:B------:R-:W-:Y:S01]  /*0220*/  @!P2 IADD3 R21, PT, PT, R21, 0x80, RZ ;  /* 0x000000801515a810 */ /* 0x000fe20007ffe0ff */
[----:B------:R-:W4:Y:S03]  /*0230*/  @!P2 LDC.64 R40, c[0x0][0x3b8] ;  /* 0x0000ee00ff28ab82 */ /* 0x000f260000000a00 */
[----:B------:R-:W-:-:S13]  /*0240*/  ISETP.GE.U32.AND P1, PT, R21, R0, PT ;  /* 0x000000001500720c */ /* 0x000fda0003f26070 */
[----:B------:R-:W-:Y:S01]  /*0250*/  @!P1 IMAD R29, R20, 0x400, R21 ;  /* 0x00000400141d9824 */ /* 0x000fe200078e0215 */
[----:B------:R-:W0:Y:S01]  /*0260*/  @!P1 LDC.64 R44, c[0x0][0x3b8] ;  /* 0x0000ee00ff2c9b82 */ /* 0x000e220000000a00 */
[----:B------:R-:W-:-:S05]  /*0270*/  @!P1 VIADD R21, R21, 0x80 ;  /* 0x0000008015159836 */ /* 0x000fca0000000000 */
[----:B------:R-:W-:-:S13]  /*0280*/  ISETP.GE.U32.AND P6, PT, R21, R0, PT ;  /* 0x000000001500720c */ /* 0x000fda0003fc6070 */
[----:B------:R-:W0:Y:S01]  /*0290*/  @!P6 LDC.64 R14, c[0x0][0x3b8] ;  /* 0x0000ee00ff0eeb82 */ /* 0x000e220000000a00 */
[C---:B------:R-:W-:Y:S01]  /*02a0*/  @!P0 LEA R47, R20.reuse, R43, 0xa ;  /* 0x0000002b142f8211 */ /* 0x040fe200078e50ff */
[----:B------:R-:W-:Y:S02]  /*02b0*/  @!P6 IMAD R49, R20, 0x400, R21 ;  /* 0x000004001431e824 */ /* 0x000fe400078e0215 */
[----:B--2---:R-:W-:Y:S01]  /*02c0*/  @!P5 IMAD.WIDE.U32 R16, R19, 0x10, R16 ;  /* 0x000000101310d825 */ /* 0x004fe200078e0010 */
[----:B------:R-:W-:Y:S02]  /*02d0*/  CS2R R34, SRZ ;  /* 0x0000000000227805 */ /* 0x000fe4000001ff00 */
[----:B------:R-:W-:Y:S02]  /*02e0*/  CS2R R32, SRZ ;  /* 0x0000000000207805 */ /* 0x000fe4000001ff00 */
[----:B------:R-:W-:Y:S01]  /*02f0*/  CS2R R30, SRZ ;  /* 0x00000000001e7805 */ /* 0x000fe2000001ff00 */
[----:B---3--:R-:W-:Y:S01]  /*0300*/  @!P4 IMAD.WIDE.U32 R18, R23, 0x10, R4 ;  /* 0x000000101712c825 */ /* 0x008fe200078e0004 */
[----:B------:R-:W-:-:S02]  /*0310*/  CS2R R22, SRZ ;  /* 0x0000000000167805 */ /* 0x000fc4000001ff00 */
[----:B------:R-:W-:Y:S01]  /*0320*/  CS2R R20, SRZ ;  /* 0x0000000000147805 */ /* 0x000fe2000001ff00 */
[----:B-1----:R-:W-:Y:S01]  /*0330*/  @!P3 IMAD.WIDE.U32 R2, R25, 0x10, R6 ;  /* 0x000000101902b825 */ /* 0x002fe200078e0006 */
[----:B------:R-:W-:-:S03]  /*0340*/  CS2R R24, SRZ ;  /* 0x0000000000187805 */ /* 0x000fc6000001ff00 */
[----:B----4-:R-:W-:Y:S01]  /*0350*/  @!P2 IMAD.WIDE.U32 R40, R27, 0x10, R40 ;  /* 0x000000101b28a825 */ /* 0x010fe200078e0028 */
[----:B------:R-:W-:Y:S01]  /*0360*/  CS2R R26, SRZ ;  /* 0x00000000001a7805 */ /* 0x000fe2000001ff00 */
[----:B------:R-:W5:Y:S02]  /*0370*/  @!P3 LDG.E.128 R32, desc[UR6][R2.64] ;  /* 0x000000060220b981 */ /* 0x000f64000c1e1d00 */
[----:B0-----:R-:W-:Y:S01]  /*0380*/  @!P1 IMAD.WIDE.U32 R44, R29, 0x10, R44 ;  /* 0x000000101d2c9825 */ /* 0x001fe200078e002c */
[----:B------:R-:W-:-:S03]  /*0390*/  CS2R R28, SRZ ;  /* 0x00000000001c7805 */ /* 0x000fc6000001ff00 */
[----:B------:R-:W-:Y:S01]  /*03a0*/  @!P6 IMAD.WIDE.U32 R48, R49, 0x10, R14 ;  /* 0x000000103130e825 */ /* 0x000fe200078e000e */
[----:B------:R-:W-:Y:S01]  /*03b0*/  CS2R R14, SRZ ;  /* 0x00000000000e7805 */ /* 0x000fe2000001ff00 */
[----:B------:R-:W5:Y:S02]  /*03c0*/  @!P1 LDG.E.128 R24, desc[UR6][R44.64] ;  /* 0x000000062c189981 */ /* 0x000f64000c1e1d00 */
[----:B------:R-:W-:Y:S01]  /*03d0*/  @!P0 IMAD.WIDE.U32 R46, R47, 0x10, R12 ;  /* 0x000000102f2e8825 */ /* 0x000fe200078e000c */
[----:B------:R-:W-:Y:S01]  /*03e0*/  CS2R R12, SRZ ;  /* 0x00000000000c7805 */ /* 0x000fe2000001ff00 */
[----:B------:R-:W5:Y:S04]  /*03f0*/  @!P2 LDG.E.128 R28, desc[UR6][R40.64] ;  /* 0x00000006281ca981 */ /* 0x000f68000c1e1d00 */
[----:B------:R-:W5:Y:S04]  /*0400*/  @!P6 LDG.E.128 R20, desc[UR6][R48.64] ;  /* 0x000000063014e981 */ /* 0x000f68000c1e1d00 */
[----:B------:R-:W5:Y:S01]  /*0410*/  @!P0 LDG.E.128 R12, desc[UR6][R46.64] ;  /* 0x000000062e0c8981 */ /* 0x000f62000c1e1d00 */
[----:B------:R-:W-:-:S02]  /*0420*/  CS2R R6, SRZ ;  /* 0x0000000000067805 */ /* 0x000fc4000001ff00 */
[----:B------:R-:W-:Y:S02]  /*0430*/  CS2R R4, SRZ ;  /* 0x0000000000047805 */ /* 0x000fe4000001ff00 */
[----:B------:R-:W-:Y:S02]  /*0440*/  CS2R R38, SRZ ;  /* 0x0000000000267805 */ /* 0x000fe4000001ff00 */
[----:B------:R-:W-:Y:S01]  /*0450*/  CS2R R36, SRZ ;  /* 0x0000000000247805 */ /* 0x000fe2000001ff00 */
[----:B------:R-:W-:Y:S01]  /*0460*/  BSSY.RECONVERGENT B1, `(.L_x_10693) ;  /* 0x00000a3000017945 */ /* 0x000fe20003800200 */
[----:B------:R0:W5:Y:S04]  /*0470*/  @!P5 LDG.E.128 R4, desc[UR6][R16.64] ;  /* 0x000000061004d981 */ /* 0x000168000c1e1d00 */
[----:B------:R1:W5:Y:S01]  /*0480*/  @!P4 LDG.E.128 R36, desc[UR6][R18.64] ;  /* 0x000000061224c981 */ /* 0x000362000c1e1d00 */
[----:B0-----:R-:W-:-:S02]  /*0490*/  CS2R R16, SRZ ;  /* 0x0000000000107805 */ /* 0x001fc4000001ff00 */
        /* <DEDUP_REMOVED lines=28> */
[----:B------:R-:W-:Y:S01]  /*0660*/  IMAD.MOV.U32 R3, RZ, RZ, R17 ;  /* 0x000000ffff037224 */ /* 0x000fe200078e0011 */
[----:B0-----:R-:W-:Y:S01]  /*0670*/  MOV R40, UR4 ;  /* 0x0000000400287c02 */ /* 0x001fe20008000f00 */
[----:B------:R-:W-:-:S07]  /*0680*/  IMAD.U32 R41, RZ, RZ, UR5 ;  /* 0x00000005ff297e24 */ /* 0x000fce000f8e00ff */
[----:B------:R-:W-:Y:S05]  /*0690*/  CALL.REL.NOINC `($__internal_37_$__cuda_sm20_div_rn_f64_full) ;  /* 0x000000a800287944 */ /* 0x000fea0003c00000 */
.L_x_10698:
[----:B------:R-:W-:Y:S05]  /*06a0*/  BSYNC.RECONVERGENT B2 ;  /* 0x0000000000027941 */ /* 0x000fea0003800200 */
.L_x_10697:
        /* <DEDUP_REMOVED lines=15> */
[----:B------:R-:W-:Y:S01]  /*07a0*/  IMAD.MOV.U32 R16, RZ, RZ, R2 ;  /* 0x000000ffff107224 */ /* 0x000fe200078e0002 */
[----:B------:R-:W-:-:S08]  /*07b0*/  MOV R17, R3 ;  /* 0x0000000300117202 */ /* 0x000fd00000000f00 */
[----:B------:R-:W-:-:S05]  /*07c0*/  FFMA R14, RZ, R13, R19 ;  /* 0x0000000dff0e7223 */ /* 0x000fca0000000013 */
[----:B------:R-:W-:-:S13]  /*07d0*/  FSETP.GT.AND P0, PT, |R14|, 1.469367938527859385e-39, PT ;  /* 0x001000000e00780b */ /* 0x000fda0003f04200 */
[----:B------:R-:W-:Y:S05]  /*07e0*/  @P0 BRA P1, `(.L_x_10700) ;  /* 0x0000000000240947 */ /* 0x000fea0000800000 */
[----:B------:R-:W0:Y:S01]  /*07f0*/  LDCU.64 UR4, c[0x0][0x3a8] ;  /* 0x00007500ff0477ac */ /* 0x000e220008000a00 */
[----:B------:R-:W-:Y:S01]  /*0800*/  IMAD.MOV.U32 R2, RZ, RZ, R12 ;  /* 0x000000ffff027224 */ /* 0x000fe200078e000c */
[----:B------:R-:W-:Y:S01]  /*0810*/  MOV R0, 0x860 ;  /* 0x0000086000007802 */ /* 0x000fe20000000f00 */
[----:B------:R-:W-:Y:S02]  /*0820*/  IMAD.MOV.U32 R3, RZ, RZ, R13 ;  /* 0x000000ffff037224 */ /* 0x000fe400078e000d */
[----:B0-----:R-:W-:Y:S01]  /*0830*/  IMAD.U32 R40, RZ, RZ, UR4 ;  /* 0x00000004ff287e24 */ /* 0x001fe2000f8e00ff */
[----:B------:R-:W-:-:S07]  /*0840*/  MOV R41, UR5 ;  /* 0x0000000500297c02 */ /* 0x000fce0008000f00 */
[----:B------:R-:W-:Y:S05]  /*0850*/  CALL.REL.NOINC `($__internal_37_$__cuda_sm20_div_rn_f64_full) ;  /* 0x000000a400b87944 */ /* 0x000fea0003c00000 */
[----:B------:R-:W-:Y:S02]  /*0860*/  IMAD.MOV.U32 R18, RZ, RZ, R2 ;  /* 0x000000ffff127224 */ /* 0x000fe400078e0002 */
[----:B------:R-:W-:-:S07]  /*0870*/  IMAD.MOV.U32 R19, RZ, RZ, R3 ;  /* 0x000000ffff137224 */ /* 0x000fce00078e0003 */
.L_x_10700:
[----:B------:R-:W-:Y:S05]  /*0880*/  BSYNC.RECONVERGENT B2 ;  /* 0x0000000000027941 */ /* 0x000fea0003800200 */
.L_x_10699:
[----:B------:R-:W-:Y:S05]  /*0890*/  BRA `(.L_x_10694) ;  /* 0x00000004007c7947 */ /* 0x000fea0003800000 */
.L_x_10696:
        /* <DEDUP_REMOVED lines=20> */
[----:B------:R-:W-:Y:S05]  /*09e0*/  CALL.REL.NOINC `($__internal_37_$__cuda_sm20_div_rn_f64_full) ;  /* 0x000000a400547944 */ /* 0x000fea0003c00000 */
[----:B------:R-:W-:Y:S01]  /*09f0*/  MOV R16, R2 ;  /* 0x0000000200107202 */ /* 0x000fe20000000f00 */
[----:B------:R-:W-:-:S07]  /*0a00*/  IMAD.MOV.U32 R17, RZ, RZ, R3 ;  /* 0x000000ffff117224 */ /* 0x000fce00078e0003 */
.L_x_10702:
[----:B------:R-:W-:Y:S05]  /*0a10*/  BSYNC.RECONVERGENT B2 ;  /* 0x0000000000027941 */ /* 0x000fea0003800200 */
.L_x_10701:
        /* <DEDUP_REMOVED lines=13> */
[----:B------:R-:W-:Y:S02]  /*0af0*/  MOV R0, 0xb20 ;  /* 0x00000b2000007802 */ /* 0x000fe40000000f00 */
[----:B------:R-:W-:-:S07]  /*0b00*/  IADD3 R2, PT, PT, R2, -0x100000, RZ ;  /* 0xfff0000002027810 */ /* 0x000fce0007ffe0ff */
[----:B------:R-:W-:Y:S05]  /*0b10*/  CALL.REL.NOINC `($__internal_36_$__cuda_sm20_dblrcp_rn_slowpath_v3) ;  /* 0x000000a0005c7944 */ /* 0x000fea0003c00000 */
.L_x_10704:
[----:B------:R-:W-:Y:S05]  /*0b20*/  BSYNC.RECONVERGENT B2 ;  /* 0x0000000000027941 */ /* 0x000fea0003800200 */
.L_x_10703:
[----:B------:R-:W0:Y:S08]  /*0b30*/  LDC.64 R14, c[0x0][0x3a0] ;  /* 0x0000e800ff0e7b82 */ /* 0x000e300000000a00 */
[----:B------:R-:W0:Y:S02]  /*0b40*/  LDC.64 R18, c[0x0][0x3a8] ;  /* 0x0000ea00ff127b82 */ /* 0x000e240000000a00 */
[----:B0-----:R-:W-:-:S02]  /*0b50*/  DFMA R12, R16, R18, R14 ;  /* 0x00000012100c722b */ /* 0x001fc4000000000e */
[----:B------:R-:W-:-:S06]  /*0b60*/  DFMA R18, -R16, R14, R18 ;  /* 0x0000000e1012722b */ /* 0x000fcc0000000112 */
[-C--:B------:R-:W-:Y:S02]  /*0b70*/  DMUL R16, R12, R2.reuse ;  /* 0x000000020c107228 */ /* 0x080fe40000000000 */
[----:B------:R-:W-:Y:S01]  /*0b80*/  DMUL R18, R18, R2 ;  /* 0x0000000212127228 */ /* 0x000fe20000000000 */
[----:B------:R-:W-:Y:S10]  /*0b90*/  BRA `(.L_x_10694) ;  /* 0x0000000000bc7947 */ /* 0x000ff40003800000 */
.L_x_10695:
        /* <DEDUP_REMOVED lines=20> */
[----:B------:R-:W-:Y:S05]  /*0ce0*/  CALL.REL.NOINC `($__internal_37_$__cuda_sm20_div_rn_f64_full) ;  /* 0x000000a000947944 */ /* 0x000fea0003c00000 */
[----:B------:R-:W-:Y:S02]  /*0cf0*/  IMAD.MOV.U32 R16, RZ, RZ, R2 ;  /* 0x000000ffff107224 */ /* 0x000fe400078e0002 */
[----:B------:R-:W-:-:S07]  /*0d00*/  IMAD.MOV.U32 R17, RZ, RZ, R3 ;  /* 0x000000ffff117224 */ /* 0x000fce00078e0003 */
.L_x_10706:
[----:B------:R-:W-:Y:S05]  /*0d10*/  BSYNC.RECONVERGENT B2 ;  /* 0x0000000000027941 */ /* 0x000fea0003800200 */
.L_x_10705:
        /* <DEDUP_REMOVED lines=13> */
[----:B------:R-:W-:-:S03]  /*0df0*/  MOV R0, 0xe20 ;  /* 0x00000e2000007802 */ /* 0x000fc60000000f00 */
[----:B------:R-:W-:-:S07]  /*0e00*/  VIADD R2, R2, 0xfff00000 ;  /* 0xfff0000002027836 */ /* 0x000fce0000000000 */
[----:B------:R-:W-:Y:S05]  /*0e10*/  CALL.REL.NOINC `($__internal_36_$__cuda_sm20_dblrcp_rn_slowpath_v3) ;  /* 0x0000009c009c7944 */ /* 0x000fea0003c00000 */
.L_x_10708:
[----:B------:R-:W-:Y:S05]  /*0e20*/  BSYNC.RECONVERGENT B2 ;  /* 0x0000000000027941 */ /* 0x000fea0003800200 */
.L_x_10707:
[----:B------:R-:W0:Y:S08]  /*0e30*/  LDC.64 R18, c[0x0][0x3a0] ;  /* 0x0000e800ff127b82 */ /* 0x000e300000000a00 */
[----:B------:R-:W0:Y:S02]  /*0e40*/  LDC.64 R14, c[0x0][0x3a8] ;  /* 0x0000ea00ff0e7b82 */ /* 0x000e240000000a00 */
[----:B0-----:R-:W-:-:S02]  /*0e50*/  DFMA R12, R16, R18, R14 ;  /* 0x00000012100c722b */ /* 0x001fc4000000000e */
[----:B------:R-:W-:-:S06]  /*0e60*/  DFMA R18, R16, R14, -R18 ;  /* 0x0000000e1012722b */ /* 0x000fcc0000000812 */
[-C--:B------:R-:W-:Y:S02]  /*0e70*/  DMUL R16, R12, R2.reuse ;  /* 0x000000020c107228 */ /* 0x080fe40000000000 */
[----:B------:R-:W-:-:S11]  /*0e80*/  DMUL R18, R18, R2 ;  /* 0x0000000212127228 */ /* 0x000fd60000000000 */
.L_x_10694:
[----:B------:R-:W-:Y:S05]  /*0e90*/  BSYNC.RECONVERGENT B1 ;  /* 0x0000000000017941 */ /* 0x000fea0003800200 */
.L_x_10693:
[----:B------:R-:W0:Y:S01]  /*0ea0*/  S2UR UR4, SR_CTAID.X ;  /* 0x00000000000479c3 */ /* 0x000e220000002500 */
        /* <DEDUP_REMOVED lines=36> */
.L_x_10714:
[----:B------:R-:W-:Y:S05]  /*10f0*/  BSYNC.RECONVERGENT B2 ;  /* 0x0000000000027941 */ /* 0x000fea0003800200 */
.L_x_10713:
        /* <DEDUP_REMOVED lines=13> */
[----:B------:R-:W-:Y:S01]  /*11d0*/  MOV R0, 0x1200 ;  /* 0x0000120000007802 */ /* 0x000fe20000000f00 */
[----:B------:R-:W-:-:S07]  /*11e0*/  VIADD R2, R2, 0xfff00000 ;  /* 0xfff0000002027836 */ /* 0x000fce0000000000 */
[----:B------:R-:W-:Y:S05]  /*11f0*/  CALL.REL.NOINC `($__internal_36_$__cuda_sm20_dblrcp_rn_slowpath_v3) ;  /* 0x0000009800a47944 */ /* 0x000fea0003c00000 */
.L_x_10716:
[----:B------:R-:W-:Y:S05]  /*1200*/  BSYNC.RECONVERGENT B2 ;  /* 0x0000000000027941 */ /* 0x000fea0003800200 */
.L_x_10715:
[----:B------:R-:W0:Y:S08]  /*1210*/  LDC.64 R10, c[0x0][0x3a0] ;  /* 0x0000e800ff0a7b82 */ /* 0x000e300000000a00 */
[----:B------:R-:W0:Y:S02]  /*1220*/  LDC.64 R14, c[0x0][0x3a8] ;  /* 0x0000ea00ff0e7b82 */ /* 0x000e240000000a00 */
[----:B0-----:R-:W-:-:S02]  /*1230*/  DFMA R8, R12, R14, R10 ;  /* 0x0000000e0c08722b */ /* 0x001fc4000000000a */
[----:B------:R-:W-:-:S06]  /*1240*/  DFMA R14, -R12, R10, R14 ;  /* 0x0000000a0c0e722b */ /* 0x000fcc000000010e */
[-C--:B------:R-:W-:Y:S02]  /*1250*/  DMUL R12, R8, R2.reuse ;  /* 0x00000002080c7228 */ /* 0x080fe40000000000 */
[----:B------:R-:W-:Y:S01]  /*1260*/  DMUL R14, R14, R2 ;  /* 0x000000020e0e7228 */ /* 0x000fe20000000000 */
[----:B------:R-:W-:Y:S10]  /*1270*/  BRA `(.L_x_10710) ;  /* 0x0000000400a07947 */ /* 0x000ff40003800000 */
.L_x_10712:
        /* <DEDUP_REMOVED lines=22> */
[----:B0-----:R-:W-:Y:S02]  /*13e0*/  IMAD.U32 R40, RZ, RZ, UR4 ;  /* 0x00000004ff287e24 */ /* 0x001fe4000f8e00ff */
[----:B------:R-:W-:-:S07]  /*13f0*/  IMAD.U32 R41, RZ, RZ, UR5 ;  /* 0x00000005ff297e24 */ /* 0x000fce000f8e00ff */
[----:B------:R-:W-:Y:S05]  /*1400*/  CALL.REL.NOINC `($__internal_37_$__cuda_sm20_div_rn_f64_full) ;  /* 0x0000009800cc7944 */ /* 0x000fea0003c00000 */
.L_x_10718:
[----:B------:R-:W-:Y:S05]  /*1410*/  BSYNC.RECONVERGENT B2 ;  /* 0x0000000000027941 */ /* 0x000fea0003800200 */
.L_x_10717:
        /* <DEDUP_REMOVED lines=15> */
[----:B------:R-:W-:Y:S01]  /*1510*/  MOV R12, R2 ;  /* 0x00000002000c7202 */ /* 0x000fe20000000f00 */
[----:B------:R-:W-:-:S08]  /*1520*/  IMAD.MOV.U32 R13, RZ, RZ, R3 ;  /* 0x000000ffff0d7224 */ /* 0x000fd000078e0003 */
        /* <DEDUP_REMOVED lines=10> */
[----:B------:R-:W-:Y:S02]  /*15d0*/  IMAD.MOV.U32 R14, RZ, RZ, R2 ;  /* 0x000000ffff0e7224 */ /* 0x000fe400078e0002 */
[----:B------:R-:W-:-:S07]  /*15e0*/  IMAD.MOV.U32 R15, RZ, RZ, R3 ;  /* 0x000000ffff0f7224 */ /* 0x000fce00078e0003 */
.L_x_10720:
[----:B------:R-:W-:Y:S05]  /*15f0*/  BSYNC.RECONVERGENT B2 ;  /* 0x0000000000027941 */ /* 0x000fea0003800200 */
.L_x_10719:
[----:B------:R-:W-:Y:S05]  /*1600*/  BRA `(.L_x_10710) ;  /* 0x0000000000bc7947 */ /* 0x000fea0003800000 */
.L_x_10711:
        /* <DEDUP_REMOVED lines=23> */
.L_x_10722:
[----:B------:R-:W-:Y:S05]  /*1780*/  BSYNC.RECONVERGENT B2 ;  /* 0x0000000000027941 */ /* 0x000fea0003800200 */
.L_x_10721:
        /* <DEDUP_REMOVED lines=16> */
.L_x_10724:
[----:B------:R-:W-:Y:S05]  /*1890*/  BSYNC.RECONVERGENT B2 ;  /* 0x0000000000027941 */ /* 0x000fea0003800200 */
.L_x_10723:
[----:B------:R-:W0:Y:S08]  /*18a0*/  LDC.64 R14, c[0x0][0x3a0] ;  /* 0x0000e800ff0e7b82 */ /* 0x000e300000000a00 */
[----:B------:R-:W0:Y:S02]  /*18b0*/  LDC.64 R10, c[0x0][0x3a8] ;  /* 0x0000ea00ff0a7b82 */ /* 0x000e240000000a00 */
[----:B0-----:R-:W-:-:S02]  /*18c0*/  DFMA R8, R12, R14, R10 ;  /* 0x0000000e0c08722b */ /* 0x001fc4000000000a */
[----:B------:R-:W-:-:S06]  /*18d0*/  DFMA R14, R12, R10, -R14 ;  /* 0x0000000a0c0e722b */ /* 0x000fcc000000080e */
[-C--:B------:R-:W-:Y:S02]  /*18e0*/  DMUL R12, R8, R2.reuse ;  /* 0x00000002080c7228 */ /* 0x080fe40000000000 */
[----:B------:R-:W-:-:S11]  /*18f0*/  DMUL R14, R14, R2 ;  /* 0x000000020e0e7228 */ /* 0x000fd60000000000 */
.L_x_10710:
[----:B------:R-:W-:Y:S05]  /*1900*/  BSYNC.RECONVERGENT B1 ;  /* 0x0000000000017941 */ /* 0x000fea0003800200 */
.L_x_10709:
        /* <DEDUP_REMOVED lines=37> */
.L_x_10730:
[----:B------:R-:W-:Y:S05]  /*1b60*/  BSYNC.RECONVERGENT B2 ;  /* 0x0000000000027941 */ /* 0x000fea0003800200 */
.L_x_10729:
        /* <DEDUP_REMOVED lines=16> */
.L_x_10732:
[----:B------:R-:W-:Y:S05]  /*1c70*/  BSYNC.RECONVERGENT B2 ;  /* 0x0000000000027941 */ /* 0x000fea0003800200 */
.L_x_10731:
[----:B------:R-:W0:Y:S08]  /*1c80*/  LDC.64 R6, c[0x0][0x3a0] ;  /* 0x0000e800ff067b82 */ /* 0x000e300000000a00 */
[----:B------:R-:W0:Y:S02]  /*1c90*/  LDC.64 R10, c[0x0][0x3a8] ;  /* 0x0000ea00ff0a7b82 */ /* 0x000e240000000a00 */
[----:B0-----:R-:W-:-:S02]  /*1ca0*/  DFMA R4, R8, R10, R6 ;  /* 0x0000000a0804722b */ /* 0x001fc40000000006 */
[----:B------:R-:W-:-:S06]  /*1cb0*/  DFMA R10, -R8, R6, R10 ;  /* 0x00000006080a722b */ /* 0x000fcc000000010a */
[-C--:B------:R-:W-:Y:S02]  /*1cc0*/  DMUL R8, R4, R2.reuse ;  /* 0x0000000204087228 */ /* 0x080fe40000000000 */
[----:B------:R-:W-:Y:S01]  /*1cd0*/  DMUL R10, R10, R2 ;  /* 0x000000020a0a7228 */ /* 0x000fe20000000000 */
[----:B------:R-:W-:Y:S10]  /*1ce0*/  BRA `(.L_x_10726) ;  /* 0x0000000400a07947 */ /* 0x000ff40003800000 */
.L_x_10728:
        /* <DEDUP_REMOVED lines=25> */
.L_x_10734:
[----:B------:R-:W-:Y:S05]  /*1e80*/  BSYNC.RECONVERGENT B2 ;  /* 0x0000000000027941 */ /* 0x000fea0003800200 */
.L_x_10733:
        /* <DEDUP_REMOVED lines=29> */
.L_x_10736:
[----:B------:R-:W-:Y:S05]  /*2060*/  BSYNC.RECONVERGENT B2 ;  /* 0x0000000000027941 */ /* 0x000fea0003800200 */
.L_x_10735:
[----:B------:R-:W-:Y:S05]  /*2070*/  BRA `(.L_x_10726) ;  /* 0x0000000000bc7947 */ /* 0x000fea0003800000 */
.L_x_10727:
        /* <DEDUP_REMOVED lines=23> */
.L_x_10738:
[----:B------:R-:W-:Y:S05]  /*21f0*/  BSYNC.RECONVERGENT B2 ;  /* 0x0000000000027941 */ /* 0x000fea0003800200 */
.L_x_10737:
        /* <DEDUP_REMOVED lines=16> */
.L_x_10740:
[----:B------:R-:W-:Y:S05]  /*2300*/  BSYNC.RECONVERGENT B2 ;  /* 0x0000000000027941 */ /* 0x000fea0003800200 */
.L_x_10739:
[----:B------:R-:W0:Y:S08]  /*2310*/  LDC.64 R10, c[0x0][0x3a0] ;  /* 0x0000e800ff0a7b82 */ /* 0x000e300000000a00 */
[----:B------:R-:W0:Y:S02]  /*2320*/  LDC.64 R6, c[0x0][0x3a8] ;  /* 0x0000ea00ff067b82 */ /* 0x000e240000000a00 */
[----:B0-----:R-:W-:-:S02]  /*2330*/  DFMA R4, R8, R10, R6 ;  /* 0x0000000a0804722b */ /* 0x001fc40000000006 */
[----:B------:R-:W-:-:S06]  /*2340*/  DFMA R10, R8, R6, -R10 ;  /* 0x00000006080a722b */ /* 0x000fcc000000080a */
[-C--:B------:R-:W-:Y:S02]  /*2350*/  DMUL R8, R4, R2.reuse ;  /* 0x0000000204087228 */ /* 0x080fe40000000000 */
[----:B------:R-:W-:-:S11]  /*2360*/  DMUL R10, R10, R2 ;  /* 0x000000020a0a7228 */ /* 0x000fd60000000000 */
.L_x_10726:
[----:B------:R-:W-:Y:S05]  /*2370*/  BSYNC.RECONVERGENT B1 ;  /* 0x0000000000017941 */ /* 0x000fea0003800200 */
.L_x_10725:
        /* <DEDUP_REMOVED lines=35> */
[----:B------:R-:W-:Y:S01]  /*25b0*/  IMAD.MOV.U32 R4, RZ, RZ, R2 ;  /* 0x000000ffff047224 */ /* 0x000fe200078e0002 */
[----:B------:R-:W-:-:S07]  /*25c0*/  MOV R5, R3 ;  /* 0x0000000300057202 */ /* 0x000fce0000000f00 */
.L_x_10746:
[----:B------:R-:W-:Y:S05]  /*25d0*/  BSYNC.RECONVERGENT B2 ;  /* 0x0000000000027941 */ /* 0x000fea0003800200 */
.L_x_10745:
        /* <DEDUP_REMOVED lines=16> */
.L_x_10748:
[----:B------:R-:W-:Y:S05]  /*26e0*/  BSYNC.RECONVERGENT B2 ;  /* 0x0000000000027941 */ /* 0x000fea0003800200 */
.L_x_10747:
[----:B------:R-:W0:Y:S08]  /*26f0*/  LDC.64 R38, c[0x0][0x3a0] ;  /* 0x0000e800ff267b82 */ /* 0x000e300000000a00 */
[----:B------:R-:W0:Y:S02]  /*2700*/  LDC.64 R36, c[0x0][0x3a8] ;  /* 0x0000ea00ff247b82 */ /* 0x000e240000000a00 */
[----:B0-----:R-:W-:-:S02]  /*2710*/  DFMA R6, R4, R36, R38 ;  /* 0x000000240406722b */ /* 0x001fc40000000026 */
[----:B------:R-:W-:-:S06]  /*2720*/  DFMA R36, -R4, R38, R36 ;  /* 0x000000260424722b */ /* 0x000fcc0000000124 */
[-C--:B------:R-:W-:Y:S02]  /*2730*/  DMUL R4, R6, R2.reuse ;  /* 0x0000000206047228 */ /* 0x080fe40000000000 */
[----:B------:R-:W-:Y:S01]  /*2740*/  DMUL R6, R36, R2 ;  /* 0x0000000224067228 */ /* 0x000fe20000000000 */
[----:B------:R-:W-:Y:S10]  /*2750*/  BRA `(.L_x_10742) ;  /* 0x0000000400a07947 */ /* 0x000ff40003800000 */
.L_x_10744:
[----:B------:R-:W-:Y:S01]  /*2760*/  DADD R4, -RZ, |R36| ;  /* 0x00000000ff047229 */ /* 0x000fe20000000524 */
[----:B------:R-:W-:Y:S01]  /*2770*/  MOV R2, 0x1 ;  /* 0x0000000100027802 */ /* 0x000fe20000000f00 */
        /* <DEDUP_REMOVED lines=23> */
.L_x_10750:
[----:B------:R-:W-:Y:S05]  /*28f0*/  BSYNC.RECONVERGENT B2 ;  /* 0x0000000000027941 */ /* 0x000fea0003800200 */
.L_x_10749:
        /* <DEDUP_REMOVED lines=15> */
[----:B------:R-:W-:-:S09]  /*29f0*/  IMAD.MOV.U32 R5, RZ, RZ, R3 ;  /* 0x000000ffff057224 */ /* 0x000fd200078e0003 */
[----:B------:R-:W-:-:S05]  /*2a00*/  FFMA R4, RZ, R37, R7 ;  /* 0x00000025ff047223 */ /* 0x000fca0000000007 */
[----:B------:R-:W-:Y:S01]  /*2a10*/  FSETP.GT.AND P0, PT, |R4|, 1.469367938527859385e-39, PT ;  /* 0x001000000400780b */ /* 0x000fe20003f04200 */
[----:B------:R-:W-:-:S12]  /*2a20*/  IMAD.MOV.U32 R4, RZ, RZ, R2 ;  /* 0x000000ffff047224 */ /* 0x000fd800078e0002 */
[----:B------:R-:W-:Y:S05]  /*2a30*/  @P0 BRA P1, `(.L_x_10752) ;  /* 0x0000000000240947 */ /* 0x000fea0000800000 */
[----:B------:R-:W0:Y:S01]  /*2a40*/  LDCU.64 UR4, c[0x0][0x3a8] ;  /* 0x00007500ff0477ac */ /* 0x000e220008000a00 */
[----:B------:R-:W-:Y:S01]  /*2a50*/  MOV R2, R36 ;  /* 0x0000002400027202 */ /* 0x000fe20000000f00 */
[----:B------:R-:W-:Y:S01]  /*2a60*/  IMAD.MOV.U32 R3, RZ, RZ, R37 ;  /* 0x000000ffff037224 */ /* 0x000fe200078e0025 */
[----:B------:R-:W-:Y:S01]  /*2a70*/  MOV R0, 0x2ab0 ;  /* 0x00002ab000007802 */ /* 0x000fe20000000f00 */
[----:B0-----:R-:W-:Y:S02]  /*2a80*/  IMAD.U32 R40, RZ, RZ, UR4 ;  /* 0x00000004ff287e24 */ /* 0x001fe4000f8e00ff */
[----:B------:R-:W-:-:S07]  /*2a90*/  IMAD.U32 R41, RZ, RZ, UR5 ;  /* 0x00000005ff297e24 */ /* 0x000fce000f8e00ff */
[----:B------:R-:W-:Y:S05]  /*2aa0*/  CALL.REL.NOINC `($__internal_37_$__cuda_sm20_div_rn_f64_full) ;  /* 0x0000008400247944 */ /* 0x000fea0003c00000 */
[----:B------:R-:W-:Y:S01]  /*2ab0*/  MOV R6, R2 ;  /* 0x0000000200067202 */ /* 0x000fe20000000f00 */
[----:B------:R-:W-:-:S07]  /*2ac0*/  IMAD.MOV.U32 R7, RZ, RZ, R3 ;  /* 0x000000ffff077224 */ /* 0x000fce00078e0003 */
.L_x_10752:
[----:B------:R-:W-:Y:S05]  /*2ad0*/  BSYNC.RECONVERGENT B2 ;  /* 0x0000000000027941 */ /* 0x000fea0003800200 */
.L_x_10751:
[----:B------:R-:W-:Y:S05]  /*2ae0*/  BRA `(.L_x_10742) ;  /* 0x0000000000bc7947 */ /* 0x000fea0003800000 */
.L_x_10743:
        /* <DEDUP_REMOVED lines=23> */
.L_x_10754:
[----:B------:R-:W-:Y:S05]  /*2c60*/  BSYNC.RECONVERGENT B2 ;  /* 0x0000000000027941 */ /* 0x000fea0003800200 */
.L_x_10753:
        /* <DEDUP_REMOVED lines=16> */
.L_x_10756:
[----:B------:R-:W-:Y:S05]  /*2d70*/  BSYNC.RECONVERGENT B2 ;  /* 0x0000000000027941 */ /* 0x000fea0003800200 */
.L_x_10755:
[----:B------:R-:W0:Y:S08]  /*2d80*/  LDC.64 R36, c[0x0][0x3a0] ;  /* 0x0000e800ff247b82 */ /* 0x000e300000000a00 */
[----:B------:R-:W0:Y:S02]  /*2d90*/  LDC.64 R38, c[0x0][0x3a8] ;  /* 0x0000ea00ff267b82 */ /* 0x000e240000000a00 */
[----:B0-----:R-:W-:-:S02]  /*2da0*/  DFMA R6, R4, R36, R38 ;  /* 0x000000240406722b */ /* 0x001fc40000000026 */
[----:B------:R-:W-:-:S06]  /*2db0*/  DFMA R36, R4, R38, -R36 ;  /* 0x000000260424722b */ /* 0x000fcc0000000824 */
[-C--:B------:R-:W-:Y:S02]  /*2dc0*/  DMUL R4, R6, R2.reuse ;  /* 0x0000000206047228 */ /* 0x080fe40000000000 */
[----:B------:R-:W-:-:S11]  /*2dd0*/  DMUL R6, R36, R2 ;  /* 0x0000000224067228 */ /* 0x000fd60000000000 */
.L_x_10742:
[----:B------:R-:W-:Y:S05]  /*2de0*/  BSYNC.RECONVERGENT B1 ;  /* 0x0000000000017941 */ /* 0x000fea0003800200 */
.L_x_10741:
[----:B------:R-:W0:Y:S01]  /*2df0*/  S2UR UR4, SR_CTAID.X ;  /* 0x00000000000479c3 */ /* 0x000e220000002500 */
        /* <DEDUP_REMOVED lines=36> */
.L_x_10762:
[----:B------:R-:W-:Y:S05]  /*3040*/  BSYNC.RECONVERGENT B2 ;  /* 0x0000000000027941 */ /* 0x000fea0003800200 */
.L_x_10761:
        /* <DEDUP_REMOVED lines=16> */
.L_x_10764:
[----:B------:R-:W-:Y:S05]  /*3150*/  BSYNC.RECONVERGENT B2 ;  /* 0x0000000000027941 */ /* 0x000fea0003800200 */
.L_x_10763:
[----:B------:R-:W0:Y:S08]  /*3160*/  LDC.64 R34, c[0x0][0x3a0] ;  /* 0x0000e800ff227b82 */ /* 0x000e300000000a00 */
[----:B------:R-:W0:Y:S02]  /*3170*/  LDC.64 R38, c[0x0][0x3a8] ;  /* 0x0000ea00ff267b82 */ /* 0x000e240000000a00 */
[----:B0-----:R-:W-:-:S02]  /*3180*/  DFMA R32, R36, R38, R34 ;  /* 0x000000262420722b */ /* 0x001fc40000000022 */
[----:B------:R-:W-:-:S06]  /*3190*/  DFMA R38, -R36, R34, R38 ;  /* 0x000000222426722b */ /* 0x000fcc0000000126 */
[-C--:B------:R-:W-:Y:S02]  /*31a0*/  DMUL R36, R32, R2.reuse ;  /* 0x0000000220247228 */ /* 0x080fe40000000000 */
[----:B------:R-:W-:Y:S01]  /*31b0*/  DMUL R38, R38, R2 ;  /* 0x0000000226267228 */ /* 0x000fe20000000000 */
[----:B------:R-:W-:Y:S10]  /*31c0*/  BRA `(.L_x_10758) ;  /* 0x0000000400a07947 */ /* 0x000ff40003800000 */
.L_x_10760:
        /* <DEDUP_REMOVED lines=25> */
.L_x_10766:
[----:B------:R-:W-:Y:S05]  /*3360*/  BSYNC.RECONVERGENT B2 ;  /* 0x0000000000027941 */ /* 0x000fea0003800200 */
.L_x_10765:
        /* <DEDUP_REMOVED lines=27> */
[----:B------:R-:W-:Y:S01]  /*3520*/  IMAD.MOV.U32 R38, RZ, RZ, R2 ;  /* 0x000000ffff267224 */ /* 0x000fe200078e0002 */
[----:B------:R-:W-:-:S07]  /*3530*/  MOV R39, R3 ;  /* 0x0000000300277202 */ /* 0x000fce0000000f00 */
.L_x_10768:
[----:B------:R-:W-:Y:S05]  /*3540*/  BSYNC.RECONVERGENT B2 ;  /* 0x0000000000027941 */ /* 0x000fea0003800200 */
.L_x_10767:
[----:B------:R-:W-:Y:S05]  /*3550*/  BRA `(.L_x_10758) ;  /* 0x0000000000bc7947 */ /* 0x000fea0003800000 */
.L_x_10759:
        /* <DEDUP_REMOVED lines=23> */
.L_x_10770:
[----:B------:R-:W-:Y:S05]  /*36d0*/  BSYNC.RECONVERGENT B2 ;  /* 0x0000000000027941 */ /* 0x000fea0003800200 */
.L_x_10769:
        /* <DEDUP_REMOVED lines=16> */
.L_x_10772:
[----:B------:R-:W-:Y:S05]  /*37e0*/  BSYNC.RECONVERGENT B2 ;  /* 0x0000000000027941 */ /* 0x000fea0003800200 */
.L_x_10771:
[----:B------:R-:W0:Y:S08]  /*37f0*/  LDC.64 R38, c[0x0][0x3a0] ;  /* 0x0000e800ff267b82 */ /* 0x000e300000000a00 */
[----:B------:R-:W0:Y:S02]  /*3800*/  LDC.64 R34, c[0x0][0x3a8] ;  /* 0x0000ea00ff227b82 */ /* 0x000e240000000a00 */
[----:B0-----:R-:W-:-:S02]  /*3810*/  DFMA R32, R36, R38, R34 ;  /* 0x000000262420722b */ /* 0x001fc40000000022 */
[----:B------:R-:W-:-:S06]  /*3820*/  DFMA R38, R36, R34, -R38 ;  /* 0x000000222426722b */ /* 0x000fcc0000000826 */
[-C--:B------:R-:W-:Y:S02]  /*3830*/  DMUL R36, R32, R2.reuse ;  /* 0x0000000220247228 */ /* 0x080fe40000000000 */
[----:B------:R-:W-:-:S11]  /*3840*/  DMUL R38, R38, R2 ;  /* 0x0000000226267228 */ /* 0x000fd60000000000 */
.L_x_10758:
[----:B------:R-:W-:Y:S05]  /*3850*/  BSYNC.RECONVERGENT B1 ;  /* 0x0000000000017941 */ /* 0x000fea0003800200 */
.L_x_10757:
        /* <DEDUP_REMOVED lines=37> */
.L_x_10778:
[----:B------:R-:W-:Y:S05]  /*3ab0*/  BSYNC.RECONVERGENT B2 ;  /* 0x0000000000027941 */ /* 0x000fea0003800200 */
.L_x_10777:
        /* <DEDUP_REMOVED lines=16> */
.L_x_10780:
[----:B------:R-:W-:Y:S05]  /*3bc0*/  BSYNC.RECONVERGENT B2 ;  /* 0x0000000000027941 */ /* 0x000fea0003800200 */
.L_x_10779:
[----:B------:R-:W0:Y:S08]  /*3bd0*/  LDC.64 R30, c[0x0][0x3a0] ;  /* 0x0000e800ff1e7b82 */ /* 0x000e300000000a00 */
[----:B------:R-:W0:Y:S02]  /*3be0*/  LDC.64 R34, c[0x0][0x3a8] ;  /* 0x0000ea00ff227b82 */ /* 0x000e240000000a00 */
[----:B0-----:R-:W-:-:S02]  /*3bf0*/  DFMA R28, R32, R34, R30 ;  /* 0x00000022201c722b */ /* 0x001fc4000000001e */
[----:B------:R-:W-:-:S06]  /*3c00*/  DFMA R34, -R32, R30, R34 ;  /* 0x0000001e2022722b */ /* 0x000fcc0000000122 */
[-C--:B------:R-:W-:Y:S02]  /*3c10*/  DMUL R32, R28, R2.reuse ;  /* 0x000000021c207228 */ /* 0x080fe40000000000 */
[----:B------:R-:W-:Y:S01]  /*3c20*/  DMUL R34, R34, R2 ;  /* 0x0000000222227228 */ /* 0x000fe20000000000 */
[----:B------:R-:W-:Y:S10]  /*3c30*/  BRA `(.L_x_10774) ;  /* 0x0000000400a07947 */ /* 0x000ff40003800000 */
.L_x_10776:
        /* <DEDUP_REMOVED lines=25> */
.L_x_10782:
[----:B------:R-:W-:Y:S05]  /*3dd0*/  BSYNC.RECONVERGENT B2 ;  /* 0x0000000000027941 */ /* 0x000fea0003800200 */
.L_x_10781:
        /* <DEDUP_REMOVED lines=29> */
.L_x_10784:
[----:B------:R-:W-:Y:S05]  /*3fb0*/  BSYNC.RECONVERGENT B2 ;  /* 0x0000000000027941 */ /* 0x000fea0003800200 */
.L_x_10783:
[----:B------:R-:W-:Y:S05]  /*3fc0*/  BRA `(.L_x_10774) ;  /* 0x0000000000bc7947 */ /* 0x000fea0003800000 */
.L_x_10775:
        /* <DEDUP_REMOVED lines=23> */
.L_x_10786:
[----:B------:R-:W-:Y:S05]  /*4140*/  BSYNC.RECONVERGENT B2 ;  /* 0x0000000000027941 */ /* 0x000fea0003800200 */
.L_x_10785:
        /* <DEDUP_REMOVED lines=16> */
.L_x_10788:
[----:B------:R-:W-:Y:S05]  /*4250*/  BSYNC.RECONVERGENT B2 ;  /* 0x0000000000027941 */ /* 0x000fea0003800200 */
.L_x_10787:
[----:B------:R-:W0:Y:S08]  /*4260*/  LDC.64 R34, c[0x0][0x3a0] ;  /* 0x0000e800ff227b82 */ /* 0x000e300000000a00 */
[----:B------:R-:W0:Y:S02]  /*4270*/  LDC.64 R30, c[0x0][0x3a8] ;  /* 0x0000ea00ff1e7b82 */ /* 0x000e240000000a00 */
[----:B0-----:R-:W-:-:S02]  /*4280*/  DFMA R28, R32, R34, R30 ;  /* 0x00000022201c722b */ /* 0x001fc4000000001e */
[----:B------:R-:W-:-:S06]  /*4290*/  DFMA R34, R32, R30, -R34 ;  /* 0x0000001e2022722b */ /* 0x000fcc0000000822 */
[-C--:B------:R-:W-:Y:S02]  /*42a0*/  DMUL R32, R28, R2.reuse ;  /* 0x000000021c207228 */ /* 0x080fe40000000000 */
[----:B------:R-:W-:-:S11]  /*42b0*/  DMUL R34, R34, R2 ;  /* 0x0000000222227228 */ /* 0x000fd60000000000 */
.L_x_10774:
[----:B------:R-:W-:Y:S05]  /*42c0*/  BSYNC.RECONVERGENT B1 ;  /* 0x0000000000017941 */ /* 0x000fea0003800200 */
.L_x_10773:
        /* <DEDUP_REMOVED lines=37> */
.L_x_10794:
[----:B------:R-:W-:Y:S05]  /*4520*/  BSYNC.RECONVERGENT B2 ;  /* 0x0000000000027941 */ /* 0x000fea0003800200 */
.L_x_10793:
        /* <DEDUP_REMOVED lines=16> */
.L_x_10796:
[----:B------:R-:W-:Y:S05]  /*4630*/  BSYNC.RECONVERGENT B2 ;  /* 0x0000000000027941 */ /* 0x000fea0003800200 */
.L_x_10795:
[----:B------:R-:W0:Y:S08]  /*4640*/  LDC.64 R26, c[0x0][0x3a0] ;  /* 0x0000e800ff1a7b82 */ /* 0x000e300000000a00 */
[----:B------:R-:W0:Y:S02]  /*4650*/  LDC.64 R30, c[0x0][0x3a8] ;  /* 0x0000ea00ff1e7b82 */ /* 0x000e240000000a00 */
[----:B0-----:R-:W-:-:S02]  /*4660*/  DFMA R24, R28, R30, R26 ;  /* 0x0000001e1c18722b */ /* 0x001fc4000000001a */
[----:B------:R-:W-:-:S06]  /*4670*/  DFMA R30, -R28, R26, R30 ;  /* 0x0000001a1c1e722b */ /* 0x000fcc000000011e */
[-C--:B------:R-:W-:Y:S02]  /*4680*/  DMUL R28, R24, R2.reuse ;  /* 0x00000002181c7228 */ /* 0x080fe40000000000 */
[----:B------:R-:W-:Y:S01]  /*4690*/  DMUL R30, R30, R2 ;  /* 0x000000021e1e7228 */ /* 0x000fe20000000000 */
[----:B------:R-:W-:Y:S10]  /*46a0*/  BRA `(.L_x_10790) ;  /* 0x0000000400a07947 */ /* 0x000ff40003800000 */
.L_x_10792:
        /* <DEDUP_REMOVED lines=25> */
.L_x_10798:
[----:B------:R-:W-:Y:S05]  /*4840*/  BSYNC.RECONVERGENT B2 ;  /* 0x0000000000027941 */ /* 0x000fea0003800200 */
.L_x_10797:
        /* <DEDUP_REMOVED lines=29> */
.L_x_10800:
[----:B------:R-:W-:Y:S05]  /*4a20*/  BSYNC.RECONVERGENT B2 ;  /* 0x0000000000027941 */ /* 0x000fea0003800200 */
.L_x_10799:
[----:B------:R-:W-:Y:S05]  /*4a30*/  BRA `(.L_x_10790) ;  /* 0x0000000000bc7947 */ /* 0x000fea0003800000 */
.L_x_10791:
        /* <DEDUP_REMOVED lines=23> */
.L_x_10802:
[----:B------:R-:W-:Y:S05]  /*4bb0*/  BSYNC.RECONVERGENT B2 ;  /* 0x0000000000027941 */ /* 0x000fea0003800200 */
.L_x_10801:
        /* <DEDUP_REMOVED lines=16> */
.L_x_10804:
[----:B------:R-:W-:Y:S05]  /*4cc0*/  BSYNC.RECONVERGENT B2 ;  /* 0x0000000000027941 */ /* 0x000fea0003800200 */
.L_x_10803:
[----:B------:R-:W0:Y:S08]  /*4cd0*/  LDC.64 R30, c[0x0][0x3a0] ;  /* 0x0000e800ff1e7b82 */ /* 0x000e300000000a00 */
[----:B------:R-:W0:Y:S02]  /*4ce0*/  LDC.64 R26, c[0x0][0x3a8] ;  /* 0x0000ea00ff1a7b82 */ /* 0x000e240000000a00 */
[----:B0-----:R-:W-:-:S02]  /*4cf0*/  DFMA R24, R28, R30, R26 ;  /* 0x0000001e1c18722b */ /* 0x001fc4000000001a */
[----:B------:R-:W-:-:S06]  /*4d00*/  DFMA R30, R28, R26, -R30 ;  /* 0x0000001a1c1e722b */ /* 0x000fcc000000081e */
[-C--:B------:R-:W-:Y:S02]  /*4d10*/  DMUL R28, R24, R2.reuse ;  /* 0x00000002181c7228 */ /* 0x080fe40000000000 */
[----:B------:R-:W-:-:S11]  /*4d20*/  DMUL R30, R30, R2 ;  /* 0x000000021e1e7228 */ /* 0x000fd60000000000 */
.L_x_10790:
[----:B------:R-:W-:Y:S05]  /*4d30*/  BSYNC.RECONVERGENT B1 ;  /* 0x0000000000017941 */ /* 0x000fea0003800200 */
.L_x_10789:
        /* <DEDUP_REMOVED lines=37> */
.L_x_10810:
[----:B------:R-:W-:Y:S05]  /*4f90*/  BSYNC.RECONVERGENT B2 ;  /* 0x0000000000027941 */ /* 0x000fea0003800200 */
.L_x_10809:
        /* <DEDUP_REMOVED lines=16> */
.L_x_10812:
[----:B------:R-:W-:Y:S05]  /*50a0*/  BSYNC.RECONVERGENT B2 ;  /* 0x0000000000027941 */ /* 0x000fea0003800200 */
.L_x_10811:
[----:B------:R-:W0:Y:S08]  /*50b0*/  LDC.64 R22, c[0x0][0x3a0] ;  /* 0x0000e800ff167b82 */ /* 0x000e300000000a00 */
[----:B------:R-:W0:Y:S02]  /*50c0*/  LDC.64 R26, c[0x0][0x3a8] ;  /* 0x0000ea00ff1a7b82 */ /* 0x000e240000000a00 */
[----:B0-----:R-:W-:-:S02]  /*50d0*/  DFMA R20, R24, R26, R22 ;  /* 0x0000001a1814722b */ /* 0x001fc40000000016 */
[----:B------:R-:W-:-:S06]  /*50e0*/  DFMA R26, -R24, R22, R26 ;  /* 0x00000016181a722b */ /* 0x000fcc000000011a */
[-C--:B------:R-:W-:Y:S02]  /*50f0*/  DMUL R24, R20, R2.reuse ;  /* 0x0000000214187228 */ /* 0x080fe40000000000 */
[----:B------:R-:W-:Y:S01]  /*5100*/  DMUL R26, R26, R2 ;  /* 0x000000021a1a7228 */ /* 0x000fe20000000000 */
[----:B------:R-:W-:Y:S10]  /*5110*/  BRA `(.L_x_10806) ;  /* 0x0000000400a07947 */ /* 0x000ff40003800000 */
.L_x_10808:
        /* <DEDUP_REMOVED lines=25> */
.L_x_10814:
[----:B------:R-:W-:Y:S05]  /*52b0*/  BSYNC.RECONVERGENT B2 ;  /* 0x0000000000027941 */ /* 0x000fea0003800200 */
.L_x_10813:
        /* <DEDUP_REMOVED lines=29> */
.L_x_10816:
[----:B------:R-:W-:Y:S05]  /*5490*/  BSYNC.RECONVERGENT B2 ;  /* 0x0000000000027941 */ /* 0x000fea0003800200 */
.L_x_10815:
[----:B------:R-:W-:Y:S05]  /*54a0*/  BRA `(.L_x_10806) ;  /* 0x0000000000bc7947 */ /* 0x000fea0003800000 */
.L_x_10807:
        /* <DEDUP_REMOVED lines=23> */
.L_x_10818:
[----:B------:R-:W-:Y:S05]  /*5620*/  BSYNC.RECONVERGENT B2 ;  /* 0x0000000000027941 */ /* 0x000fea0003800200 */
.L_x_10817:
        /* <DEDUP_REMOVED lines=16> */
.L_x_10820:
[----:B------:R-:W-:Y:S05]  /*5730*/  BSYNC.RECONVERGENT B2 ;  /* 0x0000000000027941 */ /* 0x000fea0003800200 */
.L_x_10819:
[----:B------:R-:W0:Y:S08]  /*5740*/  LDC.64 R26, c[0x0][0x3a0] ;  /* 0x0000e800ff1a7b82 */ /* 0x000e300000000a00 */
[----:B------:R-:W0:Y:S02]  /*5750*/  LDC.64 R22, c[0x0][0x3a8] ;  /* 0x0000ea00ff167b82 */ /* 0x000e240000000a00 */
[----:B0-----:R-:W-:-:S02]  /*5760*/  DFMA R20, R24, R26, R22 ;  /* 0x0000001a1814722b */ /* 0x001fc40000000016 */
[----:B------:R-:W-:-:S06]  /*5770*/  DFMA R26, R24, R22, -R26 ;  /* 0x00000016181a722b */ /* 0x000fcc000000081a */
[-C--:B------:R-:W-:Y:S02]  /*5780*/  DMUL R24, R20, R2.reuse ;  /* 0x0000000214187228 */ /* 0x080fe40000000000 */
[----:B------:R-:W-:-:S11]  /*5790*/  DMUL R26, R26, R2 ;  /* 0x000000021a1a7228 */ /* 0x000fd60000000000 */
.L_x_10806:
[----:B------:R-:W-:Y:S05]  /*57a0*/  BSYNC.RECONVERGENT B1 ;  /* 0x0000000000017941 */ /* 0x000fea0003800200 */
.L_x_10805:
        /* <DEDUP_REMOVED lines=8> */
[----:B------:R-:W-:-:S04]  /*5830*/  @!P0 SHF.L.U32 R3, R0, 0xa, RZ ;  /* 0x0000000a00038819 */ /* 0x000fc800000006ff */
[----:B------:R-:W-:-:S05]  /*5840*/  @!P0 LOP3.LUT R3, R22, R3, RZ, 0xfc, !PT ;  /* 0x0000000316038212 */ /* 0x000fca00078efcff */
[----:B0-----:R-:W-:-:S04]  /*5850*/  @!P0 IMAD.WIDE.U32 R20, R3, 0x10, R20 ;  /* 0x0000001003148825 */ /* 0x001fc800078e0014 */
[----:B------:R-:W-:Y:S01]  /*5860*/  IMAD.MOV.U32 R3, RZ, RZ, R22 ;  /* 0x000000ffff037224 */ /* 0x000fe200078e0016 */
[----:B------:R0:W-:Y:S01]  /*5870*/  @!P0 STG.E.128 desc[UR6][R20.64], R16 ;  /* 0x0000001014008986 */ /* 0x0001e2000c101d06 */
[----:B------:R-:W-:-:S05]  /*5880*/  @!P0 VIADD R3, R22, 0x80 ;  /* 0x0000008016038836 */ /* 0x000fca0000000000 */
[----:B------:R-:W-:-:S13]  /*5890*/  ISETP.GE.U32.AND P0, PT, R3, R2, PT ;  /* 0x000000020300720c */ /* 0x000fda0003f06070 */
[----:B0-----:R-:W-:Y:S05]  /*58a0*/  @P0 BRA `(.L_x_10823) ;  /* 0x0000000000300947 */ /* 0x001fea0003800000 */
[----:B------:R-:W0:Y:S01]  /*58b0*/  LDC.64 R16, c[0x0][0x3b0] ;  /* 0x0000ec00ff107b82 */ /* 0x000e220000000a00 */
        /* <DEDUP_REMOVED lines=11> */
.L_x_10823:
[----:B------:R-:W-:-:S13]  /*5970*/  ISETP.GE.U32.AND P0, PT, R3, R2, PT ;  /* 0x000000020300720c */ /* 0x000fda0003f06070 */
[----:B------:R-:W-:Y:S05]  /*5980*/  @P0 BRA `(.L_x_10825) ;  /* 0x0000000000300947 */ /* 0x000fea0003800000 */
[----:B0-----:R-:W0:Y:S01]  /*5990*/  LDC.64 R8, c[0x0][0x3b0] ;  /* 0x0000ec00ff087b82 */ /* 0x001e220000000a00 */
[----:B------:R-:W-:Y:S01]  /*59a0*/  IMAD R11, R0, 0x400, R3 ;  /* 0x00000400000b7824 */ /* 0x000fe200078e0203 */
[----:B------:R-:W-:-:S03]  /*59b0*/  IADD3 R3, PT, PT, R3, 0x80, RZ ;  /* 0x0000008003037810 */ /* 0x000fc60007ffe0ff */
[----:B0-----:R-:W-:-:S05]  /*59c0*/  IMAD.WIDE.U32 R8, R11, 0x10, R8 ;  /* 0x000000100b087825 */ /* 0x001fca00078e0008 */
[----:B------:R1:W-:Y:S02]  /*59d0*/  STG.E.128 desc[UR6][R8.64], R4 ;  /* 0x0000000408007986 */ /* 0x0003e4000c101d06 */
.L_x_10824:
[----:B------:R-:W-:-:S13]  /*59e0*/  ISETP.GE.U32.AND P0, PT, R3, R2, PT ;  /* 0x000000020300720c */ /* 0x000fda0003f06070 */
[----:B------:R-:W-:Y:S05]  /*59f0*/  @P0 BRA `(.L_x_10826) ;  /* 0x0000000000340947 */ /* 0x000fea0003800000 */
[----:B-1----:R-:W1:Y:S01]  /*5a00*/  LDC.64 R4, c[0x0][0x3b0] ;  /* 0x0000ec00ff047b82 */ /* 0x002e620000000a00 */
[----:B------:R-:W-:Y:S02]  /*5a10*/  IMAD R7, R0, 0x400, R3 ;  /* 0x0000040000077824 */ /* 0x000fe400078e0203 */
[----:B------:R-:W-:Y:S02]  /*5a20*/  VIADD R3, R3, 0x80 ;  /* 0x0000008003037836 */ /* 0x000fe40000000000 */
[----:B-1----:R-:W-:-:S05]  /*5a30*/  IMAD.WIDE.U32 R4, R7, 0x10, R4 ;  /* 0x0000001007047825 */ /* 0x002fca00078e0004 */
[----:B------:R1:W-:Y:S02]  /*5a40*/  STG.E.128 desc[UR6][R4.64], R36 ;  /* 0x0000002404007986 */ /* 0x0003e4000c101d06 */
.L_x_10825:
[----:B------:R-:W-:-:S13]  /*5a50*/  ISETP.GE.U32.AND P0, PT, R3, R2, PT ;  /* 0x000000020300720c */ /* 0x000fda0003f06070 */
[----:B------:R-:W-:Y:S05]  /*5a60*/  @P0 BREAK.RELIABLE B1 ;  /* 0x0000000000010942 */ /* 0x000fea0003800100 */
[----:B------:R-:W-:Y:S05]  /*5a70*/  @P0 BRA `(.L_x_10827) ;  /* 0x0000000000300947 */ /* 0x000fea0003800000 */
[----:B-1----:R-:W1:Y:S01]  /*5a80*/  LDC.64 R4, c[0x0][0x3b0] ;  /* 0x0000ec00ff047b82 */ /* 0x002e620000000a00 */
[----:B------:R-:W-:Y:S01]  /*5a90*/  IMAD R7, R0, 0x400, R3 ;  /* 0x0000040000077824 */ /* 0x000fe200078e0203 */
[----:B------:R-:W-:-:S03]  /*5aa0*/  IADD3 R3, PT, PT, R3, 0x80, RZ ;  /* 0x0000008003037810 */ /* 0x000fc60007ffe0ff */
[----:B-1----:R-:W-:-:S05]  /*5ab0*/  IMAD.WIDE.U32 R4, R7, 0x10, R4 ;  /* 0x0000001007047825 */ /* 0x002fca00078e0004 */
[----:B------:R2:W-:Y:S02]  /*5ac0*/  STG.E.128 desc[UR6][R4.64], R32 ;  /* 0x0000002004007986 */ /* 0x0005e4000c101d06 */
.L_x_10826:
[----:B------:R-:W-:Y:S05]  /*5ad0*/  BSYNC.RELIABLE B1 ;  /* 0x0000000000017941 */ /* 0x000fea0003800100 */
.L_x_10822:
[----:B------:R-:W-:-:S13]  /*5ae0*/  ISETP.GE.U32.AND P0, PT, R3, R2, PT ;  /* 0x000000020300720c */ /* 0x000fda0003f06070 */
[----:B-12---:R-:W1:Y:S01]  /*5af0*/  @!P0 LDC.64 R4, c[0x0][0x3b0] ;  /* 0x0000ec00ff048b82 */ /* 0x006e620000000a00 */
[----:B------:R-:W-:Y:S02]  /*5b00*/  @!P0 IMAD R7, R0, 0x400, R3 ;  /* 0x0000040000078824 */ /* 0x000fe400078e0203 */
[----:B------:R-:W-:Y:S02]  /*5b10*/  @!P0 VIADD R3, R3, 0x80 ;  /* 0x0000008003038836 */ /* 0x000fe40000000000 */
[----:B-1----:R-:W-:-:S05]  /*5b20*/  @!P0 IMAD.WIDE.U32 R4, R7, 0x10, R4 ;  /* 0x0000001007048825 */ /* 0x002fca00078e0004 */
[----:B------:R2:W-:Y:S02]  /*5b30*/  @!P0 STG.E.128 desc[UR6][R4.64], R28 ;  /* 0x0000001c04008986 */ /* 0x0005e4000c101d06 */
.L_x_10827:
[----:B------:R-:W-:Y:S05]  /*5b40*/  BSYNC.RECONVERGENT B0 ;  /* 0x0000000000007941 */ /* 0x000fea0003800200 */
.L_x_10821:
[----:B------:R-:W-:Y:S05]  /*5b50*/  WARPSYNC.ALL ;  /* 0x0000000000007948 */ /* 0x000fea0003800000 */
[----:B------:R-:W-:-:S13]  /*5b60*/  ISETP.GE.U32.AND P0, PT, R3, R2, PT ;  /* 0x000000020300720c */ /* 0x000fda0003f06070 */
[----:B------:R-:W-:Y:S05]  /*5b70*/  @P0 EXIT ;  /* 0x000000000000094d */ /* 0x000fea0003800000 */
[----:B-12---:R-:W1:Y:S01]  /*5b80*/  LDC.64 R4, c[0x0][0x3b0] ;  /* 0x0000ec00ff047b82 */ /* 0x006e620000000a00 */
[----:B------:R-:W-:-:S04]  /*5b90*/  IMAD R3, R0, 0x400, R3 ;  /* 0x0000040000037824 */ /* 0x000fc800078e0203 */
[----:B-1----:R-:W-:-:S05]  /*5ba0*/  IMAD.WIDE.U32 R2, R3, 0x10, R4 ;  /* 0x0000001003027825 */ /* 0x002fca00078e0004 */
[----:B------:R-:W-:Y:S01]  /*5bb0*/  STG.E.128 desc[UR6][R2.64], R24 ;  /* 0x0000001802007986 */ /* 0x000fe2000c101d06 */
[----:B------:R-:W-:Y:S05]  /*5bc0*/  EXIT ;  /* 0x000000000000794d */ /* 0x000fea0003800000 */
.L_x_10692:
[----:B------:R-:W0:Y:S01]  /*5bd0*/  S2R R7, SR_TID.X ;  /* 0x0000000000077919 */ /* 0x000e220000002100 */
[----:B------:R-:W1:Y:S01]  /*5be0*/  LDC.64 R2, c[0x0][0x3b8] ;  /* 0x0000ee00ff027b82 */ /* 0x000e620000000a00 */
[----:B------:R-:W-:-:S05]  /*5bf0*/  SHF.L.U32 R5, R20, 0xa, RZ ;  /* 0x0000000a14057819 */ /* 0x000fca00000006ff */
[----:B-1----:R-:W-:-:S04]  /*5c00*/  IMAD.WIDE.U32 R2, R5, 0x10, R2 ;  /* 0x0000001005027825 */ /* 0x002fc800078e0002 */
[----:B0-----:R-:W-:-:S05]  /*5c10*/  IMAD.WIDE.U32 R2, R7, 0x20, R2 ;  /* 0x0000002007027825 */ /* 0x001fca00078e0002 */
[----:B------:R-:W2:Y:S04]  /*5c20*/  LDG.E.ENL2.256 R12, R16, desc[UR6][R2.64] ;  /* 0xfe0000060210797e */ /* 0x000ea8000812190c */
        /* <DEDUP_REMOVED lines=33> */
[----:B-----5:R-:W-:Y:S05]  /*5e40*/  CALL.REL.NOINC `($__internal_37_$__cuda_sm20_div_rn_f64_full) ;  /* 0x00000050003c7944 */ /* 0x020fea0003c00000 */
.L_x_10832:
[----:B------:R-:W-:Y:S05]  /*5e50*/  BSYNC.RECONVERGENT B2 ;  /* 0x0000000000027941 */ /* 0x000fea0003800200 */
.L_x_10831:
        /* <DEDUP_REMOVED lines=22> */
[----:B------:R-:W-:Y:S01]  /*5fc0*/  MOV R0, 0x6010 ;  /* 0x0000601000007802 */ /* 0x000fe20000000f00 */
[----:B------:R-:W-:Y:S02]  /*5fd0*/  IMAD.MOV.U32 R3, RZ, RZ, R37 ;  /* 0x000000ffff037224 */ /* 0x000fe400078e0025 */
[----:B0-----:R-:W-:Y:S01]  /*5fe0*/  IMAD.U32 R40, RZ, RZ, UR4 ;  /* 0x00000004ff287e24 */ /* 0x001fe2000f8e00ff */
[----:B------:R-:W-:-:S07]  /*5ff0*/  MOV R41, UR5 ;  /* 0x0000000500297c02 */ /* 0x000fce0008000f00 */
[----:B-----5:R-:W-:Y:S05]  /*6000*/  CALL.REL.NOINC `($__internal_37_$__cuda_sm20_div_rn_f64_full) ;  /* 0x0000004c00cc7944 */ /* 0x020fea0003c00000 */
[----:B------:R-:W-:Y:S02]  /*6010*/  IMAD.MOV.U32 R18, RZ, RZ, R2 ;  /* 0x000000ffff127224 */ /* 0x000fe400078e0002 */
[----:B------:R-:W-:-:S07]  /*6020*/  IMAD.MOV.U32 R19, RZ, RZ, R3 ;  /* 0x000000ffff137224 */ /* 0x000fce00078e0003 */
.L_x_10834:
[----:B------:R-:W-:Y:S05]  /*6030*/  BSYNC.RECONVERGENT B2 ;  /* 0x0000000000027941 */ /* 0x000fea0003800200 */
.L_x_10833:
[----:B------:R-:W-:Y:S05]  /*6040*/  BRA `(.L_x_10835) ;  /* 0x00000004007c7947 */ /* 0x000fea0003800000 */
.L_x_10830:
        /* <DEDUP_REMOVED lines=20> */
[----:B-----5:R-:W-:Y:S05]  /*6190*/  CALL.REL.NOINC `($__internal_37_$__cuda_sm20_div_rn_f64_full) ;  /* 0x0000004c00687944 */ /* 0x020fea0003c00000 */
[----:B------:R-:W-:Y:S01]  /*61a0*/  MOV R36, R2 ;  /* 0x0000000200247202 */ /* 0x000fe20000000f00 */
[----:B------:R-:W-:-:S07]  /*61b0*/  IMAD.MOV.U32 R37, RZ, RZ, R3 ;  /* 0x000000ffff257224 */ /* 0x000fce00078e0003 */
.L_x_10837:
[----:B------:R-:W-:Y:S05]  /*61c0*/  BSYNC.RECONVERGENT B2 ;  /* 0x0000000000027941 */ /* 0x000fea0003800200 */
.L_x_10836:
        /* <DEDUP_REMOVED lines=15> */
[----:B-----5:R-:W-:Y:S05]  /*62c0*/  CALL.REL.NOINC `($__internal_36_$__cuda_sm20_dblrcp_rn_slowpath_v3) ;  /* 0x0000004800707944 */ /* 0x020fea0003c00000 */
.L_x_10839:
[----:B------:R-:W-:Y:S05]  /*62d0*/  BSYNC.RECONVERGENT B2 ;  /* 0x0000000000027941 */ /* 0x000fea0003800200 */
.L_x_10838:
[----:B------:R-:W0:Y:S08]  /*62e0*/  LDC.64 R38, c[0x0][0x3a0] ;  /* 0x0000e800ff267b82 */ /* 0x000e300000000a00 */
[----:B------:R-:W0:Y:S02]  /*62f0*/  LDC.64 R18, c[0x0][0x3a8] ;  /* 0x0000ea00ff127b82 */ /* 0x000e240000000a00 */
[----:B0-----:R-:W-:-:S02]  /*6300*/  DFMA R16, R36, R18, R38 ;  /* 0x000000122410722b */ /* 0x001fc40000000026 */
[----:B------:R-:W-:-:S06]  /*6310*/  DFMA R18, -R36, R38, R18 ;  /* 0x000000262412722b */ /* 0x000fcc0000000112 */
[-C--:B------:R-:W-:Y:S02]  /*6320*/  DMUL R16, R16, R2.reuse ;  /* 0x0000000210107228 */ /* 0x080fe40000000000 */
[----:B------:R-:W-:Y:S01]  /*6330*/  DMUL R18, R18, R2 ;  /* 0x0000000212127228 */ /* 0x000fe20000000000 */
[----:B------:R-:W-:Y:S10]  /*6340*/  BRA `(.L_x_10835) ;  /* 0x0000000000bc7947 */ /* 0x000ff40003800000 */
.L_x_10829:
        /* <DEDUP_REMOVED lines=20> */
[----:B-----5:R-:W-:Y:S05]  /*6490*/  CALL.REL.NOINC `($__internal_37_$__cuda_sm20_div_rn_f64_full) ;  /* 0x0000004800a87944 */ /* 0x020fea0003c00000 */
[----:B------:R-:W-:Y:S02]  /*64a0*/  IMAD.MOV.U32 R36, RZ, RZ, R2 ;  /* 0x000000ffff247224 */ /* 0x000fe400078e0002 */
[----:B------:R-:W-:-:S07]  /*64b0*/  IMAD.MOV.U32 R37, RZ, RZ, R3 ;  /* 0x000000ffff257224 */ /* 0x000fce00078e0003 */
.L_x_10841:
[----:B------:R-:W-:Y:S05]  /*64c0*/  BSYNC.RECONVERGENT B2 ;  /* 0x0000000000027941 */ /* 0x000fea0003800200 */
.L_x_10840:
        /* <DEDUP_REMOVED lines=15> */
[----:B-----5:R-:W-:Y:S05]  /*65c0*/  CALL.REL.NOINC `($__internal_36_$__cuda_sm20_dblrcp_rn_slowpath_v3) ;  /* 0x0000004400b07944 */ /* 0x020fea0003c00000 */
.L_x_10843:
[----:B------:R-:W-:Y:S05]  /*65d0*/  BSYNC.RECONVERGENT B2 ;  /* 0x0000000000027941 */ /* 0x000fea0003800200 */
.L_x_10842:
[----:B------:R-:W0:Y:S08]  /*65e0*/  LDC.64 R18, c[0x0][0x3a0] ;  /* 0x0000e800ff127b82 */ /* 0x000e300000000a00 */
[----:B------:R-:W0:Y:S02]  /*65f0*/  LDC.64 R38, c[0x0][0x3a8] ;  /* 0x0000ea00ff267b82 */ /* 0x000e240000000a00 */
[----:B0-----:R-:W-:-:S02]  /*6600*/  DFMA R16, R36, R18, R38 ;  /* 0x000000122410722b */ /* 0x001fc40000000026 */
[----:B------:R-:W-:-:S06]  /*6610*/  DFMA R18, R36, R38, -R18 ;  /* 0x000000262412722b */ /* 0x000fcc0000000812 */
[-C--:B------:R-:W-:Y:S02]  /*6620*/  DMUL R16, R16, R2.reuse ;  /* 0x0000000210107228 */ /* 0x080fe40000000000 */
[----:B------:R-:W-:-:S11]  /*6630*/  DMUL R18, R18, R2 ;  /* 0x0000000212127228 */ /* 0x000fd60000000000 */
.L_x_10835:
[----:B------:R-:W-:Y:S05]  /*6640*/  BSYNC.RECONVERGENT B1 ;  /* 0x0000000000017941 */ /* 0x000fea0003800200 */
.L_x_10828:
        /* <DEDUP_REMOVED lines=29> */
.L_x_10848:
[----:B------:R-:W-:Y:S05]  /*6820*/  BSYNC.RECONVERGENT B2 ;  /* 0x0000000000027941 */ /* 0x000fea0003800200 */
.L_x_10847:
        /* <DEDUP_REMOVED lines=16> */
.L_x_10850:
[----:B------:R-:W-:Y:S05]  /*6930*/  BSYNC.RECONVERGENT B2 ;  /* 0x0000000000027941 */ /* 0x000fea0003800200 */
.L_x_10849:
[----:B------:R-:W0:Y:S08]  /*6940*/  LDC.64 R38, c[0x0][0x3a0] ;  /* 0x0000e800ff267b82 */ /* 0x000e300000000a00 */
[----:B------:R-:W0:Y:S02]  /*6950*/  LDC.64 R14, c[0x0][0x3a8] ;  /* 0x0000ea00ff0e7b82 */ /* 0x000e240000000a00 */
[----:B0-----:R-:W-:-:S02]  /*6960*/  DFMA R12, R36, R14, R38 ;  /* 0x0000000e240c722b */ /* 0x001fc40000000026 */
[----:B------:R-:W-:-:S06]  /*6970*/  DFMA R14, -R36, R38, R14 ;  /* 0x00000026240e722b */ /* 0x000fcc000000010e */
[-C--:B------:R-:W-:Y:S02]  /*6980*/  DMUL R12, R12, R2.reuse ;  /* 0x000000020c0c7228 */ /* 0x080fe40000000000 */
[----:B------:R-:W-:Y:S01]  /*6990*/  DMUL R14, R14, R2 ;  /* 0x000000020e0e7228 */ /* 0x000fe20000000000 */
[----:B------:R-:W-:Y:S10]  /*69a0*/  BRA `(.L_x_10851) ;  /* 0x0000000400a07947 */ /* 0x000ff40003800000 */
.L_x_10846:
        /* <DEDUP_REMOVED lines=25> */
.L_x_10853:
[----:B------:R-:W-:Y:S05]  /*6b40*/  BSYNC.RECONVERGENT B2 ;  /* 0x0000000000027941 */ /* 0x000fea0003800200 */
.L_x_10852:
        /* <DEDUP_REMOVED lines=29> */
.L_x_10855:
[----:B------:R-:W-:Y:S05]  /*6d20*/  BSYNC.RECONVERGENT B2 ;  /* 0x0000000000027941 */ /* 0x000fea0003800200 */
.L_x_10854:
[----:B------:R-:W-:Y:S05]  /*6d30*/  BRA `(.L_x_10851) ;  /* 0x0000000000bc7947 */ /* 0x000fea0003800000 */
.L_x_10845:
        /* <DEDUP_REMOVED lines=23> */
.L_x_10857:
[----:B------:R-:W-:Y:S05]  /*6eb0*/  BSYNC.RECONVERGENT B2 ;  /* 0x0000000000027941 */ /* 0x000fea0003800200 */
.L_x_10856:
        /* <DEDUP_REMOVED lines=16> */
.L_x_10859:
[----:B------:R-:W-:Y:S05]  /*6fc0*/  BSYNC.RECONVERGENT B2 ;  /* 0x0000000000027941 */ /* 0x000fea0003800200 */
.L_x_10858:
[----:B------:R-:W0:Y:S08]  /*6fd0*/  LDC.64 R14, c[0x0][0x3a0] ;  /* 0x0000e800ff0e7b82 */ /* 0x000e300000000a00 */
[----:B------:R-:W0:Y:S02]  /*6fe0*/  LDC.64 R38, c[0x0][0x3a8] ;  /* 0x0000ea00ff267b82 */ /* 0x000e240000000a00 */
[----:B0-----:R-:W-:-:S02]  /*6ff0*/  DFMA R12, R36, R14, R38 ;  /* 0x0000000e240c722b */ /* 0x001fc40000000026 */
[----:B------:R-:W-:-:S06]  /*7000*/  DFMA R14, R36, R38, -R14 ;  /* 0x00000026240e722b */ /* 0x000fcc000000080e */
[-C--:B------:R-:W-:Y:S02]  /*7010*/  DMUL R12, R12, R2.reuse ;  /* 0x000000020c0c7228 */ /* 0x080fe40000000000 */
[----:B------:R-:W-:-:S11]  /*7020*/  DMUL R14, R14, R2 ;  /* 0x000000020e0e7228 */ /* 0x000fd60000000000 */
.L_x_10851:
[----:B------:R-:W-:Y:S05]  /*7030*/  BSYNC.RECONVERGENT B1 ;  /* 0x0000000000017941 */ /* 0x000fea0003800200 */
.L_x_10844:
[----:B-----5:R-:W-:Y:S01]  /*7040*/  DSETP.GE.AND P0, PT, |R8|, |R10|, PT ;  /* 0x4000000a0800722a */ /* 0x020fe20003f06200 */
        /* <DEDUP_REMOVED lines=28> */
.L_x_10864:
[----:B------:R-:W-:Y:S05]  /*7210*/  BSYNC.RECONVERGENT B2 ;  /* 0x0000000000027941 */ /* 0x000fea0003800200 */
.L_x_10863:
        /* <DEDUP_REMOVED lines=16> */
.L_x_10866:
[----:B------:R-:W-:Y:S05]  /*7320*/  BSYNC.RECONVERGENT B2 ;  /* 0x0000000000027941 */ /* 0x000fea0003800200 */
.L_x_10865:
[----:B------:R-:W0:Y:S08]  /*7330*/  LDC.64 R38, c[0x0][0x3a0] ;  /* 0x0000e800ff267b82 */ /* 0x000e300000000a00 */
[----:B------:R-:W0:Y:S02]  /*7340*/  LDC.64 R10, c[0x0][0x3a8] ;  /* 0x0000ea00ff0a7b82 */ /* 0x000e240000000a00 */
[----:B0-----:R-:W-:-:S02]  /*7350*/  DFMA R8, R36, R10, R38 ;  /* 0x0000000a2408722b */ /* 0x001fc40000000026 */
[----:B------:R-:W-:-:S06]  /*7360*/  DFMA R10, -R36, R38, R10 ;  /* 0x00000026240a722b */ /* 0x000fcc000000010a */
[-C--:B------:R-:W-:Y:S02]  /*7370*/  DMUL R8, R8, R2.reuse ;  /* 0x0000000208087228 */ /* 0x080fe40000000000 */
[----:B------:R-:W-:Y:S01]  /*7380*/  DMUL R10, R10, R2 ;  /* 0x000000020a0a7228 */ /* 0x000fe20000000000 */
[----:B------:R-:W-:Y:S10]  /*7390*/  BRA `(.L_x_10867) ;  /* 0x0000000400a07947 */ /* 0x000ff40003800000 */
.L_x_10862:
        /* <DEDUP_REMOVED lines=25> */
.L_x_10869:
[----:B------:R-:W-:Y:S05]  /*7530*/  BSYNC.RECONVERGENT B2 ;  /* 0x0000000000027941 */ /* 0x000fea0003800200 */
.L_x_10868:
        /* <DEDUP_REMOVED lines=29> */
.L_x_10871:
[----:B------:R-:W-:Y:S05]  /*7710*/  BSYNC.RECONVERGENT B2 ;  /* 0x0000000000027941 */ /* 0x000fea0003800200 */
.L_x_10870:
[----:B------:R-:W-:Y:S05]  /*7720*/  BRA `(.L_x_10867) ;  /* 0x0000000000bc7947 */ /* 0x000fea0003800000 */
.L_x_10861:
        /* <DEDUP_REMOVED lines=23> */
.L_x_10873:
[----:B------:R-:W-:Y:S05]  /*78a0*/  BSYNC.RECONVERGENT B2 ;  /* 0x0000000000027941 */ /* 0x000fea0003800200 */
.L_x_10872:
        /* <DEDUP_REMOVED lines=16> */
.L_x_10875:
[----:B------:R-:W-:Y:S05]  /*79b0*/  BSYNC.RECONVERGENT B2 ;  /* 0x0000000000027941 */ /* 0x000fea0003800200 */
.L_x_10874:
[----:B------:R-:W0:Y:S08]  /*79c0*/  LDC.64 R10, c[0x0][0x3a0] ;  /* 0x0000e800ff0a7b82 */ /* 0x000e300000000a00 */
[----:B------:R-:W0:Y:S02]  /*79d0*/  LDC.64 R38, c[0x0][0x3a8] ;  /* 0x0000ea00ff267b82 */ /* 0x000e240000000a00 */
[----:B0-----:R-:W-:-:S02]  /*79e0*/  DFMA R8, R36, R10, R38 ;  /* 0x0000000a2408722b */ /* 0x001fc40000000026 */
[----:B------:R-:W-:-:S06]  /*79f0*/  DFMA R10, R36, R38, -R10 ;  /* 0x00000026240a722b */ /* 0x000fcc000000080a */
[-C--:B------:R-:W-:Y:S02]  /*7a00*/  DMUL R8, R8, R2.reuse ;  /* 0x0000000208087228 */ /* 0x080fe40000000000 */
[----:B------:R-:W-:-:S11]  /*7a10*/  DMUL R10, R10, R2 ;  /* 0x000000020a0a7228 */ /* 0x000fd60000000000 */
.L_x_10867:
[----:B------:R-:W-:Y:S05]  /*7a20*/  BSYNC.RECONVERGENT B1 ;  /* 0x0000000000017941 */ /* 0x000fea0003800200 */
.L_x_10860:
        /* <DEDUP_REMOVED lines=29> */
.L_x_10880:
[----:B------:R-:W-:Y:S05]  /*7c00*/  BSYNC.RECONVERGENT B2 ;  /* 0x0000000000027941 */ /* 0x000fea0003800200 */
.L_x_10879:
        /* <DEDUP_REMOVED lines=16> */
.L_x_10882:
[----:B------:R-:W-:Y:S05]  /*7d10*/  BSYNC.RECONVERGENT B2 ;  /* 0x0000000000027941 */ /* 0x000fea0003800200 */
.L_x_10881:
[----:B------:R-:W0:Y:S08]  /*7d20*/  LDC.64 R38, c[0x0][0x3a0] ;  /* 0x0000e800ff267b82 */ /* 0x000e300000000a00 */
[----:B------:R-:W0:Y:S02]  /*7d30*/  LDC.64 R6, c[0x0][0x3a8] ;  /* 0x0000ea00ff067b82 */ /* 0x000e240000000a00 */
[----:B0-----:R-:W-:-:S02]  /*7d40*/  DFMA R4, R36, R6, R38 ;  /* 0x000000062404722b */ /* 0x001fc40000000026 */
[----:B------:R-:W-:-:S06]  /*7d50*/  DFMA R6, -R36, R38, R6 ;  /* 0x000000262406722b */ /* 0x000fcc0000000106 */
[-C--:B------:R-:W-:Y:S02]  /*7d60*/  DMUL R4, R4, R2.reuse ;  /* 0x0000000204047228 */ /* 0x080fe40000000000 */
[----:B------:R-:W-:Y:S01]  /*7d70*/  DMUL R6, R6, R2 ;  /* 0x0000000206067228 */ /* 0x000fe20000000000 */
[----:B------:R-:W-:Y:S10]  /*7d80*/  BRA `(.L_x_10883) ;  /* 0x0000000400a07947 */ /* 0x000ff40003800000 */
.L_x_10878:
        /* <DEDUP_REMOVED lines=25> */
.L_x_10885:
[----:B------:R-:W-:Y:S05]  /*7f20*/  BSYNC.RECONVERGENT B2 ;  /* 0x0000000000027941 */ /* 0x000fea0003800200 */
.L_x_10884:
        /* <DEDUP_REMOVED lines=29> */
.L_x_10887:
[----:B------:R-:W-:Y:S05]  /*8100*/  BSYNC.RECONVERGENT B2 ;  /* 0x0000000000027941 */ /* 0x000fea0003800200 */
.L_x_10886:
[----:B------:R-:W-:Y:S05]  /*8110*/  BRA `(.L_x_10883) ;  /* 0x0000000000bc7947 */ /* 0x000fea0003800000 */
.L_x_10877:
        /* <DEDUP_REMOVED lines=23> */
.L_x_10889:
[----:B------:R-:W-:Y:S05]  /*8290*/  BSYNC.RECONVERGENT B2 ;  /* 0x0000000000027941 */ /* 0x000fea0003800200 */
.L_x_10888:
        /* <DEDUP_REMOVED lines=16> */
.L_x_10891:
[----:B------:R-:W-:Y:S05]  /*83a0*/  BSYNC.RECONVERGENT B2 ;  /* 0x0000000000027941 */ /* 0x000fea0003800200 */
.L_x_10890:
[----:B------:R-:W0:Y:S08]  /*83b0*/  LDC.64 R6, c[0x0][0x3a0] ;  /* 0x0000e800ff067b82 */ /* 0x000e300000000a00 */
[----:B------:R-:W0:Y:S02]  /*83c0*/  LDC.64 R38, c[0x0][0x3a8] ;  /* 0x0000ea00ff267b82 */ /* 0x000e240000000a00 */
[----:B0-----:R-:W-:-:S02]  /*83d0*/  DFMA R4, R36, R6, R38 ;  /* 0x000000062404722b */ /* 0x001fc40000000026 */
[----:B------:R-:W-:-:S06]  /*83e0*/  DFMA R6, R36, R38, -R6 ;  /* 0x000000262406722b */ /* 0x000fcc0000000806 */
[-C--:B------:R-:W-:Y:S02]  /*83f0*/  DMUL R4, R4, R2.reuse ;  /* 0x0000000204047228 */ /* 0x080fe40000000000 */
[----:B------:R-:W-:-:S11]  /*8400*/  DMUL R6, R6, R2 ;  /* 0x0000000206067228 */ /* 0x000fd60000000000 */
.L_x_10883:
[----:B------:R-:W-:Y:S05]  /*8410*/  BSYNC.RECONVERGENT B1 ;  /* 0x0000000000017941 */ /* 0x000fea0003800200 */
.L_x_10876:
        /* <DEDUP_REMOVED lines=29> */
.L_x_10896:
[----:B------:R-:W-:Y:S05]  /*85f0*/  BSYNC.RECONVERGENT B2 ;  /* 0x0000000000027941 */ /* 0x000fea0003800200 */
.L_x_10895:
        /* <DEDUP_REMOVED lines=16> */
.L_x_10898:
[----:B------:R-:W-:Y:S05]  /*8700*/  BSYNC.RECONVERGENT B2 ;  /* 0x0000000000027941 */ /* 0x000fea0003800200 */
.L_x_10897:
[----:B------:R-:W0:Y:S08]  /*8710*/  LDC.64 R38, c[0x0][0x3a0] ;  /* 0x0000e800ff267b82 */ /* 0x000e300000000a00 */
[----:B------:R-:W0:Y:S02]  /*8720*/  LDC.64 R34, c[0x0][0x3a8] ;  /* 0x0000ea00ff227b82 */ /* 0x000e240000000a00 */
[----:B0-----:R-:W-:-:S02]  /*8730*/  DFMA R32, R36, R34, R38 ;  /* 0x000000222420722b */ /* 0x001fc40000000026 */
[----:B------:R-:W-:-:S06]  /*8740*/  DFMA R34, -R36, R38, R34 ;  /* 0x000000262422722b */ /* 0x000fcc0000000122 */
[-C--:B------:R-:W-:Y:S02]  /*8750*/  DMUL R32, R32, R2.reuse ;  /* 0x0000000220207228 */ /* 0x080fe40000000000 */
[----:B------:R-:W-:Y:S01]  /*8760*/  DMUL R34, R34, R2 ;  /* 0x0000000222227228 */ /* 0x000fe20000000000 */
[----:B------:R-:W-:Y:S10]  /*8770*/  BRA `(.L_x_10899) ;  /* 0x0000000400a07947 */ /* 0x000ff40003800000 */
.L_x_10894:
        /* <DEDUP_REMOVED lines=25> */
.L_x_10901:
[----:B------:R-:W-:Y:S05]  /*8910*/  BSYNC.RECONVERGENT B2 ;  /* 0x0000000000027941 */ /* 0x000fea0003800200 */
.L_x_10900:
        /* <DEDUP_REMOVED lines=29> */
.L_x_10903:
[----:B------:R-:W-:Y:S05]  /*8af0*/  BSYNC.RECONVERGENT B2 ;  /* 0x0000000000027941 */ /* 0x000fea0003800200 */
.L_x_10902:
[----:B------:R-:W-:Y:S05]  /*8b00*/  BRA `(.L_x_10899) ;  /* 0x0000000000bc7947 */ /* 0x000fea0003800000 */
.L_x_10893:
        /* <DEDUP_REMOVED lines=23> */
.L_x_10905:
[----:B------:R-:W-:Y:S05]  /*8c80*/  BSYNC.RECONVERGENT B2 ;  /* 0x0000000000027941 */ /* 0x000fea0003800200 */
.L_x_10904:
        /* <DEDUP_REMOVED lines=16> */
.L_x_10907:
[----:B------:R-:W-:Y:S05]  /*8d90*/  BSYNC.RECONVERGENT B2 ;  /* 0x0000000000027941 */ /* 0x000fea0003800200 */
.L_x_10906:
[----:B------:R-:W0:Y:S08]  /*8da0*/  LDC.64 R34, c[0x0][0x3a0] ;  /* 0x0000e800ff227b82 */ /* 0x000e300000000a00 */
[----:B------:R-:W0:Y:S02]  /*8db0*/  LDC.64 R38, c[0x0][0x3a8] ;  /* 0x0000ea00ff267b82 */ /* 0x000e240000000a00 */
[----:B0-----:R-:W-:-:S02]  /*8dc0*/  DFMA R32, R36, R34, R38 ;  /* 0x000000222420722b */ /* 0x001fc40000000026 */
[----:B------:R-:W-:-:S06]  /*8dd0*/  DFMA R34, R36, R38, -R34 ;  /* 0x000000262422722b */ /* 0x000fcc0000000822 */
[-C--:B------:R-:W-:Y:S02]  /*8de0*/  DMUL R32, R32, R2.reuse ;  /* 0x0000000220207228 */ /* 0x080fe40000000000 */
[----:B------:R-:W-:-:S11]  /*8df0*/  DMUL R34, R34, R2 ;  /* 0x0000000222227228 */ /* 0x000fd60000000000 */
.L_x_10899:
[----:B------:R-:W-:Y:S05]  /*8e00*/  BSYNC.RECONVERGENT B1 ;  /* 0x0000000000017941 */ /* 0x000fea0003800200 */
.L_x_10892:
        /* <DEDUP_REMOVED lines=29> */
.L_x_10912:
[----:B------:R-:W-:Y:S05]  /*8fe0*/  BSYNC.RECONVERGENT B2 ;  /* 0x0000000000027941 */ /* 0x000fea0003800200 */
.L_x_10911:
        /* <DEDUP_REMOVED lines=16> */
.L_x_10914:
[----:B------:R-:W-:Y:S05]  /*90f0*/  BSYNC.RECONVERGENT B2 ;  /* 0x0000000000027941 */ /* 0x000fea0003800200 */
.L_x_10913:
[----:B------:R-:W0:Y:S08]  /*9100*/  LDC.64 R38, c[0x0][0x3a0] ;  /* 0x0000e800ff267b82 */ /* 0x000e300000000a00 */
[----:B------:R-:W0:Y:S02]  /*9110*/  LDC.64 R30, c[0x0][0x3a8] ;  /* 0x0000ea00ff1e7b82 */ /* 0x000e240000000a00 */
[----:B0-----:R-:W-:-:S02]  /*9120*/  DFMA R28, R36, R30, R38 ;  /* 0x0000001e241c722b */ /* 0x001fc40000000026 */
[----:B------:R-:W-:-:S06]  /*9130*/  DFMA R30, -R36, R38, R30 ;  /* 0x00000026241e722b */ /* 0x000fcc000000011e */
[-C--:B------:R-:W-:Y:S02]  /*9140*/  DMUL R28, R28, R2.reuse ;  /* 0x000000021c1c7228 */ /* 0x080fe40000000000 */
[----:B------:R-:W-:Y:S01]  /*9150*/  DMUL R30, R30, R2 ;  /* 0x000000021e1e7228 */ /* 0x000fe20000000000 */
[----:B------:R-:W-:Y:S10]  /*9160*/  BRA `(.L_x_10915) ;  /* 0x0000000400a07947 */ /* 0x000ff40003800000 */
.L_x_10910:
        /* <DEDUP_REMOVED lines=25> */
.L_x_10917:
[----:B------:R-:W-:Y:S05]  /*9300*/  BSYNC.RECONVERGENT B2 ;  /* 0x0000000000027941 */ /* 0x000fea0003800200 */
.L_x_10916:
        /* <DEDUP_REMOVED lines=29> */
.L_x_10919:
[----:B------:R-:W-:Y:S05]  /*94e0*/  BSYNC.RECONVERGENT B2 ;  /* 0x0000000000027941 */ /* 0x000fea0003800200 */
.L_x_10918:
[----:B------:R-:W-:Y:S05]  /*94f0*/  BRA `(.L_x_10915) ;  /* 0x0000000000bc7947 */ /* 0x000fea0003800000 */
.L_x_10909:
        /* <DEDUP_REMOVED lines=23> */
.L_x_10921:
[----:B------:R-:W-:Y:S05]  /*9670*/  BSYNC.RECONVERGENT B2 ;  /* 0x0000000000027941 */ /* 0x000fea0003800200 */
.L_x_10920:
        /* <DEDUP_REMOVED lines=16> */
.L_x_10923:
[----:B------:R-:W-:Y:S05]  /*9780*/  BSYNC.RECONVERGENT B2 ;  /* 0x0000000000027941 */ /* 0x000fea0003800200 */
.L_x_10922:
[----:B------:R-:W0:Y:S08]  /*9790*/  LDC.64 R30, c[0x0][0x3a0] ;  /* 0x0000e800ff1e7b82 */ /* 0x000e300000000a00 */
[----:B------:R-:W0:Y:S02]  /*97a0*/  LDC.64 R38, c[0x0][0x3a8] ;  /* 0x0000ea00ff267b82 */ /* 0x000e240000000a00 */
[----:B0-----:R-:W-:-:S02]  /*97b0*/  DFMA R28, R36, R30, R38 ;  /* 0x0000001e241c722b */ /* 0x001fc40000000026 */
[----:B------:R-:W-:-:S06]  /*97c0*/  DFMA R30, R36, R38, -R30 ;  /* 0x00000026241e722b */ /* 0x000fcc000000081e */
[-C--:B------:R-:W-:Y:S02]  /*97d0*/  DMUL R28, R28, R2.reuse ;  /* 0x000000021c1c7228 */ /* 0x080fe40000000000 */
[----:B------:R-:W-:-:S11]  /*97e0*/  DMUL R30, R30, R2 ;  /* 0x000000021e1e7228 */ /* 0x000fd60000000000 */
.L_x_10915:
[----:B------:R-:W-:Y:S05]  /*97f0*/  BSYNC.RECONVERGENT B1 ;  /* 0x0000000000017941 */ /* 0x000fea0003800200 */
.L_x_10908:
        /* <DEDUP_REMOVED lines=29> */
.L_x_10928:
[----:B------:R-:W-:Y:S05]  /*99d0*/  BSYNC.RECONVERGENT B2 ;  /* 0x0000000000027941 */ /* 0x000fea0003800200 */
.L_x_10927:
        /* <DEDUP_REMOVED lines=16> */
.L_x_10930:
[----:B------:R-:W-:Y:S05]  /*9ae0*/  BSYNC.RECONVERGENT B2 ;  /* 0x0000000000027941 */ /* 0x000fea0003800200 */
.L_x_10929:
[----:B------:R-:W0:Y:S08]  /*9af0*/  LDC.64 R38, c[0x0][0x3a0] ;  /* 0x0000e800ff267b82 */ /* 0x000e300000000a00 */
[----:B------:R-:W0:Y:S02]  /*9b00*/  LDC.64 R26, c[0x0][0x3a8] ;  /* 0x0000ea00ff1a7b82 */ /* 0x000e240000000a00 */
[----:B0-----:R-:W-:-:S02]  /*9b10*/  DFMA R24, R36, R26, R38 ;  /* 0x0000001a2418722b */ /* 0x001fc40000000026 */
[----:B------:R-:W-:-:S06]  /*9b20*/  DFMA R26, -R36, R38, R26 ;  /* 0x00000026241a722b */ /* 0x000fcc000000011a */
[-C--:B------:R-:W-:Y:S02]  /*9b30*/  DMUL R24, R24, R2.reuse ;  /* 0x0000000218187228 */ /* 0x080fe40000000000 */
[----:B------:R-:W-:Y:S01]  /*9b40*/  DMUL R26, R26, R2 ;  /* 0x000000021a1a7228 */ /* 0x000fe20000000000 */
[----:B------:R-:W-:Y:S10]  /*9b50*/  BRA `(.L_x_10931) ;  /* 0x0000000400a07947 */ /* 0x000ff40003800000 */
.L_x_10926:
        /* <DEDUP_REMOVED lines=25> */
.L_x_10933:
[----:B------:R-:W-:Y:S05]  /*9cf0*/  BSYNC.RECONVERGENT B2 ;  /* 0x0000000000027941 */ /* 0x000fea0003800200 */
.L_x_10932:
        /* <DEDUP_REMOVED lines=27> */
[----:B------:R-:W-:Y:S01]  /*9eb0*/  MOV R26, R2 ;  /* 0x00000002001a7202 */ /* 0x000fe20000000f00 */
[----:B------:R-:W-:-:S07]  /*9ec0*/  IMAD.MOV.U32 R27, RZ, RZ, R3 ;  /* 0x000000ffff1b7224 */ /* 0x000fce00078e0003 */
.L_x_10935:
[----:B------:R-:W-:Y:S05]  /*9ed0*/  BSYNC.RECONVERGENT B2 ;  /* 0x0000000000027941 */ /* 0x000fea0003800200 */
.L_x_10934:
[----:B------:R-:W-:Y:S05]  /*9ee0*/  BRA `(.L_x_10931) ;  /* 0x0000000000bc7947 */ /* 0x000fea0003800000 */
.L_x_10925:
        /* <DEDUP_REMOVED lines=20> */
[----:B------:R-:W-:Y:S05]  /*a030*/  CALL.REL.NOINC `($__internal_37_$__cuda_sm20_div_rn_f64_full) ;  /* 0x0000000c00c07944 */ /* 0x000fea0003c00000 */
[----:B------:R-:W-:Y:S02]  /*a040*/  IMAD.MOV.U32 R36, RZ, RZ, R2 ;  /* 0x000000ffff247224 */ /* 0x000fe400078e0002 */
[----:B------:R-:W-:-:S07]  /*a050*/  IMAD.MOV.U32 R37, RZ, RZ, R3 ;  /* 0x000000ffff257224 */ /* 0x000fce00078e0003 */
.L_x_10937:
[----:B------:R-:W-:Y:S05]  /*a060*/  BSYNC.RECONVERGENT B2 ;  /* 0x0000000000027941 */ /* 0x000fea0003800200 */
.L_x_10936:
        /* <DEDUP_REMOVED lines=16> */
.L_x_10939:
[----:B------:R-:W-:Y:S05]  /*a170*/  BSYNC.RECONVERGENT B2 ;  /* 0x0000000000027941 */ /* 0x000fea0003800200 */
.L_x_10938:
[----:B------:R-:W0:Y:S08]  /*a180*/  LDC.64 R26, c[0x0][0x3a0] ;  /* 0x0000e800ff1a7b82 */ /* 0x000e300000000a00 */
[----:B------:R-:W0:Y:S02]  /*a190*/  LDC.64 R38, c[0x0][0x3a8] ;  /* 0x0000ea00ff267b82 */ /* 0x000e240000000a00 */
[----:B0-----:R-:W-:-:S02]  /*a1a0*/  DFMA R24, R36, R26, R38 ;  /* 0x0000001a2418722b */ /* 0x001fc40000000026 */
[----:B------:R-:W-:-:S06]  /*a1b0*/  DFMA R26, R36, R38, -R26 ;  /* 0x00000026241a722b */ /* 0x000fcc000000081a */
[-C--:B------:R-:W-:Y:S02]  /*a1c0*/  DMUL R24, R24, R2.reuse ;  /* 0x0000000218187228 */ /* 0x080fe40000000000 */
[----:B------:R-:W-:-:S11]  /*a1d0*/  DMUL R26, R26, R2 ;  /* 0x000000021a1a7228 */ /* 0x000fd60000000000 */
.L_x_10931:
[----:B------:R-:W-:Y:S05]  /*a1e0*/  BSYNC.RECONVERGENT B1 ;  /* 0x0000000000017941 */ /* 0x000fea0003800200 */
.L_x_10924:
        /* <DEDUP_REMOVED lines=29> */
.L_x_10944:
[----:B------:R-:W-:Y:S05]  /*a3c0*/  BSYNC.RECONVERGENT B2 ;  /* 0x0000000000027941 */ /* 0x000fea0003800200 */
.L_x_10943:
        /* <DEDUP_REMOVED lines=16> */
.L_x_10946:
[----:B------:R-:W-:Y:S05]  /*a4d0*/  BSYNC.RECONVERGENT B2 ;  /* 0x0000000000027941 */ /* 0x000fea0003800200 */
.L_x_10945:
[----:B------:R-:W0:Y:S08]  /*a4e0*/  LDC.64 R38, c[0x0][0x3a0] ;  /* 0x0000e800ff267b82 */ /* 0x000e300000000a00 */
[----:B------:R-:W0:Y:S02]  /*a4f0*/  LDC.64 R22, c[0x0][0x3a8] ;  /* 0x0000ea00ff167b82 */ /* 0x000e240000000a00 */
[----:B0-----:R-:W-:-:S02]  /*a500*/  DFMA R20, R36, R22, R38 ;  /* 0x000000162414722b */ /* 0x001fc40000000026 */
[----:B------:R-:W-:-:S06]  /*a510*/  DFMA R22, -R36, R38, R22 ;  /* 0x000000262416722b */ /* 0x000fcc0000000116 */
[-C--:B------:R-:W-:Y:S02]  /*a520*/  DMUL R20, R20, R2.reuse ;  /* 0x0000000214147228 */ /* 0x080fe40000000000 */
[----:B------:R-:W-:Y:S01]  /*a530*/  DMUL R22, R22, R2 ;  /* 0x0000000216167228 */ /* 0x000fe20000000000 */
[----:B------:R-:W-:Y:S10]  /*a540*/  BRA `(.L_x_10947) ;  /* 0x0000000400a07947 */ /* 0x000ff40003800000 */
.L_x_10942:
        /* <DEDUP_REMOVED lines=25> */
.L_x_10949:
[----:B------:R-:W-:Y:S05]  /*a6e0*/  BSYNC.RECONVERGENT B2 ;  /* 0x0000000000027941 */ /* 0x000fea0003800200 */
.L_x_10948:
        /* <DEDUP_REMOVED lines=24> */
[----:B0-----:R-:W-:Y:S01]  /*a870*/  IMAD.U32 R40, RZ, RZ, UR4 ;  /* 0x00000004ff287e24 */ /* 0x001fe2000f8e00ff */
[----:B------:R-:W-:-:S07]  /*a880*/  MOV R41, UR5 ;  /* 0x0000000500297c02 */ /* 0x000fce0008000f00 */
[----:B------:R-:W-:Y:S05]  /*a890*/  CALL.REL.NOINC `($__internal_37_$__cuda_sm20_div_rn_f64_full) ;  /* 0x0000000400a87944 */ /* 0x000fea0003c00000 */
[----:B------:R-:W-:Y:S02]  /*a8a0*/  IMAD.MOV.U32 R22, RZ, RZ, R2 ;  /* 0x000000ffff167224 */ /* 0x000fe400078e0002 */
[----:B------:R-:W-:-:S07]  /*a8b0*/  IMAD.MOV.U32 R23, RZ, RZ, R3 ;  /* 0x000000ffff177224 */ /* 0x000fce00078e0003 */
.L_x_10951:
[----:B------:R-:W-:Y:S05]  /*a8c0*/  BSYNC.RECONVERGENT B2 ;  /* 0x0000000000027941 */ /* 0x000fea0003800200 */
.L_x_10950:
[----:B------:R-:W-:Y:S05]  /*a8d0*/  BRA `(.L_x_10947) ;  /* 0x0000000000bc7947 */ /* 0x000fea0003800000 */
.L_x_10941:
        /* <DEDUP_REMOVED lines=23> */
.L_x_10953:
[----:B------:R-:W-:Y:S05]  /*aa50*/  BSYNC.RECONVERGENT B2 ;  /* 0x0000000000027941 */ /* 0x000fea0003800200 */
.L_x_10952:
        /* <DEDUP_REMOVED lines=16> */
.L_x_10955:
[----:B------:R-:W-:Y:S05]  /*ab60*/  BSYNC.RECONVERGENT B2 ;  /* 0x0000000000027941 */ /* 0x000fea0003800200 */
.L_x_10954:
[----:B------:R-:W0:Y:S08]  /*ab70*/  LDC.64 R22, c[0x0][0x3a0] ;  /* 0x0000e800ff167b82 */ /* 0x000e300000000a00 */
[----:B------:R-:W0:Y:S02]  /*ab80*/  LDC.64 R38, c[0x0][0x3a8] ;  /* 0x0000ea00ff267b82 */ /* 0x000e240000000a00 */
[----:B0-----:R-:W-:-:S02]  /*ab90*/  DFMA R20, R36, R22, R38 ;  /* 0x000000162414722b */ /* 0x001fc40000000026 */
[----:B------:R-:W-:-:S06]  /*aba0*/  DFMA R22, R36, R38, -R22 ;  /* 0x000000262416722b */ /* 0x000fcc0000000816 */
[-C--:B------:R-:W-:Y:S02]  /*abb0*/  DMUL R20, R20, R2.reuse ;  /* 0x0000000214147228 */ /* 0x080fe40000000000 */
[----:B------:R-:W-:-:S11]  /*abc0*/  DMUL R22, R22, R2 ;  /* 0x0000000216167228 */ /* 0x000fd60000000000 */
.L_x_10947:
[----:B------:R-:W-:Y:S05]  /*abd0*/  BSYNC.RECONVERGENT B1 ;  /* 0x0000000000017941 */ /* 0x000fea0003800200 */
.L_x_10940:
        /* <DEDUP_REMOVED lines=11> */
        .weak           $__internal_36_$__cuda_sm20_dblrcp_rn_slowpath_v3
        .type           $__internal_36_$__cuda_sm20_dblrcp_rn_slowpath_v3,@function
        .size           $__internal_36_$__cuda_sm20_dblrcp_rn_slowpath_v3,($__internal_37_$__cuda_sm20_div_rn_f64_full - $__internal_36_$__cuda_sm20_dblrcp_rn_slowpath_v3)
$__internal_36_$__cuda_sm20_dblrcp_rn_slowpath_v3:
        /* <DEDUP_REMOVED lines=26> */
.L_x_10959:
        /* <DEDUP_REMOVED lines=9> */
.L_x_10957:
[----:B------:R-:W-:Y:S01]  /*aec0*/  LOP3.LUT R41, R45, 0x80000, RZ, 0xfc, !PT ;  /* 0x000800002d297812 */ /* 0x000fe200078efcff */
[----:B------:R-:W-:-:S07]  /*aed0*/  IMAD.MOV.U32 R40, RZ, RZ, R44 ;  /* 0x000000ffff287224 */ /* 0x000fce00078e002c */
.L_x_10958:
[----:B------:R-:W-:Y:S05]  /*aee0*/  BSYNC.RECONVERGENT B0 ;  /* 0x0000000000007941 */ /* 0x000fea0003800200 */
.L_x_10956:
[----:B------:R-:W-:Y:S02]  /*aef0*/  IMAD.MOV.U32 R3, RZ, RZ, R41 ;  /* 0x000000ffff037224 */ /* 0x000fe400078e0029 */
[----:B------:R-:W-:Y:S01]  /*af00*/  HFMA2 R41, -RZ, RZ, 0, 0 ;  /* 0x00000000ff297431 */ /* 0x000fe200000001ff */
[----:B------:R-:W-:Y:S01]  /*af10*/  MOV R2, R40 ;  /* 0x0000002800027202 */ /* 0x000fe20000000f00 */
[----:B------:R-:W-:-:S04]  /*af20*/  IMAD.MOV.U32 R40, RZ, RZ, R0 ;  /* 0x000000ffff287224 */ /* 0x000fc800078e0000 */
[----:B------:R-:W-:Y:S05]  /*af30*/  RET.REL.NODEC R40 `(_ZN2at6native29vectorized_elementwise_kernelILi2ENS0_13AUnaryFunctorIN3c107complexIdEES5_S5_NS0_15binary_internal10DivFunctorIS5_EEEESt5arrayIPcLm2EEEEviT0_T1_) ;  /* 0xffffff5028307950 */ /* 0x000fea0003c3ffff */
        .weak           $__internal_37_$__cuda_sm20_div_rn_f64_full
        .type           $__internal_37_$__cuda_sm20_div_rn_f64_full,@function
        .size           $__internal_37_$__cuda_sm20_div_rn_f64_full,(.L_x_19383 - $__internal_37_$__cuda_sm20_div_rn_f64_full)
$__internal_37_$__cuda_sm20_div_rn_f64_full:
        /* <DEDUP_REMOVED lines=16> */
[----:B------:R-:W0:Y:S04]  /*b040*/  MUFU.RCP64H R49, R47 ;  /* 0x0000002f00317308 */ /* 0x000e280000001800 */
[----:B------:R-:W-:Y:S02]  /*b050*/  @!P2 LOP3.LUT R41, R45, 0x7ff00000, RZ, 0xc0, !PT ;  /* 0x7ff000002d29a812 */ /* 0x000fe400078ec0ff */
[----:B------:R-:W-:Y:S02]  /*b060*/  @!P0 LOP3.LUT R42, R47, 0x7ff00000, RZ, 0xc0, !PT ;  /* 0x7ff000002f2a8812 */ /* 0x000fe400078ec0ff */
[----:B------:R-:W-:Y:S02]  /*b070*/  @!P2 ISETP.GE.U32.AND P3, PT, R2, R41, PT ;  /* 0x000000290200a20c */ /* 0x000fe40003f66070 */
[----:B------:R-:W-:-:S02]  /*b080*/  SEL R41, R3, 0x63400000, !P1 ;  /* 0x6340000003297807 */ /* 0x000fc40004800000 */
[----:B------:R-:W-:-:S04]  /*b090*/  @!P2 SEL R40, R3, 0x63400000, !P3 ;  /* 0x634000000328a807 */ /* 0x000fc80005800000 */
        /* <DEDUP_REMOVED lines=9> */
[----:B------:R-:W-:-:S05]  /*b130*/  @!P2 DFMA R52, R52, 2, -R40 ;  /* 0x400000003434a82b */ /* 0x000fca0000000828 */
[----:B------:R-:W-:-:S08]  /*b140*/  DFMA R54, R48, R54, R48 ;  /* 0x000000363036722b */ /* 0x000fd00000000030 */
[----:B------:R-:W-:-:S08]  /*b150*/  DMUL R40, R54, R52 ;  /* 0x0000003436287228 */ /* 0x000fd00000000000 */
[----:B------:R-:W-:-:S08]  /*b160*/  DFMA R48, R40, -R46, R52 ;  /* 0x8000002e2830722b */ /* 0x000fd00000000034 */
[----:B------:R-:W-:Y:S01]  /*b170*/  DFMA R48, R54, R48, R40 ;  /* 0x000000303630722b */ /* 0x000fe20000000028 */
[----:B------:R-:W-:Y:S01]  /*b180*/  IMAD.MOV.U32 R41, RZ, RZ, R2 ;  /* 0x000000ffff297224 */ /* 0x000fe200078e0002 */
[----:B------:R-:W-:-:S05]  /*b190*/  @!P2 LOP3.LUT R41, R53, 0x7ff00000, RZ, 0xc0, !PT ;  /* 0x7ff000003529a812 */ /* 0x000fca00078ec0ff */
[----:B------:R-:W-:-:S05]  /*b1a0*/  VIADD R40, R41, 0xffffffff ;  /* 0xffffffff29287836 */ /* 0x000fca0000000000 */
[----:B------:R-:W-:Y:S02]  /*b1b0*/  ISETP.GT.U32.AND P0, PT, R40, 0x7feffffe, PT ;  /* 0x7feffffe2800780c */ /* 0x000fe40003f04070 */
[----:B------:R-:W-:-:S04]  /*b1c0*/  IADD3 R40, PT, PT, R42, -0x1, RZ ;  /* 0xffffffff2a287810 */ /* 0x000fc80007ffe0ff */
[----:B------:R-:W-:-:S13]  /*b1d0*/  ISETP.GT.U32.OR P0, PT, R40, 0x7feffffe, P0 ;  /* 0x7feffffe2800780c */ /* 0x000fda0000704470 */
        /* <DEDUP_REMOVED lines=30> */
.L_x_10961:
        /* <DEDUP_REMOVED lines=17> */
.L_x_10964:
[----:B------:R-:W-:Y:S02]  /*b4d0*/  LOP3.LUT R3, R45, 0x80000, RZ, 0xfc, !PT ;  /* 0x000800002d037812 */ /* 0x000fe400078efcff */
[----:B------:R-:W-:-:S03]  /*b4e0*/  MOV R54, R44 ;  /* 0x0000002c00367202 */ /* 0x000fc60000000f00 */
[----:B------:R-:W-:Y:S01]  /*b4f0*/  IMAD.MOV.U32 R55, RZ, RZ, R3 ;  /* 0x000000ffff377224 */ /* 0x000fe200078e0003 */
[----:B------:R-:W-:Y:S06]  /*b500*/  BRA `(.L_x_10962) ;  /* 0x00000000000c7947 */ /* 0x000fec0003800000 */
.L_x_10963:
[----:B------:R-:W-:Y:S01]  /*b510*/  LOP3.LUT R3, R51, 0x80000, RZ, 0xfc, !PT ;  /* 0x0008000033037812 */ /* 0x000fe200078efcff */
[----:B------:R-:W-:-:S03]  /*b520*/  IMAD.MOV.U32 R54, RZ, RZ, R50 ;  /* 0x000000ffff367224 */ /* 0x000fc600078e0032 */
[----:B------:R-:W-:-:S07]  /*b530*/  MOV R55, R3 ;  /* 0x0000000300377202 */ /* 0x000fce0000000f00 */
.L_x_10962:
[----:B------:R-:W-:Y:S05]  /*b540*/  BSYNC.RECONVERGENT B0 ;  /* 0x0000000000007941 */ /* 0x000fea0003800200 */
.L_x_10960:
[----:B------:R-:W-:Y:S01]  /*b550*/  MOV R40, R0 ;  /* 0x0000000000287202 */ /* 0x000fe20000000f00 */
[----:B------:R-:W-:Y:S02]  /*b560*/  IMAD.MOV.U32 R41, RZ, RZ, 0x0 ;  /* 0x00000000ff297424 */ /* 0x000fe400078e00ff */
[----:B------:R-:W-:Y:S02]  /*b570*/  IMAD.MOV.U32 R2, RZ, RZ, R54 ;  /* 0x000000ffff027224 */ /* 0x000fe400078e0036 */
[----:B------:R-:W-:Y:S01]  /*b580*/  IMAD.MOV.U32 R3, RZ, RZ, R55 ;  /* 0x000000ffff037224 */ /* 0x000fe200078e0037 */
[----:B------:R-:W-:Y:S06]  /*b590*/  RET.REL.NODEC R40 `(_ZN2at6native29vectorized_elementwise_kernelILi2ENS0_13AUnaryFunctorIN3c107complexIdEES5_S5_NS0_15binary_internal10DivFunctorIS5_EEEESt5arrayIPcLm2EEEEviT0_T1_) ;  /* 0xffffff4828987950 */ /* 0x000fec0003c3ffff */
.L_x_10965:
        /* <DEDUP_REMOVED lines=14> */
.L_x_19383:


//--------------------- .text._ZN2at6native29vectorized_elementwise_kernelILi4ENS0_13AUnaryFunctorIN3c107complexIdEES5_S5_NS0_15binary_internal10DivFunctorIS5_EEEESt5arrayIPcLm2EEEEviT0_T1_ --------------------------
	.section	.text._ZN2at6native29vectorized_elementwise_kernelILi4ENS0_13AUnaryFunctorIN3c107complexIdEES5_S5_NS0_15binary_internal10DivFunctorIS5_EEEESt5arrayIPcLm2EEEEviT0_T1_,"ax",@progbits
	.align	128
        .global         _ZN2at6native29vectorized_elementwise_kernelILi4ENS0_13AUnaryFunctorIN3c107complexIdEES5_S5_NS0_15binary_internal10DivFunctorIS5_EEEESt5arrayIPcLm2EEEEviT0_T1_
        .type           _ZN2at6native29vectorized_elementwise_kernelILi4ENS0_13AUnaryFunctorIN3c107complexIdEES5_S5_NS0_15binary_internal10DivFunctorIS5_EEEESt5arrayIPcLm2EEEEviT0_T1_,@function
        .size           _ZN2at6native29vectorized_elementwise_kernelILi4ENS0_13AUnaryFunctorIN3c107complexIdEES5_S5_NS0_15binary_internal10DivFunctorIS5_EEEESt5arrayIPcLm2EEEEviT0_T1_,(.L_x_19385 - _ZN2at6native29vectorized_elementwise_kernelILi4ENS0_13AUnaryFunctorIN3c107complexIdEES5_S5_NS0_15binary_internal10DivFunctorIS5_EEEESt5arrayIPcLm2EEEEviT0_T1_)
        .other          _ZN2at6native29vectorized_elementwise_kernelILi4ENS0_13AUnaryFunctorIN3c107complexIdEES5_S5_NS0_15binary_internal10DivFunctorIS5_EEEESt5arrayIPcLm2EEEEviT0_T1_,@"STO_CUDA_ENTRY STV_DEFAULT"
_ZN2at6native29vectorized_elementwise_kernelILi4ENS0_13AUnaryFunctorIN3c107complexIdEES5_S5_NS0_15binary_internal10DivFunctorIS5_EEEESt5arrayIPcLm2EEEEviT0_T1_:
.text._ZN2at6native29vectorized_elementwise_kernelILi4ENS0_13AUnaryFunctorIN3c107complexIdEES5_S5_NS0_15binary_internal10DivFunctorIS5_EEEESt5arrayIPcLm2EEEEviT0_T1_:
        /* <DEDUP_REMOVED lines=105> */
[----:B------:R-:W-:Y:S05]  /*0690*/  CALL.REL.NOINC `($__internal_39_$__cuda_sm20_div_rn_f64_full) ;  /* 0x000000a800287944 */ /* 0x000fea0003c00000 */
.L_x_10972:
[----:B------:R-:W-:Y:S05]  /*06a0*/  BSYNC.RECONVERGENT B2 ;  /* 0x0000000000027941 */ /* 0x000fea0003800200 */
.L_x_10971:
        /* <DEDUP_REMOVED lines=26> */
[----:B------:R-:W-:Y:S05]  /*0850*/  CALL.REL.NOINC `($__internal_39_$__cuda_sm20_div_rn_f64_full) ;  /* 0x000000a400b87944 */ /* 0x000fea0003c00000 */
[----:B------:R-:W-:Y:S02]  /*0860*/  IMAD.MOV.U32 R18, RZ, RZ, R2 ;  /* 0x000000ffff127224 */ /* 0x000fe400078e0002 */
[----:B------:R-:W-:-:S07]  /*0870*/  IMAD.MOV.U32 R19, RZ, RZ, R3 ;  /* 0x000000ffff137224 */ /* 0x000fce00078e0003 */
.L_x_10974:
[----:B------:R-:W-:Y:S05]  /*0880*/  BSYNC.RECONVERGENT B2 ;  /* 0x0000000000027941 */ /* 0x000fea0003800200 */
.L_x_10973:
[----:B------:R-:W-:Y:S05]  /*0890*/  BRA `(.L_x_10968) ;  /* 0x00000004007c7947 */ /* 0x000fea0003800000 */
.L_x_10970:
        /* <DEDUP_REMOVED lines=20> */
[----:B------:R-:W-:Y:S05]  /*09e0*/  CALL.REL.NOINC `($__internal_39_$__cuda_sm20_div_rn_f64_full) ;  /* 0x000000a400547944 */ /* 0x000fea0003c00000 */
[----:B------:R-:W-:Y:S01]  /*09f0*/  MOV R16, R2 ;  /* 0x0000000200107202 */ /* 0x000fe20000000f00 */
[----:B------:R-:W-:-:S07]  /*0a00*/  IMAD.MOV.U32 R17, RZ, RZ, R3 ;  /* 0x000000ffff117224 */ /* 0x000fce00078e0003 */
.L_x_10976:
[----:B------:R-:W-:Y:S05]  /*0a10*/  BSYNC.RECONVERGENT B2 ;  /* 0x0000000000027941 */ /* 0x000fea0003800200 */
.L_x_10975:
        /* <DEDUP_REMOVED lines=15> */
[----:B------:R-:W-:Y:S05]  /*0b10*/  CALL.REL.NOINC `($__internal_38_$__cuda_sm20_dblrcp_rn_slowpath_v3) ;  /* 0x000000a0005c7944 */ /* 0x000fea0003c00000 */
.L_x_10978:
[----:B------:R-:W-:Y:S05]  /*0b20*/  BSYNC.RECONVERGENT B2 ;  /* 0x0000000000027941 */ /* 0x000fea0003800200 */
.L_x_10977:
[----:B------:R-:W0:Y:S08]  /*0b30*/  LDC.64 R14, c[0x0][0x3a0] ;  /* 0x0000e800ff0e7b82 */ /* 0x000e300000000a00 */
[----:B------:R-:W0:Y:S02]  /*0b40*/  LDC.64 R18, c[0x0][0x3a8] ;  /* 0x0000ea00ff127b82 */ /* 0x000e240000000a00 */
[----:B0-----:R-:W-:-:S02]  /*0b50*/  DFMA R12, R16, R18, R14 ;  /* 0x00000012100c722b */ /* 0x001fc4000000000e */
[----:B------:R-:W-:-:S06]  /*0b60*/  DFMA R18, -R16, R14, R18 ;  /* 0x0000000e1012722b */ /* 0x000fcc0000000112 */
[-C--:B------:R-:W-:Y:S02]  /*0b70*/  DMUL R16, R12, R2.reuse ;  /* 0x000000020c107228 */ /* 0x080fe40000000000 */
[----:B------:R-:W-:Y:S01]  /*0b80*/  DMUL R18, R18, R2 ;  /* 0x0000000212127228 */ /* 0x000fe20000000000 */
[----:B------:R-:W-:Y:S10]  /*0b90*/  BRA `(.L_x_10968) ;  /* 0x0000000000bc7947 */ /* 0x000ff40003800000 */
.L_x_10969:
        /* <DEDUP_REMOVED lines=20> */
[----:B------:R-:W-:Y:S05]  /*0ce0*/  CALL.REL.NOINC `($__internal_39_$__cuda_sm20_div_rn_f64_full) ;  /* 0x000000a000947944 */ /* 0x000fea0003c00000 */
[----:B------:R-:W-:Y:S02]  /*0cf0*/  IMAD.MOV.U32 R16, RZ, RZ, R2 ;  /* 0x000000ffff107224 */ /* 0x000fe400078e0002 */
[----:B------:R-:W-:-:S07]  /*0d00*/  IMAD.MOV.U32 R17, RZ, RZ, R3 ;  /* 0x000000ffff117224 */ /* 0x000fce00078e0003 */
.L_x_10980:
[----:B------:R-:W-:Y:S05]  /*0d10*/  BSYNC.RECONVERGENT B2 ;  /* 0x0000000000027941 */ /* 0x000fea0003800200 */
.L_x_10979:
        /* <DEDUP_REMOVED lines=15> */
[----:B------:R-:W-:Y:S05]  /*0e10*/  CALL.REL.NOINC `($__internal_38_$__cuda_sm20_dblrcp_rn_slowpath_v3) ;  /* 0x0000009c009c7944 */ /* 0x000fea0003c00000 */
.L_x_10982:
[----:B------:R-:W-:Y:S05]  /*0e20*/  BSYNC.RECONVERGENT B2 ;  /* 0x0000000000027941 */ /* 0x000fea0003800200 */
.L_x_10981:
[----:B------:R-:W0:Y:S08]  /*0e30*/  LDC.64 R18, c[0x0][0x3a0] ;  /* 0x0000e800ff127b82 */ /* 0x000e300000000a00 */
[----:B------:R-:W0:Y:S02]  /*0e40*/  LDC.64 R14, c[0x0][0x3a8] ;  /* 0x0000ea00ff0e7b82 */ /* 0x000e240000000a00 */
[----:B0-----:R-:W-:-:S02]  /*0e50*/  DFMA R12, R16, R18, R14 ;  /* 0x00000012100c722b */ /* 0x001fc4000000000e */
[----:B------:R-:W-:-:S06]  /*0e60*/  DFMA R18, R16, R14, -R18 ;  /* 0x0000000e1012722b */ /* 0x000fcc0000000812 */
[-C--:B------:R-:W-:Y:S02]  /*0e70*/  DMUL R16, R12, R2.reuse ;  /* 0x000000020c107228 */ /* 0x080fe40000000000 */
[----:B------:R-:W-:-:S11]  /*0e80*/  DMUL R18, R18, R2 ;  /* 0x0000000212127228 */ /* 0x000fd60000000000 */
.L_x_10968:
[----:B------:R-:W-:Y:S05]  /*0e90*/  BSYNC.RECONVERGENT B1 ;  /* 0x0000000000017941 */ /* 0x000fea0003800200 */
.L_x_10967:
        /* <DEDUP_REMOVED lines=37> */
.L_x_10988:
[----:B------:R-:W-:Y:S05]  /*10f0*/  BSYNC.RECONVERGENT B2 ;  /* 0x0000000000027941 */ /* 0x000fea0003800200 */
.L_x_10987:
        /* <DEDUP_REMOVED lines=15> */
[----:B------:R-:W-:Y:S05]  /*11f0*/  CALL.REL.NOINC `($__internal_38_$__cuda_sm20_dblrcp_rn_slowpath_v3) ;  /* 0x0000009800a47944 */ /* 0x000fea0003c00000 */
.L_x_10990:
[----:B------:R-:W-:Y:S05]  /*1200*/  BSYNC.RECONVERGENT B2 ;  /* 0x0000000000027941 */ /* 0x000fea0003800200 */
.L_x_10989:
[----:B------:R-:W0:Y:S08]  /*1210*/  LDC.64 R10, c[0x0][0x3a0] ;  /* 0x0000e800ff0a7b82 */ /* 0x000e300000000a00 */
[----:B------:R-:W0:Y:S02]  /*1220*/  LDC.64 R14, c[0x0][0x3a8] ;  /* 0x0000ea00ff0e7b82 */ /* 0x000e240000000a00 */
[----:B0-----:R-:W-:-:S02]  /*1230*/  DFMA R8, R12, R14, R10 ;  /* 0x0000000e0c08722b */ /* 0x001fc4000000000a */
[----:B------:R-:W-:-:S06]  /*1240*/  DFMA R14, -R12, R10, R14 ;  /* 0x0000000a0c0e722b */ /* 0x000fcc000000010e */
[-C--:B------:R-:W-:Y:S02]  /*1250*/  DMUL R12, R8, R2.reuse ;  /* 0x00000002080c7228 */ /* 0x080fe40000000000 */
[----:B------:R-:W-:Y:S01]  /*1260*/  DMUL R14, R14, R2 ;  /* 0x000000020e0e7228 */ /* 0x000fe20000000000 */
[----:B------:R-:W-:Y:S10]  /*1270*/  BRA `(.L_x_10984) ;  /* 0x0000000400a07947 */ /* 0x000ff40003800000 */
.L_x_10986:
        /* <DEDUP_REMOVED lines=24> */
[----:B------:R-:W-:Y:S05]  /*1400*/  CALL.REL.NOINC `($__internal_39_$__cuda_sm20_div_rn_f64_full) ;  /* 0x0000009800cc7944 */ /* 0x000fea0003c00000 */
.L_x_10992:
[----:B------:R-:W-:Y:S05]  /*1410*/  BSYNC.RECONVERGENT B2 ;  /* 0x0000000000027941 */ /* 0x000fea0003800200 */
.L_x_10991:
        /* <DEDUP_REMOVED lines=27> */
[----:B------:R-:W-:Y:S02]  /*15d0*/  IMAD.MOV.U32 R14, RZ, RZ, R2 ;  /* 0x000000ffff0e7224 */ /* 0x000fe400078e0002 */
[----:B------:R-:W-:-:S07]  /*15e0*/  IMAD.MOV.U32 R15, RZ, RZ, R3 ;  /* 0x000000ffff0f7224 */ /* 0x000fce00078e0003 */
.L_x_10994:
[----:B------:R-:W-:Y:S05]  /*15f0*/  BSYNC.RECONVERGENT B2 ;  /* 0x0000000000027941 */ /* 0x000fea0003800200 */
.L_x_10993:
[----:B------:R-:W-:Y:S05]  /*1600*/  BRA `(.L_x_10984) ;  /* 0x0000000000bc7947 */ /* 0x000fea0003800000 */
.L_x_10985:
        /* <DEDUP_REMOVED lines=23> */
.L_x_10996:
[----:B------:R-:W-:Y:S05]  /*1780*/  BSYNC.RECONVERGENT B2 ;  /* 0x0000000000027941 */ /* 0x000fea0003800200 */
.L_x_10995:
        /* <DEDUP_REMOVED lines=16> */
.L_x_10998:
[----:B------:R-:W-:Y:S05]  /*1890*/  BSYNC.RECONVERGENT B2 ;  /* 0x0000000000027941 */ /* 0x000fea0003800200 */
.L_x_10997:
[----:B------:R-:W0:Y:S08]  /*18a0*/  LDC.64 R14, c[0x0][0x3a0] ;  /* 0x0000e800ff0e7b82 */ /* 0x000e300000000a00 */
[----:B------:R-:W0:Y:S02]  /*18b0*/  LDC.64 R10, c[0x0][0x3a8] ;  /* 0x0000ea00ff0a7b82 */ /* 0x000e240000000a00 */
[----:B0-----:R-:W-:-:S02]  /*18c0*/  DFMA R8, R12, R14, R10 ;  /* 0x0000000e0c08722b */ /* 0x001fc4000000000a */
[----:B------:R-:W-:-:S06]  /*18d0*/  DFMA R14, R12, R10, -R14 ;  /* 0x0000000a0c0e722b */ /* 0x000fcc000000080e */
[-C--:B------:R-:W-:Y:S02]  /*18e0*/  DMUL R12, R8, R2.reuse ;  /* 0x00000002080c7228 */ /* 0x080fe40000000000 */
[----:B------:R-:W-:-:S11]  /*18f0*/  DMUL R14, R14, R2 ;  /* 0x000000020e0e7228 */ /* 0x000fd60000000000 */
.L_x_10984:
[----:B------:R-:W-:Y:S05]  /*1900*/  BSYNC.RECONVERGENT B1 ;  /* 0x0000000000017941 */ /* 0x000fea0003800200 */
.L_x_10983:
        /* <DEDUP_REMOVED lines=37> */
.L_x_11004:
[----:B------:R-:W-:Y:S05]  /*1b60*/  BSYNC.RECONVERGENT B2 ;  /* 0x0000000000027941 */ /* 0x000fea0003800200 */
.L_x_11003:
        /* <DEDUP_REMOVED lines=16> */
.L_x_11006:
[----:B------:R-:W-:Y:S05]  /*1c70*/  BSYNC.RECONVERGENT B2 ;  /* 0x0000000000027941 */ /* 0x000fea0003800200 */
.L_x_11005:
[----:B------:R-:W0:Y:S08]  /*1c80*/  LDC.64 R6, c[0x0][0x3a0] ;  /* 0x0000e800ff067b82 */ /* 0x000e300000000a00 */
[----:B------:R-:W0:Y:S02]  /*1c90*/  LDC.64 R10, c[0x0][0x3a8] ;  /* 0x0000ea00ff0a7b82 */ /* 0x000e240000000a00 */
[----:B0-----:R-:W-:-:S02]  /*1ca0*/  DFMA R4, R8, R10, R6 ;  /* 0x0000000a0804722b */ /* 0x001fc40000000006 */
[----:B------:R-:W-:-:S06]  /*1cb0*/  DFMA R10, -R8, R6, R10 ;  /* 0x00000006080a722b */ /* 0x000fcc000000010a */
[-C--:B------:R-:W-:Y:S02]  /*1cc0*/  DMUL R8, R4, R2.reuse ;  /* 0x0000000204087228 */ /* 0x080fe40000000000 */
[----:B------:R-:W-:Y:S01]  /*1cd0*/  DMUL R10, R10, R2 ;  /* 0x000000020a0a7228 */ /* 0x000fe20000000000 */
[----:B------:R-:W-:Y:S10]  /*1ce0*/  BRA `(.L_x_11000) ;  /* 0x0000000400a07947 */ /* 0x000ff40003800000 */
.L_x_11002:
        /* <DEDUP_REMOVED lines=25> */
.L_x_11008:
[----:B------:R-:W-:Y:S05]  /*1e80*/  BSYNC.RECONVERGENT B2 ;  /* 0x0000000000027941 */ /* 0x000fea0003800200 */
.L_x_11007:
        /* <DEDUP_REMOVED lines=29> */
.L_x_11010:
[----:B------:R-:W-:Y:S05]  /*2060*/  BSYNC.RECONVERGENT B2 ;  /* 0x0000000000027941 */ /* 0x000fea0003800200 */
.L_x_11009:
[----:B------:R-:W-:Y:S05]  /*2070*/  BRA `(.L_x_11000) ;  /* 0x0000000000bc7947 */ /* 0x000fea0003800000 */
.L_x_11001:
        /* <DEDUP_REMOVED lines=23> */
.L_x_11012:
[----:B------:R-:W-:Y:S05]  /*21f0*/  BSYNC.RECONVERGENT B2 ;  /* 0x0000000000027941 */ /* 0x000fea0003800200 */
.L_x_11011:
        /* <DEDUP_REMOVED lines=16> */
.L_x_11014:
[----:B------:R-:W-:Y:S05]  /*2300*/  BSYNC.RECONVERGENT B2 ;  /* 0x0000000000027941 */ /* 0x000fea0003800200 */
.L_x_11013:
[----:B------:R-:W0:Y:S08]  /*2310*/  LDC.64 R10, c[0x0][0x3a0] ;  /* 0x0000e800ff0a7b82 */ /* 0x000e300000000a00 */
[----:B------:R-:W0:Y:S02]  /*2320*/  LDC.64 R6, c[0x0][0x3a8] ;  /* 0x0000ea00ff067b82 */ /* 0x000e240000000a00 */
[----:B0-----:R-:W-:-:S02]  /*2330*/  DFMA R4, R8, R10, R6 ;  /* 0x0000000a0804722b */ /* 0x001fc40000000006 */
[----:B------:R-:W-:-:S06]  /*2340*/  DFMA R10, R8, R6, -R10 ;  /* 0x00000006080a722b */ /* 0x000fcc000000080a */
[-C--:B------:R-:W-:Y:S02]  /*2350*/  DMUL R8, R4, R2.reuse ;  /* 0x0000000204087228 */ /* 0x080fe40000000000 */
[----:B------:R-:W-:-:S11]  /*2360*/  DMUL R10, R10, R2 ;  /* 0x000000020a0a7228 */ /* 0x000fd60000000000 */
.L_x_11000:
[----:B------:R-:W-:Y:S05]  /*2370*/  BSYNC.RECONVERGENT B1 ;  /* 0x0000000000017941 */ /* 0x000fea0003800200 */
.L_x_10999:
        /* <DEDUP_REMOVED lines=35> */
[----:B------:R-:W-:Y:S01]  /*25b0*/  IMAD.MOV.U32 R4, RZ, RZ, R2 ;  /* 0x000000ffff047224 */ /* 0x000fe200078e0002 */
[----:B------:R-:W-:-:S07]  /*25c0*/  MOV R5, R3 ;  /* 0x0000000300057202 */ /* 0x000fce0000000f00 */
.L_x_11020:
[----:B------:R-:W-:Y:S05]  /*25d0*/  BSYNC.RECONVERGENT B2 ;  /* 0x0000000000027941 */ /* 0x000fea0003800200 */
.L_x_11019:
        /* <DEDUP_REMOVED lines=16> */
.L_x_11022:
[----:B------:R-:W-:Y:S05]  /*26e0*/  BSYNC.RECONVERGENT B2 ;  /* 0x0000000000027941 */ /* 0x000fea0003800200 */
.L_x_11021:
[----:B------:R-:W0:Y:S08]  /*26f0*/  LDC.64 R38, c[0x0][0x3a0] ;  /* 0x0000e800ff267b82 */ /* 0x000e300000000a00 */
[----:B------:R-:W0:Y:S02]  /*2700*/  LDC.64 R36, c[0x0][0x3a8] ;  /* 0x0000ea00ff247b82 */ /* 0x000e240000000a00 */
[----:B0-----:R-:W-:-:S02]  /*2710*/  DFMA R6, R4, R36, R38 ;  /* 0x000000240406722b */ /* 0x001fc40000000026 */
[----:B------:R-:W-:-:S06]  /*2720*/  DFMA R36, -R4, R38, R36 ;  /* 0x000000260424722b */ /* 0x000fcc0000000124 */
[-C--:B------:R-:W-:Y:S02]  /*2730*/  DMUL R4, R6, R2.reuse ;  /* 0x0000000206047228 */ /* 0x080fe40000000000 */
[----:B------:R-:W-:Y:S01]  /*2740*/  DMUL R6, R36, R2 ;  /* 0x0000000224067228 */ /* 0x000fe20000000000 */
[----:B------:R-:W-:Y:S10]  /*2750*/  BRA `(.L_x_11016) ;  /* 0x0000000400a07947 */ /* 0x000ff40003800000 */
.L_x_11018:
        /* <DEDUP_REMOVED lines=25> */
.L_x_11024:
[----:B------:R-:W-:Y:S05]  /*28f0*/  BSYNC.RECONVERGENT B2 ;  /* 0x0000000000027941 */ /* 0x000fea0003800200 */
.L_x_11023:
        /* <DEDUP_REMOVED lines=26> */
[----:B------:R-:W-:Y:S05]  /*2aa0*/  CALL.REL.NOINC `($__internal_39_$__cuda_sm20_div_rn_f64_full) ;  /* 0x0000008400247944 */ /* 0x000fea0003c00000 */
[----:B------:R-:W-:Y:S01]  /*2ab0*/  MOV R6, R2 ;  /* 0x0000000200067202 */ /* 0x000fe20000000f00 */
[----:B------:R-:W-:-:S07]  /*2ac0*/  IMAD.MOV.U32 R7, RZ, RZ, R3 ;  /* 0x000000ffff077224 */ /* 0x000fce00078e0003 */
.L_x_11026:
[----:B------:R-:W-:Y:S05]  /*2ad0*/  BSYNC.RECONVERGENT B2 ;  /* 0x0000000000027941 */ /* 0x000fea0003800200 */
.L_x_11025:
[----:B------:R-:W-:Y:S05]  /*2ae0*/  BRA `(.L_x_11016) ;  /* 0x0000000000bc7947 */ /* 0x000fea0003800000 */
.L_x_11017:
        /* <DEDUP_REMOVED lines=23> */
.L_x_11028:
[----:B------:R-:W-:Y:S05]  /*2c60*/  BSYNC.RECONVERGENT B2 ;  /* 0x0000000000027941 */ /* 0x000fea0003800200 */
.L_x_11027:
        /* <DEDUP_REMOVED lines=16> */
.L_x_11030:
[----:B------:R-:W-:Y:S05]  /*2d70*/  BSYNC.RECONVERGENT B2 ;  /* 0x0000000000027941 */ /* 0x000fea0003800200 */
.L_x_11029:
[----:B------:R-:W0:Y:S08]  /*2d80*/  LDC.64 R36, c[0x0][0x3a0] ;  /* 0x0000e800ff247b82 */ /* 0x000e300000000a00 */
[----:B------:R-:W0:Y:S02]  /*2d90*/  LDC.64 R38, c[0x0][0x3a8] ;  /* 0x0000ea00ff267b82 */ /* 0x000e240000000a00 */
[----:B0-----:R-:W-:-:S02]  /*2da0*/  DFMA R6, R4, R36, R38 ;  /* 0x000000240406722b */ /* 0x001fc40000000026 */
[----:B------:R-:W-:-:S06]  /*2db0*/  DFMA R36, R4, R38, -R36 ;  /* 0x000000260424722b */ /* 0x000fcc0000000824 */
[-C--:B------:R-:W-:Y:S02]  /*2dc0*/  DMUL R4, R6, R2.reuse ;  /* 0x0000000206047228 */ /* 0x080fe40000000000 */
[----:B------:R-:W-:-:S11]  /*2dd0*/  DMUL R6, R36, R2 ;  /* 0x0000000224067228 */ /* 0x000fd60000000000 */
.L_x_11016:
[----:B------:R-:W-:Y:S05]  /*2de0*/  BSYNC.RECONVERGENT B1 ;  /* 0x0000000000017941 */ /* 0x000fea0003800200 */
.L_x_11015:
        /* <DEDUP_REMOVED lines=37> */
.L_x_11036:
[----:B------:R-:W-:Y:S05]  /*3040*/  BSYNC.RECONVERGENT B2 ;  /* 0x0000000000027941 */ /* 0x000fea0003800200 */
.L_x_11035:
        /* <DEDUP_REMOVED lines=16> */
.L_x_11038:
[----:B------:R-:W-:Y:S05]  /*3150*/  BSYNC.RECONVERGENT B2 ;  /* 0x0000000000027941 */ /* 0x000fea0003800200 */
.L_x_11037:
[----:B------:R-:W0:Y:S08]  /*3160*/  LDC.64 R34, c[0x0][0x3a0] ;  /* 0x0000e800ff227b82 */ /* 0x000e300000000a00 */
[----:B------:R-:W0:Y:S02]  /*3170*/  LDC.64 R38, c[0x0][0x3a8] ;  /* 0x0000ea00ff267b82 */ /* 0x000e240000000a00 */
[----:B0-----:R-:W-:-:S02]  /*3180*/  DFMA R32, R36, R38, R34 ;  /* 0x000000262420722b */ /* 0x001fc40000000022 */
[----:B------:R-:W-:-:S06]  /*3190*/  DFMA R38, -R36, R34, R38 ;  /* 0x000000222426722b */ /* 0x000fcc0000000126 */
[-C--:B------:R-:W-:Y:S02]  /*31a0*/  DMUL R36, R32, R2.reuse ;  /* 0x0000000220247228 */ /* 0x080fe40000000000 */
[----:B------:R-:W-:Y:S01]  /*31b0*/  DMUL R38, R38, R2 ;  /* 0x0000000226267228 */ /* 0x000fe20000000000 */
[----:B------:R-:W-:Y:S10]  /*31c0*/  BRA `(.L_x_11032) ;  /* 0x0000000400a07947 */ /* 0x000ff40003800000 */
.L_x_11034:
        /* <DEDUP_REMOVED lines=25> */
.L_x_11040:
[----:B------:R-:W-:Y:S05]  /*3360*/  BSYNC.RECONVERGENT B2 ;  /* 0x0000000000027941 */ /* 0x000fea0003800200 */
.L_x_11039:
        /* <DEDUP_REMOVED lines=27> */
[----:B------:R-:W-:Y:S01]  /*3520*/  IMAD.MOV.U32 R38, RZ, RZ, R2 ;  /* 0x000000ffff267224 */ /* 0x000fe200078e0002 */
[----:B------:R-:W-:-:S07]  /*3530*/  MOV R39, R3 ;  /* 0x0000000300277202 */ /* 0x000fce0000000f00 */
.L_x_11042:
[----:B------:R-:W-:Y:S05]  /*3540*/  BSYNC.RECONVERGENT B2 ;  /* 0x0000000000027941 */ /* 0x000fea0003800200 */
.L_x_11041:
[----:B------:R-:W-:Y:S05]  /*3550*/  BRA `(.L_x_11032) ;  /* 0x0000000000bc7947 */ /* 0x000fea0003800000 */
.L_x_11033:
        /* <DEDUP_REMOVED lines=23> */
.L_x_11044:
[----:B------:R-:W-:Y:S05]  /*36d0*/  BSYNC.RECONVERGENT B2 ;  /* 0x0000000000027941 */ /* 0x000fea0003800200 */
.L_x_11043:
        /* <DEDUP_REMOVED lines=16> */
.L_x_11046:
[----:B------:R-:W-:Y:S05]  /*37e0*/  BSYNC.RECONVERGENT B2 ;  /* 0x0000000000027941 */ /* 0x000fea0003800200 */
.L_x_11045:
[----:B------:R-:W0:Y:S08]  /*37f0*/  LDC.64 R38, c[0x0][0x3a0] ;  /* 0x0000e800ff267b82 */ /* 0x000e300000000a00 */
[----:B------:R-:W0:Y:S02]  /*3800*/  LDC.64 R34, c[0x0][0x3a8] ;  /* 0x0000ea00ff227b82 */ /* 0x000e240000000a00 */
[----:B0-----:R-:W-:-:S02]  /*3810*/  DFMA R32, R36, R38, R34 ;  /* 0x000000262420722b */ /* 0x001fc40000000022 */
[----:B------:R-:W-:-:S06]  /*3820*/  DFMA R38, R36, R34, -R38 ;  /* 0x000000222426722b */ /* 0x000fcc0000000826 */
[-C--:B------:R-:W-:Y:S02]  /*3830*/  DMUL R36, R32, R2.reuse ;  /* 0x0000000220247228 */ /* 0x080fe40000000000 */
[----:B------:R-:W-:-:S11]  /*3840*/  DMUL R38, R38, R2 ;  /* 0x0000000226267228 */ /* 0x000fd60000000000 */
.L_x_11032:
[----:B------:R-:W-:Y:S05]  /*3850*/  BSYNC.RECONVERGENT B1 ;  /* 0x0000000000017941 */ /* 0x000fea0003800200 */
.L_x_11031:
        /* <DEDUP_REMOVED lines=37> */
.L_x_11052:
[----:B------:R-:W-:Y:S05]  /*3ab0*/  BSYNC.RECONVERGENT B2 ;  /* 0x0000000000027941 */ /* 0x000fea0003800200 */
.L_x_11051:
        /* <DEDUP_REMOVED lines=16> */
.L_x_11054:
[----:B------:R-:W-:Y:S05]  /*3bc0*/  BSYNC.RECONVERGENT B2 ;  /* 0x0000000000027941 */ /* 0x000fea0003800200 */
.L_x_11053:
[----:B------:R-:W0:Y:S08]  /*3bd0*/  LDC.64 R30, c[0x0][0x3a0] ;  /* 0x0000e800ff1e7b82 */ /* 0x000e300000000a00 */
[----:B------:R-:W0:Y:S02]  /*3be0*/  LDC.64 R34, c[0x0][0x3a8] ;  /* 0x0000ea00ff227b82 */ /* 0x000e240000000a00 */
[----:B0-----:R-:W-:-:S02]  /*3bf0*/  DFMA R28, R32, R34, R30 ;  /* 0x00000022201c722b */ /* 0x001fc4000000001e */
[----:B------:R-:W-:-:S06]  /*3c00*/  DFMA R34, -R32, R30, R34 ;  /* 0x0000001e2022722b */ /* 0x000fcc0000000122 */
[-C--:B------:R-:W-:Y:S02]  /*3c10*/  DMUL R32, R28, R2.reuse ;  /* 0x000000021c207228 */ /* 0x080fe40000000000 */
[----:B------:R-:W-:Y:S01]  /*3c20*/  DMUL R34, R34, R2 ;  /* 0x0000000222227228 */ /* 0x000fe20000000000 */
[----:B------:R-:W-:Y:S10]  /*3c30*/  BRA `(.L_x_11048) ;  /* 0x0000000400a07947 */ /* 0x000ff40003800000 */
.L_x_11050:
        /* <DEDUP_REMOVED lines=25> */
.L_x_11056:
[----:B------:R-:W-:Y:S05]  /*3dd0*/  BSYNC.RECONVERGENT B2 ;  /* 0x0000000000027941 */ /* 0x000fea0003800200 */
.L_x_11055:
        /* <DEDUP_REMOVED lines=29> */
.L_x_11058:
[----:B------:R-:W-:Y:S05]  /*3fb0*/  BSYNC.RECONVERGENT B2 ;  /* 0x0000000000027941 */ /* 0x000fea0003800200 */
.L_x_11057:
[----:B------:R-:W-:Y:S05]  /*3fc0*/  BRA `(.L_x_11048) ;  /* 0x0000000000bc7947 */ /* 0x000fea0003800000 */
.L_x_11049:
        /* <DEDUP_REMOVED lines=23> */
.L_x_11060:
[----:B------:R-:W-:Y:S05]  /*4140*/  BSYNC.RECONVERGENT B2 ;  /* 0x0000000000027941 */ /* 0x000fea0003800200 */
.L_x_11059:
        /* <DEDUP_REMOVED lines=16> */
.L_x_11062:
[----:B------:R-:W-:Y:S05]  /*4250*/  BSYNC.RECONVERGENT B2 ;  /* 0x0000000000027941 */ /* 0x000fea0003800200 */
.L_x_11061:
[----:B------:R-:W0:Y:S08]  /*4260*/  LDC.64 R34, c[0x0][0x3a0] ;  /* 0x0000e800ff227b82 */ /* 0x000e300000000a00 */
[----:B------:R-:W0:Y:S02]  /*4270*/  LDC.64 R30, c[0x0][0x3a8] ;  /* 0x0000ea00ff1e7b82 */ /* 0x000e240000000a00 */
[----:B0-----:R-:W-:-:S02]  /*4280*/  DFMA R28, R32, R34, R30 ;  /* 0x00000022201c722b */ /* 0x001fc4000000001e */
[----:B------:R-:W-:-:S06]  /*4290*/  DFMA R34, R32, R30, -R34 ;  /* 0x0000001e2022722b */ /* 0x000fcc0000000822 */
[-C--:B------:R-:W-:Y:S02]  /*42a0*/  DMUL R32, R28, R2.reuse ;  /* 0x000000021c207228 */ /* 0x080fe40000000000 */
[----:B------:R-:W-:-:S11]  /*42b0*/  DMUL R34, R34, R2 ;  /* 0x0000000222227228 */ /* 0x000fd60000000000 */
.L_x_11048:
[----:B------:R-:W-:Y:S05]  /*42c0*/  BSYNC.RECONVERGENT B1 ;  /* 0x0000000000017941 */ /* 0x000fea0003800200 */
.L_x_11047:
        /* <DEDUP_REMOVED lines=37> */
.L_x_11068:
[----:B------:R-:W-:Y:S05]  /*4520*/  BSYNC.RECONVERGENT B2 ;  /* 0x0000000000027941 */ /* 0x000fea0003800200 */
.L_x_11067:
        /* <DEDUP_REMOVED lines=16> */
.L_x_11070:
[----:B------:R-:W-:Y:S05]  /*4630*/  BSYNC.RECONVERGENT B2 ;  /* 0x0000000000027941 */ /* 0x000fea0003800200 */
.L_x_11069:
[----:B------:R-:W0:Y:S08]  /*4640*/  LDC.64 R26, c[0x0][0x3a0] ;  /* 0x0000e800ff1a7b82 */ /* 0x000e300000000a00 */
[----:B------:R-:W0:Y:S02]  /*4650*/  LDC.64 R30, c[0x0][0x3a8] ;  /* 0x0000ea00ff1e7b82 */ /* 0x000e240000000a00 */
[----:B0-----:R-:W-:-:S02]  /*4660*/  DFMA R24, R28, R30, R26 ;  /* 0x0000001e1c18722b */ /* 0x001fc4000000001a */
[----:B------:R-:W-:-:S06]  /*4670*/  DFMA R30, -R28, R26, R30 ;  /* 0x0000001a1c1e722b */ /* 0x000fcc000000011e */
[-C--:B------:R-:W-:Y:S02]  /*4680*/  DMUL R28, R24, R2.reuse ;  /* 0x00000002181c7228 */ /* 0x080fe40000000000 */
[----:B------:R-:W-:Y:S01]  /*4690*/  DMUL R30, R30, R2 ;  /* 0x000000021e1e7228 */ /* 0x000fe20000000000 */
[----:B------:R-:W-:Y:S10]  /*46a0*/  BRA `(.L_x_11064) ;  /* 0x0000000400a07947 */ /* 0x000ff40003800000 */
.L_x_11066:
        /* <DEDUP_REMOVED lines=25> */
.L_x_11072:
[----:B------:R-:W-:Y:S05]  /*4840*/  BSYNC.RECONVERGENT B2 ;  /* 0x0000000000027941 */ /* 0x000fea0003800200 */
.L_x_11071:
        /* <DEDUP_REMOVED lines=29> */
.L_x_11074:
[----:B------:R-:W-:Y:S05]  /*4a20*/  BSYNC.RECONVERGENT B2 ;  /* 0x0000000000027941 */ /* 0x000fea0003800200 */
.L_x_11073:
[----:B------:R-:W-:Y:S05]  /*4a30*/  BRA `(.L_x_11064) ;  /* 0x0000000000bc7947 */ /* 0x000fea0003800000 */
.L_x_11065:
        /* <DEDUP_REMOVED lines=23> */
.L_x_11076:
[----:B------:R-:W-:Y:S05]  /*4bb0*/  BSYNC.RECONVERGENT B2 ;  /* 0x0000000000027941 */ /* 0x000fea0003800200 */
.L_x_11075:
        /* <DEDUP_REMOVED lines=16> */
.L_x_11078:
[----:B------:R-:W-:Y:S05]  /*4cc0*/  BSYNC.RECONVERGENT B2 ;  /* 0x0000000000027941 */ /* 0x000fea0003800200 */
.L_x_11077:
[----:B------:R-:W0:Y:S08]  /*4cd0*/  LDC.64 R30, c[0x0][0x3a0] ;  /* 0x0000e800ff1e7b82 */ /* 0x000e300000000a00 */
[----:B------:R-:W0:Y:S02]  /*4ce0*/  LDC.64 R26, c[0x0][0x3a8] ;  /* 0x0000ea00ff1a7b82 */ /* 0x000e240000000a00 */
[----:B0-----:R-:W-:-:S02]  /*4cf0*/  DFMA R24, R28, R30, R26 ;  /* 0x0000001e1c18722b */ /* 0x001fc4000000001a */
[----:B------:R-:W-:-:S06]  /*4d00*/  DFMA R30, R28, R26, -R30 ;  /* 0x0000001a1c1e722b */ /* 0x000fcc000000081e */
[-C--:B------:R-:W-:Y:S02]  /*4d10*/  DMUL R28, R24, R2.reuse ;  /* 0x00000002181c7228 */ /* 0x080fe40000000000 */
[----:B------:R-:W-:-:S11]  /*4d20*/  DMUL R30, R30, R2 ;  /* 0x000000021e1e7228 */ /* 0x000fd60000000000 */
.L_x_11064:
[----:B------:R-:W-:Y:S05]  /*4d30*/  BSYNC.RECONVERGENT B1 ;  /* 0x0000000000017941 */ /* 0x000fea0003800200 */
.L_x_11063:
        /* <DEDUP_REMOVED lines=37> */
.L_x_11084:
[----:B------:R-:W-:Y:S05]  /*4f90*/  BSYNC.RECONVERGENT B2 ;  /* 0x0000000000027941 */ /* 0x000fea0003800200 */
.L_x_11083:
        /* <DEDUP_REMOVED lines=16> */
.L_x_11086:
[----:B------:R-:W-:Y:S05]  /*50a0*/  BSYNC.RECONVERGENT B2 ;  /* 0x0000000000027941 */ /* 0x000fea0003800200 */
.L_x_11085:
[----:B------:R-:W0:Y:S08]  /*50b0*/  LDC.64 R22, c[0x0][0x3a0] ;  /* 0x0000e800ff167b82 */ /* 0x000e300000000a00 */
[----:B------:R-:W0:Y:S02]  /*50c0*/  LDC.64 R26, c[0x0][0x3a8] ;  /* 0x0000ea00ff1a7b82 */ /* 0x000e240000000a00 */
[----:B0-----:R-:W-:-:S02]  /*50d0*/  DFMA R20, R24, R26, R22 ;  /* 0x0000001a1814722b */ /* 0x001fc40000000016 */
[----:B------:R-:W-:-:S06]  /*50e0*/  DFMA R26, -R24, R22, R26 ;  /* 0x00000016181a722b */ /* 0x000fcc000000011a */
[-C--:B------:R-:W-:Y:S02]  /*50f0*/  DMUL R24, R20, R2.reuse ;  /* 0x0000000214187228 */ /* 0x080fe40000000000 */
[----:B------:R-:W-:Y:S01]  /*5100*/  DMUL R26, R26, R2 ;  /* 0x000000021a1a7228 */ /* 0x000fe20000000000 */
[----:B------:R-:W-:Y:S10]  /*5110*/  BRA `(.L_x_11080) ;  /* 0x0000000400a07947 */ /* 0x000ff40003800000 */
.L_x_11082:
        /* <DEDUP_REMOVED lines=25> */
.L_x_11088:
[----:B------:R-:W-:Y:S05]  /*52b0*/  BSYNC.RECONVERGENT B2 ;  /* 0x0000000000027941 */ /* 0x000fea0003800200 */
.L_x_11087:
        /* <DEDUP_REMOVED lines=29> */
.L_x_11090:
[----:B------:R-:W-:Y:S05]  /*5490*/  BSYNC.RECONVERGENT B2 ;  /* 0x0000000000027941 */ /* 0x000fea0003800200 */
.L_x_11089:
[----:B------:R-:W-:Y:S05]  /*54a0*/  BRA `(.L_x_11080) ;  /* 0x0000000000bc7947 */ /* 0x000fea0003800000 */
.L_x_11081:
        /* <DEDUP_REMOVED lines=23> */
.L_x_11092:
[----:B------:R-:W-:Y:S05]  /*5620*/  BSYNC.RECONVERGENT B2 ;  /* 0x0000000000027941 */ /* 0x000fea0003800200 */
.L_x_11091:
        /* <DEDUP_REMOVED lines=16> */
.L_x_11094:
[----:B------:R-:W-:Y:S05]  /*5730*/  BSYNC.RECONVERGENT B2 ;  /* 0x0000000000027941 */ /* 0x000fea0003800200 */
.L_x_11093:
[----:B------:R-:W0:Y:S08]  /*5740*/  LDC.64 R26, c[0x0][0x3a0] ;  /* 0x0000e800ff1a7b82 */ /* 0x000e300000000a00 */
[----:B------:R-:W0:Y:S02]  /*5750*/  LDC.64 R22, c[0x0][0x3a8] ;  /* 0x0000ea00ff167b82 */ /* 0x000e240000000a00 */
[----:B0-----:R-:W-:-:S02]  /*5760*/  DFMA R20, R24, R26, R22 ;  /* 0x0000001a1814722b */ /* 0x001fc40000000016 */
[----:B------:R-:W-:-:S06]  /*5770*/  DFMA R26, R24, R22, -R26 ;  /* 0x00000016181a722b */ /* 0x000fcc000000081a */
[-C--:B------:R-:W-:Y:S02]  /*5780*/  DMUL R24, R20, R2.reuse ;  /* 0x0000000214187228 */ /* 0x080fe40000000000 */
[----:B------:R-:W-:-:S11]  /*5790*/  DMUL R26, R26, R2 ;  /* 0x000000021a1a7228 */ /* 0x000fd60000000000 */
.L_x_11080:
[----:B------:R-:W-:Y:S05]  /*57a0*/  BSYNC.RECONVERGENT B1 ;  /* 0x0000000000017941 */ /* 0x000fea0003800200 */
.L_x_11079:
        /* <DEDUP_REMOVED lines=28> */
.L_x_11097:
[----:B------:R-:W-:-:S13]  /*5970*/  ISETP.GE.U32.AND P0, PT, R3, R2, PT ;  /* 0x000000020300720c */ /* 0x000fda0003f06070 */
[----:B------:R-:W-:Y:S05]  /*5980*/  @P0 BRA `(.L_x_11099) ;  /* 0x0000000000300947 */ /* 0x000fea0003800000 */
[----:B0-----:R-:W0:Y:S01]  /*5990*/  LDC.64 R8, c[0x0][0x3b0] ;  /* 0x0000ec00ff087b82 */ /* 0x001e220000000a00 */
[----:B------:R-:W-:Y:S01]  /*59a0*/  IMAD R11, R0, 0x400, R3 ;  /* 0x00000400000b7824 */ /* 0x000fe200078e0203 */
[----:B------:R-:W-:-:S03]  /*59b0*/  IADD3 R3, PT, PT, R3, 0x80, RZ ;  /* 0x0000008003037810 */ /* 0x000fc60007ffe0ff */
[----:B0-----:R-:W-:-:S05]  /*59c0*/  IMAD.WIDE.U32 R8, R11, 0x10, R8 ;  /* 0x000000100b087825 */ /* 0x001fca00078e0008 */
[----:B------:R1:W-:Y:S02]  /*59d0*/  STG.E.128 desc[UR6][R8.64], R4 ;  /* 0x0000000408007986 */ /* 0x0003e4000c101d06 */
.L_x_11098:
[----:B------:R-:W-:-:S13]  /*59e0*/  ISETP.GE.U32.AND P0, PT, R3, R2, PT ;  /* 0x000000020300720c */ /* 0x000fda0003f06070 */
[----:B------:R-:W-:Y:S05]  /*59f0*/  @P0 BRA `(.L_x_11100) ;  /* 0x0000000000340947 */ /* 0x000fea0003800000 */
[----:B-1----:R-:W1:Y:S01]  /*5a00*/  LDC.64 R4, c[0x0][0x3b0] ;  /* 0x0000ec00ff047b82 */ /* 0x002e620000000a00 */
[----:B------:R-:W-:Y:S02]  /*5a10*/  IMAD R7, R0, 0x400, R3 ;  /* 0x0000040000077824 */ /* 0x000fe400078e0203 */
[----:B------:R-:W-:Y:S02]  /*5a20*/  VIADD R3, R3, 0x80 ;  /* 0x0000008003037836 */ /* 0x000fe40000000000 */
[----:B-1----:R-:W-:-:S05]  /*5a30*/  IMAD.WIDE.U32 R4, R7, 0x10, R4 ;  /* 0x0000001007047825 */ /* 0x002fca00078e0004 */
[----:B------:R1:W-:Y:S02]  /*5a40*/  STG.E.128 desc[UR6][R4.64], R36 ;  /* 0x0000002404007986 */ /* 0x0003e4000c101d06 */
.L_x_11099:
        /* <DEDUP_REMOVED lines=8> */
.L_x_11100:
[----:B------:R-:W-:Y:S05]  /*5ad0*/  BSYNC.RELIABLE B1 ;  /* 0x0000000000017941 */ /* 0x000fea0003800100 */
.L_x_11096:
[----:B------:R-:W-:-:S13]  /*5ae0*/  ISETP.GE.U32.AND P0, PT, R3, R2, PT ;  /* 0x000000020300720c */ /* 0x000fda0003f06070 */
[----:B-12---:R-:W1:Y:S01]  /*5af0*/  @!P0 LDC.64 R4, c[0x0][0x3b0] ;  /* 0x0000ec00ff048b82 */ /* 0x006e620000000a00 */
[----:B------:R-:W-:Y:S02]  /*5b00*/  @!P0 IMAD R7, R0, 0x400, R3 ;  /* 0x0000040000078824 */ /* 0x000fe400078e0203 */
[----:B------:R-:W-:Y:S02]  /*5b10*/  @!P0 VIADD R3, R3, 0x80 ;  /* 0x0000008003038836 */ /* 0x000fe40000000000 */
[----:B-1----:R-:W-:-:S05]  /*5b20*/  @!P0 IMAD.WIDE.U32 R4, R7, 0x10, R4 ;  /* 0x0000001007048825 */ /* 0x002fca00078e0004 */
[----:B------:R2:W-:Y:S02]  /*5b30*/  @!P0 STG.E.128 desc[UR6][R4.64], R28 ;  /* 0x0000001c04008986 */ /* 0x0005e4000c101d06 */
.L_x_11101:
[----:B------:R-:W-:Y:S05]  /*5b40*/  BSYNC.RECONVERGENT B0 ;  /* 0x0000000000007941 */ /* 0x000fea0003800200 */
.L_x_11095:
        /* <DEDUP_REMOVED lines=8> */
.L_x_10966:
        /* <DEDUP_REMOVED lines=39> */
[----:B-----5:R-:W-:Y:S05]  /*5e40*/  CALL.REL.NOINC `($__internal_39_$__cuda_sm20_div_rn_f64_full) ;  /* 0x00000050003c7944 */ /* 0x020fea0003c00000 */
.L_x_11106:
[----:B------:R-:W-:Y:S05]  /*5e50*/  BSYNC.RECONVERGENT B2 ;  /* 0x0000000000027941 */ /* 0x000fea0003800200 */
.L_x_11105:
        /* <DEDUP_REMOVED lines=26> */
[----:B-----5:R-:W-:Y:S05]  /*6000*/  CALL.REL.NOINC `($__internal_39_$__cuda_sm20_div_rn_f64_full) ;  /* 0x0000004c00cc7944 */ /* 0x020fea0003c00000 */
[----:B------:R-:W-:Y:S02]  /*6010*/  IMAD.MOV.U32 R18, RZ, RZ, R2 ;  /* 0x000000ffff127224 */ /* 0x000fe400078e0002 */
[----:B------:R-:W-:-:S07]  /*6020*/  IMAD.MOV.U32 R19, RZ, RZ, R3 ;  /* 0x000000ffff137224 */ /* 0x000fce00078e0003 */
.L_x_11108:
[----:B------:R-:W-:Y:S05]  /*6030*/  BSYNC.RECONVERGENT B2 ;  /* 0x0000000000027941 */ /* 0x000fea0003800200 */
.L_x_11107:
[----:B------:R-:W-:Y:S05]  /*6040*/  BRA `(.L_x_11109) ;  /* 0x00000004007c7947 */ /* 0x000fea0003800000 */
.L_x_11104:
        /* <DEDUP_REMOVED lines=20> */
[----:B-----5:R-:W-:Y:S05]  /*6190*/  CALL.REL.NOINC `($__internal_39_$__cuda_sm20_div_rn_f64_full) ;  /* 0x0000004c00687944 */ /* 0x020fea0003c00000 */
[----:B------:R-:W-:Y:S01]  /*61a0*/  MOV R36, R2 ;  /* 0x0000000200247202 */ /* 0x000fe20000000f00 */
[----:B------:R-:W-:-:S07]  /*61b0*/  IMAD.MOV.U32 R37, RZ, RZ, R3 ;  /* 0x000000ffff257224 */ /* 0x000fce00078e0003 */
.L_x_11111:
[----:B------:R-:W-:Y:S05]  /*61c0*/  BSYNC.RECONVERGENT B2 ;  /* 0x0000000000027941 */ /* 0x000fea0003800200 */
.L_x_11110:
        /* <DEDUP_REMOVED lines=15> */
[----:B-----5:R-:W-:Y:S05]  /*62c0*/  CALL.REL.NOINC `($__internal_38_$__cuda_sm20_dblrcp_rn_slowpath_v3) ;  /* 0x0000004800707944 */ /* 0x020fea0003c00000 */
.L_x_11113:
[----:B------:R-:W-:Y:S05]  /*62d0*/  BSYNC.RECONVERGENT B2 ;  /* 0x0000000000027941 */ /* 0x000fea0003800200 */
.L_x_11112:
[----:B------:R-:W0:Y:S08]  /*62e0*/  LDC.64 R38, c[0x0][0x3a0] ;  /* 0x0000e800ff267b82 */ /* 0x000e300000000a00 */
[----:B------:R-:W0:Y:S02]  /*62f0*/  LDC.64 R18, c[0x0][0x3a8] ;  /* 0x0000ea00ff127b82 */ /* 0x000e240000000a00 */
[----:B0-----:R-:W-:-:S02]  /*6300*/  DFMA R16, R36, R18, R38 ;  /* 0x000000122410722b */ /* 0x001fc40000000026 */
[----:B------:R-:W-:-:S06]  /*6310*/  DFMA R18, -R36, R38, R18 ;  /* 0x000000262412722b */ /* 0x000fcc0000000112 */
[-C--:B------:R-:W-:Y:S02]  /*6320*/  DMUL R16, R16, R2.reuse ;  /* 0x0000000210107228 */ /* 0x080fe40000000000 */
[----:B------:R-:W-:Y:S01]  /*6330*/  DMUL R18, R18, R2 ;  /* 0x0000000212127228 */ /* 0x000fe20000000000 */
[----:B------:R-:W-:Y:S10]  /*6340*/  BRA `(.L_x_11109) ;  /* 0x0000000000bc7947 */ /* 0x000ff40003800000 */
.L_x_11103:
        /* <DEDUP_REMOVED lines=20> */
[----:B-----5:R-:W-:Y:S05]  /*6490*/  CALL.REL.NOINC `($__internal_39_$__cuda_sm20_div_rn_f64_full) ;  /* 0x0000004800a87944 */ /* 0x020fea0003c00000 */
[----:B------:R-:W-:Y:S02]  /*64a0*/  IMAD.MOV.U32 R36, RZ, RZ, R2 ;  /* 0x000000ffff247224 */ /* 0x000fe400078e0002 */
[----:B------:R-:W-:-:S07]  /*64b0*/  IMAD.MOV.U32 R37, RZ, RZ, R3 ;  /* 0x000000ffff257224 */ /* 0x000fce00078e0003 */
.L_x_11115:
[----:B------:R-:W-:Y:S05]  /*64c0*/  BSYNC.RECONVERGENT B2 ;  /* 0x0000000000027941 */ /* 0x000fea0003800200 */
.L_x_11114:
        /* <DEDUP_REMOVED lines=15> */
[----:B-----5:R-:W-:Y:S05]  /*65c0*/  CALL.REL.NOINC `($__internal_38_$__cuda_sm20_dblrcp_rn_slowpath_v3) ;  /* 0x0000004400b07944 */ /* 0x020fea0003c00000 */
.L_x_11117:
[----:B------:R-:W-:Y:S05]  /*65d0*/  BSYNC.RECONVERGENT B2 ;  /* 0x0000000000027941 */ /* 0x000fea0003800200 */
.L_x_11116:
[----:B------:R-:W0:Y:S08]  /*65e0*/  LDC.64 R18, c[0x0][0x3a0] ;  /* 0x0000e800ff127b82 */ /* 0x000e300000000a00 */
[----:B------:R-:W0:Y:S02]  /*65f0*/  LDC.64 R38, c[0x0][0x3a8] ;  /* 0x0000ea00ff267b82 */ /* 0x000e240000000a00 */
[----:B0-----:R-:W-:-:S02]  /*6600*/  DFMA R16, R36, R18, R38 ;  /* 0x000000122410722b */ /* 0x001fc40000000026 */
[----:B------:R-:W-:-:S06]  /*6610*/  DFMA R18, R36, R38, -R18 ;  /* 0x000000262412722b */ /* 0x000fcc0000000812 */
[-C--:B------:R-:W-:Y:S02]  /*6620*/  DMUL R16, R16, R2.reuse ;  /* 0x0000000210107228 */ /* 0x080fe40000000000 */
[----:B------:R-:W-:-:S11]  /*6630*/  DMUL R18, R18, R2 ;  /* 0x0000000212127228 */ /* 0x000fd60000000000 */
.L_x_11109:
[----:B------:R-:W-:Y:S05]  /*6640*/  BSYNC.RECONVERGENT B1 ;  /* 0x0000000000017941 */ /* 0x000fea0003800200 */
.L_x_11102:
        /* <DEDUP_REMOVED lines=29> */
.L_x_11122:
[----:B------:R-:W-:Y:S05]  /*6820*/  BSYNC.RECONVERGENT B2 ;  /* 0x0000000000027941 */ /* 0x000fea0003800200 */
.L_x_11121:
        /* <DEDUP_REMOVED lines=16> */
.L_x_11124:
[----:B------:R-:W-:Y:S05]  /*6930*/  BSYNC.RECONVERGENT B2 ;  /* 0x0000000000027941 */ /* 0x000fea0003800200 */
.L_x_11123:
[----:B------:R-:W0:Y:S08]  /*6940*/  LDC.64 R38, c[0x0][0x3a0] ;  /* 0x0000e800ff267b82 */ /* 0x000e300000000a00 */
[----:B------:R-:W0:Y:S02]  /*6950*/  LDC.64 R14, c[0x0][0x3a8] ;  /* 0x0000ea00ff0e7b82 */ /* 0x000e240000000a00 */
[----:B0-----:R-:W-:-:S02]  /*6960*/  DFMA R12, R36, R14, R38 ;  /* 0x0000000e240c722b */ /* 0x001fc40000000026 */
[----:B------:R-:W-:-:S06]  /*6970*/  DFMA R14, -R36, R38, R14 ;  /* 0x00000026240e722b */ /* 0x000fcc000000010e */
[-C--:B------:R-:W-:Y:S02]  /*6980*/  DMUL R12, R12, R2.reuse ;  /* 0x000000020c0c7228 */ /* 0x080fe40000000000 */
[----:B------:R-:W-:Y:S01]  /*6990*/  DMUL R14, R14, R2 ;  /* 0x000000020e0e7228 */ /* 0x000fe20000000000 */
[----:B------:R-:W-:Y:S10]  /*69a0*/  BRA `(.L_x_11125) ;  /* 0x0000000400a07947 */ /* 0x000ff40003800000 */
.L_x_11120:
        /* <DEDUP_REMOVED lines=25> */
.L_x_11127:
[----:B------:R-:W-:Y:S05]  /*6b40*/  BSYNC.RECONVERGENT B2 ;  /* 0x0000000000027941 */ /* 0x000fea0003800200 */
.L_x_11126:
        /* <DEDUP_REMOVED lines=29> */
.L_x_11129:
[----:B------:R-:W-:Y:S05]  /*6d20*/  BSYNC.RECONVERGENT B2 ;  /* 0x0000000000027941 */ /* 0x000fea0003800200 */
.L_x_11128:
[----:B------:R-:W-:Y:S05]  /*6d30*/  BRA `(.L_x_11125) ;  /* 0x0000000000bc7947 */ /* 0x000fea0003800000 */
.L_x_11119:
        /* <DEDUP_REMOVED lines=23> */
.L_x_11131:
[----:B------:R-:W-:Y:S05]  /*6eb0*/  BSYNC.RECONVERGENT B2 ;  /* 0x0000000000027941 */ /* 0x000fea0003800200 */
.L_x_11130:
        /* <DEDUP_REMOVED lines=16> */
.L_x_11133:
[----:B------:R-:W-:Y:S05]  /*6fc0*/  BSYNC.RECONVERGENT B2 ;  /* 0x0000000000027941 */ /* 0x000fea0003800200 */
.L_x_11132:
[----:B------:R-:W0:Y:S08]  /*6fd0*/  LDC.64 R14, c[0x0][0x3a0] ;  /* 0x0000e800ff0e7b82 */ /* 0x000e300000000a00 */
[----:B------:R-:W0:Y:S02]  /*6fe0*/  LDC.64 R38, c[0x0][0x3a8] ;  /* 0x0000ea00ff267b82 */ /* 0x000e240000000a00 */
[----:B0-----:R-:W-:-:S02]  /*6ff0*/  DFMA R12, R36, R14, R38 ;  /* 0x0000000e240c722b */ /* 0x001fc40000000026 */
[----:B------:R-:W-:-:S06]  /*7000*/  DFMA R14, R36, R38, -R14 ;  /* 0x00000026240e722b */ /* 0x000fcc000000080e */
[-C--:B------:R-:W-:Y:S02]  /*7010*/  DMUL R12, R12, R2.reuse ;  /* 0x000000020c0c7228 */ /* 0x080fe40000000000 */
[----:B------:R-:W-:-:S11]  /*7020*/  DMUL R14, R14, R2 ;  /* 0x000000020e0e7228 */ /* 0x000fd60000000000 */
.L_x_11125:
[----:B------:R-:W-:Y:S05]  /*7030*/  BSYNC.RECONVERGENT B1 ;  /* 0x0000000000017941 */ /* 0x000fea0003800200 */
.L_x_11118:
        /* <DEDUP_REMOVED lines=29> */
.L_x_11138:
[----:B------:R-:W-:Y:S05]  /*7210*/  BSYNC.RECONVERGENT B2 ;  /* 0x0000000000027941 */ /* 0x000fea0003800200 */
.L_x_11137:
        /* <DEDUP_REMOVED lines=16> */
.L_x_11140:
[----:B------:R-:W-:Y:S05]  /*7320*/  BSYNC.RECONVERGENT B2 ;  /* 0x0000000000027941 */ /* 0x000fea0003800200 */
.L_x_11139:
[----:B------:R-:W0:Y:S08]  /*7330*/  LDC.64 R38, c[0x0][0x3a0] ;  /* 0x0000e800ff267b82 */ /* 0x000e300000000a00 */
[----:B------:R-:W0:Y:S02]  /*7340*/  LDC.64 R10, c[0x0][0x3a8] ;  /* 0x0000ea00ff0a7b82 */ /* 0x000e240000000a00 */
[----:B0-----:R-:W-:-:S02]  /*7350*/  DFMA R8, R36, R10, R38 ;  /* 0x0000000a2408722b */ /* 0x001fc40000000026 */
[----:B------:R-:W-:-:S06]  /*7360*/  DFMA R10, -R36, R38, R10 ;  /* 0x00000026240a722b */ /* 0x000fcc000000010a */
[-C--:B------:R-:W-:Y:S02]  /*7370*/  DMUL R8, R8, R2.reuse ;  /* 0x0000000208087228 */ /* 0x080fe40000000000 */
[----:B------:R-:W-:Y:S01]  /*7380*/  DMUL R10, R10, R2 ;  /* 0x000000020a0a7228 */ /* 0x000fe20000000000 */
[----:B------:R-:W-:Y:S10]  /*7390*/  BRA `(.L_x_11141) ;  /* 0x0000000400a07947 */ /* 0x000ff40003800000 */
.L_x_11136:
        /* <DEDUP_REMOVED lines=25> */
.L_x_11143:
[----:B------:R-:W-:Y:S05]  /*7530*/  BSYNC.RECONVERGENT B2 ;  /* 0x0000000000027941 */ /* 0x000fea0003800200 */
.L_x_11142:
        /* <DEDUP_REMOVED lines=29> */
.L_x_11145:
[----:B------:R-:W-:Y:S05]  /*7710*/  BSYNC.RECONVERGENT B2 ;  /* 0x0000000000027941 */ /* 0x000fea0003800200 */
.L_x_11144:
[----:B------:R-:W-:Y:S05]  /*7720*/  BRA `(.L_x_11141) ;  /* 0x0000000000bc7947 */ /* 0x000fea0003800000 */
.L_x_11135:
        /* <DEDUP_REMOVED lines=23> */
.L_x_11147:
[----:B------:R-:W-:Y:S05]  /*78a0*/  BSYNC.RECONVERGENT B2 ;  /* 0x0000000000027941 */ /* 0x000fea0003800200 */
.L_x_11146:
        /* <DEDUP_REMOVED lines=16> */
.L_x_11149:
[----:B------:R-:W-:Y:S05]  /*79b0*/  BSYNC.RECONVERGENT B2 ;  /* 0x0000000000027941 */ /* 0x000fea0003800200 */
.L_x_11148:
[----:B------:R-:W0:Y:S08]  /*79c0*/  LDC.64 R10, c[0x0][0x3a0] ;  /* 0x0000e800ff0a7b82 */ /* 0x000e300000000a00 */
[----:B------:R-:W0:Y:S02]  /*79d0*/  LDC.64 R38, c[0x0][0x3a8] ;  /* 0x0000ea00ff267b82 */ /* 0x000e240000000a00 */
[----:B0-----:R-:W-:-:S02]  /*79e0*/  DFMA R8, R36, R10, R38 ;  /* 0x0000000a2408722b */ /* 0x001fc40000000026 */
[----:B------:R-:W-:-:S06]  /*79f0*/  DFMA R10, R36, R38, -R10 ;  /* 0x00000026240a722b */ /* 0x000fcc000000080a */
[-C--:B------:R-:W-:Y:S02]  /*7a00*/  DMUL R8, R8, R2.reuse ;  /* 0x0000000208087228 */ /* 0x080fe40000000000 */
[----:B------:R-:W-:-:S11]  /*7a10*/  DMUL R10, R10, R2 ;  /* 0x000000020a0a7228 */ /* 0x000fd60000000000 */
.L_x_11141:
[----:B------:R-:W-:Y:S05]  /*7a20*/  BSYNC.RECONVERGENT B1 ;  /* 0x0000000000017941 */ /* 0x000fea0003800200 */
.L_x_11134:
        /* <DEDUP_REMOVED lines=29> */
.L_x_11154:
[----:B------:R-:W-:Y:S05]  /*7c00*/  BSYNC.RECONVERGENT B2 ;  /* 0x0000000000027941 */ /* 0x000fea0003800200 */
.L_x_11153:
        /* <DEDUP_REMOVED lines=16> */
.L_x_11156:
[----:B------:R-:W-:Y:S05]  /*7d10*/  BSYNC.RECONVERGENT B2 ;  /* 0x0000000000027941 */ /* 0x000fea0003800200 */
.L_x_11155:
[----:B------:R-:W0:Y:S08]  /*7d20*/  LDC.64 R38, c[0x0][0x3a0] ;  /* 0x0000e800ff267b82 */ /* 0x000e300000000a00 */
[----:B------:R-:W0:Y:S02]  /*7d30*/  LDC.64 R6, c[0x0][0x3a8] ;  /* 0x0000ea00ff067b82 */ /* 0x000e240000000a00 */
[----:B0-----:R-:W-:-:S02]  /*7d40*/  DFMA R4, R36, R6, R38 ;  /* 0x000000062404722b */ /* 0x001fc40000000026 */
[----:B------:R-:W-:-:S06]  /*7d50*/  DFMA R6, -R36, R38, R6 ;  /* 0x000000262406722b */ /* 0x000fcc0000000106 */
[-C--:B------:R-:W-:Y:S02]  /*7d60*/  DMUL R4, R4, R2.reuse ;  /* 0x0000000204047228 */ /* 0x080fe40000000000 */
[----:B------:R-:W-:Y:S01]  /*7d70*/  DMUL R6, R6, R2 ;  /* 0x0000000206067228 */ /* 0x000fe20000000000 */
[----:B------:R-:W-:Y:S10]  /*7d80*/  BRA `(.L_x_11157) ;  /* 0x0000000400a07947 */ /* 0x000ff40003800000 */
.L_x_11152:
        /* <DEDUP_REMOVED lines=25> */
.L_x_11159:
[----:B------:R-:W-:Y:S05]  /*7f20*/  BSYNC.RECONVERGENT B2 ;  /* 0x0000000000027941 */ /* 0x000fea0003800200 */
.L_x_11158:
        /* <DEDUP_REMOVED lines=29> */
.L_x_11161:
[----:B------:R-:W-:Y:S05]  /*8100*/  BSYNC.RECONVERGENT B2 ;  /* 0x0000000000027941 */ /* 0x000fea0003800200 */
.L_x_11160:
[----:B------:R-:W-:Y:S05]  /*8110*/  BRA `(.L_x_11157) ;  /* 0x0000000000bc7947 */ /* 0x000fea0003800000 */
.L_x_11151:
        /* <DEDUP_REMOVED lines=23> */
.L_x_11163:
[----:B------:R-:W-:Y:S05]  /*8290*/  BSYNC.RECONVERGENT B2 ;  /* 0x0000000000027941 */ /* 0x000fea0003800200 */
.L_x_11162:
        /* <DEDUP_REMOVED lines=16> */
.L_x_11165:
[----:B------:R-:W-:Y:S05]  /*83a0*/  BSYNC.RECONVERGENT B2 ;  /* 0x0000000000027941 */ /* 0x000fea0003800200 */
.L_x_11164:
[----:B------:R-:W0:Y:S08]  /*83b0*/  LDC.64 R6, c[0x0][0x3a0] ;  /* 0x0000e800ff067b82 */ /* 0x000e300000000a00 */
[----:B------:R-:W0:Y:S02]  /*83c0*/  LDC.64 R38, c[0x0][0x3a8] ;  /* 0x0000ea00ff267b82 */ /* 0x000e240000000a00 */
[----:B0-----:R-:W-:-:S02]  /*83d0*/  DFMA R4, R36, R6, R38 ;  /* 0x000000062404722b */ /* 0x001fc40000000026 */
[----:B------:R-:W-:-:S06]  /*83e0*/  DFMA R6, R36, R38, -R6 ;  /* 0x000000262406722b */ /* 0x000fcc0000000806 */
[-C--:B------:R-:W-:Y:S02]  /*83f0*/  DMUL R4, R4, R2.reuse ;  /* 0x0000000204047228 */ /* 0x080fe40000000000 */
[----:B------:R-:W-:-:S11]  /*8400*/  DMUL R6, R6, R2 ;  /* 0x0000000206067228 */ /* 0x000fd60000000000 */
.L_x_11157:
[----:B------:R-:W-:Y:S05]  /*8410*/  BSYNC.RECONVERGENT B1 ;  /* 0x0000000000017941 */ /* 0x000fea0003800200 */
.L_x_11150:
        /* <DEDUP_REMOVED lines=29> */
.L_x_11170:
[----:B------:R-:W-:Y:S05]  /*85f0*/  BSYNC.RECONVERGENT B2 ;  /* 0x0000000000027941 */ /* 0x000fea0003800200 */
.L_x_11169:
        /* <DEDUP_REMOVED lines=16> */
.L_x_11172:
[----:B------:R-:W-:Y:S05]  /*8700*/  BSYNC.RECONVERGENT B2 ;  /* 0x0000000000027941 */ /* 0x000fea0003800200 */
.L_x_11171:
[----:B------:R-:W0:Y:S08]  /*8710*/  LDC.64 R38, c[0x0][0x3a0] ;  /* 0x0000e800ff267b82 */ /* 0x000e300000000a00 */
[----:B------:R-:W0:Y:S02]  /*8720*/  LDC.64 R34, c[0x0][0x3a8] ;  /* 0x0000ea00ff227b82 */ /* 0x000e240000000a00 */
[----:B0-----:R-:W-:-:S02]  /*8730*/  DFMA R32, R36, R34, R38 ;  /* 0x000000222420722b */ /* 0x001fc40000000026 */
[----:B------:R-:W-:-:S06]  /*8740*/  DFMA R34, -R36, R38, R34 ;  /* 0x000000262422722b */ /* 0x000fcc0000000122 */
[-C--:B------:R-:W-:Y:S02]  /*8750*/  DMUL R32, R32, R2.reuse ;  /* 0x0000000220207228 */ /* 0x080fe40000000000 */
[----:B------:R-:W-:Y:S01]  /*8760*/  DMUL R34, R34, R2 ;  /* 0x0000000222227228 */ /* 0x000fe20000000000 */
[----:B------:R-:W-:Y:S10]  /*8770*/  BRA `(.L_x_11173) ;  /* 0x0000000400a07947 */ /* 0x000ff40003800000 */
.L_x_11168:
        /* <DEDUP_REMOVED lines=25> */
.L_x_11175:
[----:B------:R-:W-:Y:S05]  /*8910*/  BSYNC.RECONVERGENT B2 ;  /* 0x0000000000027941 */ /* 0x000fea0003800200 */
.L_x_11174:
        /* <DEDUP_REMOVED lines=29> */
.L_x_11177:
[----:B------:R-:W-:Y:S05]  /*8af0*/  BSYNC.RECONVERGENT B2 ;  /* 0x0000000000027941 */ /* 0x000fea0003800200 */
.L_x_11176:
[----:B------:R-:W-:Y:S05]  /*8b00*/  BRA `(.L_x_11173) ;  /* 0x0000000000bc7947 */ /* 0x000fea0003800000 */
.L_x_11167:
        /* <DEDUP_REMOVED lines=23> */
.L_x_11179:
[----:B------:R-:W-:Y:S05]  /*8c80*/  BSYNC.RECONVERGENT B2 ;  /* 0x0000000000027941 */ /* 0x000fea0003800200 */
.L_x_11178:
        /* <DEDUP_REMOVED lines=16> */
.L_x_11181:
[----:B------:R-:W-:Y:S05]  /*8d90*/  BSYNC.RECONVERGENT B2 ;  /* 0x0000000000027941 */ /* 0x000fea0003800200 */
.L_x_11180:
[----:B------:R-:W0:Y:S08]  /*8da0*/  LDC.64 R34, c[0x0][0x3a0] ;  /* 0x0000e800ff227b82 */ /* 0x000e300000000a00 */
[----:B------:R-:W0:Y:S02]  /*8db0*/  LDC.64 R38, c[0x0][0x3a8] ;  /* 0x0000ea00ff267b82 */ /* 0x000e240000000a00 */
[----:B0-----:R-:W-:-:S02]  /*8dc0*/  DFMA R32, R36, R34, R38 ;  /* 0x000000222420722b */ /* 0x001fc40000000026 */
[----:B------:R-:W-:-:S06]  /*8dd0*/  DFMA R34, R36, R38, -R34 ;  /* 0x000000262422722b */ /* 0x000fcc0000000822 */
[-C--:B------:R-:W-:Y:S02]  /*8de0*/  DMUL R32, R32, R2.reuse ;  /* 0x0000000220207228 */ /* 0x080fe40000000000 */
[----:B------:R-:W-:-:S11]  /*8df0*/  DMUL R34, R34, R2 ;  /* 0x0000000222227228 */ /* 0x000fd60000000000 */
.L_x_11173:
[----:B------:R-:W-:Y:S05]  /*8e00*/  BSYNC.RECONVERGENT B1 ;  /* 0x0000000000017941 */ /* 0x000fea0003800200 */
.L_x_11166:
        /* <DEDUP_REMOVED lines=29> */
.L_x_11186:
[----:B------:R-:W-:Y:S05]  /*8fe0*/  BSYNC.RECONVERGENT B2 ;  /* 0x0000000000027941 */ /* 0x000fea0003800200 */
.L_x_11185:
        /* <DEDUP_REMOVED lines=16> */
.L_x_11188:
[----:B------:R-:W-:Y:S05]  /*90f0*/  BSYNC.RECONVERGENT B2 ;  /* 0x0000000000027941 */ /* 0x000fea0003800200 */
.L_x_11187:
[----:B------:R-:W0:Y:S08]  /*9100*/  LDC.64 R38, c[0x0][0x3a0] ;  /* 0x0000e800ff267b82 */ /* 0x000e300000000a00 */
[----:B------:R-:W0:Y:S02]  /*9110*/  LDC.64 R30, c[0x0][0x3a8] ;  /* 0x0000ea00ff1e7b82 */ /* 0x000e240000000a00 */
[----:B0-----:R-:W-:-:S02]  /*9120*/  DFMA R28, R36, R30, R38 ;  /* 0x0000001e241c722b */ /* 0x001fc40000000026 */
[----:B------:R-:W-:-:S06]  /*9130*/  DFMA R30, -R36, R38, R30 ;  /* 0x00000026241e722b */ /* 0x000fcc000000011e */
[-C--:B------:R-:W-:Y:S02]  /*9140*/  DMUL R28, R28, R2.reuse ;  /* 0x000000021c1c7228 */ /* 0x080fe40000000000 */
[----:B------:R-:W-:Y:S01]  /*9150*/  DMUL R30, R30, R2 ;  /* 0x000000021e1e7228 */ /* 0x000fe20000000000 */
[----:B------:R-:W-:Y:S10]  /*9160*/  BRA `(.L_x_11189) ;  /* 0x0000000400a07947 */ /* 0x000ff40003800000 */
.L_x_11184:
        /* <DEDUP_REMOVED lines=25> */
.L_x_11191:
[----:B------:R-:W-:Y:S05]  /*9300*/  BSYNC.RECONVERGENT B2 ;  /* 0x0000000000027941 */ /* 0x000fea0003800200 */
.L_x_11190:
        /* <DEDUP_REMOVED lines=29> */
.L_x_11193:
[----:B------:R-:W-:Y:S05]  /*94e0*/  BSYNC.RECONVERGENT B2 ;  /* 0x0000000000027941 */ /* 0x000fea0003800200 */
.L_x_11192:
[----:B------:R-:W-:Y:S05]  /*94f0*/  BRA `(.L_x_11189) ;  /* 0x0000000000bc7947 */ /* 0x000fea0003800000 */
.L_x_11183:
        /* <DEDUP_REMOVED lines=23> */
.L_x_11195:
[----:B------:R-:W-:Y:S05]  /*9670*/  BSYNC.RECONVERGENT B2 ;  /* 0x0000000000027941 */ /* 0x000fea0003800200 */
.L_x_11194:
        /* <DEDUP_REMOVED lines=16> */
.L_x_11197:
[----:B------:R-:W-:Y:S05]  /*9780*/  BSYNC.RECONVERGENT B2 ;  /* 0x0000000000027941 */ /* 0x000fea0003800200 */
.L_x_11196:
[----:B------:R-:W0:Y:S08]  /*9790*/  LDC.64 R30, c[0x0][0x3a0] ;  /* 0x0000e800ff1e7b82 */ /* 0x000e300000000a00 */
[----:B------:R-:W0:Y:S02]  /*97a0*/  LDC.64 R38, c[0x0][0x3a8] ;  /* 0x0000ea00ff267b82 */ /* 0x000e240000000a00 */
[----:B0-----:R-:W-:-:S02]  /*97b0*/  DFMA R28, R36, R30, R38 ;  /* 0x0000001e241c722b */ /* 0x001fc40000000026 */
[----:B------:R-:W-:-:S06]  /*97c0*/  DFMA R30, R36, R38, -R30 ;  /* 0x00000026241e722b */ /* 0x000fcc000000081e */
[-C--:B------:R-:W-:Y:S02]  /*97d0*/  DMUL R28, R28, R2.reuse ;  /* 0x000000021c1c7228 */ /* 0x080fe40000000000 */
[----:B------:R-:W-:-:S11]  /*97e0*/  DMUL R30, R30, R2 ;  /* 0x000000021e1e7228 */ /* 0x000fd60000000000 */
.L_x_11189:
[----:B------:R-:W-:Y:S05]  /*97f0*/  BSYNC.RECONVERGENT B1 ;  /* 0x0000000000017941 */ /* 0x000fea0003800200 */
.L_x_11182:
        /* <DEDUP_REMOVED lines=29> */
.L_x_11202:
[----:B------:R-:W-:Y:S05]  /*99d0*/  BSYNC.RECONVERGENT B2 ;  /* 0x0000000000027941 */ /* 0x000fea0003800200 */
.L_x_11201:
        /* <DEDUP_REMOVED lines=16> */
.L_x_11204:
[----:B------:R-:W-:Y:S05]  /*9ae0*/  BSYNC.RECONVERGENT B2 ;  /* 0x0000000000027941 */ /* 0x000fea0003800200 */
.L_x_11203:
[----:B------:R-:W0:Y:S08]  /*9af0*/  LDC.64 R38, c[0x0][0x3a0] ;  /* 0x0000e800ff267b82 */ /* 0x000e300000000a00 */
[----:B------:R-:W0:Y:S02]  /*9b00*/  LDC.64 R26, c[0x0][0x3a8] ;  /* 0x0000ea00ff1a7b82 */ /* 0x000e240000000a00 */
[----:B0-----:R-:W-:-:S02]  /*9b10*/  DFMA R24, R36, R26, R38 ;  /* 0x0000001a2418722b */ /* 0x001fc40000000026 */
[----:B------:R-:W-:-:S06]  /*9b20*/  DFMA R26, -R36, R38, R26 ;  /* 0x00000026241a722b */ /* 0x000fcc000000011a */
[-C--:B------:R-:W-:Y:S02]  /*9b30*/  DMUL R24, R24, R2.reuse ;  /* 0x0000000218187228 */ /* 0x080fe40000000000 */
[----:B------:R-:W-:Y:S01]  /*9b40*/  DMUL R26, R26, R2 ;  /* 0x000000021a1a7228 */ /* 0x000fe20000000000 */
[----:B------:R-:W-:Y:S10]  /*9b50*/  BRA `(.L_x_11205) ;  /* 0x0000000400a07947 */ /* 0x000ff40003800000 */
.L_x_11200:
        /* <DEDUP_REMOVED lines=25> */
.L_x_11207:
[----:B------:R-:W-:Y:S05]  /*9cf0*/  BSYNC.RECONVERGENT B2 ;  /* 0x0000000000027941 */ /* 0x000fea0003800200 */
.L_x_11206:
        /* <DEDUP_REMOVED lines=27> */
[----:B------:R-:W-:Y:S01]  /*9eb0*/  MOV R26, R2 ;  /* 0x00000002001a7202 */ /* 0x000fe20000000f00 */
[----:B------:R-:W-:-:S07]  /*9ec0*/  IMAD.MOV.U32 R27, RZ, RZ, R3 ;  /* 0x000000ffff1b7224 */ /* 0x000fce00078e0003 */
.L_x_11209:
[----:B------:R-:W-:Y:S05]  /*9ed0*/  BSYNC.RECONVERGENT B2 ;  /* 0x0000000000027941 */ /* 0x000fea0003800200 */
.L_x_11208:
[----:B------:R-:W-:Y:S05]  /*9ee0*/  BRA `(.L_x_11205) ;  /* 0x0000000000bc7947 */ /* 0x000fea0003800000 */
.L_x_11199:
        /* <DEDUP_REMOVED lines=20> */
[----:B------:R-:W-:Y:S05]  /*a030*/  CALL.REL.NOINC `($__internal_39_$__cuda_sm20_div_rn_f64_full) ;  /* 0x0000000c00c07944 */ /* 0x000fea0003c00000 */
[----:B------:R-:W-:Y:S02]  /*a040*/  IMAD.MOV.U32 R36, RZ, RZ, R2 ;  /* 0x000000ffff247224 */ /* 0x000fe400078e0002 */
[----:B------:R-:W-:-:S07]  /*a050*/  IMAD.MOV.U32 R37, RZ, RZ, R3 ;  /* 0x000000ffff257224 */ /* 0x000fce00078e0003 */
.L_x_11211:
[----:B------:R-:W-:Y:S05]  /*a060*/  BSYNC.RECONVERGENT B2 ;  /* 0x0000000000027941 */ /* 0x000fea0003800200 */
.L_x_11210:
        /* <DEDUP_REMOVED lines=16> */
.L_x_11213:
[----:B------:R-:W-:Y:S05]  /*a170*/  BSYNC.RECONVERGENT B2 ;  /* 0x0000000000027941 */ /* 0x000fea0003800200 */
.L_x_11212:
[----:B------:R-:W0:Y:S08]  /*a180*/  LDC.64 R26, c[0x0][0x3a0] ;  /* 0x0000e800ff1a7b82 */ /* 0x000e300000000a00 */
[----:B------:R-:W0:Y:S02]  /*a190*/  LDC.64 R38, c[0x0][0x3a8] ;  /* 0x0000ea00ff267b82 */ /* 0x000e240000000a00 */
[----:B0-----:R-:W-:-:S02]  /*a1a0*/  DFMA R24, R36, R26, R38 ;  /* 0x0000001a2418722b */ /* 0x001fc40000000026 */
[----:B------:R-:W-:-:S06]  /*a1b0*/  DFMA R26, R36, R38, -R26 ;  /* 0x00000026241a722b */ /* 0x000fcc000000081a */
[-C--:B------:R-:W-:Y:S02]  /*a1c0*/  DMUL R24, R24, R2.reuse ;  /* 0x0000000218187228 */ /* 0x080fe40000000000 */
[----:B------:R-:W-:-:S11]  /*a1d0*/  DMUL R26, R26, R2 ;  /* 0x000000021a1a7228 */ /* 0x000fd60000000000 */
.L_x_11205:
[----:B------:R-:W-:Y:S05]  /*a1e0*/  BSYNC.RECONVERGENT B1 ;  /* 0x0000000000017941 */ /* 0x000fea0003800200 */
.L_x_11198:
        /* <DEDUP_REMOVED lines=29> */
.L_x_11218:
[----:B------:R-:W-:Y:S05]  /*a3c0*/  BSYNC.RECONVERGENT B2 ;  /* 0x0000000000027941 */ /* 0x000fea0003800200 */
.L_x_11217:
        /* <DEDUP_REMOVED lines=16> */
.L_x_11220:
[----:B------:R-:W-:Y:S05]  /*a4d0*/  BSYNC.RECONVERGENT B2 ;  /* 0x0000000000027941 */ /* 0x000fea0003800200 */
.L_x_11219:
[----:B------:R-:W0:Y:S08]  /*a4e0*/  LDC.64 R38, c[0x0][0x3a0] ;  /* 0x0000e800ff267b82 */ /* 0x000e300000000a00 */
[----:B------:R-:W0:Y:S02]  /*a4f0*/  LDC.64 R22, c[0x0][0x3a8] ;  /* 0x0000ea00ff167b82 */ /* 0x000e240000000a00 */
[----:B0-----:R-:W-:-:S02]  /*a500*/  DFMA R20, R36, R22, R38 ;  /* 0x000000162414722b */ /* 0x001fc40000000026 */
[----:B------:R-:W-:-:S06]  /*a510*/  DFMA R22, -R36, R38, R22 ;  /* 0x000000262416722b */ /* 0x000fcc0000000116 */
[-C--:B------:R-:W-:Y:S02]  /*a520*/  DMUL R20, R20, R2.reuse ;  /* 0x0000000214147228 */ /* 0x080fe40000000000 */
[----:B------:R-:W-:Y:S01]  /*a530*/  DMUL R22, R22, R2 ;  /* 0x0000000216167228 */ /* 0x000fe20000000000 */
[----:B------:R-:W-:Y:S10]  /*a540*/  BRA `(.L_x_11221) ;  /* 0x0000000400a07947 */ /* 0x000ff40003800000 */
.L_x_11216:
        /* <DEDUP_REMOVED lines=25> */
.L_x_11223:
[----:B------:R-:W-:Y:S05]  /*a6e0*/  BSYNC.RECONVERGENT B2 ;  /* 0x0000000000027941 */ /* 0x000fea0003800200 */
.L_x_11222:
        /* <DEDUP_REMOVED lines=26> */
[----:B------:R-:W-:Y:S05]  /*a890*/  CALL.REL.NOINC `($__internal_39_$__cuda_sm20_div_rn_f64_full) ;  /* 0x0000000400a87944 */ /* 0x000fea0003c00000 */
[----:B------:R-:W-:Y:S02]  /*a8a0*/  IMAD.MOV.U32 R22, RZ, RZ, R2 ;  /* 0x000000ffff167224 */ /* 0x000fe400078e0002 */
[----:B------:R-:W-:-:S07]  /*a8b0*/  IMAD.MOV.U32 R23, RZ, RZ, R3 ;  /* 0x000000ffff177224 */ /* 0x000fce00078e0003 */
.L_x_11225:
[----:B------:R-:W-:Y:S05]  /*a8c0*/  BSYNC.RECONVERGENT B2 ;  /* 0x0000000000027941 */ /* 0x000fea0003800200 */
.L_x_11224:
[----:B------:R-:W-:Y:S05]  /*a8d0*/  BRA `(.L_x_11221) ;  /* 0x0000000000bc7947 */ /* 0x000fea0003800000 */
.L_x_11215:
        /* <DEDUP_REMOVED lines=23> */
.L_x_11227:
[----:B------:R-:W-:Y:S05]  /*aa50*/  BSYNC.RECONVERGENT B2 ;  /* 0x0000000000027941 */ /* 0x000fea0003800200 */
.L_x_11226:
        /* <DEDUP_REMOVED lines=16> */
.L_x_11229:
[----:B------:R-:W-:Y:S05]  /*ab60*/  BSYNC.RECONVERGENT B2 ;  /* 0x0000000000027941 */ /* 0x000fea0003800200 */
.L_x_11228:
[----:B------:R-:W0:Y:S08]  /*ab70*/  LDC.64 R22, c[0x0][0x3a0] ;  /* 0x0000e800ff167b82 */ /* 0x000e300000000a00 */
[----:B------:R-:W0:Y:S02]  /*ab80*/  LDC.64 R38, c[0x0][0x3a8] ;  /* 0x0000ea00ff267b82 */ /* 0x000e240000000a00 */
[----:B0-----:R-:W-:-:S02]  /*ab90*/  DFMA R20, R36, R22, R38 ;  /* 0x000000162414722b */ /* 0x001fc40000000026 */
[----:B------:R-:W-:-:S06]  /*aba0*/  DFMA R22, R36, R38, -R22 ;  /* 0x000000262416722b */ /* 0x000fcc0000000816 */
[-C--:B------:R-:W-:Y:S02]  /*abb0*/  DMUL R20, R20, R2.reuse ;  /* 0x0000000214147228 */ /* 0x080fe40000000000 */
[----:B------:R-:W-:-:S11]  /*abc0*/  DMUL R22, R22, R2 ;  /* 0x0000000216167228 */ /* 0x000fd60000000000 */
.L_x_11221:
[----:B------:R-:W-:Y:S05]  /*abd0*/  BSYNC.RECONVERGENT B1 ;  /* 0x0000000000017941 */ /* 0x000fea0003800200 */
.L_x_11214:
        /* <DEDUP_REMOVED lines=11> */
        .weak           $__internal_38_$__cuda_sm20_dblrcp_rn_slowpath_v3
        .type           $__internal_38_$__cuda_sm20_dblrcp_rn_slowpath_v3,@function
        .size           $__internal_38_$__cuda_sm20_dblrcp_rn_slowpath_v3,($__internal_39_$__cuda_sm20_div_rn_f64_full - $__internal_38_$__cuda_sm20_dblrcp_rn_slowpath_v3)
$__internal_38_$__cuda_sm20_dblrcp_rn_slowpath_v3:
        /* <DEDUP_REMOVED lines=26> */
.L_x_11233:
        /* <DEDUP_REMOVED lines=9> */
.L_x_11231:
[----:B------:R-:W-:Y:S01]  /*aec0*/  LOP3.LUT R41, R45, 0x80000, RZ, 0xfc, !PT ;  /* 0x000800002d297812 */ /* 0x000fe200078efcff */
[----:B------:R-:W-:-:S07]  /*aed0*/  IMAD.MOV.U32 R40, RZ, RZ, R44 ;  /* 0x000000ffff287224 */ /* 0x000fce00078e002c */
.L_x_11232:
[----:B------:R-:W-:Y:S05]  /*aee0*/  BSYNC.RECONVERGENT B0 ;  /* 0x0000000000007941 */ /* 0x000fea0003800200 */
.L_x_11230:
[----:B------:R-:W-:Y:S02]  /*aef0*/  IMAD.MOV.U32 R3, RZ, RZ, R41 ;  /* 0x000000ffff037224 */ /* 0x000fe400078e0029 */
[----:B------:R-:W-:Y:S01]  /*af00*/  HFMA2 R41, -RZ, RZ, 0, 0 ;  /* 0x00000000ff297431 */ /* 0x000fe200000001ff */
[----:B------:R-:W-:Y:S01]  /*af10*/  MOV R2, R40 ;  /* 0x0000002800027202 */ /* 0x000fe20000000f00 */
[----:B------:R-:W-:-:S04]  /*af20*/  IMAD.MOV.U32 R40, RZ, RZ, R0 ;  /* 0x000000ffff287224 */ /* 0x000fc800078e0000 */
[----:B------:R-:W-:Y:S05]  /*af30*/  RET.REL.NODEC R40 `(_ZN2at6native29vectorized_elementwise_kernelILi4ENS0_13AUnaryFunctorIN3c107complexIdEES5_S5_NS0_15binary_internal10DivFunctorIS5_EEEESt5arrayIPcLm2EEEEviT0_T1_) ;  /* 0xffffff5028307950 */ /* 0x000fea0003c3ffff */
        .weak           $__internal_39_$__cuda_sm20_div_rn_f64_full
        .type           $__internal_39_$__cuda_sm20_div_rn_f64_full,@function
        .size           $__internal_39_$__cuda_sm20_div_rn_f64_full,(.L_x_19385 - $__internal_39_$__cuda_sm20_div_rn_f64_full)
$__internal_39_$__cuda_sm20_div_rn_f64_full:
        /* <DEDUP_REMOVED lines=72> */
.L_x_11235:
        /* <DEDUP_REMOVED lines=17> */
.L_x_11238:
[----:B------:R-:W-:Y:S02]  /*b4d0*/  LOP3.LUT R3, R45, 0x80000, RZ, 0xfc, !PT ;  /* 0x000800002d037812 */ /* 0x000fe400078efcff */
[----:B------:R-:W-:-:S03]  /*b4e0*/  MOV R54, R44 ;  /* 0x0000002c00367202 */ /* 0x000fc60000000f00 */
[----:B------:R-:W-:Y:S01]  /*b4f0*/  IMAD.MOV.U32 R55, RZ, RZ, R3 ;  /* 0x000000ffff377224 */ /* 0x000fe200078e0003 */
[----:B------:R-:W-:Y:S06]  /*b500*/  BRA `(.L_x_11236) ;  /* 0x00000000000c7947 */ /* 0x000fec0003800000 */
.L_x_11237:
[----:B------:R-:W-:Y:S01]  /*b510*/  LOP3.LUT R3, R51, 0x80000, RZ, 0xfc, !PT ;  /* 0x0008000033037812 */ /* 0x000fe200078efcff */
[----:B------:R-:W-:-:S03]  /*b520*/  IMAD.MOV.U32 R54, RZ, RZ, R50 ;  /* 0x000000ffff367224 */ /* 0x000fc600078e0032 */
[----:B------:R-:W-:-:S07]  /*b530*/  MOV R55, R3 ;  /* 0x0000000300377202 */ /* 0x000fce0000000f00 */
.L_x_11236:
[----:B------:R-:W-:Y:S05]  /*b540*/  BSYNC.RECONVERGENT B0 ;  /* 0x0000000000007941 */ /* 0x000fea0003800200 */
.L_x_11234:
[----:B------:R-:W-:Y:S01]  /*b550*/  MOV R40, R0 ;  /* 0x0000000000287202 */ /* 0x000fe20000000f00 */
[----:B------:R-:W-:Y:S02]  /*b560*/  IMAD.MOV.U32 R41, RZ, RZ, 0x0 ;  /* 0x00000000ff297424 */ /* 0x000fe400078e00ff */
[----:B------:R-:W-:Y:S02]  /*b570*/  IMAD.MOV.U32 R2, RZ, RZ, R54 ;  /* 0x000000ffff027224 */ /* 0x000fe400078e0036 */
[----:B------:R-:W-:Y:S01]  /*b580*/  IMAD.MOV.U32 R3, RZ, RZ, R55 ;  /* 0x000000ffff037224 */ /* 0x000fe200078e0037 */
[----:B------:R-:W-:Y:S06]  /*b590*/  RET.REL.NODEC R40 `(_ZN2at6native29vectorized_elementwise_kernelILi4ENS0_13AUnaryFunctorIN3c107complexIdEES5_S5_NS0_15binary_internal10DivFunctorIS5_EEEESt5arrayIPcLm2EEEEviT0_T1_) ;  /* 0xffffff4828987950 */ /* 0x000fec0003c3ffff */
.L_x_11239:
        /* <DEDUP_REMOVED lines=14> */
.L_x_19385:


//--------------------- .text._ZN2at6native29vectorized_elementwise_kernelILi8ENS0_13AUnaryFunctorIN3c107complexIdEES5_S5_NS0_15binary_internal10DivFunctorIS5_EEEESt5arrayIPcLm2EEEEviT0_T1_ --------------------------
	.section	.text._ZN2at6native29vectorized_elementwise_kernelILi8ENS0_13AUnaryFunctorIN3c107complexIdEES5_S5_NS0_15binary_internal10DivFunctorIS5_EEEESt5arrayIPcLm2EEEEviT0_T1_,"ax",@progbits
	.align	128
        .global         _ZN2at6native29vectorized_elementwise_kernelILi8ENS0_13AUnaryFunctorIN3c107complexIdEES5_S5_NS0_15binary_internal10DivFunctorIS5_EEEESt5arrayIPcLm2EEEEviT0_T1_
        .type           _ZN2at6native29vectorized_elementwise_kernelILi8ENS0_13AUnaryFunctorIN3c107complexIdEES5_S5_NS0_15binary_internal10DivFunctorIS5_EEEESt5arrayIPcLm2EEEEviT0_T1_,@function
        .size           _ZN2at6native29vectorized_elementwise_kernelILi8ENS0_13AUnaryFunctorIN3c107complexIdEES5_S5_NS0_15binary_internal10DivFunctorIS5_EEEESt5arrayIPcLm2EEEEviT0_T1_,(.L_x_19387 - _ZN2at6native29vectorized_elementwise_kernelILi8ENS0_13AUnaryFunctorIN3c107complexIdEES5_S5_NS0_15binary_internal10DivFunctorIS5_EEEESt5arrayIPcLm2EEEEviT0_T1_)
        .other          _ZN2at6native29vectorized_elementwise_kernelILi8ENS0_13AUnaryFunctorIN3c107complexIdEES5_S5_NS0_15binary_internal10DivFunctorIS5_EEEESt5arrayIPcLm2EEEEviT0_T1_,@"STO_CUDA_ENTRY STV_DEFAULT"
_ZN2at6native29vectorized_elementwise_kernelILi8ENS0_13AUnaryFunctorIN3c107complexIdEES5_S5_NS0_15binary_internal10DivFunctorIS5_EEEESt5arrayIPcLm2EEEEviT0_T1_:
.text._ZN2at6native29vectorized_elementwise_kernelILi8ENS0_13AUnaryFunctorIN3c107complexIdEES5_S5_NS0_15binary_internal10DivFunctorIS5_EEEESt5arrayIPcLm2EEEEviT0_T1_:
        /* <DEDUP_REMOVED lines=105> */
[----:B------:R-:W-:Y:S05]  /*0690*/  CALL.REL.NOINC `($__internal_41_$__cuda_sm20_div_rn_f64_full) ;  /* 0x000000a800287944 */ /* 0x000fea0003c00000 */
.L_x_11246:
[----:B------:R-:W-:Y:S05]  /*06a0*/  BSYNC.RECONVERGENT B2 ;  /* 0x0000000000027941 */ /* 0x000fea0003800200 */
.L_x_11245:
        /* <DEDUP_REMOVED lines=26> */
[----:B------:R-:W-:Y:S05]  /*0850*/  CALL.REL.NOINC `($__internal_41_$__cuda_sm20_div_rn_f64_full) ;  /* 0x000000a400b87944 */ /* 0x000fea0003c00000 */
[----:B------:R-:W-:Y:S02]  /*0860*/  IMAD.MOV.U32 R18, RZ, RZ, R2 ;  /* 0x000000ffff127224 */ /* 0x000fe400078e0002 */
[----:B------:R-:W-:-:S07]  /*0870*/  IMAD.MOV.U32 R19, RZ, RZ, R3 ;  /* 0x000000ffff137224 */ /* 0x000fce00078e0003 */
.L_x_11248:
[----:B------:R-:W-:Y:S05]  /*0880*/  BSYNC.RECONVERGENT B2 ;  /* 0x0000000000027941 */ /* 0x000fea0003800200 */
.L_x_11247:
[----:B------:R-:W-:Y:S05]  /*0890*/  BRA `(.L_x_11242) ;  /* 0x00000004007c7947 */ /* 0x000fea0003800000 */
.L_x_11244:
        /* <DEDUP_REMOVED lines=20> */
[----:B------:R-:W-:Y:S05]  /*09e0*/  CALL.REL.NOINC `($__internal_41_$__cuda_sm20_div_rn_f64_full) ;  /* 0x000000a400547944 */ /* 0x000fea0003c00000 */
[----:B------:R-:W-:Y:S01]  /*09f0*/  MOV R16, R2 ;  /* 0x0000000200107202 */ /* 0x000fe20000000f00 */
[----:B------:R-:W-:-:S07]  /*0a00*/  IMAD.MOV.U32 R17, RZ, RZ, R3 ;  /* 0x000000ffff117224 */ /* 0x000fce00078e0003 */
.L_x_11250:
[----:B------:R-:W-:Y:S05]  /*0a10*/  BSYNC.RECONVERGENT B2 ;  /* 0x0000000000027941 */ /* 0x000fea0003800200 */
.L_x_11249:
        /* <DEDUP_REMOVED lines=15> */
[----:B------:R-:W-:Y:S05]  /*0b10*/  CALL.REL.NOINC `($__internal_40_$__cuda_sm20_dblrcp_rn_slowpath_v3) ;  /* 0x000000a0005c7944 */ /* 0x000fea0003c00000 */
.L_x_11252:
[----:B------:R-:W-:Y:S05]  /*0b20*/  BSYNC.RECONVERGENT B2 ;  /* 0x0000000000027941 */ /* 0x000fea0003800200 */
.L_x_11251:
[----:B------:R-:W0:Y:S08]  /*0b30*/  LDC.64 R14, c[0x0][0x3a0] ;  /* 0x0000e800ff0e7b82 */ /* 0x000e300000000a00 */
[----:B------:R-:W0:Y:S02]  /*0b40*/  LDC.64 R18, c[0x0][0x3a8] ;  /* 0x0000ea00ff127b82 */ /* 0x000e240000000a00 */
[----:B0-----:R-:W-:-:S02]  /*0b50*/  DFMA R12, R16, R18, R14 ;  /* 0x00000012100c722b */ /* 0x001fc4000000000e */
[----:B------:R-:W-:-:S06]  /*0b60*/  DFMA R18, -R16, R14, R18 ;  /* 0x0000000e1012722b */ /* 0x000fcc0000000112 */
[-C--:B------:R-:W-:Y:S02]  /*0b70*/  DMUL R16, R12, R2.reuse ;  /* 0x000000020c107228 */ /* 0x080fe40000000000 */
[----:B------:R-:W-:Y:S01]  /*0b80*/  DMUL R18, R18, R2 ;  /* 0x0000000212127228 */ /* 0x000fe20000000000 */
[----:B------:R-:W-:Y:S10]  /*0b90*/  BRA `(.L_x_11242) ;  /* 0x0000000000bc7947 */ /* 0x000ff40003800000 */
.L_x_11243:
        /* <DEDUP_REMOVED lines=20> */
[----:B------:R-:W-:Y:S05]  /*0ce0*/  CALL.REL.NOINC `($__internal_41_$__cuda_sm20_div_rn_f64_full) ;  /* 0x000000a000947944 */ /* 0x000fea0003c00000 */
[----:B------:R-:W-:Y:S02]  /*0cf0*/  IMAD.MOV.U32 R16, RZ, RZ, R2 ;  /* 0x000000ffff107224 */ /* 0x000fe400078e0002 */
[----:B------:R-:W-:-:S07]  /*0d00*/  IMAD.MOV.U32 R17, RZ, RZ, R3 ;  /* 0x000000ffff117224 */ /* 0x000fce00078e0003 */
.L_x_11254:
[----:B------:R-:W-:Y:S05]  /*0d10*/  BSYNC.RECONVERGENT B2 ;  /* 0x0000000000027941 */ /* 0x000fea0003800200 */
.L_x_11253:
        /* <DEDUP_REMOVED lines=15> */
[----:B------:R-:W-:Y:S05]  /*0e10*/  CALL.REL.NOINC `($__internal_40_$__cuda_sm20_dblrcp_rn_slowpath_v3) ;  /* 0x0000009c009c7944 */ /* 0x000fea0003c00000 */
.L_x_11256:
[----:B------:R-:W-:Y:S05]  /*0e20*/  BSYNC.RECONVERGENT B2 ;  /* 0x0000000000027941 */ /* 0x000fea0003800200 */
.L_x_11255:
[----:B------:R-:W0:Y:S08]  /*0e30*/  LDC.64 R18, c[0x0][0x3a0] ;  /* 0x0000e800ff127b82 */ /* 0x000e300000000a00 */
[----:B------:R-:W0:Y:S02]  /*0e40*/  LDC.64 R14, c[0x0][0x3a8] ;  /* 0x0000ea00ff0e7b82 */ /* 0x000e240000000a00 */
[----:B0-----:R-:W-:-:S02]  /*0e50*/  DFMA R12, R16, R18, R14 ;  /* 0x00000012100c722b */ /* 0x001fc4000000000e */
[----:B------:R-:W-:-:S06]  /*0e60*/  DFMA R18, R16, R14, -R18 ;  /* 0x0000000e1012722b */ /* 0x000fcc0000000812 */
[-C--:B------:R-:W-:Y:S02]  /*0e70*/  DMUL R16, R12, R2.reuse ;  /* 0x000000020c107228 */ /* 0x080fe40000000000 */
[----:B------:R-:W-:-:S11]  /*0e80*/  DMUL R18, R18, R2 ;  /* 0x0000000212127228 */ /* 0x000fd60000000000 */
.L_x_11242:
[----:B------:R-:W-:Y:S05]  /*0e90*/  BSYNC.RECONVERGENT B1 ;  /* 0x0000000000017941 */ /* 0x000fea0003800200 */
.L_x_11241:
        /* <DEDUP_REMOVED lines=37> */
.L_x_11262:
[----:B------:R-:W-:Y:S05]  /*10f0*/  BSYNC.RECONVERGENT B2 ;  /* 0x0000000000027941 */ /* 0x000fea0003800200 */
.L_x_11261:
        /* <DEDUP_REMOVED lines=15> */
[----:B------:R-:W-:Y:S05]  /*11f0*/  CALL.REL.NOINC `($__internal_40_$__cuda_sm20_dblrcp_rn_slowpath_v3) ;  /* 0x0000009800a47944 */ /* 0x000fea0003c00000 */
.L_x_11264:
[----:B------:R-:W-:Y:S05]  /*1200*/  BSYNC.RECONVERGENT B2 ;  /* 0x0000000000027941 */ /* 0x000fea0003800200 */
.L_x_11263:
[----:B------:R-:W0:Y:S08]  /*1210*/  LDC.64 R10, c[0x0][0x3a0] ;  /* 0x0000e800ff0a7b82 */ /* 0x000e300000000a00 */
[----:B------:R-:W0:Y:S02]  /*1220*/  LDC.64 R14, c[0x0][0x3a8] ;  /* 0x0000ea00ff0e7b82 */ /* 0x000e240000000a00 */
[----:B0-----:R-:W-:-:S02]  /*1230*/  DFMA R8, R12, R14, R10 ;  /* 0x0000000e0c08722b */ /* 0x001fc4000000000a */
[----:B------:R-:W-:-:S06]  /*1240*/  DFMA R14, -R12, R10, R14 ;  /* 0x0000000a0c0e722b */ /* 0x000fcc000000010e */
[-C--:B------:R-:W-:Y:S02]  /*1250*/  DMUL R12, R8, R2.reuse ;  /* 0x00000002080c7228 */ /* 0x080fe40000000000 */
[----:B------:R-:W-:Y:S01]  /*1260*/  DMUL R14, R14, R2 ;  /* 0x000000020e0e7228 */ /* 0x000fe20000000000 */
[----:B------:R-:W-:Y:S10]  /*1270*/  BRA `(.L_x_11258) ;  /* 0x0000000400a07947 */ /* 0x000ff40003800000 */
.L_x_11260:
        /* <DEDUP_REMOVED lines=24> */
[----:B------:R-:W-:Y:S05]  /*1400*/  CALL.REL.NOINC `($__internal_41_$__cuda_sm20_div_rn_f64_full) ;  /* 0x0000009800cc7944 */ /* 0x000fea0003c00000 */
.L_x_11266:
[----:B------:R-:W-:Y:S05]  /*1410*/  BSYNC.RECONVERGENT B2 ;  /* 0x0000000000027941 */ /* 0x000fea0003800200 */
.L_x_11265:
        /* <DEDUP_REMOVED lines=27> */
[----:B------:R-:W-:Y:S02]  /*15d0*/  IMAD.MOV.U32 R14, RZ, RZ, R2 ;  /* 0x000000ffff0e7224 */ /* 0x000fe400078e0002 */
[----:B------:R-:W-:-:S07]  /*15e0*/  IMAD.MOV.U32 R15, RZ, RZ, R3 ;  /* 0x000000ffff0f7224 */ /* 0x000fce00078e0003 */
.L_x_11268:
[----:B------:R-:W-:Y:S05]  /*15f0*/  BSYNC.RECONVERGENT B2 ;  /* 0x0000000000027941 */ /* 0x000fea0003800200 */
.L_x_11267:
[----:B------:R-:W-:Y:S05]  /*1600*/  BRA `(.L_x_11258) ;  /* 0x0000000000bc7947 */ /* 0x000fea0003800000 */
.L_x_11259:
        /* <DEDUP_REMOVED lines=23> */
.L_x_11270:
[----:B------:R-:W-:Y:S05]  /*1780*/  BSYNC.RECONVERGENT B2 ;  /* 0x0000000000027941 */ /* 0x000fea0003800200 */
.L_x_11269:
        /* <DEDUP_REMOVED lines=16> */
.L_x_11272:
[----:B------:R-:W-:Y:S05]  /*1890*/  BSYNC.RECONVERGENT B2 ;  /* 0x0000000000027941 */ /* 0x000fea0003800200 */
.L_x_11271:
[----:B------:R-:W0:Y:S08]  /*18a0*/  LDC.64 R14, c[0x0][0x3a0] ;  /* 0x0000e800ff0e7b82 */ /* 0x000e300000000a00 */
[----:B------:R-:W0:Y:S02]  /*18b0*/  LDC.64 R10, c[0x0][0x3a8] ;  /* 0x0000ea00ff0a7b82 */ /* 0x000e240000000a00 */
[----:B0-----:R-:W-:-:S02]  /*18c0*/  DFMA R8, R12, R14, R10 ;  /* 0x0000000e0c08722b */ /* 0x001fc4000000000a */
[----:B------:R-:W-:-:S06]  /*18d0*/  DFMA R14, R12, R10, -R14 ;  /* 0x0000000a0c0e722b */ /* 0x000fcc000000080e */
[-C--:B------:R-:W-:Y:S02]  /*18e0*/  DMUL R12, R8, R2.reuse ;  /* 0x00000002080c7228 */ /* 0x080fe40000000000 */
[----:B------:R-:W-:-:S11]  /*18f0*/  DMUL R14, R14, R2 ;  /* 0x000000020e0e7228 */ /* 0x000fd60000000000 */
.L_x_11258:
[----:B------:R-:W-:Y:S05]  /*1900*/  BSYNC.RECONVERGENT B1 ;  /* 0x0000000000017941 */ /* 0x000fea0003800200 */
.L_x_11257:
        /* <DEDUP_REMOVED lines=37> */
.L_x_11278:
[----:B------:R-:W-:Y:S05]  /*1b60*/  BSYNC.RECONVERGENT B2 ;  /* 0x0000000000027941 */ /* 0x000fea0003800200 */
.L_x_11277:
        /* <DEDUP_REMOVED lines=16> */
.L_x_11280:
[----:B------:R-:W-:Y:S05]  /*1c70*/  BSYNC.RECONVERGENT B2 ;  /* 0x0000000000027941 */ /* 0x000fea0003800200 */
.L_x_11279:
[----:B------:R-:W0:Y:S08]  /*1c80*/  LDC.64 R6, c[0x0][0x3a0] ;  /* 0x0000e800ff067b82 */ /* 0x000e300000000a00 */
[----:B------:R-:W0:Y:S02]  /*1c90*/  LDC.64 R10, c[0x0][0x3a8] ;  /* 0x0000ea00ff0a7b82 */ /* 0x000e240000000a00 */
[----:B0-----:R-:W-:-:S02]  /*1ca0*/  DFMA R4, R8, R10, R6 ;  /* 0x0000000a0804722b */ /* 0x001fc40000000006 */
[----:B------:R-:W-:-:S06]  /*1cb0*/  DFMA R10, -R8, R6, R10 ;  /* 0x00000006080a722b */ /* 0x000fcc000000010a */
[-C--:B------:R-:W-:Y:S02]  /*1cc0*/  DMUL R8, R4, R2.reuse ;  /* 0x0000000204087228 */ /* 0x080fe40000000000 */
[----:B------:R-:W-:Y:S01]  /*1cd0*/  DMUL R10, R10, R2 ;  /* 0x000000020a0a7228 */ /* 0x000fe20000000000 */
[----:B------:R-:W-:Y:S10]  /*1ce0*/  BRA `(.L_x_11274) ;  /* 0x0000000400a07947 */ /* 0x000ff40003800000 */
.L_x_11276:
        /* <DEDUP_REMOVED lines=25> */
.L_x_11282:
[----:B------:R-:W-:Y:S05]  /*1e80*/  BSYNC.RECONVERGENT B2 ;  /* 0x0000000000027941 */ /* 0x000fea0003800200 */
.L_x_11281:
        /* <DEDUP_REMOVED lines=29> */
.L_x_11284:
[----:B------:R-:W-:Y:S05]  /*2060*/  BSYNC.RECONVERGENT B2 ;  /* 0x0000000000027941 */ /* 0x000fea0003800200 */
.L_x_11283:
[----:B------:R-:W-:Y:S05]  /*2070*/  BRA `(.L_x_11274) ;  /* 0x0000000000bc7947 */ /* 0x000fea0003800000 */
.L_x_11275:
        /* <DEDUP_REMOVED lines=23> */
.L_x_11286:
[----:B------:R-:W-:Y:S05]  /*21f0*/  BSYNC.RECONVERGENT B2 ;  /* 0x0000000000027941 */ /* 0x000fea0003800200 */
.L_x_11285:
        /* <DEDUP_REMOVED lines=16> */
.L_x_11288:
[----:B------:R-:W-:Y:S05]  /*2300*/  BSYNC.RECONVERGENT B2 ;  /* 0x0000000000027941 */ /* 0x000fea0003800200 */
.L_x_11287:
[----:B------:R-:W0:Y:S08]  /*2310*/  LDC.64 R10, c[0x0][0x3a0] ;  /* 0x0000e800ff0a7b82 */ /* 0x000e300000000a00 */
[----:B------:R-:W0:Y:S02]  /*2320*/  LDC.64 R6, c[0x0][0x3a8] ;  /* 0x0000ea00ff067b82 */ /* 0x000e240000000a00 */
[----:B0-----:R-:W-:-:S02]  /*2330*/  DFMA R4, R8, R10, R6 ;  /* 0x0000000a0804722b */ /* 0x001fc40000000006 */
[----:B------:R-:W-:-:S06]  /*2340*/  DFMA R10, R8, R6, -R10 ;  /* 0x00000006080a722b */ /* 0x000fcc000000080a */
[-C--:B------:R-:W-:Y:S02]  /*2350*/  DMUL R8, R4, R2.reuse ;  /* 0x0000000204087228 */ /* 0x080fe40000000000 */
[----:B------:R-:W-:-:S11]  /*2360*/  DMUL R10, R10, R2 ;  /* 0x000000020a0a7228 */ /* 0x000fd60000000000 */
.L_x_11274:
[----:B------:R-:W-:Y:S05]  /*2370*/  BSYNC.RECONVERGENT B1 ;  /* 0x0000000000017941 */ /* 0x000fea0003800200 */
.L_x_11273:
        /* <DEDUP_REMOVED lines=35> */
[----:B------:R-:W-:Y:S01]  /*25b0*/  IMAD.MOV.U32 R4, RZ, RZ, R2 ;  /* 0x000000ffff047224 */ /* 0x000fe200078e0002 */
[----:B------:R-:W-:-:S07]  /*25c0*/  MOV R5, R3 ;  /* 0x0000000300057202 */ /* 0x000fce0000000f00 */
.L_x_11294:
[----:B------:R-:W-:Y:S05]  /*25d0*/  BSYNC.RECONVERGENT B2 ;  /* 0x0000000000027941 */ /* 0x000fea0003800200 */
.L_x_11293:
        /* <DEDUP_REMOVED lines=16> */
.L_x_11296:
[----:B------:R-:W-:Y:S05]  /*26e0*/  BSYNC.RECONVERGENT B2 ;  /* 0x0000000000027941 */ /* 0x000fea0003800200 */
.L_x_11295:
[----:B------:R-:W0:Y:S08]  /*26f0*/  LDC.64 R38, c[0x0][0x3a0] ;  /* 0x0000e800ff267b82 */ /* 0x000e300000000a00 */
[----:B------:R-:W0:Y:S02]  /*2700*/  LDC.64 R36, c[0x0][0x3a8] ;  /* 0x0000ea00ff247b82 */ /* 0x000e240000000a00 */
[----:B0-----:R-:W-:-:S02]  /*2710*/  DFMA R6, R4, R36, R38 ;  /* 0x000000240406722b */ /* 0x001fc40000000026 */
[----:B------:R-:W-:-:S06]  /*2720*/  DFMA R36, -R4, R38, R36 ;  /* 0x000000260424722b */ /* 0x000fcc0000000124 */
[-C--:B------:R-:W-:Y:S02]  /*2730*/  DMUL R4, R6, R2.reuse ;  /* 0x0000000206047228 */ /* 0x080fe40000000000 */
[----:B------:R-:W-:Y:S01]  /*2740*/  DMUL R6, R36, R2 ;  /* 0x0000000224067228 */ /* 0x000fe20000000000 */
[----:B------:R-:W-:Y:S10]  /*2750*/  BRA `(.L_x_11290) ;  /* 0x0000000400a07947 */ /* 0x000ff40003800000 */
.L_x_11292:
        /* <DEDUP_REMOVED lines=25> */
.L_x_11298:
[----:B------:R-:W-:Y:S05]  /*28f0*/  BSYNC.RECONVERGENT B2 ;  /* 0x0000000000027941 */ /* 0x000fea0003800200 */
.L_x_11297:
        /* <DEDUP_REMOVED lines=26> */
[----:B------:R-:W-:Y:S05]  /*2aa0*/  CALL.REL.NOINC `($__internal_41_$__cuda_sm20_div_rn_f64_full) ;  /* 0x0000008400247944 */ /* 0x000fea0003c00000 */
[----:B------:R-:W-:Y:S01]  /*2ab0*/  MOV R6, R2 ;  /* 0x0000000200067202 */ /* 0x000fe20000000f00 */
[----:B------:R-:W-:-:S07]  /*2ac0*/  IMAD.MOV.U32 R7, RZ, RZ, R3 ;  /* 0x000000ffff077224 */ /* 0x000fce00078e0003 */
.L_x_11300:
[----:B------:R-:W-:Y:S05]  /*2ad0*/  BSYNC.RECONVERGENT B2 ;  /* 0x0000000000027941 */ /* 0x000fea0003800200 */
.L_x_11299:
[----:B------:R-:W-:Y:S05]  /*2ae0*/  BRA `(.L_x_11290) ;  /* 0x0000000000bc7947 */ /* 0x000fea0003800000 */
.L_x_11291:
        /* <DEDUP_REMOVED lines=23> */
.L_x_11302:
[----:B------:R-:W-:Y:S05]  /*2c60*/  BSYNC.RECONVERGENT B2 ;  /* 0x0000000000027941 */ /* 0x000fea0003800200 */
.L_x_11301:
        /* <DEDUP_REMOVED lines=16> */
.L_x_11304:
[----:B------:R-:W-:Y:S05]  /*2d70*/  BSYNC.RECONVERGENT B2 ;  /* 0x0000000000027941 */ /* 0x000fea0003800200 */
.L_x_11303:
[----:B------:R-:W0:Y:S08]  /*2d80*/  LDC.64 R36, c[0x0][0x3a0] ;  /* 0x0000e800ff247b82 */ /* 0x000e300000000a00 */
[----:B------:R-:W0:Y:S02]  /*2d90*/  LDC.64 R38, c[0x0][0x3a8] ;  /* 0x0000ea00ff267b82 */ /* 0x000e240000000a00 */
[----:B0-----:R-:W-:-:S02]  /*2da0*/  DFMA R6, R4, R36, R38 ;  /* 0x000000240406722b */ /* 0x001fc40000000026 */
[----:B------:R-:W-:-:S06]  /*2db0*/  DFMA R36, R4, R38, -R36 ;  /* 0x000000260424722b */ /* 0x000fcc0000000824 */
[-C--:B------:R-:W-:Y:S02]  /*2dc0*/  DMUL R4, R6, R2.reuse ;  /* 0x0000000206047228 */ /* 0x080fe40000000000 */
[----:B------:R-:W-:-:S11]  /*2dd0*/  DMUL R6, R36, R2 ;  /* 0x0000000224067228 */ /* 0x000fd60000000000 */
.L_x_11290:
[----:B------:R-:W-:Y:S05]  /*2de0*/  BSYNC.RECONVERGENT B1 ;  /* 0x0000000000017941 */ /* 0x000fea0003800200 */
.L_x_11289:
        /* <DEDUP_REMOVED lines=37> */
.L_x_11310:
[----:B------:R-:W-:Y:S05]  /*3040*/  BSYNC.RECONVERGENT B2 ;  /* 0x0000000000027941 */ /* 0x000fea0003800200 */
.L_x_11309:
        /* <DEDUP_REMOVED lines=16> */
.L_x_11312:
[----:B------:R-:W-:Y:S05]  /*3150*/  BSYNC.RECONVERGENT B2 ;  /* 0x0000000000027941 */ /* 0x000fea0003800200 */
.L_x_11311:
[----:B------:R-:W0:Y:S08]  /*3160*/  LDC.64 R34, c[0x0][0x3a0] ;  /* 0x0000e800ff227b82 */ /* 0x000e300000000a00 */
[----:B------:R-:W0:Y:S02]  /*3170*/  LDC.64 R38, c[0x0][0x3a8] ;  /* 0x0000ea00ff267b82 */ /* 0x000e240000000a00 */
[----:B0-----:R-:W-:-:S02]  /*3180*/  DFMA R32, R36, R38, R34 ;  /* 0x000000262420722b */ /* 0x001fc40000000022 */
[----:B------:R-:W-:-:S06]  /*3190*/  DFMA R38, -R36, R34, R38 ;  /* 0x000000222426722b */ /* 0x000fcc0000000126 */
[-C--:B------:R-:W-:Y:S02]  /*31a0*/  DMUL R36, R32, R2.reuse ;  /* 0x0000000220247228 */ /* 0x080fe40000000000 */
[----:B------:R-:W-:Y:S01]  /*31b0*/  DMUL R38, R38, R2 ;  /* 0x0000000226267228 */ /* 0x000fe20000000000 */
[----:B------:R-:W-:Y:S10]  /*31c0*/  BRA `(.L_x_11306) ;  /* 0x0000000400a07947 */ /* 0x000ff40003800000 */
.L_x_11308:
        /* <DEDUP_REMOVED lines=25> */
.L_x_11314:
[----:B------:R-:W-:Y:S05]  /*3360*/  BSYNC.RECONVERGENT B2 ;  /* 0x0000000000027941 */ /* 0x000fea0003800200 */
.L_x_11313:
        /* <DEDUP_REMOVED lines=27> */
[----:B------:R-:W-:Y:S01]  /*3520*/  IMAD.MOV.U32 R38, RZ, RZ, R2 ;  /* 0x000000ffff267224 */ /* 0x000fe200078e0002 */
[----:B------:R-:W-:-:S07]  /*3530*/  MOV R39, R3 ;  /* 0x0000000300277202 */ /* 0x000fce0000000f00 */
.L_x_11316:
[----:B------:R-:W-:Y:S05]  /*3540*/  BSYNC.RECONVERGENT B2 ;  /* 0x0000000000027941 */ /* 0x000fea0003800200 */
.L_x_11315:
[----:B------:R-:W-:Y:S05]  /*3550*/  BRA `(.L_x_11306) ;  /* 0x0000000000bc7947 */ /* 0x000fea0003800000 */
.L_x_11307:
        /* <DEDUP_REMOVED lines=23> */
.L_x_11318:
[----:B------:R-:W-:Y:S05]  /*36d0*/  BSYNC.RECONVERGENT B2 ;  /* 0x0000000000027941 */ /* 0x000fea0003800200 */
.L_x_11317:
        /* <DEDUP_REMOVED lines=16> */
.L_x_11320:
[----:B------:R-:W-:Y:S05]  /*37e0*/  BSYNC.RECONVERGENT B2 ;  /* 0x0000000000027941 */ /* 0x000fea0003800200 */
.L_x_11319:
[----:B------:R-:W0:Y:S08]  /*37f0*/  LDC.64 R38, c[0x0][0x3a0] ;  /* 0x0000e800ff267b82 */ /* 0x000e300000000a00 */
[----:B------:R-:W0:Y:S02]  /*3800*/  LDC.64 R34, c[0x0][0x3a8] ;  /* 0x0000ea00ff227b82 */ /* 0x000e240000000a00 */
[----:B0-----:R-:W-:-:S02]  /*3810*/  DFMA R32, R36, R38, R34 ;  /* 0x000000262420722b */ /* 0x001fc40000000022 */
[----:B------:R-:W-:-:S06]  /*3820*/  DFMA R38, R36, R34, -R38 ;  /* 0x000000222426722b */ /* 0x000fcc0000000826 */
[-C--:B------:R-:W-:Y:S02]  /*3830*/  DMUL R36, R32, R2.reuse ;  /* 0x0000000220247228 */ /* 0x080fe40000000000 */
[----:B------:R-:W-:-:S11]  /*3840*/  DMUL R38, R38, R2 ;  /* 0x0000000226267228 */ /* 0x000fd60000000000 */
.L_x_11306:
[----:B------:R-:W-:Y:S05]  /*3850*/  BSYNC.RECONVERGENT B1 ;  /* 0x0000000000017941 */ /* 0x000fea0003800200 */
.L_x_11305:
        /* <DEDUP_REMOVED lines=37> */
.L_x_11326:
[----:B------:R-:W-:Y:S05]  /*3ab0*/  BSYNC.RECONVERGENT B2 ;  /* 0x0000000000027941 */ /* 0x000fea0003800200 */
.L_x_11325:
        /* <DEDUP_REMOVED lines=16> */
.L_x_11328:
[----:B------:R-:W-:Y:S05]  /*3bc0*/  BSYNC.RECONVERGENT B2 ;  /* 0x0000000000027941 */ /* 0x000fea0003800200 */
.L_x_11327:
[----:B------:R-:W0:Y:S08]  /*3bd0*/  LDC.64 R30, c[0x0][0x3a0] ;  /* 0x0000e800ff1e7b82 */ /* 0x000e300000000a00 */
[----:B------:R-:W0:Y:S02]  /*3be0*/  LDC.64 R34, c[0x0][0x3a8] ;  /* 0x0000ea00ff227b82 */ /* 0x000e240000000a00 */
[----:B0-----:R-:W-:-:S02]  /*3bf0*/  DFMA R28, R32, R34, R30 ;  /* 0x00000022201c722b */ /* 0x001fc4000000001e */
[----:B------:R-:W-:-:S06]  /*3c00*/  DFMA R34, -R32, R30, R34 ;  /* 0x0000001e2022722b */ /* 0x000fcc0000000122 */
[-C--:B------:R-:W-:Y:S02]  /*3c10*/  DMUL R32, R28, R2.reuse ;  /* 0x000000021c207228 */ /* 0x080fe40000000000 */
[----:B------:R-:W-:Y:S01]  /*3c20*/  DMUL R34, R34, R2 ;  /* 0x0000000222227228 */ /* 0x000fe20000000000 */
[----:B------:R-:W-:Y:S10]  /*3c30*/  BRA `(.L_x_11322) ;  /* 0x0000000400a07947 */ /* 0x000ff40003800000 */
.L_x_11324:
        /* <DEDUP_REMOVED lines=25> */
.L_x_11330:
[----:B------:R-:W-:Y:S05]  /*3dd0*/  BSYNC.RECONVERGENT B2 ;  /* 0x0000000000027941 */ /* 0x000fea0003800200 */
.L_x_11329:
        /* <DEDUP_REMOVED lines=29> */
.L_x_11332:
[----:B------:R-:W-:Y:S05]  /*3fb0*/  BSYNC.RECONVERGENT B2 ;  /* 0x0000000000027941 */ /* 0x000fea0003800200 */
.L_x_11331:
[----:B------:R-:W-:Y:S05]  /*3fc0*/  BRA `(.L_x_11322) ;  /* 0x0000000000bc7947 */ /* 0x000fea0003800000 */
.L_x_11323:
        /* <DEDUP_REMOVED lines=23> */
.L_x_11334:
[----:B------:R-:W-:Y:S05]  /*4140*/  BSYNC.RECONVERGENT B2 ;  /* 0x0000000000027941 */ /* 0x000fea0003800200 */
.L_x_11333:
        /* <DEDUP_REMOVED lines=16> */
.L_x_11336:
[----:B------:R-:W-:Y:S05]  /*4250*/  BSYNC.RECONVERGENT B2 ;  /* 0x0000000000027941 */ /* 0x000fea0003800200 */
.L_x_11335:
[----:B------:R-:W0:Y:S08]  /*4260*/  LDC.64 R34, c[0x0][0x3a0] ;  /* 0x0000e800ff227b82 */ /* 0x000e300000000a00 */
[----:B------:R-:W0:Y:S02]  /*4270*/  LDC.64 R30, c[0x0][0x3a8] ;  /* 0x0000ea00ff1e7b82 */ /* 0x000e240000000a00 */
[----:B0-----:R-:W-:-:S02]  /*4280*/  DFMA R28, R32, R34, R30 ;  /* 0x00000022201c722b */ /* 0x001fc4000000001e */
[----:B------:R-:W-:-:S06]  /*4290*/  DFMA R34, R32, R30, -R34 ;  /* 0x0000001e2022722b */ /* 0x000fcc0000000822 */
[-C--:B------:R-:W-:Y:S02]  /*42a0*/  DMUL R32, R28, R2.reuse ;  /* 0x000000021c207228 */ /* 0x080fe40000000000 */
[----:B------:R-:W-:-:S11]  /*42b0*/  DMUL R34, R34, R2 ;  /* 0x0000000222227228 */ /* 0x000fd60000000000 */
.L_x_11322:
[----:B------:R-:W-:Y:S05]  /*42c0*/  BSYNC.RECONVERGENT B1 ;  /* 0x0000000000017941 */ /* 0x000fea0003800200 */
.L_x_11321:
        /* <DEDUP_REMOVED lines=37> */
.L_x_11342:
[----:B------:R-:W-:Y:S05]  /*4520*/  BSYNC.RECONVERGENT B2 ;  /* 0x0000000000027941 */ /* 0x000fea0003800200 */
.L_x_11341:
        /* <DEDUP_REMOVED lines=16> */
.L_x_11344:
[----:B------:R-:W-:Y:S05]  /*4630*/  BSYNC.RECONVERGENT B2 ;  /* 0x0000000000027941 */ /* 0x000fea0003800200 */
.L_x_11343:
[----:B------:R-:W0:Y:S08]  /*4640*/  LDC.64 R26, c[0x0][0x3a0] ;  /* 0x0000e800ff1a7b82 */ /* 0x000e300000000a00 */
[----:B------:R-:W0:Y:S02]  /*4650*/  LDC.64 R30, c[0x0][0x3a8] ;  /* 0x0000ea00ff1e7b82 */ /* 0x000e240000000a00 */
[----:B0-----:R-:W-:-:S02]  /*4660*/  DFMA R24, R28, R30, R26 ;  /* 0x0000001e1c18722b */ /* 0x001fc4000000001a */
[----:B------:R-:W-:-:S06]  /*4670*/  DFMA R30, -R28, R26, R30 ;  /* 0x0000001a1c1e722b */ /* 0x000fcc000000011e */
[-C--:B------:R-:W-:Y:S02]  /*4680*/  DMUL R28, R24, R2.reuse ;  /* 0x00000002181c7228 */ /* 0x080fe40000000000 */
[----:B------:R-:W-:Y:S01]  /*4690*/  DMUL R30, R30, R2 ;  /* 0x000000021e1e7228 */ /* 0x000fe20000000000 */
[----:B------:R-:W-:Y:S10]  /*46a0*/  BRA `(.L_x_11338) ;  /* 0x0000000400a07947 */ /* 0x000ff40003800000 */
.L_x_11340:
        /* <DEDUP_REMOVED lines=25> */
.L_x_11346:
[----:B------:R-:W-:Y:S05]  /*4840*/  BSYNC.RECONVERGENT B2 ;  /* 0x0000000000027941 */ /* 0x000fea0003800200 */
.L_x_11345:
        /* <DEDUP_REMOVED lines=29> */
.L_x_11348:
[----:B------:R-:W-:Y:S05]  /*4a20*/  BSYNC.RECONVERGENT B2 ;  /* 0x0000000000027941 */ /* 0x000fea0003800200 */
.L_x_11347:
[----:B------:R-:W-:Y:S05]  /*4a30*/  BRA `(.L_x_11338) ;  /* 0x0000000000bc7947 */ /* 0x000fea0003800000 */
.L_x_11339:
        /* <DEDUP_REMOVED lines=23> */
.L_x_11350:
[----:B------:R-:W-:Y:S05]  /*4bb0*/  BSYNC.RECONVERGENT B2 ;  /* 0x0000000000027941 */ /* 0x000fea0003800200 */
.L_x_11349:
        /* <DEDUP_REMOVED lines=16> */
.L_x_11352:
[----:B------:R-:W-:Y:S05]  /*4cc0*/  BSYNC.RECONVERGENT B2 ;  /* 0x0000000000027941 */ /* 0x000fea0003800200 */
.L_x_11351:
[----:B------:R-:W0:Y:S08]  /*4cd0*/  LDC.64 R30, c[0x0][0x3a0] ;  /* 0x0000e800ff1e7b82 */ /* 0x000e300000000a00 */
[----:B------:R-:W0:Y:S02]  /*4ce0*/  LDC.64 R26, c[0x0][0x3a8] ;  /* 0x0000ea00ff1a7b82 */ /* 0x000e240000000a00 */
[----:B0-----:R-:W-:-:S02]  /*4cf0*/  DFMA R24, R28, R30, R26 ;  /* 0x0000001e1c18722b */ /* 0x001fc4000000001a */
[----:B------:R-:W-:-:S06]  /*4d00*/  DFMA R30, R28, R26, -R30 ;  /* 0x0000001a1c1e722b */ /* 0x000fcc000000081e */
[-C--:B------:R-:W-:Y:S02]  /*4d10*/  DMUL R28, R24, R2.reuse ;  /* 0x00000002181c7228 */ /* 0x080fe40000000000 */
[----:B------:R-:W-:-:S11]  /*4d20*/  DMUL R30, R30, R2 ;  /* 0x000000021e1e7228 */ /* 0x000fd60000000000 */
.L_x_11338:
[----:B------:R-:W-:Y:S05]  /*4d30*/  BSYNC.RECONVERGENT B1 ;  /* 0x0000000000017941 */ /* 0x000fea0003800200 */
.L_x_11337:
        /* <DEDUP_REMOVED lines=37> */
.L_x_11358:
[----:B------:R-:W-:Y:S05]  /*4f90*/  BSYNC.RECONVERGENT B2 ;  /* 0x0000000000027941 */ /* 0x000fea0003800200 */
.L_x_11357:
        /* <DEDUP_REMOVED lines=16> */
.L_x_11360:
[----:B------:R-:W-:Y:S05]  /*50a0*/  BSYNC.RECONVERGENT B2 ;  /* 0x0000000000027941 */ /* 0x000fea0003800200 */
.L_x_11359:
[----:B------:R-:W0:Y:S08]  /*50b0*/  LDC.64 R22, c[0x0][0x3a0] ;  /* 0x0000e800ff167b82 */ /* 0x000e300000000a00 */
[----:B------:R-:W0:Y:S02]  /*50c0*/  LDC.64 R26, c[0x0][0x3a8] ;  /* 0x0000ea00ff1a7b82 */ /* 0x000e240000000a00 */
[----:B0-----:R-:W-:-:S02]  /*50d0*/  DFMA R20, R24, R26, R22 ;  /* 0x0000001a1814722b */ /* 0x001fc40000000016 */
[----:B------:R-:W-:-:S06]  /*50e0*/  DFMA R26, -R24, R22, R26 ;  /* 0x00000016181a722b */ /* 0x000fcc000000011a */
[-C--:B------:R-:W-:Y:S02]  /*50f0*/  DMUL R24, R20, R2.reuse ;  /* 0x0000000214187228 */ /* 0x080fe40000000000 */
[----:B------:R-:W-:Y:S01]  /*5100*/  DMUL R26, R26, R2 ;  /* 0x000000021a1a7228 */ /* 0x000fe20000000000 */
[----:B------:R-:W-:Y:S10]  /*5110*/  BRA `(.L_x_11354) ;  /* 0x0000000400a07947 */ /* 0x000ff40003800000 */
.L_x_11356:
        /* <DEDUP_REMOVED lines=25> */
.L_x_11362:
[----:B------:R-:W-:Y:S05]  /*52b0*/  BSYNC.RECONVERGENT B2 ;  /* 0x0000000000027941 */ /* 0x000fea0003800200 */
.L_x_11361:
        /* <DEDUP_REMOVED lines=29> */
.L_x_11364:
[----:B------:R-:W-:Y:S05]  /*5490*/  BSYNC.RECONVERGENT B2 ;  /* 0x0000000000027941 */ /* 0x000fea0003800200 */
.L_x_11363:
[----:B------:R-:W-:Y:S05]  /*54a0*/  BRA `(.L_x_11354) ;  /* 0x0000000000bc7947 */ /* 0x000fea0003800000 */
.L_x_11355:
        /* <DEDUP_REMOVED lines=23> */
.L_x_11366:
[----:B------:R-:W-:Y:S05]  /*5620*/  BSYNC.RECONVERGENT B2 ;  /* 0x0000000000027941 */ /* 0x000fea0003800200 */
.L_x_11365:
        /* <DEDUP_REMOVED lines=16> */
.L_x_11368:
[----:B------:R-:W-:Y:S05]  /*5730*/  BSYNC.RECONVERGENT B2 ;  /* 0x0000000000027941 */ /* 0x000fea0003800200 */
.L_x_11367:
[----:B------:R-:W0:Y:S08]  /*5740*/  LDC.64 R26, c[0x0][0x3a0] ;  /* 0x0000e800ff1a7b82 */ /* 0x000e300000000a00 */
[----:B------:R-:W0:Y:S02]  /*5750*/  LDC.64 R22, c[0x0][0x3a8] ;  /* 0x0000ea00ff167b82 */ /* 0x000e240000000a00 */
[----:B0-----:R-:W-:-:S02]  /*5760*/  DFMA R20, R24, R26, R22 ;  /* 0x0000001a1814722b */ /* 0x001fc40000000016 */
[----:B------:R-:W-:-:S06]  /*5770*/  DFMA R26, R24, R22, -R26 ;  /* 0x00000016181a722b */ /* 0x000fcc000000081a */
[-C--:B------:R-:W-:Y:S02]  /*5780*/  DMUL R24, R20, R2.reuse ;  /* 0x0000000214187228 */ /* 0x080fe40000000000 */
[----:B------:R-:W-:-:S11]  /*5790*/  DMUL R26, R26, R2 ;  /* 0x000000021a1a7228 */ /* 0x000fd60000000000 */
.L_x_11354:
[----:B------:R-:W-:Y:S05]  /*57a0*/  BSYNC.RECONVERGENT B1 ;  /* 0x0000000000017941 */ /* 0x000fea0003800200 */
.L_x_11353:
        /* <DEDUP_REMOVED lines=28> */
.L_x_11371:
[----:B------:R-:W-:-:S13]  /*5970*/  ISETP.GE.U32.AND P0, PT, R3, R2, PT ;  /* 0x000000020300720c */ /* 0x000fda0003f06070 */
[----:B------:R-:W-:Y:S05]  /*5980*/  @P0 BRA `(.L_x_11373) ;  /* 0x0000000000300947 */ /* 0x000fea0003800000 */
[----:B0-----:R-:W0:Y:S01]  /*5990*/  LDC.64 R8, c[0x0][0x3b0] ;  /* 0x0000ec00ff087b82 */ /* 0x001e220000000a00 */
[----:B------:R-:W-:Y:S01]  /*59a0*/  IMAD R11, R0, 0x400, R3 ;  /* 0x00000400000b7824 */ /* 0x000fe200078e0203 */
[----:B------:R-:W-:-:S03]  /*59b0*/  IADD3 R3, PT, PT, R3, 0x80, RZ ;  /* 0x0000008003037810 */ /* 0x000fc60007ffe0ff */
[----:B0-----:R-:W-:-:S05]  /*59c0*/  IMAD.WIDE.U32 R8, R11, 0x10, R8 ;  /* 0x000000100b087825 */ /* 0x001fca00078e0008 */
[----:B------:R1:W-:Y:S02]  /*59d0*/  STG.E.128 desc[UR6][R8.64], R4 ;  /* 0x0000000408007986 */ /* 0x0003e4000c101d06 */
.L_x_11372:
[----:B------:R-:W-:-:S13]  /*59e0*/  ISETP.GE.U32.AND P0, PT, R3, R2, PT ;  /* 0x000000020300720c */ /* 0x000fda0003f06070 */
[----:B------:R-:W-:Y:S05]  /*59f0*/  @P0 BRA `(.L_x_11374) ;  /* 0x0000000000340947 */ /* 0x000fea0003800000 */
[----:B-1----:R-:W1:Y:S01]  /*5a00*/  LDC.64 R4, c[0x0][0x3b0] ;  /* 0x0000ec00ff047b82 */ /* 0x002e620000000a00 */
[----:B------:R-:W-:Y:S02]  /*5a10*/  IMAD R7, R0, 0x400, R3 ;  /* 0x0000040000077824 */ /* 0x000fe400078e0203 */
[----:B------:R-:W-:Y:S02]  /*5a20*/  VIADD R3, R3, 0x80 ;  /* 0x0000008003037836 */ /* 0x000fe40000000000 */
[----:B-1----:R-:W-:-:S05]  /*5a30*/  IMAD.WIDE.U32 R4, R7, 0x10, R4 ;  /* 0x0000001007047825 */ /* 0x002fca00078e0004 */
[----:B------:R1:W-:Y:S02]  /*5a40*/  STG.E.128 desc[UR6][R4.64], R36 ;  /* 0x0000002404007986 */ /* 0x0003e4000c101d06 */
.L_x_11373:
        /* <DEDUP_REMOVED lines=8> */
.L_x_11374:
[----:B------:R-:W-:Y:S05]  /*5ad0*/  BSYNC.RELIABLE B1 ;  /* 0x0000000000017941 */ /* 0x000fea0003800100 */
.L_x_11370:
[----:B------:R-:W-:-:S13]  /*5ae0*/  ISETP.GE.U32.AND P0, PT, R3, R2, PT ;  /* 0x000000020300720c */ /* 0x000fda0003f06070 */
[----:B-12---:R-:W1:Y:S01]  /*5af0*/  @!P0 LDC.64 R4, c[0x0][0x3b0] ;  /* 0x0000ec00ff048b82 */ /* 0x006e620000000a00 */
[----:B------:R-:W-:Y:S02]  /*5b00*/  @!P0 IMAD R7, R0, 0x400, R3 ;  /* 0x0000040000078824 */ /* 0x000fe400078e0203 */
[----:B------:R-:W-:Y:S02]  /*5b10*/  @!P0 VIADD R3, R3, 0x80 ;  /* 0x0000008003038836 */ /* 0x000fe40000000000 */
[----:B-1----:R-:W-:-:S05]  /*5b20*/  @!P0 IMAD.WIDE.U32 R4, R7, 0x10, R4 ;  /* 0x0000001007048825 */ /* 0x002fca00078e0004 */
[----:B------:R2:W-:Y:S02]  /*5b30*/  @!P0 STG.E.128 desc[UR6][R4.64], R28 ;  /* 0x0000001c04008986 */ /* 0x0005e4000c101d06 */
.L_x_11375:
[----:B------:R-:W-:Y:S05]  /*5b40*/  BSYNC.RECONVERGENT B0 ;  /* 0x0000000000007941 */ /* 0x000fea0003800200 */
.L_x_11369:
        /* <DEDUP_REMOVED lines=8> */
.L_x_11240:
        /* <DEDUP_REMOVED lines=39> */
[----:B-----5:R-:W-:Y:S05]  /*5e40*/  CALL.REL.NOINC `($__internal_41_$__cuda_sm20_div_rn_f64_full) ;  /* 0x00000050003c7944 */ /* 0x020fea0003c00000 */
.L_x_11380:
[----:B------:R-:W-:Y:S05]  /*5e50*/  BSYNC.RECONVERGENT B2 ;  /* 0x0000000000027941 */ /* 0x000fea0003800200 */
.L_x_11379:
        /* <DEDUP_REMOVED lines=26> */
[----:B-----5:R-:W-:Y:S05]  /*6000*/  CALL.REL.NOINC `($__internal_41_$__cuda_sm20_div_rn_f64_full) ;  /* 0x0000004c00cc7944 */ /* 0x020fea0003c00000 */
[----:B------:R-:W-:Y:S02]  /*6010*/  IMAD.MOV.U32 R18, RZ, RZ, R2 ;  /* 0x000000ffff127224 */ /* 0x000fe400078e0002 */
[----:B------:R-:W-:-:S07]  /*6020*/  IMAD.MOV.U32 R19, RZ, RZ, R3 ;  /* 0x000000ffff137224 */ /* 0x000fce00078e0003 */
.L_x_11382:
[----:B------:R-:W-:Y:S05]  /*6030*/  BSYNC.RECONVERGENT B2 ;  /* 0x0000000000027941 */ /* 0x000fea0003800200 */
.L_x_11381:
[----:B------:R-:W-:Y:S05]  /*6040*/  BRA `(.L_x_11383) ;  /* 0x00000004007c7947 */ /* 0x000fea0003800000 */
.L_x_11378:
        /* <DEDUP_REMOVED lines=20> */
[----:B-----5:R-:W-:Y:S05]  /*6190*/  CALL.REL.NOINC `($__internal_41_$__cuda_sm20_div_rn_f64_full) ;  /* 0x0000004c00687944 */ /* 0x020fea0003c00000 */
[----:B------:R-:W-:Y:S01]  /*61a0*/  MOV R36, R2 ;  /* 0x0000000200247202 */ /* 0x000fe20000000f00 */
[----:B------:R-:W-:-:S07]  /*61b0*/  IMAD.MOV.U32 R37, RZ, RZ, R3 ;  /* 0x000000ffff257224 */ /* 0x000fce00078e0003 */
.L_x_11385:
[----:B------:R-:W-:Y:S05]  /*61c0*/  BSYNC.RECONVERGENT B2 ;  /* 0x0000000000027941 */ /* 0x000fea0003800200 */
.L_x_11384:
        /* <DEDUP_REMOVED lines=15> */
[----:B-----5:R-:W-:Y:S05]  /*62c0*/  CALL.REL.NOINC `($__internal_40_$__cuda_sm20_dblrcp_rn_slowpath_v3) ;  /* 0x0000004800707944 */ /* 0x020fea0003c00000 */
.L_x_11387:
[----:B------:R-:W-:Y:S05]  /*62d0*/  BSYNC.RECONVERGENT B2 ;  /* 0x0000000000027941 */ /* 0x000fea0003800200 */
.L_x_11386:
[----:B------:R-:W0:Y:S08]  /*62e0*/  LDC.64 R38, c[0x0][0x3a0] ;  /* 0x0000e800ff267b82 */ /* 0x000e300000000a00 */
[----:B------:R-:W0:Y:S02]  /*62f0*/  LDC.64 R18, c[0x0][0x3a8] ;  /* 0x0000ea00ff127b82 */ /* 0x000e240000000a00 */
[----:B0-----:R-:W-:-:S02]  /*6300*/  DFMA R16, R36, R18, R38 ;  /* 0x000000122410722b */ /* 0x001fc40000000026 */
[----:B------:R-:W-:-:S06]  /*6310*/  DFMA R18, -R36, R38, R18 ;  /* 0x000000262412722b */ /* 0x000fcc0000000112 */
[-C--:B------:R-:W-:Y:S02]  /*6320*/  DMUL R16, R16, R2.reuse ;  /* 0x0000000210107228 */ /* 0x080fe40000000000 */
[----:B------:R-:W-:Y:S01]  /*6330*/  DMUL R18, R18, R2 ;  /* 0x0000000212127228 */ /* 0x000fe20000000000 */
[----:B------:R-:W-:Y:S10]  /*6340*/  BRA `(.L_x_11383) ;  /* 0x0000000000bc7947 */ /* 0x000ff40003800000 */
.L_x_11377:
        /* <DEDUP_REMOVED lines=20> */
[----:B-----5:R-:W-:Y:S05]  /*6490*/  CALL.REL.NOINC `($__internal_41_$__cuda_sm20_div_rn_f64_full) ;  /* 0x0000004800a87944 */ /* 0x020fea0003c00000 */
[----:B------:R-:W-:Y:S02]  /*64a0*/  IMAD.MOV.U32 R36, RZ, RZ, R2 ;  /* 0x000000ffff247224 */ /* 0x000fe400078e0002 */
[----:B------:R-:W-:-:S07]  /*64b0*/  IMAD.MOV.U32 R37, RZ, RZ, R3 ;  /* 0x000000ffff257224 */ /* 0x000fce00078e0003 */
.L_x_11389:
[----:B------:R-:W-:Y:S05]  /*64c0*/  BSYNC.RECONVERGENT B2 ;  /* 0x0000000000027941 */ /* 0x000fea0003800200 */
.L_x_11388:
        /* <DEDUP_REMOVED lines=15> */
[----:B-----5:R-:W-:Y:S05]  /*65c0*/  CALL.REL.NOINC `($__internal_40_$__cuda_sm20_dblrcp_rn_slowpath_v3) ;  /* 0x0000004400b07944 */ /* 0x020fea0003c00000 */
.L_x_11391:
[----:B------:R-:W-:Y:S05]  /*65d0*/  BSYNC.RECONVERGENT B2 ;  /* 0x0000000000027941 */ /* 0x000fea0003800200 */
.L_x_11390:
[----:B------:R-:W0:Y:S08]  /*65e0*/  LDC.64 R18, c[0x0][0x3a0] ;  /* 0x0000e800ff127b82 */ /* 0x000e300000000a00 */
[----:B------:R-:W0:Y:S02]  /*65f0*/  LDC.64 R38, c[0x0][0x3a8] ;  /* 0x0000ea00ff267b82 */ /* 0x000e240000000a00 */
[----:B0-----:R-:W-:-:S02]  /*6600*/  DFMA R16, R36, R18, R38 ;  /* 0x000000122410722b */ /* 0x001fc40000000026 */
[----:B------:R-:W-:-:S06]  /*6610*/  DFMA R18, R36, R38, -R18 ;  /* 0x000000262412722b */ /* 0x000fcc0000000812 */
[-C--:B------:R-:W-:Y:S02]  /*6620*/  DMUL R16, R16, R2.reuse ;  /* 0x0000000210107228 */ /* 0x080fe40000000000 */
[----:B------:R-:W-:-:S11]  /*6630*/  DMUL R18, R18, R2 ;  /* 0x0000000212127228 */ /* 0x000fd60000000000 */
.L_x_11383:
[----:B------:R-:W-:Y:S05]  /*6640*/  BSYNC.RECONVERGENT B1 ;  /* 0x0000000000017941 */ /* 0x000fea0003800200 */
.L_x_11376:
        /* <DEDUP_REMOVED lines=29> */
.L_x_11396:
[----:B------:R-:W-:Y:S05]  /*6820*/  BSYNC.RECONVERGENT B2 ;  /* 0x0000000000027941 */ /* 0x000fea0003800200 */
.L_x_11395:
        /* <DEDUP_REMOVED lines=16> */
.L_x_11398:
[----:B------:R-:W-:Y:S05]  /*6930*/  BSYNC.RECONVERGENT B2 ;  /* 0x0000000000027941 */ /* 0x000fea0003800200 */
.L_x_11397:
[----:B------:R-:W0:Y:S08]  /*6940*/  LDC.64 R38, c[0x0][0x3a0] ;  /* 0x0000e800ff267b82 */ /* 0x000e300000000a00 */
[----:B------:R-:W0:Y:S02]  /*6950*/  LDC.64 R14, c[0x0][0x3a8] ;  /* 0x0000ea00ff0e7b82 */ /* 0x000e240000000a00 */
[----:B0-----:R-:W-:-:S02]  /*6960*/  DFMA R12, R36, R14, R38 ;  /* 0x0000000e240c722b */ /* 0x001fc40000000026 */
[----:B------:R-:W-:-:S06]  /*6970*/  DFMA R14, -R36, R38, R14 ;  /* 0x00000026240e722b */ /* 0x000fcc000000010e */
[-C--:B------:R-:W-:Y:S02]  /*6980*/  DMUL R12, R12, R2.reuse ;  /* 0x000000020c0c7228 */ /* 0x080fe40000000000 */
[----:B------:R-:W-:Y:S01]  /*6990*/  DMUL R14, R14, R2 ;  /* 0x000000020e0e7228 */ /* 0x000fe20000000000 */
[----:B------:R-:W-:Y:S10]  /*69a0*/  BRA `(.L_x_11399) ;  /* 0x0000000400a07947 */ /* 0x000ff40003800000 */
.L_x_11394:
        /* <DEDUP_REMOVED lines=25> */
.L_x_11401:
[----:B------:R-:W-:Y:S05]  /*6b40*/  BSYNC.RECONVERGENT B2 ;  /* 0x0000000000027941 */ /* 0x000fea0003800200 */
.L_x_11400:
        /* <DEDUP_REMOVED lines=29> */
.L_x_11403:
[----:B------:R-:W-:Y:S05]  /*6d20*/  BSYNC.RECONVERGENT B2 ;  /* 0x0000000000027941 */ /* 0x000fea0003800200 */
.L_x_11402:
[----:B------:R-:W-:Y:S05]  /*6d30*/  BRA `(.L_x_11399) ;  /* 0x0000000000bc7947 */ /* 0x000fea0003800000 */
.L_x_11393:
        /* <DEDUP_REMOVED lines=23> */
.L_x_11405:
[----:B------:R-:W-:Y:S05]  /*6eb0*/  BSYNC.RECONVERGENT B2 ;  /* 0x0000000000027941 */ /* 0x000fea0003800200 */
.L_x_11404:
        /* <DEDUP_REMOVED lines=16> */
.L_x_11407:
[----:B------:R-:W-:Y:S05]  /*6fc0*/  BSYNC.RECONVERGENT B2 ;  /* 0x0000000000027941 */ /* 0x000fea0003800200 */
.L_x_11406:
[----:B------:R-:W0:Y:S08]  /*6fd0*/  LDC.64 R14, c[0x0][0x3a0] ;  /* 0x0000e800ff0e7b82 */ /* 0x000e300000000a00 */
[----:B------:R-:W0:Y:S02]  /*6fe0*/  LDC.64 R38, c[0x0][0x3a8] ;  /* 0x0000ea00ff267b82 */ /* 0x000e240000000a00 */
[----:B0-----:R-:W-:-:S02]  /*6ff0*/  DFMA R12, R36, R14, R38 ;  /* 0x0000000e240c722b */ /* 0x001fc40000000026 */
[----:B------:R-:W-:-:S06]  /*7000*/  DFMA R14, R36, R38, -R14 ;  /* 0x00000026240e722b */ /* 0x000fcc000000080e */
[-C--:B------:R-:W-:Y:S02]  /*7010*/  DMUL R12, R12, R2.reuse ;  /* 0x000000020c0c7228 */ /* 0x080fe40000000000 */
[----:B------:R-:W-:-:S11]  /*7020*/  DMUL R14, R14, R2 ;  /* 0x000000020e0e7228 */ /* 0x000fd60000000000 */
.L_x_11399:
[----:B------:R-:W-:Y:S05]  /*7030*/  BSYNC.RECONVERGENT B1 ;  /* 0x0000000000017941 */ /* 0x000fea0003800200 */
.L_x_11392:
        /* <DEDUP_REMOVED lines=29> */
.L_x_11412:
[----:B------:R-:W-:Y:S05]  /*7210*/  BSYNC.RECONVERGENT B2 ;  /* 0x0000000000027941 */ /* 0x000fea0003800200 */
.L_x_11411:
        /* <DEDUP_REMOVED lines=16> */
.L_x_11414:
[----:B------:R-:W-:Y:S05]  /*7320*/  BSYNC.RECONVERGENT B2 ;  /* 0x0000000000027941 */ /* 0x000fea0003800200 */
.L_x_11413:
[----:B------:R-:W0:Y:S08]  /*7330*/  LDC.64 R38, c[0x0][0x3a0] ;  /* 0x0000e800ff267b82 */ /* 0x000e300000000a00 */
[----:B------:R-:W0:Y:S02]  /*7340*/  LDC.64 R10, c[0x0][0x3a8] ;  /* 0x0000ea00ff0a7b82 */ /* 0x000e240000000a00 */
[----:B0-----:R-:W-:-:S02]  /*7350*/  DFMA R8, R36, R10, R38 ;  /* 0x0000000a2408722b */ /* 0x001fc40000000026 */
[----:B------:R-:W-:-:S06]  /*7360*/  DFMA R10, -R36, R38, R10 ;  /* 0x00000026240a722b */ /* 0x000fcc000000010a */
[-C--:B------:R-:W-:Y:S02]  /*7370*/  DMUL R8, R8, R2.reuse ;  /* 0x0000000208087228 */ /* 0x080fe40000000000 */
[----:B------:R-:W-:Y:S01]  /*7380*/  DMUL R10, R10, R2 ;  /* 0x000000020a0a7228 */ /* 0x000fe20000000000 */
[----:B------:R-:W-:Y:S10]  /*7390*/  BRA `(.L_x_11415) ;  /* 0x0000000400a07947 */ /* 0x000ff40003800000 */
.L_x_11410:
        /* <DEDUP_REMOVED lines=25> */
.L_x_11417:
[----:B------:R-:W-:Y:S05]  /*7530*/  BSYNC.RECONVERGENT B2 ;  /* 0x0000000000027941 */ /* 0x000fea0003800200 */
.L_x_11416:
        /* <DEDUP_REMOVED lines=29> */
.L_x_11419:
[----:B------:R-:W-:Y:S05]  /*7710*/  BSYNC.RECONVERGENT B2 ;  /* 0x0000000000027941 */ /* 0x000fea0003800200 */
.L_x_11418:
[----:B------:R-:W-:Y:S05]  /*7720*/  BRA `(.L_x_11415) ;  /* 0x0000000000bc7947 */ /* 0x000fea0003800000 */
.L_x_11409:
        /* <DEDUP_REMOVED lines=23> */
.L_x_11421:
[----:B------:R-:W-:Y:S05]  /*78a0*/  BSYNC.RECONVERGENT B2 ;  /* 0x0000000000027941 */ /* 0x000fea0003800200 */
.L_x_11420:
        /* <DEDUP_REMOVED lines=16> */
.L_x_11423:
[----:B------:R-:W-:Y:S05]  /*79b0*/  BSYNC.RECONVERGENT B2 ;  /* 0x0000000000027941 */ /* 0x000fea0003800200 */
.L_x_11422:
[----:B------:R-:W0:Y:S08]  /*79c0*/  LDC.64 R10, c[0x0][0x3a0] ;  /* 0x0000e800ff0a7b82 */ /* 0x000e300000000a00 */
[----:B------:R-:W0:Y:S02]  /*79d0*/  LDC.64 R38, c[0x0][0x3a8] ;  /* 0x0000ea00ff267b82 */ /* 0x000e240000000a00 */
[----:B0-----:R-:W-:-:S02]  /*79e0*/  DFMA R8, R36, R10, R38 ;  /* 0x0000000a2408722b */ /* 0x001fc40000000026 */
[----:B------:R-:W-:-:S06]  /*79f0*/  DFMA R10, R36, R38, -R10 ;  /* 0x00000026240a722b */ /* 0x000fcc000000080a */
[-C--:B------:R-:W-:Y:S02]  /*7a00*/  DMUL R8, R8, R2.reuse ;  /* 0x0000000208087228 */ /* 0x080fe40000000000 */
[----:B------:R-:W-:-:S11]  /*7a10*/  DMUL R10, R10, R2 ;  /* 0x000000020a0a7228 */ /* 0x000fd60000000000 */
.L_x_11415:
[----:B------:R-:W-:Y:S05]  /*7a20*/  BSYNC.RECONVERGENT B1 ;  /* 0x0000000000017941 */ /* 0x000fea0003800200 */
.L_x_11408:
        /* <DEDUP_REMOVED lines=29> */
.L_x_11428:
[----:B------:R-:W-:Y:S05]  /*7c00*/  BSYNC.RECONVERGENT B2 ;  /* 0x0000000000027941 */ /* 0x000fea0003800200 */
.L_x_11427:
        /* <DEDUP_REMOVED lines=16> */
.L_x_11430:
[----:B------:R-:W-:Y:S05]  /*7d10*/  BSYNC.RECONVERGENT B2 ;  /* 0x0000000000027941 */ /* 0x000fea0003800200 */
.L_x_11429:
[----:B------:R-:W0:Y:S08]  /*7d20*/  LDC.64 R38, c[0x0][0x3a0] ;  /* 0x0000e800ff267b82 */ /* 0x000e300000000a00 */
[----:B------:R-:W0:Y:S02]  /*7d30*/  LDC.64 R6, c[0x0][0x3a8] ;  /* 0x0000ea00ff067b82 */ /* 0x000e240000000a00 */
[----:B0-----:R-:W-:-:S02]  /*7d40*/  DFMA R4, R36, R6, R38 ;  /* 0x000000062404722b */ /* 0x001fc40000000026 */
[----:B------:R-:W-:-:S06]  /*7d50*/  DFMA R6, -R36, R38, R6 ;  /* 0x000000262406722b */ /* 0x000fcc0000000106 */
[-C--:B------:R-:W-:Y:S02]  /*7d60*/  DMUL R4, R4, R2.reuse ;  /* 0x0000000204047228 */ /* 0x080fe40000000000 */
[----:B------:R-:W-:Y:S01]  /*7d70*/  DMUL R6, R6, R2 ;  /* 0x0000000206067228 */ /* 0x000fe20000000000 */
[----:B------:R-:W-:Y:S10]  /*7d80*/  BRA `(.L_x_11431) ;  /* 0x0000000400a07947 */ /* 0x000ff40003800000 */
.L_x_11426:
        /* <DEDUP_REMOVED lines=25> */
.L_x_11433:
[----:B------:R-:W-:Y:S05]  /*7f20*/  BSYNC.RECONVERGENT B2 ;  /* 0x0000000000027941 */ /* 0x000fea0003800200 */
.L_x_11432:
        /* <DEDUP_REMOVED lines=29> */
.L_x_11435:
[----:B------:R-:W-:Y:S05]  /*8100*/  BSYNC.RECONVERGENT B2 ;  /* 0x0000000000027941 */ /* 0x000fea0003800200 */
.L_x_11434:
[----:B------:R-:W-:Y:S05]  /*8110*/  BRA `(.L_x_11431) ;  /* 0x0000000000bc7947 */ /* 0x000fea0003800000 */
.L_x_11425:
        /* <DEDUP_REMOVED lines=23> */
.L_x_11437:
[----:B------:R-:W-:Y:S05]  /*8290*/  BSYNC.RECONVERGENT B2 ;  /* 0x0000000000027941 */ /* 0x000fea0003800200 */
.L_x_11436:
        /* <DEDUP_REMOVED lines=16> */
.L_x_11439:
[----:B------:R-:W-:Y:S05]  /*83a0*/  BSYNC.RECONVERGENT B2 ;  /* 0x0000000000027941 */ /* 0x000fea0003800200 */
.L_x_11438:
[----:B------:R-:W0:Y:S08]  /*83b0*/  LDC.64 R6, c[0x0][0x3a0] ;  /* 0x0000e800ff067b82 */ /* 0x000e300000000a00 */
[----:B------:R-:W0:Y:S02]  /*83c0*/  LDC.64 R38, c[0x0][0x3a8] ;  /* 0x0000ea00ff267b82 */ /* 0x000e240000000a00 */
[----:B0-----:R-:W-:-:S02]  /*83d0*/  DFMA R4, R36, R6, R38 ;  /* 0x000000062404722b */ /* 0x001fc40000000026 */
[----:B------:R-:W-:-:S06]  /*83e0*/  DFMA R6, R36, R38, -R6 ;  /* 0x000000262406722b */ /* 0x000fcc0000000806 */
[-C--:B------:R-:W-:Y:S02]  /*83f0*/  DMUL R4, R4, R2.reuse ;  /* 0x0000000204047228 */ /* 0x080fe40000000000 */
[----:B------:R-:W-:-:S11]  /*8400*/  DMUL R6, R6, R2 ;  /* 0x0000000206067228 */ /* 0x000fd60000000000 */
.L_x_11431:
[----:B------:R-:W-:Y:S05]  /*8410*/  BSYNC.RECONVERGENT B1 ;  /* 0x0000000000017941 */ /* 0x000fea0003800200 */
.L_x_11424:
        /* <DEDUP_REMOVED lines=29> */
.L_x_11444:
[----:B------:R-:W-:Y:S05]  /*85f0*/  BSYNC.RECONVERGENT B2 ;  /* 0x0000000000027941 */ /* 0x000fea0003800200 */
.L_x_11443:
        /* <DEDUP_REMOVED lines=16> */
.L_x_11446:
[----:B------:R-:W-:Y:S05]  /*8700*/  BSYNC.RECONVERGENT B2 ;  /* 0x0000000000027941 */ /* 0x000fea0003800200 */
.L_x_11445:
[----:B------:R-:W0:Y:S08]  /*8710*/  LDC.64 R38, c[0x0][0x3a0] ;  /* 0x0000e800ff267b82 */ /* 0x000e300000000a00 */
[----:B------:R-:W0:Y:S02]  /*8720*/  LDC.64 R34, c[0x0][0x3a8] ;  /* 0x0000ea00ff227b82 */ /* 0x000e240000000a00 */
[----:B0-----:R-:W-:-:S02]  /*8730*/  DFMA R32, R36, R34, R38 ;  /* 0x000000222420722b */ /* 0x001fc40000000026 */
[----:B------:R-:W-:-:S06]  /*8740*/  DFMA R34, -R36, R38, R34 ;  /* 0x000000262422722b */ /* 0x000fcc0000000122 */
[-C--:B------:R-:W-:Y:S02]  /*8750*/  DMUL R32, R32, R2.reuse ;  /* 0x0000000220207228 */ /* 0x080fe40000000000 */
[----:B------:R-:W-:Y:S01]  /*8760*/  DMUL R34, R34, R2 ;  /* 0x0000000222227228 */ /* 0x000fe20000000000 */
[----:B------:R-:W-:Y:S10]  /*8770*/  BRA `(.L_x_11447) ;  /* 0x0000000400a07947 */ /* 0x000ff40003800000 */
.L_x_11442:
        /* <DEDUP_REMOVED lines=25> */
.L_x_11449:
[----:B------:R-:W-:Y:S05]  /*8910*/  BSYNC.RECONVERGENT B2 ;  /* 0x0000000000027941 */ /* 0x000fea0003800200 */
.L_x_11448:
        /* <DEDUP_REMOVED lines=29> */
.L_x_11451:
[----:B------:R-:W-:Y:S05]  /*8af0*/  BSYNC.RECONVERGENT B2 ;  /* 0x0000000000027941 */ /* 0x000fea0003800200 */
.L_x_11450:
[----:B------:R-:W-:Y:S05]  /*8b00*/  BRA `(.L_x_11447) ;  /* 0x0000000000bc7947 */ /* 0x000fea0003800000 */
.L_x_11441:
        /* <DEDUP_REMOVED lines=23> */
.L_x_11453:
[----:B------:R-:W-:Y:S05]  /*8c80*/  BSYNC.RECONVERGENT B2 ;  /* 0x0000000000027941 */ /* 0x000fea0003800200 */
.L_x_11452:
        /* <DEDUP_REMOVED lines=16> */
.L_x_11455:
[----:B------:R-:W-:Y:S05]  /*8d90*/  BSYNC.RECONVERGENT B2 ;  /* 0x0000000000027941 */ /* 0x000fea0003800200 */
.L_x_11454:
[----:B------:R-:W0:Y:S08]  /*8da0*/  LDC.64 R34, c[0x0][0x3a0] ;  /* 0x0000e800ff227b82 */ /* 0x000e300000000a00 */
[----:B------:R-:W0:Y:S02]  /*8db0*/  LDC.64 R38, c[0x0][0x3a8] ;  /* 0x0000ea00ff267b82 */ /* 0x000e240000000a00 */
[----:B0-----:R-:W-:-:S02]  /*8dc0*/  DFMA R32, R36, R34, R38 ;  /* 0x000000222420722b */ /* 0x001fc40000000026 */
[----:B------:R-:W-:-:S06]  /*8dd0*/  DFMA R34, R36, R38, -R34 ;  /* 0x000000262422722b */ /* 0x000fcc0000000822 */
[-C--:B------:R-:W-:Y:S02]  /*8de0*/  DMUL R32, R32, R2.reuse ;  /* 0x0000000220207228 */ /* 0x080fe40000000000 */
[----:B------:R-:W-:-:S11]  /*8df0*/  DMUL R34, R34, R2 ;  /* 0x0000000222227228 */ /* 0x000fd60000000000 */
.L_x_11447:
[----:B------:R-:W-:Y:S05]  /*8e00*/  BSYNC.RECONVERGENT B1 ;  /* 0x0000000000017941 */ /* 0x000fea0003800200 */
.L_x_11440:
        /* <DEDUP_REMOVED lines=29> */
.L_x_11460:
[----:B------:R-:W-:Y:S05]  /*8fe0*/  BSYNC.RECONVERGENT B2 ;  /* 0x0000000000027941 */ /* 0x000fea0003800200 */
.L_x_11459:
        /* <DEDUP_REMOVED lines=16> */
.L_x_11462:
[----:B------:R-:W-:Y:S05]  /*90f0*/  BSYNC.RECONVERGENT B2 ;  /* 0x0000000000027941 */ /* 0x000fea0003800200 */
.L_x_11461:
[----:B------:R-:W0:Y:S08]  /*9100*/  LDC.64 R38, c[0x0][0x3a0] ;  /* 0x0000e800ff267b82 */ /* 0x000e300000000a00 */
[----:B------:R-:W0:Y:S02]  /*9110*/  LDC.64 R22, c[0x0][0x3a8] ;  /* 0x0000ea00ff167b82 */ /* 0x000e240000000a00 */
[----:B0-----:R-:W-:-:S02]  /*9120*/  DFMA R20, R36, R22, R38 ;  /* 0x000000162414722b */ /* 0x001fc40000000026 */
[----:B------:R-:W-:-:S06]  /*9130*/  DFMA R22, -R36, R38, R22 ;  /* 0x000000262416722b */ /* 0x000fcc0000000116 */
[-C--:B------:R-:W-:Y:S02]  /*9140*/  DMUL R20, R20, R2.reuse ;  /* 0x0000000214147228 */ /* 0x080fe40000000000 */
[----:B------:R-:W-:Y:S01]  /*9150*/  DMUL R22, R22, R2 ;  /* 0x0000000216167228 */ /* 0x000fe20000000000 */
[----:B------:R-:W-:Y:S10]  /*9160*/  BRA `(.L_x_11463) ;  /* 0x0000000400a07947 */ /* 0x000ff40003800000 */
.L_x_11458:
        /* <DEDUP_REMOVED lines=25> */
.L_x_11465:
[----:B------:R-:W-:Y:S05]  /*9300*/  BSYNC.RECONVERGENT B2 ;  /* 0x0000000000027941 */ /* 0x000fea0003800200 */
.L_x_11464:
        /* <DEDUP_REMOVED lines=29> */
.L_x_11467:
[----:B------:R-:W-:Y:S05]  /*94e0*/  BSYNC.RECONVERGENT B2 ;  /* 0x0000000000027941 */ /* 0x000fea0003800200 */
.L_x_11466:
[----:B------:R-:W-:Y:S05]  /*94f0*/  BRA `(.L_x_11463) ;  /* 0x0000000000bc7947 */ /* 0x000fea0003800000 */
.L_x_11457:
        /* <DEDUP_REMOVED lines=23> */
.L_x_11469:
[----:B------:R-:W-:Y:S05]  /*9670*/  BSYNC.RECONVERGENT B2 ;  /* 0x0000000000027941 */ /* 0x000fea0003800200 */
.L_x_11468:
        /* <DEDUP_REMOVED lines=16> */
.L_x_11471:
[----:B------:R-:W-:Y:S05]  /*9780*/  BSYNC.RECONVERGENT B2 ;  /* 0x0000000000027941 */ /* 0x000fea0003800200 */
.L_x_11470:
[----:B------:R-:W0:Y:S08]  /*9790*/  LDC.64 R22, c[0x0][0x3a0] ;  /* 0x0000e800ff167b82 */ /* 0x000e300000000a00 */
[----:B------:R-:W0:Y:S02]  /*97a0*/  LDC.64 R38, c[0x0][0x3a8] ;  /* 0x0000ea00ff267b82 */ /* 0x000e240000000a00 */
[----:B0-----:R-:W-:-:S02]  /*97b0*/  DFMA R20, R36, R22, R38 ;  /* 0x000000162414722b */ /* 0x001fc40000000026 */
[----:B------:R-:W-:-:S06]  /*97c0*/  DFMA R22, R36, R38, -R22 ;  /* 0x000000262416722b */ /* 0x000fcc0000000816 */
[-C--:B------:R-:W-:Y:S02]  /*97d0*/  DMUL R20, R20, R2.reuse ;  /* 0x0000000214147228 */ /* 0x080fe40000000000 */
[----:B------:R-:W-:-:S11]  /*97e0*/  DMUL R22, R22, R2 ;  /* 0x0000000216167228 */ /* 0x000fd60000000000 */
.L_x_11463:
[----:B------:R-:W-:Y:S05]  /*97f0*/  BSYNC.RECONVERGENT B1 ;  /* 0x0000000000017941 */ /* 0x000fea0003800200 */
.L_x_11456:
        /* <DEDUP_REMOVED lines=29> */
.L_x_11476:
[----:B------:R-:W-:Y:S05]  /*99d0*/  BSYNC.RECONVERGENT B2 ;  /* 0x0000000000027941 */ /* 0x000fea0003800200 */
.L_x_11475:
        /* <DEDUP_REMOVED lines=16> */
.L_x_11478:
[----:B------:R-:W-:Y:S05]  /*9ae0*/  BSYNC.RECONVERGENT B2 ;  /* 0x0000000000027941 */ /* 0x000fea0003800200 */
.L_x_11477:
[----:B------:R-:W0:Y:S08]  /*9af0*/  LDC.64 R38, c[0x0][0x3a0] ;  /* 0x0000e800ff267b82 */ /* 0x000e300000000a00 */
[----:B------:R-:W0:Y:S02]  /*9b00*/  LDC.64 R30, c[0x0][0x3a8] ;  /* 0x0000ea00ff1e7b82 */ /* 0x000e240000000a00 */
[----:B0-----:R-:W-:-:S02]  /*9b10*/  DFMA R28, R36, R30, R38 ;  /* 0x0000001e241c722b */ /* 0x001fc40000000026 */
[----:B------:R-:W-:-:S06]  /*9b20*/  DFMA R30, -R36, R38, R30 ;  /* 0x00000026241e722b */ /* 0x000fcc000000011e */
[-C--:B------:R-:W-:Y:S02]  /*9b30*/  DMUL R28, R28, R2.reuse ;  /* 0x000000021c1c7228 */ /* 0x080fe40000000000 */
[----:B------:R-:W-:Y:S01]  /*9b40*/  DMUL R30, R30, R2 ;  /* 0x000000021e1e7228 */ /* 0x000fe20000000000 */
[----:B------:R-:W-:Y:S10]  /*9b50*/  BRA `(.L_x_11479) ;  /* 0x0000000400a07947 */ /* 0x000ff40003800000 */
.L_x_11474:
        /* <DEDUP_REMOVED lines=25> */
.L_x_11481:
[----:B------:R-:W-:Y:S05]  /*9cf0*/  BSYNC.RECONVERGENT B2 ;  /* 0x0000000000027941 */ /* 0x000fea0003800200 */
.L_x_11480:
        /* <DEDUP_REMOVED lines=27> */
[----:B------:R-:W-:Y:S01]  /*9eb0*/  MOV R30, R2 ;  /* 0x00000002001e7202 */ /* 0x000fe20000000f00 */
[----:B------:R-:W-:-:S07]  /*9ec0*/  IMAD.MOV.U32 R31, RZ, RZ, R3 ;  /* 0x000000ffff1f7224 */ /* 0x000fce00078e0003 */
.L_x_11483:
[----:B------:R-:W-:Y:S05]  /*9ed0*/  BSYNC.RECONVERGENT B2 ;  /* 0x0000000000027941 */ /* 0x000fea0003800200 */
.L_x_11482:
[----:B------:R-:W-:Y:S05]  /*9ee0*/  BRA `(.L_x_11479) ;  /* 0x0000000000bc7947 */ /* 0x000fea0003800000 */
.L_x_11473:
        /* <DEDUP_REMOVED lines=20> */
[----:B------:R-:W-:Y:S05]  /*a030*/  CALL.REL.NOINC `($__internal_41_$__cuda_sm20_div_rn_f64_full) ;  /* 0x0000000c00c07944 */ /* 0x000fea0003c00000 */
[----:B------:R-:W-:Y:S02]  /*a040*/  IMAD.MOV.U32 R36, RZ, RZ, R2 ;  /* 0x000000ffff247224 */ /* 0x000fe400078e0002 */
[----:B------:R-:W-:-:S07]  /*a050*/  IMAD.MOV.U32 R37, RZ, RZ, R3 ;  /* 0x000000ffff257224 */ /* 0x000fce00078e0003 */
.L_x_11485:
[----:B------:R-:W-:Y:S05]  /*a060*/  BSYNC.RECONVERGENT B2 ;  /* 0x0000000000027941 */ /* 0x000fea0003800200 */
.L_x_11484:
        /* <DEDUP_REMOVED lines=16> */
.L_x_11487:
[----:B------:R-:W-:Y:S05]  /*a170*/  BSYNC.RECONVERGENT B2 ;  /* 0x0000000000027941 */ /* 0x000fea0003800200 */
.L_x_11486:
[----:B------:R-:W0:Y:S08]  /*a180*/  LDC.64 R30, c[0x0][0x3a0] ;  /* 0x0000e800ff1e7b82 */ /* 0x000e300000000a00 */
[----:B------:R-:W0:Y:S02]  /*a190*/  LDC.64 R38, c[0x0][0x3a8] ;  /* 0x0000ea00ff267b82 */ /* 0x000e240000000a00 */
[----:B0-----:R-:W-:-:S02]  /*a1a0*/  DFMA R28, R36, R30, R38 ;  /* 0x0000001e241c722b */ /* 0x001fc40000000026 */
[----:B------:R-:W-:-:S06]  /*a1b0*/  DFMA R30, R36, R38, -R30 ;  /* 0x00000026241e722b */ /* 0x000fcc000000081e */
[-C--:B------:R-:W-:Y:S02]  /*a1c0*/  DMUL R28, R28, R2.reuse ;  /* 0x000000021c1c7228 */ /* 0x080fe40000000000 */
[----:B------:R-:W-:-:S11]  /*a1d0*/  DMUL R30, R30, R2 ;  /* 0x000000021e1e7228 */ /* 0x000fd60000000000 */
.L_x_11479:
[----:B------:R-:W-:Y:S05]  /*a1e0*/  BSYNC.RECONVERGENT B1 ;  /* 0x0000000000017941 */ /* 0x000fea0003800200 */
.L_x_11472:
        /* <DEDUP_REMOVED lines=29> */
.L_x_11492:
[----:B------:R-:W-:Y:S05]  /*a3c0*/  BSYNC.RECONVERGENT B2 ;  /* 0x0000000000027941 */ /* 0x000fea0003800200 */
.L_x_11491:
        /* <DEDUP_REMOVED lines=16> */
.L_x_11494:
[----:B------:R-:W-:Y:S05]  /*a4d0*/  BSYNC.RECONVERGENT B2 ;  /* 0x0000000000027941 */ /* 0x000fea0003800200 */
.L_x_11493:
[----:B------:R-:W0:Y:S08]  /*a4e0*/  LDC.64 R38, c[0x0][0x3a0] ;  /* 0x0000e800ff267b82 */ /* 0x000e300000000a00 */
[----:B------:R-:W0:Y:S02]  /*a4f0*/  LDC.64 R26, c[0x0][0x3a8] ;  /* 0x0000ea00ff1a7b82 */ /* 0x000e240000000a00 */
[----:B0-----:R-:W-:-:S02]  /*a500*/  DFMA R24, R36, R26, R38 ;  /* 0x0000001a2418722b */ /* 0x001fc40000000026 */
[----:B------:R-:W-:-:S06]  /*a510*/  DFMA R26, -R36, R38, R26 ;  /* 0x00000026241a722b */ /* 0x000fcc000000011a */
[-C--:B------:R-:W-:Y:S02]  /*a520*/  DMUL R24, R24, R2.reuse ;  /* 0x0000000218187228 */ /* 0x080fe40000000000 */
[----:B------:R-:W-:Y:S01]  /*a530*/  DMUL R26, R26, R2 ;  /* 0x000000021a1a7228 */ /* 0x000fe20000000000 */
[----:B------:R-:W-:Y:S10]  /*a540*/  BRA `(.L_x_11495) ;  /* 0x0000000400a07947 */ /* 0x000ff40003800000 */
.L_x_11490:
        /* <DEDUP_REMOVED lines=25> */
.L_x_11497:
[----:B------:R-:W-:Y:S05]  /*a6e0*/  BSYNC.RECONVERGENT B2 ;  /* 0x0000000000027941 */ /* 0x000fea0003800200 */
.L_x_11496:
        /* <DEDUP_REMOVED lines=26> */
[----:B------:R-:W-:Y:S05]  /*a890*/  CALL.REL.NOINC `($__internal_41_$__cuda_sm20_div_rn_f64_full) ;  /* 0x0000000400a87944 */ /* 0x000fea0003c00000 */
[----:B------:R-:W-:Y:S02]  /*a8a0*/  IMAD.MOV.U32 R26, RZ, RZ, R2 ;  /* 0x000000ffff1a7224 */ /* 0x000fe400078e0002 */
[----:B------:R-:W-:-:S07]  /*a8b0*/  IMAD.MOV.U32 R27, RZ, RZ, R3 ;  /* 0x000000ffff1b7224 */ /* 0x000fce00078e0003 */
.L_x_11499:
[----:B------:R-:W-:Y:S05]  /*a8c0*/  BSYNC.RECONVERGENT B2 ;  /* 0x0000000000027941 */ /* 0x000fea0003800200 */
.L_x_11498:
[----:B------:R-:W-:Y:S05]  /*a8d0*/  BRA `(.L_x_11495) ;  /* 0x0000000000bc7947 */ /* 0x000fea0003800000 */
.L_x_11489:
        /* <DEDUP_REMOVED lines=23> */
.L_x_11501:
[----:B------:R-:W-:Y:S05]  /*aa50*/  BSYNC.RECONVERGENT B2 ;  /* 0x0000000000027941 */ /* 0x000fea0003800200 */
.L_x_11500:
        /* <DEDUP_REMOVED lines=16> */
.L_x_11503:
[----:B------:R-:W-:Y:S05]  /*ab60*/  BSYNC.RECONVERGENT B2 ;  /* 0x0000000000027941 */ /* 0x000fea0003800200 */
.L_x_11502:
[----:B------:R-:W0:Y:S08]  /*ab70*/  LDC.64 R26, c[0x0][0x3a0] ;  /* 0x0000e800ff1a7b82 */ /* 0x000e300000000a00 */
[----:B------:R-:W0:Y:S02]  /*ab80*/  LDC.64 R38, c[0x0][0x3a8] ;  /* 0x0000ea00ff267b82 */ /* 0x000e240000000a00 */
[----:B0-----:R-:W-:-:S02]  /*ab90*/  DFMA R24, R36, R26, R38 ;  /* 0x0000001a2418722b */ /* 0x001fc40000000026 */
[----:B------:R-:W-:-:S06]  /*aba0*/  DFMA R26, R36, R38, -R26 ;  /* 0x00000026241a722b */ /* 0x000fcc000000081a */
[-C--:B------:R-:W-:Y:S02]  /*abb0*/  DMUL R24, R24, R2.reuse ;  /* 0x0000000218187228 */ /* 0x080fe40000000000 */
[----:B------:R-:W-:-:S11]  /*abc0*/  DMUL R26, R26, R2 ;  /* 0x000000021a1a7228 */ /* 0x000fd60000000000 */
.L_x_11495:
[----:B------:R-:W-:Y:S05]  /*abd0*/  BSYNC.RECONVERGENT B1 ;  /* 0x0000000000017941 */ /* 0x000fea0003800200 */
.L_x_11488:
        /* <DEDUP_REMOVED lines=11> */
        .weak           $__internal_40_$__cuda_sm20_dblrcp_rn_slowpath_v3
        .type           $__internal_40_$__cuda_sm20_dblrcp_rn_slowpath_v3,@function
        .size           $__internal_40_$__cuda_sm20_dblrcp_rn_slowpath_v3,($__internal_41_$__cuda_sm20_div_rn_f64_full - $__internal_40_$__cuda_sm20_dblrcp_rn_slowpath_v3)
$__internal_40_$__cuda_sm20_dblrcp_rn_slowpath_v3:
        /* <DEDUP_REMOVED lines=26> */
.L_x_11507:
        /* <DEDUP_REMOVED lines=9> */
.L_x_11505:
[----:B------:R-:W-:Y:S01]  /*aec0*/  LOP3.LUT R41, R45, 0x80000, RZ, 0xfc, !PT ;  /* 0x000800002d297812 */ /* 0x000fe200078efcff */
[----:B------:R-:W-:-:S07]  /*aed0*/  IMAD.MOV.U32 R40, RZ, RZ, R44 ;  /* 0x000000ffff287224 */ /* 0x000fce00078e002c */
.L_x_11506:
[----:B------:R-:W-:Y:S05]  /*aee0*/  BSYNC.RECONVERGENT B0 ;  /* 0x0000000000007941 */ /* 0x000fea0003800200 */
.L_x_11504:
[----:B------:R-:W-:Y:S02]  /*aef0*/  IMAD.MOV.U32 R3, RZ, RZ, R41 ;  /* 0x000000ffff037224 */ /* 0x000fe400078e0029 */
[----:B------:R-:W-:Y:S01]  /*af00*/  HFMA2 R41, -RZ, RZ, 0, 0 ;  /* 0x00000000ff297431 */ /* 0x000fe200000001ff */
[----:B------:R-:W-:Y:S01]  /*af10*/  MOV R2, R40 ;  /* 0x0000002800027202 */ /* 0x000fe20000000f00 */
[----:B------:R-:W-:-:S04]  /*af20*/  IMAD.MOV.U32 R40, RZ, RZ, R0 ;  /* 0x000000ffff287224 */ /* 0x000fc800078e0000 */
[----:B------:R-:W-:Y:S05]  /*af30*/  RET.REL.NODEC R40 `(_ZN2at6native29vectorized_elementwise_kernelILi8ENS0_13AUnaryFunctorIN3c107complexIdEES5_S5_NS0_15binary_internal10DivFunctorIS5_EEEESt5arrayIPcLm2EEEEviT0_T1_) ;  /* 0xffffff5028307950 */ /* 0x000fea0003c3ffff */
        .weak           $__internal_41_$__cuda_sm20_div_rn_f64_full
        .type           $__internal_41_$__cuda_sm20_div_rn_f64_full,@function
        .size           $__internal_41_$__cuda_sm20_div_rn_f64_full,(.L_x_19387 - $__internal_41_$__cuda_sm20_div_rn_f64_full)
$__internal_41_$__cuda_sm20_div_rn_f64_full:
        /* <DEDUP_REMOVED lines=72> */
.L_x_11509:
        /* <DEDUP_REMOVED lines=17> */
.L_x_11512:
[----:B------:R-:W-:Y:S02]  /*b4d0*/  LOP3.LUT R3, R45, 0x80000, RZ, 0xfc, !PT ;  /* 0x000800002d037812 */ /* 0x000fe400078efcff */
[----:B------:R-:W-:-:S03]  /*b4e0*/  MOV R54, R44 ;  /* 0x0000002c00367202 */ /* 0x000fc60000000f00 */
[----:B------:R-:W-:Y:S01]  /*b4f0*/  IMAD.MOV.U32 R55, RZ, RZ, R3 ;  /* 0x000000ffff377224 */ /* 0x000fe200078e0003 */
[----:B------:R-:W-:Y:S06]  /*b500*/  BRA `(.L_x_11510) ;  /* 0x00000000000c7947 */ /* 0x000fec0003800000 */
.L_x_11511:
[----:B------:R-:W-:Y:S01]  /*b510*/  LOP3.LUT R3, R51, 0x80000, RZ, 0xfc, !PT ;  /* 0x0008000033037812 */ /* 0x000fe200078efcff */
[----:B------:R-:W-:-:S03]  /*b520*/  IMAD.MOV.U32 R54, RZ, RZ, R50 ;  /* 0x000000ffff367224 */ /* 0x000fc600078e0032 */
[----:B------:R-:W-:-:S07]  /*b530*/  MOV R55, R3 ;  /* 0x0000000300377202 */ /* 0x000fce0000000f00 */
.L_x_11510:
[----:B------:R-:W-:Y:S05]  /*b540*/  BSYNC.RECONVERGENT B0 ;  /* 0x0000000000007941 */ /* 0x000fea0003800200 */
.L_x_11508:
[----:B------:R-:W-:Y:S01]  /*b550*/  MOV R40, R0 ;  /* 0x0000000000287202 */ /* 0x000fe20000000f00 */
[----:B------:R-:W-:Y:S02]  /*b560*/  IMAD.MOV.U32 R41, RZ, RZ, 0x0 ;  /* 0x00000000ff297424 */ /* 0x000fe400078e00ff */
[----:B------:R-:W-:Y:S02]  /*b570*/  IMAD.MOV.U32 R2, RZ, RZ, R54 ;  /* 0x000000ffff027224 */ /* 0x000fe400078e0036 */
[----:B------:R-:W-:Y:S01]  /*b580*/  IMAD.MOV.U32 R3, RZ, RZ, R55 ;  /* 0x000000ffff037224 */ /* 0x000fe200078e0037 */
[----:B------:R-:W-:Y:S06]  /*b590*/  RET.REL.NODEC R40 `(_ZN2at6native29vectorized_elementwise_kernelILi8ENS0_13AUnaryFunctorIN3c107complexIdEES5_S5_NS0_15binary_internal10DivFunctorIS5_EEEESt5arrayIPcLm2EEEEviT0_T1_) ;  /* 0xffffff4828987950 */ /* 0x000fec0003c3ffff */
.L_x_11513:
        /* <DEDUP_REMOVED lines=14> */
.L_x_19387:


//--------------------- .text._ZN2at6native18elementwise_kernelILi128ELi4EZNS0_15gpu_kernel_implINS0_13BinaryFunctorIfffNS0_15binary_internal10DivFunctorIfEEEEEEvRNS_18TensorIteratorBaseERKT_EUliE_EEviT1_ --------------------------
	.section	.text._ZN2at6native18elementwise_kernelILi128ELi4EZNS0_15gpu_kernel_implINS0_13BinaryFunctorIfffNS0_15binary_internal10DivFunctorIfEEEEEEvRNS_18TensorIteratorBaseERKT_EUliE_EEviT1_,"ax",@progbits
	.align	128
        .global         _ZN2at6native18elementwise_kernelILi128ELi4EZNS0_15gpu_kernel_implINS0_13BinaryFunctorIfffNS0_15binary_internal10DivFunctorIfEEEEEEvRNS_18TensorIteratorBaseERKT_EUliE_EEviT1_
        .type           _ZN2at6native18elementwise_kernelILi128ELi4EZNS0_15gpu_kernel_implINS0_13BinaryFunctorIfffNS0_15binary_internal10DivFunctorIfEEEEEEvRNS_18TensorIteratorBaseERKT_EUliE_EEviT1_,@function
        .size           _ZN2at6native18elementwise_kernelILi128ELi4EZNS0_15gpu_kernel_implINS0_13BinaryFunctorIfffNS0_15binary_internal10DivFunctorIfEEEEEEvRNS_18TensorIteratorBaseERKT_EUliE_EEviT1_,(.L_x_19493 - _ZN2at6native18elementwise_kernelILi128ELi4EZNS0_15gpu_kernel_implINS0_13BinaryFunctorIfffNS0_15binary_internal10DivFunctorIfEEEEEEvRNS_18TensorIteratorBaseERKT_EUliE_EEviT1_)
        .other          _ZN2at6native18elementwise_kernelILi128ELi4EZNS0_15gpu_kernel_implINS0_13BinaryFunctorIfffNS0_15binary_internal10DivFunctorIfEEEEEEvRNS_18TensorIteratorBaseERKT_EUliE_EEviT1_,@"STO_CUDA_ENTRY STV_DEFAULT"
_ZN2at6native18elementwise_kernelILi128ELi4EZNS0_15gpu_kernel_implINS0_13BinaryFunctorIfffNS0_15binary_internal10DivFunctorIfEEEEEEvRNS_18TensorIteratorBaseERKT_EUliE_EEviT1_:
.text._ZN2at6native18elementwise_kernelILi128ELi4EZNS0_15gpu_kernel_implINS0_13BinaryFunctorIfffNS0_15binary_internal10DivFunctorIfEEEEEEvRNS_18TensorIteratorBaseERKT_EUliE_EEviT1_:
        /* <DEDUP_REMOVED lines=371> */
.L_x_11516:
        /* <DEDUP_REMOVED lines=16> */
[----:B--2---:R0:W1:Y:S01]  /*1830*/  I2F.S16 R19, R2 ;  /* 0x0000000200137306 */ /* 0x0040620000101400 */
[----:B------:R-:W-:Y:S05]  /*1840*/  BRA `(.L_x_11523) ;  /* 0x0000000c00307947 */ /* 0x000fea0003800000 */
.L_x_11521:
[----:B------:R-:W2:Y:S02]  /*1850*/  LDG.E.U8 R2, desc[UR36][R2.64] ;  /* 0x0000002402027981 */ /* 0x000ea4000c1e1100 */
[----:B--2---:R-:W-:Y:S01]  /*1860*/  I2FP.F32.U32 R19, R2 ;  /* 0x0000000200137245 */ /* 0x004fe20000201000 */
[----:B------:R-:W-:Y:S06]  /*1870*/  BRA `(.L_x_11523) ;  /* 0x0000000c00247947 */ /* 0x000fec0003800000 */
.L_x_11520:
[----:B------:R-:W-:-:S09]  /*1880*/  UISETP.NE.AND UP0, UPT, UR4, 0x2, UPT ;  /* 0x000000020400788c */ /* 0x000fd2000bf05270 */
[----:B------:R-:W-:Y:S05]  /*1890*/  BRA.U !UP0, `(.L_x_11524) ;  /* 0x0000000108287547 */ /* 0x000fea000b800000 */
[----:B------:R-:W-:-:S09]  /*18a0*/  UISETP.NE.AND UP0, UPT, UR4, 0x3, UPT ;  /* 0x000000030400788c */ /* 0x000fd2000bf05270 */
[----:B------:R-:W-:Y:S05]  /*18b0*/  BRA.U !UP0, `(.L_x_11525) ;  /* 0x0000000108147547 */ /* 0x000fea000b800000 */
[----:B------:R-:W-:-:S09]  /*18c0*/  UISETP.NE.AND UP0, UPT, UR4, 0x4, UPT ;  /* 0x000000040400788c */ /* 0x000fd2000bf05270 */
[----:B------:R-:W-:Y:S05]  /*18d0*/  BRA.U UP0, `(.L_x_11522) ;  /* 0x0000000900907547 */ /* 0x000fea000b800000 */
[----:B------:R-:W2:Y:S02]  /*18e0*/  LDG.E.64 R2, desc[UR36][R2.64] ;  /* 0x0000002402027981 */ /* 0x000ea4000c1e1b00 */
[----:B--2---:R4:W0:Y:S01]  /*18f0*/  I2F.S64 R19, R2 ;  /* 0x0000000200137312 */ /* 0x0048220000301400 */
[----:B------:R-:W-:Y:S05]  /*1900*/  BRA `(.L_x_11523) ;  /* 0x0000000c00007947 */ /* 0x000fea0003800000 */
.L_x_11525:
[----:B------:R-:W2:Y:S02]  /*1910*/  LDG.E R2, desc[UR36][R2.64] ;  /* 0x0000002402027981 */ /* 0x000ea4000c1e1900 */
[----:B--2---:R-:W-:Y:S01]  /*1920*/  I2FP.F32.S32 R19, R2 ;  /* 0x0000000200137245 */ /* 0x004fe20000201400 */
[----:B------:R-:W-:Y:S06]  /*1930*/  BRA `(.L_x_11523) ;  /* 0x0000000800f47947 */ /* 0x000fec0003800000 */
.L_x_11524:
[----:B------:R-:W2:Y:S02]  /*1940*/  LDG.E.U16 R2, desc[UR36][R2.64] ;  /* 0x0000002402027981 */ /* 0x000ea4000c1e1500 */
[----:B--2---:R0:W1:Y:S01]  /*1950*/  I2F.S16 R19, R2 ;  /* 0x0000000200137306 */ /* 0x0040620000101400 */
[----:B------:R-:W-:Y:S05]  /*1960*/  BRA `(.L_x_11523) ;  /* 0x0000000800e87947 */ /* 0x000fea0003800000 */
.L_x_11519:
        /* <DEDUP_REMOVED lines=8> */
.L_x_11527:
[----:B------:R-:W2:Y:S02]  /*19f0*/  LDG.E.U16 R2, desc[UR36][R2.64] ;  /* 0x0000002402027981 */ /* 0x000ea4000c1e1500 */
[----:B--2---:R-:W-:Y:S01]  /*1a00*/  HADD2.F32 R19, -RZ, R2.H0_H0 ;  /* 0x20000002ff137230 */ /* 0x004fe20000004100 */
[----:B------:R-:W-:Y:S06]  /*1a10*/  BRA `(.L_x_11523) ;  /* 0x0000000800bc7947 */ /* 0x000fec0003800000 */
.L_x_11526:
[----:B------:R-:W-:-:S09]  /*1a20*/  UISETP.NE.AND UP0, UPT, UR4, 0x7, UPT ;  /* 0x000000070400788c */ /* 0x000fd2000bf05270 */
[----:B------:R-:W-:Y:S05]  /*1a30*/  BRA.U !UP0, `(.L_x_11528) ;  /* 0x0000000108247547 */ /* 0x000fea000b800000 */
[----:B------:R-:W-:-:S09]  /*1a40*/  UISETP.NE.AND UP0, UPT, UR4, 0x8, UPT ;  /* 0x000000080400788c */ /* 0x000fd2000bf05270 */
[----:B------:R-:W-:Y:S05]  /*1a50*/  BRA.U !UP0, `(.L_x_11529) ;  /* 0x0000000108107547 */ /* 0x000fea000b800000 */
[----:B------:R-:W-:-:S09]  /*1a60*/  UISETP.NE.AND UP0, UPT, UR4, 0x9, UPT ;  /* 0x000000090400788c */ /* 0x000fd2000bf05270 */
[----:B------:R-:W-:Y:S05]  /*1a70*/  BRA.U UP0, `(.L_x_11522) ;  /* 0x0000000900287547 */ /* 0x000fea000b800000 */
[----:B------:R3:W5:Y:S01]  /*1a80*/  LDG.E R19, desc[UR36][R2.64] ;  /* 0x0000002402137981 */ /* 0x000762000c1e1900 */
[----:B------:R-:W-:Y:S05]  /*1a90*/  BRA `(.L_x_11523) ;  /* 0x00000008009c7947 */ /* 0x000fea0003800000 */
.L_x_11529:
[----:B------:R-:W2:Y:S02]  /*1aa0*/  LDG.E.U16 R2, desc[UR36][R2.64] ;  /* 0x0000002402027981 */ /* 0x000ea4000c1e1500 */
[----:B--2---:R-:W-:Y:S01]  /*1ab0*/  HADD2.F32 R19, -RZ, R2.H0_H0 ;  /* 0x20000002ff137230 */ /* 0x004fe20000004100 */
[----:B------:R-:W-:Y:S06]  /*1ac0*/  BRA `(.L_x_11523) ;  /* 0x0000000800907947 */ /* 0x000fec0003800000 */
.L_x_11528:
[----:B------:R-:W2:Y:S01]  /*1ad0*/  LDG.E.64 R2, desc[UR36][R2.64] ;  /* 0x0000002402027981 */ /* 0x000ea2000c1e1b00 */
[----:B------:R-:W-:Y:S01]  /*1ae0*/  UMOV UR4, 0xf0000000 ;  /* 0xf000000000047882 */ /* 0x000fe20000000000 */
[----:B------:R-:W-:Y:S01]  /*1af0*/  UMOV UR5, 0x380fffff ;  /* 0x380fffff00057882 */ /* 0x000fe20000000000 */
[----:B--2---:R-:W0:Y:S01]  /*1b00*/  F2F.F32.F64 R19, R2 ;  /* 0x0000000200137310 */ /* 0x004e220000301000 */
[----:B------:R-:W-:-:S14]  /*1b10*/  DSETP.GEU.AND P0, PT, |R2|, UR4, PT ;  /* 0x0000000402007e2a */ /* 0x000fdc000bf0e200 */
[----:B0-----:R-:W-:Y:S01]  /*1b20*/  @!P0 FMUL R19, R19, 1.175494350822287508e-38 ;  /* 0x0080000013138820 */ /* 0x001fe20000400000 */
[----:B------:R-:W-:Y:S06]  /*1b30*/  BRA `(.L_x_11523) ;  /* 0x0000000800747947 */ /* 0x000fec0003800000 */
.L_x_11518:
        /* <DEDUP_REMOVED lines=12> */
.L_x_11532:
[----:B------:R-:W2:Y:S01]  /*1c00*/  LDG.E.64 R2, desc[UR36][R2.64] ;  /* 0x0000002402027981 */ /* 0x000ea2000c1e1b00 */
[----:B------:R-:W-:Y:S01]  /*1c10*/  UMOV UR4, 0xf0000000 ;  /* 0xf000000000047882 */ /* 0x000fe20000000000 */
[----:B------:R-:W-:Y:S01]  /*1c20*/  UMOV UR5, 0x380fffff ;  /* 0x380fffff00057882 */ /* 0x000fe20000000000 */
[----:B--2---:R-:W0:Y:S01]  /*1c30*/  F2F.F32.F64 R19, R2 ;  /* 0x0000000200137310 */ /* 0x004e220000301000 */
[----:B------:R-:W-:-:S14]  /*1c40*/  DSETP.GEU.AND P0, PT, |R2|, UR4, PT ;  /* 0x0000000402007e2a */ /* 0x000fdc000bf0e200 */
[----:B0-----:R-:W-:Y:S01]  /*1c50*/  @!P0 FMUL R19, R19, 1.175494350822287508e-38 ;  /* 0x0080000013138820 */ /* 0x001fe20000400000 */
[----:B------:R-:W-:Y:S06]  /*1c60*/  BRA `(.L_x_11523) ;  /* 0x0000000800287947 */ /* 0x000fec0003800000 */
.L_x_11531:
        /* <DEDUP_REMOVED lines=25> */
.L_x_11534:
[----:B------:R-:W2:Y:S02]  /*1e00*/  LDG.E.U8 R2, desc[UR36][R2.64] ;  /* 0x0000002402027981 */ /* 0x000ea4000c1e1100 */
[C---:B--2---:R-:W-:Y:S01]  /*1e10*/  IMAD.SHL.U32 R4, R2.reuse, 0x2000000, RZ ;  /* 0x0200000002047824 */ /* 0x044fe200078e00ff */
[----:B------:R-:W-:-:S04]  /*1e20*/  SHF.L.U32 R5, R2, 0x8, RZ ;  /* 0x0000000802057819 */ /* 0x000fc800000006ff */
[----:B------:R-:W-:Y:S02]  /*1e30*/  ISETP.GT.U32.AND P0, PT, R4, 0x7ffffff, PT ;  /* 0x07ffffff0400780c */ /* 0x000fe40003f04070 */
[----:B------:R-:W-:-:S11]  /*1e40*/  PRMT R19, R5, 0x9910, RZ ;  /* 0x0000991005137816 */ /* 0x000fd600000000ff */
[----:B------:R-:W-:Y:S02]  /*1e50*/  @!P0 LOP3.LUT R0, R5, 0x7f00, RZ, 0xc0, !PT ;  /* 0x00007f0005008812 */ /* 0x000fe400078ec0ff */
[----:B------:R-:W-:Y:S02]  /*1e60*/  @P0 LEA.HI R4, R4, 0x70000000, RZ, 0x1c ;  /* 0x7000000004040811 */ /* 0x000fe400078fe0ff */
[----:B------:R-:W-:-:S05]  /*1e70*/  @!P0 LOP3.LUT R0, R0, 0x3f000000, RZ, 0xfc, !PT ;  /* 0x3f00000000008812 */ /* 0x000fca00078efcff */
[----:B------:R-:W-:Y:S01]  /*1e80*/  @!P0 FADD.FTZ R0, R0, -0.5 ;  /* 0xbf00000000008421 */ /* 0x000fe20000010000 */
[----:B------:R-:W-:-:S05]  /*1e90*/  @P0 FMUL.FTZ R0, R4, 1.9259299443872358531e-34 ;  /* 0x0780000004000820 */ /* 0x000fca0000410000 */
[----:B------:R-:W-:Y:S01]  /*1ea0*/  LOP3.LUT R19, R0, 0x80000000, R19, 0xf8, !PT ;  /* 0x8000000000137812 */ /* 0x000fe200078ef813 */
[----:B------:R-:W-:Y:S06]  /*1eb0*/  BRA `(.L_x_11523) ;  /* 0x0000000400947947 */ /* 0x000fec0003800000 */
.L_x_11533:
[----:B------:R-:W2:Y:S02]  /*1ec0*/  LDG.E.U16 R2, desc[UR36][R2.64] ;  /* 0x0000002402027981 */ /* 0x000ea4000c1e1500 */
[----:B--2---:R-:W-:Y:S01]  /*1ed0*/  IMAD.U32 R19, R2, 0x10000, RZ ;  /* 0x0001000002137824 */ /* 0x004fe200078e00ff */
[----:B------:R-:W-:Y:S06]  /*1ee0*/  BRA `(.L_x_11523) ;  /* 0x0000000400887947 */ /* 0x000fec0003800000 */
.L_x_11530:
        /* <DEDUP_REMOVED lines=11> */
.L_x_11537:
[----:B------:R-:W2:Y:S01]  /*1fa0*/  LDG.E.U8 R3, desc[UR36][R2.64] ;  /* 0x0000002402037981 */ /* 0x000ea2000c1e1100 */
        /* <DEDUP_REMOVED lines=19> */
.L_x_11539:
[----:B------:R-:W-:Y:S05]  /*20e0*/  BSYNC.RECONVERGENT B0 ;  /* 0x0000000000007941 */ /* 0x000fea0003800200 */
.L_x_11538:
[----:B------:R-:W-:Y:S02]  /*20f0*/  SHF.L.U32 R0, R0, 0x14, RZ ;  /* 0x0000001400007819 */ /* 0x000fe400000006ff */
[----:B------:R-:W-:-:S04]  /*2100*/  LEA R2, R2, 0x3b800000, 0x17 ;  /* 0x3b80000002027811 */ /* 0x000fc800078eb8ff */
[----:B------:R-:W-:Y:S01]  /*2110*/  LOP3.LUT R19, R2, R0, R19, 0xfe, !PT ;  /* 0x0000000002137212 */ /* 0x000fe200078efe13 */
[----:B------:R-:W-:Y:S06]  /*2120*/  BRA `(.L_x_11523) ;  /* 0x0000000000f87947 */ /* 0x000fec0003800000 */
.L_x_11536:
        /* <DEDUP_REMOVED lines=20> */
.L_x_11541:
[----:B------:R-:W-:Y:S05]  /*2270*/  BSYNC.RECONVERGENT B0 ;  /* 0x0000000000007941 */ /* 0x000fea0003800200 */
.L_x_11540:
[----:B------:R-:W-:Y:S01]  /*2280*/  IMAD.SHL.U32 R0, R0, 0x200000, RZ ;  /* 0x0020000000007824 */ /* 0x000fe200078e00ff */
[----:B------:R-:W-:-:S04]  /*2290*/  LEA R2, R2, 0x37800000, 0x17 ;  /* 0x3780000002027811 */ /* 0x000fc800078eb8ff */
[----:B------:R-:W-:Y:S01]  /*22a0*/  LOP3.LUT R19, R2, R0, R19, 0xfe, !PT ;  /* 0x0000000002137212 */ /* 0x000fe200078efe13 */
[----:B------:R-:W-:Y:S06]  /*22b0*/  BRA `(.L_x_11523) ;  /* 0x0000000000947947 */ /* 0x000fec0003800000 */
.L_x_11535:
[----:B------:R-:W-:-:S09]  /*22c0*/  UISETP.NE.AND UP0, UPT, UR4, 0x1c, UPT ;  /* 0x0000001c0400788c */ /* 0x000fd2000bf05270 */
[----:B------:R-:W-:Y:S05]  /*22d0*/  BRA.U !UP0, `(.L_x_11542) ;  /* 0x0000000108847547 */ /* 0x000fea000b800000 */
[----:B------:R-:W-:-:S09]  /*22e0*/  UISETP.NE.AND UP0, UPT, UR4, 0x1d, UPT ;  /* 0x0000001d0400788c */ /* 0x000fd2000bf05270 */
[----:B------:R-:W-:Y:S05]  /*22f0*/  BRA.U !UP0, `(.L_x_11543) ;  /* 0x0000000108707547 */ /* 0x000fea000b800000 */
[----:B------:R-:W-:-:S09]  /*2300*/  UISETP.NE.AND UP0, UPT, UR4, 0x2c, UPT ;  /* 0x0000002c0400788c */ /* 0x000fd2000bf05270 */
[----:B------:R-:W-:Y:S05]  /*2310*/  BRA.U !UP0, `(.L_x_11544) ;  /* 0x0000000108487547 */ /* 0x000fea000b800000 */
.L_x_11522:
        /* <DEDUP_REMOVED lines=16> */
.L_x_11545:
[----:B------:R-:W-:Y:S01]  /*2420*/  MOV R19, RZ ;  /* 0x000000ff00137202 */ /* 0x000fe20000000f00 */
[----:B------:R-:W-:Y:S06]  /*2430*/  BRA `(.L_x_11523) ;  /* 0x0000000000347947 */ /* 0x000fec0003800000 */
.L_x_11544:
[----:B------:R-:W2:Y:S01]  /*2440*/  LDG.E.U8 R2, desc[UR36][R2.64] ;  /* 0x0000002402027981 */ /* 0x000ea2000c1e1100 */
[----:B------:R-:W-:Y:S01]  /*2450*/  IMAD.MOV.U32 R19, RZ, RZ, 0x400000 ;  /* 0x00400000ff137424 */ /* 0x000fe200078e00ff */
[----:B--2---:R-:W-:-:S13]  /*2460*/  ISETP.NE.AND P0, PT, R2, RZ, PT ;  /* 0x000000ff0200720c */ /* 0x004fda0003f05270 */
[----:B------:R-:W-:Y:S05]  /*2470*/  @!P0 BRA `(.L_x_11523) ;  /* 0x0000000000248947 */ /* 0x000fea0003800000 */
[----:B------:R-:W-:-:S13]  /*2480*/  ISETP.NE.AND P0, PT, R2, 0xff, PT ;  /* 0x000000ff0200780c */ /* 0x000fda0003f05270 */
[----:B------:R-:W-:Y:S01]  /*2490*/  @!P0 IMAD.MOV.U32 R19, RZ, RZ, 0x7f800001 ;  /* 0x7f800001ff138424 */ /* 0x000fe200078e00ff */
[----:B------:R-:W-:Y:S01]  /*24a0*/  @P0 SHF.L.U32 R19, R2, 0x17, RZ ;  /* 0x0000001702130819 */ /* 0x000fe200000006ff */
[----:B------:R-:W-:Y:S06]  /*24b0*/  BRA `(.L_x_11523) ;  /* 0x0000000000147947 */ /* 0x000fec0003800000 */
.L_x_11543:
[----:B------:R-:W2:Y:S02]  /*24c0*/  LDG.E.64 R2, desc[UR36][R2.64] ;  /* 0x0000002402027981 */ /* 0x000ea4000c1e1b00 */
[----:B--2---:R0:W1:Y:S01]  /*24d0*/  I2F.U64 R19, R2 ;  /* 0x0000000200137312 */ /* 0x0040620000301000 */
[----:B------:R-:W-:Y:S05]  /*24e0*/  BRA `(.L_x_11523) ;  /* 0x0000000000087947 */ /* 0x000fea0003800000 */
.L_x_11542:
[----:B------:R-:W2:Y:S02]  /*24f0*/  LDG.E R2, desc[UR36][R2.64] ;  /* 0x0000002402027981 */ /* 0x000ea4000c1e1900 */
[----:B--2---:R-:W-:-:S07]  /*2500*/  I2FP.F32.U32 R19, R2 ;  /* 0x0000000200137245 */ /* 0x004fce0000201000 */
.L_x_11523:
[----:B------:R-:W-:Y:S05]  /*2510*/  BSYNC.RECONVERGENT B6 ;  /* 0x0000000000067941 */ /* 0x000fea0003800200 */
.L_x_11517:
[----:B------:R-:W0:Y:S01]  /*2520*/  LDCU.64 UR6, c[0x0][0x5f8] ;  /* 0x0000bf00ff0677ac */ /* 0x000e220008000a00 */
[----:B------:R-:W-:Y:S01]  /*2530*/  BSSY.RECONVERGENT B6, `(.L_x_11546) ;  /* 0x00000dd000067945 */ /* 0x000fe20003800200 */
[----:B------:R-:W-:-:S04]  /*2540*/  UPRMT UR4, UR42, 0x9910, URZ ;  /* 0x000099102a047896 */ /* 0x000fc800080000ff */
[----:B------:R-:W-:Y:S01]  /*2550*/  UISETP.GT.AND UP0, UPT, UR4, 0x9, UPT ;  /* 0x000000090400788c */ /* 0x000fe2000bf04270 */
[----:B0-234-:R-:W-:-:S05]  /*2560*/  IADD3 R2, P0, PT, R18, UR6, RZ ;  /* 0x0000000612027c10 */ /* 0x01dfca000ff1e0ff */
        /* <DEDUP_REMOVED lines=13> */
.L_x_11550:
[----:B------:R-:W2:Y:S02]  /*2640*/  LDG.E.U8 R0, desc[UR36][R2.64] ;  /* 0x0000002402007981 */ /* 0x000ea4000c1e1100 */
[----:B--2---:R-:W-:Y:S01]  /*2650*/  I2FP.F32.U32 R0, R0 ;  /* 0x0000000000007245 */ /* 0x004fe20000201000 */
[----:B------:R-:W-:Y:S06]  /*2660*/  BRA `(.L_x_11552) ;  /* 0x0000000c00247947 */ /* 0x000fec0003800000 */
.L_x_11549:
        /* <DEDUP_REMOVED lines=9> */
.L_x_11554:
[----:B------:R-:W2:Y:S02]  /*2700*/  LDG.E R0, desc[UR36][R2.64] ;  /* 0x0000002402007981 */ /* 0x000ea4000c1e1900 */
[----:B--2---:R-:W-:Y:S01]  /*2710*/  I2FP.F32.S32 R0, R0 ;  /* 0x0000000000007245 */ /* 0x004fe20000201400 */
[----:B------:R-:W-:Y:S06]  /*2720*/  BRA `(.L_x_11552) ;  /* 0x0000000800f47947 */ /* 0x000fec0003800000 */
.L_x_11553:
[----:B------:R-:W2:Y:S02]  /*2730*/  LDG.E.U16 R0, desc[UR36][R2.64] ;  /* 0x0000002402007981 */ /* 0x000ea4000c1e1500 */
[----:B--2---:R-:W0:Y:S01]  /*2740*/  I2F.S16 R0, R0 ;  /* 0x0000000000007306 */ /* 0x004e220000101400 */
[----:B------:R-:W-:Y:S05]  /*2750*/  BRA `(.L_x_11552) ;  /* 0x0000000800e87947 */ /* 0x000fea0003800000 */
.L_x_11548:
        /* <DEDUP_REMOVED lines=8> */
.L_x_11556:
[----:B------:R-:W2:Y:S02]  /*27e0*/  LDG.E.U16 R0, desc[UR36][R2.64] ;  /* 0x0000002402007981 */ /* 0x000ea4000c1e1500 */
[----:B--2---:R-:W-:Y:S01]  /*27f0*/  HADD2.F32 R0, -RZ, R0.H0_H0 ;  /* 0x20000000ff007230 */ /* 0x004fe20000004100 */
[----:B------:R-:W-:Y:S06]  /*2800*/  BRA `(.L_x_11552) ;  /* 0x0000000800bc7947 */ /* 0x000fec0003800000 */
.L_x_11555:
        /* <DEDUP_REMOVED lines=8> */
.L_x_11558:
[----:B------:R-:W2:Y:S02]  /*2890*/  LDG.E.U16 R0, desc[UR36][R2.64] ;  /* 0x0000002402007981 */ /* 0x000ea4000c1e1500 */
[----:B--2---:R-:W-:Y:S01]  /*28a0*/  HADD2.F32 R0, -RZ, R0.H0_H0 ;  /* 0x20000000ff007230 */ /* 0x004fe20000004100 */
[----:B------:R-:W-:Y:S06]  /*28b0*/  BRA `(.L_x_11552) ;  /* 0x0000000800907947 */ /* 0x000fec0003800000 */
.L_x_11557:
[----:B------:R-:W2:Y:S01]  /*28c0*/  LDG.E.64 R2, desc[UR36][R2.64] ;  /* 0x0000002402027981 */ /* 0x000ea2000c1e1b00 */
[----:B------:R-:W-:Y:S01]  /*28d0*/  UMOV UR4, 0xf0000000 ;  /* 0xf000000000047882 */ /* 0x000fe20000000000 */
[----:B------:R-:W-:Y:S01]  /*28e0*/  UMOV UR5, 0x380fffff ;  /* 0x380fffff00057882 */ /* 0x000fe20000000000 */
[----:B--2---:R-:W0:Y:S01]  /*28f0*/  F2F.F32.F64 R0, R2 ;  /* 0x0000000200007310 */ /* 0x004e220000301000 */
[----:B------:R-:W-:-:S14]  /*2900*/  DSETP.GEU.AND P0, PT, |R2|, UR4, PT ;  /* 0x0000000402007e2a */ /* 0x000fdc000bf0e200 */
[----:B0-----:R-:W-:Y:S01]  /*2910*/  @!P0 FMUL R0, R0, 1.175494350822287508e-38 ;  /* 0x0080000000008820 */ /* 0x001fe20000400000 */
[----:B------:R-:W-:Y:S06]  /*2920*/  BRA `(.L_x_11552) ;  /* 0x0000000800747947 */ /* 0x000fec0003800000 */
.L_x_11547:
        /* <DEDUP_REMOVED lines=12> */
.L_x_11561:
[----:B------:R-:W2:Y:S01]  /*29f0*/  LDG.E.64 R2, desc[UR36][R2.64] ;  /* 0x0000002402027981 */ /* 0x000ea2000c1e1b00 */
[----:B------:R-:W-:Y:S01]  /*2a00*/  UMOV UR4, 0xf0000000 ;  /* 0xf000000000047882 */ /* 0x000fe20000000000 */
[----:B------:R-:W-:Y:S01]  /*2a10*/  UMOV UR5, 0x380fffff ;  /* 0x380fffff00057882 */ /* 0x000fe20000000000 */
[----:B--2---:R-:W0:Y:S01]  /*2a20*/  F2F.F32.F64 R0, R2 ;  /* 0x0000000200007310 */ /* 0x004e220000301000 */
[----:B------:R-:W-:-:S14]  /*2a30*/  DSETP.GEU.AND P0, PT, |R2|, UR4, PT ;  /* 0x0000000402007e2a */ /* 0x000fdc000bf0e200 */
[----:B0-----:R-:W-:Y:S01]  /*2a40*/  @!P0 FMUL R0, R0, 1.175494350822287508e-38 ;  /* 0x0080000000008820 */ /* 0x001fe20000400000 */
[----:B------:R-:W-:Y:S06]  /*2a50*/  BRA `(.L_x_11552) ;  /* 0x0000000800287947 */ /* 0x000fec0003800000 */
.L_x_11560:
        /* <DEDUP_REMOVED lines=25> */
.L_x_11563:
[----:B------:R-:W2:Y:S02]  /*2bf0*/  LDG.E.U8 R2, desc[UR36][R2.64] ;  /* 0x0000002402027981 */ /* 0x000ea4000c1e1100 */
        /* <DEDUP_REMOVED lines=11> */
.L_x_11562:
[----:B------:R-:W2:Y:S02]  /*2cb0*/  LDG.E.U16 R0, desc[UR36][R2.64] ;  /* 0x0000002402007981 */ /* 0x000ea4000c1e1500 */
[----:B--2---:R-:W-:Y:S01]  /*2cc0*/  IMAD.U32 R0, R0, 0x10000, RZ ;  /* 0x0001000000007824 */ /* 0x004fe200078e00ff */
[----:B------:R-:W-:Y:S06]  /*2cd0*/  BRA `(.L_x_11552) ;  /* 0x0000000400887947 */ /* 0x000fec0003800000 */
.L_x_11559:
        /* <DEDUP_REMOVED lines=11> */
.L_x_11566:
[----:B------:R-:W2:Y:S01]  /*2d90*/  LDG.E.U8 R3, desc[UR36][R2.64] ;  /* 0x0000002402037981 */ /* 0x000ea2000c1e1100 */
        /* <DEDUP_REMOVED lines=19> */
.L_x_11568:
[----:B------:R-:W-:Y:S05]  /*2ed0*/  BSYNC.RECONVERGENT B0 ;  /* 0x0000000000007941 */ /* 0x000fea0003800200 */
.L_x_11567:
[----:B------:R-:W-:Y:S01]  /*2ee0*/  IMAD.SHL.U32 R0, R0, 0x100000, RZ ;  /* 0x0010000000007824 */ /* 0x000fe200078e00ff */
[----:B------:R-:W-:-:S04]  /*2ef0*/  LEA R2, R2, 0x3b800000, 0x17 ;  /* 0x3b80000002027811 */ /* 0x000fc800078eb8ff */
[----:B------:R-:W-:Y:S01]  /*2f00*/  LOP3.LUT R0, R2, R0, R7, 0xfe, !PT ;  /* 0x0000000002007212 */ /* 0x000fe200078efe07 */
[----:B------:R-:W-:Y:S06]  /*2f10*/  BRA `(.L_x_11552) ;  /* 0x0000000000f87947 */ /* 0x000fec0003800000 */
.L_x_11565:
        /* <DEDUP_REMOVED lines=20> */
.L_x_11570:
[----:B------:R-:W-:Y:S05]  /*3060*/  BSYNC.RECONVERGENT B0 ;  /* 0x0000000000007941 */ /* 0x000fea0003800200 */
.L_x_11569:
[----:B------:R-:W-:Y:S02]  /*3070*/  SHF.L.U32 R0, R0, 0x15, RZ ;  /* 0x0000001500007819 */ /* 0x000fe400000006ff */
[----:B------:R-:W-:-:S04]  /*3080*/  LEA R2, R2, 0x37800000, 0x17 ;  /* 0x3780000002027811 */ /* 0x000fc800078eb8ff */
[----:B------:R-:W-:Y:S01]  /*3090*/  LOP3.LUT R0, R2, R0, R7, 0xfe, !PT ;  /* 0x0000000002007212 */ /* 0x000fe200078efe07 */
[----:B------:R-:W-:Y:S06]  /*30a0*/  BRA `(.L_x_11552) ;  /* 0x0000000000947947 */ /* 0x000fec0003800000 */
.L_x_11564:
[----:B------:R-:W-:-:S09]  /*30b0*/  UISETP.NE.AND UP0, UPT, UR4, 0x1c, UPT ;  /* 0x0000001c0400788c */ /* 0x000fd2000bf05270 */
[----:B------:R-:W-:Y:S05]  /*30c0*/  BRA.U !UP0, `(.L_x_11571) ;  /* 0x0000000108847547 */ /* 0x000fea000b800000 */
[----:B------:R-:W-:-:S09]  /*30d0*/  UISETP.NE.AND UP0, UPT, UR4, 0x1d, UPT ;  /* 0x0000001d0400788c */ /* 0x000fd2000bf05270 */
[----:B------:R-:W-:Y:S05]  /*30e0*/  BRA.U !UP0, `(.L_x_11572) ;  /* 0x0000000108707547 */ /* 0x000fea000b800000 */
[----:B------:R-:W-:-:S09]  /*30f0*/  UISETP.NE.AND UP0, UPT, UR4, 0x2c, UPT ;  /* 0x0000002c0400788c */ /* 0x000fd2000bf05270 */
[----:B------:R-:W-:Y:S05]  /*3100*/  BRA.U !UP0, `(.L_x_11573) ;  /* 0x0000000108487547 */ /* 0x000fea000b800000 */
.L_x_11551:
[----:B------:R-:W-:Y:S01]  /*3110*/  MOV R2, 0x0 ;  /* 0x0000000000027802 */ /* 0x000fe20000000f00 */
        /* <DEDUP_REMOVED lines=15> */
.L_x_11574:
[----:B------:R-:W-:Y:S01]  /*3210*/  IMAD.MOV.U32 R0, RZ, RZ, RZ ;  /* 0x000000ffff007224 */ /* 0x000fe200078e00ff */
[----:B------:R-:W-:Y:S06]  /*3220*/  BRA `(.L_x_11552) ;  /* 0x0000000000347947 */ /* 0x000fec0003800000 */
.L_x_11573:
[----:B------:R-:W2:Y:S01]  /*3230*/  LDG.E.U8 R2, desc[UR36][R2.64] ;  /* 0x0000002402027981 */ /* 0x000ea2000c1e1100 */
[----:B------:R-:W-:Y:S01]  /*3240*/  IMAD.MOV.U32 R0, RZ, RZ, 0x400000 ;  /* 0x00400000ff007424 */ /* 0x000fe200078e00ff */
[----:B--2---:R-:W-:-:S13]  /*3250*/  ISETP.NE.AND P0, PT, R2, RZ, PT ;  /* 0x000000ff0200720c */ /* 0x004fda0003f05270 */
[----:B------:R-:W-:Y:S05]  /*3260*/  @!P0 BRA `(.L_x_11552) ;  /* 0x0000000000248947 */ /* 0x000fea0003800000 */
[----:B------:R-:W-:-:S13]  /*3270*/  ISETP.NE.AND P0, PT, R2, 0xff, PT ;  /* 0x000000ff0200780c */ /* 0x000fda0003f05270 */
[----:B------:R-:W-:Y:S01]  /*3280*/  @!P0 MOV R0, 0x7f800001 ;  /* 0x7f80000100008802 */ /* 0x000fe20000000f00 */
[----:B------:R-:W-:Y:S01]  /*3290*/  @P0 IMAD.SHL.U32 R0, R2, 0x800000, RZ ;  /* 0x0080000002000824 */ /* 0x000fe200078e00ff */
[----:B------:R-:W-:Y:S06]  /*32a0*/  BRA `(.L_x_11552) ;  /* 0x0000000000147947 */ /* 0x000fec0003800000 */
.L_x_11572:
[----:B------:R-:W2:Y:S02]  /*32b0*/  LDG.E.64 R2, desc[UR36][R2.64] ;  /* 0x0000002402027981 */ /* 0x000ea4000c1e1b00 */
[----:B--2---:R0:W2:Y:S01]  /*32c0*/  I2F.U64 R0, R2 ;  /* 0x0000000200007312 */ /* 0x0040a20000301000 */
[----:B------:R-:W-:Y:S05]  /*32d0*/  BRA `(.L_x_11552) ;  /* 0x0000000000087947 */ /* 0x000fea0003800000 */
.L_x_11571:
[----:B------:R-:W2:Y:S02]  /*32e0*/  LDG.E R0, desc[UR36][R2.64] ;  /* 0x0000002402007981 */ /* 0x000ea4000c1e1900 */
[----:B--2---:R-:W-:-:S07]  /*32f0*/  I2FP.F32.U32 R0, R0 ;  /* 0x0000000000007245 */ /* 0x004fce0000201000 */
.L_x_11552:
[----:B------:R-:W-:Y:S05]  /*3300*/  BSYNC.RECONVERGENT B6 ;  /* 0x0000000000067941 */ /* 0x000fea0003800200 */
.L_x_11546:
[----:B------:R-:W3:Y:S01]  /*3310*/  LDCU.64 UR6, c[0x0][0x5e8] ;  /* 0x0000bd00ff0677ac */ /* 0x000ee20008000a00 */
[----:B0-2--5:R-:W1:Y:S01]  /*3320*/  MUFU.RCP R4, R0 ;  /* 0x0000000000047308 */ /* 0x025e620000001000 */
[----:B------:R-:W-:-:S04]  /*3330*/  UPRMT UR4, UR43, 0x9910, URZ ;  /* 0x000099102b047896 */ /* 0x000fc800080000ff */
[----:B------:R-:W-:Y:S01]  /*3340*/  UISETP.GT.AND UP0, UPT, UR4, 0x9, UPT ;  /* 0x000000090400788c */ /* 0x000fe2000bf04270 */
[----:B---34-:R-:W-:Y:S01]  /*3350*/  IADD3 R2, P0, PT, R16, UR6, RZ ;  /* 0x0000000610027c10 */ /* 0x018fe2000ff1e0ff */
[----:B-1----:R-:W-:-:S04]  /*3360*/  FMUL.FTZ R4, R4, R19 ;  /* 0x0000001304047220 */ /* 0x002fc80000410000 */
        /* <DEDUP_REMOVED lines=13> */
.L_x_11578:
[----:B------:R-:W0:Y:S02]  /*3440*/  F2I.S64.TRUNC R4, R4 ;  /* 0x0000000400047311 */ /* 0x000e24000020d900 */
[----:B0-----:R-:W-:-:S05]  /*3450*/  MOV R7, R4 ;  /* 0x0000000400077202 */ /* 0x001fca0000000f00 */
[----:B------:R0:W-:Y:S01]  /*3460*/  STG.E.U8 desc[UR36][R2.64], R7 ;  /* 0x0000000702007986 */ /* 0x0001e2000c101124 */
[----:B------:R-:W-:Y:S05]  /*3470*/  BRA `(.L_x_11580) ;  /* 0x0000000c002c7947 */ /* 0x000fea0003800000 */
.L_x_11577:
        /* <DEDUP_REMOVED lines=9> */
.L_x_11582:
[----:B------:R-:W0:Y:S02]  /*3510*/  F2I.FTZ.TRUNC.NTZ R5, R4 ;  /* 0x0000000400057305 */ /* 0x000e24000021f100 */
[----:B0-----:R0:W-:Y:S01]  /*3520*/  STG.E desc[UR36][R2.64], R5 ;  /* 0x0000000502007986 */ /* 0x0011e2000c101924 */
[----:B------:R-:W-:Y:S05]  /*3530*/  BRA `(.L_x_11580) ;  /* 0x0000000800fc7947 */ /* 0x000fea0003800000 */
.L_x_11581:
[----:B------:R-:W0:Y:S02]  /*3540*/  F2I.FTZ.TRUNC.NTZ R5, R4 ;  /* 0x0000000400057305 */ /* 0x000e24000021f100 */
[----:B0-----:R0:W-:Y:S01]  /*3550*/  STG.E.U16 desc[UR36][R2.64], R5 ;  /* 0x0000000502007986 */ /* 0x0011e2000c101524 */
[----:B------:R-:W-:Y:S05]  /*3560*/  BRA `(.L_x_11580) ;  /* 0x0000000800f07947 */ /* 0x000fea0003800000 */
.L_x_11576:
        /* <DEDUP_REMOVED lines=8> */
.L_x_11584:
[----:B------:R-:W-:-:S05]  /*35f0*/  F2FP.F16.F32.PACK_AB R4, RZ, R4 ;  /* 0x00000004ff04723e */ /* 0x000fca00000000ff */
[----:B------:R0:W-:Y:S01]  /*3600*/  STG.E.U16 desc[UR36][R2.64], R4 ;  /* 0x0000000402007986 */ /* 0x0001e2000c101524 */
[----:B------:R-:W-:Y:S05]  /*3610*/  BRA `(.L_x_11580) ;  /* 0x0000000800c47947 */ /* 0x000fea0003800000 */
.L_x_11583:
[----:B------:R-:W-:-:S09]  /*3620*/  UISETP.NE.AND UP0, UPT, UR4, 0x7, UPT ;  /* 0x000000070400788c */ /* 0x000fd2000bf05270 */
[----:B------:R-:W-:Y:S05]  /*3630*/  BRA.U !UP0, `(.L_x_11585) ;  /* 0x00000001082c7547 */ /* 0x000fea000b800000 */
[----:B------:R-:W-:-:S09]  /*3640*/  UISETP.NE.AND UP0, UPT, UR4, 0x8, UPT ;  /* 0x000000080400788c */ /* 0x000fd2000bf05270 */
[----:B------:R-:W-:Y:S05]  /*3650*/  BRA.U !UP0, `(.L_x_11586) ;  /* 0x0000000108147547 */ /* 0x000fea000b800000 */
[----:B------:R-:W-:-:S09]  /*3660*/  UISETP.NE.AND UP0, UPT, UR4, 0x9, UPT ;  /* 0x000000090400788c */ /* 0x000fd2000bf05270 */
[----:B------:R-:W-:Y:S05]  /*3670*/  BRA.U UP0, `(.L_x_11579) ;  /* 0x0000000900187547 */ /* 0x000fea000b800000 */
[----:B------:R-:W-:-:S05]  /*3680*/  IMAD.MOV.U32 R5, RZ, RZ, RZ ;  /* 0x000000ffff057224 */ /* 0x000fca00078e00ff */
[----:B------:R3:W-:Y:S01]  /*3690*/  STG.E.64 desc[UR36][R2.64], R4 ;  /* 0x0000000402007986 */ /* 0x0007e2000c101b24 */
[----:B------:R-:W-:Y:S05]  /*36a0*/  BRA `(.L_x_11580) ;  /* 0x0000000800a07947 */ /* 0x000fea0003800000 */
.L_x_11586:
[----:B------:R-:W-:-:S04]  /*36b0*/  F2FP.F16.F32.PACK_AB R5, RZ, R4 ;  /* 0x00000004ff05723e */ /* 0x000fc800000000ff */
[----:B------:R-:W-:-:S05]  /*36c0*/  PRMT R5, R5, 0x5410, RZ ;  /* 0x0000541005057816 */ /* 0x000fca00000000ff */
[----:B------:R2:W-:Y:S01]  /*36d0*/  STG.E desc[UR36][R2.64], R5 ;  /* 0x0000000502007986 */ /* 0x0005e2000c101924 */
[----:B------:R-:W-:Y:S05]  /*36e0*/  BRA `(.L_x_11580) ;  /* 0x0000000800907947 */ /* 0x000fea0003800000 */
.L_x_11585:
[----:B------:R-:W-:-:S06]  /*36f0*/  FMUL.FTZ R4, R4, 1 ;  /* 0x3f80000004047820 */ /* 0x000fcc0000410000 */
[----:B------:R-:W0:Y:S02]  /*3700*/  F2F.F64.F32 R4, R4 ;  /* 0x0000000400047310 */ /* 0x000e240000201800 */
[----:B0-----:R4:W-:Y:S01]  /*3710*/  STG.E.64 desc[UR36][R2.64], R4 ;  /* 0x0000000402007986 */ /* 0x0019e2000c101b24 */
[----:B------:R-:W-:Y:S05]  /*3720*/  BRA `(.L_x_11580) ;  /* 0x0000000800807947 */ /* 0x000fea0003800000 */
.L_x_11575:
        /* <DEDUP_REMOVED lines=8> */
[----:B------:R-:W-:-:S04]  /*37b0*/  FSETP.NEU.FTZ.AND P0, PT, R4, RZ, PT ;  /* 0x000000ff0400720b */ /* 0x000fc80003f1d000 */
[----:B------:R-:W-:-:S05]  /*37c0*/  SEL R5, RZ, 0x1, !P0 ;  /* 0x00000001ff057807 */ /* 0x000fca0004000000 */
[----:B------:R0:W-:Y:S01]  /*37d0*/  STG.E.U8 desc[UR36][R2.64], R5 ;  /* 0x0000000502007986 */ /* 0x0001e2000c101124 */
[----:B------:R-:W-:Y:S05]  /*37e0*/  BRA `(.L_x_11580) ;  /* 0x0000000800507947 */ /* 0x000fea0003800000 */
.L_x_11589:
[----:B------:R-:W-:Y:S01]  /*37f0*/  FMUL.FTZ R4, R4, 1 ;  /* 0x3f80000004047820 */ /* 0x000fe20000410000 */
[----:B------:R-:W-:-:S05]  /*3800*/  CS2R R6, SRZ ;  /* 0x0000000000067805 */ /* 0x000fca000001ff00 */
[----:B------:R-:W0:Y:S02]  /*3810*/  F2F.F64.F32 R4, R4 ;  /* 0x0000000400047310 */ /* 0x000e240000201800 */
[----:B0-----:R0:W-:Y:S01]  /*3820*/  STG.E.128 desc[UR36][R2.64], R4 ;  /* 0x0000000402007986 */ /* 0x0011e2000c101d24 */
[----:B------:R-:W-:Y:S05]  /*3830*/  BRA `(.L_x_11580) ;  /* 0x00000008003c7947 */ /* 0x000fea0003800000 */
.L_x_11588:
        /* <DEDUP_REMOVED lines=18> */
.L_x_11593:
[----:B------:R-:W-:Y:S05]  /*3960*/  BSYNC.RECONVERGENT B0 ;  /* 0x0000000000007941 */ /* 0x000fea0003800200 */
.L_x_11592:
[----:B------:R-:W-:-:S05]  /*3970*/  LOP3.LUT R7, R0, 0x80, R7, 0xf8, !PT ;  /* 0x0000008000077812 */ /* 0x000fca00078ef807 */
[----:B------:R0:W-:Y:S01]  /*3980*/  STG.E.U8 desc[UR36][R2.64], R7 ;  /* 0x0000000702007986 */ /* 0x0001e2000c101124 */
[----:B------:R-:W-:Y:S05]  /*3990*/  BRA `(.L_x_11580) ;  /* 0x0000000400e47947 */ /* 0x000fea0003800000 */
.L_x_11591:
[----:B------:R-:W-:Y:S01]  /*39a0*/  LOP3.LUT R6, R4, 0x7fffffff, RZ, 0xc0, !PT ;  /* 0x7fffffff04067812 */ /* 0x000fe200078ec0ff */
[----:B------:R-:W-:Y:S01]  /*39b0*/  BSSY.RECONVERGENT B0, `(.L_x_11594) ;  /* 0x000000d000007945 */ /* 0x000fe20003800200 */
[----:B------:R-:W-:Y:S02]  /*39c0*/  SHF.R.U32.HI R7, RZ, 0x18, R4 ;  /* 0x00000018ff077819 */ /* 0x000fe40000011604 */
[----:B------:R-:W-:-:S13]  /*39d0*/  ISETP.GE.U32.AND P1, PT, R6, 0x47800000, PT ;  /* 0x478000000600780c */ /* 0x000fda0003f26070 */
[----:B------:R-:W-:Y:S02]  /*39e0*/  @P1 ISETP.GT.U32.AND P0, PT, R6, 0x7f800000, PT ;  /* 0x7f8000000600180c */ /* 0x000fe40003f04070 */
[----:B------:R-:W-:-:S04]  /*39f0*/  @P1 MOV R0, 0x7f ;  /* 0x0000007f00001802 */ /* 0x000fc80000000f00 */
[----:B------:R-:W-:Y:S01]  /*3a00*/  @P1 SEL R0, R0, 0x7c, P0 ;  /* 0x0000007c00001807 */ /* 0x000fe20000000000 */
[----:B------:R-:W-:Y:S06]  /*3a10*/  @P1 BRA `(.L_x_11595) ;  /* 0x0000000000181947 */ /* 0x000fec0003800000 */
[----:B------:R-:W-:-:S13]  /*3a20*/  ISETP.GT.U32.AND P0, PT, R6, 0x387fffff, PT ;  /* 0x387fffff0600780c */ /* 0x000fda0003f04070 */
[----:B------:R-:W-:-:S04]  /*3a30*/  @P0 SHF.R.U32.HI R0, RZ, 0x15, R4 ;  /* 0x00000015ff000819 */ /* 0x000fc80000011604 */
[----:B------:R-:W-:Y:S01]  /*3a40*/  @P0 LOP3.LUT R5, R0, 0x1, RZ, 0xc0, !PT ;  /* 0x0000000100050812 */ /* 0x000fe200078ec0ff */
[----:B------:R-:W-:-:S03]  /*3a50*/  @!P0 FADD.FTZ R0, R6, 128 ;  /* 0x4300000006008421 */ /* 0x000fc60000010000 */
[----:B------:R-:W-:-:S04]  /*3a60*/  @P0 IADD3 R5, PT, PT, R4, 0x80fffff, R5 ;  /* 0x080fffff04050810 */ /* 0x000fc80007ffe005 */
[----:B------:R-:W-:-:S07]  /*3a70*/  @P0 SHF.R.U32.HI R0, RZ, 0x15, R5 ;  /* 0x00000015ff000819 */ /* 0x000fce0000011605 */
.L_x_11595:
[----:B------:R-:W-:Y:S05]  /*3a80*/  BSYNC.RECONVERGENT B0 ;  /* 0x0000000000007941 */ /* 0x000fea0003800200 */
.L_x_11594:
[----:B------:R-:W-:-:S05]  /*3a90*/  LOP3.LUT R5, R0, 0x80, R7, 0xf8, !PT ;  /* 0x0000008000057812 */ /* 0x000fca00078ef807 */
[----:B------:R0:W-:Y:S01]  /*3aa0*/  STG.E.U8 desc[UR36][R2.64], R5 ;  /* 0x0000000502007986 */ /* 0x0001e2000c101124 */
[----:B------:R-:W-:Y:S05]  /*3ab0*/  BRA `(.L_x_11580) ;  /* 0x00000004009c7947 */ /* 0x000fea0003800000 */
.L_x_11590:
[----:B------:R-:W-:-:S05]  /*3ac0*/  F2FP.BF16.F32.PACK_AB R4, RZ, R4 ;  /* 0x00000004ff04723e */ /* 0x000fca00000010ff */
[----:B------:R0:W-:Y:S01]  /*3ad0*/  STG.E.U16 desc[UR36][R2.64], R4 ;  /* 0x0000000402007986 */ /* 0x0001e2000c101524 */
[----:B------:R-:W-:Y:S05]  /*3ae0*/  BRA `(.L_x_11580) ;  /* 0x0000000400907947 */ /* 0x000fea0003800000 */
.L_x_11587:
        /* <DEDUP_REMOVED lines=11> */
.L_x_11598:
        /* <DEDUP_REMOVED lines=12> */
.L_x_11601:
[----:B------:R-:W-:-:S04]  /*3c60*/  SHF.R.U32.HI R0, RZ, 0x14, R4 ;  /* 0x00000014ff007819 */ /* 0x000fc80000011604 */
[----:B------:R-:W-:-:S04]  /*3c70*/  LOP3.LUT R5, R0, 0x1, RZ, 0xc0, !PT ;  /* 0x0000000100057812 */ /* 0x000fc800078ec0ff */
[----:B------:R-:W-:-:S04]  /*3c80*/  IADD3 R0, PT, PT, R4, 0x487ffff, R5 ;  /* 0x0487ffff04007810 */ /* 0x000fc80007ffe005 */
[----:B------:R-:W-:-:S04]  /*3c90*/  SHF.R.U32.HI R0, RZ, 0x14, R0 ;  /* 0x00000014ff007819 */ /* 0x000fc80000011600 */
[----:B------:R-:W-:-:S07]  /*3ca0*/  LOP3.LUT R5, R0, 0xff, RZ, 0xc0, !PT ;  /* 0x000000ff00057812 */ /* 0x000fce00078ec0ff */
.L_x_11602:
[----:B------:R-:W-:-:S04]  /*3cb0*/  SHF.R.U32.HI R4, RZ, 0x18, R4 ;  /* 0x00000018ff047819 */ /* 0x000fc80000011604 */
[----:B------:R-:W-:-:S04]  /*3cc0*/  LOP3.LUT R5, R5, 0x80, R4, 0xf8, !PT ;  /* 0x0000008005057812 */ /* 0x000fc800078ef804 */
[----:B------:R-:W-:-:S07]  /*3cd0*/  PRMT R0, R5, 0x7610, R0 ;  /* 0x0000761005007816 */ /* 0x000fce0000000000 */
.L_x_11600:
[----:B------:R-:W-:Y:S05]  /*3ce0*/  BSYNC.RECONVERGENT B0 ;  /* 0x0000000000007941 */ /* 0x000fea0003800200 */
.L_x_11599:
[----:B------:R0:W-:Y:S01]  /*3cf0*/  STG.E.U8 desc[UR36][R2.64], R0 ;  /* 0x0000000002007986 */ /* 0x0001e2000c101124 */
[----:B------:R-:W-:Y:S05]  /*3d00*/  BRA `(.L_x_11580) ;  /* 0x0000000400087947 */ /* 0x000fea0003800000 */
.L_x_11597:
        /* <DEDUP_REMOVED lines=12> */
.L_x_11605:
[----:B------:R-:W-:-:S04]  /*3dd0*/  SHF.R.U32.HI R0, RZ, 0x15, R4 ;  /* 0x00000015ff007819 */ /* 0x000fc80000011604 */
[----:B------:R-:W-:-:S04]  /*3de0*/  LOP3.LUT R5, R0, 0x1, RZ, 0xc0, !PT ;  /* 0x0000000100057812 */ /* 0x000fc800078ec0ff */
[----:B------:R-:W-:-:S04]  /*3df0*/  IADD3 R0, PT, PT, R4, 0x88fffff, R5 ;  /* 0x088fffff04007810 */ /* 0x000fc80007ffe005 */
[----:B------:R-:W-:-:S04]  /*3e00*/  SHF.R.U32.HI R0, RZ, 0x15, R0 ;  /* 0x00000015ff007819 */ /* 0x000fc80000011600 */
[----:B------:R-:W-:-:S07]  /*3e10*/  LOP3.LUT R5, R0, 0xff, RZ, 0xc0, !PT ;  /* 0x000000ff00057812 */ /* 0x000fce00078ec0ff */
.L_x_11606:
[----:B------:R-:W-:-:S04]  /*3e20*/  SHF.R.U32.HI R4, RZ, 0x18, R4 ;  /* 0x00000018ff047819 */ /* 0x000fc80000011604 */
[----:B------:R-:W-:-:S04]  /*3e30*/  LOP3.LUT R5, R5, 0x80, R4, 0xf8, !PT ;  /* 0x0000008005057812 */ /* 0x000fc800078ef804 */
[----:B------:R-:W-:-:S07]  /*3e40*/  PRMT R0, R5, 0x7610, R0 ;  /* 0x0000761005007816 */ /* 0x000fce0000000000 */
.L_x_11604:
[----:B------:R-:W-:Y:S05]  /*3e50*/  BSYNC.RECONVERGENT B0 ;  /* 0x0000000000007941 */ /* 0x000fea0003800200 */
.L_x_11603:
[----:B------:R0:W-:Y:S01]  /*3e60*/  STG.E.U8 desc[UR36][R2.64], R0 ;  /* 0x0000000002007986 */ /* 0x0001e2000c101124 */
[----:B------:R-:W-:Y:S05]  /*3e70*/  BRA `(.L_x_11580) ;  /* 0x0000000000ac7947 */ /* 0x000fea0003800000 */
.L_x_11596:
[----:B------:R-:W-:-:S09]  /*3e80*/  UISETP.NE.AND UP0, UPT, UR4, 0x1c, UPT ;  /* 0x0000001c0400788c */ /* 0x000fd2000bf05270 */
[----:B------:R-:W-:Y:S05]  /*3e90*/  BRA.U !UP0, `(.L_x_11607) ;  /* 0x00000001089c7547 */ /* 0x000fea000b800000 */
[----:B------:R-:W-:-:S09]  /*3ea0*/  UISETP.NE.AND UP0, UPT, UR4, 0x1d, UPT ;  /* 0x0000001d0400788c */ /* 0x000fd2000bf05270 */
[----:B------:R-:W-:Y:S05]  /*3eb0*/  BRA.U !UP0, `(.L_x_11608) ;  /* 0x0000000108887547 */ /* 0x000fea000b800000 */
[----:B------:R-:W-:-:S09]  /*3ec0*/  UISETP.NE.AND UP0, UPT, UR4, 0x2c, UPT ;  /* 0x0000002c0400788c */ /* 0x000fd2000bf05270 */
[----:B------:R-:W-:Y:S05]  /*3ed0*/  BRA.U !UP0, `(.L_x_11609) ;  /* 0x0000000108447547 */ /* 0x000fea000b800000 */
.L_x_11579:
        /* <DEDUP_REMOVED lines=16> */
.L_x_11610:
[----:B------:R-:W-:Y:S05]  /*3fe0*/  BRA `(.L_x_11580) ;  /* 0x0000000000507947 */ /* 0x000fea0003800000 */
.L_x_11609:
        /* <DEDUP_REMOVED lines=15> */
.L_x_11608:
[----:B------:R-:W0:Y:S02]  /*40e0*/  F2I.U64.TRUNC R4, R4 ;  /* 0x0000000400047311 */ /* 0x000e24000020d800 */
[----:B0-----:R0:W-:Y:S01]  /*40f0*/  STG.E.64 desc[UR36][R2.64], R4 ;  /* 0x0000000402007986 */ /* 0x0011e2000c101b24 */
[----:B------:R-:W-:Y:S05]  /*4100*/  BRA `(.L_x_11580) ;  /* 0x0000000000087947 */ /* 0x000fea0003800000 */
.L_x_11607:
[----:B------:R-:W0:Y:S02]  /*4110*/  F2I.FTZ.U32.TRUNC.NTZ R5, R4 ;  /* 0x0000000400057305 */ /* 0x000e24000021f000 */
[----:B0-----:R0:W-:Y:S02]  /*4120*/  STG.E desc[UR36][R2.64], R5 ;  /* 0x0000000502007986 */ /* 0x0011e4000c101924 */
.L_x_11580:
[----:B------:R-:W-:-:S07]  /*4130*/  VIADD R17, R17, 0x80 ;  /* 0x0000008011117836 */ /* 0x000fce0000000000 */
.L_x_11515:
[----:B------:R-:W-:Y:S05]  /*4140*/  BSYNC.RECONVERGENT B7 ;  /* 0x0000000000077941 */ /* 0x000fea0003800200 */
.L_x_11514:
        /* <DEDUP_REMOVED lines=358> */
.L_x_11613:
        /* <DEDUP_REMOVED lines=16> */
[----:B--2---:R4:W0:Y:S01]  /*58b0*/  I2F.S16 R19, R2 ;  /* 0x0000000200137306 */ /* 0x0048220000101400 */
[----:B------:R-:W-:Y:S05]  /*58c0*/  BRA `(.L_x_11620) ;  /* 0x0000000c00307947 */ /* 0x000fea0003800000 */
.L_x_11618:
[----:B------:R-:W2:Y:S02]  /*58d0*/  LDG.E.U8 R2, desc[UR36][R2.64] ;  /* 0x0000002402027981 */ /* 0x000ea4000c1e1100 */
[----:B--2---:R-:W-:Y:S01]  /*58e0*/  I2FP.F32.U32 R19, R2 ;  /* 0x0000000200137245 */ /* 0x004fe20000201000 */
[----:B------:R-:W-:Y:S06]  /*58f0*/  BRA `(.L_x_11620) ;  /* 0x0000000c00247947 */ /* 0x000fec0003800000 */
.L_x_11617:
[----:B------:R-:W-:-:S09]  /*5900*/  UISETP.NE.AND UP0, UPT, UR4, 0x2, UPT ;  /* 0x000000020400788c */ /* 0x000fd2000bf05270 */
[----:B------:R-:W-:Y:S05]  /*5910*/  BRA.U !UP0, `(.L_x_11621) ;  /* 0x0000000108287547 */ /* 0x000fea000b800000 */
[----:B------:R-:W-:-:S09]  /*5920*/  UISETP.NE.AND UP0, UPT, UR4, 0x3, UPT ;  /* 0x000000030400788c */ /* 0x000fd2000bf05270 */
[----:B------:R-:W-:Y:S05]  /*5930*/  BRA.U !UP0, `(.L_x_11622) ;  /* 0x0000000108147547 */ /* 0x000fea000b800000 */
[----:B------:R-:W-:-:S09]  /*5940*/  UISETP.NE.AND UP0, UPT, UR4, 0x4, UPT ;  /* 0x000000040400788c */ /* 0x000fd2000bf05270 */
[----:B------:R-:W-:Y:S05]  /*5950*/  BRA.U UP0, `(.L_x_11619) ;  /* 0x0000000900b07547 */ /* 0x000fea000b800000 */
[----:B------:R-:W2:Y:S02]  /*5960*/  LDG.E.64 R2, desc[UR36][R2.64] ;  /* 0x0000002402027981 */ /* 0x000ea4000c1e1b00 */
[----:B--2---:R2:W3:Y:S01]  /*5970*/  I2F.S64 R19, R2 ;  /* 0x0000000200137312 */ /* 0x0044e20000301400 */
[----:B------:R-:W-:Y:S05]  /*5980*/  BRA `(.L_x_11620) ;  /* 0x0000000c00007947 */ /* 0x000fea0003800000 */
.L_x_11622:
[----:B------:R-:W2:Y:S02]  /*5990*/  LDG.E R2, desc[UR36][R2.64] ;  /* 0x0000002402027981 */ /* 0x000ea4000c1e1900 */
[----:B--2---:R-:W-:Y:S01]  /*59a0*/  I2FP.F32.S32 R19, R2 ;  /* 0x0000000200137245 */ /* 0x004fe20000201400 */
[----:B------:R-:W-:Y:S06]  /*59b0*/  BRA `(.L_x_11620) ;  /* 0x0000000800f47947 */ /* 0x000fec0003800000 */
.L_x_11621:
[----:B------:R-:W2:Y:S02]  /*59c0*/  LDG.E.U16 R2, desc[UR36][R2.64] ;  /* 0x0000002402027981 */ /* 0x000ea4000c1e1500 */
[----:B--2---:R0:W1:Y:S01]  /*59d0*/  I2F.S16 R19, R2 ;  /* 0x0000000200137306 */ /* 0x0040620000101400 */
[----:B------:R-:W-:Y:S05]  /*59e0*/  BRA `(.L_x_11620) ;  /* 0x0000000800e87947 */ /* 0x000fea0003800000 */
.L_x_11616:
        /* <DEDUP_REMOVED lines=8> */
.L_x_11624:
[----:B------:R-:W2:Y:S02]  /*5a70*/  LDG.E.U16 R2, desc[UR36][R2.64] ;  /* 0x0000002402027981 */ /* 0x000ea4000c1e1500 */
[----:B--2---:R-:W-:Y:S01]  /*5a80*/  HADD2.F32 R19, -RZ, R2.H0_H0 ;  /* 0x20000002ff137230 */ /* 0x004fe20000004100 */
[----:B------:R-:W-:Y:S06]  /*5a90*/  BRA `(.L_x_11620) ;  /* 0x0000000800bc7947 */ /* 0x000fec0003800000 */
.L_x_11623:
        /* <DEDUP_REMOVED lines=8> */
.L_x_11626:
[----:B------:R-:W2:Y:S02]  /*5b20*/  LDG.E.U16 R2, desc[UR36][R2.64] ;  /* 0x0000002402027981 */ /* 0x000ea4000c1e1500 */
[----:B--2---:R-:W-:Y:S01]  /*5b30*/  HADD2.F32 R19, -RZ, R2.H0_H0 ;  /* 0x20000002ff137230 */ /* 0x004fe20000004100 */
[----:B------:R-:W-:Y:S06]  /*5b40*/  BRA `(.L_x_11620) ;  /* 0x0000000800907947 */ /* 0x000fec0003800000 */
.L_x_11625:
[----:B------:R-:W2:Y:S01]  /*5b50*/  LDG.E.64 R2, desc[UR36][R2.64] ;  /* 0x0000002402027981 */ /* 0x000ea2000c1e1b00 */
[----:B------:R-:W-:Y:S01]  /*5b60*/  UMOV UR4, 0xf0000000 ;  /* 0xf000000000047882 */ /* 0x000fe20000000000 */
[----:B------:R-:W-:Y:S01]  /*5b70*/  UMOV UR5, 0x380fffff ;  /* 0x380fffff00057882 */ /* 0x000fe20000000000 */
[----:B--2---:R-:W0:Y:S01]  /*5b80*/  F2F.F32.F64 R19, R2 ;  /* 0x0000000200137310 */ /* 0x004e220000301000 */
[----:B------:R-:W-:-:S14]  /*5b90*/  DSETP.GEU.AND P0, PT, |R2|, UR4, PT ;  /* 0x0000000402007e2a */ /* 0x000fdc000bf0e200 */
[----:B0-----:R-:W-:Y:S01]  /*5ba0*/  @!P0 FMUL R19, R19, 1.175494350822287508e-38 ;  /* 0x0080000013138820 */ /* 0x001fe20000400000 */
[----:B------:R-:W-:Y:S06]  /*5bb0*/  BRA `(.L_x_11620) ;  /* 0x0000000800747947 */ /* 0x000fec0003800000 */
.L_x_11615:
        /* <DEDUP_REMOVED lines=12> */
.L_x_11629:
[----:B------:R-:W2:Y:S01]  /*5c80*/  LDG.E.64 R2, desc[UR36][R2.64] ;  /* 0x0000002402027981 */ /* 0x000ea2000c1e1b00 */
[----:B------:R-:W-:Y:S01]  /*5c90*/  UMOV UR4, 0xf0000000 ;  /* 0xf000000000047882 */ /* 0x000fe20000000000 */
[----:B------:R-:W-:Y:S01]  /*5ca0*/  UMOV UR5, 0x380fffff ;  /* 0x380fffff00057882 */ /* 0x000fe20000000000 */
[----:B--2---:R-:W0:Y:S01]  /*5cb0*/  F2F.F32.F64 R19, R2 ;  /* 0x0000000200137310 */ /* 0x004e220000301000 */
[----:B------:R-:W-:-:S14]  /*5cc0*/  DSETP.GEU.AND P0, PT, |R2|, UR4, PT ;  /* 0x0000000402007e2a */ /* 0x000fdc000bf0e200 */
[----:B0-----:R-:W-:Y:S01]  /*5cd0*/  @!P0 FMUL R19, R19, 1.175494350822287508e-38 ;  /* 0x0080000013138820 */ /* 0x001fe20000400000 */
[----:B------:R-:W-:Y:S06]  /*5ce0*/  BRA `(.L_x_11620) ;  /* 0x0000000800287947 */ /* 0x000fec0003800000 */
.L_x_11628:
        /* <DEDUP_REMOVED lines=25> */
.L_x_11631:
[----:B------:R-:W2:Y:S02]  /*5e80*/  LDG.E.U8 R2, desc[UR36][R2.64] ;  /* 0x0000002402027981 */ /* 0x000ea4000c1e1100 */
[C---:B--2---:R-:W-:Y:S01]  /*5e90*/  SHF.L.U32 R0, R2.reuse, 0x19, RZ ;  /* 0x0000001902007819 */ /* 0x044fe200000006ff */
[----:B------:R-:W-:-:S03]  /*5ea0*/  IMAD.SHL.U32 R5, R2, 0x100, RZ ;  /* 0x0000010002057824 */ /* 0x000fc600078e00ff */
[----:B------:R-:W-:Y:S02]  /*5eb0*/  ISETP.GE.U32.AND P0, PT, R0, 0x8000000, PT ;  /* 0x080000000000780c */ /* 0x000fe40003f06070 */
[----:B------:R-:W-:-:S11]  /*5ec0*/  PRMT R19, R5, 0x9910, RZ ;  /* 0x0000991005137816 */ /* 0x000fd600000000ff */
[----:B------:R-:W-:Y:S02]  /*5ed0*/  @!P0 LOP3.LUT R4, R5, 0x7f00, RZ, 0xc0, !PT ;  /* 0x00007f0005048812 */ /* 0x000fe400078ec0ff */
[----:B------:R-:W-:Y:S02]  /*5ee0*/  @P0 LEA.HI R0, R0, 0x70000000, RZ, 0x1c ;  /* 0x7000000000000811 */ /* 0x000fe400078fe0ff */
[----:B------:R-:W-:-:S03]  /*5ef0*/  @!P0 LOP3.LUT R4, R4, 0x3f000000, RZ, 0xfc, !PT ;  /* 0x3f00000004048812 */ /* 0x000fc600078efcff */
[----:B------:R-:W-:Y:S02]  /*5f00*/  @P0 FMUL.FTZ R0, R0, 1.9259299443872358531e-34 ;  /* 0x0780000000000820 */ /* 0x000fe40000410000 */
[----:B------:R-:W-:-:S05]  /*5f10*/  @!P0 FADD.FTZ R0, R4, -0.5 ;  /* 0xbf00000004008421 */ /* 0x000fca0000010000 */
[----:B------:R-:W-:Y:S01]  /*5f20*/  LOP3.LUT R19, R0, 0x80000000, R19, 0xf8, !PT ;  /* 0x8000000000137812 */ /* 0x000fe200078ef813 */
[----:B------:R-:W-:Y:S06]  /*5f30*/  BRA `(.L_x_11620) ;  /* 0x0000000400947947 */ /* 0x000fec0003800000 */
.L_x_11630:
[----:B------:R-:W2:Y:S02]  /*5f40*/  LDG.E.U16 R2, desc[UR36][R2.64] ;  /* 0x0000002402027981 */ /* 0x000ea4000c1e1500 */
[----:B--2---:R-:W-:Y:S01]  /*5f50*/  IMAD.U32 R19, R2, 0x10000, RZ ;  /* 0x0001000002137824 */ /* 0x004fe200078e00ff */
[----:B------:R-:W-:Y:S06]  /*5f60*/  BRA `(.L_x_11620) ;  /* 0x0000000400887947 */ /* 0x000fec0003800000 */
.L_x_11627:
        /* <DEDUP_REMOVED lines=11> */
.L_x_11634:
        /* <DEDUP_REMOVED lines=20> */
.L_x_11636:
[----:B------:R-:W-:Y:S05]  /*6160*/  BSYNC.RECONVERGENT B0 ;  /* 0x0000000000007941 */ /* 0x000fea0003800200 */
.L_x_11635:
[----:B------:R-:W-:Y:S01]  /*6170*/  IMAD.SHL.U32 R0, R0, 0x100000, RZ ;  /* 0x0010000000007824 */ /* 0x000fe200078e00ff */
[----:B------:R-:W-:-:S04]  /*6180*/  LEA R2, R2, 0x3b800000, 0x17 ;  /* 0x3b80000002027811 */ /* 0x000fc800078eb8ff */
[----:B------:R-:W-:Y:S01]  /*6190*/  LOP3.LUT R19, R2, R0, R19, 0xfe, !PT ;  /* 0x0000000002137212 */ /* 0x000fe200078efe13 */
[----:B------:R-:W-:Y:S06]  /*61a0*/  BRA `(.L_x_11620) ;  /* 0x0000000000f87947 */ /* 0x000fec0003800000 */
.L_x_11633:
        /* <DEDUP_REMOVED lines=20> */
.L_x_11638:
[----:B------:R-:W-:Y:S05]  /*62f0*/  BSYNC.RECONVERGENT B0 ;  /* 0x0000000000007941 */ /* 0x000fea0003800200 */
.L_x_11637:
[----:B------:R-:W-:Y:S02]  /*6300*/  SHF.L.U32 R0, R0, 0x15, RZ ;  /* 0x0000001500007819 */ /* 0x000fe400000006ff */
[----:B------:R-:W-:-:S04]  /*6310*/  LEA R2, R2, 0x37800000, 0x17 ;  /* 0x3780000002027811 */ /* 0x000fc800078eb8ff */
[----:B------:R-:W-:Y:S01]  /*6320*/  LOP3.LUT R19, R2, R0, R19, 0xfe, !PT ;  /* 0x0000000002137212 */ /* 0x000fe200078efe13 */
[----:B------:R-:W-:Y:S06]  /*6330*/  BRA `(.L_x_11620) ;  /* 0x0000000000947947 */ /* 0x000fec0003800000 */
.L_x_11632:
        /* <DEDUP_REMOVED lines=14> */
.L_x_11619:
        /* <DEDUP_REMOVED lines=16> */
.L_x_11641:
[----:B------:R-:W-:Y:S01]  /*6520*/  IMAD.MOV.U32 R19, RZ, RZ, RZ ;  /* 0x000000ffff137224 */ /* 0x000fe200078e00ff */
[----:B------:R-:W-:Y:S06]  /*6530*/  BRA `(.L_x_11620) ;  /* 0x0000000000147947 */ /* 0x000fec0003800000 */
.L_x_11640:
[----:B------:R-:W2:Y:S02]  /*6540*/  LDG.E.64 R2, desc[UR36][R2.64] ;  /* 0x0000002402027981 */ /* 0x000ea4000c1e1b00 */
[----:B--2---:R0:W1:Y:S01]  /*6550*/  I2F.U64 R19, R2 ;  /* 0x0000000200137312 */ /* 0x0040620000301000 */
[----:B------:R-:W-:Y:S05]  /*6560*/  BRA `(.L_x_11620) ;  /* 0x0000000000087947 */ /* 0x000fea0003800000 */
.L_x_11639:
[----:B------:R-:W2:Y:S02]  /*6570*/  LDG.E R2, desc[UR36][R2.64] ;  /* 0x0000002402027981 */ /* 0x000ea4000c1e1900 */
[----:B--2---:R-:W-:-:S07]  /*6580*/  I2FP.F32.U32 R19, R2 ;  /* 0x0000000200137245 */ /* 0x004fce0000201000 */
.L_x_11620:
[----:B------:R-:W-:Y:S05]  /*6590*/  BSYNC.RECONVERGENT B6 ;  /* 0x0000000000067941 */ /* 0x000fea0003800200 */
.L_x_11614:
[----:B------:R-:W0:Y:S01]  /*65a0*/  LDCU.64 UR6, c[0x0][0x5f8] ;  /* 0x0000bf00ff0677ac */ /* 0x000e220008000a00 */
[----:B------:R-:W-:Y:S01]  /*65b0*/  BSSY.RECONVERGENT B6, `(.L_x_11642) ;  /* 0x00000dd000067945 */ /* 0x000fe20003800200 */
[----:B------:R-:W-:-:S04]  /*65c0*/  UPRMT UR4, UR42, 0x9910, URZ ;  /* 0x000099102a047896 */ /* 0x000fc800080000ff */
[----:B------:R-:W-:Y:S01]  /*65d0*/  UISETP.GT.AND UP0, UPT, UR4, 0x9, UPT ;  /* 0x000000090400788c */ /* 0x000fe2000bf04270 */
[----:B0-2-4-:R-:W-:-:S05]  /*65e0*/  IADD3 R2, P0, PT, R18, UR6, RZ ;  /* 0x0000000612027c10 */ /* 0x015fca000ff1e0ff */
        /* <DEDUP_REMOVED lines=13> */
.L_x_11646:
[----:B------:R-:W2:Y:S02]  /*66c0*/  LDG.E.U8 R0, desc[UR36][R2.64] ;  /* 0x0000002402007981 */ /* 0x000ea4000c1e1100 */
[----:B--2---:R-:W-:Y:S01]  /*66d0*/  I2FP.F32.U32 R0, R0 ;  /* 0x0000000000007245 */ /* 0x004fe20000201000 */
[----:B------:R-:W-:Y:S06]  /*66e0*/  BRA `(.L_x_11648) ;  /* 0x0000000c00247947 */ /* 0x000fec0003800000 */
.L_x_11645:
        /* <DEDUP_REMOVED lines=9> */
.L_x_11650:
[----:B------:R-:W2:Y:S02]  /*6780*/  LDG.E R0, desc[UR36][R2.64] ;  /* 0x0000002402007981 */ /* 0x000ea4000c1e1900 */
[----:B--2---:R-:W-:Y:S01]  /*6790*/  I2FP.F32.S32 R0, R0 ;  /* 0x0000000000007245 */ /* 0x004fe20000201400 */
[----:B------:R-:W-:Y:S06]  /*67a0*/  BRA `(.L_x_11648) ;  /* 0x0000000800f47947 */ /* 0x000fec0003800000 */
.L_x_11649:
[----:B------:R-:W2:Y:S02]  /*67b0*/  LDG.E.U16 R0, desc[UR36][R2.64] ;  /* 0x0000002402007981 */ /* 0x000ea4000c1e1500 */
[----:B--2---:R-:W0:Y:S01]  /*67c0*/  I2F.S16 R0, R0 ;  /* 0x0000000000007306 */ /* 0x004e220000101400 */
[----:B------:R-:W-:Y:S05]  /*67d0*/  BRA `(.L_x_11648) ;  /* 0x0000000800e87947 */ /* 0x000fea0003800000 */
.L_x_11644:
        /* <DEDUP_REMOVED lines=8> */
.L_x_11652:
[----:B------:R-:W2:Y:S02]  /*6860*/  LDG.E.U16 R0, desc[UR36][R2.64] ;  /* 0x0000002402007981 */ /* 0x000ea4000c1e1500 */
[----:B--2---:R-:W-:Y:S01]  /*6870*/  HADD2.F32 R0, -RZ, R0.H0_H0 ;  /* 0x20000000ff007230 */ /* 0x004fe20000004100 */
[----:B------:R-:W-:Y:S06]  /*6880*/  BRA `(.L_x_11648) ;  /* 0x0000000800bc7947 */ /* 0x000fec0003800000 */
.L_x_11651:
        /* <DEDUP_REMOVED lines=8> */
.L_x_11654:
[----:B------:R-:W2:Y:S02]  /*6910*/  LDG.E.U16 R0, desc[UR36][R2.64] ;  /* 0x0000002402007981 */ /* 0x000ea4000c1e1500 */
[----:B--2---:R-:W-:Y:S01]  /*6920*/  HADD2.F32 R0, -RZ, R0.H0_H0 ;  /* 0x20000000ff007230 */ /* 0x004fe20000004100 */
[----:B------:R-:W-:Y:S06]  /*6930*/  BRA `(.L_x_11648) ;  /* 0x0000000800907947 */ /* 0x000fec0003800000 */
.L_x_11653:
[----:B------:R-:W2:Y:S01]  /*6940*/  LDG.E.64 R2, desc[UR36][R2.64] ;  /* 0x0000002402027981 */ /* 0x000ea2000c1e1b00 */
[----:B------:R-:W-:Y:S01]  /*6950*/  UMOV UR4, 0xf0000000 ;  /* 0xf000000000047882 */ /* 0x000fe20000000000 */
[----:B------:R-:W-:Y:S01]  /*6960*/  UMOV UR5, 0x380fffff ;  /* 0x380fffff00057882 */ /* 0x000fe20000000000 */
[----:B--2---:R-:W0:Y:S01]  /*6970*/  F2F.F32.F64 R0, R2 ;  /* 0x0000000200007310 */ /* 0x004e220000301000 */
[----:B------:R-:W-:-:S14]  /*6980*/  DSETP.GEU.AND P0, PT, |R2|, UR4, PT ;  /* 0x0000000402007e2a */ /* 0x000fdc000bf0e200 */
[----:B0-----:R-:W-:Y:S01]  /*6990*/  @!P0 FMUL R0, R0, 1.175494350822287508e-38 ;  /* 0x0080000000008820 */ /* 0x001fe20000400000 */
[----:B------:R-:W-:Y:S06]  /*69a0*/  BRA `(.L_x_11648) ;  /* 0x0000000800747947 */ /* 0x000fec0003800000 */
.L_x_11643:
        /* <DEDUP_REMOVED lines=12> */
.L_x_11657:
[----:B------:R-:W2:Y:S01]  /*6a70*/  LDG.E.64 R2, desc[UR36][R2.64] ;  /* 0x0000002402027981 */ /* 0x000ea2000c1e1b00 */
[----:B------:R-:W-:Y:S01]  /*6a80*/  UMOV UR4, 0xf0000000 ;  /* 0xf000000000047882 */ /* 0x000fe20000000000 */
[----:B------:R-:W-:Y:S01]  /*6a90*/  UMOV UR5, 0x380fffff ;  /* 0x380fffff00057882 */ /* 0x000fe20000000000 */
[----:B--2---:R-:W0:Y:S01]  /*6aa0*/  F2F.F32.F64 R0, R2 ;  /* 0x0000000200007310 */ /* 0x004e220000301000 */
[----:B------:R-:W-:-:S14]  /*6ab0*/  DSETP.GEU.AND P0, PT, |R2|, UR4, PT ;  /* 0x0000000402007e2a */ /* 0x000fdc000bf0e200 */
[----:B0-----:R-:W-:Y:S01]  /*6ac0*/  @!P0 FMUL R0, R0, 1.175494350822287508e-38 ;  /* 0x0080000000008820 */ /* 0x001fe20000400000 */
[----:B------:R-:W-:Y:S06]  /*6ad0*/  BRA `(.L_x_11648) ;  /* 0x0000000800287947 */ /* 0x000fec0003800000 */
.L_x_11656:
        /* <DEDUP_REMOVED lines=23> */
[----:B------:R-:W-:Y:S01]  /*6c50*/  LOP3.LUT R0, R5, 0x80000000, R0, 0xf8, !PT ;  /* 0x8000000005007812 */ /* 0x000fe200078ef800 */
[----:B------:R-:W-:Y:S06]  /*6c60*/  BRA `(.L_x_11648) ;  /* 0x0000000400c47947 */ /* 0x000fec0003800000 */
.L_x_11659:
        /* <DEDUP_REMOVED lines=12> */
.L_x_11658:
[----:B------:R-:W2:Y:S02]  /*6d30*/  LDG.E.U16 R0, desc[UR36][R2.64] ;  /* 0x0000002402007981 */ /* 0x000ea4000c1e1500 */
[----:B--2---:R-:W-:Y:S01]  /*6d40*/  SHF.L.U32 R0, R0, 0x10, RZ ;  /* 0x0000001000007819 */ /* 0x004fe200000006ff */
[----:B------:R-:W-:Y:S06]  /*6d50*/  BRA `(.L_x_11648) ;  /* 0x0000000400887947 */ /* 0x000fec0003800000 */
.L_x_11655:
        /* <DEDUP_REMOVED lines=11> */
.L_x_11662:
        /* <DEDUP_REMOVED lines=20> */
.L_x_11664:
[----:B------:R-:W-:Y:S05]  /*6f50*/  BSYNC.RECONVERGENT B0 ;  /* 0x0000000000007941 */ /* 0x000fea0003800200 */
.L_x_11663:
[----:B------:R-:W-:Y:S01]  /*6f60*/  IMAD.SHL.U32 R0, R0, 0x100000, RZ ;  /* 0x0010000000007824 */ /* 0x000fe200078e00ff */
[----:B------:R-:W-:-:S04]  /*6f70*/  LEA R2, R2, 0x3b800000, 0x17 ;  /* 0x3b80000002027811 */ /* 0x000fc800078eb8ff */
[----:B------:R-:W-:Y:S01]  /*6f80*/  LOP3.LUT R0, R2, R0, R7, 0xfe, !PT ;  /* 0x0000000002007212 */ /* 0x000fe200078efe07 */
[----:B------:R-:W-:Y:S06]  /*6f90*/  BRA `(.L_x_11648) ;  /* 0x0000000000f87947 */ /* 0x000fec0003800000 */
.L_x_11661:
[----:B------:R-:W2:Y:S01]  /*6fa0*/  LDG.E.U8 R3, desc[UR36][R2.64] ;  /* 0x0000002402037981 */ /* 0x000ea2000c1e1100 */
        /* <DEDUP_REMOVED lines=19> */
.L_x_11666:
[----:B------:R-:W-:Y:S05]  /*70e0*/  BSYNC.RECONVERGENT B0 ;  /* 0x0000000000007941 */ /* 0x000fea0003800200 */
.L_x_11665:
[----:B------:R-:W-:Y:S01]  /*70f0*/  IMAD.SHL.U32 R0, R0, 0x200000, RZ ;  /* 0x0020000000007824 */ /* 0x000fe200078e00ff */
[----:B------:R-:W-:-:S04]  /*7100*/  LEA R2, R2, 0x37800000, 0x17 ;  /* 0x3780000002027811 */ /* 0x000fc800078eb8ff */
[----:B------:R-:W-:Y:S01]  /*7110*/  LOP3.LUT R0, R2, R0, R7, 0xfe, !PT ;  /* 0x0000000002007212 */ /* 0x000fe200078efe07 */
[----:B------:R-:W-:Y:S06]  /*7120*/  BRA `(.L_x_11648) ;  /* 0x0000000000947947 */ /* 0x000fec0003800000 */
.L_x_11660:
        /* <DEDUP_REMOVED lines=14> */
.L_x_11647:
[----:B------:R-:W-:Y:S01]  /*7210*/  MOV R2, 0x0 ;  /* 0x0000000000027802 */ /* 0x000fe20000000f00 */
[----:B------:R-:W0:Y:S01]  /*7220*/  LDCU.64 UR4, c[0x4][0x148] ;  /* 0x01002900ff0477ac */ /* 0x000e220008000a00 */
[----:B------:R-:W-:Y:S02]  /*7230*/  HFMA2 R12, -RZ, RZ, 0, 5.9604644775390625e-08 ;  /* 0x00000001ff0c7431 */ /* 0x000fe400000001ff */
[----:B------:R-:W-:Y:S01]  /*7240*/  IMAD.MOV.U32 R8, RZ, RZ, 0x4e ;  /* 0x0000004eff087424 */ /* 0x000fe200078e00ff */
[----:B------:R-:W2:Y:S01]  /*7250*/  LDCU.64 UR6, c[0x4][0x150] ;  /* 0x01002a00ff0677ac */ /* 0x000ea20008000a00 */
[----:B------:R-:W4:Y:S01]  /*7260*/  LDC.64 R2, c[0x4][R2] ;  /* 0x0100000002027b82 */ /* 0x000f220000000a00 */
[----:B------:R-:W-:Y:S01]  /*7270*/  IMAD.MOV.U32 R13, RZ, RZ, RZ ;  /* 0x000000ffff0d7224 */ /* 0x000fe200078e00ff */
[----:B------:R-:W1:Y:S01]  /*7280*/  LDCU.64 UR8, c[0x4][0x20] ;  /* 0x01000400ff0877ac */ /* 0x000e620008000a00 */
[----:B0-----:R-:W-:Y:S01]  /*7290*/  IMAD.U32 R4, RZ, RZ, UR4 ;  /* 0x00000004ff047e24 */ /* 0x001fe2000f8e00ff */
[----:B------:R-:W-:Y:S01]  /*72a0*/  MOV R5, UR5 ;  /* 0x0000000500057c02 */ /* 0x000fe20008000f00 */
[----:B--2---:R-:W-:-:S02]  /*72b0*/  IMAD.U32 R6, RZ, RZ, UR6 ;  /* 0x00000006ff067e24 */ /* 0x004fc4000f8e00ff */
[----:B------:R-:W-:Y:S01]  /*72c0*/  IMAD.U32 R7, RZ, RZ, UR7 ;  /* 0x00000007ff077e24 */ /* 0x000fe2000f8e00ff */
[----:B-1----:R-:W-:Y:S01]  /*72d0*/  MOV R10, UR8 ;  /* 0x00000008000a7c02 */ /* 0x002fe20008000f00 */
[----:B------:R-:W-:-:S07]  /*72e0*/  IMAD.U32 R11, RZ, RZ, UR9 ;  /* 0x00000009ff0b7e24 */ /* 0x000fce000f8e00ff */
[----:B------:R-:W-:-:S07]  /*72f0*/  LEPC R20, `(.L_x_11669) ;  /* 0x000000001014794e */ /* 0x000fce0000000000 */
[----:B---345:R-:W-:Y:S05]  /*7300*/  CALL.ABS.NOINC R2 ;  /* 0x0000000002007343 */ /* 0x038fea0003c00000 */
.L_x_11669:
[----:B------:R-:W-:Y:S01]  /*7310*/  IMAD.MOV.U32 R0, RZ, RZ, RZ ;  /* 0x000000ffff007224 */ /* 0x000fe200078e00ff */
[----:B------:R-:W-:Y:S06]  /*7320*/  BRA `(.L_x_11648) ;  /* 0x0000000000147947 */ /* 0x000fec0003800000 */
.L_x_11668:
[----:B------:R-:W2:Y:S02]  /*7330*/  LDG.E.64 R2, desc[UR36][R2.64] ;  /* 0x0000002402027981 */ /* 0x000ea4000c1e1b00 */
[----:B--2---:R0:W2:Y:S01]  /*7340*/  I2F.U64 R0, R2 ;  /* 0x0000000200007312 */ /* 0x0040a20000301000 */
[----:B------:R-:W-:Y:S05]  /*7350*/  BRA `(.L_x_11648) ;  /* 0x0000000000087947 */ /* 0x000fea0003800000 */
.L_x_11667:
[----:B------:R-:W2:Y:S02]  /*7360*/  LDG.E R0, desc[UR36][R2.64] ;  /* 0x0000002402007981 */ /* 0x000ea4000c1e1900 */
[----:B--2---:R-:W-:-:S07]  /*7370*/  I2FP.F32.U32 R0, R0 ;  /* 0x0000000000007245 */ /* 0x004fce0000201000 */
.L_x_11648:
[----:B------:R-:W-:Y:S05]  /*7380*/  BSYNC.RECONVERGENT B6 ;  /* 0x0000000000067941 */ /* 0x000fea0003800200 */
.L_x_11642:
[----:B------:R-:W4:Y:S01]  /*7390*/  LDCU.64 UR6, c[0x0][0x5e8] ;  /* 0x0000bd00ff0677ac */ /* 0x000f220008000a00 */
[----:B0-2--5:R-:W1:Y:S01]  /*73a0*/  MUFU.RCP R4, R0 ;  /* 0x0000000000047308 */ /* 0x025e620000001000 */
[----:B------:R-:W-:-:S04]  /*73b0*/  UPRMT UR4, UR43, 0x9910, URZ ;  /* 0x000099102b047896 */ /* 0x000fc800080000ff */
[----:B------:R-:W-:Y:S01]  /*73c0*/  UISETP.GT.AND UP0, UPT, UR4, 0x9, UPT ;  /* 0x000000090400788c */ /* 0x000fe2000bf04270 */
[----:B----4-:R-:W-:Y:S01]  /*73d0*/  IADD3 R2, P0, PT, R16, UR6, RZ ;  /* 0x0000000610027c10 */ /* 0x010fe2000ff1e0ff */
[----:B-1-3--:R-:W-:-:S03]  /*73e0*/  FMUL.FTZ R4, R4, R19 ;  /* 0x0000001304047220 */ /* 0x00afc60000410000 */
        /* <DEDUP_REMOVED lines=13> */
.L_x_11673:
[----:B------:R-:W0:Y:S02]  /*74c0*/  F2I.S64.TRUNC R4, R4 ;  /* 0x0000000400047311 */ /* 0x000e24000020d900 */
[----:B0-----:R-:W-:-:S05]  /*74d0*/  IMAD.MOV.U32 R7, RZ, RZ, R4 ;  /* 0x000000ffff077224 */ /* 0x001fca00078e0004 */
[----:B------:R0:W-:Y:S01]  /*74e0*/  STG.E.U8 desc[UR36][R2.64], R7 ;  /* 0x0000000702007986 */ /* 0x0001e2000c101124 */
[----:B------:R-:W-:Y:S05]  /*74f0*/  BRA `(.L_x_11675) ;  /* 0x0000000c00287947 */ /* 0x000fea0003800000 */
.L_x_11672:
        /* <DEDUP_REMOVED lines=9> */
.L_x_11677:
[----:B------:R-:W0:Y:S02]  /*7590*/  F2I.FTZ.TRUNC.NTZ R5, R4 ;  /* 0x0000000400057305 */ /* 0x000e24000021f100 */
[----:B0-----:R0:W-:Y:S01]  /*75a0*/  STG.E desc[UR36][R2.64], R5 ;  /* 0x0000000502007986 */ /* 0x0011e2000c101924 */
[----:B------:R-:W-:Y:S05]  /*75b0*/  BRA `(.L_x_11675) ;  /* 0x0000000800f87947 */ /* 0x000fea0003800000 */
.L_x_11676:
[----:B------:R-:W0:Y:S02]  /*75c0*/  F2I.FTZ.TRUNC.NTZ R5, R4 ;  /* 0x0000000400057305 */ /* 0x000e24000021f100 */
[----:B0-----:R0:W-:Y:S01]  /*75d0*/  STG.E.U16 desc[UR36][R2.64], R5 ;  /* 0x0000000502007986 */ /* 0x0011e2000c101524 */
[----:B------:R-:W-:Y:S05]  /*75e0*/  BRA `(.L_x_11675) ;  /* 0x0000000800ec7947 */ /* 0x000fea0003800000 */
.L_x_11671:
        /* <DEDUP_REMOVED lines=8> */
.L_x_11679:
[----:B------:R-:W-:-:S05]  /*7670*/  F2FP.F16.F32.PACK_AB R4, RZ, R4 ;  /* 0x00000004ff04723e */ /* 0x000fca00000000ff */
[----:B------:R0:W-:Y:S01]  /*7680*/  STG.E.U16 desc[UR36][R2.64], R4 ;  /* 0x0000000402007986 */ /* 0x0001e2000c101524 */
[----:B------:R-:W-:Y:S05]  /*7690*/  BRA `(.L_x_11675) ;  /* 0x0000000800c07947 */ /* 0x000fea0003800000 */
.L_x_11678:
        /* <DEDUP_REMOVED lines=9> */
.L_x_11681:
[----:B------:R-:W-:-:S04]  /*7730*/  F2FP.F16.F32.PACK_AB R5, RZ, R4 ;  /* 0x00000004ff05723e */ /* 0x000fc800000000ff */
[----:B------:R-:W-:-:S05]  /*7740*/  PRMT R5, R5, 0x5410, RZ ;  /* 0x0000541005057816 */ /* 0x000fca00000000ff */
[----:B------:R0:W-:Y:S01]  /*7750*/  STG.E desc[UR36][R2.64], R5 ;  /* 0x0000000502007986 */ /* 0x0001e2000c101924 */
[----:B------:R-:W-:Y:S05]  /*7760*/  BRA `(.L_x_11675) ;  /* 0x00000008008c7947 */ /* 0x000fea0003800000 */
.L_x_11680:
[----:B------:R-:W-:-:S06]  /*7770*/  FMUL.FTZ R4, R4, 1 ;  /* 0x3f80000004047820 */ /* 0x000fcc0000410000 */
[----:B------:R-:W0:Y:S02]  /*7780*/  F2F.F64.F32 R4, R4 ;  /* 0x0000000400047310 */ /* 0x000e240000201800 */
[----:B0-----:R0:W-:Y:S01]  /*7790*/  STG.E.64 desc[UR36][R2.64], R4 ;  /* 0x0000000402007986 */ /* 0x0011e2000c101b24 */
[----:B------:R-:W-:Y:S05]  /*77a0*/  BRA `(.L_x_11675) ;  /* 0x00000008007c7947 */ /* 0x000fea0003800000 */
.L_x_11670:
        /* <DEDUP_REMOVED lines=13> */
.L_x_11685:
        /* <DEDUP_REMOVED lines=16> */
.L_x_11688:
[----:B------:R-:W-:-:S04]  /*7980*/  SHF.R.U32.HI R4, RZ, 0x18, R4 ;  /* 0x00000018ff047819 */ /* 0x000fc80000011604 */
[----:B------:R-:W-:-:S04]  /*7990*/  LOP3.LUT R4, R5, 0x80, R4, 0xf8, !PT ;  /* 0x0000008005047812 */ /* 0x000fc800078ef804 */
[----:B------:R-:W-:-:S07]  /*79a0*/  PRMT R0, R4, 0x7610, R0 ;  /* 0x0000761004007816 */ /* 0x000fce0000000000 */
.L_x_11687:
[----:B------:R-:W-:Y:S05]  /*79b0*/  BSYNC.RECONVERGENT B0 ;  /* 0x0000000000007941 */ /* 0x000fea0003800200 */
.L_x_11686:
[----:B------:R0:W-:Y:S01]  /*79c0*/  STG.E.U8 desc[UR36][R2.64], R0 ;  /* 0x0000000002007986 */ /* 0x0001e2000c101124 */
[----:B------:R-:W-:Y:S05]  /*79d0*/  BRA `(.L_x_11675) ;  /* 0x0000000400f07947 */ /* 0x000fea0003800000 */
.L_x_11684:
        /* <DEDUP_REMOVED lines=16> */
.L_x_11691:
[----:B------:R-:W-:-:S04]  /*7ae0*/  SHF.R.U32.HI R4, RZ, 0x18, R4 ;  /* 0x00000018ff047819 */ /* 0x000fc80000011604 */
[----:B------:R-:W-:-:S04]  /*7af0*/  LOP3.LUT R5, R5, 0x80, R4, 0xf8, !PT ;  /* 0x0000008005057812 */ /* 0x000fc800078ef804 */
[----:B------:R-:W-:-:S07]  /*7b00*/  PRMT R0, R5, 0x7610, R0 ;  /* 0x0000761005007816 */ /* 0x000fce0000000000 */
.L_x_11690:
[----:B------:R-:W-:Y:S05]  /*7b10*/  BSYNC.RECONVERGENT B0 ;  /* 0x0000000000007941 */ /* 0x000fea0003800200 */
.L_x_11689:
[----:B------:R0:W-:Y:S01]  /*7b20*/  STG.E.U8 desc[UR36][R2.64], R0 ;  /* 0x0000000002007986 */ /* 0x0001e2000c101124 */
[----:B------:R-:W-:Y:S05]  /*7b30*/  BRA `(.L_x_11675) ;  /* 0x0000000400987947 */ /* 0x000fea0003800000 */
.L_x_11683:
        /* <DEDUP_REMOVED lines=21> */
.L_x_11693:
[----:B------:R-:W0:Y:S02]  /*7c90*/  F2I.U64.TRUNC R4, R4 ;  /* 0x0000000400047311 */ /* 0x000e24000020d800 */
[----:B0-----:R0:W-:Y:S01]  /*7ca0*/  STG.E.64 desc[UR36][R2.64], R4 ;  /* 0x0000000402007986 */ /* 0x0011e2000c101b24 */
[----:B------:R-:W-:Y:S05]  /*7cb0*/  BRA `(.L_x_11675) ;  /* 0x0000000400387947 */ /* 0x000fea0003800000 */
.L_x_11692:
[----:B------:R-:W0:Y:S02]  /*7cc0*/  F2I.FTZ.U32.TRUNC.NTZ R5, R4 ;  /* 0x0000000400057305 */ /* 0x000e24000021f000 */
[----:B0-----:R0:W-:Y:S01]  /*7cd0*/  STG.E desc[UR36][R2.64], R5 ;  /* 0x0000000502007986 */ /* 0x0011e2000c101924 */
[----:B------:R-:W-:Y:S05]  /*7ce0*/  BRA `(.L_x_11675) ;  /* 0x00000004002c7947 */ /* 0x000fea0003800000 */
.L_x_11682:
        /* <DEDUP_REMOVED lines=10> */
.L_x_11695:
[----:B------:R-:W-:Y:S01]  /*7d90*/  FMUL.FTZ R4, R4, 1 ;  /* 0x3f80000004047820 */ /* 0x000fe20000410000 */
[----:B------:R-:W-:-:S05]  /*7da0*/  CS2R R6, SRZ ;  /* 0x0000000000067805 */ /* 0x000fca000001ff00 */
[----:B------:R-:W0:Y:S02]  /*7db0*/  F2F.F64.F32 R4, R4 ;  /* 0x0000000400047310 */ /* 0x000e240000201800 */
[----:B0-----:R3:W-:Y:S01]  /*7dc0*/  STG.E.128 desc[UR36][R2.64], R4 ;  /* 0x0000000402007986 */ /* 0x0017e2000c101d24 */
[----:B------:R-:W-:Y:S05]  /*7dd0*/  BRA `(.L_x_11675) ;  /* 0x0000000000f07947 */ /* 0x000fea0003800000 */
.L_x_11694:
[----:B------:R-:W-:-:S09]  /*7de0*/  UISETP.NE.AND UP0, UPT, UR4, 0xf, UPT ;  /* 0x0000000f0400788c */ /* 0x000fd2000bf05270 */
[----:B------:R-:W-:Y:S05]  /*7df0*/  BRA.U !UP0, `(.L_x_11696) ;  /* 0x0000000108e07547 */ /* 0x000fea000b800000 */
[----:B------:R-:W-:-:S09]  /*7e00*/  UISETP.NE.AND UP0, UPT, UR4, 0x17, UPT ;  /* 0x000000170400788c */ /* 0x000fd2000bf05270 */
[----:B------:R-:W-:Y:S05]  /*7e10*/  BRA.U !UP0, `(.L_x_11697) ;  /* 0x00000001088c7547 */ /* 0x000fea000b800000 */
[----:B------:R-:W-:-:S09]  /*7e20*/  UISETP.NE.AND UP0, UPT, UR4, 0x18, UPT ;  /* 0x000000180400788c */ /* 0x000fd2000bf05270 */
[----:B------:R-:W-:Y:S05]  /*7e30*/  BRA.U !UP0, `(.L_x_11698) ;  /* 0x0000000108447547 */ /* 0x000fea000b800000 */
.L_x_11674:
        /* <DEDUP_REMOVED lines=16> */
.L_x_11699:
[----:B------:R-:W-:Y:S05]  /*7f40*/  BRA `(.L_x_11675) ;  /* 0x0000000000947947 */ /* 0x000fea0003800000 */
.L_x_11698:
        /* <DEDUP_REMOVED lines=12> */
.L_x_11701:
[----:B------:R-:W-:Y:S05]  /*8010*/  BSYNC.RECONVERGENT B0 ;  /* 0x0000000000007941 */ /* 0x000fea0003800200 */
.L_x_11700:
[----:B------:R-:W-:-:S05]  /*8020*/  LOP3.LUT R5, R0, 0x80, R7, 0xf8, !PT ;  /* 0x0000008000057812 */ /* 0x000fca00078ef807 */
[----:B------:R1:W-:Y:S01]  /*8030*/  STG.E.U8 desc[UR36][R2.64], R5 ;  /* 0x0000000502007986 */ /* 0x0003e2000c101124 */
[----:B------:R-:W-:Y:S05]  /*8040*/  BRA `(.L_x_11675) ;  /* 0x0000000000547947 */ /* 0x000fea0003800000 */
.L_x_11697:
        /* <DEDUP_REMOVED lines=11> */
.L_x_11703:
[----:B------:R-:W-:Y:S01]  /*8100*/  IMAD.MOV.U32 R0, RZ, RZ, 0x7f ;  /* 0x0000007fff007424 */ /* 0x000fe200078e00ff */
[----:B------:R-:W-:-:S04]  /*8110*/  ISETP.GT.U32.AND P0, PT, R6, 0x7f800000, PT ;  /* 0x7f8000000600780c */ /* 0x000fc80003f04070 */
[----:B------:R-:W-:-:S09]  /*8120*/  SEL R0, R0, 0x7c, P0 ;  /* 0x0000007c00007807 */ /* 0x000fd20000000000 */
.L_x_11704:
[----:B------:R-:W-:Y:S05]  /*8130*/  BSYNC.RECONVERGENT B0 ;  /* 0x0000000000007941 */ /* 0x000fea0003800200 */
.L_x_11702:
[----:B------:R-:W-:-:S04]  /*8140*/  SHF.R.U32.HI R5, RZ, 0x18, R4 ;  /* 0x00000018ff057819 */ /* 0x000fc80000011604 */
[----:B------:R-:W-:-:S05]  /*8150*/  LOP3.LUT R5, R0, 0x80, R5, 0xf8, !PT ;  /* 0x0000008000057812 */ /* 0x000fca00078ef805 */
[----:B------:R2:W-:Y:S01]  /*8160*/  STG.E.U8 desc[UR36][R2.64], R5 ;  /* 0x0000000502007986 */ /* 0x0005e2000c101124 */
[----:B------:R-:W-:Y:S05]  /*8170*/  BRA `(.L_x_11675) ;  /* 0x0000000000087947 */ /* 0x000fea0003800000 */
.L_x_11696:
[----:B------:R-:W-:-:S05]  /*8180*/  F2FP.BF16.F32.PACK_AB R4, RZ, R4 ;  /* 0x00000004ff04723e */ /* 0x000fca00000010ff */
[----:B------:R0:W-:Y:S02]  /*8190*/  STG.E.U16 desc[UR36][R2.64], R4 ;  /* 0x0000000402007986 */ /* 0x0001e4000c101524 */
.L_x_11675:
[----:B------:R-:W-:-:S07]  /*81a0*/  VIADD R17, R17, 0x80 ;  /* 0x0000008011117836 */ /* 0x000fce0000000000 */
.L_x_11612:
[----:B------:R-:W-:Y:S05]  /*81b0*/  BSYNC.RECONVERGENT B7 ;  /* 0x0000000000077941 */ /* 0x000fea0003800200 */
.L_x_11611:
        /* <DEDUP_REMOVED lines=358> */
.L_x_11707:
        /* <DEDUP_REMOVED lines=18> */
.L_x_11712:
[----:B------:R-:W2:Y:S02]  /*9940*/  LDG.E.U8 R2, desc[UR36][R2.64] ;  /* 0x0000002402027981 */ /* 0x000ea4000c1e1100 */
[----:B--2---:R-:W-:Y:S01]  /*9950*/  I2FP.F32.U32 R19, R2 ;  /* 0x0000000200137245 */ /* 0x004fe20000201000 */
[----:B------:R-:W-:Y:S06]  /*9960*/  BRA `(.L_x_11714) ;  /* 0x0000000c00247947 */ /* 0x000fec0003800000 */
.L_x_11711:
        /* <DEDUP_REMOVED lines=9> */
.L_x_11716:
[----:B------:R-:W2:Y:S02]  /*9a00*/  LDG.E R2, desc[UR36][R2.64] ;  /* 0x0000002402027981 */ /* 0x000ea4000c1e1900 */
[----:B--2---:R-:W-:Y:S01]  /*9a10*/  I2FP.F32.S32 R19, R2 ;  /* 0x0000000200137245 */ /* 0x004fe20000201400 */
[----:B------:R-:W-:Y:S06]  /*9a20*/  BRA `(.L_x_11714) ;  /* 0x0000000800f47947 */ /* 0x000fec0003800000 */
.L_x_11715:
[----:B------:R-:W2:Y:S02]  /*9a30*/  LDG.E.U16 R2, desc[UR36][R2.64] ;  /* 0x0000002402027981 */ /* 0x000ea4000c1e1500 */
[----:B--2---:R2:W3:Y:S01]  /*9a40*/  I2F.S16 R19, R2 ;  /* 0x0000000200137306 */ /* 0x0044e20000101400 */
[----:B------:R-:W-:Y:S05]  /*9a50*/  BRA `(.L_x_11714) ;  /* 0x0000000800e87947 */ /* 0x000fea0003800000 */
.L_x_11710:
        /* <DEDUP_REMOVED lines=8> */
.L_x_11718:
[----:B------:R-:W2:Y:S02]  /*9ae0*/  LDG.E.U16 R2, desc[UR36][R2.64] ;  /* 0x0000002402027981 */ /* 0x000ea4000c1e1500 */
[----:B--2---:R-:W-:Y:S01]  /*9af0*/  HADD2.F32 R19, -RZ, R2.H0_H0 ;  /* 0x20000002ff137230 */ /* 0x004fe20000004100 */
[----:B------:R-:W-:Y:S06]  /*9b00*/  BRA `(.L_x_11714) ;  /* 0x0000000800bc7947 */ /* 0x000fec0003800000 */
.L_x_11717:
        /* <DEDUP_REMOVED lines=8> */
.L_x_11720:
[----:B------:R-:W2:Y:S02]  /*9b90*/  LDG.E.U16 R2, desc[UR36][R2.64] ;  /* 0x0000002402027981 */ /* 0x000ea4000c1e1500 */
[----:B--2---:R-:W-:Y:S01]  /*9ba0*/  HADD2.F32 R19, -RZ, R2.H0_H0 ;  /* 0x20000002ff137230 */ /* 0x004fe20000004100 */
[----:B------:R-:W-:Y:S06]  /*9bb0*/  BRA `(.L_x_11714) ;  /* 0x0000000800907947 */ /* 0x000fec0003800000 */
.L_x_11719:
[----:B------:R-:W2:Y:S01]  /*9bc0*/  LDG.E.64 R2, desc[UR36][R2.64] ;  /* 0x0000002402027981 */ /* 0x000ea2000c1e1b00 */
[----:B------:R-:W-:Y:S01]  /*9bd0*/  UMOV UR4, 0xf0000000 ;  /* 0xf000000000047882 */ /* 0x000fe20000000000 */
[----:B------:R-:W-:Y:S01]  /*9be0*/  UMOV UR5, 0x380fffff ;  /* 0x380fffff00057882 */ /* 0x000fe20000000000 */
[----:B--2---:R-:W0:Y:S01]  /*9bf0*/  F2F.F32.F64 R19, R2 ;  /* 0x0000000200137310 */ /* 0x004e220000301000 */
[----:B------:R-:W-:-:S14]  /*9c00*/  DSETP.GEU.AND P0, PT, |R2|, UR4, PT ;  /* 0x0000000402007e2a */ /* 0x000fdc000bf0e200 */
[----:B0-----:R-:W-:Y:S01]  /*9c10*/  @!P0 FMUL R19, R19, 1.175494350822287508e-38 ;  /* 0x0080000013138820 */ /* 0x001fe20000400000 */
[----:B------:R-:W-:Y:S06]  /*9c20*/  BRA `(.L_x_11714) ;  /* 0x0000000800747947 */ /* 0x000fec0003800000 */
.L_x_11709:
        /* <DEDUP_REMOVED lines=12> */
.L_x_11723:
[----:B------:R-:W2:Y:S01]  /*9cf0*/  LDG.E.64 R2, desc[UR36][R2.64] ;  /* 0x0000002402027981 */ /* 0x000ea2000c1e1b00 */
[----:B------:R-:W-:Y:S01]  /*9d00*/  UMOV UR4, 0xf0000000 ;  /* 0xf000000000047882 */ /* 0x000fe20000000000 */
[----:B------:R-:W-:Y:S01]  /*9d10*/  UMOV UR5, 0x380fffff ;  /* 0x380fffff00057882 */ /* 0x000fe20000000000 */
[----:B--2---:R-:W0:Y:S01]  /*9d20*/  F2F.F32.F64 R19, R2 ;  /* 0x0000000200137310 */ /* 0x004e220000301000 */
[----:B------:R-:W-:-:S14]  /*9d30*/  DSETP.GEU.AND P0, PT, |R2|, UR4, PT ;  /* 0x0000000402007e2a */ /* 0x000fdc000bf0e200 */
[----:B0-----:R-:W-:Y:S01]  /*9d40*/  @!P0 FMUL R19, R19, 1.175494350822287508e-38 ;  /* 0x0080000013138820 */ /* 0x001fe20000400000 */
[----:B------:R-:W-:Y:S06]  /*9d50*/  BRA `(.L_x_11714) ;  /* 0x0000000800287947 */ /* 0x000fec0003800000 */
.L_x_11722:
        /* <DEDUP_REMOVED lines=25> */
.L_x_11725:
[----:B------:R-:W2:Y:S02]  /*9ef0*/  LDG.E.U8 R2, desc[UR36][R2.64] ;  /* 0x0000002402027981 */ /* 0x000ea4000c1e1100 */
[C---:B--2---:R-:W-:Y:S02]  /*9f00*/  IMAD.SHL.U32 R0, R2.reuse, 0x2000000, RZ ;  /* 0x0200000002007824 */ /* 0x044fe400078e00ff */
        /* <DEDUP_REMOVED lines=10> */
.L_x_11724:
[----:B------:R-:W2:Y:S02]  /*9fb0*/  LDG.E.U16 R2, desc[UR36][R2.64] ;  /* 0x0000002402027981 */ /* 0x000ea4000c1e1500 */
[----:B--2---:R-:W-:Y:S01]  /*9fc0*/  SHF.L.U32 R19, R2, 0x10, RZ ;  /* 0x0000001002137819 */ /* 0x004fe200000006ff */
[----:B------:R-:W-:Y:S06]  /*9fd0*/  BRA `(.L_x_11714) ;  /* 0x0000000400887947 */ /* 0x000fec0003800000 */
.L_x_11721:
        /* <DEDUP_REMOVED lines=11> */
.L_x_11728:
        /* <DEDUP_REMOVED lines=20> */
.L_x_11730:
[----:B------:R-:W-:Y:S05]  /*a1d0*/  BSYNC.RECONVERGENT B0 ;  /* 0x0000000000007941 */ /* 0x000fea0003800200 */
.L_x_11729:
[----:B------:R-:W-:Y:S01]  /*a1e0*/  IMAD.SHL.U32 R0, R0, 0x100000, RZ ;  /* 0x0010000000007824 */ /* 0x000fe200078e00ff */
[----:B------:R-:W-:-:S04]  /*a1f0*/  LEA R2, R2, 0x3b800000, 0x17 ;  /* 0x3b80000002027811 */ /* 0x000fc800078eb8ff */
[----:B------:R-:W-:Y:S01]  /*a200*/  LOP3.LUT R19, R2, R0, R19, 0xfe, !PT ;  /* 0x0000000002137212 */ /* 0x000fe200078efe13 */
[----:B------:R-:W-:Y:S06]  /*a210*/  BRA `(.L_x_11714) ;  /* 0x0000000000f87947 */ /* 0x000fec0003800000 */
.L_x_11727:
        /* <DEDUP_REMOVED lines=20> */
.L_x_11732:
[----:B------:R-:W-:Y:S05]  /*a360*/  BSYNC.RECONVERGENT B0 ;  /* 0x0000000000007941 */ /* 0x000fea0003800200 */
.L_x_11731:
[----:B------:R-:W-:Y:S01]  /*a370*/  IMAD.SHL.U32 R0, R0, 0x200000, RZ ;  /* 0x0020000000007824 */ /* 0x000fe200078e00ff */
[----:B------:R-:W-:-:S04]  /*a380*/  LEA R2, R2, 0x37800000, 0x17 ;  /* 0x3780000002027811 */ /* 0x000fc800078eb8ff */
[----:B------:R-:W-:Y:S01]  /*a390*/  LOP3.LUT R19, R2, R0, R19, 0xfe, !PT ;  /* 0x0000000002137212 */ /* 0x000fe200078efe13 */
[----:B------:R-:W-:Y:S06]  /*a3a0*/  BRA `(.L_x_11714) ;  /* 0x0000000000947947 */ /* 0x000fec0003800000 */
.L_x_11726:
        /* <DEDUP_REMOVED lines=14> */
.L_x_11713:
        /* <DEDUP_REMOVED lines=16> */
.L_x_11735:
[----:B------:R-:W-:Y:S01]  /*a590*/  IMAD.MOV.U32 R19, RZ, RZ, RZ ;  /* 0x000000ffff137224 */ /* 0x000fe200078e00ff */
[----:B------:R-:W-:Y:S06]  /*a5a0*/  BRA `(.L_x_11714) ;  /* 0x0000000000147947 */ /* 0x000fec0003800000 */
.L_x_11734:
[----:B------:R-:W2:Y:S02]  /*a5b0*/  LDG.E.64 R2, desc[UR36][R2.64] ;  /* 0x0000002402027981 */ /* 0x000ea4000c1e1b00 */
[----:B--2---:R0:W1:Y:S01]  /*a5c0*/  I2F.U64 R19, R2 ;  /* 0x0000000200137312 */ /* 0x0040620000301000 */
[----:B------:R-:W-:Y:S05]  /*a5d0*/  BRA `(.L_x_11714) ;  /* 0x0000000000087947 */ /* 0x000fea0003800000 */
.L_x_11733:
[----:B------:R-:W2:Y:S02]  /*a5e0*/  LDG.E R2, desc[UR36][R2.64] ;  /* 0x0000002402027981 */ /* 0x000ea4000c1e1900 */
[----:B--2---:R-:W-:-:S07]  /*a5f0*/  I2FP.F32.U32 R19, R2 ;  /* 0x0000000200137245 */ /* 0x004fce0000201000 */
.L_x_11714:
[----:B------:R-:W-:Y:S05]  /*a600*/  BSYNC.RECONVERGENT B6 ;  /* 0x0000000000067941 */ /* 0x000fea0003800200 */
.L_x_11708:
[----:B------:R-:W0:Y:S01]  /*a610*/  LDCU.64 UR6, c[0x0][0x5f8] ;  /* 0x0000bf00ff0677ac */ /* 0x000e220008000a00 */
[----:B------:R-:W-:Y:S01]  /*a620*/  BSSY.RECONVERGENT B6, `(.L_x_11736) ;  /* 0x00000dd000067945 */ /* 0x000fe20003800200 */
[----:B------:R-:W-:-:S04]  /*a630*/  UPRMT UR4, UR42, 0x9910, URZ ;  /* 0x000099102a047896 */ /* 0x000fc800080000ff */
[----:B------:R-:W-:Y:S01]  /*a640*/  UISETP.GT.AND UP0, UPT, UR4, 0x9, UPT ;  /* 0x000000090400788c */ /* 0x000fe2000bf04270 */
[----:B0-2-4-:R-:W-:-:S04]  /*a650*/  IADD3 R2, P0, PT, R18, UR6, RZ ;  /* 0x0000000612027c10 */ /* 0x015fc8000ff1e0ff */
        /* <DEDUP_REMOVED lines=13> */
.L_x_11740:
[----:B------:R-:W2:Y:S02]  /*a730*/  LDG.E.U8 R0, desc[UR36][R2.64] ;  /* 0x0000002402007981 */ /* 0x000ea4000c1e1100 */
[----:B--2---:R-:W-:Y:S01]  /*a740*/  I2FP.F32.U32 R0, R0 ;  /* 0x0000000000007245 */ /* 0x004fe20000201000 */
[----:B------:R-:W-:Y:S06]  /*a750*/  BRA `(.L_x_11742) ;  /* 0x0000000c00247947 */ /* 0x000fec0003800000 */
.L_x_11739:
        /* <DEDUP_REMOVED lines=9> */
.L_x_11744:
[----:B------:R-:W2:Y:S02]  /*a7f0*/  LDG.E R0, desc[UR36][R2.64] ;  /* 0x0000002402007981 */ /* 0x000ea4000c1e1900 */
[----:B--2---:R-:W-:Y:S01]  /*a800*/  I2FP.F32.S32 R0, R0 ;  /* 0x0000000000007245 */ /* 0x004fe20000201400 */
[----:B------:R-:W-:Y:S06]  /*a810*/  BRA `(.L_x_11742) ;  /* 0x0000000800f47947 */ /* 0x000fec0003800000 */
.L_x_11743:
[----:B------:R-:W2:Y:S02]  /*a820*/  LDG.E.U16 R0, desc[UR36][R2.64] ;  /* 0x0000002402007981 */ /* 0x000ea4000c1e1500 */
[----:B--2---:R-:W4:Y:S01]  /*a830*/  I2F.S16 R0, R0 ;  /* 0x0000000000007306 */ /* 0x004f220000101400 */
[----:B------:R-:W-:Y:S05]  /*a840*/  BRA `(.L_x_11742) ;  /* 0x0000000800e87947 */ /* 0x000fea0003800000 */
.L_x_11738:
        /* <DEDUP_REMOVED lines=8> */
.L_x_11746:
[----:B------:R-:W2:Y:S02]  /*a8d0*/  LDG.E.U16 R0, desc[UR36][R2.64] ;  /* 0x0000002402007981 */ /* 0x000ea4000c1e1500 */
[----:B--2---:R-:W-:Y:S01]  /*a8e0*/  HADD2.F32 R0, -RZ, R0.H0_H0 ;  /* 0x20000000ff007230 */ /* 0x004fe20000004100 */
[----:B------:R-:W-:Y:S06]  /*a8f0*/  BRA `(.L_x_11742) ;  /* 0x0000000800bc7947 */ /* 0x000fec0003800000 */
.L_x_11745:
        /* <DEDUP_REMOVED lines=8> */
.L_x_11748:
[----:B------:R-:W2:Y:S02]  /*a980*/  LDG.E.U16 R0, desc[UR36][R2.64] ;  /* 0x0000002402007981 */ /* 0x000ea4000c1e1500 */
[----:B--2---:R-:W-:Y:S01]  /*a990*/  HADD2.F32 R0, -RZ, R0.H0_H0 ;  /* 0x20000000ff007230 */ /* 0x004fe20000004100 */
[----:B------:R-:W-:Y:S06]  /*a9a0*/  BRA `(.L_x_11742) ;  /* 0x0000000800907947 */ /* 0x000fec0003800000 */
.L_x_11747:
[----:B------:R-:W2:Y:S01]  /*a9b0*/  LDG.E.64 R2, desc[UR36][R2.64] ;  /* 0x0000002402027981 */ /* 0x000ea2000c1e1b00 */
[----:B------:R-:W-:Y:S01]  /*a9c0*/  UMOV UR4, 0xf0000000 ;  /* 0xf000000000047882 */ /* 0x000fe20000000000 */
[----:B------:R-:W-:Y:S01]  /*a9d0*/  UMOV UR5, 0x380fffff ;  /* 0x380fffff00057882 */ /* 0x000fe20000000000 */
[----:B--2---:R-:W0:Y:S01]  /*a9e0*/  F2F.F32.F64 R0, R2 ;  /* 0x0000000200007310 */ /* 0x004e220000301000 */
[----:B------:R-:W-:-:S14]  /*a9f0*/  DSETP.GEU.AND P0, PT, |R2|, UR4, PT ;  /* 0x0000000402007e2a */ /* 0x000fdc000bf0e200 */
[----:B0-----:R-:W-:Y:S01]  /*aa00*/  @!P0 FMUL R0, R0, 1.175494350822287508e-38 ;  /* 0x0080000000008820 */ /* 0x001fe20000400000 */
[----:B------:R-:W-:Y:S06]  /*aa10*/  BRA `(.L_x_11742) ;  /* 0x0000000800747947 */ /* 0x000fec0003800000 */
.L_x_11737:
        /* <DEDUP_REMOVED lines=12> */
.L_x_11751:
[----:B------:R-:W2:Y:S01]  /*aae0*/  LDG.E.64 R2, desc[UR36][R2.64] ;  /* 0x0000002402027981 */ /* 0x000ea2000c1e1b00 */
[----:B------:R-:W-:Y:S01]  /*aaf0*/  UMOV UR4, 0xf0000000 ;  /* 0xf000000000047882 */ /* 0x000fe20000000000 */
[----:B------:R-:W-:Y:S01]  /*ab00*/  UMOV UR5, 0x380fffff ;  /* 0x380fffff00057882 */ /* 0x000fe20000000000 */
[----:B--2---:R-:W0:Y:S01]  /*ab10*/  F2F.F32.F64 R0, R2 ;  /* 0x0000000200007310 */ /* 0x004e220000301000 */
[----:B------:R-:W-:-:S14]  /*ab20*/  DSETP.GEU.AND P0, PT, |R2|, UR4, PT ;  /* 0x0000000402007e2a */ /* 0x000fdc000bf0e200 */
[----:B0-----:R-:W-:Y:S01]  /*ab30*/  @!P0 FMUL R0, R0, 1.175494350822287508e-38 ;  /* 0x0080000000008820 */ /* 0x001fe20000400000 */
[----:B------:R-:W-:Y:S06]  /*ab40*/  BRA `(.L_x_11742) ;  /* 0x0000000800287947 */ /* 0x000fec0003800000 */
.L_x_11750:
        /* <DEDUP_REMOVED lines=23> */
[----:B------:R-:W-:Y:S01]  /*acc0*/  LOP3.LUT R0, R5, 0x80000000, R0, 0xf8, !PT ;  /* 0x8000000005007812 */ /* 0x000fe200078ef800 */
[----:B------:R-:W-:Y:S06]  /*acd0*/  BRA `(.L_x_11742) ;  /* 0x0000000400c47947 */ /* 0x000fec0003800000 */
.L_x_11753:
        /* <DEDUP_REMOVED lines=12> */
.L_x_11752:
[----:B------:R-:W2:Y:S02]  /*ada0*/  LDG.E.U16 R0, desc[UR36][R2.64] ;  /* 0x0000002402007981 */ /* 0x000ea4000c1e1500 */
[----:B--2---:R-:W-:Y:S01]  /*adb0*/  IMAD.U32 R0, R0, 0x10000, RZ ;  /* 0x0001000000007824 */ /* 0x004fe200078e00ff */
[----:B------:R-:W-:Y:S06]  /*adc0*/  BRA `(.L_x_11742) ;  /* 0x0000000400887947 */ /* 0x000fec0003800000 */
.L_x_11749:
        /* <DEDUP_REMOVED lines=11> */
.L_x_11756:
        /* <DEDUP_REMOVED lines=20> */
.L_x_11758:
[----:B------:R-:W-:Y:S05]  /*afc0*/  BSYNC.RECONVERGENT B0 ;  /* 0x0000000000007941 */ /* 0x000fea0003800200 */
.L_x_11757:
[----:B------:R-:W-:Y:S02]  /*afd0*/  SHF.L.U32 R0, R0, 0x14, RZ ;  /* 0x0000001400007819 */ /* 0x000fe400000006ff */
[----:B------:R-:W-:-:S04]  /*afe0*/  LEA R2, R2, 0x3b800000, 0x17 ;  /* 0x3b80000002027811 */ /* 0x000fc800078eb8ff */
[----:B------:R-:W-:Y:S01]  /*aff0*/  LOP3.LUT R0, R2, R0, R7, 0xfe, !PT ;  /* 0x0000000002007212 */ /* 0x000fe200078efe07 */
[----:B------:R-:W-:Y:S06]  /*b000*/  BRA `(.L_x_11742) ;  /* 0x0000000000f87947 */ /* 0x000fec0003800000 */
.L_x_11755:
        /* <DEDUP_REMOVED lines=20> */
.L_x_11760:
[----:B------:R-:W-:Y:S05]  /*b150*/  BSYNC.RECONVERGENT B0 ;  /* 0x0000000000007941 */ /* 0x000fea0003800200 */
.L_x_11759:
[----:B------:R-:W-:Y:S01]  /*b160*/  IMAD.SHL.U32 R0, R0, 0x200000, RZ ;  /* 0x0020000000007824 */ /* 0x000fe200078e00ff */
[----:B------:R-:W-:-:S04]  /*b170*/  LEA R2, R2, 0x37800000, 0x17 ;  /* 0x3780000002027811 */ /* 0x000fc800078eb8ff */
[----:B------:R-:W-:Y:S01]  /*b180*/  LOP3.LUT R0, R2, R0, R7, 0xfe, !PT ;  /* 0x0000000002007212 */ /* 0x000fe200078efe07 */
[----:B------:R-:W-:Y:S06]  /*b190*/  BRA `(.L_x_11742) ;  /* 0x0000000000947947 */ /* 0x000fec0003800000 */
.L_x_11754:
[----:B------:R-:W-:-:S09]  /*b1a0*/  UISETP.NE.AND UP0, UPT, UR4, 0x1c, UPT ;  /* 0x0000001c0400788c */ /* 0x000fd2000bf05270 */
[----:B------:R-:W-:Y:S05]  /*b1b0*/  BRA.U !UP0, `(.L_x_11761) ;  /* 0x0000000108847547 */ /* 0x000fea000b800000 */
[----:B------:R-:W-:-:S09]  /*b1c0*/  UISETP.NE.AND UP0, UPT, UR4, 0x1d, UPT ;  /* 0x0000001d0400788c */ /* 0x000fd2000bf05270 */
[----:B------:R-:W-:Y:S05]  /*b1d0*/  BRA.U !UP0, `(.L_x_11762) ;  /* 0x0000000108707547 */ /* 0x000fea000b800000 */
[----:B------:R-:W-:-:S09]  /*b1e0*/  UISETP.NE.AND UP0, UPT, UR4, 0x2c, UPT ;  /* 0x0000002c0400788c */ /* 0x000fd2000bf05270 */
[----:B------:R-:W-:Y:S05]  /*b1f0*/  BRA.U UP0, `(.L_x_11741) ;  /* 0x0000000100207547 */ /* 0x000fea000b800000 */
[----:B------:R-:W2:Y:S01]  /*b200*/  LDG.E.U8 R2, desc[UR36][R2.64] ;  /* 0x0000002402027981 */ /* 0x000ea2000c1e1100 */
[----:B------:R-:W-:Y:S01]  /*b210*/  HFMA2 R0, -RZ, RZ, 3.814697265625e-06, 0 ;  /* 0x00400000ff007431 */ /* 0x000fe200000001ff */
[----:B--2---:R-:W-:-:S13]  /*b220*/  ISETP.NE.AND P0, PT, R2, RZ, PT ;  /* 0x000000ff0200720c */ /* 0x004fda0003f05270 */
[----:B------:R-:W-:Y:S05]  /*b230*/  @!P0 BRA `(.L_x_11742) ;  /* 0x00000000006c8947 */ /* 0x000fea0003800000 */
[----:B------:R-:W-:-:S13]  /*b240*/  ISETP.NE.AND P0, PT, R2, 0xff, PT ;  /* 0x000000ff0200780c */ /* 0x000fda0003f05270 */
[----:B------:R-:W-:Y:S02]  /*b250*/  @!P0 IMAD.MOV.U32 R0, RZ, RZ, 0x7f800001 ;  /* 0x7f800001ff008424 */ /* 0x000fe400078e00ff */
[----:B------:R-:W-:Y:S01]  /*b260*/  @P0 IMAD.SHL.U32 R0, R2, 0x800000, RZ ;  /* 0x0080000002000824 */ /* 0x000fe200078e00ff */
[----:B------:R-:W-:Y:S06]  /*b270*/  BRA `(.L_x_11742) ;  /* 0x00000000005c7947 */ /* 0x000fec0003800000 */
.L_x_11741:
[----:B------:R-:W-:Y:S01]  /*b280*/  MOV R2, 0x0 ;  /* 0x0000000000027802 */ /* 0x000fe20000000f00 */
[----:B------:R-:W0:Y:S01]  /*b290*/  LDCU.64 UR4, c[0x4][0x148] ;  /* 0x01002900ff0477ac */ /* 0x000e220008000a00 */
[----:B------:R-:W-:Y:S02]  /*b2a0*/  HFMA2 R8, -RZ, RZ, 0, 4.64916229248046875e-06 ;  /* 0x0000004eff087431 */ /* 0x000fe400000001ff */
[----:B------:R-:W-:Y:S01]  /*b2b0*/  IMAD.MOV.U32 R12, RZ, RZ, 0x1 ;  /* 0x00000001ff0c7424 */ /* 0x000fe200078e00ff */
[----:B------:R-:W2:Y:S01]  /*b2c0*/  LDCU.64 UR6, c[0x4][0x150] ;  /* 0x01002a00ff0677ac */ /* 0x000ea20008000a00 */
[----:B------:R-:W4:Y:S01]  /*b2d0*/  LDC.64 R2, c[0x4][R2] ;  /* 0x0100000002027b82 */ /* 0x000f220000000a00 */
[----:B------:R-:W-:Y:S01]  /*b2e0*/  IMAD.MOV.U32 R13, RZ, RZ, RZ ;  /* 0x000000ffff0d7224 */ /* 0x000fe200078e00ff */
[----:B------:R-:W1:Y:S01]  /*b2f0*/  LDCU.64 UR8, c[0x4][0x20] ;  /* 0x01000400ff0877ac */ /* 0x000e620008000a00 */
[----:B0-----:R-:W-:Y:S01]  /*b300*/  MOV R4, UR4 ;  /* 0x0000000400047c02 */ /* 0x001fe20008000f00 */
[----:B------:R-:W-:-:S02]  /*b310*/  IMAD.U32 R5, RZ, RZ, UR5 ;  /* 0x00000005ff057e24 */ /* 0x000fc4000f8e00ff */
[----:B--2---:R-:W-:Y:S01]  /*b320*/  IMAD.U32 R6, RZ, RZ, UR6 ;  /* 0x00000006ff067e24 */ /* 0x004fe2000f8e00ff */
[----:B------:R-:W-:Y:S01]  /*b330*/  MOV R7, UR7 ;  /* 0x0000000700077c02 */ /* 0x000fe20008000f00 */
[----:B-1----:R-:W-:Y:S02]  /*b340*/  IMAD.U32 R10, RZ, RZ, UR8 ;  /* 0x00000008ff0a7e24 */ /* 0x002fe4000f8e00ff */
[----:B------:R-:W-:-:S07]  /*b350*/  IMAD.U32 R11, RZ, RZ, UR9 ;  /* 0x00000009ff0b7e24 */ /* 0x000fce000f8e00ff */
[----:B------:R-:W-:-:S07]  /*b360*/  LEPC R20, `(.L_x_11763) ;  /* 0x000000001014794e */ /* 0x000fce0000000000 */
[----:B---345:R-:W-:Y:S05]  /*b370*/  CALL.ABS.NOINC R2 ;  /* 0x0000000002007343 */ /* 0x038fea0003c00000 */
.L_x_11763:
[----:B------:R-:W-:Y:S01]  /*b380*/  MOV R0, RZ ;  /* 0x000000ff00007202 */ /* 0x000fe20000000f00 */
[----:B------:R-:W-:Y:S06]  /*b390*/  BRA `(.L_x_11742) ;  /* 0x0000000000147947 */ /* 0x000fec0003800000 */
.L_x_11762:
[----:B------:R-:W2:Y:S02]  /*b3a0*/  LDG.E.64 R2, desc[UR36][R2.64] ;  /* 0x0000002402027981 */ /* 0x000ea4000c1e1b00 */
[----:B--2---:R0:W2:Y:S01]  /*b3b0*/  I2F.U64 R0, R2 ;  /* 0x0000000200007312 */ /* 0x0040a20000301000 */
[----:B------:R-:W-:Y:S05]  /*b3c0*/  BRA `(.L_x_11742) ;  /* 0x0000000000087947 */ /* 0x000fea0003800000 */
.L_x_11761:
[----:B------:R-:W2:Y:S02]  /*b3d0*/  LDG.E R0, desc[UR36][R2.64] ;  /* 0x0000002402007981 */ /* 0x000ea4000c1e1900 */
[----:B--2---:R-:W-:-:S07]  /*b3e0*/  I2FP.F32.U32 R0, R0 ;  /* 0x0000000000007245 */ /* 0x004fce0000201000 */
.L_x_11742:
[----:B------:R-:W-:Y:S05]  /*b3f0*/  BSYNC.RECONVERGENT B6 ;  /* 0x0000000000067941 */ /* 0x000fea0003800200 */
.L_x_11736:
[----:B------:R-:W0:Y:S01]  /*b400*/  LDCU.64 UR6, c[0x0][0x5e8] ;  /* 0x0000bd00ff0677ac */ /* 0x000e220008000a00 */
[----:B--2-45:R-:W1:Y:S01]  /*b410*/  MUFU.RCP R4, R0 ;  /* 0x0000000000047308 */ /* 0x034e620000001000 */
[----:B------:R-:W-:-:S04]  /*b420*/  UPRMT UR4, UR43, 0x9910, URZ ;  /* 0x000099102b047896 */ /* 0x000fc800080000ff */
[----:B------:R-:W-:Y:S01]  /*b430*/  UISETP.GT.AND UP0, UPT, UR4, 0x9, UPT ;  /* 0x000000090400788c */ /* 0x000fe2000bf04270 */
[----:B0-----:R-:W-:Y:S01]  /*b440*/  IADD3 R2, P0, PT, R16, UR6, RZ ;  /* 0x0000000610027c10 */ /* 0x001fe2000ff1e0ff */
[----:B-1-3--:R-:W-:-:S04]  /*b450*/  FMUL.FTZ R4, R4, R19 ;  /* 0x0000001304047220 */ /* 0x00afc80000410000 */
        /* <DEDUP_REMOVED lines=13> */
.L_x_11767:
[----:B------:R-:W0:Y:S02]  /*b530*/  F2I.S64.TRUNC R4, R4 ;  /* 0x0000000400047311 */ /* 0x000e24000020d900 */
[----:B0-----:R-:W-:-:S05]  /*b540*/  IMAD.MOV.U32 R7, RZ, RZ, R4 ;  /* 0x000000ffff077224 */ /* 0x001fca00078e0004 */
[----:B------:R0:W-:Y:S01]  /*b550*/  STG.E.U8 desc[UR36][R2.64], R7 ;  /* 0x0000000702007986 */ /* 0x0001e2000c101124 */
[----:B------:R-:W-:Y:S05]  /*b560*/  BRA `(.L_x_11769) ;  /* 0x0000000c00287947 */ /* 0x000fea0003800000 */
.L_x_11766:
        /* <DEDUP_REMOVED lines=9> */
.L_x_11771:
[----:B------:R-:W0:Y:S02]  /*b600*/  F2I.FTZ.TRUNC.NTZ R5, R4 ;  /* 0x0000000400057305 */ /* 0x000e24000021f100 */
[----:B0-----:R0:W-:Y:S01]  /*b610*/  STG.E desc[UR36][R2.64], R5 ;  /* 0x0000000502007986 */ /* 0x0011e2000c101924 */
[----:B------:R-:W-:Y:S05]  /*b620*/  BRA `(.L_x_11769) ;  /* 0x0000000800f87947 */ /* 0x000fea0003800000 */
.L_x_11770:
[----:B------:R-:W0:Y:S02]  /*b630*/  F2I.FTZ.TRUNC.NTZ R5, R4 ;  /* 0x0000000400057305 */ /* 0x000e24000021f100 */
[----:B0-----:R0:W-:Y:S01]  /*b640*/  STG.E.U16 desc[UR36][R2.64], R5 ;  /* 0x0000000502007986 */ /* 0x0011e2000c101524 */
[----:B------:R-:W-:Y:S05]  /*b650*/  BRA `(.L_x_11769) ;  /* 0x0000000800ec7947 */ /* 0x000fea0003800000 */
.L_x_11765:
        /* <DEDUP_REMOVED lines=8> */
.L_x_11773:
[----:B------:R-:W-:-:S05]  /*b6e0*/  F2FP.F16.F32.PACK_AB R4, RZ, R4 ;  /* 0x00000004ff04723e */ /* 0x000fca00000000ff */
[----:B------:R0:W-:Y:S01]  /*b6f0*/  STG.E.U16 desc[UR36][R2.64], R4 ;  /* 0x0000000402007986 */ /* 0x0001e2000c101524 */
[----:B------:R-:W-:Y:S05]  /*b700*/  BRA `(.L_x_11769) ;  /* 0x0000000800c07947 */ /* 0x000fea0003800000 */
.L_x_11772:
[----:B------:R-:W-:-:S09]  /*b710*/  UISETP.NE.AND UP0, UPT, UR4, 0x7, UPT ;  /* 0x000000070400788c */ /* 0x000fd2000bf05270 */
[----:B------:R-:W-:Y:S05]  /*b720*/  BRA.U !UP0, `(.L_x_11774) ;  /* 0x00000001082c7547 */ /* 0x000fea000b800000 */
[----:B------:R-:W-:-:S09]  /*b730*/  UISETP.NE.AND UP0, UPT, UR4, 0x8, UPT ;  /* 0x000000080400788c */ /* 0x000fd2000bf05270 */
[----:B------:R-:W-:Y:S05]  /*b740*/  BRA.U !UP0, `(.L_x_11775) ;  /* 0x0000000108147547 */ /* 0x000fea000b800000 */
[----:B------:R-:W-:-:S09]  /*b750*/  UISETP.NE.AND UP0, UPT, UR4, 0x9, UPT ;  /* 0x000000090400788c */ /* 0x000fd2000bf05270 */
[----:B------:R-:W-:Y:S05]  /*b760*/  BRA.U UP0, `(.L_x_11768) ;  /* 0x0000000500d07547 */ /* 0x000fea000b800000 */
[----:B------:R-:W-:-:S05]  /*b770*/  HFMA2 R5, -RZ, RZ, 0, 0 ;  /* 0x00000000ff057431 */ /* 0x000fca00000001ff */
[----:B------:R0:W-:Y:S01]  /*b780*/  STG.E.64 desc[UR36][R2.64], R4 ;  /* 0x0000000402007986 */ /* 0x0001e2000c101b24 */
[----:B------:R-:W-:Y:S05]  /*b790*/  BRA `(.L_x_11769) ;  /* 0x00000008009c7947 */ /* 0x000fea0003800000 */
.L_x_11775:
[----:B------:R-:W-:-:S04]  /*b7a0*/  F2FP.F16.F32.PACK_AB R5, RZ, R4 ;  /* 0x00000004ff05723e */ /* 0x000fc800000000ff */
[----:B------:R-:W-:-:S05]  /*b7b0*/  PRMT R5, R5, 0x5410, RZ ;  /* 0x0000541005057816 */ /* 0x000fca00000000ff */
[----:B------:R0:W-:Y:S01]  /*b7c0*/  STG.E desc[UR36][R2.64], R5 ;  /* 0x0000000502007986 */ /* 0x0001e2000c101924 */
[----:B------:R-:W-:Y:S05]  /*b7d0*/  BRA `(.L_x_11769) ;  /* 0x00000008008c7947 */ /* 0x000fea0003800000 */
.L_x_11774:
[----:B------:R-:W-:-:S06]  /*b7e0*/  FMUL.FTZ R4, R4, 1 ;  /* 0x3f80000004047820 */ /* 0x000fcc0000410000 */
[----:B------:R-:W0:Y:S02]  /*b7f0*/  F2F.F64.F32 R4, R4 ;  /* 0x0000000400047310 */ /* 0x000e240000201800 */
[----:B0-----:R0:W-:Y:S01]  /*b800*/  STG.E.64 desc[UR36][R2.64], R4 ;  /* 0x0000000402007986 */ /* 0x0011e2000c101b24 */
[----:B------:R-:W-:Y:S05]  /*b810*/  BRA `(.L_x_11769) ;  /* 0x00000008007c7947 */ /* 0x000fea0003800000 */
.L_x_11764:
        /* <DEDUP_REMOVED lines=13> */
.L_x_11779:
        /* <DEDUP_REMOVED lines=16> */
.L_x_11782:
[----:B------:R-:W-:-:S04]  /*b9f0*/  SHF.R.U32.HI R4, RZ, 0x18, R4 ;  /* 0x00000018ff047819 */ /* 0x000fc80000011604 */
[----:B------:R-:W-:-:S04]  /*ba00*/  LOP3.LUT R4, R5, 0x80, R4, 0xf8, !PT ;  /* 0x0000008005047812 */ /* 0x000fc800078ef804 */
[----:B------:R-:W-:-:S07]  /*ba10*/  PRMT R0, R4, 0x7610, R0 ;  /* 0x0000761004007816 */ /* 0x000fce0000000000 */
.L_x_11781:
[----:B------:R-:W-:Y:S05]  /*ba20*/  BSYNC.RECONVERGENT B0 ;  /* 0x0000000000007941 */ /* 0x000fea0003800200 */
.L_x_11780:
[----:B------:R0:W-:Y:S01]  /*ba30*/  STG.E.U8 desc[UR36][R2.64], R0 ;  /* 0x0000000002007986 */ /* 0x0001e2000c101124 */
[----:B------:R-:W-:Y:S05]  /*ba40*/  BRA `(.L_x_11769) ;  /* 0x0000000400f07947 */ /* 0x000fea0003800000 */
.L_x_11778:
        /* <DEDUP_REMOVED lines=16> */
.L_x_11785:
[----:B------:R-:W-:-:S04]  /*bb50*/  SHF.R.U32.HI R4, RZ, 0x18, R4 ;  /* 0x00000018ff047819 */ /* 0x000fc80000011604 */
[----:B------:R-:W-:-:S04]  /*bb60*/  LOP3.LUT R5, R5, 0x80, R4, 0xf8, !PT ;  /* 0x0000008005057812 */ /* 0x000fc800078ef804 */
[----:B------:R-:W-:-:S07]  /*bb70*/  PRMT R0, R5, 0x7610, R0 ;  /* 0x0000761005007816 */ /* 0x000fce0000000000 */
.L_x_11784:
[----:B------:R-:W-:Y:S05]  /*bb80*/  BSYNC.RECONVERGENT B0 ;  /* 0x0000000000007941 */ /* 0x000fea0003800200 */
.L_x_11783:
[----:B------:R0:W-:Y:S01]  /*bb90*/  STG.E.U8 desc[UR36][R2.64], R0 ;  /* 0x0000000002007986 */ /* 0x0001e2000c101124 */
[----:B------:R-:W-:Y:S05]  /*bba0*/  BRA `(.L_x_11769) ;  /* 0x0000000400987947 */ /* 0x000fea0003800000 */
.L_x_11777:
        /* <DEDUP_REMOVED lines=21> */
.L_x_11787:
[----:B------:R-:W0:Y:S02]  /*bd00*/  F2I.U64.TRUNC R4, R4 ;  /* 0x0000000400047311 */ /* 0x000e24000020d800 */
[----:B0-----:R0:W-:Y:S01]  /*bd10*/  STG.E.64 desc[UR36][R2.64], R4 ;  /* 0x0000000402007986 */ /* 0x0011e2000c101b24 */
[----:B------:R-:W-:Y:S05]  /*bd20*/  BRA `(.L_x_11769) ;  /* 0x0000000400387947 */ /* 0x000fea0003800000 */
.L_x_11786:
[----:B------:R-:W0:Y:S02]  /*bd30*/  F2I.FTZ.U32.TRUNC.NTZ R5, R4 ;  /* 0x0000000400057305 */ /* 0x000e24000021f000 */
[----:B0-----:R0:W-:Y:S01]  /*bd40*/  STG.E desc[UR36][R2.64], R5 ;  /* 0x0000000502007986 */ /* 0x0011e2000c101924 */
[----:B------:R-:W-:Y:S05]  /*bd50*/  BRA `(.L_x_11769) ;  /* 0x00000004002c7947 */ /* 0x000fea0003800000 */
.L_x_11776:
        /* <DEDUP_REMOVED lines=10> */
.L_x_11789:
[----:B------:R-:W-:Y:S01]  /*be00*/  FMUL.FTZ R4, R4, 1 ;  /* 0x3f80000004047820 */ /* 0x000fe20000410000 */
[----:B------:R-:W-:-:S05]  /*be10*/  CS2R R6, SRZ ;  /* 0x0000000000067805 */ /* 0x000fca000001ff00 */
[----:B------:R-:W0:Y:S02]  /*be20*/  F2F.F64.F32 R4, R4 ;  /* 0x0000000400047310 */ /* 0x000e240000201800 */
[----:B0-----:R4:W-:Y:S01]  /*be30*/  STG.E.128 desc[UR36][R2.64], R4 ;  /* 0x0000000402007986 */ /* 0x0019e2000c101d24 */
[----:B------:R-:W-:Y:S05]  /*be40*/  BRA `(.L_x_11769) ;  /* 0x0000000000f07947 */ /* 0x000fea0003800000 */
.L_x_11788:
[----:B------:R-:W-:-:S09]  /*be50*/  UISETP.NE.AND UP0, UPT, UR4, 0xf, UPT ;  /* 0x0000000f0400788c */ /* 0x000fd2000bf05270 */
[----:B------:R-:W-:Y:S05]  /*be60*/  BRA.U !UP0, `(.L_x_11790) ;  /* 0x0000000108e07547 */ /* 0x000fea000b800000 */
[----:B------:R-:W-:-:S09]  /*be70*/  UISETP.NE.AND UP0, UPT, UR4, 0x17, UPT ;  /* 0x000000170400788c */ /* 0x000fd2000bf05270 */
[----:B------:R-:W-:Y:S05]  /*be80*/  BRA.U !UP0, `(.L_x_11791) ;  /* 0x00000001088c7547 */ /* 0x000fea000b800000 */
[----:B------:R-:W-:-:S09]  /*be90*/  UISETP.NE.AND UP0, UPT, UR4, 0x18, UPT ;  /* 0x000000180400788c */ /* 0x000fd2000bf05270 */
[----:B------:R-:W-:Y:S05]  /*bea0*/  BRA.U !UP0, `(.L_x_11792) ;  /* 0x0000000108447547 */ /* 0x000fea000b800000 */
.L_x_11768:
        /* <DEDUP_REMOVED lines=16> */
.L_x_11793:
[----:B------:R-:W-:Y:S05]  /*bfb0*/  BRA `(.L_x_11769) ;  /* 0x0000000000947947 */ /* 0x000fea0003800000 */
.L_x_11792:
        /* <DEDUP_REMOVED lines=12> */
.L_x_11795:
[----:B------:R-:W-:Y:S05]  /*c080*/  BSYNC.RECONVERGENT B0 ;  /* 0x0000000000007941 */ /* 0x000fea0003800200 */
.L_x_11794:
[----:B------:R-:W-:-:S05]  /*c090*/  LOP3.LUT R5, R0, 0x80, R7, 0xf8, !PT ;  /* 0x0000008000057812 */ /* 0x000fca00078ef807 */
[----:B------:R1:W-:Y:S01]  /*c0a0*/  STG.E.U8 desc[UR36][R2.64], R5 ;  /* 0x0000000502007986 */ /* 0x0003e2000c101124 */
[----:B------:R-:W-:Y:S05]  /*c0b0*/  BRA `(.L_x_11769) ;  /* 0x0000000000547947 */ /* 0x000fea0003800000 */
.L_x_11791:
        /* <DEDUP_REMOVED lines=11> */
.L_x_11797:
[----:B------:R-:W-:Y:S01]  /*c170*/  IMAD.MOV.U32 R0, RZ, RZ, 0x7f ;  /* 0x0000007fff007424 */ /* 0x000fe200078e00ff */
[----:B------:R-:W-:-:S04]  /*c180*/  ISETP.GT.U32.AND P0, PT, R6, 0x7f800000, PT ;  /* 0x7f8000000600780c */ /* 0x000fc80003f04070 */
[----:B------:R-:W-:-:S09]  /*c190*/  SEL R0, R0, 0x7c, P0 ;  /* 0x0000007c00007807 */ /* 0x000fd20000000000 */
.L_x_11798:
[----:B------:R-:W-:Y:S05]  /*c1a0*/  BSYNC.RECONVERGENT B0 ;  /* 0x0000000000007941 */ /* 0x000fea0003800200 */
.L_x_11796:
[----:B------:R-:W-:-:S04]  /*c1b0*/  SHF.R.U32.HI R5, RZ, 0x18, R4 ;  /* 0x00000018ff057819 */ /* 0x000fc80000011604 */
[----:B------:R-:W-:-:S05]  /*c1c0*/  LOP3.LUT R5, R0, 0x80, R5, 0xf8, !PT ;  /* 0x0000008000057812 */ /* 0x000fca00078ef805 */
[----:B------:R0:W-:Y:S01]  /*c1d0*/  STG.E.U8 desc[UR36][R2.64], R5 ;  /* 0x0000000502007986 */ /* 0x0001e2000c101124 */
[----:B------:R-:W-:Y:S05]  /*c1e0*/  BRA `(.L_x_11769) ;  /* 0x0000000000087947 */ /* 0x000fea0003800000 */
.L_x_11790:
[----:B------:R-:W-:-:S05]  /*c1f0*/  F2FP.BF16.F32.PACK_AB R4, RZ, R4 ;  /* 0x00000004ff04723e */ /* 0x000fca00000010ff */
[----:B------:R2:W-:Y:S02]  /*c200*/  STG.E.U16 desc[UR36][R2.64], R4 ;  /* 0x0000000402007986 */ /* 0x0005e4000c101524 */
.L_x_11769:
[----:B------:R-:W-:-:S07]  /*c210*/  IADD3 R17, PT, PT, R17, 0x80, RZ ;  /* 0x0000008011117810 */ /* 0x000fce0007ffe0ff */
.L_x_11706:
[----:B------:R-:W-:Y:S05]  /*c220*/  BSYNC.RECONVERGENT B7 ;  /* 0x0000000000077941 */ /* 0x000fea0003800200 */
.L_x_11705:
[----:B------:R-:W5:Y:S02]  /*c230*/  LDCU UR4, c[0x0][0x380] ;  /* 0x00007000ff0477ac */ /* 0x000f640008000800 */
[----:B-----5:R-:W-:-:S13]  /*c240*/  ISETP.GE.AND P0, PT, R17, UR4, PT ;  /* 0x0000000411007c0c */ /* 0x020fda000bf06270 */
[----:B------:R-:W-:Y:S05]  /*c250*/  @P0 EXIT ;  /* 0x000000000000094d */ /* 0x000fea0003800000 */
[----:B------:R-:W5:Y:S01]  /*c260*/  LDCU UR4, c[0x0][0x388] ;  /* 0x00007100ff0477ac */ /* 0x000f620008000800 */
[----:B------:R-:W-:Y:S01]  /*c270*/  IMAD.MOV.U32 R18, RZ, RZ, RZ ;  /* 0x000000ffff127224 */ /* 0x000fe200078e00ff */
[----:B------:R-:W-:Y:S01]  /*c280*/  MOV R16, RZ ;  /* 0x000000ff00107202 */ /* 0x000fe20000000f00 */
        /* <DEDUP_REMOVED lines=351> */
.L_x_11799:
        /* <DEDUP_REMOVED lines=21> */
.L_x_11804:
[----:B------:R-:W2:Y:S02]  /*d9d0*/  LDG.E.U8 R2, desc[UR36][R2.64] ;  /* 0x0000002402027981 */ /* 0x000ea4000c1e1100 */
[----:B--2---:R-:W-:Y:S01]  /*d9e0*/  I2FP.F32.U32 R19, R2 ;  /* 0x0000000200137245 */ /* 0x004fe20000201000 */
[----:B------:R-:W-:Y:S06]  /*d9f0*/  BRA `(.L_x_11806) ;  /* 0x0000000c00247947 */ /* 0x000fec0003800000 */
.L_x_11803:
[----:B------:R-:W-:-:S09]  /*da00*/  UISETP.NE.AND UP0, UPT, UR4, 0x2, UPT ;  /* 0x000000020400788c */ /* 0x000fd2000bf05270 */
[----:B------:R-:W-:Y:S05]  /*da10*/  BRA.U !UP0, `(.L_x_11807) ;  /* 0x0000000108287547 */ /* 0x000fea000b800000 */
[----:B------:R-:W-:-:S09]  /*da20*/  UISETP.NE.AND UP0, UPT, UR4, 0x3, UPT ;  /* 0x000000030400788c */ /* 0x000fd2000bf05270 */
[----:B------:R-:W-:Y:S05]  /*da30*/  BRA.U !UP0, `(.L_x_11808) ;  /* 0x0000000108147547 */ /* 0x000fea000b800000 */
[----:B------:R-:W-:-:S09]  /*da40*/  UISETP.NE.AND UP0, UPT, UR4, 0x4, UPT ;  /* 0x000000040400788c */ /* 0x000fd2000bf05270 */
[----:B------:R-:W-:Y:S05]  /*da50*/  BRA.U UP0, `(.L_x_11805) ;  /* 0x0000000900b07547 */ /* 0x000fea000b800000 */
[----:B------:R-:W2:Y:S02]  /*da60*/  LDG.E.64 R2, desc[UR36][R2.64] ;  /* 0x0000002402027981 */ /* 0x000ea4000c1e1b00 */
[----:B--2---:R0:W1:Y:S01]  /*da70*/  I2F.S64 R19, R2 ;  /* 0x0000000200137312 */ /* 0x0040620000301400 */
[----:B------:R-:W-:Y:S05]  /*da80*/  BRA `(.L_x_11806) ;  /* 0x0000000c00007947 */ /* 0x000fea0003800000 */
.L_x_11808:
[----:B------:R-:W2:Y:S02]  /*da90*/  LDG.E R2, desc[UR36][R2.64] ;  /* 0x0000002402027981 */ /* 0x000ea4000c1e1900 */
[----:B--2---:R-:W-:Y:S01]  /*daa0*/  I2FP.F32.S32 R19, R2 ;  /* 0x0000000200137245 */ /* 0x004fe20000201400 */
[----:B------:R-:W-:Y:S06]  /*dab0*/  BRA `(.L_x_11806) ;  /* 0x0000000800f47947 */ /* 0x000fec0003800000 */
.L_x_11807:
[----:B------:R-:W2:Y:S02]  /*dac0*/  LDG.E.U16 R2, desc[UR36][R2.64] ;  /* 0x0000002402027981 */ /* 0x000ea4000c1e1500 */
[----:B--2---:R0:W1:Y:S01]  /*dad0*/  I2F.S16 R19, R2 ;  /* 0x0000000200137306 */ /* 0x0040620000101400 */
[----:B------:R-:W-:Y:S05]  /*dae0*/  BRA `(.L_x_11806) ;  /* 0x0000000800e87947 */ /* 0x000fea0003800000 */
.L_x_11802:
        /* <DEDUP_REMOVED lines=8> */
.L_x_11810:
[----:B------:R-:W2:Y:S02]  /*db70*/  LDG.E.U16 R2, desc[UR36][R2.64] ;  /* 0x0000002402027981 */ /* 0x000ea4000c1e1500 */
[----:B--2---:R-:W-:Y:S01]  /*db80*/  HADD2.F32 R19, -RZ, R2.H0_H0 ;  /* 0x20000002ff137230 */ /* 0x004fe20000004100 */
[----:B------:R-:W-:Y:S06]  /*db90*/  BRA `(.L_x_11806) ;  /* 0x0000000800bc7947 */ /* 0x000fec0003800000 */
.L_x_11809:
        /* <DEDUP_REMOVED lines=8> */
.L_x_11812:
[----:B------:R-:W2:Y:S02]  /*dc20*/  LDG.E.U16 R2, desc[UR36][R2.64] ;  /* 0x0000002402027981 */ /* 0x000ea4000c1e1500 */
[----:B--2---:R-:W-:Y:S01]  /*dc30*/  HADD2.F32 R19, -RZ, R2.H0_H0 ;  /* 0x20000002ff137230 */ /* 0x004fe20000004100 */
[----:B------:R-:W-:Y:S06]  /*dc40*/  BRA `(.L_x_11806) ;  /* 0x0000000800907947 */ /* 0x000fec0003800000 */
.L_x_11811:
[----:B------:R-:W2:Y:S01]  /*dc50*/  LDG.E.64 R2, desc[UR36][R2.64] ;  /* 0x0000002402027981 */ /* 0x000ea2000c1e1b00 */
[----:B------:R-:W-:Y:S01]  /*dc60*/  UMOV UR4, 0xf0000000 ;  /* 0xf000000000047882 */ /* 0x000fe20000000000 */
[----:B------:R-:W-:Y:S01]  /*dc70*/  UMOV UR5, 0x380fffff ;  /* 0x380fffff00057882 */ /* 0x000fe20000000000 */
[----:B--2---:R-:W0:Y:S01]  /*dc80*/  F2F.F32.F64 R19, R2 ;  /* 0x0000000200137310 */ /* 0x004e220000301000 */
[----:B------:R-:W-:-:S14]  /*dc90*/  DSETP.GEU.AND P0, PT, |R2|, UR4, PT ;  /* 0x0000000402007e2a */ /* 0x000fdc000bf0e200 */
[----:B0-----:R-:W-:Y:S01]  /*dca0*/  @!P0 FMUL R19, R19, 1.175494350822287508e-38 ;  /* 0x0080000013138820 */ /* 0x001fe20000400000 */
[----:B------:R-:W-:Y:S06]  /*dcb0*/  BRA `(.L_x_11806) ;  /* 0x0000000800747947 */ /* 0x000fec0003800000 */
.L_x_11801:
        /* <DEDUP_REMOVED lines=12> */
.L_x_11815:
[----:B------:R-:W2:Y:S01]  /*dd80*/  LDG.E.64 R2, desc[UR36][R2.64] ;  /* 0x0000002402027981 */ /* 0x000ea2000c1e1b00 */
[----:B------:R-:W-:Y:S01]  /*dd90*/  UMOV UR4, 0xf0000000 ;  /* 0xf000000000047882 */ /* 0x000fe20000000000 */
[----:B------:R-:W-:Y:S01]  /*dda0*/  UMOV UR5, 0x380fffff ;  /* 0x380fffff00057882 */ /* 0x000fe20000000000 */
[----:B--2---:R-:W0:Y:S01]  /*ddb0*/  F2F.F32.F64 R19, R2 ;  /* 0x0000000200137310 */ /* 0x004e220000301000 */
[----:B------:R-:W-:-:S14]  /*ddc0*/  DSETP.GEU.AND P0, PT, |R2|, UR4, PT ;  /* 0x0000000402007e2a */ /* 0x000fdc000bf0e200 */
[----:B0-----:R-:W-:Y:S01]  /*ddd0*/  @!P0 FMUL R19, R19, 1.175494350822287508e-38 ;  /* 0x0080000013138820 */ /* 0x001fe20000400000 */
[----:B------:R-:W-:Y:S06]  /*dde0*/  BRA `(.L_x_11806) ;  /* 0x0000000800287947 */ /* 0x000fec0003800000 */
.L_x_11814:
        /* <DEDUP_REMOVED lines=25> */
.L_x_11817:
        /* <DEDUP_REMOVED lines=12> */
.L_x_11816:
[----:B------:R-:W2:Y:S02]  /*e040*/  LDG.E.U16 R2, desc[UR36][R2.64] ;  /* 0x0000002402027981 */ /* 0x000ea4000c1e1500 */
[----:B--2---:R-:W-:Y:S01]  /*e050*/  IMAD.U32 R19, R2, 0x10000, RZ ;  /* 0x0001000002137824 */ /* 0x004fe200078e00ff */
[----:B------:R-:W-:Y:S06]  /*e060*/  BRA `(.L_x_11806) ;  /* 0x0000000400887947 */ /* 0x000fec0003800000 */
.L_x_11813:
        /* <DEDUP_REMOVED lines=11> */
.L_x_11820:
        /* <DEDUP_REMOVED lines=20> */
.L_x_11822:
[----:B------:R-:W-:Y:S05]  /*e260*/  BSYNC.RECONVERGENT B0 ;  /* 0x0000000000007941 */ /* 0x000fea0003800200 */
.L_x_11821:
[----:B------:R-:W-:Y:S01]  /*e270*/  IMAD.SHL.U32 R0, R0, 0x100000, RZ ;  /* 0x0010000000007824 */ /* 0x000fe200078e00ff */
[----:B------:R-:W-:-:S04]  /*e280*/  LEA R2, R2, 0x3b800000, 0x17 ;  /* 0x3b80000002027811 */ /* 0x000fc800078eb8ff */
[----:B------:R-:W-:Y:S01]  /*e290*/  LOP3.LUT R19, R2, R0, R19, 0xfe, !PT ;  /* 0x0000000002137212 */ /* 0x000fe200078efe13 */
[----:B------:R-:W-:Y:S06]  /*e2a0*/  BRA `(.L_x_11806) ;  /* 0x0000000000f87947 */ /* 0x000fec0003800000 */
.L_x_11819:
        /* <DEDUP_REMOVED lines=20> */
.L_x_11824:
[----:B------:R-:W-:Y:S05]  /*e3f0*/  BSYNC.RECONVERGENT B0 ;  /* 0x0000000000007941 */ /* 0x000fea0003800200 */
.L_x_11823:
[----:B------:R-:W-:Y:S02]  /*e400*/  SHF.L.U32 R0, R0, 0x15, RZ ;  /* 0x0000001500007819 */ /* 0x000fe400000006ff */
[----:B------:R-:W-:-:S04]  /*e410*/  LEA R2, R2, 0x37800000, 0x17 ;  /* 0x3780000002027811 */ /* 0x000fc800078eb8ff */
[----:B------:R-:W-:Y:S01]  /*e420*/  LOP3.LUT R19, R2, R0, R19, 0xfe, !PT ;  /* 0x0000000002137212 */ /* 0x000fe200078efe13 */
[----:B------:R-:W-:Y:S06]  /*e430*/  BRA `(.L_x_11806) ;  /* 0x0000000000947947 */ /* 0x000fec0003800000 */
.L_x_11818:
        /* <DEDUP_REMOVED lines=14> */
.L_x_11805:
        /* <DEDUP_REMOVED lines=16> */
.L_x_11827:
[----:B------:R-:W-:Y:S01]  /*e620*/  IMAD.MOV.U32 R19, RZ, RZ, RZ ;  /* 0x000000ffff137224 */ /* 0x000fe200078e00ff */
[----:B------:R-:W-:Y:S06]  /*e630*/  BRA `(.L_x_11806) ;  /* 0x0000000000147947 */ /* 0x000fec0003800000 */
.L_x_11826:
[----:B------:R-:W2:Y:S02]  /*e640*/  LDG.E.64 R2, desc[UR36][R2.64] ;  /* 0x0000002402027981 */ /* 0x000ea4000c1e1b00 */
[----:B--2---:R0:W1:Y:S01]  /*e650*/  I2F.U64 R19, R2 ;  /* 0x0000000200137312 */ /* 0x0040620000301000 */
[----:B------:R-:W-:Y:S05]  /*e660*/  BRA `(.L_x_11806) ;  /* 0x0000000000087947 */ /* 0x000fea0003800000 */
.L_x_11825:
[----:B------:R-:W2:Y:S02]  /*e670*/  LDG.E R2, desc[UR36][R2.64] ;  /* 0x0000002402027981 */ /* 0x000ea4000c1e1900 */
[----:B--2---:R-:W-:-:S07]  /*e680*/  I2FP.F32.U32 R19, R2 ;  /* 0x0000000200137245 */ /* 0x004fce0000201000 */
.L_x_11806:
[----:B------:R-:W-:Y:S05]  /*e690*/  BSYNC.RECONVERGENT B6 ;  /* 0x0000000000067941 */ /* 0x000fea0003800200 */
.L_x_11800:
        /* <DEDUP_REMOVED lines=18> */
.L_x_11832:
[----:B------:R-:W2:Y:S02]  /*e7c0*/  LDG.E.U8 R0, desc[UR36][R2.64] ;  /* 0x0000002402007981 */ /* 0x000ea4000c1e1100 */
[----:B--2---:R-:W-:Y:S01]  /*e7d0*/  I2FP.F32.U32 R0, R0 ;  /* 0x0000000000007245 */ /* 0x004fe20000201000 */
[----:B------:R-:W-:Y:S06]  /*e7e0*/  BRA `(.L_x_11834) ;  /* 0x0000000c00247947 */ /* 0x000fec0003800000 */
.L_x_11831:
[----:B------:R-:W-:-:S09]  /*e7f0*/  UISETP.NE.AND UP0, UPT, UR4, 0x2, UPT ;  /* 0x000000020400788c */ /* 0x000fd2000bf05270 */
[----:B------:R-:W-:Y:S05]  /*e800*/  BRA.U !UP0, `(.L_x_11835) ;  /* 0x0000000108287547 */ /* 0x000fea000b800000 */
[----:B------:R-:W-:-:S09]  /*e810*/  UISETP.NE.AND UP0, UPT, UR4, 0x3, UPT ;  /* 0x000000030400788c */ /* 0x000fd2000bf05270 */
[----:B------:R-:W-:Y:S05]  /*e820*/  BRA.U !UP0, `(.L_x_11836) ;  /* 0x0000000108147547 */ /* 0x000fea000b800000 */
[----:B------:R-:W-:-:S09]  /*e830*/  UISETP.NE.AND UP0, UPT, UR4, 0x4, UPT ;  /* 0x000000040400788c */ /* 0x000fd2000bf05270 */
[----:B------:R-:W-:Y:S05]  /*e840*/  BRA.U UP0, `(.L_x_11833) ;  /* 0x0000000900b07547 */ /* 0x000fea000b800000 */
[----:B------:R-:W2:Y:S02]  /*e850*/  LDG.E.64 R2, desc[UR36][R2.64] ;  /* 0x0000002402027981 */ /* 0x000ea4000c1e1b00 */
[----:B--2---:R3:W4:Y:S01]  /*e860*/  I2F.S64 R0, R2 ;  /* 0x0000000200007312 */ /* 0x0047220000301400 */
[----:B------:R-:W-:Y:S05]  /*e870*/  BRA `(.L_x_11834) ;  /* 0x0000000c00007947 */ /* 0x000fea0003800000 */
.L_x_11836:
[----:B------:R-:W2:Y:S02]  /*e880*/  LDG.E R0, desc[UR36][R2.64] ;  /* 0x0000002402007981 */ /* 0x000ea4000c1e1900 */
[----:B--2---:R-:W-:Y:S01]  /*e890*/  I2FP.F32.S32 R0, R0 ;  /* 0x0000000000007245 */ /* 0x004fe20000201400 */
[----:B------:R-:W-:Y:S06]  /*e8a0*/  BRA `(.L_x_11834) ;  /* 0x0000000800f47947 */ /* 0x000fec0003800000 */
.L_x_11835:
[----:B------:R-:W2:Y:S02]  /*e8b0*/  LDG.E.U16 R0, desc[UR36][R2.64] ;  /* 0x0000002402007981 */ /* 0x000ea4000c1e1500 */
[----:B--2---:R-:W0:Y:S01]  /*e8c0*/  I2F.S16 R0, R0 ;  /* 0x0000000000007306 */ /* 0x004e220000101400 */
[----:B------:R-:W-:Y:S05]  /*e8d0*/  BRA `(.L_x_11834) ;  /* 0x0000000800e87947 */ /* 0x000fea0003800000 */
.L_x_11830:
        /* <DEDUP_REMOVED lines=8> */
.L_x_11838:
[----:B------:R-:W2:Y:S02]  /*e960*/  LDG.E.U16 R0, desc[UR36][R2.64] ;  /* 0x0000002402007981 */ /* 0x000ea4000c1e1500 */
[----:B--2---:R-:W-:Y:S01]  /*e970*/  HADD2.F32 R0, -RZ, R0.H0_H0 ;  /* 0x20000000ff007230 */ /* 0x004fe20000004100 */
[----:B------:R-:W-:Y:S06]  /*e980*/  BRA `(.L_x_11834) ;  /* 0x0000000800bc7947 */ /* 0x000fec0003800000 */
.L_x_11837:
        /* <DEDUP_REMOVED lines=8> */
.L_x_11840:
[----:B------:R-:W2:Y:S02]  /*ea10*/  LDG.E.U16 R0, desc[UR36][R2.64] ;  /* 0x0000002402007981 */ /* 0x000ea4000c1e1500 */
[----:B--2---:R-:W-:Y:S01]  /*ea20*/  HADD2.F32 R0, -RZ, R0.H0_H0 ;  /* 0x20000000ff007230 */ /* 0x004fe20000004100 */
[----:B------:R-:W-:Y:S06]  /*ea30*/  BRA `(.L_x_11834) ;  /* 0x0000000800907947 */ /* 0x000fec0003800000 */
.L_x_11839:
[----:B------:R-:W2:Y:S01]  /*ea40*/  LDG.E.64 R2, desc[UR36][R2.64] ;  /* 0x0000002402027981 */ /* 0x000ea2000c1e1b00 */
[----:B------:R-:W-:Y:S01]  /*ea50*/  UMOV UR4, 0xf0000000 ;  /* 0xf000000000047882 */ /* 0x000fe20000000000 */
[----:B------:R-:W-:Y:S01]  /*ea60*/  UMOV UR5, 0x380fffff ;  /* 0x380fffff00057882 */ /* 0x000fe20000000000 */
[----:B--2---:R-:W0:Y:S01]  /*ea70*/  F2F.F32.F64 R0, R2 ;  /* 0x0000000200007310 */ /* 0x004e220000301000 */
[----:B------:R-:W-:-:S14]  /*ea80*/  DSETP.GEU.AND P0, PT, |R2|, UR4, PT ;  /* 0x0000000402007e2a */ /* 0x000fdc000bf0e200 */
[----:B0-----:R-:W-:Y:S01]  /*ea90*/  @!P0 FMUL R0, R0, 1.175494350822287508e-38 ;  /* 0x0080000000008820 */ /* 0x001fe20000400000 */
[----:B------:R-:W-:Y:S06]  /*eaa0*/  BRA `(.L_x_11834) ;  /* 0x0000000800747947 */ /* 0x000fec0003800000 */
.L_x_11829:
        /* <DEDUP_REMOVED lines=12> */
.L_x_11843:
[----:B------:R-:W2:Y:S01]  /*eb70*/  LDG.E.64 R2, desc[UR36][R2.64] ;  /* 0x0000002402027981 */ /* 0x000ea2000c1e1b00 */
[----:B------:R-:W-:Y:S01]  /*eb80*/  UMOV UR4, 0xf0000000 ;  /* 0xf000000000047882 */ /* 0x000fe20000000000 */
[----:B------:R-:W-:Y:S01]  /*eb90*/  UMOV UR5, 0x380fffff ;  /* 0x380fffff00057882 */ /* 0x000fe20000000000 */
[----:B--2---:R-:W0:Y:S01]  /*eba0*/  F2F.F32.F64 R0, R2 ;  /* 0x0000000200007310 */ /* 0x004e220000301000 */
[----:B------:R-:W-:-:S14]  /*ebb0*/  DSETP.GEU.AND P0, PT, |R2|, UR4, PT ;  /* 0x0000000402007e2a */ /* 0x000fdc000bf0e200 */
[----:B0-----:R-:W-:Y:S01]  /*ebc0*/  @!P0 FMUL R0, R0, 1.175494350822287508e-38 ;  /* 0x0080000000008820 */ /* 0x001fe20000400000 */
[----:B------:R-:W-:Y:S06]  /*ebd0*/  BRA `(.L_x_11834) ;  /* 0x0000000800287947 */ /* 0x000fec0003800000 */
.L_x_11842:
        /* <DEDUP_REMOVED lines=25> */
.L_x_11845:
        /* <DEDUP_REMOVED lines=12> */
.L_x_11844:
[----:B------:R-:W2:Y:S02]  /*ee30*/  LDG.E.U16 R0, desc[UR36][R2.64] ;  /* 0x0000002402007981 */ /* 0x000ea4000c1e1500 */
[----:B--2---:R-:W-:Y:S01]  /*ee40*/  SHF.L.U32 R0, R0, 0x10, RZ ;  /* 0x0000001000007819 */ /* 0x004fe200000006ff */
[----:B------:R-:W-:Y:S06]  /*ee50*/  BRA `(.L_x_11834) ;  /* 0x0000000400887947 */ /* 0x000fec0003800000 */
.L_x_11841:
        /* <DEDUP_REMOVED lines=11> */
.L_x_11848:
        /* <DEDUP_REMOVED lines=20> */
.L_x_11850:
[----:B------:R-:W-:Y:S05]  /*f050*/  BSYNC.RECONVERGENT B0 ;  /* 0x0000000000007941 */ /* 0x000fea0003800200 */
.L_x_11849:
[----:B------:R-:W-:Y:S01]  /*f060*/  IMAD.SHL.U32 R0, R0, 0x100000, RZ ;  /* 0x0010000000007824 */ /* 0x000fe200078e00ff */
[----:B------:R-:W-:-:S04]  /*f070*/  LEA R2, R2, 0x3b800000, 0x17 ;  /* 0x3b80000002027811 */ /* 0x000fc800078eb8ff */
[----:B------:R-:W-:Y:S01]  /*f080*/  LOP3.LUT R0, R2, R0, R7, 0xfe, !PT ;  /* 0x0000000002007212 */ /* 0x000fe200078efe07 */
[----:B------:R-:W-:Y:S06]  /*f090*/  BRA `(.L_x_11834) ;  /* 0x0000000000f87947 */ /* 0x000fec0003800000 */
.L_x_11847:
        /* <DEDUP_REMOVED lines=20> */
.L_x_11852:
[----:B------:R-:W-:Y:S05]  /*f1e0*/  BSYNC.RECONVERGENT B0 ;  /* 0x0000000000007941 */ /* 0x000fea0003800200 */
.L_x_11851:
[----:B------:R-:W-:Y:S01]  /*f1f0*/  IMAD.SHL.U32 R0, R0, 0x200000, RZ ;  /* 0x0020000000007824 */ /* 0x000fe200078e00ff */
[----:B------:R-:W-:-:S04]  /*f200*/  LEA R2, R2, 0x37800000, 0x17 ;  /* 0x3780000002027811 */ /* 0x000fc800078eb8ff */
[----:B------:R-:W-:Y:S01]  /*f210*/  LOP3.LUT R0, R2, R0, R7, 0xfe, !PT ;  /* 0x0000000002007212 */ /* 0x000fe200078efe07 */
[----:B------:R-:W-:Y:S06]  /*f220*/  BRA `(.L_x_11834) ;  /* 0x0000000000947947 */ /* 0x000fec0003800000 */
.L_x_11846:
        /* <DEDUP_REMOVED lines=14> */
.L_x_11833:
[----:B------:R-:W-:Y:S01]  /*f310*/  MOV R2, 0x0 ;  /* 0x0000000000027802 */ /* 0x000fe20000000f00 */
[----:B------:R-:W0:Y:S01]  /*f320*/  LDCU.64 UR4, c[0x4][0x148] ;  /* 0x01002900ff0477ac */ /* 0x000e220008000a00 */
[----:B------:R-:W-:Y:S02]  /*f330*/  HFMA2 R12, -RZ, RZ, 0, 5.9604644775390625e-08 ;  /* 0x00000001ff0c7431 */ /* 0x000fe400000001ff */
[----:B------:R-:W-:Y:S01]  /*f340*/  IMAD.MOV.U32 R8, RZ, RZ, 0x4e ;  /* 0x0000004eff087424 */ /* 0x000fe200078e00ff */
[----:B------:R-:W2:Y:S01]  /*f350*/  LDCU.64 UR6, c[0x4][0x150] ;  /* 0x01002a00ff0677ac */ /* 0x000ea20008000a00 */
[----:B------:R-:W3:Y:S01]  /*f360*/  LDC.64 R2, c[0x4][R2] ;  /* 0x0100000002027b82 */ /* 0x000ee20000000a00 */
[----:B------:R-:W-:Y:S01]  /*f370*/  IMAD.MOV.U32 R13, RZ, RZ, RZ ;  /* 0x000000ffff0d7224 */ /* 0x000fe200078e00ff */
[----:B------:R-:W4:Y:S01]  /*f380*/  LDCU.64 UR8, c[0x4][0x20] ;  /* 0x01000400ff0877ac */ /* 0x000f220008000a00 */
[----:B0-----:R-:W-:Y:S01]  /*f390*/  IMAD.U32 R4, RZ, RZ, UR4 ;  /* 0x00000004ff047e24 */ /* 0x001fe2000f8e00ff */
[----:B------:R-:W-:Y:S01]  /*f3a0*/  MOV R5, UR5 ;  /* 0x0000000500057c02 */ /* 0x000fe20008000f00 */
[----:B--2---:R-:W-:-:S02]  /*f3b0*/  IMAD.U32 R6, RZ, RZ, UR6 ;  /* 0x00000006ff067e24 */ /* 0x004fc4000f8e00ff */
[----:B------:R-:W-:Y:S01]  /*f3c0*/  IMAD.U32 R7, RZ, RZ, UR7 ;  /* 0x00000007ff077e24 */ /* 0x000fe2000f8e00ff */
[----:B----4-:R-:W-:Y:S01]  /*f3d0*/  MOV R10, UR8 ;  /* 0x00000008000a7c02 */ /* 0x010fe20008000f00 */
[----:B------:R-:W-:-:S07]  /*f3e0*/  IMAD.U32 R11, RZ, RZ, UR9 ;  /* 0x00000009ff0b7e24 */ /* 0x000fce000f8e00ff */
[----:B------:R-:W-:-:S07]  /*f3f0*/  LEPC R20, `(.L_x_11855) ;  /* 0x000000001014794e */ /* 0x000fce0000000000 */
[----:B-1-3-5:R-:W-:Y:S05]  /*f400*/  CALL.ABS.NOINC R2 ;  /* 0x0000000002007343 */ /* 0x02afea0003c00000 */
.L_x_11855:
[----:B------:R-:W-:Y:S01]  /*f410*/  IMAD.MOV.U32 R0, RZ, RZ, RZ ;  /* 0x000000ffff007224 */ /* 0x000fe200078e00ff */
[----:B------:R-:W-:Y:S06]  /*f420*/  BRA `(.L_x_11834) ;  /* 0x0000000000147947 */ /* 0x000fec0003800000 */
.L_x_11854:
[----:B------:R-:W2:Y:S02]  /*f430*/  LDG.E.64 R2, desc[UR36][R2.64] ;  /* 0x0000002402027981 */ /* 0x000ea4000c1e1b00 */
[----:B--2---:R0:W2:Y:S01]  /*f440*/  I2F.U64 R0, R2 ;  /* 0x0000000200007312 */ /* 0x0040a20000301000 */
[----:B------:R-:W-:Y:S05]  /*f450*/  BRA `(.L_x_11834) ;  /* 0x0000000000087947 */ /* 0x000fea0003800000 */
.L_x_11853:
[----:B------:R-:W2:Y:S02]  /*f460*/  LDG.E R0, desc[UR36][R2.64] ;  /* 0x0000002402007981 */ /* 0x000ea4000c1e1900 */
[----:B--2---:R-:W-:-:S07]  /*f470*/  I2FP.F32.U32 R0, R0 ;  /* 0x0000000000007245 */ /* 0x004fce0000201000 */
.L_x_11834:
[----:B------:R-:W-:Y:S05]  /*f480*/  BSYNC.RECONVERGENT B6 ;  /* 0x0000000000067941 */ /* 0x000fea0003800200 */
.L_x_11828:
[----:B0-2345:R-:W1:Y:S01]  /*f490*/  MUFU.RCP R2, R0 ;  /* 0x0000000000027308 */ /* 0x03de620000001000 */
[----:B------:R-:W-:-:S04]  /*f4a0*/  UPRMT UR4, UR43, 0x9910, URZ ;  /* 0x000099102b047896 */ /* 0x000fc800080000ff */
[----:B------:R-:W-:Y:S01]  /*f4b0*/  UISETP.GT.AND UP0, UPT, UR4, 0x9, UPT ;  /* 0x000000090400788c */ /* 0x000fe2000bf04270 */
[----:B-1----:R-:W-:-:S08]  /*f4c0*/  FMUL.FTZ R2, R2, R19 ;  /* 0x0000001302027220 */ /* 0x002fd00000410000 */
        /* <DEDUP_REMOVED lines=12> */
.L_x_11859:
[----:B------:R-:W0:Y:S02]  /*f590*/  F2I.S64.TRUNC R2, R2 ;  /* 0x0000000200027311 */ /* 0x000e24000020d900 */
[----:B0-----:R-:W-:-:S05]  /*f5a0*/  MOV R5, R2 ;  /* 0x0000000200057202 */ /* 0x001fca0000000f00 */
[----:B------:R-:W-:Y:S01]  /*f5b0*/  STG.E.U8 desc[UR36][R16.64], R5 ;  /* 0x0000000510007986 */ /* 0x000fe2000c101124 */
[----:B------:R-:W-:Y:S05]  /*f5c0*/  EXIT ;  /* 0x000000000000794d */ /* 0x000fea0003800000 */
.L_x_11858:
        /* <DEDUP_REMOVED lines=9> */
.L_x_11862:
[----:B------:R-:W0:Y:S02]  /*f660*/  F2I.FTZ.TRUNC.NTZ R3, R2 ;  /* 0x0000000200037305 */ /* 0x000e24000021f100 */
[----:B0-----:R-:W-:Y:S01]  /*f670*/  STG.E desc[UR36][R16.64], R3 ;  /* 0x0000000310007986 */ /* 0x001fe2000c101924 */
[----:B------:R-:W-:Y:S05]  /*f680*/  EXIT ;  /* 0x000000000000794d */ /* 0x000fea0003800000 */
.L_x_11861:
[----:B------:R-:W0:Y:S02]  /*f690*/  F2I.FTZ.TRUNC.NTZ R3, R2 ;  /* 0x0000000200037305 */ /* 0x000e24000021f100 */
[----:B0-----:R-:W-:Y:S01]  /*f6a0*/  STG.E.U16 desc[UR36][R16.64], R3 ;  /* 0x0000000310007986 */ /* 0x001fe2000c101524 */
[----:B------:R-:W-:Y:S05]  /*f6b0*/  EXIT ;  /* 0x000000000000794d */ /* 0x000fea0003800000 */
.L_x_11857:
        /* <DEDUP_REMOVED lines=8> */
.L_x_11864:
[----:B------:R-:W-:-:S05]  /*f740*/  F2FP.F16.F32.PACK_AB R2, RZ, R2 ;  /* 0x00000002ff02723e */ /* 0x000fca00000000ff */
[----:B------:R-:W-:Y:S01]  /*f750*/  STG.E.U16 desc[UR36][R16.64], R2 ;  /* 0x0000000210007986 */ /* 0x000fe2000c101524 */
[----:B------:R-:W-:Y:S05]  /*f760*/  EXIT ;  /* 0x000000000000794d */ /* 0x000fea0003800000 */
.L_x_11863:
[----:B------:R-:W-:-:S09]  /*f770*/  UISETP.NE.AND UP0, UPT, UR4, 0x7, UPT ;  /* 0x000000070400788c */ /* 0x000fd2000bf05270 */
[----:B------:R-:W-:Y:S05]  /*f780*/  BRA.U !UP0, `(.L_x_11865) ;  /* 0x00000001082c7547 */ /* 0x000fea000b800000 */
[----:B------:R-:W-:-:S09]  /*f790*/  UISETP.NE.AND UP0, UPT, UR4, 0x8, UPT ;  /* 0x000000080400788c */ /* 0x000fd2000bf05270 */
[----:B------:R-:W-:Y:S05]  /*f7a0*/  BRA.U !UP0, `(.L_x_11866) ;  /* 0x0000000108147547 */ /* 0x000fea000b800000 */
[----:B------:R-:W-:-:S09]  /*f7b0*/  UISETP.NE.AND UP0, UPT, UR4, 0x9, UPT ;  /* 0x000000090400788c */ /* 0x000fd2000bf05270 */
[----:B------:R-:W-:Y:S05]  /*f7c0*/  BRA.U UP0, `(.L_x_11860) ;  /* 0x0000000500d07547 */ /* 0x000fea000b800000 */
[----:B------:R-:W-:-:S05]  /*f7d0*/  IMAD.MOV.U32 R3, RZ, RZ, RZ ;  /* 0x000000ffff037224 */ /* 0x000fca00078e00ff */
[----:B------:R-:W-:Y:S01]  /*f7e0*/  STG.E.64 desc[UR36][R16.64], R2 ;  /* 0x0000000210007986 */ /* 0x000fe2000c101b24 */
[----:B------:R-:W-:Y:S05]  /*f7f0*/  EXIT ;  /* 0x000000000000794d */ /* 0x000fea0003800000 */
.L_x_11866:
[----:B------:R-:W-:-:S04]  /*f800*/  F2FP.F16.F32.PACK_AB R3, RZ, R2 ;  /* 0x00000002ff03723e */ /* 0x000fc800000000ff */
[----:B------:R-:W-:-:S05]  /*f810*/  PRMT R3, R3, 0x5410, RZ ;  /* 0x0000541003037816 */ /* 0x000fca00000000ff */
[----:B------:R-:W-:Y:S01]  /*f820*/  STG.E desc[UR36][R16.64], R3 ;  /* 0x0000000310007986 */ /* 0x000fe2000c101924 */
[----:B------:R-:W-:Y:S05]  /*f830*/  EXIT ;  /* 0x000000000000794d */ /* 0x000fea0003800000 */
.L_x_11865:
[----:B------:R-:W-:-:S06]  /*f840*/  FMUL.FTZ R2, R2, 1 ;  /* 0x3f80000002027820 */ /* 0x000fcc0000410000 */
[----:B------:R-:W0:Y:S02]  /*f850*/  F2F.F64.F32 R2, R2 ;  /* 0x0000000200027310 */ /* 0x000e240000201800 */
[----:B0-----:R-:W-:Y:S01]  /*f860*/  STG.E.64 desc[UR36][R16.64], R2 ;  /* 0x0000000210007986 */ /* 0x001fe2000c101b24 */
[----:B------:R-:W-:Y:S05]  /*f870*/  EXIT ;  /* 0x000000000000794d */ /* 0x000fea0003800000 */
.L_x_11856:
        /* <DEDUP_REMOVED lines=13> */
.L_x_11870:
        /* <DEDUP_REMOVED lines=16> */
.L_x_11873:
[----:B------:R-:W-:-:S04]  /*fa50*/  SHF.R.U32.HI R2, RZ, 0x18, R2 ;  /* 0x00000018ff027819 */ /* 0x000fc80000011602 */
[----:B------:R-:W-:-:S04]  /*fa60*/  LOP3.LUT R2, R3, 0x80, R2, 0xf8, !PT ;  /* 0x0000008003027812 */ /* 0x000fc800078ef802 */
[----:B------:R-:W-:-:S07]  /*fa70*/  PRMT R8, R2, 0x7610, R8 ;  /* 0x0000761002087816 */ /* 0x000fce0000000008 */
.L_x_11872:
[----:B------:R-:W-:Y:S05]  /*fa80*/  BSYNC.RECONVERGENT B0 ;  /* 0x0000000000007941 */ /* 0x000fea0003800200 */
.L_x_11871:
[----:B------:R-:W-:Y:S01]  /*fa90*/  STG.E.U8 desc[UR36][R16.64], R8 ;  /* 0x0000000810007986 */ /* 0x000fe2000c101124 */
[----:B------:R-:W-:Y:S05]  /*faa0*/  EXIT ;  /* 0x000000000000794d */ /* 0x000fea0003800000 */
.L_x_11869:
        /* <DEDUP_REMOVED lines=16> */
.L_x_11876:
[----:B------:R-:W-:-:S04]  /*fbb0*/  SHF.R.U32.HI R2, RZ, 0x18, R2 ;  /* 0x00000018ff027819 */ /* 0x000fc80000011602 */
[----:B------:R-:W-:-:S04]  /*fbc0*/  LOP3.LUT R3, R3, 0x80, R2, 0xf8, !PT ;  /* 0x0000008003037812 */ /* 0x000fc800078ef802 */
[----:B------:R-:W-:-:S07]  /*fbd0*/  PRMT R8, R3, 0x7610, R8 ;  /* 0x0000761003087816 */ /* 0x000fce0000000008 */
.L_x_11875:
[----:B------:R-:W-:Y:S05]  /*fbe0*/  BSYNC.RECONVERGENT B0 ;  /* 0x0000000000007941 */ /* 0x000fea0003800200 */
.L_x_11874:
[----:B------:R-:W-:Y:S01]  /*fbf0*/  STG.E.U8 desc[UR36][R16.64], R8 ;  /* 0x0000000810007986 */ /* 0x000fe2000c101124 */
[----:B------:R-:W-:Y:S05]  /*fc00*/  EXIT ;  /* 0x000000000000794d */ /* 0x000fea0003800000 */
.L_x_11868:
        /* <DEDUP_REMOVED lines=21> */
.L_x_11878:
[----:B------:R-:W0:Y:S02]  /*fd60*/  F2I.U64.TRUNC R2, R2 ;  /* 0x0000000200027311 */ /* 0x000e24000020d800 */
[----:B0-----:R-:W-:Y:S01]  /*fd70*/  STG.E.64 desc[UR36][R16.64], R2 ;  /* 0x0000000210007986 */ /* 0x001fe2000c101b24 */
[----:B------:R-:W-:Y:S05]  /*fd80*/  EXIT ;  /* 0x000000000000794d */ /* 0x000fea0003800000 */
.L_x_11877:
[----:B------:R-:W0:Y:S02]  /*fd90*/  F2I.FTZ.U32.TRUNC.NTZ R3, R2 ;  /* 0x0000000200037305 */ /* 0x000e24000021f000 */
[----:B0-----:R-:W-:Y:S01]  /*fda0*/  STG.E desc[UR36][R16.64], R3 ;  /* 0x0000000310007986 */ /* 0x001fe2000c101924 */
[----:B------:R-:W-:Y:S05]  /*fdb0*/  EXIT ;  /* 0x000000000000794d */ /* 0x000fea0003800000 */
.L_x_11867:
        /* <DEDUP_REMOVED lines=8> */
[----:B------:R-:W-:Y:S01]  /*fe40*/  STG.E.U8 desc[UR36][R16.64], R3 ;  /* 0x0000000310007986 */ /* 0x000fe2000c101124 */
[----:B------:R-:W-:Y:S05]  /*fe50*/  EXIT ;  /* 0x000000000000794d */ /* 0x000fea0003800000 */
.L_x_11880:
[----:B------:R-:W-:Y:S01]  /*fe60*/  FMUL.FTZ R4, R2, 1 ;  /* 0x3f80000002047820 */ /* 0x000fe20000410000 */
[----:B------:R-:W-:-:S05]  /*fe70*/  CS2R R6, SRZ ;  /* 0x0000000000067805 */ /* 0x000fca000001ff00 */
[----:B------:R-:W0:Y:S02]  /*fe80*/  F2F.F64.F32 R4, R4 ;  /* 0x0000000400047310 */ /* 0x000e240000201800 */
[----:B0-----:R-:W-:Y:S01]  /*fe90*/  STG.E.128 desc[UR36][R16.64], R4 ;  /* 0x0000000410007986 */ /* 0x001fe2000c101d24 */
[----:B------:R-:W-:Y:S05]  /*fea0*/  EXIT ;  /* 0x000000000000794d */ /* 0x000fea0003800000 */
.L_x_11879:
[----:B------:R-:W-:-:S09]  /*feb0*/  UISETP.NE.AND UP0, UPT, UR4, 0xf, UPT ;  /* 0x0000000f0400788c */ /* 0x000fd2000bf05270 */
[----:B------:R-:W-:Y:S05]  /*fec0*/  BRA.U !UP0, `(.L_x_11881) ;  /* 0x0000000108e07547 */ /* 0x000fea000b800000 */
[----:B------:R-:W-:-:S09]  /*fed0*/  UISETP.NE.AND UP0, UPT, UR4, 0x17, UPT ;  /* 0x000000170400788c */ /* 0x000fd2000bf05270 */
[----:B------:R-:W-:Y:S05]  /*fee0*/  BRA.U !UP0, `(.L_x_11882) ;  /* 0x00000001088c7547 */ /* 0x000fea000b800000 */
[----:B------:R-:W-:-:S09]  /*fef0*/  UISETP.NE.AND UP0, UPT, UR4, 0x18, UPT ;  /* 0x000000180400788c */ /* 0x000fd2000bf05270 */
[----:B------:R-:W-:Y:S05]  /*ff00*/  BRA.U !UP0, `(.L_x_11883) ;  /* 0x0000000108447547 */ /* 0x000fea000b800000 */
.L_x_11860:
        /* <DEDUP_REMOVED lines=16> */
.L_x_11884:
[----:B------:R-:W-:Y:S05]  /*10010*/  EXIT ;  /* 0x000000000000794d */ /* 0x000fea0003800000 */
.L_x_11883:
        /* <DEDUP_REMOVED lines=12> */
.L_x_11886:
[----:B------:R-:W-:Y:S05]  /*100e0*/  BSYNC.RECONVERGENT B0 ;  /* 0x0000000000007941 */ /* 0x000fea0003800200 */
.L_x_11885:
[----:B------:R-:W-:-:S05]  /*100f0*/  LOP3.LUT R3, R0, 0x80, R5, 0xf8, !PT ;  /* 0x0000008000037812 */ /* 0x000fca00078ef805 */
[----:B------:R-:W-:Y:S01]  /*10100*/  STG.E.U8 desc[UR36][R16.64], R3 ;  /* 0x0000000310007986 */ /* 0x000fe2000c101124 */
[----:B------:R-:W-:Y:S05]  /*10110*/  EXIT ;  /* 0x000000000000794d */ /* 0x000fea0003800000 */
.L_x_11882:
        /* <DEDUP_REMOVED lines=11> */
.L_x_11888:
[----:B------:R-:W-:Y:S01]  /*101d0*/  HFMA2 R0, -RZ, RZ, 0, 7.569789886474609375e-06 ;  /* 0x0000007fff007431 */ /* 0x000fe200000001ff */
[----:B------:R-:W-:-:S04]  /*101e0*/  ISETP.GT.U32.AND P0, PT, R4, 0x7f800000, PT ;  /* 0x7f8000000400780c */ /* 0x000fc80003f04070 */
[----:B------:R-:W-:-:S09]  /*101f0*/  SEL R0, R0, 0x7c, P0 ;  /* 0x0000007c00007807 */ /* 0x000fd20000000000 */
.L_x_11889:
[----:B------:R-:W-:Y:S05]  /*10200*/  BSYNC.RECONVERGENT B0 ;  /* 0x0000000000007941 */ /* 0x000fea0003800200 */
.L_x_11887:
[----:B------:R-:W-:-:S04]  /*10210*/  SHF.R.U32.HI R3, RZ, 0x18, R2 ;  /* 0x00000018ff037819 */ /* 0x000fc80000011602 */
[----:B------:R-:W-:-:S05]  /*10220*/  LOP3.LUT R3, R0, 0x80, R3, 0xf8, !PT ;  /* 0x0000008000037812 */ /* 0x000fca00078ef803 */
[----:B------:R-:W-:Y:S01]  /*10230*/  STG.E.U8 desc[UR36][R16.64], R3 ;  /* 0x0000000310007986 */ /* 0x000fe2000c101124 */
[----:B------:R-:W-:Y:S05]  /*10240*/  EXIT ;  /* 0x000000000000794d */ /* 0x000fea0003800000 */
.L_x_11881:
[----:B------:R-:W-:-:S05]  /*10250*/  F2FP.BF16.F32.PACK_AB R2, RZ, R2 ;  /* 0x00000002ff02723e */ /* 0x000fca00000010ff */
[----:B------:R-:W-:Y:S01]  /*10260*/  STG.E.U16 desc[UR36][R16.64], R2 ;  /* 0x0000000210007986 */ /* 0x000fe2000c101524 */
[----:B------:R-:W-:Y:S05]  /*10270*/  EXIT ;  /* 0x000000000000794d */ /* 0x000fea0003800000 */
.L_x_11890:
        /* <DEDUP_REMOVED lines=16> */
.L_x_19493:


//--------------------- .text._ZN2at6native27unrolled_elementwise_kernelINS0_13BinaryFunctorIfffNS0_15binary_internal10DivFunctorIfEEEESt5arrayIPcLm3EELi4E23TrivialOffsetCalculatorILi2EjESA_ILi1EjENS0_6memory12LoadWithCastILi2EEENSD_13StoreWithCastILi1EEEEEviT_T0_T2_T3_T4_T5_ --------------------------
	.section	.text._ZN2at6native27unrolled_elementwise_kernelINS0_13BinaryFunctorIfffNS0_15binary_internal10DivFunctorIfEEEESt5arrayIPcLm3EELi4E23TrivialOffsetCalculatorILi2EjESA_ILi1EjENS0_6memory12LoadWithCastILi2EEENSD_13StoreWithCastILi1EEEEEviT_T0_T2_T3_T4_T5_,"ax",@progbits
	.align	128
        .global         _ZN2at6native27unrolled_elementwise_kernelINS0_13BinaryFunctorIfffNS0_15binary_internal10DivFunctorIfEEEESt5arrayIPcLm3EELi4E23TrivialOffsetCalculatorILi2EjESA_ILi1EjENS0_6memory12LoadWithCastILi2EEENSD_13StoreWithCastILi1EEEEEviT_T0_T2_T3_T4_T5_
        .type           _ZN2at6native27unrolled_elementwise_kernelINS0_13BinaryFunctorIfffNS0_15binary_internal10DivFunctorIfEEEESt5arrayIPcLm3EELi4E23TrivialOffsetCalculatorILi2EjESA_ILi1EjENS0_6memory12LoadWithCastILi2EEENSD_13StoreWithCastILi1EEEEEviT_T0_T2_T3_T4_T5_,@function
        .size           _ZN2at6native27unrolled_elementwise_kernelINS0_13BinaryFunctorIfffNS0_15binary_internal10DivFunctorIfEEEESt5arrayIPcLm3EELi4E23TrivialOffsetCalculatorILi2EjESA_ILi1EjENS0_6memory12LoadWithCastILi2EEENSD_13StoreWithCastILi1EEEEEviT_T0_T2_T3_T4_T5_,(.L_x_19494 - _ZN2at6native27unrolled_elementwise_kernelINS0_13BinaryFunctorIfffNS0_15binary_internal10DivFunctorIfEEEESt5arrayIPcLm3EELi4E23TrivialOffsetCalculatorILi2EjESA_ILi1EjENS0_6memory12LoadWithCastILi2EEENSD_13StoreWithCastILi1EEEEEviT_T0_T2_T3_T4_T5_)
        .other          _ZN2at6native27unrolled_elementwise_kernelINS0_13BinaryFunctorIfffNS0_15binary_internal10DivFunctorIfEEEESt5arrayIPcLm3EELi4E23TrivialOffsetCalculatorILi2EjESA_ILi1EjENS0_6memory12LoadWithCastILi2EEENSD_13StoreWithCastILi1EEEEEviT_T0_T2_T3_T4_T5_,@"STO_CUDA_ENTRY STV_DEFAULT"
_ZN2at6native27unrolled_elementwise_kernelINS0_13BinaryFunctorIfffNS0_15binary_internal10DivFunctorIfEEEESt5arrayIPcLm3EELi4E23TrivialOffsetCalculatorILi2EjESA_ILi1EjENS0_6memory12LoadWithCastILi2EEENSD_13StoreWithCastILi1EEEEEviT_T0_T2_T3_T4_T5_:
.text._ZN2at6native27unrolled_elementwise_kernelINS0_13BinaryFunctorIfffNS0_15binary_internal10DivFunctorIfEEEESt5arrayIPcLm3EELi4E23TrivialOffsetCalculatorILi2EjESA_ILi1EjENS0_6memory12LoadWithCastILi2EEENSD_13StoreWithCastILi1EEEEEviT_T0_T2_T3_T4_T5_:
[----:B------:R-:W0:Y:S01]  /*0000*/  LDC R1, c[0x0][0x37c] ;  /* 0x0000df00ff017b82 */ /* 0x000e220000000800 */
[----:B------:R-:W1:Y:S07]  /*0010*/  S2R R2, SR_CTAID.X ;  /* 0x0000000000027919 */ /* 0x000e6e0000002500 */
[----:B------:R-:W1:Y:S01]  /*0020*/  LDC R17, c[0x0][0x380] ;  /* 0x0000e000ff117b82 */ /* 0x000e620000000800 */
[----:B------:R-:W2:Y:S01]  /*0030*/  LDCU.64 UR36, c[0x0][0x358] ;  /* 0x00006b00ff2477ac */ /* 0x000ea20008000a00 */
[----:B------:R-:W-:Y:S01]  /*0040*/  BSSY.RECONVERGENT B7, `(.L_x_11891) ;  /* 0x00001cf000077945 */ /* 0x000fe20003800200 */
[----:B------:R-:W3:Y:S01]  /*0050*/  S2R R16, SR_TID.X ;  /* 0x0000000000107919 */ /* 0x000ee20000002100 */
[----:B------:R-:W-:Y:S01]  /*0060*/  IMAD.MOV.U32 R24, RZ, RZ, RZ ;  /* 0x000000ffff187224 */ /* 0x000fe200078e00ff */
[----:B------:R-:W4:Y:S01]  /*0070*/  LDCU.U8 UR38, c[0x0][0x3a4] ;  /* 0x00007480ff2677ac */ /* 0x000f220008000000 */
[----:B------:R-:W-:Y:S01]  /*0080*/  IMAD.MOV.U32 R29, RZ, RZ, RZ ;  /* 0x000000ffff1d7224 */ /* 0x000fe200078e00ff */
        /* <DEDUP_REMOVED lines=26> */
.L_x_11897:
[----:B------:R-:W2:Y:S02]  /*0230*/  LDG.E.U8 R4, desc[UR36][R4.64] ;  /* 0x0000002404047981 */ /* 0x000ea4000c1e1100 */
[----:B--2---:R-:W-:Y:S01]  /*0240*/  I2FP.F32.U32 R24, R4 ;  /* 0x0000000400187245 */ /* 0x004fe20000201000 */
[----:B------:R-:W-:Y:S06]  /*0250*/  BRA `(.L_x_11899) ;  /* 0x0000000c00287947 */ /* 0x000fec0003800000 */
.L_x_11896:
        /* <DEDUP_REMOVED lines=9> */
.L_x_11901:
[----:B------:R-:W2:Y:S02]  /*02f0*/  LDG.E R4, desc[UR36][R4.64] ;  /* 0x0000002404047981 */ /* 0x000ea4000c1e1900 */
[----:B--2---:R-:W-:Y:S01]  /*0300*/  I2FP.F32.S32 R24, R4 ;  /* 0x0000000400187245 */ /* 0x004fe20000201400 */
[----:B------:R-:W-:Y:S06]  /*0310*/  BRA `(.L_x_11899) ;  /* 0x0000000800f87947 */ /* 0x000fec0003800000 */
.L_x_11900:
[----:B------:R-:W2:Y:S02]  /*0320*/  LDG.E.U16 R4, desc[UR36][R4.64] ;  /* 0x0000002404047981 */ /* 0x000ea4000c1e1500 */
[----:B--2---:R2:W3:Y:S01]  /*0330*/  I2F.S16 R24, R4 ;  /* 0x0000000400187306 */ /* 0x0044e20000101400 */
[----:B------:R-:W-:Y:S05]  /*0340*/  BRA `(.L_x_11899) ;  /* 0x0000000800ec7947 */ /* 0x000fea0003800000 */
.L_x_11895:
        /* <DEDUP_REMOVED lines=8> */
.L_x_11903:
[----:B------:R-:W2:Y:S02]  /*03d0*/  LDG.E.U16 R4, desc[UR36][R4.64] ;  /* 0x0000002404047981 */ /* 0x000ea4000c1e1500 */
[----:B--2---:R-:W-:Y:S01]  /*03e0*/  HADD2.F32 R24, -RZ, R4.H0_H0 ;  /* 0x20000004ff187230 */ /* 0x004fe20000004100 */
[----:B------:R-:W-:Y:S06]  /*03f0*/  BRA `(.L_x_11899) ;  /* 0x0000000800c07947 */ /* 0x000fec0003800000 */
.L_x_11902:
        /* <DEDUP_REMOVED lines=8> */
.L_x_11905:
[----:B------:R-:W2:Y:S02]  /*0480*/  LDG.E.U16 R4, desc[UR36][R4.64] ;  /* 0x0000002404047981 */ /* 0x000ea4000c1e1500 */
[----:B--2---:R-:W-:Y:S01]  /*0490*/  HADD2.F32 R24, -RZ, R4.H0_H0 ;  /* 0x20000004ff187230 */ /* 0x004fe20000004100 */
[----:B------:R-:W-:Y:S06]  /*04a0*/  BRA `(.L_x_11899) ;  /* 0x0000000800947947 */ /* 0x000fec0003800000 */
.L_x_11904:
[----:B------:R-:W2:Y:S01]  /*04b0*/  LDG.E.64 R4, desc[UR36][R4.64] ;  /* 0x0000002404047981 */ /* 0x000ea2000c1e1b00 */
[----:B------:R-:W-:Y:S01]  /*04c0*/  UMOV UR4, 0xf0000000 ;  /* 0xf000000000047882 */ /* 0x000fe20000000000 */
[----:B------:R-:W-:Y:S01]  /*04d0*/  UMOV UR5, 0x380fffff ;  /* 0x380fffff00057882 */ /* 0x000fe20000000000 */
[----:B--2---:R-:W0:Y:S01]  /*04e0*/  F2F.F32.F64 R24, R4 ;  /* 0x0000000400187310 */ /* 0x004e220000301000 */
[----:B------:R-:W-:-:S14]  /*04f0*/  DSETP.GEU.AND P0, PT, |R4|, UR4, PT ;  /* 0x0000000404007e2a */ /* 0x000fdc000bf0e200 */
[----:B0-----:R-:W-:Y:S01]  /*0500*/  @!P0 FMUL R24, R24, 1.175494350822287508e-38 ;  /* 0x0080000018188820 */ /* 0x001fe20000400000 */
[----:B------:R-:W-:Y:S06]  /*0510*/  BRA `(.L_x_11899) ;  /* 0x0000000800787947 */ /* 0x000fec0003800000 */
.L_x_11894:
        /* <DEDUP_REMOVED lines=12> */
.L_x_11908:
[----:B------:R-:W2:Y:S01]  /*05e0*/  LDG.E.64 R4, desc[UR36][R4.64] ;  /* 0x0000002404047981 */ /* 0x000ea2000c1e1b00 */
[----:B------:R-:W-:Y:S01]  /*05f0*/  UMOV UR4, 0xf0000000 ;  /* 0xf000000000047882 */ /* 0x000fe20000000000 */
[----:B------:R-:W-:Y:S01]  /*0600*/  UMOV UR5, 0x380fffff ;  /* 0x380fffff00057882 */ /* 0x000fe20000000000 */
[----:B--2---:R-:W0:Y:S01]  /*0610*/  F2F.F32.F64 R24, R4 ;  /* 0x0000000400187310 */ /* 0x004e220000301000 */
[----:B------:R-:W-:-:S14]  /*0620*/  DSETP.GEU.AND P0, PT, |R4|, UR4, PT ;  /* 0x0000000404007e2a */ /* 0x000fdc000bf0e200 */
[----:B0-----:R-:W-:Y:S01]  /*0630*/  @!P0 FMUL R24, R24, 1.175494350822287508e-38 ;  /* 0x0080000018188820 */ /* 0x001fe20000400000 */
[----:B------:R-:W-:Y:S06]  /*0640*/  BRA `(.L_x_11899) ;  /* 0x00000008002c7947 */ /* 0x000fec0003800000 */
.L_x_11907:
        /* <DEDUP_REMOVED lines=25> */
.L_x_11910:
        /* <DEDUP_REMOVED lines=13> */
.L_x_11909:
[----:B------:R-:W2:Y:S02]  /*08b0*/  LDG.E.U16 R4, desc[UR36][R4.64] ;  /* 0x0000002404047981 */ /* 0x000ea4000c1e1500 */
[----:B--2---:R-:W-:Y:S01]  /*08c0*/  IMAD.U32 R24, R4, 0x10000, RZ ;  /* 0x0001000004187824 */ /* 0x004fe200078e00ff */
[----:B------:R-:W-:Y:S06]  /*08d0*/  BRA `(.L_x_11899) ;  /* 0x0000000400887947 */ /* 0x000fec0003800000 */
.L_x_11906:
        /* <DEDUP_REMOVED lines=11> */
.L_x_11913:
        /* <DEDUP_REMOVED lines=20> */
.L_x_11915:
[----:B------:R-:W-:Y:S05]  /*0ad0*/  BSYNC.RECONVERGENT B0 ;  /* 0x0000000000007941 */ /* 0x000fea0003800200 */
.L_x_11914:
[----:B------:R-:W-:Y:S01]  /*0ae0*/  IMAD.SHL.U32 R0, R0, 0x100000, RZ ;  /* 0x0010000000007824 */ /* 0x000fe200078e00ff */
[----:B------:R-:W-:-:S04]  /*0af0*/  LEA R3, R3, 0x3b800000, 0x17 ;  /* 0x3b80000003037811 */ /* 0x000fc800078eb8ff */
[----:B------:R-:W-:Y:S01]  /*0b00*/  LOP3.LUT R24, R3, R0, R7, 0xfe, !PT ;  /* 0x0000000003187212 */ /* 0x000fe200078efe07 */
[----:B------:R-:W-:Y:S06]  /*0b10*/  BRA `(.L_x_11899) ;  /* 0x0000000000f87947 */ /* 0x000fec0003800000 */
.L_x_11912:
        /* <DEDUP_REMOVED lines=20> */
.L_x_11917:
[----:B------:R-:W-:Y:S05]  /*0c60*/  BSYNC.RECONVERGENT B0 ;  /* 0x0000000000007941 */ /* 0x000fea0003800200 */
.L_x_11916:
[----:B------:R-:W-:Y:S01]  /*0c70*/  IMAD.SHL.U32 R0, R0, 0x200000, RZ ;  /* 0x0020000000007824 */ /* 0x000fe200078e00ff */
[----:B------:R-:W-:-:S04]  /*0c80*/  LEA R3, R3, 0x37800000, 0x17 ;  /* 0x3780000003037811 */ /* 0x000fc800078eb8ff */
[----:B------:R-:W-:Y:S01]  /*0c90*/  LOP3.LUT R24, R3, R0, R7, 0xfe, !PT ;  /* 0x0000000003187212 */ /* 0x000fe200078efe07 */
[----:B------:R-:W-:Y:S06]  /*0ca0*/  BRA `(.L_x_11899) ;  /* 0x0000000000947947 */ /* 0x000fec0003800000 */
.L_x_11911:
[----:B------:R-:W-:-:S09]  /*0cb0*/  UISETP.NE.AND UP0, UPT, UR4, 0x1c, UPT ;  /* 0x0000001c0400788c */ /* 0x000fd2000bf05270 */
[----:B------:R-:W-:Y:S05]  /*0cc0*/  BRA.U !UP0, `(.L_x_11918) ;  /* 0x0000000108847547 */ /* 0x000fea000b800000 */
[----:B------:R-:W-:-:S09]  /*0cd0*/  UISETP.NE.AND UP0, UPT, UR4, 0x1d, UPT ;  /* 0x0000001d0400788c */ /* 0x000fd2000bf05270 */
[----:B------:R-:W-:Y:S05]  /*0ce0*/  BRA.U !UP0, `(.L_x_11919) ;  /* 0x0000000108707547 */ /* 0x000fea000b800000 */
[----:B------:R-:W-:-:S09]  /*0cf0*/  UISETP.NE.AND UP0, UPT, UR4, 0x2c, UPT ;  /* 0x0000002c0400788c */ /* 0x000fd2000bf05270 */
[----:B------:R-:W-:Y:S05]  /*0d00*/  BRA.U !UP0, `(.L_x_11920) ;  /* 0x0000000108487547 */ /* 0x000fea000b800000 */
.L_x_11898:
        /* <DEDUP_REMOVED lines=16> */
.L_x_11921:
[----:B------:R-:W-:Y:S01]  /*0e10*/  IMAD.MOV.U32 R24, RZ, RZ, RZ ;  /* 0x000000ffff187224 */ /* 0x000fe200078e00ff */
[----:B------:R-:W-:Y:S06]  /*0e20*/  BRA `(.L_x_11899) ;  /* 0x0000000000347947 */ /* 0x000fec0003800000 */
.L_x_11920:
        /* <DEDUP_REMOVED lines=8> */
.L_x_11919:
[----:B------:R-:W2:Y:S02]  /*0eb0*/  LDG.E.64 R24, desc[UR36][R4.64] ;  /* 0x0000002404187981 */ /* 0x000ea4000c1e1b00 */
[----:B--2---:R0:W1:Y:S01]  /*0ec0*/  I2F.U64 R24, R24 ;  /* 0x0000001800187312 */ /* 0x0040620000301000 */
[----:B------:R-:W-:Y:S05]  /*0ed0*/  BRA `(.L_x_11899) ;  /* 0x0000000000087947 */ /* 0x000fea0003800000 */
.L_x_11918:
[----:B------:R-:W2:Y:S02]  /*0ee0*/  LDG.E R4, desc[UR36][R4.64] ;  /* 0x0000002404047981 */ /* 0x000ea4000c1e1900 */
[----:B--2---:R-:W-:-:S07]  /*0ef0*/  I2FP.F32.U32 R24, R4 ;  /* 0x0000000400187245 */ /* 0x004fce0000201000 */
.L_x_11899:
[----:B------:R-:W-:Y:S05]  /*0f00*/  BSYNC.RECONVERGENT B6 ;  /* 0x0000000000067941 */ /* 0x000fea0003800200 */
.L_x_11893:
        /* <DEDUP_REMOVED lines=20> */
.L_x_11926:
[----:B------:R-:W2:Y:S02]  /*1050*/  LDG.E.U8 R4, desc[UR36][R4.64] ;  /* 0x0000002404047981 */ /* 0x000ea4000c1e1100 */
[----:B--2---:R-:W-:Y:S01]  /*1060*/  I2FP.F32.U32 R29, R4 ;  /* 0x00000004001d7245 */ /* 0x004fe20000201000 */
[----:B------:R-:W-:Y:S06]  /*1070*/  BRA `(.L_x_11928) ;  /* 0x0000000c00247947 */ /* 0x000fec0003800000 */
.L_x_11925:
        /* <DEDUP_REMOVED lines=9> */
.L_x_11930:
[----:B------:R-:W2:Y:S02]  /*1110*/  LDG.E R4, desc[UR36][R4.64] ;  /* 0x0000002404047981 */ /* 0x000ea4000c1e1900 */
[----:B--2---:R-:W-:Y:S01]  /*1120*/  I2FP.F32.S32 R29, R4 ;  /* 0x00000004001d7245 */ /* 0x004fe20000201400 */
[----:B------:R-:W-:Y:S06]  /*1130*/  BRA `(.L_x_11928) ;  /* 0x0000000800f47947 */ /* 0x000fec0003800000 */
.L_x_11929:
[----:B------:R-:W2:Y:S02]  /*1140*/  LDG.E.U16 R4, desc[UR36][R4.64] ;  /* 0x0000002404047981 */ /* 0x000ea4000c1e1500 */
[----:B--2---:R0:W2:Y:S01]  /*1150*/  I2F.S16 R29, R4 ;  /* 0x00000004001d7306 */ /* 0x0040a20000101400 */
[----:B------:R-:W-:Y:S05]  /*1160*/  BRA `(.L_x_11928) ;  /* 0x0000000800e87947 */ /* 0x000fea0003800000 */
.L_x_11924:
        /* <DEDUP_REMOVED lines=8> */
.L_x_11932:
[----:B------:R-:W2:Y:S02]  /*11f0*/  LDG.E.U16 R4, desc[UR36][R4.64] ;  /* 0x0000002404047981 */ /* 0x000ea4000c1e1500 */
[----:B--2---:R-:W-:Y:S01]  /*1200*/  HADD2.F32 R29, -RZ, R4.H0_H0 ;  /* 0x20000004ff1d7230 */ /* 0x004fe20000004100 */
[----:B------:R-:W-:Y:S06]  /*1210*/  BRA `(.L_x_11928) ;  /* 0x0000000800bc7947 */ /* 0x000fec0003800000 */
.L_x_11931:
        /* <DEDUP_REMOVED lines=8> */
.L_x_11934:
[----:B------:R-:W2:Y:S02]  /*12a0*/  LDG.E.U16 R4, desc[UR36][R4.64] ;  /* 0x0000002404047981 */ /* 0x000ea4000c1e1500 */
[----:B--2---:R-:W-:Y:S01]  /*12b0*/  HADD2.F32 R29, -RZ, R4.H0_H0 ;  /* 0x20000004ff1d7230 */ /* 0x004fe20000004100 */
[----:B------:R-:W-:Y:S06]  /*12c0*/  BRA `(.L_x_11928) ;  /* 0x0000000800907947 */ /* 0x000fec0003800000 */
.L_x_11933:
[----:B------:R-:W2:Y:S01]  /*12d0*/  LDG.E.64 R4, desc[UR36][R4.64] ;  /* 0x0000002404047981 */ /* 0x000ea2000c1e1b00 */
[----:B------:R-:W-:Y:S01]  /*12e0*/  UMOV UR4, 0xf0000000 ;  /* 0xf000000000047882 */ /* 0x000fe20000000000 */
[----:B------:R-:W-:Y:S01]  /*12f0*/  UMOV UR5, 0x380fffff ;  /* 0x380fffff00057882 */ /* 0x000fe20000000000 */
[----:B--2---:R-:W0:Y:S01]  /*1300*/  F2F.F32.F64 R29, R4 ;  /* 0x00000004001d7310 */ /* 0x004e220000301000 */
[----:B------:R-:W-:-:S14]  /*1310*/  DSETP.GEU.AND P0, PT, |R4|, UR4, PT ;  /* 0x0000000404007e2a */ /* 0x000fdc000bf0e200 */
[----:B0-----:R-:W-:Y:S01]  /*1320*/  @!P0 FMUL R29, R29, 1.175494350822287508e-38 ;  /* 0x008000001d1d8820 */ /* 0x001fe20000400000 */
[----:B------:R-:W-:Y:S06]  /*1330*/  BRA `(.L_x_11928) ;  /* 0x0000000800747947 */ /* 0x000fec0003800000 */
.L_x_11923:
        /* <DEDUP_REMOVED lines=12> */
.L_x_11937:
[----:B------:R-:W2:Y:S01]  /*1400*/  LDG.E.64 R4, desc[UR36][R4.64] ;  /* 0x0000002404047981 */ /* 0x000ea2000c1e1b00 */
[----:B------:R-:W-:Y:S01]  /*1410*/  UMOV UR4, 0xf0000000 ;  /* 0xf000000000047882 */ /* 0x000fe20000000000 */
[----:B------:R-:W-:Y:S01]  /*1420*/  UMOV UR5, 0x380fffff ;  /* 0x380fffff00057882 */ /* 0x000fe20000000000 */
[----:B--2---:R-:W0:Y:S01]  /*1430*/  F2F.F32.F64 R29, R4 ;  /* 0x00000004001d7310 */ /* 0x004e220000301000 */
[----:B------:R-:W-:-:S14]  /*1440*/  DSETP.GEU.AND P0, PT, |R4|, UR4, PT ;  /* 0x0000000404007e2a */ /* 0x000fdc000bf0e200 */
[----:B0-----:R-:W-:Y:S01]  /*1450*/  @!P0 FMUL R29, R29, 1.175494350822287508e-38 ;  /* 0x008000001d1d8820 */ /* 0x001fe20000400000 */
[----:B------:R-:W-:Y:S06]  /*1460*/  BRA `(.L_x_11928) ;  /* 0x0000000800287947 */ /* 0x000fec0003800000 */
.L_x_11936:
        /* <DEDUP_REMOVED lines=25> */
.L_x_11939:
[----:B------:R-:W2:Y:S02]  /*1600*/  LDG.E.U8 R4, desc[UR36][R4.64] ;  /* 0x0000002404047981 */ /* 0x000ea4000c1e1100 */
[C---:B--2---:R-:W-:Y:S02]  /*1610*/  IMAD.SHL.U32 R3, R4.reuse, 0x2000000, RZ ;  /* 0x0200000004037824 */ /* 0x044fe400078e00ff */
[----:B------:R-:W-:-:S03]  /*1620*/  IMAD.SHL.U32 R6, R4, 0x100, RZ ;  /* 0x0000010004067824 */ /* 0x000fc600078e00ff */
        /* <DEDUP_REMOVED lines=9> */
.L_x_11938:
[----:B------:R-:W2:Y:S02]  /*16c0*/  LDG.E.U16 R4, desc[UR36][R4.64] ;  /* 0x0000002404047981 */ /* 0x000ea4000c1e1500 */
[----:B--2---:R-:W-:Y:S01]  /*16d0*/  IMAD.U32 R29, R4, 0x10000, RZ ;  /* 0x00010000041d7824 */ /* 0x004fe200078e00ff */
[----:B------:R-:W-:Y:S06]  /*16e0*/  BRA `(.L_x_11928) ;  /* 0x0000000400887947 */ /* 0x000fec0003800000 */
.L_x_11935:
        /* <DEDUP_REMOVED lines=11> */
.L_x_11942:
        /* <DEDUP_REMOVED lines=20> */
.L_x_11944:
[----:B------:R-:W-:Y:S05]  /*18e0*/  BSYNC.RECONVERGENT B0 ;  /* 0x0000000000007941 */ /* 0x000fea0003800200 */
.L_x_11943:
[----:B------:R-:W-:Y:S01]  /*18f0*/  IMAD.SHL.U32 R0, R0, 0x100000, RZ ;  /* 0x0010000000007824 */ /* 0x000fe200078e00ff */
[----:B------:R-:W-:-:S04]  /*1900*/  LEA R3, R3, 0x3b800000, 0x17 ;  /* 0x3b80000003037811 */ /* 0x000fc800078eb8ff */
[----:B------:R-:W-:Y:S01]  /*1910*/  LOP3.LUT R29, R3, R0, R29, 0xfe, !PT ;  /* 0x00000000031d7212 */ /* 0x000fe200078efe1d */
[----:B------:R-:W-:Y:S06]  /*1920*/  BRA `(.L_x_11928) ;  /* 0x0000000000f87947 */ /* 0x000fec0003800000 */
.L_x_11941:
        /* <DEDUP_REMOVED lines=20> */
.L_x_11946:
[----:B------:R-:W-:Y:S05]  /*1a70*/  BSYNC.RECONVERGENT B0 ;  /* 0x0000000000007941 */ /* 0x000fea0003800200 */
.L_x_11945:
[----:B------:R-:W-:Y:S01]  /*1a80*/  IMAD.SHL.U32 R0, R0, 0x200000, RZ ;  /* 0x0020000000007824 */ /* 0x000fe200078e00ff */
[----:B------:R-:W-:-:S04]  /*1a90*/  LEA R3, R3, 0x37800000, 0x17 ;  /* 0x3780000003037811 */ /* 0x000fc800078eb8ff */
[----:B------:R-:W-:Y:S01]  /*1aa0*/  LOP3.LUT R29, R3, R0, R29, 0xfe, !PT ;  /* 0x00000000031d7212 */ /* 0x000fe200078efe1d */
[----:B------:R-:W-:Y:S06]  /*1ab0*/  BRA `(.L_x_11928) ;  /* 0x0000000000947947 */ /* 0x000fec0003800000 */
.L_x_11940:
[----:B------:R-:W-:-:S09]  /*1ac0*/  UISETP.NE.AND UP0, UPT, UR4, 0x1c, UPT ;  /* 0x0000001c0400788c */ /* 0x000fd2000bf05270 */
[----:B------:R-:W-:Y:S05]  /*1ad0*/  BRA.U !UP0, `(.L_x_11947) ;  /* 0x0000000108847547 */ /* 0x000fea000b800000 */
[----:B------:R-:W-:-:S09]  /*1ae0*/  UISETP.NE.AND UP0, UPT, UR4, 0x1d, UPT ;  /* 0x0000001d0400788c */ /* 0x000fd2000bf05270 */
[----:B------:R-:W-:Y:S05]  /*1af0*/  BRA.U !UP0, `(.L_x_11948) ;  /* 0x0000000108707547 */ /* 0x000fea000b800000 */
[----:B------:R-:W-:-:S09]  /*1b00*/  UISETP.NE.AND UP0, UPT, UR4, 0x2c, UPT ;  /* 0x0000002c0400788c */ /* 0x000fd2000bf05270 */
[----:B------:R-:W-:Y:S05]  /*1b10*/  BRA.U !UP0, `(.L_x_11949) ;  /* 0x0000000108487547 */ /* 0x000fea000b800000 */
.L_x_11927:
        /* <DEDUP_REMOVED lines=16> */
.L_x_11950:
[----:B------:R-:W-:Y:S01]  /*1c20*/  IMAD.MOV.U32 R29, RZ, RZ, RZ ;  /* 0x000000ffff1d7224 */ /* 0x000fe200078e00ff */
[----:B------:R-:W-:Y:S06]  /*1c30*/  BRA `(.L_x_11928) ;  /* 0x0000000000347947 */ /* 0x000fec0003800000 */
.L_x_11949:
        /* <DEDUP_REMOVED lines=8> */
.L_x_11948:
[----:B------:R-:W2:Y:S02]  /*1cc0*/  LDG.E.64 R4, desc[UR36][R4.64] ;  /* 0x0000002404047981 */ /* 0x000ea4000c1e1b00 */
[----:B--2---:R0:W2:Y:S01]  /*1cd0*/  I2F.U64 R29, R4 ;  /* 0x00000004001d7312 */ /* 0x0040a20000301000 */
[----:B------:R-:W-:Y:S05]  /*1ce0*/  BRA `(.L_x_11928) ;  /* 0x0000000000087947 */ /* 0x000fea0003800000 */
.L_x_11947:
[----:B------:R-:W2:Y:S02]  /*1cf0*/  LDG.E R4, desc[UR36][R4.64] ;  /* 0x0000002404047981 */ /* 0x000ea4000c1e1900 */
[----:B--2---:R-:W-:-:S07]  /*1d00*/  I2FP.F32.U32 R29, R4 ;  /* 0x00000004001d7245 */ /* 0x004fce0000201000 */
.L_x_11928:
[----:B------:R-:W-:Y:S05]  /*1d10*/  BSYNC.RECONVERGENT B6 ;  /* 0x0000000000067941 */ /* 0x000fea0003800200 */
.L_x_11922:
[----:B------:R-:W-:-:S07]  /*1d20*/  VIADD R16, R19, 0x80 ;  /* 0x0000008013107836 */ /* 0x000fce0000000000 */
.L_x_11892:
[----:B------:R-:W-:Y:S05]  /*1d30*/  BSYNC.RECONVERGENT B7 ;  /* 0x0000000000077941 */ /* 0x000fea0003800200 */
.L_x_11891:
[----:B------:R-:W-:Y:S01]  /*1d40*/  ISETP.GE.AND P0, PT, R16, R17, PT ;  /* 0x000000111000720c */ /* 0x000fe20003f06270 */
[----:B------:R-:W-:Y:S01]  /*1d50*/  BSSY.RECONVERGENT B7, `(.L_x_11951) ;  /* 0x00001c9000077945 */ /* 0x000fe20003800200 */
[----:B------:R-:W-:Y:S02]  /*1d60*/  IMAD.MOV.U32 R22, RZ, RZ, RZ ;  /* 0x000000ffff167224 */ /* 0x000fe400078e00ff */
[----:B------:R-:W-:-:S09]  /*1d70*/  IMAD.MOV.U32 R27, RZ, RZ, RZ ;  /* 0x000000ffff1b7224 */ /* 0x000fd200078e00ff */
        /* <DEDUP_REMOVED lines=22> */
.L_x_11957:
[----:B------:R-:W4:Y:S02]  /*1ee0*/  LDG.E.U8 R4, desc[UR36][R4.64] ;  /* 0x0000002404047981 */ /* 0x000f24000c1e1100 */
[----:B----4-:R-:W-:Y:S01]  /*1ef0*/  I2FP.F32.U32 R22, R4 ;  /* 0x0000000400167245 */ /* 0x010fe20000201000 */
[----:B------:R-:W-:Y:S06]  /*1f00*/  BRA `(.L_x_11959) ;  /* 0x0000000c00287947 */ /* 0x000fec0003800000 */
.L_x_11956:
        /* <DEDUP_REMOVED lines=9> */
.L_x_11961:
[----:B------:R-:W4:Y:S02]  /*1fa0*/  LDG.E R4, desc[UR36][R4.64] ;  /* 0x0000002404047981 */ /* 0x000f24000c1e1900 */
[----:B----4-:R-:W-:Y:S01]  /*1fb0*/  I2FP.F32.S32 R22, R4 ;  /* 0x0000000400167245 */ /* 0x010fe20000201400 */
[----:B------:R-:W-:Y:S06]  /*1fc0*/  BRA `(.L_x_11959) ;  /* 0x0000000800f87947 */ /* 0x000fec0003800000 */
.L_x_11960:
[----:B------:R-:W4:Y:S02]  /*1fd0*/  LDG.E.U16 R4, desc[UR36][R4.64] ;  /* 0x0000002404047981 */ /* 0x000f24000c1e1500 */
[----:B----4-:R0:W4:Y:S01]  /*1fe0*/  I2F.S16 R22, R4 ;  /* 0x0000000400167306 */ /* 0x0101220000101400 */
[----:B------:R-:W-:Y:S05]  /*1ff0*/  BRA `(.L_x_11959) ;  /* 0x0000000800ec7947 */ /* 0x000fea0003800000 */
.L_x_11955:
        /* <DEDUP_REMOVED lines=8> */
.L_x_11963:
[----:B------:R-:W4:Y:S02]  /*2080*/  LDG.E.U16 R4, desc[UR36][R4.64] ;  /* 0x0000002404047981 */ /* 0x000f24000c1e1500 */
[----:B----4-:R-:W-:Y:S01]  /*2090*/  HADD2.F32 R22, -RZ, R4.H0_H0 ;  /* 0x20000004ff167230 */ /* 0x010fe20000004100 */
[----:B------:R-:W-:Y:S06]  /*20a0*/  BRA `(.L_x_11959) ;  /* 0x0000000800c07947 */ /* 0x000fec0003800000 */
.L_x_11962:
        /* <DEDUP_REMOVED lines=8> */
.L_x_11965:
[----:B------:R-:W4:Y:S02]  /*2130*/  LDG.E.U16 R4, desc[UR36][R4.64] ;  /* 0x0000002404047981 */ /* 0x000f24000c1e1500 */
[----:B----4-:R-:W-:Y:S01]  /*2140*/  HADD2.F32 R22, -RZ, R4.H0_H0 ;  /* 0x20000004ff167230 */ /* 0x010fe20000004100 */
[----:B------:R-:W-:Y:S06]  /*2150*/  BRA `(.L_x_11959) ;  /* 0x0000000800947947 */ /* 0x000fec0003800000 */
.L_x_11964:
[----:B------:R-:W4:Y:S01]  /*2160*/  LDG.E.64 R4, desc[UR36][R4.64] ;  /* 0x0000002404047981 */ /* 0x000f22000c1e1b00 */
[----:B------:R-:W-:Y:S01]  /*2170*/  UMOV UR4, 0xf0000000 ;  /* 0xf000000000047882 */ /* 0x000fe20000000000 */
[----:B------:R-:W-:Y:S01]  /*2180*/  UMOV UR5, 0x380fffff ;  /* 0x380fffff00057882 */ /* 0x000fe20000000000 */
[----:B----4-:R-:W0:Y:S01]  /*2190*/  F2F.F32.F64 R22, R4 ;  /* 0x0000000400167310 */ /* 0x010e220000301000 */
[----:B------:R-:W-:-:S14]  /*21a0*/  DSETP.GEU.AND P0, PT, |R4|, UR4, PT ;  /* 0x0000000404007e2a */ /* 0x000fdc000bf0e200 */
[----:B0-----:R-:W-:Y:S01]  /*21b0*/  @!P0 FMUL R22, R22, 1.175494350822287508e-38 ;  /* 0x0080000016168820 */ /* 0x001fe20000400000 */
[----:B------:R-:W-:Y:S06]  /*21c0*/  BRA `(.L_x_11959) ;  /* 0x0000000800787947 */ /* 0x000fec0003800000 */
.L_x_11954:
        /* <DEDUP_REMOVED lines=12> */
.L_x_11968:
[----:B------:R-:W4:Y:S01]  /*2290*/  LDG.E.64 R4, desc[UR36][R4.64] ;  /* 0x0000002404047981 */ /* 0x000f22000c1e1b00 */
[----:B------:R-:W-:Y:S01]  /*22a0*/  UMOV UR4, 0xf0000000 ;  /* 0xf000000000047882 */ /* 0x000fe20000000000 */
[----:B------:R-:W-:Y:S01]  /*22b0*/  UMOV UR5, 0x380fffff ;  /* 0x380fffff00057882 */ /* 0x000fe20000000000 */
[----:B----4-:R-:W0:Y:S01]  /*22c0*/  F2F.F32.F64 R22, R4 ;  /* 0x0000000400167310 */ /* 0x010e220000301000 */
[----:B------:R-:W-:-:S14]  /*22d0*/  DSETP.GEU.AND P0, PT, |R4|, UR4, PT ;  /* 0x0000000404007e2a */ /* 0x000fdc000bf0e200 */
[----:B0-----:R-:W-:Y:S01]  /*22e0*/  @!P0 FMUL R22, R22, 1.175494350822287508e-38 ;  /* 0x0080000016168820 */ /* 0x001fe20000400000 */
[----:B------:R-:W-:Y:S06]  /*22f0*/  BRA `(.L_x_11959) ;  /* 0x00000008002c7947 */ /* 0x000fec0003800000 */
.L_x_11967:
        /* <DEDUP_REMOVED lines=25> */
.L_x_11970:
        /* <DEDUP_REMOVED lines=13> */
.L_x_11969:
[----:B------:R-:W4:Y:S02]  /*2560*/  LDG.E.U16 R4, desc[UR36][R4.64] ;  /* 0x0000002404047981 */ /* 0x000f24000c1e1500 */
[----:B----4-:R-:W-:Y:S01]  /*2570*/  IMAD.U32 R22, R4, 0x10000, RZ ;  /* 0x0001000004167824 */ /* 0x010fe200078e00ff */
[----:B------:R-:W-:Y:S06]  /*2580*/  BRA `(.L_x_11959) ;  /* 0x0000000400887947 */ /* 0x000fec0003800000 */
.L_x_11966:
        /* <DEDUP_REMOVED lines=11> */
.L_x_11973:
        /* <DEDUP_REMOVED lines=20> */
.L_x_11975:
[----:B------:R-:W-:Y:S05]  /*2780*/  BSYNC.RECONVERGENT B0 ;  /* 0x0000000000007941 */ /* 0x000fea0003800200 */
.L_x_11974:
[----:B------:R-:W-:Y:S01]  /*2790*/  IMAD.SHL.U32 R0, R0, 0x100000, RZ ;  /* 0x0010000000007824 */ /* 0x000fe200078e00ff */
[----:B------:R-:W-:-:S04]  /*27a0*/  LEA R3, R3, 0x3b800000, 0x17 ;  /* 0x3b80000003037811 */ /* 0x000fc800078eb8ff */
[----:B------:R-:W-:Y:S01]  /*27b0*/  LOP3.LUT R22, R3, R0, R7, 0xfe, !PT ;  /* 0x0000000003167212 */ /* 0x000fe200078efe07 */
[----:B------:R-:W-:Y:S06]  /*27c0*/  BRA `(.L_x_11959) ;  /* 0x0000000000f87947 */ /* 0x000fec0003800000 */
.L_x_11972:
        /* <DEDUP_REMOVED lines=20> */
.L_x_11977:
[----:B------:R-:W-:Y:S05]  /*2910*/  BSYNC.RECONVERGENT B0 ;  /* 0x0000000000007941 */ /* 0x000fea0003800200 */
.L_x_11976:
[----:B------:R-:W-:Y:S01]  /*2920*/  IMAD.SHL.U32 R0, R0, 0x200000, RZ ;  /* 0x0020000000007824 */ /* 0x000fe200078e00ff */
[----:B------:R-:W-:-:S04]  /*2930*/  LEA R3, R3, 0x37800000, 0x17 ;  /* 0x3780000003037811 */ /* 0x000fc800078eb8ff */
[----:B------:R-:W-:Y:S01]  /*2940*/  LOP3.LUT R22, R3, R0, R7, 0xfe, !PT ;  /* 0x0000000003167212 */ /* 0x000fe200078efe07 */
[----:B------:R-:W-:Y:S06]  /*2950*/  BRA `(.L_x_11959) ;  /* 0x0000000000947947 */ /* 0x000fec0003800000 */
.L_x_11971:
        /* <DEDUP_REMOVED lines=14> */
.L_x_11958:
        /* <DEDUP_REMOVED lines=16> */
.L_x_11980:
[----:B------:R-:W-:Y:S01]  /*2b40*/  IMAD.MOV.U32 R22, RZ, RZ, RZ ;  /* 0x000000ffff167224 */ /* 0x000fe200078e00ff */
[----:B------:R-:W-:Y:S06]  /*2b50*/  BRA `(.L_x_11959) ;  /* 0x0000000000147947 */ /* 0x000fec0003800000 */
.L_x_11979:
[----:B------:R-:W4:Y:S02]  /*2b60*/  LDG.E.64 R22, desc[UR36][R4.64] ;  /* 0x0000002404167981 */ /* 0x000f24000c1e1b00 */
[----:B----4-:R0:W4:Y:S01]  /*2b70*/  I2F.U64 R22, R22 ;  /* 0x0000001600167312 */ /* 0x0101220000301000 */
[----:B------:R-:W-:Y:S05]  /*2b80*/  BRA `(.L_x_11959) ;  /* 0x0000000000087947 */ /* 0x000fea0003800000 */
.L_x_11978:
[----:B------:R-:W4:Y:S02]  /*2b90*/  LDG.E R4, desc[UR36][R4.64] ;  /* 0x0000002404047981 */ /* 0x000f24000c1e1900 */
[----:B----4-:R-:W-:-:S07]  /*2ba0*/  I2FP.F32.U32 R22, R4 ;  /* 0x0000000400167245 */ /* 0x010fce0000201000 */
.L_x_11959:
[----:B------:R-:W-:Y:S05]  /*2bb0*/  BSYNC.RECONVERGENT B6 ;  /* 0x0000000000067941 */ /* 0x000fea0003800200 */
.L_x_11953:
        /* <DEDUP_REMOVED lines=20> */
.L_x_11985:
[----:B------:R-:W2:Y:S02]  /*2d00*/  LDG.E.U8 R4, desc[UR36][R4.64] ;  /* 0x0000002404047981 */ /* 0x000ea4000c1e1100 */
[----:B--2---:R-:W-:Y:S01]  /*2d10*/  I2FP.F32.U32 R27, R4 ;  /* 0x00000004001b7245 */ /* 0x004fe20000201000 */
[----:B------:R-:W-:Y:S06]  /*2d20*/  BRA `(.L_x_11987) ;  /* 0x0000000c00247947 */ /* 0x000fec0003800000 */
.L_x_11984:
        /* <DEDUP_REMOVED lines=9> */
.L_x_11989:
[----:B------:R-:W2:Y:S02]  /*2dc0*/  LDG.E R4, desc[UR36][R4.64] ;  /* 0x0000002404047981 */ /* 0x000ea4000c1e1900 */
[----:B--2---:R-:W-:Y:S01]  /*2dd0*/  I2FP.F32.S32 R27, R4 ;  /* 0x00000004001b7245 */ /* 0x004fe20000201400 */
[----:B------:R-:W-:Y:S06]  /*2de0*/  BRA `(.L_x_11987) ;  /* 0x0000000800f47947 */ /* 0x000fec0003800000 */
.L_x_11988:
[----:B------:R-:W2:Y:S02]  /*2df0*/  LDG.E.U16 R4, desc[UR36][R4.64] ;  /* 0x0000002404047981 */ /* 0x000ea4000c1e1500 */
[----:B--2---:R2:W0:Y:S01]  /*2e00*/  I2F.S16 R27, R4 ;  /* 0x00000004001b7306 */ /* 0x0044220000101400 */
[----:B------:R-:W-:Y:S05]  /*2e10*/  BRA `(.L_x_11987) ;  /* 0x0000000800e87947 */ /* 0x000fea0003800000 */
.L_x_11983:
        /* <DEDUP_REMOVED lines=8> */
.L_x_11991:
[----:B------:R-:W2:Y:S02]  /*2ea0*/  LDG.E.U16 R4, desc[UR36][R4.64] ;  /* 0x0000002404047981 */ /* 0x000ea4000c1e1500 */
[----:B--2---:R-:W-:Y:S01]  /*2eb0*/  HADD2.F32 R27, -RZ, R4.H0_H0 ;  /* 0x20000004ff1b7230 */ /* 0x004fe20000004100 */
[----:B------:R-:W-:Y:S06]  /*2ec0*/  BRA `(.L_x_11987) ;  /* 0x0000000800bc7947 */ /* 0x000fec0003800000 */
.L_x_11990:
        /* <DEDUP_REMOVED lines=8> */
.L_x_11993:
[----:B------:R-:W2:Y:S02]  /*2f50*/  LDG.E.U16 R4, desc[UR36][R4.64] ;  /* 0x0000002404047981 */ /* 0x000ea4000c1e1500 */
[----:B--2---:R-:W-:Y:S01]  /*2f60*/  HADD2.F32 R27, -RZ, R4.H0_H0 ;  /* 0x20000004ff1b7230 */ /* 0x004fe20000004100 */
[----:B------:R-:W-:Y:S06]  /*2f70*/  BRA `(.L_x_11987) ;  /* 0x0000000800907947 */ /* 0x000fec0003800000 */
.L_x_11992:
[----:B------:R-:W2:Y:S01]  /*2f80*/  LDG.E.64 R4, desc[UR36][R4.64] ;  /* 0x0000002404047981 */ /* 0x000ea2000c1e1b00 */
[----:B------:R-:W-:Y:S01]  /*2f90*/  UMOV UR4, 0xf0000000 ;  /* 0xf000000000047882 */ /* 0x000fe20000000000 */
[----:B------:R-:W-:Y:S01]  /*2fa0*/  UMOV UR5, 0x380fffff ;  /* 0x380fffff00057882 */ /* 0x000fe20000000000 */
[----:B--2---:R-:W0:Y:S01]  /*2fb0*/  F2F.F32.F64 R27, R4 ;  /* 0x00000004001b7310 */ /* 0x004e220000301000 */
[----:B------:R-:W-:-:S14]  /*2fc0*/  DSETP.GEU.AND P0, PT, |R4|, UR4, PT ;  /* 0x0000000404007e2a */ /* 0x000fdc000bf0e200 */
[----:B0-----:R-:W-:Y:S01]  /*2fd0*/  @!P0 FMUL R27, R27, 1.175494350822287508e-38 ;  /* 0x008000001b1b8820 */ /* 0x001fe20000400000 */
[----:B------:R-:W-:Y:S06]  /*2fe0*/  BRA `(.L_x_11987) ;  /* 0x0000000800747947 */ /* 0x000fec0003800000 */
.L_x_11982:
        /* <DEDUP_REMOVED lines=12> */
.L_x_11996:
[----:B------:R-:W2:Y:S01]  /*30b0*/  LDG.E.64 R4, desc[UR36][R4.64] ;  /* 0x0000002404047981 */ /* 0x000ea2000c1e1b00 */
[----:B------:R-:W-:Y:S01]  /*30c0*/  UMOV UR4, 0xf0000000 ;  /* 0xf000000000047882 */ /* 0x000fe20000000000 */
[----:B------:R-:W-:Y:S01]  /*30d0*/  UMOV UR5, 0x380fffff ;  /* 0x380fffff00057882 */ /* 0x000fe20000000000 */
[----:B--2---:R-:W0:Y:S01]  /*30e0*/  F2F.F32.F64 R27, R4 ;  /* 0x00000004001b7310 */ /* 0x004e220000301000 */
[----:B------:R-:W-:-:S14]  /*30f0*/  DSETP.GEU.AND P0, PT, |R4|, UR4, PT ;  /* 0x0000000404007e2a */ /* 0x000fdc000bf0e200 */
[----:B0-----:R-:W-:Y:S01]  /*3100*/  @!P0 FMUL R27, R27, 1.175494350822287508e-38 ;  /* 0x008000001b1b8820 */ /* 0x001fe20000400000 */
[----:B------:R-:W-:Y:S06]  /*3110*/  BRA `(.L_x_11987) ;  /* 0x0000000800287947 */ /* 0x000fec0003800000 */
.L_x_11995:
        /* <DEDUP_REMOVED lines=25> */
.L_x_11998:
        /* <DEDUP_REMOVED lines=12> */
.L_x_11997:
[----:B------:R-:W2:Y:S02]  /*3370*/  LDG.E.U16 R4, desc[UR36][R4.64] ;  /* 0x0000002404047981 */ /* 0x000ea4000c1e1500 */
[----:B--2---:R-:W-:Y:S01]  /*3380*/  IMAD.U32 R27, R4, 0x10000, RZ ;  /* 0x00010000041b7824 */ /* 0x004fe200078e00ff */
[----:B------:R-:W-:Y:S06]  /*3390*/  BRA `(.L_x_11987) ;  /* 0x0000000400887947 */ /* 0x000fec0003800000 */
.L_x_11994:
        /* <DEDUP_REMOVED lines=11> */
.L_x_12001:
        /* <DEDUP_REMOVED lines=20> */
.L_x_12003:
[----:B------:R-:W-:Y:S05]  /*3590*/  BSYNC.RECONVERGENT B0 ;  /* 0x0000000000007941 */ /* 0x000fea0003800200 */
.L_x_12002:
[----:B------:R-:W-:Y:S01]  /*35a0*/  IMAD.SHL.U32 R0, R0, 0x100000, RZ ;  /* 0x0010000000007824 */ /* 0x000fe200078e00ff */
[----:B------:R-:W-:-:S04]  /*35b0*/  LEA R3, R3, 0x3b800000, 0x17 ;  /* 0x3b80000003037811 */ /* 0x000fc800078eb8ff */
[----:B------:R-:W-:Y:S01]  /*35c0*/  LOP3.LUT R27, R3, R0, R27, 0xfe, !PT ;  /* 0x00000000031b7212 */ /* 0x000fe200078efe1b */
[----:B------:R-:W-:Y:S06]  /*35d0*/  BRA `(.L_x_11987) ;  /* 0x0000000000f87947 */ /* 0x000fec0003800000 */
.L_x_12000:
        /* <DEDUP_REMOVED lines=20> */
.L_x_12005:
[----:B------:R-:W-:Y:S05]  /*3720*/  BSYNC.RECONVERGENT B0 ;  /* 0x0000000000007941 */ /* 0x000fea0003800200 */
.L_x_12004:
[----:B------:R-:W-:Y:S01]  /*3730*/  IMAD.SHL.U32 R0, R0, 0x200000, RZ ;  /* 0x0020000000007824 */ /* 0x000fe200078e00ff */
[----:B------:R-:W-:-:S04]  /*3740*/  LEA R3, R3, 0x37800000, 0x17 ;  /* 0x3780000003037811 */ /* 0x000fc800078eb8ff */
[----:B------:R-:W-:Y:S01]  /*3750*/  LOP3.LUT R27, R3, R0, R27, 0xfe, !PT ;  /* 0x00000000031b7212 */ /* 0x000fe200078efe1b */
[----:B------:R-:W-:Y:S06]  /*3760*/  BRA `(.L_x_11987) ;  /* 0x0000000000947947 */ /* 0x000fec0003800000 */
.L_x_11999:
        /* <DEDUP_REMOVED lines=14> */
.L_x_11986:
        /* <DEDUP_REMOVED lines=16> */
.L_x_12008:
[----:B------:R-:W-:Y:S01]  /*3950*/  IMAD.MOV.U32 R27, RZ, RZ, RZ ;  /* 0x000000ffff1b7224 */ /* 0x000fe200078e00ff */
[----:B------:R-:W-:Y:S06]  /*3960*/  BRA `(.L_x_11987) ;  /* 0x0000000000147947 */ /* 0x000fec0003800000 */
.L_x_12007:
[----:B------:R-:W2:Y:S02]  /*3970*/  LDG.E.64 R4, desc[UR36][R4.64] ;  /* 0x0000002404047981 */ /* 0x000ea4000c1e1b00 */
[----:B--2---:R0:W1:Y:S01]  /*3980*/  I2F.U64 R27, R4 ;  /* 0x00000004001b7312 */ /* 0x0040620000301000 */
[----:B------:R-:W-:Y:S05]  /*3990*/  BRA `(.L_x_11987) ;  /* 0x0000000000087947 */ /* 0x000fea0003800000 */
.L_x_12006:
[----:B------:R-:W2:Y:S02]  /*39a0*/  LDG.E R4, desc[UR36][R4.64] ;  /* 0x0000002404047981 */ /* 0x000ea4000c1e1900 */
[----:B--2---:R-:W-:-:S07]  /*39b0*/  I2FP.F32.U32 R27, R4 ;  /* 0x00000004001b7245 */ /* 0x004fce0000201000 */
.L_x_11987:
[----:B------:R-:W-:Y:S05]  /*39c0*/  BSYNC.RECONVERGENT B6 ;  /* 0x0000000000067941 */ /* 0x000fea0003800200 */
.L_x_11981:
[----:B------:R-:W-:-:S07]  /*39d0*/  VIADD R16, R16, 0x80 ;  /* 0x0000008010107836 */ /* 0x000fce0000000000 */
.L_x_11952:
[----:B------:R-:W-:Y:S05]  /*39e0*/  BSYNC.RECONVERGENT B7 ;  /* 0x0000000000077941 */ /* 0x000fea0003800200 */
.L_x_11951:
[----:B------:R-:W-:Y:S01]  /*39f0*/  ISETP.GE.AND P0, PT, R16, R17, PT ;  /* 0x000000111000720c */ /* 0x000fe20003f06270 */
[----:B------:R-:W-:Y:S01]  /*3a00*/  BSSY.RECONVERGENT B7, `(.L_x_12009) ;  /* 0x00001c9000077945 */ /* 0x000fe20003800200 */
[----:B------:R-:W-:Y:S02]  /*3a10*/  IMAD.MOV.U32 R23, RZ, RZ, RZ ;  /* 0x000000ffff177224 */ /* 0x000fe400078e00ff */
[----:B------:R-:W-:-:S09]  /*3a20*/  IMAD.MOV.U32 R28, RZ, RZ, RZ ;  /* 0x000000ffff1c7224 */ /* 0x000fd200078e00ff */
        /* <DEDUP_REMOVED lines=22> */
.L_x_12015:
[----:B------:R-:W2:Y:S02]  /*3b90*/  LDG.E.U8 R4, desc[UR36][R4.64] ;  /* 0x0000002404047981 */ /* 0x000ea4000c1e1100 */
[----:B--2---:R-:W-:Y:S01]  /*3ba0*/  I2FP.F32.U32 R23, R4 ;  /* 0x0000000400177245 */ /* 0x004fe20000201000 */
[----:B------:R-:W-:Y:S06]  /*3bb0*/  BRA `(.L_x_12017) ;  /* 0x0000000c00247947 */ /* 0x000fec0003800000 */
.L_x_12014:
        /* <DEDUP_REMOVED lines=9> */
.L_x_12019:
[----:B------:R-:W2:Y:S02]  /*3c50*/  LDG.E R4, desc[UR36][R4.64] ;  /* 0x0000002404047981 */ /* 0x000ea4000c1e1900 */
[----:B--2---:R-:W-:Y:S01]  /*3c60*/  I2FP.F32.S32 R23, R4 ;  /* 0x0000000400177245 */ /* 0x004fe20000201400 */
[----:B------:R-:W-:Y:S06]  /*3c70*/  BRA `(.L_x_12017) ;  /* 0x0000000800f47947 */ /* 0x000fec0003800000 */
.L_x_12018:
[----:B------:R-:W2:Y:S02]  /*3c80*/  LDG.E.U16 R4, desc[UR36][R4.64] ;  /* 0x0000002404047981 */ /* 0x000ea4000c1e1500 */
[----:B--2---:R0:W2:Y:S01]  /*3c90*/  I2F.S16 R23, R4 ;  /* 0x0000000400177306 */ /* 0x0040a20000101400 */
[----:B------:R-:W-:Y:S05]  /*3ca0*/  BRA `(.L_x_12017) ;  /* 0x0000000800e87947 */ /* 0x000fea0003800000 */
.L_x_12013:
        /* <DEDUP_REMOVED lines=8> */
.L_x_12021:
[----:B------:R-:W2:Y:S02]  /*3d30*/  LDG.E.U16 R4, desc[UR36][R4.64] ;  /* 0x0000002404047981 */ /* 0x000ea4000c1e1500 */
[----:B--2---:R-:W-:Y:S01]  /*3d40*/  HADD2.F32 R23, -RZ, R4.H0_H0 ;  /* 0x20000004ff177230 */ /* 0x004fe20000004100 */
[----:B------:R-:W-:Y:S06]  /*3d50*/  BRA `(.L_x_12017) ;  /* 0x0000000800bc7947 */ /* 0x000fec0003800000 */
.L_x_12020:
        /* <DEDUP_REMOVED lines=8> */
.L_x_12023:
[----:B------:R-:W2:Y:S02]  /*3de0*/  LDG.E.U16 R4, desc[UR36][R4.64] ;  /* 0x0000002404047981 */ /* 0x000ea4000c1e1500 */
[----:B--2---:R-:W-:Y:S01]  /*3df0*/  HADD2.F32 R23, -RZ, R4.H0_H0 ;  /* 0x20000004ff177230 */ /* 0x004fe20000004100 */
[----:B------:R-:W-:Y:S06]  /*3e00*/  BRA `(.L_x_12017) ;  /* 0x0000000800907947 */ /* 0x000fec0003800000 */
.L_x_12022:
[----:B------:R-:W2:Y:S01]  /*3e10*/  LDG.E.64 R4, desc[UR36][R4.64] ;  /* 0x0000002404047981 */ /* 0x000ea2000c1e1b00 */
[----:B------:R-:W-:Y:S01]  /*3e20*/  UMOV UR4, 0xf0000000 ;  /* 0xf000000000047882 */ /* 0x000fe20000000000 */
[----:B------:R-:W-:Y:S01]  /*3e30*/  UMOV UR5, 0x380fffff ;  /* 0x380fffff00057882 */ /* 0x000fe20000000000 */
[----:B--2---:R-:W0:Y:S01]  /*3e40*/  F2F.F32.F64 R23, R4 ;  /* 0x0000000400177310 */ /* 0x004e220000301000 */
[----:B------:R-:W-:-:S14]  /*3e50*/  DSETP.GEU.AND P0, PT, |R4|, UR4, PT ;  /* 0x0000000404007e2a */ /* 0x000fdc000bf0e200 */
[----:B0-----:R-:W-:Y:S01]  /*3e60*/  @!P0 FMUL R23, R23, 1.175494350822287508e-38 ;  /* 0x0080000017178820 */ /* 0x001fe20000400000 */
[----:B------:R-:W-:Y:S06]  /*3e70*/  BRA `(.L_x_12017) ;  /* 0x0000000800747947 */ /* 0x000fec0003800000 */
.L_x_12012:
        /* <DEDUP_REMOVED lines=12> */
.L_x_12026:
[----:B------:R-:W2:Y:S01]  /*3f40*/  LDG.E.64 R4, desc[UR36][R4.64] ;  /* 0x0000002404047981 */ /* 0x000ea2000c1e1b00 */
[----:B------:R-:W-:Y:S01]  /*3f50*/  UMOV UR4, 0xf0000000 ;  /* 0xf000000000047882 */ /* 0x000fe20000000000 */
[----:B------:R-:W-:Y:S01]  /*3f60*/  UMOV UR5, 0x380fffff ;  /* 0x380fffff00057882 */ /* 0x000fe20000000000 */
[----:B--2---:R-:W0:Y:S01]  /*3f70*/  F2F.F32.F64 R23, R4 ;  /* 0x0000000400177310 */ /* 0x004e220000301000 */
[----:B------:R-:W-:-:S14]  /*3f80*/  DSETP.GEU.AND P0, PT, |R4|, UR4, PT ;  /* 0x0000000404007e2a */ /* 0x000fdc000bf0e200 */
[----:B0-----:R-:W-:Y:S01]  /*3f90*/  @!P0 FMUL R23, R23, 1.175494350822287508e-38 ;  /* 0x0080000017178820 */ /* 0x001fe20000400000 */
[----:B------:R-:W-:Y:S06]  /*3fa0*/  BRA `(.L_x_12017) ;  /* 0x0000000800287947 */ /* 0x000fec0003800000 */
.L_x_12025:
        /* <DEDUP_REMOVED lines=25> */
.L_x_12028:
        /* <DEDUP_REMOVED lines=12> */
.L_x_12027:
[----:B------:R-:W2:Y:S02]  /*4200*/  LDG.E.U16 R4, desc[UR36][R4.64] ;  /* 0x0000002404047981 */ /* 0x000ea4000c1e1500 */
[----:B--2---:R-:W-:Y:S01]  /*4210*/  IMAD.U32 R23, R4, 0x10000, RZ ;  /* 0x0001000004177824 */ /* 0x004fe200078e00ff */
[----:B------:R-:W-:Y:S06]  /*4220*/  BRA `(.L_x_12017) ;  /* 0x0000000400887947 */ /* 0x000fec0003800000 */
.L_x_12024:
        /* <DEDUP_REMOVED lines=11> */
.L_x_12031:
        /* <DEDUP_REMOVED lines=20> */
.L_x_12033:
[----:B------:R-:W-:Y:S05]  /*4420*/  BSYNC.RECONVERGENT B0 ;  /* 0x0000000000007941 */ /* 0x000fea0003800200 */
.L_x_12032:
[----:B------:R-:W-:Y:S01]  /*4430*/  IMAD.SHL.U32 R0, R0, 0x100000, RZ ;  /* 0x0010000000007824 */ /* 0x000fe200078e00ff */
[----:B------:R-:W-:-:S04]  /*4440*/  LEA R3, R3, 0x3b800000, 0x17 ;  /* 0x3b80000003037811 */ /* 0x000fc800078eb8ff */
[----:B------:R-:W-:Y:S01]  /*4450*/  LOP3.LUT R23, R3, R0, R23, 0xfe, !PT ;  /* 0x0000000003177212 */ /* 0x000fe200078efe17 */
[----:B------:R-:W-:Y:S06]  /*4460*/  BRA `(.L_x_12017) ;  /* 0x0000000000f87947 */ /* 0x000fec0003800000 */
.L_x_12030:
        /* <DEDUP_REMOVED lines=20> */
.L_x_12035:
[----:B------:R-:W-:Y:S05]  /*45b0*/  BSYNC.RECONVERGENT B0 ;  /* 0x0000000000007941 */ /* 0x000fea0003800200 */
.L_x_12034:
[----:B------:R-:W-:Y:S01]  /*45c0*/  IMAD.SHL.U32 R0, R0, 0x200000, RZ ;  /* 0x0020000000007824 */ /* 0x000fe200078e00ff */
[----:B------:R-:W-:-:S04]  /*45d0*/  LEA R3, R3, 0x37800000, 0x17 ;  /* 0x3780000003037811 */ /* 0x000fc800078eb8ff */
[----:B------:R-:W-:Y:S01]  /*45e0*/  LOP3.LUT R23, R3, R0, R23, 0xfe, !PT ;  /* 0x0000000003177212 */ /* 0x000fe200078efe17 */
[----:B------:R-:W-:Y:S06]  /*45f0*/  BRA `(.L_x_12017) ;  /* 0x0000000000947947 */ /* 0x000fec0003800000 */
.L_x_12029:
        /* <DEDUP_REMOVED lines=14> */
.L_x_12016:
        /* <DEDUP_REMOVED lines=16> */
.L_x_12038:
[----:B------:R-:W-:Y:S01]  /*47e0*/  IMAD.MOV.U32 R23, RZ, RZ, RZ ;  /* 0x000000ffff177224 */ /* 0x000fe200078e00ff */
[----:B------:R-:W-:Y:S06]  /*47f0*/  BRA `(.L_x_12017) ;  /* 0x0000000000147947 */ /* 0x000fec0003800000 */
.L_x_12037:
[----:B------:R-:W2:Y:S02]  /*4800*/  LDG.E.64 R4, desc[UR36][R4.64] ;  /* 0x0000002404047981 */ /* 0x000ea4000c1e1b00 */
[----:B--2---:R0:W2:Y:S01]  /*4810*/  I2F.U64 R23, R4 ;  /* 0x0000000400177312 */ /* 0x0040a20000301000 */
[----:B------:R-:W-:Y:S05]  /*4820*/  BRA `(.L_x_12017) ;  /* 0x0000000000087947 */ /* 0x000fea0003800000 */
.L_x_12036:
[----:B------:R-:W2:Y:S02]  /*4830*/  LDG.E R4, desc[UR36][R4.64] ;  /* 0x0000002404047981 */ /* 0x000ea4000c1e1900 */
[----:B--2---:R-:W-:-:S07]  /*4840*/  I2FP.F32.U32 R23, R4 ;  /* 0x0000000400177245 */ /* 0x004fce0000201000 */
.L_x_12017:
[----:B------:R-:W-:Y:S05]  /*4850*/  BSYNC.RECONVERGENT B6 ;  /* 0x0000000000067941 */ /* 0x000fea0003800200 */
.L_x_12011:
        /* <DEDUP_REMOVED lines=20> */
.L_x_12043:
[----:B------:R-:W4:Y:S02]  /*49a0*/  LDG.E.U8 R4, desc[UR36][R4.64] ;  /* 0x0000002404047981 */ /* 0x000f24000c1e1100 */
[----:B----4-:R-:W-:Y:S01]  /*49b0*/  I2FP.F32.U32 R28, R4 ;  /* 0x00000004001c7245 */ /* 0x010fe20000201000 */
[----:B------:R-:W-:Y:S06]  /*49c0*/  BRA `(.L_x_12045) ;  /* 0x0000000c00287947 */ /* 0x000fec0003800000 */
.L_x_12042:
        /* <DEDUP_REMOVED lines=9> */
.L_x_12047:
[----:B------:R-:W4:Y:S02]  /*4a60*/  LDG.E R4, desc[UR36][R4.64] ;  /* 0x0000002404047981 */ /* 0x000f24000c1e1900 */
[----:B----4-:R-:W-:Y:S01]  /*4a70*/  I2FP.F32.S32 R28, R4 ;  /* 0x00000004001c7245 */ /* 0x010fe20000201400 */
[----:B------:R-:W-:Y:S06]  /*4a80*/  BRA `(.L_x_12045) ;  /* 0x0000000800f87947 */ /* 0x000fec0003800000 */
.L_x_12046:
[----:B------:R-:W4:Y:S02]  /*4a90*/  LDG.E.U16 R4, desc[UR36][R4.64] ;  /* 0x0000002404047981 */ /* 0x000f24000c1e1500 */
[----:B----4-:R0:W4:Y:S01]  /*4aa0*/  I2F.S16 R28, R4 ;  /* 0x00000004001c7306 */ /* 0x0101220000101400 */
[----:B------:R-:W-:Y:S05]  /*4ab0*/  BRA `(.L_x_12045) ;  /* 0x0000000800ec7947 */ /* 0x000fea0003800000 */
.L_x_12041:
        /* <DEDUP_REMOVED lines=8> */
.L_x_12049:
[----:B------:R-:W4:Y:S02]  /*4b40*/  LDG.E.U16 R4, desc[UR36][R4.64] ;  /* 0x0000002404047981 */ /* 0x000f24000c1e1500 */
[----:B----4-:R-:W-:Y:S01]  /*4b50*/  HADD2.F32 R28, -RZ, R4.H0_H0 ;  /* 0x20000004ff1c7230 */ /* 0x010fe20000004100 */
[----:B------:R-:W-:Y:S06]  /*4b60*/  BRA `(.L_x_12045) ;  /* 0x0000000800c07947 */ /* 0x000fec0003800000 */
.L_x_12048:
        /* <DEDUP_REMOVED lines=8> */
.L_x_12051:
[----:B------:R-:W4:Y:S02]  /*4bf0*/  LDG.E.U16 R4, desc[UR36][R4.64] ;  /* 0x0000002404047981 */ /* 0x000f24000c1e1500 */
[----:B----4-:R-:W-:Y:S01]  /*4c00*/  HADD2.F32 R28, -RZ, R4.H0_H0 ;  /* 0x20000004ff1c7230 */ /* 0x010fe20000004100 */
[----:B------:R-:W-:Y:S06]  /*4c10*/  BRA `(.L_x_12045) ;  /* 0x0000000800947947 */ /* 0x000fec0003800000 */
.L_x_12050:
[----:B------:R-:W4:Y:S01]  /*4c20*/  LDG.E.64 R4, desc[UR36][R4.64] ;  /* 0x0000002404047981 */ /* 0x000f22000c1e1b00 */
[----:B------:R-:W-:Y:S01]  /*4c30*/  UMOV UR4, 0xf0000000 ;  /* 0xf000000000047882 */ /* 0x000fe20000000000 */
[----:B------:R-:W-:Y:S01]  /*4c40*/  UMOV UR5, 0x380fffff ;  /* 0x380fffff00057882 */ /* 0x000fe20000000000 */
[----:B----4-:R-:W0:Y:S01]  /*4c50*/  F2F.F32.F64 R28, R4 ;  /* 0x00000004001c7310 */ /* 0x010e220000301000 */
[----:B------:R-:W-:-:S14]  /*4c60*/  DSETP.GEU.AND P0, PT, |R4|, UR4, PT ;  /* 0x0000000404007e2a */ /* 0x000fdc000bf0e200 */
[----:B0-----:R-:W-:Y:S01]  /*4c70*/  @!P0 FMUL R28, R28, 1.175494350822287508e-38 ;  /* 0x008000001c1c8820 */ /* 0x001fe20000400000 */
[----:B------:R-:W-:Y:S06]  /*4c80*/  BRA `(.L_x_12045) ;  /* 0x0000000800787947 */ /* 0x000fec0003800000 */
.L_x_12040:
        /* <DEDUP_REMOVED lines=12> */
.L_x_12054:
[----:B------:R-:W4:Y:S01]  /*4d50*/  LDG.E.64 R4, desc[UR36][R4.64] ;  /* 0x0000002404047981 */ /* 0x000f22000c1e1b00 */
[----:B------:R-:W-:Y:S01]  /*4d60*/  UMOV UR4, 0xf0000000 ;  /* 0xf000000000047882 */ /* 0x000fe20000000000 */
[----:B------:R-:W-:Y:S01]  /*4d70*/  UMOV UR5, 0x380fffff ;  /* 0x380fffff00057882 */ /* 0x000fe20000000000 */
[----:B----4-:R-:W0:Y:S01]  /*4d80*/  F2F.F32.F64 R28, R4 ;  /* 0x00000004001c7310 */ /* 0x010e220000301000 */
[----:B------:R-:W-:-:S14]  /*4d90*/  DSETP.GEU.AND P0, PT, |R4|, UR4, PT ;  /* 0x0000000404007e2a */ /* 0x000fdc000bf0e200 */
[----:B0-----:R-:W-:Y:S01]  /*4da0*/  @!P0 FMUL R28, R28, 1.175494350822287508e-38 ;  /* 0x008000001c1c8820 */ /* 0x001fe20000400000 */
[----:B------:R-:W-:Y:S06]  /*4db0*/  BRA `(.L_x_12045) ;  /* 0x00000008002c7947 */ /* 0x000fec0003800000 */
.L_x_12053:
        /* <DEDUP_REMOVED lines=25> */
.L_x_12056:
        /* <DEDUP_REMOVED lines=13> */
.L_x_12055:
[----:B------:R-:W4:Y:S02]  /*5020*/  LDG.E.U16 R4, desc[UR36][R4.64] ;  /* 0x0000002404047981 */ /* 0x000f24000c1e1500 */
[----:B----4-:R-:W-:Y:S01]  /*5030*/  IMAD.U32 R28, R4, 0x10000, RZ ;  /* 0x00010000041c7824 */ /* 0x010fe200078e00ff */
[----:B------:R-:W-:Y:S06]  /*5040*/  BRA `(.L_x_12045) ;  /* 0x0000000400887947 */ /* 0x000fec0003800000 */
.L_x_12052:
        /* <DEDUP_REMOVED lines=11> */
.L_x_12059:
        /* <DEDUP_REMOVED lines=20> */
.L_x_12061:
[----:B------:R-:W-:Y:S05]  /*5240*/  BSYNC.RECONVERGENT B0 ;  /* 0x0000000000007941 */ /* 0x000fea0003800200 */
.L_x_12060:
[----:B------:R-:W-:Y:S01]  /*5250*/  IMAD.SHL.U32 R0, R0, 0x100000, RZ ;  /* 0x0010000000007824 */ /* 0x000fe200078e00ff */
[----:B------:R-:W-:-:S04]  /*5260*/  LEA R3, R3, 0x3b800000, 0x17 ;  /* 0x3b80000003037811 */ /* 0x000fc800078eb8ff */
[----:B------:R-:W-:Y:S01]  /*5270*/  LOP3.LUT R28, R3, R0, R7, 0xfe, !PT ;  /* 0x00000000031c7212 */ /* 0x000fe200078efe07 */
[----:B------:R-:W-:Y:S06]  /*5280*/  BRA `(.L_x_12045) ;  /* 0x0000000000f87947 */ /* 0x000fec0003800000 */
.L_x_12058:
        /* <DEDUP_REMOVED lines=20> */
.L_x_12063:
[----:B------:R-:W-:Y:S05]  /*53d0*/  BSYNC.RECONVERGENT B0 ;  /* 0x0000000000007941 */ /* 0x000fea0003800200 */
.L_x_12062:
[----:B------:R-:W-:Y:S01]  /*53e0*/  IMAD.SHL.U32 R0, R0, 0x200000, RZ ;  /* 0x0020000000007824 */ /* 0x000fe200078e00ff */
[----:B------:R-:W-:-:S04]  /*53f0*/  LEA R3, R3, 0x37800000, 0x17 ;  /* 0x3780000003037811 */ /* 0x000fc800078eb8ff */
[----:B------:R-:W-:Y:S01]  /*5400*/  LOP3.LUT R28, R3, R0, R7, 0xfe, !PT ;  /* 0x00000000031c7212 */ /* 0x000fe200078efe07 */
[----:B------:R-:W-:Y:S06]  /*5410*/  BRA `(.L_x_12045) ;  /* 0x0000000000947947 */ /* 0x000fec0003800000 */
.L_x_12057:
        /* <DEDUP_REMOVED lines=14> */
.L_x_12044:
        /* <DEDUP_REMOVED lines=16> */
.L_x_12066:
[----:B------:R-:W-:Y:S01]  /*5600*/  IMAD.MOV.U32 R28, RZ, RZ, RZ ;  /* 0x000000ffff1c7224 */ /* 0x000fe200078e00ff */
[----:B------:R-:W-:Y:S06]  /*5610*/  BRA `(.L_x_12045) ;  /* 0x0000000000147947 */ /* 0x000fec0003800000 */
.L_x_12065:
[----:B------:R-:W4:Y:S02]  /*5620*/  LDG.E.64 R4, desc[UR36][R4.64] ;  /* 0x0000002404047981 */ /* 0x000f24000c1e1b00 */
[----:B----4-:R0:W4:Y:S01]  /*5630*/  I2F.U64 R28, R4 ;  /* 0x00000004001c7312 */ /* 0x0101220000301000 */
[----:B------:R-:W-:Y:S05]  /*5640*/  BRA `(.L_x_12045) ;  /* 0x0000000000087947 */ /* 0x000fea0003800000 */
.L_x_12064:
[----:B------:R-:W4:Y:S02]  /*5650*/  LDG.E R4, desc[UR36][R4.64] ;  /* 0x0000002404047981 */ /* 0x000f24000c1e1900 */
[----:B----4-:R-:W-:-:S07]  /*5660*/  I2FP.F32.U32 R28, R4 ;  /* 0x00000004001c7245 */ /* 0x010fce0000201000 */
.L_x_12045:
[----:B------:R-:W-:Y:S05]  /*5670*/  BSYNC.RECONVERGENT B6 ;  /* 0x0000000000067941 */ /* 0x000fea0003800200 */
.L_x_12039:
[----:B------:R-:W-:-:S07]  /*5680*/  VIADD R16, R16, 0x80 ;  /* 0x0000008010107836 */ /* 0x000fce0000000000 */
.L_x_12010:
[----:B------:R-:W-:Y:S05]  /*5690*/  BSYNC.RECONVERGENT B7 ;  /* 0x0000000000077941 */ /* 0x000fea0003800200 */
.L_x_12009:
        /* <DEDUP_REMOVED lines=26> */
.L_x_12073:
[----:B------:R-:W2:Y:S02]  /*5840*/  LDG.E.U8 R4, desc[UR36][R4.64] ;  /* 0x0000002404047981 */ /* 0x000ea4000c1e1100 */
[----:B--2---:R-:W-:Y:S01]  /*5850*/  I2FP.F32.U32 R18, R4 ;  /* 0x0000000400127245 */ /* 0x004fe20000201000 */
[----:B------:R-:W-:Y:S06]  /*5860*/  BRA `(.L_x_12075) ;  /* 0x0000000c00287947 */ /* 0x000fec0003800000 */
.L_x_12072:
        /* <DEDUP_REMOVED lines=9> */
.L_x_12077:
[----:B------:R-:W2:Y:S02]  /*5900*/  LDG.E R4, desc[UR36][R4.64] ;  /* 0x0000002404047981 */ /* 0x000ea4000c1e1900 */
[----:B--2---:R-:W-:Y:S01]  /*5910*/  I2FP.F32.S32 R18, R4 ;  /* 0x0000000400127245 */ /* 0x004fe20000201400 */
[----:B------:R-:W-:Y:S06]  /*5920*/  BRA `(.L_x_12075) ;  /* 0x0000000800f87947 */ /* 0x000fec0003800000 */
.L_x_12076:
[----:B------:R-:W2:Y:S02]  /*5930*/  LDG.E.U16 R4, desc[UR36][R4.64] ;  /* 0x0000002404047981 */ /* 0x000ea4000c1e1500 */
[----:B--2---:R0:W2:Y:S01]  /*5940*/  I2F.S16 R18, R4 ;  /* 0x0000000400127306 */ /* 0x0040a20000101400 */
[----:B------:R-:W-:Y:S05]  /*5950*/  BRA `(.L_x_12075) ;  /* 0x0000000800ec7947 */ /* 0x000fea0003800000 */
.L_x_12071:
        /* <DEDUP_REMOVED lines=8> */
.L_x_12079:
[----:B------:R-:W2:Y:S02]  /*59e0*/  LDG.E.U16 R4, desc[UR36][R4.64] ;  /* 0x0000002404047981 */ /* 0x000ea4000c1e1500 */
[----:B--2---:R-:W-:Y:S01]  /*59f0*/  HADD2.F32 R18, -RZ, R4.H0_H0 ;  /* 0x20000004ff127230 */ /* 0x004fe20000004100 */
[----:B------:R-:W-:Y:S06]  /*5a00*/  BRA `(.L_x_12075) ;  /* 0x0000000800c07947 */ /* 0x000fec0003800000 */
.L_x_12078:
        /* <DEDUP_REMOVED lines=8> */
.L_x_12081:
[----:B------:R-:W2:Y:S02]  /*5a90*/  LDG.E.U16 R4, desc[UR36][R4.64] ;  /* 0x0000002404047981 */ /* 0x000ea4000c1e1500 */
[----:B--2---:R-:W-:Y:S01]  /*5aa0*/  HADD2.F32 R18, -RZ, R4.H0_H0 ;  /* 0x20000004ff127230 */ /* 0x004fe20000004100 */
[----:B------:R-:W-:Y:S06]  /*5ab0*/  BRA `(.L_x_12075) ;  /* 0x0000000800947947 */ /* 0x000fec0003800000 */
.L_x_12080:
[----:B------:R-:W2:Y:S01]  /*5ac0*/  LDG.E.64 R4, desc[UR36][R4.64] ;  /* 0x0000002404047981 */ /* 0x000ea2000c1e1b00 */
[----:B------:R-:W-:Y:S01]  /*5ad0*/  UMOV UR4, 0xf0000000 ;  /* 0xf000000000047882 */ /* 0x000fe20000000000 */
[----:B------:R-:W-:Y:S01]  /*5ae0*/  UMOV UR5, 0x380fffff ;  /* 0x380fffff00057882 */ /* 0x000fe20000000000 */
[----:B--2---:R-:W0:Y:S01]  /*5af0*/  F2F.F32.F64 R18, R4 ;  /* 0x0000000400127310 */ /* 0x004e220000301000 */
[----:B------:R-:W-:-:S14]  /*5b00*/  DSETP.GEU.AND P0, PT, |R4|, UR4, PT ;  /* 0x0000000404007e2a */ /* 0x000fdc000bf0e200 */
[----:B0-----:R-:W-:Y:S01]  /*5b10*/  @!P0 FMUL R18, R18, 1.175494350822287508e-38 ;  /* 0x0080000012128820 */ /* 0x001fe20000400000 */
[----:B------:R-:W-:Y:S06]  /*5b20*/  BRA `(.L_x_12075) ;  /* 0x0000000800787947 */ /* 0x000fec0003800000 */
.L_x_12070:
        /* <DEDUP_REMOVED lines=12> */
.L_x_12084:
[----:B------:R-:W2:Y:S01]  /*5bf0*/  LDG.E.64 R4, desc[UR36][R4.64] ;  /* 0x0000002404047981 */ /* 0x000ea2000c1e1b00 */
[----:B------:R-:W-:Y:S01]  /*5c00*/  UMOV UR4, 0xf0000000 ;  /* 0xf000000000047882 */ /* 0x000fe20000000000 */
[----:B------:R-:W-:Y:S01]  /*5c10*/  UMOV UR5, 0x380fffff ;  /* 0x380fffff00057882 */ /* 0x000fe20000000000 */
[----:B--2---:R-:W0:Y:S01]  /*5c20*/  F2F.F32.F64 R18, R4 ;  /* 0x0000000400127310 */ /* 0x004e220000301000 */
[----:B------:R-:W-:-:S14]  /*5c30*/  DSETP.GEU.AND P0, PT, |R4|, UR4, PT ;  /* 0x0000000404007e2a */ /* 0x000fdc000bf0e200 */
[----:B0-----:R-:W-:Y:S01]  /*5c40*/  @!P0 FMUL R18, R18, 1.175494350822287508e-38 ;  /* 0x0080000012128820 */ /* 0x001fe20000400000 */
[----:B------:R-:W-:Y:S06]  /*5c50*/  BRA `(.L_x_12075) ;  /* 0x00000008002c7947 */ /* 0x000fec0003800000 */
.L_x_12083:
        /* <DEDUP_REMOVED lines=25> */
.L_x_12086:
        /* <DEDUP_REMOVED lines=13> */
.L_x_12085:
[----:B------:R-:W2:Y:S02]  /*5ec0*/  LDG.E.U16 R4, desc[UR36][R4.64] ;  /* 0x0000002404047981 */ /* 0x000ea4000c1e1500 */
[----:B--2---:R-:W-:Y:S01]  /*5ed0*/  IMAD.U32 R18, R4, 0x10000, RZ ;  /* 0x0001000004127824 */ /* 0x004fe200078e00ff */
[----:B------:R-:W-:Y:S06]  /*5ee0*/  BRA `(.L_x_12075) ;  /* 0x0000000400887947 */ /* 0x000fec0003800000 */
.L_x_12082:
        /* <DEDUP_REMOVED lines=11> */
.L_x_12089:
        /* <DEDUP_REMOVED lines=20> */
.L_x_12091:
[----:B------:R-:W-:Y:S05]  /*60e0*/  BSYNC.RECONVERGENT B0 ;  /* 0x0000000000007941 */ /* 0x000fea0003800200 */
.L_x_12090:
[----:B------:R-:W-:Y:S01]  /*60f0*/  IMAD.SHL.U32 R0, R0, 0x100000, RZ ;  /* 0x0010000000007824 */ /* 0x000fe200078e00ff */
[----:B------:R-:W-:-:S04]  /*6100*/  LEA R3, R3, 0x3b800000, 0x17 ;  /* 0x3b80000003037811 */ /* 0x000fc800078eb8ff */
[----:B------:R-:W-:Y:S01]  /*6110*/  LOP3.LUT R18, R3, R0, R7, 0xfe, !PT ;  /* 0x0000000003127212 */ /* 0x000fe200078efe07 */
[----:B------:R-:W-:Y:S06]  /*6120*/  BRA `(.L_x_12075) ;  /* 0x0000000000f87947 */ /* 0x000fec0003800000 */
.L_x_12088:
        /* <DEDUP_REMOVED lines=20> */
.L_x_12093:
[----:B------:R-:W-:Y:S05]  /*6270*/  BSYNC.RECONVERGENT B0 ;  /* 0x0000000000007941 */ /* 0x000fea0003800200 */
.L_x_12092:
[----:B------:R-:W-:Y:S01]  /*6280*/  IMAD.SHL.U32 R0, R0, 0x200000, RZ ;  /* 0x0020000000007824 */ /* 0x000fe200078e00ff */
[----:B------:R-:W-:-:S04]  /*6290*/  LEA R3, R3, 0x37800000, 0x17 ;  /* 0x3780000003037811 */ /* 0x000fc800078eb8ff */
[----:B------:R-:W-:Y:S01]  /*62a0*/  LOP3.LUT R18, R3, R0, R7, 0xfe, !PT ;  /* 0x0000000003127212 */ /* 0x000fe200078efe07 */
[----:B------:R-:W-:Y:S06]  /*62b0*/  BRA `(.L_x_12075) ;  /* 0x0000000000947947 */ /* 0x000fec0003800000 */
.L_x_12087:
        /* <DEDUP_REMOVED lines=14> */
.L_x_12074:
        /* <DEDUP_REMOVED lines=16> */
.L_x_12096:
[----:B------:R-:W-:Y:S01]  /*64a0*/  IMAD.MOV.U32 R18, RZ, RZ, RZ ;  /* 0x000000ffff127224 */ /* 0x000fe200078e00ff */
[----:B------:R-:W-:Y:S06]  /*64b0*/  BRA `(.L_x_12075) ;  /* 0x0000000000147947 */ /* 0x000fec0003800000 */
.L_x_12095:
[----:B------:R-:W2:Y:S02]  /*64c0*/  LDG.E.64 R4, desc[UR36][R4.64] ;  /* 0x0000002404047981 */ /* 0x000ea4000c1e1b00 */
[----:B--2---:R0:W2:Y:S01]  /*64d0*/  I2F.U64 R18, R4 ;  /* 0x0000000400127312 */ /* 0x0040a20000301000 */
[----:B------:R-:W-:Y:S05]  /*64e0*/  BRA `(.L_x_12075) ;  /* 0x0000000000087947 */ /* 0x000fea0003800000 */
.L_x_12094:
[----:B------:R-:W2:Y:S02]  /*64f0*/  LDG.E R4, desc[UR36][R4.64] ;  /* 0x0000002404047981 */ /* 0x000ea4000c1e1900 */
[----:B--2---:R-:W-:-:S07]  /*6500*/  I2FP.F32.U32 R18, R4 ;  /* 0x0000000400127245 */ /* 0x004fce0000201000 */
.L_x_12075:
[----:B------:R-:W-:Y:S05]  /*6510*/  BSYNC.RECONVERGENT B6 ;  /* 0x0000000000067941 */ /* 0x000fea0003800200 */
.L_x_12069:
[----:B------:R-:W1:Y:S01]  /*6520*/  LDCU.U8 UR6, c[0x0][0x3a5] ;  /* 0x000074a0ff0677ac */ /* 0x000e620008000000 */
[----:B0---4-:R-:W0:Y:S01]  /*6530*/  LDC.64 R4, c[0x0][0x398] ;  /* 0x0000e600ff047b82 */ /* 0x011e220000000a00 */
[----:B------:R-:W4:Y:S01]  /*6540*/  LDCU UR5, c[0x0][0x3ac] ;  /* 0x00007580ff0577ac */ /* 0x000f220008000800 */
[----:B-1----:R-:W-:-:S04]  /*6550*/  UPRMT UR4, UR6, 0x9910, URZ ;  /* 0x0000991006047896 */ /* 0x002fc800080000ff */
        /* <DEDUP_REMOVED lines=14> */
[----:B----4-:R0:W1:Y:S01]  /*6640*/  I2F.S16 R25, R4 ;  /* 0x0000000400197306 */ /* 0x0100620000101400 */
[----:B------:R-:W-:Y:S05]  /*6650*/  BRA `(.L_x_12068) ;  /* 0x0000000c00247947 */ /* 0x000fea0003800000 */
.L_x_12100:
[----:B------:R-:W4:Y:S02]  /*6660*/  LDG.E.U8 R4, desc[UR36][R4.64] ;  /* 0x0000002404047981 */ /* 0x000f24000c1e1100 */
[----:B----4-:R-:W-:Y:S01]  /*6670*/  I2FP.F32.U32 R25, R4 ;  /* 0x0000000400197245 */ /* 0x010fe20000201000 */
[----:B------:R-:W-:Y:S06]  /*6680*/  BRA `(.L_x_12068) ;  /* 0x0000000c00187947 */ /* 0x000fec0003800000 */
.L_x_12099:
[----:B------:R-:W-:-:S09]  /*6690*/  UISETP.NE.AND UP0, UPT, UR4, 0x2, UPT ;  /* 0x000000020400788c */ /* 0x000fd2000bf05270 */
[----:B------:R-:W-:Y:S05]  /*66a0*/  BRA.U !UP0, `(.L_x_12102) ;  /* 0x0000000108287547 */ /* 0x000fea000b800000 */
[----:B------:R-:W-:-:S09]  /*66b0*/  UISETP.NE.AND UP0, UPT, UR4, 0x3, UPT ;  /* 0x000000030400788c */ /* 0x000fd2000bf05270 */
[----:B------:R-:W-:Y:S05]  /*66c0*/  BRA.U !UP0, `(.L_x_12103) ;  /* 0x0000000108147547 */ /* 0x000fea000b800000 */
[----:B------:R-:W-:-:S09]  /*66d0*/  UISETP.NE.AND UP0, UPT, UR4, 0x4, UPT ;  /* 0x000000040400788c */ /* 0x000fd2000bf05270 */
[----:B------:R-:W-:Y:S05]  /*66e0*/  BRA.U UP0, `(.L_x_12101) ;  /* 0x0000000900a87547 */ /* 0x000fea000b800000 */
[----:B------:R-:W4:Y:S02]  /*66f0*/  LDG.E.64 R4, desc[UR36][R4.64] ;  /* 0x0000002404047981 */ /* 0x000f24000c1e1b00 */
[----:B----4-:R0:W1:Y:S01]  /*6700*/  I2F.S64 R25, R4 ;  /* 0x0000000400197312 */ /* 0x0100620000301400 */
[----:B------:R-:W-:Y:S05]  /*6710*/  BRA `(.L_x_12068) ;  /* 0x0000000800f47947 */ /* 0x000fea0003800000 */
.L_x_12103:
[----:B------:R-:W4:Y:S02]  /*6720*/  LDG.E R4, desc[UR36][R4.64] ;  /* 0x0000002404047981 */ /* 0x000f24000c1e1900 */
[----:B----4-:R-:W-:Y:S01]  /*6730*/  I2FP.F32.S32 R25, R4 ;  /* 0x0000000400197245 */ /* 0x010fe20000201400 */
[----:B------:R-:W-:Y:S06]  /*6740*/  BRA `(.L_x_12068) ;  /* 0x0000000800e87947 */ /* 0x000fec0003800000 */
.L_x_12102:
[----:B------:R-:W4:Y:S02]  /*6750*/  LDG.E.U16 R4, desc[UR36][R4.64] ;  /* 0x0000002404047981 */ /* 0x000f24000c1e1500 */
[----:B----4-:R0:W1:Y:S01]  /*6760*/  I2F.S16 R25, R4 ;  /* 0x0000000400197306 */ /* 0x0100620000101400 */
[----:B------:R-:W-:Y:S05]  /*6770*/  BRA `(.L_x_12068) ;  /* 0x0000000800dc7947 */ /* 0x000fea0003800000 */
.L_x_12098:
        /* <DEDUP_REMOVED lines=8> */
.L_x_12105:
[----:B------:R-:W4:Y:S02]  /*6800*/  LDG.E.U16 R4, desc[UR36][R4.64] ;  /* 0x0000002404047981 */ /* 0x000f24000c1e1500 */
[----:B----4-:R-:W-:Y:S01]  /*6810*/  HADD2.F32 R25, -RZ, R4.H0_H0 ;  /* 0x20000004ff197230 */ /* 0x010fe20000004100 */
[----:B------:R-:W-:Y:S06]  /*6820*/  BRA `(.L_x_12068) ;  /* 0x0000000800b07947 */ /* 0x000fec0003800000 */
.L_x_12104:
        /* <DEDUP_REMOVED lines=8> */
.L_x_12107:
[----:B------:R-:W4:Y:S02]  /*68b0*/  LDG.E.U16 R4, desc[UR36][R4.64] ;  /* 0x0000002404047981 */ /* 0x000f24000c1e1500 */
[----:B----4-:R-:W-:Y:S01]  /*68c0*/  HADD2.F32 R25, -RZ, R4.H0_H0 ;  /* 0x20000004ff197230 */ /* 0x010fe20000004100 */
[----:B------:R-:W-:Y:S06]  /*68d0*/  BRA `(.L_x_12068) ;  /* 0x0000000800847947 */ /* 0x000fec0003800000 */
.L_x_12106:
[----:B------:R-:W4:Y:S01]  /*68e0*/  LDG.E.64 R4, desc[UR36][R4.64] ;  /* 0x0000002404047981 */ /* 0x000f22000c1e1b00 */
[----:B------:R-:W-:Y:S01]  /*68f0*/  UMOV UR4, 0xf0000000 ;  /* 0xf000000000047882 */ /* 0x000fe20000000000 */
[----:B------:R-:W-:Y:S01]  /*6900*/  UMOV UR5, 0x380fffff ;  /* 0x380fffff00057882 */ /* 0x000fe20000000000 */
[----:B----4-:R-:W0:Y:S01]  /*6910*/  F2F.F32.F64 R25, R4 ;  /* 0x0000000400197310 */ /* 0x010e220000301000 */
[----:B------:R-:W-:-:S14]  /*6920*/  DSETP.GEU.AND P0, PT, |R4|, UR4, PT ;  /* 0x0000000404007e2a */ /* 0x000fdc000bf0e200 */
[----:B0-----:R-:W-:Y:S01]  /*6930*/  @!P0 FMUL R25, R25, 1.175494350822287508e-38 ;  /* 0x0080000019198820 */ /* 0x001fe20000400000 */
[----:B------:R-:W-:Y:S06]  /*6940*/  BRA `(.L_x_12068) ;  /* 0x0000000800687947 */ /* 0x000fec0003800000 */
.L_x_12097:
        /* <DEDUP_REMOVED lines=12> */
.L_x_12110:
[----:B------:R-:W4:Y:S01]  /*6a10*/  LDG.E.64 R4, desc[UR36][R4.64] ;  /* 0x0000002404047981 */ /* 0x000f22000c1e1b00 */
[----:B------:R-:W-:Y:S01]  /*6a20*/  UMOV UR4, 0xf0000000 ;  /* 0xf000000000047882 */ /* 0x000fe20000000000 */
[----:B------:R-:W-:Y:S01]  /*6a30*/  UMOV UR5, 0x380fffff ;  /* 0x380fffff00057882 */ /* 0x000fe20000000000 */
[----:B----4-:R-:W0:Y:S01]  /*6a40*/  F2F.F32.F64 R25, R4 ;  /* 0x0000000400197310 */ /* 0x010e220000301000 */
[----:B------:R-:W-:-:S14]  /*6a50*/  DSETP.GEU.AND P0, PT, |R4|, UR4, PT ;  /* 0x0000000404007e2a */ /* 0x000fdc000bf0e200 */
[----:B0-----:R-:W-:Y:S01]  /*6a60*/  @!P0 FMUL R25, R25, 1.175494350822287508e-38 ;  /* 0x0080000019198820 */ /* 0x001fe20000400000 */
[----:B------:R-:W-:Y:S06]  /*6a70*/  BRA `(.L_x_12068) ;  /* 0x00000008001c7947 */ /* 0x000fec0003800000 */
.L_x_12109:
        /* <DEDUP_REMOVED lines=25> */
.L_x_12112:
[----:B------:R-:W4:Y:S02]  /*6c10*/  LDG.E.U8 R4, desc[UR36][R4.64] ;  /* 0x0000002404047981 */ /* 0x000f24000c1e1100 */
[C---:B----4-:R-:W-:Y:S02]  /*6c20*/  IMAD.SHL.U32 R0, R4.reuse, 0x2000000, RZ ;  /* 0x0200000004007824 */ /* 0x050fe400078e00ff */
        /* <DEDUP_REMOVED lines=10> */
.L_x_12111:
[----:B------:R-:W4:Y:S02]  /*6cd0*/  LDG.E.U16 R4, desc[UR36][R4.64] ;  /* 0x0000002404047981 */ /* 0x000f24000c1e1500 */
[----:B----4-:R-:W-:Y:S01]  /*6ce0*/  IMAD.U32 R25, R4, 0x10000, RZ ;  /* 0x0001000004197824 */ /* 0x010fe200078e00ff */
[----:B------:R-:W-:Y:S06]  /*6cf0*/  BRA `(.L_x_12068) ;  /* 0x00000004007c7947 */ /* 0x000fec0003800000 */
.L_x_12108:
        /* <DEDUP_REMOVED lines=11> */
.L_x_12115:
[----:B------:R-:W4:Y:S02]  /*6db0*/  LDG.E.U8 R4, desc[UR36][R4.64] ;  /* 0x0000002404047981 */ /* 0x000f24000c1e1100 */
        /* <DEDUP_REMOVED lines=18> */
.L_x_12117:
[----:B------:R-:W-:Y:S05]  /*6ee0*/  BSYNC.RECONVERGENT B0 ;  /* 0x0000000000007941 */ /* 0x000fea0003800200 */
.L_x_12116:
[----:B------:R-:W-:Y:S01]  /*6ef0*/  IMAD.SHL.U32 R0, R0, 0x100000, RZ ;  /* 0x0010000000007824 */ /* 0x000fe200078e00ff */
[----:B------:R-:W-:-:S04]  /*6f00*/  LEA R3, R3, 0x3b800000, 0x17 ;  /* 0x3b80000003037811 */ /* 0x000fc800078eb8ff */
[----:B------:R-:W-:Y:S01]  /*6f10*/  LOP3.LUT R25, R3, R0, R25, 0xfe, !PT ;  /* 0x0000000003197212 */ /* 0x000fe200078efe19 */
[----:B------:R-:W-:Y:S06]  /*6f20*/  BRA `(.L_x_12068) ;  /* 0x0000000000f07947 */ /* 0x000fec0003800000 */
.L_x_12114:
        /* <DEDUP_REMOVED lines=19> */
.L_x_12119:
[----:B------:R-:W-:Y:S05]  /*7060*/  BSYNC.RECONVERGENT B0 ;  /* 0x0000000000007941 */ /* 0x000fea0003800200 */
.L_x_12118:
[----:B------:R-:W-:Y:S01]  /*7070*/  IMAD.SHL.U32 R0, R0, 0x200000, RZ ;  /* 0x0020000000007824 */ /* 0x000fe200078e00ff */
[----:B------:R-:W-:-:S04]  /*7080*/  LEA R3, R3, 0x37800000, 0x17 ;  /* 0x3780000003037811 */ /* 0x000fc800078eb8ff */
[----:B------:R-:W-:Y:S01]  /*7090*/  LOP3.LUT R25, R3, R0, R25, 0xfe, !PT ;  /* 0x0000000003197212 */ /* 0x000fe200078efe19 */
[----:B------:R-:W-:Y:S06]  /*70a0*/  BRA `(.L_x_12068) ;  /* 0x0000000000907947 */ /* 0x000fec0003800000 */
.L_x_12113:
        /* <DEDUP_REMOVED lines=14> */
.L_x_12101:
[----:B------:R-:W-:Y:S01]  /*7190*/  MOV R14, 0x0 ;  /* 0x00000000000e7802 */ /* 0x000fe20000000f00 */
[----:B------:R-:W0:Y:S01]  /*71a0*/  LDCU.64 UR4, c[0x4][0x148] ;  /* 0x01002900ff0477ac */ /* 0x000e220008000a00 */
[----:B------:R-:W-:Y:S02]  /*71b0*/  IMAD.MOV.U32 R8, RZ, RZ, 0x4e ;  /* 0x0000004eff087424 */ /* 0x000fe400078e00ff */
[----:B------:R-:W-:Y:S01]  /*71c0*/  IMAD.MOV.U32 R12, RZ, RZ, 0x1 ;  /* 0x00000001ff0c7424 */ /* 0x000fe200078e00ff */
[----:B------:R-:W1:Y:S01]  /*71d0*/  LDCU.64 UR6, c[0x4][0x150] ;  /* 0x01002a00ff0677ac */ /* 0x000e620008000a00 */
[----:B------:R-:W4:Y:S01]  /*71e0*/  LDC.64 R14, c[0x4][R14] ;  /* 0x010000000e0e7b82 */ /* 0x000f220000000a00 */
        /* <DEDUP_REMOVED lines=10> */
.L_x_12122:
[----:B------:R-:W-:Y:S05]  /*7290*/  BRA `(.L_x_12068) ;  /* 0x0000000000147947 */ /* 0x000fea0003800000 */
.L_x_12121:
[----:B------:R-:W4:Y:S02]  /*72a0*/  LDG.E.64 R4, desc[UR36][R4.64] ;  /* 0x0000002404047981 */ /* 0x000f24000c1e1b00 */
[----:B----4-:R0:W1:Y:S01]  /*72b0*/  I2F.U64 R25, R4 ;  /* 0x0000000400197312 */ /* 0x0100620000301000 */
[----:B------:R-:W-:Y:S05]  /*72c0*/  BRA `(.L_x_12068) ;  /* 0x0000000000087947 */ /* 0x000fea0003800000 */
.L_x_12120:
[----:B------:R-:W4:Y:S02]  /*72d0*/  LDG.E R4, desc[UR36][R4.64] ;  /* 0x0000002404047981 */ /* 0x000f24000c1e1900 */
[----:B----4-:R-:W-:-:S07]  /*72e0*/  I2FP.F32.U32 R25, R4 ;  /* 0x0000000400197245 */ /* 0x010fce0000201000 */
.L_x_12068:
[----:B------:R-:W-:Y:S05]  /*72f0*/  BSYNC.RECONVERGENT B7 ;  /* 0x0000000000077941 */ /* 0x000fea0003800200 */
.L_x_12067:
[C---:B------:R-:W-:Y:S01]  /*7300*/  VIADD R26, R19.reuse, 0x80 ;  /* 0x00000080131a7836 */ /* 0x040fe20000000000 */
[CC--:B------:R-:W-:Y:S01]  /*7310*/  ISETP.GE.AND P0, PT, R19.reuse, R17.reuse, PT ;  /* 0x000000111300720c */ /* 0x0c0fe20003f06270 */
[C---:B------:R-:W-:Y:S01]  /*7320*/  VIADD R0, R19.reuse, 0x100 ;  /* 0x0000010013007836 */ /* 0x040fe20000000000 */
[----:B------:R-:W3:Y:S01]  /*7330*/  LDC.U8 R16, c[0x0][0x3b0] ;  /* 0x0000ec00ff107b82 */ /* 0x000ee20000000000 */
[----:B------:R-:W-:Y:S01]  /*7340*/  VIADD R6, R19, 0x180 ;  /* 0x0000018013067836 */ /* 0x000fe20000000000 */
[-C--:B------:R-:W-:Y:S01]  /*7350*/  ISETP.GE.AND P1, PT, R26, R17.reuse, PT ;  /* 0x000000111a00720c */ /* 0x080fe20003f26270 */
[----:B------:R-:W-:Y:S01]  /*7360*/  BSSY.RECONVERGENT B6, `(.L_x_12123) ;  /* 0x0000106000067945 */ /* 0x000fe20003800200 */
[-C--:B------:R-:W-:Y:S02]  /*7370*/  ISETP.GE.AND P2, PT, R0, R17.reuse, PT ;  /* 0x000000110000720c */ /* 0x080fe40003f46270 */
[----:B------:R-:W-:-:S05]  /*7380*/  ISETP.GE.AND P3, PT, R6, R17, PT ;  /* 0x000000110600720c */ /* 0x000fca0003f66270 */
[----:B--2--5:R-:W3:Y:S08]  /*7390*/  @!P0 MUFU.RCP R29, R29 ;  /* 0x0000001d001d8308 */ /* 0x024ef00000001000 */
[----:B01----:R-:W0:Y:S08]  /*73a0*/  @!P1 MUFU.RCP R27, R27 ;  /* 0x0000001b001b9308 */ /* 0x003e300000001000 */
[----:B----4-:R-:W1:Y:S01]  /*73b0*/  @!P2 MUFU.RCP R28, R28 ;  /* 0x0000001c001ca308 */ /* 0x010e620000001000 */
[----:B---3--:R-:W-:-:S07]  /*73c0*/  @!P0 FMUL.FTZ R4, R29, R24 ;  /* 0x000000181d048220 */ /* 0x008fce0000410000 */
[----:B------:R-:W2:Y:S01]  /*73d0*/  @!P3 MUFU.RCP R25, R25 ;  /* 0x000000190019b308 */ /* 0x000ea20000001000 */
[----:B0-----:R-:W-:Y:S01]  /*73e0*/  @!P1 FMUL.FTZ R22, R27, R22 ;  /* 0x000000161b169220 */ /* 0x001fe20000410000 */
[----:B-1----:R-:W-:Y:S01]  /*73f0*/  @!P2 FMUL.FTZ R24, R28, R23 ;  /* 0x000000171c18a220 */ /* 0x002fe20000410000 */
[----:B--2---:R-:W-:Y:S01]  /*7400*/  @!P3 FMUL.FTZ R18, R25, R18 ;  /* 0x000000121912b220 */ /* 0x004fe20000410000 */
        /* <DEDUP_REMOVED lines=23> */
.L_x_12128:
[----:B------:R-:W0:Y:S01]  /*7580*/  F2I.S64.TRUNC R4, R4 ;  /* 0x0000000400047311 */ /* 0x000e22000020d900 */
[----:B------:R-:W-:Y:S02]  /*7590*/  IMAD.MOV.U32 R19, RZ, RZ, R26 ;  /* 0x000000ffff137224 */ /* 0x000fe400078e001a */
[----:B0-----:R-:W-:-:S05]  /*75a0*/  IMAD.MOV.U32 R3, RZ, RZ, R4 ;  /* 0x000000ffff037224 */ /* 0x001fca00078e0004 */
[----:B------:R0:W-:Y:S01]  /*75b0*/  STG.E.U8 desc[UR36][R8.64], R3 ;  /* 0x0000000308007986 */ /* 0x0001e2000c101124 */
[----:B------:R-:W-:Y:S05]  /*75c0*/  BRA `(.L_x_12124) ;  /* 0x0000000c007c7947 */ /* 0x000fea0003800000 */
.L_x_12127:
        /* <DEDUP_REMOVED lines=10> */
.L_x_12131:
[----:B------:R-:W0:Y:S01]  /*7670*/  F2I.FTZ.TRUNC.NTZ R3, R4 ;  /* 0x0000000400037305 */ /* 0x000e22000021f100 */
[----:B------:R-:W-:Y:S01]  /*7680*/  IMAD.MOV.U32 R19, RZ, RZ, R26 ;  /* 0x000000ffff137224 */ /* 0x000fe200078e001a */
[----:B0-----:R0:W-:Y:S01]  /*7690*/  STG.E desc[UR36][R8.64], R3 ;  /* 0x0000000308007986 */ /* 0x0011e2000c101924 */
[----:B------:R-:W-:Y:S05]  /*76a0*/  BRA `(.L_x_12124) ;  /* 0x0000000c00447947 */ /* 0x000fea0003800000 */
.L_x_12130:
[----:B------:R-:W0:Y:S01]  /*76b0*/  F2I.FTZ.TRUNC.NTZ R3, R4 ;  /* 0x0000000400037305 */ /* 0x000e22000021f100 */
[----:B------:R-:W-:Y:S01]  /*76c0*/  IMAD.MOV.U32 R19, RZ, RZ, R26 ;  /* 0x000000ffff137224 */ /* 0x000fe200078e001a */
[----:B0-----:R0:W-:Y:S01]  /*76d0*/  STG.E.U16 desc[UR36][R8.64], R3 ;  /* 0x0000000308007986 */ /* 0x0011e2000c101524 */
[----:B------:R-:W-:Y:S05]  /*76e0*/  BRA `(.L_x_12124) ;  /* 0x0000000c00347947 */ /* 0x000fea0003800000 */
.L_x_12126:
        /* <DEDUP_REMOVED lines=9> */
.L_x_12133:
[----:B------:R-:W-:Y:S01]  /*7780*/  F2FP.F16.F32.PACK_AB R4, RZ, R4 ;  /* 0x00000004ff04723e */ /* 0x000fe200000000ff */
[----:B------:R-:W-:-:S04]  /*7790*/  IMAD.MOV.U32 R19, RZ, RZ, R26 ;  /* 0x000000ffff137224 */ /* 0x000fc800078e001a */
[----:B------:R4:W-:Y:S01]  /*77a0*/  STG.E.U16 desc[UR36][R8.64], R4 ;  /* 0x0000000408007986 */ /* 0x0009e2000c101524 */
[----:B------:R-:W-:Y:S05]  /*77b0*/  BRA `(.L_x_12124) ;  /* 0x0000000c00007947 */ /* 0x000fea0003800000 */
.L_x_12132:
[----:B------:R-:W-:-:S13]  /*77c0*/  ISETP.NE.AND P0, PT, R0, 0x7, PT ;  /* 0x000000070000780c */ /* 0x000fda0003f05270 */
[----:B------:R-:W-:Y:S05]  /*77d0*/  @!P0 BRA `(.L_x_12134) ;  /* 0x0000000000348947 */ /* 0x000fea0003800000 */
[----:B------:R-:W-:-:S13]  /*77e0*/  ISETP.NE.AND P0, PT, R0, 0x8, PT ;  /* 0x000000080000780c */ /* 0x000fda0003f05270 */
[----:B------:R-:W-:Y:S05]  /*77f0*/  @!P0 BRA `(.L_x_12135) ;  /* 0x0000000000188947 */ /* 0x000fea0003800000 */
[----:B------:R-:W-:-:S13]  /*7800*/  ISETP.NE.AND P0, PT, R0, 0x9, PT ;  /* 0x000000090000780c */ /* 0x000fda0003f05270 */
[----:B------:R-:W-:Y:S05]  /*7810*/  @P0 BRA `(.L_x_12129) ;  /* 0x0000000800440947 */ /* 0x000fea0003800000 */
[----:B------:R-:W-:Y:S02]  /*7820*/  IMAD.MOV.U32 R5, RZ, RZ, RZ ;  /* 0x000000ffff057224 */ /* 0x000fe400078e00ff */
[----:B------:R-:W-:-:S03]  /*7830*/  IMAD.MOV.U32 R19, RZ, RZ, R26 ;  /* 0x000000ffff137224 */ /* 0x000fc600078e001a */
[----:B------:R1:W-:Y:S01]  /*7840*/  STG.E.64 desc[UR36][R8.64], R4 ;  /* 0x0000000408007986 */ /* 0x0003e2000c101b24 */
[----:B------:R-:W-:Y:S05]  /*7850*/  BRA `(.L_x_12124) ;  /* 0x0000000800d87947 */ /* 0x000fea0003800000 */
.L_x_12135:
[----:B------:R-:W-:Y:S01]  /*7860*/  F2FP.F16.F32.PACK_AB R3, RZ, R4 ;  /* 0x00000004ff03723e */ /* 0x000fe200000000ff */
[----:B------:R-:W-:-:S03]  /*7870*/  IMAD.MOV.U32 R19, RZ, RZ, R26 ;  /* 0x000000ffff137224 */ /* 0x000fc600078e001a */
[----:B------:R-:W-:-:S05]  /*7880*/  PRMT R3, R3, 0x5410, RZ ;  /* 0x0000541003037816 */ /* 0x000fca00000000ff */
[----:B------:R2:W-:Y:S01]  /*7890*/  STG.E desc[UR36][R8.64], R3 ;  /* 0x0000000308007986 */ /* 0x0005e2000c101924 */
[----:B------:R-:W-:Y:S05]  /*78a0*/  BRA `(.L_x_12124) ;  /* 0x0000000800c47947 */ /* 0x000fea0003800000 */
.L_x_12134:
[----:B------:R-:W-:Y:S01]  /*78b0*/  FMUL.FTZ R4, R4, 1 ;  /* 0x3f80000004047820 */ /* 0x000fe20000410000 */
[----:B------:R-:W-:-:S05]  /*78c0*/  IMAD.MOV.U32 R19, RZ, RZ, R26 ;  /* 0x000000ffff137224 */ /* 0x000fca00078e001a */
[----:B------:R-:W0:Y:S02]  /*78d0*/  F2F.F64.F32 R4, R4 ;  /* 0x0000000400047310 */ /* 0x000e240000201800 */
[----:B0-----:R0:W-:Y:S01]  /*78e0*/  STG.E.64 desc[UR36][R8.64], R4 ;  /* 0x0000000408007986 */ /* 0x0011e2000c101b24 */
[----:B------:R-:W-:Y:S05]  /*78f0*/  BRA `(.L_x_12124) ;  /* 0x0000000800b07947 */ /* 0x000fea0003800000 */
.L_x_12125:
        /* <DEDUP_REMOVED lines=9> */
[----:B------:R-:W-:-:S03]  /*7990*/  IMAD.MOV.U32 R19, RZ, RZ, R26 ;  /* 0x000000ffff137224 */ /* 0x000fc600078e001a */
[----:B------:R-:W-:-:S05]  /*79a0*/  SEL R3, RZ, 0x1, !P0 ;  /* 0x00000001ff037807 */ /* 0x000fca0004000000 */
[----:B------:R0:W-:Y:S01]  /*79b0*/  STG.E.U8 desc[UR36][R8.64], R3 ;  /* 0x0000000308007986 */ /* 0x0001e2000c101124 */
[----:B------:R-:W-:Y:S05]  /*79c0*/  BRA `(.L_x_12124) ;  /* 0x00000008007c7947 */ /* 0x000fea0003800000 */
.L_x_12138:
[----:B------:R-:W-:Y:S01]  /*79d0*/  FMUL.FTZ R4, R4, 1 ;  /* 0x3f80000004047820 */ /* 0x000fe20000410000 */
[----:B------:R-:W-:Y:S01]  /*79e0*/  CS2R R6, SRZ ;  /* 0x0000000000067805 */ /* 0x000fe2000001ff00 */
[----:B------:R-:W-:-:S04]  /*79f0*/  IMAD.MOV.U32 R19, RZ, RZ, R26 ;  /* 0x000000ffff137224 */ /* 0x000fc800078e001a */
[----:B------:R-:W0:Y:S02]  /*7a00*/  F2F.F64.F32 R4, R4 ;  /* 0x0000000400047310 */ /* 0x000e240000201800 */
[----:B0-----:R0:W-:Y:S01]  /*7a10*/  STG.E.128 desc[UR36][R8.64], R4 ;  /* 0x0000000408007986 */ /* 0x0011e2000c101d24 */
[----:B------:R-:W-:Y:S05]  /*7a20*/  BRA `(.L_x_12124) ;  /* 0x0000000800647947 */ /* 0x000fea0003800000 */
.L_x_12137:
        /* <DEDUP_REMOVED lines=18> */
.L_x_12142:
[----:B------:R-:W-:Y:S05]  /*7b50*/  BSYNC.RECONVERGENT B0 ;  /* 0x0000000000007941 */ /* 0x000fea0003800200 */
.L_x_12141:
[----:B------:R-:W-:Y:S01]  /*7b60*/  LOP3.LUT R5, R0, 0x80, R5, 0xf8, !PT ;  /* 0x0000008000057812 */ /* 0x000fe200078ef805 */
[----:B------:R-:W-:-:S04]  /*7b70*/  IMAD.MOV.U32 R19, RZ, RZ, R26 ;  /* 0x000000ffff137224 */ /* 0x000fc800078e001a */
[----:B------:R0:W-:Y:S01]  /*7b80*/  STG.E.U8 desc[UR36][R8.64], R5 ;  /* 0x0000000508007986 */ /* 0x0001e2000c101124 */
[----:B------:R-:W-:Y:S05]  /*7b90*/  BRA `(.L_x_12124) ;  /* 0x0000000800087947 */ /* 0x000fea0003800000 */
.L_x_12140:
        /* <DEDUP_REMOVED lines=14> */
.L_x_12144:
[----:B------:R-:W-:Y:S05]  /*7c80*/  BSYNC.RECONVERGENT B0 ;  /* 0x0000000000007941 */ /* 0x000fea0003800200 */
.L_x_12143:
[----:B------:R-:W-:Y:S01]  /*7c90*/  LOP3.LUT R3, R0, 0x80, R7, 0xf8, !PT ;  /* 0x0000008000037812 */ /* 0x000fe200078ef807 */
[----:B------:R-:W-:-:S04]  /*7ca0*/  IMAD.MOV.U32 R19, RZ, RZ, R26 ;  /* 0x000000ffff137224 */ /* 0x000fc800078e001a */
[----:B------:R0:W-:Y:S01]  /*7cb0*/  STG.E.U8 desc[UR36][R8.64], R3 ;  /* 0x0000000308007986 */ /* 0x0001e2000c101124 */
[----:B------:R-:W-:Y:S05]  /*7cc0*/  BRA `(.L_x_12124) ;  /* 0x0000000400bc7947 */ /* 0x000fea0003800000 */
.L_x_12139:
[----:B------:R-:W-:Y:S01]  /*7cd0*/  F2FP.BF16.F32.PACK_AB R4, RZ, R4 ;  /* 0x00000004ff04723e */ /* 0x000fe200000010ff */
[----:B------:R-:W-:-:S04]  /*7ce0*/  IMAD.MOV.U32 R19, RZ, RZ, R26 ;  /* 0x000000ffff137224 */ /* 0x000fc800078e001a */
[----:B------:R0:W-:Y:S01]  /*7cf0*/  STG.E.U16 desc[UR36][R8.64], R4 ;  /* 0x0000000408007986 */ /* 0x0001e2000c101524 */
[----:B------:R-:W-:Y:S05]  /*7d00*/  BRA `(.L_x_12124) ;  /* 0x0000000400ac7947 */ /* 0x000fea0003800000 */
.L_x_12136:
        /* <DEDUP_REMOVED lines=12> */
.L_x_12147:
        /* <DEDUP_REMOVED lines=12> */
.L_x_12150:
[----:B------:R-:W-:-:S04]  /*7e90*/  SHF.R.U32.HI R0, RZ, 0x14, R4 ;  /* 0x00000014ff007819 */ /* 0x000fc80000011604 */
[----:B------:R-:W-:-:S04]  /*7ea0*/  LOP3.LUT R3, R0, 0x1, RZ, 0xc0, !PT ;  /* 0x0000000100037812 */ /* 0x000fc800078ec0ff */
[----:B------:R-:W-:-:S04]  /*7eb0*/  IADD3 R0, PT, PT, R4, 0x487ffff, R3 ;  /* 0x0487ffff04007810 */ /* 0x000fc80007ffe003 */
[----:B------:R-:W-:-:S04]  /*7ec0*/  SHF.R.U32.HI R0, RZ, 0x14, R0 ;  /* 0x00000014ff007819 */ /* 0x000fc80000011600 */
[----:B------:R-:W-:-:S07]  /*7ed0*/  LOP3.LUT R3, R0, 0xff, RZ, 0xc0, !PT ;  /* 0x000000ff00037812 */ /* 0x000fce00078ec0ff */
.L_x_12151:
[----:B------:R-:W-:-:S04]  /*7ee0*/  SHF.R.U32.HI R4, RZ, 0x18, R4 ;  /* 0x00000018ff047819 */ /* 0x000fc80000011604 */
[----:B------:R-:W-:-:S04]  /*7ef0*/  LOP3.LUT R3, R3, 0x80, R4, 0xf8, !PT ;  /* 0x0000008003037812 */ /* 0x000fc800078ef804 */
[----:B------:R-:W-:-:S07]  /*7f00*/  PRMT R0, R3, 0x7610, R0 ;  /* 0x0000761003007816 */ /* 0x000fce0000000000 */
.L_x_12149:
[----:B------:R-:W-:Y:S05]  /*7f10*/  BSYNC.RECONVERGENT B0 ;  /* 0x0000000000007941 */ /* 0x000fea0003800200 */
.L_x_12148:
[----:B------:R0:W-:Y:S01]  /*7f20*/  STG.E.U8 desc[UR36][R8.64], R0 ;  /* 0x0000000008007986 */ /* 0x0001e2000c101124 */
[----:B------:R-:W-:Y:S01]  /*7f30*/  IMAD.MOV.U32 R19, RZ, RZ, R26 ;  /* 0x000000ffff137224 */ /* 0x000fe200078e001a */
[----:B------:R-:W-:Y:S06]  /*7f40*/  BRA `(.L_x_12124) ;  /* 0x00000004001c7947 */ /* 0x000fec0003800000 */
.L_x_12146:
        /* <DEDUP_REMOVED lines=12> */
.L_x_12154:
[----:B------:R-:W-:-:S04]  /*8010*/  SHF.R.U32.HI R0, RZ, 0x15, R4 ;  /* 0x00000015ff007819 */ /* 0x000fc80000011604 */
[----:B------:R-:W-:-:S04]  /*8020*/  LOP3.LUT R3, R0, 0x1, RZ, 0xc0, !PT ;  /* 0x0000000100037812 */ /* 0x000fc800078ec0ff */
[----:B------:R-:W-:-:S04]  /*8030*/  IADD3 R0, PT, PT, R4, 0x88fffff, R3 ;  /* 0x088fffff04007810 */ /* 0x000fc80007ffe003 */
[----:B------:R-:W-:-:S04]  /*8040*/  SHF.R.U32.HI R0, RZ, 0x15, R0 ;  /* 0x00000015ff007819 */ /* 0x000fc80000011600 */
[----:B------:R-:W-:-:S07]  /*8050*/  LOP3.LUT R3, R0, 0xff, RZ, 0xc0, !PT ;  /* 0x000000ff00037812 */ /* 0x000fce00078ec0ff */
.L_x_12155:
[----:B------:R-:W-:-:S04]  /*8060*/  SHF.R.U32.HI R4, RZ, 0x18, R4 ;  /* 0x00000018ff047819 */ /* 0x000fc80000011604 */
[----:B------:R-:W-:-:S04]  /*8070*/  LOP3.LUT R3, R3, 0x80, R4, 0xf8, !PT ;  /* 0x0000008003037812 */ /* 0x000fc800078ef804 */
[----:B------:R-:W-:-:S07]  /*8080*/  PRMT R0, R3, 0x7610, R0 ;  /* 0x0000761003007816 */ /* 0x000fce0000000000 */
.L_x_12153:
[----:B------:R-:W-:Y:S05]  /*8090*/  BSYNC.RECONVERGENT B0 ;  /* 0x0000000000007941 */ /* 0x000fea0003800200 */
.L_x_12152:
[----:B------:R0:W-:Y:S01]  /*80a0*/  STG.E.U8 desc[UR36][R8.64], R0 ;  /* 0x0000000008007986 */ /* 0x0001e2000c101124 */
[----:B------:R-:W-:Y:S01]  /*80b0*/  IMAD.MOV.U32 R19, RZ, RZ, R26 ;  /* 0x000000ffff137224 */ /* 0x000fe200078e001a */
[----:B------:R-:W-:Y:S06]  /*80c0*/  BRA `(.L_x_12124) ;  /* 0x0000000000bc7947 */ /* 0x000fec0003800000 */
.L_x_12145:
[----:B------:R-:W-:-:S13]  /*80d0*/  ISETP.NE.AND P0, PT, R0, 0x1c, PT ;  /* 0x0000001c0000780c */ /* 0x000fda0003f05270 */
[----:B------:R-:W-:Y:S05]  /*80e0*/  @!P0 BRA `(.L_x_12156) ;  /* 0x0000000000a88947 */ /* 0x000fea0003800000 */
[----:B------:R-:W-:-:S13]  /*80f0*/  ISETP.NE.AND P0, PT, R0, 0x1d, PT ;  /* 0x0000001d0000780c */ /* 0x000fda0003f05270 */
[----:B------:R-:W-:Y:S05]  /*8100*/  @!P0 BRA `(.L_x_12157) ;  /* 0x0000000000908947 */ /* 0x000fea0003800000 */
[----:B------:R-:W-:-:S13]  /*8110*/  ISETP.NE.AND P0, PT, R0, 0x2c, PT ;  /* 0x0000002c0000780c */ /* 0x000fda0003f05270 */
[----:B------:R-:W-:Y:S05]  /*8120*/  @!P0 BRA `(.L_x_12158) ;  /* 0x0000000000488947 */ /* 0x000fea0003800000 */
.L_x_12129:
        /* <DEDUP_REMOVED lines=16> */
.L_x_12159:
[----:B------:R-:W-:Y:S01]  /*8230*/  IMAD.MOV.U32 R19, RZ, RZ, R26 ;  /* 0x000000ffff137224 */ /* 0x000fe200078e001a */
[----:B------:R-:W-:Y:S06]  /*8240*/  BRA `(.L_x_12124) ;  /* 0x00000000005c7947 */ /* 0x000fec0003800000 */
.L_x_12158:
        /* <DEDUP_REMOVED lines=16> */
.L_x_12157:
[----:B------:R-:W0:Y:S01]  /*8350*/  F2I.U64.TRUNC R4, R4 ;  /* 0x0000000400047311 */ /* 0x000e22000020d800 */
[----:B------:R-:W-:Y:S01]  /*8360*/  IMAD.MOV.U32 R19, RZ, RZ, R26 ;  /* 0x000000ffff137224 */ /* 0x000fe200078e001a */
[----:B0-----:R0:W-:Y:S01]  /*8370*/  STG.E.64 desc[UR36][R8.64], R4 ;  /* 0x0000000408007986 */ /* 0x0011e2000c101b24 */
[----:B------:R-:W-:Y:S05]  /*8380*/  BRA `(.L_x_12124) ;  /* 0x00000000000c7947 */ /* 0x000fea0003800000 */
.L_x_12156:
[----:B------:R-:W0:Y:S01]  /*8390*/  F2I.FTZ.U32.TRUNC.NTZ R3, R4 ;  /* 0x0000000400037305 */ /* 0x000e22000021f000 */
[----:B------:R-:W-:Y:S01]  /*83a0*/  IMAD.MOV.U32 R19, RZ, RZ, R26 ;  /* 0x000000ffff137224 */ /* 0x000fe200078e001a */
[----:B0-----:R0:W-:Y:S06]  /*83b0*/  STG.E desc[UR36][R8.64], R3 ;  /* 0x0000000308007986 */ /* 0x0011ec000c101924 */
.L_x_12124:
[----:B------:R-:W-:Y:S05]  /*83c0*/  BSYNC.RECONVERGENT B6 ;  /* 0x0000000000067941 */ /* 0x000fea0003800200 */
.L_x_12123:
        /* <DEDUP_REMOVED lines=24> */
.L_x_12165:
[----:B------:R-:W0:Y:S02]  /*8550*/  F2I.S64.TRUNC R22, R22 ;  /* 0x0000001600167311 */ /* 0x000e24000020d900 */
[----:B0-----:R-:W-:-:S05]  /*8560*/  IMAD.MOV.U32 R3, RZ, RZ, R22 ;  /* 0x000000ffff037224 */ /* 0x001fca00078e0016 */
[----:B------:R4:W-:Y:S01]  /*8570*/  STG.E.U8 desc[UR36][R8.64], R3 ;  /* 0x0000000308007986 */ /* 0x0009e2000c101124 */
[----:B------:R-:W-:Y:S05]  /*8580*/  BRA `(.L_x_12167) ;  /* 0x0000000c00287947 */ /* 0x000fea0003800000 */
.L_x_12164:
        /* <DEDUP_REMOVED lines=9> */
.L_x_12169:
[----:B------:R-:W0:Y:S02]  /*8620*/  F2I.FTZ.TRUNC.NTZ R3, R22 ;  /* 0x0000001600037305 */ /* 0x000e24000021f100 */
[----:B0-----:R2:W-:Y:S01]  /*8630*/  STG.E desc[UR36][R8.64], R3 ;  /* 0x0000000308007986 */ /* 0x0015e2000c101924 */
[----:B------:R-:W-:Y:S05]  /*8640*/  BRA `(.L_x_12167) ;  /* 0x0000000800f87947 */ /* 0x000fea0003800000 */
.L_x_12168:
[----:B------:R-:W0:Y:S02]  /*8650*/  F2I.FTZ.TRUNC.NTZ R3, R22 ;  /* 0x0000001600037305 */ /* 0x000e24000021f100 */
[----:B0-----:R0:W-:Y:S01]  /*8660*/  STG.E.U16 desc[UR36][R8.64], R3 ;  /* 0x0000000308007986 */ /* 0x0011e2000c101524 */
[----:B------:R-:W-:Y:S05]  /*8670*/  BRA `(.L_x_12167) ;  /* 0x0000000800ec7947 */ /* 0x000fea0003800000 */
.L_x_12163:
        /* <DEDUP_REMOVED lines=8> */
.L_x_12171:
[----:B------:R-:W-:-:S05]  /*8700*/  F2FP.F16.F32.PACK_AB R22, RZ, R22 ;  /* 0x00000016ff16723e */ /* 0x000fca00000000ff */
[----:B------:R0:W-:Y:S01]  /*8710*/  STG.E.U16 desc[UR36][R8.64], R22 ;  /* 0x0000001608007986 */ /* 0x0001e2000c101524 */
[----:B------:R-:W-:Y:S05]  /*8720*/  BRA `(.L_x_12167) ;  /* 0x0000000800c07947 */ /* 0x000fea0003800000 */
.L_x_12170:
[----:B------:R-:W-:-:S13]  /*8730*/  ISETP.NE.AND P0, PT, R0, 0x7, PT ;  /* 0x000000070000780c */ /* 0x000fda0003f05270 */
[----:B------:R-:W-:Y:S05]  /*8740*/  @!P0 BRA `(.L_x_12172) ;  /* 0x00000000002c8947 */ /* 0x000fea0003800000 */
[----:B------:R-:W-:-:S13]  /*8750*/  ISETP.NE.AND P0, PT, R0, 0x8, PT ;  /* 0x000000080000780c */ /* 0x000fda0003f05270 */
[----:B------:R-:W-:Y:S05]  /*8760*/  @!P0 BRA `(.L_x_12173) ;  /* 0x0000000000148947 */ /* 0x000fea0003800000 */
[----:B------:R-:W-:-:S13]  /*8770*/  ISETP.NE.AND P0, PT, R0, 0x9, PT ;  /* 0x000000090000780c */ /* 0x000fda0003f05270 */
[----:B------:R-:W-:Y:S05]  /*8780*/  @P0 BRA `(.L_x_12166) ;  /* 0x0000000400d00947 */ /* 0x000fea0003800000 */
[----:B------:R-:W-:-:S05]  /*8790*/  IMAD.MOV.U32 R23, RZ, RZ, RZ ;  /* 0x000000ffff177224 */ /* 0x000fca00078e00ff */
[----:B------:R0:W-:Y:S01]  /*87a0*/  STG.E.64 desc[UR36][R8.64], R22 ;  /* 0x0000001608007986 */ /* 0x0001e2000c101b24 */
[----:B------:R-:W-:Y:S05]  /*87b0*/  BRA `(.L_x_12167) ;  /* 0x00000008009c7947 */ /* 0x000fea0003800000 */
.L_x_12173:
[----:B------:R-:W-:-:S04]  /*87c0*/  F2FP.F16.F32.PACK_AB R3, RZ, R22 ;  /* 0x00000016ff03723e */ /* 0x000fc800000000ff */
[----:B------:R-:W-:-:S05]  /*87d0*/  PRMT R3, R3, 0x5410, RZ ;  /* 0x0000541003037816 */ /* 0x000fca00000000ff */
[----:B------:R0:W-:Y:S01]  /*87e0*/  STG.E desc[UR36][R8.64], R3 ;  /* 0x0000000308007986 */ /* 0x0001e2000c101924 */
[----:B------:R-:W-:Y:S05]  /*87f0*/  BRA `(.L_x_12167) ;  /* 0x00000008008c7947 */ /* 0x000fea0003800000 */
.L_x_12172:
[----:B------:R-:W-:-:S06]  /*8800*/  FMUL.FTZ R4, R22, 1 ;  /* 0x3f80000016047820 */ /* 0x000fcc0000410000 */
[----:B------:R-:W0:Y:S02]  /*8810*/  F2F.F64.F32 R4, R4 ;  /* 0x0000000400047310 */ /* 0x000e240000201800 */
[----:B0-----:R0:W-:Y:S01]  /*8820*/  STG.E.64 desc[UR36][R8.64], R4 ;  /* 0x0000000408007986 */ /* 0x0011e2000c101b24 */
[----:B------:R-:W-:Y:S05]  /*8830*/  BRA `(.L_x_12167) ;  /* 0x00000008007c7947 */ /* 0x000fea0003800000 */
.L_x_12162:
        /* <DEDUP_REMOVED lines=13> */
.L_x_12177:
        /* <DEDUP_REMOVED lines=16> */
.L_x_12180:
[----:B------:R-:W-:-:S04]  /*8a10*/  SHF.R.U32.HI R22, RZ, 0x18, R22 ;  /* 0x00000018ff167819 */ /* 0x000fc80000011616 */
[----:B------:R-:W-:-:S04]  /*8a20*/  LOP3.LUT R3, R3, 0x80, R22, 0xf8, !PT ;  /* 0x0000008003037812 */ /* 0x000fc800078ef816 */
[----:B------:R-:W-:-:S07]  /*8a30*/  PRMT R4, R3, 0x7610, R4 ;  /* 0x0000761003047816 */ /* 0x000fce0000000004 */
.L_x_12179:
[----:B------:R-:W-:Y:S05]  /*8a40*/  BSYNC.RECONVERGENT B0 ;  /* 0x0000000000007941 */ /* 0x000fea0003800200 */
.L_x_12178:
[----:B------:R0:W-:Y:S01]  /*8a50*/  STG.E.U8 desc[UR36][R8.64], R4 ;  /* 0x0000000408007986 */ /* 0x0001e2000c101124 */
[----:B------:R-:W-:Y:S05]  /*8a60*/  BRA `(.L_x_12167) ;  /* 0x0000000400f07947 */ /* 0x000fea0003800000 */
.L_x_12176:
        /* <DEDUP_REMOVED lines=16> */
.L_x_12183:
[----:B------:R-:W-:-:S04]  /*8b70*/  SHF.R.U32.HI R22, RZ, 0x18, R22 ;  /* 0x00000018ff167819 */ /* 0x000fc80000011616 */
[----:B------:R-:W-:-:S04]  /*8b80*/  LOP3.LUT R3, R3, 0x80, R22, 0xf8, !PT ;  /* 0x0000008003037812 */ /* 0x000fc800078ef816 */
[----:B------:R-:W-:-:S07]  /*8b90*/  PRMT R4, R3, 0x7610, R4 ;  /* 0x0000761003047816 */ /* 0x000fce0000000004 */
.L_x_12182:
[----:B------:R-:W-:Y:S05]  /*8ba0*/  BSYNC.RECONVERGENT B0 ;  /* 0x0000000000007941 */ /* 0x000fea0003800200 */
.L_x_12181:
[----:B------:R0:W-:Y:S01]  /*8bb0*/  STG.E.U8 desc[UR36][R8.64], R4 ;  /* 0x0000000408007986 */ /* 0x0001e2000c101124 */
[----:B------:R-:W-:Y:S05]  /*8bc0*/  BRA `(.L_x_12167) ;  /* 0x0000000400987947 */ /* 0x000fea0003800000 */
.L_x_12175:
        /* <DEDUP_REMOVED lines=21> */
.L_x_12185:
[----:B------:R-:W0:Y:S02]  /*8d20*/  F2I.U64.TRUNC R22, R22 ;  /* 0x0000001600167311 */ /* 0x000e24000020d800 */
[----:B0-----:R0:W-:Y:S01]  /*8d30*/  STG.E.64 desc[UR36][R8.64], R22 ;  /* 0x0000001608007986 */ /* 0x0011e2000c101b24 */
[----:B------:R-:W-:Y:S05]  /*8d40*/  BRA `(.L_x_12167) ;  /* 0x0000000400387947 */ /* 0x000fea0003800000 */
.L_x_12184:
[----:B------:R-:W0:Y:S02]  /*8d50*/  F2I.FTZ.U32.TRUNC.NTZ R3, R22 ;  /* 0x0000001600037305 */ /* 0x000e24000021f000 */
[----:B0-----:R0:W-:Y:S01]  /*8d60*/  STG.E desc[UR36][R8.64], R3 ;  /* 0x0000000308007986 */ /* 0x0011e2000c101924 */
[----:B------:R-:W-:Y:S05]  /*8d70*/  BRA `(.L_x_12167) ;  /* 0x00000004002c7947 */ /* 0x000fea0003800000 */
.L_x_12174:
[----:B------:R-:W-:-:S13]  /*8d80*/  ISETP.GT.AND P0, PT, R0, 0xe, PT ;  /* 0x0000000e0000780c */ /* 0x000fda0003f04270 */
[----:B------:R-:W-:Y:S05]  /*8d90*/  @P0 BRA `(.L_x_12186) ;  /* 0x0000000000340947 */ /* 0x000fea0003800000 */
[----:B------:R-:W-:-:S13]  /*8da0*/  ISETP.NE.AND P0, PT, R0, 0xa, PT ;  /* 0x0000000a0000780c */ /* 0x000fda0003f05270 */
[----:B------:R-:W-:Y:S05]  /*8db0*/  @!P0 BRA `(.L_x_12187) ;  /* 0x0000000000188947 */ /* 0x000fea0003800000 */
[----:B------:R-:W-:-:S13]  /*8dc0*/  ISETP.NE.AND P0, PT, R0, 0xb, PT ;  /* 0x0000000b0000780c */ /* 0x000fda0003f05270 */
[----:B------:R-:W-:Y:S05]  /*8dd0*/  @P0 BRA `(.L_x_12166) ;  /* 0x00000000003c0947 */ /* 0x000fea0003800000 */
[----:B------:R-:W-:-:S04]  /*8de0*/  FSETP.NEU.FTZ.AND P0, PT, R22, RZ, PT ;  /* 0x000000ff1600720b */ /* 0x000fc80003f1d000 */
[----:B------:R-:W-:-:S05]  /*8df0*/  SEL R3, RZ, 0x1, !P0 ;  /* 0x00000001ff037807 */ /* 0x000fca0004000000 */
[----:B------:R0:W-:Y:S01]  /*8e00*/  STG.E.U8 desc[UR36][R8.64], R3 ;  /* 0x0000000308007986 */ /* 0x0001e2000c101124 */
[----:B------:R-:W-:Y:S05]  /*8e10*/  BRA `(.L_x_12167) ;  /* 0x0000000400047947 */ /* 0x000fea0003800000 */
.L_x_12187:
[----:B------:R-:W-:Y:S01]  /*8e20*/  FMUL.FTZ R4, R22, 1 ;  /* 0x3f80000016047820 */ /* 0x000fe20000410000 */
[----:B------:R-:W-:-:S05]  /*8e30*/  CS2R R6, SRZ ;  /* 0x0000000000067805 */ /* 0x000fca000001ff00 */
[----:B------:R-:W0:Y:S02]  /*8e40*/  F2F.F64.F32 R4, R4 ;  /* 0x0000000400047310 */ /* 0x000e240000201800 */
[----:B0-----:R0:W-:Y:S01]  /*8e50*/  STG.E.128 desc[UR36][R8.64], R4 ;  /* 0x0000000408007986 */ /* 0x0011e2000c101d24 */
[----:B------:R-:W-:Y:S05]  /*8e60*/  BRA `(.L_x_12167) ;  /* 0x0000000000f07947 */ /* 0x000fea0003800000 */
.L_x_12186:
[----:B------:R-:W-:-:S13]  /*8e70*/  ISETP.NE.AND P0, PT, R0, 0xf, PT ;  /* 0x0000000f0000780c */ /* 0x000fda0003f05270 */
[----:B------:R-:W-:Y:S05]  /*8e80*/  @!P0 BRA `(.L_x_12188) ;  /* 0x0000000000e08947 */ /* 0x000fea0003800000 */
[----:B------:R-:W-:-:S13]  /*8e90*/  ISETP.NE.AND P0, PT, R0, 0x17, PT ;  /* 0x000000170000780c */ /* 0x000fda0003f05270 */
[----:B------:R-:W-:Y:S05]  /*8ea0*/  @!P0 BRA `(.L_x_12189) ;  /* 0x00000000008c8947 */ /* 0x000fea0003800000 */
[----:B------:R-:W-:-:S13]  /*8eb0*/  ISETP.NE.AND P0, PT, R0, 0x18, PT ;  /* 0x000000180000780c */ /* 0x000fda0003f05270 */
[----:B------:R-:W-:Y:S05]  /*8ec0*/  @!P0 BRA `(.L_x_12190) ;  /* 0x0000000000448947 */ /* 0x000fea0003800000 */
.L_x_12166:
        /* <DEDUP_REMOVED lines=16> */
.L_x_12191:
[----:B------:R-:W-:Y:S05]  /*8fd0*/  BRA `(.L_x_12167) ;  /* 0x0000000000947947 */ /* 0x000fea0003800000 */
.L_x_12190:
        /* <DEDUP_REMOVED lines=12> */
.L_x_12193:
[----:B------:R-:W-:Y:S05]  /*90a0*/  BSYNC.RECONVERGENT B0 ;  /* 0x0000000000007941 */ /* 0x000fea0003800200 */
.L_x_12192:
[----:B------:R-:W-:-:S05]  /*90b0*/  LOP3.LUT R3, R0, 0x80, R5, 0xf8, !PT ;  /* 0x0000008000037812 */ /* 0x000fca00078ef805 */
[----:B------:R0:W-:Y:S01]  /*90c0*/  STG.E.U8 desc[UR36][R8.64], R3 ;  /* 0x0000000308007986 */ /* 0x0001e2000c101124 */
[----:B------:R-:W-:Y:S05]  /*90d0*/  BRA `(.L_x_12167) ;  /* 0x0000000000547947 */ /* 0x000fea0003800000 */
.L_x_12189:
        /* <DEDUP_REMOVED lines=11> */
.L_x_12195:
[----:B------:R-:W-:Y:S01]  /*9190*/  IMAD.MOV.U32 R0, RZ, RZ, 0x7f ;  /* 0x0000007fff007424 */ /* 0x000fe200078e00ff */
[----:B------:R-:W-:-:S04]  /*91a0*/  ISETP.GT.U32.AND P0, PT, R4, 0x7f800000, PT ;  /* 0x7f8000000400780c */ /* 0x000fc80003f04070 */
[----:B------:R-:W-:-:S09]  /*91b0*/  SEL R0, R0, 0x7c, P0 ;  /* 0x0000007c00007807 */ /* 0x000fd20000000000 */
.L_x_12196:
[----:B------:R-:W-:Y:S05]  /*91c0*/  BSYNC.RECONVERGENT B0 ;  /* 0x0000000000007941 */ /* 0x000fea0003800200 */
.L_x_12194:
[----:B------:R-:W-:-:S04]  /*91d0*/  SHF.R.U32.HI R3, RZ, 0x18, R22 ;  /* 0x00000018ff037819 */ /* 0x000fc80000011616 */
[----:B------:R-:W-:-:S05]  /*91e0*/  LOP3.LUT R3, R0, 0x80, R3, 0xf8, !PT ;  /* 0x0000008000037812 */ /* 0x000fca00078ef803 */
[----:B------:R0:W-:Y:S01]  /*91f0*/  STG.E.U8 desc[UR36][R8.64], R3 ;  /* 0x0000000308007986 */ /* 0x0001e2000c101124 */
[----:B------:R-:W-:Y:S05]  /*9200*/  BRA `(.L_x_12167) ;  /* 0x0000000000087947 */ /* 0x000fea0003800000 */
.L_x_12188:
[----:B------:R-:W-:-:S05]  /*9210*/  F2FP.BF16.F32.PACK_AB R22, RZ, R22 ;  /* 0x00000016ff16723e */ /* 0x000fca00000010ff */
[----:B------:R0:W-:Y:S02]  /*9220*/  STG.E.U16 desc[UR36][R8.64], R22 ;  /* 0x0000001608007986 */ /* 0x0001e4000c101524 */
.L_x_12167:
        /* <DEDUP_REMOVED lines=24> */
.L_x_12200:
[----:B------:R-:W0:Y:S02]  /*93b0*/  F2I.S64.TRUNC R24, R24 ;  /* 0x0000001800187311 */ /* 0x000e24000020d900 */
[----:B0-----:R-:W-:-:S05]  /*93c0*/  IMAD.MOV.U32 R3, RZ, RZ, R24 ;  /* 0x000000ffff037224 */ /* 0x001fca00078e0018 */
[----:B------:R0:W-:Y:S01]  /*93d0*/  STG.E.U8 desc[UR36][R8.64], R3 ;  /* 0x0000000308007986 */ /* 0x0001e2000c101124 */
[----:B------:R-:W-:Y:S05]  /*93e0*/  BRA `(.L_x_12202) ;  /* 0x0000000c00287947 */ /* 0x000fea0003800000 */
.L_x_12199:
        /* <DEDUP_REMOVED lines=9> */
.L_x_12204:
[----:B------:R-:W0:Y:S02]  /*9480*/  F2I.FTZ.TRUNC.NTZ R3, R24 ;  /* 0x0000001800037305 */ /* 0x000e24000021f100 */
[----:B0-----:R0:W-:Y:S01]  /*9490*/  STG.E desc[UR36][R8.64], R3 ;  /* 0x0000000308007986 */ /* 0x0011e2000c101924 */
[----:B------:R-:W-:Y:S05]  /*94a0*/  BRA `(.L_x_12202) ;  /* 0x0000000800f87947 */ /* 0x000fea0003800000 */
.L_x_12203:
[----:B------:R-:W0:Y:S02]  /*94b0*/  F2I.FTZ.TRUNC.NTZ R3, R24 ;  /* 0x0000001800037305 */ /* 0x000e24000021f100 */
[----:B0-----:R0:W-:Y:S01]  /*94c0*/  STG.E.U16 desc[UR36][R8.64], R3 ;  /* 0x0000000308007986 */ /* 0x0011e2000c101524 */
[----:B------:R-:W-:Y:S05]  /*94d0*/  BRA `(.L_x_12202) ;  /* 0x0000000800ec7947 */ /* 0x000fea0003800000 */
.L_x_12198:
        /* <DEDUP_REMOVED lines=8> */
.L_x_12206:
[----:B------:R-:W-:-:S05]  /*9560*/  F2FP.F16.F32.PACK_AB R24, RZ, R24 ;  /* 0x00000018ff18723e */ /* 0x000fca00000000ff */
[----:B------:R0:W-:Y:S01]  /*9570*/  STG.E.U16 desc[UR36][R8.64], R24 ;  /* 0x0000001808007986 */ /* 0x0001e2000c101524 */
[----:B------:R-:W-:Y:S05]  /*9580*/  BRA `(.L_x_12202) ;  /* 0x0000000800c07947 */ /* 0x000fea0003800000 */
.L_x_12205:
        /* <DEDUP_REMOVED lines=9> */
.L_x_12208:
[----:B------:R-:W-:-:S04]  /*9620*/  F2FP.F16.F32.PACK_AB R3, RZ, R24 ;  /* 0x00000018ff03723e */ /* 0x000fc800000000ff */
[----:B------:R-:W-:-:S05]  /*9630*/  PRMT R3, R3, 0x5410, RZ ;  /* 0x0000541003037816 */ /* 0x000fca00000000ff */
[----:B------:R0:W-:Y:S01]  /*9640*/  STG.E desc[UR36][R8.64], R3 ;  /* 0x0000000308007986 */ /* 0x0001e2000c101924 */
[----:B------:R-:W-:Y:S05]  /*9650*/  BRA `(.L_x_12202) ;  /* 0x00000008008c7947 */ /* 0x000fea0003800000 */
.L_x_12207:
[----:B------:R-:W-:-:S06]  /*9660*/  FMUL.FTZ R4, R24, 1 ;  /* 0x3f80000018047820 */ /* 0x000fcc0000410000 */
[----:B------:R-:W0:Y:S02]  /*9670*/  F2F.F64.F32 R4, R4 ;  /* 0x0000000400047310 */ /* 0x000e240000201800 */
[----:B0-----:R0:W-:Y:S01]  /*9680*/  STG.E.64 desc[UR36][R8.64], R4 ;  /* 0x0000000408007986 */ /* 0x0011e2000c101b24 */
[----:B------:R-:W-:Y:S05]  /*9690*/  BRA `(.L_x_12202) ;  /* 0x00000008007c7947 */ /* 0x000fea0003800000 */
.L_x_12197:
        /* <DEDUP_REMOVED lines=13> */
.L_x_12212:
        /* <DEDUP_REMOVED lines=16> */
.L_x_12215:
[----:B------:R-:W-:-:S04]  /*9870*/  SHF.R.U32.HI R24, RZ, 0x18, R24 ;  /* 0x00000018ff187819 */ /* 0x000fc80000011618 */
[----:B------:R-:W-:-:S04]  /*9880*/  LOP3.LUT R3, R3, 0x80, R24, 0xf8, !PT ;  /* 0x0000008003037812 */ /* 0x000fc800078ef818 */
[----:B------:R-:W-:-:S07]  /*9890*/  PRMT R4, R3, 0x7610, R4 ;  /* 0x0000761003047816 */ /* 0x000fce0000000004 */
.L_x_12214:
[----:B------:R-:W-:Y:S05]  /*98a0*/  BSYNC.RECONVERGENT B0 ;  /* 0x0000000000007941 */ /* 0x000fea0003800200 */
.L_x_12213:
[----:B------:R0:W-:Y:S01]  /*98b0*/  STG.E.U8 desc[UR36][R8.64], R4 ;  /* 0x0000000408007986 */ /* 0x0001e2000c101124 */
[----:B------:R-:W-:Y:S05]  /*98c0*/  BRA `(.L_x_12202) ;  /* 0x0000000400f07947 */ /* 0x000fea0003800000 */
.L_x_12211:
        /* <DEDUP_REMOVED lines=16> */
.L_x_12218:
[----:B------:R-:W-:-:S04]  /*99d0*/  SHF.R.U32.HI R24, RZ, 0x18, R24 ;  /* 0x00000018ff187819 */ /* 0x000fc80000011618 */
[----:B------:R-:W-:-:S04]  /*99e0*/  LOP3.LUT R3, R3, 0x80, R24, 0xf8, !PT ;  /* 0x0000008003037812 */ /* 0x000fc800078ef818 */
[----:B------:R-:W-:-:S07]  /*99f0*/  PRMT R4, R3, 0x7610, R4 ;  /* 0x0000761003047816 */ /* 0x000fce0000000004 */
.L_x_12217:
[----:B------:R-:W-:Y:S05]  /*9a00*/  BSYNC.RECONVERGENT B0 ;  /* 0x0000000000007941 */ /* 0x000fea0003800200 */
.L_x_12216:
[----:B------:R0:W-:Y:S01]  /*9a10*/  STG.E.U8 desc[UR36][R8.64], R4 ;  /* 0x0000000408007986 */ /* 0x0001e2000c101124 */
[----:B------:R-:W-:Y:S05]  /*9a20*/  BRA `(.L_x_12202) ;  /* 0x0000000400987947 */ /* 0x000fea0003800000 */
.L_x_12210:
        /* <DEDUP_REMOVED lines=21> */
.L_x_12220:
[----:B------:R-:W0:Y:S02]  /*9b80*/  F2I.U64.TRUNC R24, R24 ;  /* 0x0000001800187311 */ /* 0x000e24000020d800 */
[----:B0-----:R0:W-:Y:S01]  /*9b90*/  STG.E.64 desc[UR36][R8.64], R24 ;  /* 0x0000001808007986 */ /* 0x0011e2000c101b24 */
[----:B------:R-:W-:Y:S05]  /*9ba0*/  BRA `(.L_x_12202) ;  /* 0x0000000400387947 */ /* 0x000fea0003800000 */
.L_x_12219:
[----:B------:R-:W0:Y:S02]  /*9bb0*/  F2I.FTZ.U32.TRUNC.NTZ R3, R24 ;  /* 0x0000001800037305 */ /* 0x000e24000021f000 */
[----:B0-----:R0:W-:Y:S01]  /*9bc0*/  STG.E desc[UR36][R8.64], R3 ;  /* 0x0000000308007986 */ /* 0x0011e2000c101924 */
[----:B------:R-:W-:Y:S05]  /*9bd0*/  BRA `(.L_x_12202) ;  /* 0x00000004002c7947 */ /* 0x000fea0003800000 */
.L_x_12209:
        /* <DEDUP_REMOVED lines=10> */
.L_x_12222:
[----:B------:R-:W-:Y:S01]  /*9c80*/  FMUL.FTZ R4, R24, 1 ;  /* 0x3f80000018047820 */ /* 0x000fe20000410000 */
[----:B------:R-:W-:-:S05]  /*9c90*/  CS2R R6, SRZ ;  /* 0x0000000000067805 */ /* 0x000fca000001ff00 */
[----:B------:R-:W0:Y:S02]  /*9ca0*/  F2F.F64.F32 R4, R4 ;  /* 0x0000000400047310 */ /* 0x000e240000201800 */
[----:B0-----:R4:W-:Y:S01]  /*9cb0*/  STG.E.128 desc[UR36][R8.64], R4 ;  /* 0x0000000408007986 */ /* 0x0019e2000c101d24 */
[----:B------:R-:W-:Y:S05]  /*9cc0*/  BRA `(.L_x_12202) ;  /* 0x0000000000f07947 */ /* 0x000fea0003800000 */
.L_x_12221:
[----:B------:R-:W-:-:S13]  /*9cd0*/  ISETP.NE.AND P0, PT, R0, 0xf, PT ;  /* 0x0000000f0000780c */ /* 0x000fda0003f05270 */
[----:B------:R-:W-:Y:S05]  /*9ce0*/  @!P0 BRA `(.L_x_12223) ;  /* 0x0000000000e08947 */ /* 0x000fea0003800000 */
[----:B------:R-:W-:-:S13]  /*9cf0*/  ISETP.NE.AND P0, PT, R0, 0x17, PT ;  /* 0x000000170000780c */ /* 0x000fda0003f05270 */
[----:B------:R-:W-:Y:S05]  /*9d00*/  @!P0 BRA `(.L_x_12224) ;  /* 0x00000000008c8947 */ /* 0x000fea0003800000 */
[----:B------:R-:W-:-:S13]  /*9d10*/  ISETP.NE.AND P0, PT, R0, 0x18, PT ;  /* 0x000000180000780c */ /* 0x000fda0003f05270 */
[----:B------:R-:W-:Y:S05]  /*9d20*/  @!P0 BRA `(.L_x_12225) ;  /* 0x0000000000448947 */ /* 0x000fea0003800000 */
.L_x_12201:
        /* <DEDUP_REMOVED lines=16> */
.L_x_12226:
[----:B------:R-:W-:Y:S05]  /*9e30*/  BRA `(.L_x_12202) ;  /* 0x0000000000947947 */ /* 0x000fea0003800000 */
.L_x_12225:
        /* <DEDUP_REMOVED lines=12> */
.L_x_12228:
[----:B------:R-:W-:Y:S05]  /*9f00*/  BSYNC.RECONVERGENT B0 ;  /* 0x0000000000007941 */ /* 0x000fea0003800200 */
.L_x_12227:
[----:B------:R-:W-:-:S05]  /*9f10*/  LOP3.LUT R3, R0, 0x80, R5, 0xf8, !PT ;  /* 0x0000008000037812 */ /* 0x000fca00078ef805 */
[----:B------:R2:W-:Y:S01]  /*9f20*/  STG.E.U8 desc[UR36][R8.64], R3 ;  /* 0x0000000308007986 */ /* 0x0005e2000c101124 */
[----:B------:R-:W-:Y:S05]  /*9f30*/  BRA `(.L_x_12202) ;  /* 0x0000000000547947 */ /* 0x000fea0003800000 */
.L_x_12224:
        /* <DEDUP_REMOVED lines=11> */
.L_x_12230:
[----:B------:R-:W-:Y:S01]  /*9ff0*/  IMAD.MOV.U32 R0, RZ, RZ, 0x7f ;  /* 0x0000007fff007424 */ /* 0x000fe200078e00ff */
[----:B------:R-:W-:-:S04]  /*a000*/  ISETP.GT.U32.AND P0, PT, R4, 0x7f800000, PT ;  /* 0x7f8000000400780c */ /* 0x000fc80003f04070 */
[----:B------:R-:W-:-:S09]  /*a010*/  SEL R0, R0, 0x7c, P0 ;  /* 0x0000007c00007807 */ /* 0x000fd20000000000 */
.L_x_12231:
[----:B------:R-:W-:Y:S05]  /*a020*/  BSYNC.RECONVERGENT B0 ;  /* 0x0000000000007941 */ /* 0x000fea0003800200 */
.L_x_12229:
[----:B------:R-:W-:-:S04]  /*a030*/  SHF.R.U32.HI R3, RZ, 0x18, R24 ;  /* 0x00000018ff037819 */ /* 0x000fc80000011618 */
[----:B------:R-:W-:-:S05]  /*a040*/  LOP3.LUT R3, R0, 0x80, R3, 0xf8, !PT ;  /* 0x0000008000037812 */ /* 0x000fca00078ef803 */
[----:B------:R1:W-:Y:S01]  /*a050*/  STG.E.U8 desc[UR36][R8.64], R3 ;  /* 0x0000000308007986 */ /* 0x0003e2000c101124 */
[----:B------:R-:W-:Y:S05]  /*a060*/  BRA `(.L_x_12202) ;  /* 0x0000000000087947 */ /* 0x000fea0003800000 */
.L_x_12223:
[----:B------:R-:W-:-:S05]  /*a070*/  F2FP.BF16.F32.PACK_AB R24, RZ, R24 ;  /* 0x00000018ff18723e */ /* 0x000fca00000010ff */
[----:B------:R0:W-:Y:S02]  /*a080*/  STG.E.U16 desc[UR36][R8.64], R24 ;  /* 0x0000001808007986 */ /* 0x0001e4000c101524 */
.L_x_12202:
[----:B------:R-:W-:-:S07]  /*a090*/  VIADD R19, R19, 0x80 ;  /* 0x0000008013137836 */ /* 0x000fce0000000000 */
.L_x_12161:
[----:B------:R-:W-:Y:S05]  /*a0a0*/  BSYNC.RECONVERGENT B6 ;  /* 0x0000000000067941 */ /* 0x000fea0003800200 */
.L_x_12160:
        /* <DEDUP_REMOVED lines=22> */
.L_x_12235:
[----:B------:R-:W0:Y:S02]  /*a210*/  F2I.S64.TRUNC R18, R18 ;  /* 0x0000001200127311 */ /* 0x000e24000020d900 */
[----:B0-----:R-:W-:-:S05]  /*a220*/  IMAD.MOV.U32 R5, RZ, RZ, R18 ;  /* 0x000000ffff057224 */ /* 0x001fca00078e0012 */
[----:B------:R-:W-:Y:S01]  /*a230*/  STG.E.U8 desc[UR36][R2.64], R5 ;  /* 0x0000000502007986 */ /* 0x000fe2000c101124 */
[----:B------:R-:W-:Y:S05]  /*a240*/  EXIT ;  /* 0x000000000000794d */ /* 0x000fea0003800000 */
.L_x_12234:
        /* <DEDUP_REMOVED lines=9> */
.L_x_12238:
[----:B------:R-:W0:Y:S02]  /*a2e0*/  F2I.FTZ.TRUNC.NTZ R5, R18 ;  /* 0x0000001200057305 */ /* 0x000e24000021f100 */
[----:B0-----:R-:W-:Y:S01]  /*a2f0*/  STG.E desc[UR36][R2.64], R5 ;  /* 0x0000000502007986 */ /* 0x001fe2000c101924 */
[----:B------:R-:W-:Y:S05]  /*a300*/  EXIT ;  /* 0x000000000000794d */ /* 0x000fea0003800000 */
.L_x_12237:
[----:B------:R-:W0:Y:S02]  /*a310*/  F2I.FTZ.TRUNC.NTZ R5, R18 ;  /* 0x0000001200057305 */ /* 0x000e24000021f100 */
[----:B0-----:R-:W-:Y:S01]  /*a320*/  STG.E.U16 desc[UR36][R2.64], R5 ;  /* 0x0000000502007986 */ /* 0x001fe2000c101524 */
[----:B------:R-:W-:Y:S05]  /*a330*/  EXIT ;  /* 0x000000000000794d */ /* 0x000fea0003800000 */
.L_x_12233:
        /* <DEDUP_REMOVED lines=8> */
.L_x_12240:
[----:B------:R-:W-:-:S05]  /*a3c0*/  F2FP.F16.F32.PACK_AB R18, RZ, R18 ;  /* 0x00000012ff12723e */ /* 0x000fca00000000ff */
[----:B------:R-:W-:Y:S01]  /*a3d0*/  STG.E.U16 desc[UR36][R2.64], R18 ;  /* 0x0000001202007986 */ /* 0x000fe2000c101524 */
[----:B------:R-:W-:Y:S05]  /*a3e0*/  EXIT ;  /* 0x000000000000794d */ /* 0x000fea0003800000 */
.L_x_12239:
[----:B------:R-:W-:-:S13]  /*a3f0*/  ISETP.NE.AND P0, PT, R0, 0x7, PT ;  /* 0x000000070000780c */ /* 0x000fda0003f05270 */
[----:B------:R-:W-:Y:S05]  /*a400*/  @!P0 BRA `(.L_x_12241) ;  /* 0x00000000002c8947 */ /* 0x000fea0003800000 */
[----:B------:R-:W-:-:S13]  /*a410*/  ISETP.NE.AND P0, PT, R0, 0x8, PT ;  /* 0x000000080000780c */ /* 0x000fda0003f05270 */
[----:B------:R-:W-:Y:S05]  /*a420*/  @!P0 BRA `(.L_x_12242) ;  /* 0x0000000000148947 */ /* 0x000fea0003800000 */
[----:B------:R-:W-:-:S13]  /*a430*/  ISETP.NE.AND P0, PT, R0, 0x9, PT ;  /* 0x000000090000780c */ /* 0x000fda0003f05270 */
[----:B------:R-:W-:Y:S05]  /*a440*/  @P0 BRA `(.L_x_12236) ;  /* 0x0000000400d00947 */ /* 0x000fea0003800000 */
[----:B------:R-:W-:-:S05]  /*a450*/  IMAD.MOV.U32 R19, RZ, RZ, RZ ;  /* 0x000000ffff137224 */ /* 0x000fca00078e00ff */
[----:B------:R-:W-:Y:S01]  /*a460*/  STG.E.64 desc[UR36][R2.64], R18 ;  /* 0x0000001202007986 */ /* 0x000fe2000c101b24 */
[----:B------:R-:W-:Y:S05]  /*a470*/  EXIT ;  /* 0x000000000000794d */ /* 0x000fea0003800000 */
.L_x_12242:
[----:B------:R-:W-:-:S04]  /*a480*/  F2FP.F16.F32.PACK_AB R5, RZ, R18 ;  /* 0x00000012ff05723e */ /* 0x000fc800000000ff */
[----:B------:R-:W-:-:S05]  /*a490*/  PRMT R5, R5, 0x5410, RZ ;  /* 0x0000541005057816 */ /* 0x000fca00000000ff */
[----:B------:R-:W-:Y:S01]  /*a4a0*/  STG.E desc[UR36][R2.64], R5 ;  /* 0x0000000502007986 */ /* 0x000fe2000c101924 */
[----:B------:R-:W-:Y:S05]  /*a4b0*/  EXIT ;  /* 0x000000000000794d */ /* 0x000fea0003800000 */
.L_x_12241:
[----:B------:R-:W-:-:S06]  /*a4c0*/  FMUL.FTZ R4, R18, 1 ;  /* 0x3f80000012047820 */ /* 0x000fcc0000410000 */
[----:B------:R-:W0:Y:S02]  /*a4d0*/  F2F.F64.F32 R4, R4 ;  /* 0x0000000400047310 */ /* 0x000e240000201800 */
[----:B0-----:R-:W-:Y:S01]  /*a4e0*/  STG.E.64 desc[UR36][R2.64], R4 ;  /* 0x0000000402007986 */ /* 0x001fe2000c101b24 */
[----:B------:R-:W-:Y:S05]  /*a4f0*/  EXIT ;  /* 0x000000000000794d */ /* 0x000fea0003800000 */
.L_x_12232:
        /* <DEDUP_REMOVED lines=13> */
.L_x_12246:
        /* <DEDUP_REMOVED lines=16> */
.L_x_12249:
[----:B------:R-:W-:-:S04]  /*a6d0*/  SHF.R.U32.HI R18, RZ, 0x18, R18 ;  /* 0x00000018ff127819 */ /* 0x000fc80000011612 */
[----:B------:R-:W-:-:S04]  /*a6e0*/  LOP3.LUT R5, R5, 0x80, R18, 0xf8, !PT ;  /* 0x0000008005057812 */ /* 0x000fc800078ef812 */
[----:B------:R-:W-:-:S07]  /*a6f0*/  PRMT R0, R5, 0x7610, R0 ;  /* 0x0000761005007816 */ /* 0x000fce0000000000 */
.L_x_12248:
[----:B------:R-:W-:Y:S05]  /*a700*/  BSYNC.RECONVERGENT B0 ;  /* 0x0000000000007941 */ /* 0x000fea0003800200 */
.L_x_12247:
[----:B------:R-:W-:Y:S01]  /*a710*/  STG.E.U8 desc[UR36][R2.64], R0 ;  /* 0x0000000002007986 */ /* 0x000fe2000c101124 */
[----:B------:R-:W-:Y:S05]  /*a720*/  EXIT ;  /* 0x000000000000794d */ /* 0x000fea0003800000 */
.L_x_12245:
        /* <DEDUP_REMOVED lines=16> */
.L_x_12252:
[----:B------:R-:W-:-:S04]  /*a830*/  SHF.R.U32.HI R18, RZ, 0x18, R18 ;  /* 0x00000018ff127819 */ /* 0x000fc80000011612 */
[----:B------:R-:W-:-:S04]  /*a840*/  LOP3.LUT R5, R5, 0x80, R18, 0xf8, !PT ;  /* 0x0000008005057812 */ /* 0x000fc800078ef812 */
[----:B------:R-:W-:-:S07]  /*a850*/  PRMT R0, R5, 0x7610, R0 ;  /* 0x0000761005007816 */ /* 0x000fce0000000000 */
.L_x_12251:
[----:B------:R-:W-:Y:S05]  /*a860*/  BSYNC.RECONVERGENT B0 ;  /* 0x0000000000007941 */ /* 0x000fea0003800200 */
.L_x_12250:
[----:B------:R-:W-:Y:S01]  /*a870*/  STG.E.U8 desc[UR36][R2.64], R0 ;  /* 0x0000000002007986 */ /* 0x000fe2000c101124 */
[----:B------:R-:W-:Y:S05]  /*a880*/  EXIT ;  /* 0x000000000000794d */ /* 0x000fea0003800000 */
.L_x_12244:
        /* <DEDUP_REMOVED lines=21> */
.L_x_12254:
[----:B------:R-:W0:Y:S02]  /*a9e0*/  F2I.U64.TRUNC R18, R18 ;  /* 0x0000001200127311 */ /* 0x000e24000020d800 */
[----:B0-----:R-:W-:Y:S01]  /*a9f0*/  STG.E.64 desc[UR36][R2.64], R18 ;  /* 0x0000001202007986 */ /* 0x001fe2000c101b24 */
[----:B------:R-:W-:Y:S05]  /*aa00*/  EXIT ;  /* 0x000000000000794d */ /* 0x000fea0003800000 */
.L_x_12253:
[----:B------:R-:W0:Y:S02]  /*aa10*/  F2I.FTZ.U32.TRUNC.NTZ R5, R18 ;  /* 0x0000001200057305 */ /* 0x000e24000021f000 */
[----:B0-----:R-:W-:Y:S01]  /*aa20*/  STG.E desc[UR36][R2.64], R5 ;  /* 0x0000000502007986 */ /* 0x001fe2000c101924 */
[----:B------:R-:W-:Y:S05]  /*aa30*/  EXIT ;  /* 0x000000000000794d */ /* 0x000fea0003800000 */
.L_x_12243:
        /* <DEDUP_REMOVED lines=8> */
[----:B------:R-:W-:Y:S01]  /*aac0*/  STG.E.U8 desc[UR36][R2.64], R5 ;  /* 0x0000000502007986 */ /* 0x000fe2000c101124 */
[----:B------:R-:W-:Y:S05]  /*aad0*/  EXIT ;  /* 0x000000000000794d */ /* 0x000fea0003800000 */
.L_x_12256:
[----:B------:R-:W-:Y:S01]  /*aae0*/  FMUL.FTZ R4, R18, 1 ;  /* 0x3f80000012047820 */ /* 0x000fe20000410000 */
[----:B------:R-:W-:-:S05]  /*aaf0*/  CS2R R6, SRZ ;  /* 0x0000000000067805 */ /* 0x000fca000001ff00 */
[----:B------:R-:W0:Y:S02]  /*ab00*/  F2F.F64.F32 R4, R4 ;  /* 0x0000000400047310 */ /* 0x000e240000201800 */
[----:B0-----:R-:W-:Y:S01]  /*ab10*/  STG.E.128 desc[UR36][R2.64], R4 ;  /* 0x0000000402007986 */ /* 0x001fe2000c101d24 */
[----:B------:R-:W-:Y:S05]  /*ab20*/  EXIT ;  /* 0x000000000000794d */ /* 0x000fea0003800000 */
.L_x_12255:
[----:B------:R-:W-:-:S13]  /*ab30*/  ISETP.NE.AND P0, PT, R0, 0xf, PT ;  /* 0x0000000f0000780c */ /* 0x000fda0003f05270 */
[----:B------:R-:W-:Y:S05]  /*ab40*/  @!P0 BRA `(.L_x_12257) ;  /* 0x0000000000e08947 */ /* 0x000fea0003800000 */
[----:B------:R-:W-:-:S13]  /*ab50*/  ISETP.NE.AND P0, PT, R0, 0x17, PT ;  /* 0x000000170000780c */ /* 0x000fda0003f05270 */
[----:B------:R-:W-:Y:S05]  /*ab60*/  @!P0 BRA `(.L_x_12258) ;  /* 0x00000000008c8947 */ /* 0x000fea0003800000 */
[----:B------:R-:W-:-:S13]  /*ab70*/  ISETP.NE.AND P0, PT, R0, 0x18, PT ;  /* 0x000000180000780c */ /* 0x000fda0003f05270 */
[----:B------:R-:W-:Y:S05]  /*ab80*/  @!P0 BRA `(.L_x_12259) ;  /* 0x0000000000448947 */ /* 0x000fea0003800000 */
.L_x_12236:
        /* <DEDUP_REMOVED lines=16> */
.L_x_12260:
[----:B------:R-:W-:Y:S05]  /*ac90*/  EXIT ;  /* 0x000000000000794d */ /* 0x000fea0003800000 */
.L_x_12259:
        /* <DEDUP_REMOVED lines=12> */
.L_x_12262:
[----:B------:R-:W-:Y:S05]  /*ad60*/  BSYNC.RECONVERGENT B0 ;  /* 0x0000000000007941 */ /* 0x000fea0003800200 */
.L_x_12261:
[----:B------:R-:W-:-:S05]  /*ad70*/  LOP3.LUT R5, R0, 0x80, R7, 0xf8, !PT ;  /* 0x0000008000057812 */ /* 0x000fca00078ef807 */
[----:B------:R-:W-:Y:S01]  /*ad80*/  STG.E.U8 desc[UR36][R2.64], R5 ;  /* 0x0000000502007986 */ /* 0x000fe2000c101124 */
[----:B------:R-:W-:Y:S05]  /*ad90*/  EXIT ;  /* 0x000000000000794d */ /* 0x000fea0003800000 */
.L_x_12258:
        /* <DEDUP_REMOVED lines=11> */
.L_x_12264:
[----:B------:R-:W-:Y:S01]  /*ae50*/  IMAD.MOV.U32 R0, RZ, RZ, 0x7f ;  /* 0x0000007fff007424 */ /* 0x000fe200078e00ff */
[----:B------:R-:W-:-:S04]  /*ae60*/  ISETP.GT.U32.AND P0, PT, R4, 0x7f800000, PT ;  /* 0x7f8000000400780c */ /* 0x000fc80003f04070 */
[----:B------:R-:W-:-:S09]  /*ae70*/  SEL R0, R0, 0x7c, P0 ;  /* 0x0000007c00007807 */ /* 0x000fd20000000000 */
.L_x_12265:
[----:B------:R-:W-:Y:S05]  /*ae80*/  BSYNC.RECONVERGENT B0 ;  /* 0x0000000000007941 */ /* 0x000fea0003800200 */
.L_x_12263:
[----:B------:R-:W-:-:S04]  /*ae90*/  SHF.R.U32.HI R5, RZ, 0x18, R18 ;  /* 0x00000018ff057819 */ /* 0x000fc80000011612 */
[----:B------:R-:W-:-:S05]  /*aea0*/  LOP3.LUT R5, R0, 0x80, R5, 0xf8, !PT ;  /* 0x0000008000057812 */ /* 0x000fca00078ef805 */
[----:B------:R-:W-:Y:S01]  /*aeb0*/  STG.E.U8 desc[UR36][R2.64], R5 ;  /* 0x0000000502007986 */ /* 0x000fe2000c101124 */
[----:B------:R-:W-:Y:S05]  /*aec0*/  EXIT ;  /* 0x000000000000794d */ /* 0x000fea0003800000 */
.L_x_12257:
[----:B------:R-:W-:-:S05]  /*aed0*/  F2FP.BF16.F32.PACK_AB R18, RZ, R18 ;  /* 0x00000012ff12723e */ /* 0x000fca00000010ff */
[----:B------:R-:W-:Y:S01]  /*aee0*/  STG.E.U16 desc[UR36][R2.64], R18 ;  /* 0x0000001202007986 */ /* 0x000fe2000c101524 */
[----:B------:R-:W-:Y:S05]  /*aef0*/  EXIT ;  /* 0x000000000000794d */ /* 0x000fea0003800000 */
.L_x_12266:
        /* <DEDUP_REMOVED lines=16> */
.L_x_19494:


//--------------------- .text._ZN2at6native18elementwise_kernelILi128ELi2EZNS0_22gpu_kernel_impl_nocastINS0_13BinaryFunctorIfffNS0_15binary_internal10DivFunctorIfEEEEEEvRNS_18TensorIteratorBaseERKT_EUliE_EEviT1_ --------------------------
	.section	.text._ZN2at6native18elementwise_kernelILi128ELi2EZNS0_22gpu_kernel_impl_nocastINS0_13BinaryFunctorIfffNS0_15binary_internal10DivFunctorIfEEEEEEvRNS_18TensorIteratorBaseERKT_EUliE_EEviT1_,"ax",@progbits
	.align	128
        .global         _ZN2at6native18elementwise_kernelILi128ELi2EZNS0_22gpu_kernel_impl_nocastINS0_13BinaryFunctorIfffNS0_15binary_internal10DivFunctorIfEEEEEEvRNS_18TensorIteratorBaseERKT_EUliE_EEviT1_
        .type           _ZN2at6native18elementwise_kernelILi128ELi2EZNS0_22gpu_kernel_impl_nocastINS0_13BinaryFunctorIfffNS0_15binary_internal10DivFunctorIfEEEEEEvRNS_18TensorIteratorBaseERKT_EUliE_EEviT1_,@function
        .size           _ZN2at6native18elementwise_kernelILi128ELi2EZNS0_22gpu_kernel_impl_nocastINS0_13BinaryFunctorIfffNS0_15binary_internal10DivFunctorIfEEEEEEvRNS_18TensorIteratorBaseERKT_EUliE_EEviT1_,(.L_x_19495 - _ZN2at6native18elementwise_kernelILi128ELi2EZNS0_22gpu_kernel_impl_nocastINS0_13BinaryFunctorIfffNS0_15binary_internal10DivFunctorIfEEEEEEvRNS_18TensorIteratorBaseERKT_EUliE_EEviT1_)
        .other          _ZN2at6native18elementwise_kernelILi128ELi2EZNS0_22gpu_kernel_impl_nocastINS0_13BinaryFunctorIfffNS0_15binary_internal10DivFunctorIfEEEEEEvRNS_18TensorIteratorBaseERKT_EUliE_EEviT1_,@"STO_CUDA_ENTRY STV_DEFAULT"
_ZN2at6native18elementwise_kernelILi128ELi2EZNS0_22gpu_kernel_impl_nocastINS0_13BinaryFunctorIfffNS0_15binary_internal10DivFunctorIfEEEEEEvRNS_18TensorIteratorBaseERKT_EUliE_EEviT1_:
.text._ZN2at6native18elementwise_kernelILi128ELi2EZNS0_22gpu_kernel_impl_nocastINS0_13BinaryFunctorIfffNS0_15binary_internal10DivFunctorIfEEEEEEvRNS_18TensorIteratorBaseERKT_EUliE_EEviT1_:
        /* <DEDUP_REMOVED lines=15> */
[----:B0-----:R-:W2:Y:S04]  /*00f0*/  LDG.E R6, desc[UR6][R6.64] ;  /* 0x0000000606067981 */ /* 0x001ea8000c1e1900 */
[----:B-1----:R-:W3:Y:S03]  /*0100*/  LDG.E R4, desc[UR6][R4.64] ;  /* 0x0000000604047981 */ /* 0x002ee6000c1e1900 */
[----:B------:R-:W0:Y:S01]  /*0110*/  LDC.64 R8, c[0x0][0x5e8] ;  /* 0x00017a00ff087b82 */ /* 0x000e220000000a00 */
[----:B------:R-:W-:Y:S01]  /*0120*/  IADD3 R3, PT, PT, R3, 0x80, RZ ;  /* 0x0000008003037810 */ /* 0x000fe20007ffe0ff */
[----:B--2---:R-:W3:Y:S02]  /*0130*/  MUFU.RCP R11, R6 ;  /* 0x00000006000b7308 */ /* 0x004ee40000001000 */
[----:B---3--:R-:W-:-:S05]  /*0140*/  FMUL.FTZ R11, R4, R11 ;  /* 0x0000000b040b7220 */ /* 0x008fca0000410000 */
[----:B0-----:R0:W-:Y:S02]  /*0150*/  STG.E desc[UR6][R8.64], R11 ;  /* 0x0000000b08007986 */ /* 0x0011e4000c101906 */
.L_x_12269:
[----:B------:R-:W-:Y:S05]  /*0160*/  BSYNC.RECONVERGENT B0 ;  /* 0x0000000000007941 */ /* 0x000fea0003800200 */
.L_x_12268:
[----:B------:R-:W-:-:S13]  /*0170*/  ISETP.GE.AND P0, PT, R3, UR4, PT ;  /* 0x0000000403007c0c */ /* 0x000fda000bf06270 */
[----:B------:R-:W-:Y:S05]  /*0180*/  @P0 EXIT ;  /* 0x000000000000094d */ /* 0x000fea0003800000 */
[----:B------:R-:W1:Y:S08]  /*0190*/  LDC.64 R4, c[0x0][0x5f8] ;  /* 0x00017e00ff047b82 */ /* 0x000e700000000a00 */
[----:B------:R-:W2:Y:S01]  /*01a0*/  LDC.64 R2, c[0x0][0x5f0] ;  /* 0x00017c00ff027b82 */ /* 0x000ea20000000a00 */
[----:B-1----:R-:W0:Y:S04]  /*01b0*/  LDG.E R4, desc[UR6][R4.64] ;  /* 0x0000000604047981 */ /* 0x002e28000c1e1900 */
[----:B--2---:R-:W2:Y:S03]  /*01c0*/  LDG.E R2, desc[UR6][R2.64] ;  /* 0x0000000602027981 */ /* 0x004ea6000c1e1900 */
[----:B------:R-:W1:Y:S01]  /*01d0*/  LDC.64 R6, c[0x0][0x5e8] ;  /* 0x00017a00ff067b82 */ /* 0x000e620000000a00 */
[----:B0-----:R-:W2:Y:S02]  /*01e0*/  MUFU.RCP R9, R4 ;  /* 0x0000000400097308 */ /* 0x001ea40000001000 */
[----:B--2---:R-:W-:-:S05]  /*01f0*/  FMUL.FTZ R9, R2, R9 ;  /* 0x0000000902097220 */ /* 0x004fca0000410000 */
[----:B-1----:R-:W-:Y:S01]  /*0200*/  STG.E desc[UR6][R6.64], R9 ;  /* 0x0000000906007986 */ /* 0x002fe2000c101906 */
[----:B------:R-:W-:Y:S05]  /*0210*/  EXIT ;  /* 0x000000000000794d */ /* 0x000fea0003800000 */
.L_x_12267:
        /* <DEDUP_REMOVED lines=355> */
.L_x_12272:
[----:B------:R-:W0:Y:S02]  /*1850*/  LDCU.128 UR8, c[0x0][0x5f0] ;  /* 0x0000be00ff0877ac */ /* 0x000e240008000c00 */
[----:B0-----:R-:W-:-:S04]  /*1860*/  IADD3 R8, P0, PT, R6, UR10, RZ ;  /* 0x0000000a06087c10 */ /* 0x001fc8000ff1e0ff */
[----:B------:R-:W-:-:S05]  /*1870*/  IADD3.X R9, PT, PT, RZ, UR11, RZ, P0, !PT ;  /* 0x0000000bff097c10 */ /* 0x000fca00087fe4ff */
[----:B------:R-:W2:Y:S01]  /*1880*/  LDG.E R8, desc[UR6][R8.64] ;  /* 0x0000000608087981 */ /* 0x000ea2000c1e1900 */
[----:B------:R-:W-:-:S04]  /*1890*/  IADD3 R6, P0, PT, R4, UR8, RZ ;  /* 0x0000000804067c10 */ /* 0x000fc8000ff1e0ff */
[----:B------:R-:W-:Y:S01]  /*18a0*/  IADD3.X R7, PT, PT, RZ, UR9, RZ, P0, !PT ;  /* 0x00000009ff077c10 */ /* 0x000fe200087fe4ff */
[----:B------:R-:W0:Y:S04]  /*18b0*/  LDCU.64 UR8, c[0x0][0x5e8] ;  /* 0x0000bd00ff0877ac */ /* 0x000e280008000a00 */
[----:B------:R-:W3:Y:S01]  /*18c0*/  LDG.E R6, desc[UR6][R6.64] ;  /* 0x0000000606067981 */ /* 0x000ee2000c1e1900 */
[----:B------:R-:W-:Y:S02]  /*18d0*/  IADD3 R3, PT, PT, R3, 0x80, RZ ;  /* 0x0000008003037810 */ /* 0x000fe40007ffe0ff */
[----:B0-----:R-:W-:-:S04]  /*18e0*/  IADD3 R4, P0, PT, R5, UR8, RZ ;  /* 0x0000000805047c10 */ /* 0x001fc8000ff1e0ff */
[----:B------:R-:W-:Y:S01]  /*18f0*/  IADD3.X R5, PT, PT, RZ, UR9, RZ, P0, !PT ;  /* 0x00000009ff057c10 */ /* 0x000fe200087fe4ff */
[----:B--2---:R-:W3:Y:S02]  /*1900*/  MUFU.RCP R11, R8 ;  /* 0x00000008000b7308 */ /* 0x004ee40000001000 */
[----:B---3--:R-:W-:-:S05]  /*1910*/  FMUL.FTZ R11, R6, R11 ;  /* 0x0000000b060b7220 */ /* 0x008fca0000410000 */
[----:B------:R0:W-:Y:S02]  /*1920*/  STG.E desc[UR6][R4.64], R11 ;  /* 0x0000000b04007986 */ /* 0x0001e4000c101906 */
.L_x_12271:
[----:B------:R-:W-:Y:S05]  /*1930*/  BSYNC.RECONVERGENT B0 ;  /* 0x0000000000007941 */ /* 0x000fea0003800200 */
.L_x_12270:
        /* <DEDUP_REMOVED lines=350> */
.L_x_12273:
[----:B------:R-:W0:Y:S01]  /*2f20*/  LDCU.128 UR8, c[0x0][0x5f0] ;  /* 0x0000be00ff0877ac */ /* 0x000e220008000c00 */
[----:B------:R-:W1:Y:S01]  /*2f30*/  LDCU.64 UR4, c[0x0][0x5e8] ;  /* 0x0000bd00ff0477ac */ /* 0x000e620008000a00 */
[----:B0-----:R-:W-:-:S04]  /*2f40*/  IADD3 R6, P0, PT, R4, UR10, RZ ;  /* 0x0000000a04067c10 */ /* 0x001fc8000ff1e0ff */
[----:B------:R-:W-:-:S05]  /*2f50*/  IADD3.X R7, PT, PT, RZ, UR11, RZ, P0, !PT ;  /* 0x0000000bff077c10 */ /* 0x000fca00087fe4ff */
[----:B------:R-:W2:Y:S01]  /*2f60*/  LDG.E R6, desc[UR6][R6.64] ;  /* 0x0000000606067981 */ /* 0x000ea2000c1e1900 */
[----:B------:R-:W-:-:S04]  /*2f70*/  IADD3 R4, P0, PT, R2, UR8, RZ ;  /* 0x0000000802047c10 */ /* 0x000fc8000ff1e0ff */
[----:B------:R-:W-:-:S05]  /*2f80*/  IADD3.X R5, PT, PT, RZ, UR9, RZ, P0, !PT ;  /* 0x00000009ff057c10 */ /* 0x000fca00087fe4ff */
[----:B------:R-:W3:Y:S01]  /*2f90*/  LDG.E R4, desc[UR6][R4.64] ;  /* 0x0000000604047981 */ /* 0x000ee2000c1e1900 */
[----:B-1----:R-:W-:-:S04]  /*2fa0*/  IADD3 R2, P0, PT, R3, UR4, RZ ;  /* 0x0000000403027c10 */ /* 0x002fc8000ff1e0ff */
[----:B------:R-:W-:Y:S01]  /*2fb0*/  IADD3.X R3, PT, PT, RZ, UR5, RZ, P0, !PT ;  /* 0x00000005ff037c10 */ /* 0x000fe200087fe4ff */
[----:B--2---:R-:W3:Y:S02]  /*2fc0*/  MUFU.RCP R9, R6 ;  /* 0x0000000600097308 */ /* 0x004ee40000001000 */
[----:B---3--:R-:W-:-:S05]  /*2fd0*/  FMUL.FTZ R9, R4, R9 ;  /* 0x0000000904097220 */ /* 0x008fca0000410000 */
[----:B------:R-:W-:Y:S01]  /*2fe0*/  STG.E desc[UR6][R2.64], R9 ;  /* 0x0000000902007986 */ /* 0x000fe2000c101906 */
[----:B------:R-:W-:Y:S05]  /*2ff0*/  EXIT ;  /* 0x000000000000794d */ /* 0x000fea0003800000 */
.L_x_12274:
        /* <DEDUP_REMOVED lines=16> */
.L_x_19495:


//--------------------- .text._ZN2at6native27unrolled_elementwise_kernelINS0_13BinaryFunctorIfffNS0_15binary_internal10DivFunctorIfEEEESt5arrayIPcLm3EELi4E23TrivialOffsetCalculatorILi2EjESA_ILi1EjENS0_6memory15LoadWithoutCastENSD_16StoreWithoutCastEEEviT_T0_T2_T3_T4_T5_ --------------------------
	.section	.text._ZN2at6native27unrolled_elementwise_kernelINS0_13BinaryFunctorIfffNS0_15binary_internal10DivFunctorIfEEEESt5arrayIPcLm3EELi4E23TrivialOffsetCalculatorILi2EjESA_ILi1EjENS0_6memory15LoadWithoutCastENSD_16StoreWithoutCastEEEviT_T0_T2_T3_T4_T5_,"ax",@progbits
	.align	128
        .global         _ZN2at6native27unrolled_elementwise_kernelINS0_13BinaryFunctorIfffNS0_15binary_internal10DivFunctorIfEEEESt5arrayIPcLm3EELi4E23TrivialOffsetCalculatorILi2EjESA_ILi1EjENS0_6memory15LoadWithoutCastENSD_16StoreWithoutCastEEEviT_T0_T2_T3_T4_T5_
        .type           _ZN2at6native27unrolled_elementwise_kernelINS0_13BinaryFunctorIfffNS0_15binary_internal10DivFunctorIfEEEESt5arrayIPcLm3EELi4E23TrivialOffsetCalculatorILi2EjESA_ILi1EjENS0_6memory15LoadWithoutCastENSD_16StoreWithoutCastEEEviT_T0_T2_T3_T4_T5_,@function
        .size           _ZN2at6native27unrolled_elementwise_kernelINS0_13BinaryFunctorIfffNS0_15binary_internal10DivFunctorIfEEEESt5arrayIPcLm3EELi4E23TrivialOffsetCalculatorILi2EjESA_ILi1EjENS0_6memory15LoadWithoutCastENSD_16StoreWithoutCastEEEviT_T0_T2_T3_T4_T5_,(.L_x_19496 - _ZN2at6native27unrolled_elementwise_kernelINS0_13BinaryFunctorIfffNS0_15binary_internal10DivFunctorIfEEEESt5arrayIPcLm3EELi4E23TrivialOffsetCalculatorILi2EjESA_ILi1EjENS0_6memory15LoadWithoutCastENSD_16StoreWithoutCastEEEviT_T0_T2_T3_T4_T5_)
        .other          _ZN2at6native27unrolled_elementwise_kernelINS0_13BinaryFunctorIfffNS0_15binary_internal10DivFunctorIfEEEESt5arrayIPcLm3EELi4E23TrivialOffsetCalculatorILi2EjESA_ILi1EjENS0_6memory15LoadWithoutCastENSD_16StoreWithoutCastEEEviT_T0_T2_T3_T4_T5_,@"STO_CUDA_ENTRY STV_DEFAULT"
_ZN2at6native27unrolled_elementwise_kernelINS0_13BinaryFunctorIfffNS0_15binary_internal10DivFunctorIfEEEESt5arrayIPcLm3EELi4E23TrivialOffsetCalculatorILi2EjESA_ILi1EjENS0_6memory15LoadWithoutCastENSD_16StoreWithoutCastEEEviT_T0_T2_T3_T4_T5_:
.text._ZN2at6native27unrolled_elementwise_kernelINS0_13BinaryFunctorIfffNS0_15binary_internal10DivFunctorIfEEEESt5arrayIPcLm3EELi4E23TrivialOffsetCalculatorILi2EjESA_ILi1EjENS0_6memory15LoadWithoutCastENSD_16StoreWithoutCastEEEviT_T0_T2_T3_T4_T5_:
[----:B------:R-:W-:Y:S01]  /*0000*/  LDC R1, c[0x0][0x37c] ;  /* 0x0000df00ff017b82 */ /* 0x000fe20000000800 */
[----:B------:R-:W0:Y:S07]  /*0010*/  S2R R0, SR_CTAID.X ;  /* 0x0000000000007919 */ /* 0x000e2e0000002500 */
[----:B------:R-:W0:Y:S01]  /*0020*/  LDC R3, c[0x0][0x380] ;  /* 0x0000e000ff037b82 */ /* 0x000e220000000800 */
[----:B------:R-:W1:Y:S01]  /*0030*/  LDCU.64 UR4, c[0x0][0x358] ;  /* 0x00006b00ff0477ac */ /* 0x000e620008000a00 */
[----:B------:R-:W-:Y:S01]  /*0040*/  IMAD.MOV.U32 R16, RZ, RZ, RZ ;  /* 0x000000ffff107224 */ /* 0x000fe200078e00ff */
[----:B------:R-:W2:Y:S05]  /*0050*/  S2R R17, SR_TID.X ;  /* 0x0000000000117919 */ /* 0x000eaa0000002100 */
[----:B------:R-:W3:Y:S08]  /*0060*/  LDC.64 R12, c[0x0][0x398] ;  /* 0x0000e600ff0c7b82 */ /* 0x000ef00000000a00 */
[----:B------:R-:W4:Y:S08]  /*0070*/  LDC.64 R10, c[0x0][0x398] ;  /* 0x0000e600ff0a7b82 */ /* 0x000f300000000a00 */
[----:B------:R-:W4:Y:S01]  /*0080*/  LDC.64 R8, c[0x0][0x398] ;  /* 0x0000e600ff087b82 */ /* 0x000f220000000a00 */
[----:B0-----:R-:W-:-:S07]  /*0090*/  IMAD R14, R0, -0x200, R3 ;  /* 0xfffffe00000e7824 */ /* 0x001fce00078e0203 */
[----:B------:R-:W0:Y:S01]  /*00a0*/  LDC.64 R4, c[0x0][0x390] ;  /* 0x0000e400ff047b82 */ /* 0x000e220000000a00 */
[----:B--2---:R-:W-:Y:S02]  /*00b0*/  MOV R15, R17 ;  /* 0x00000011000f7202 */ /* 0x004fe40000000f00 */
[----:B------:R-:W-:-:S05]  /*00c0*/  ISETP.GE.AND P0, PT, R17, R14, PT ;  /* 0x0000000e1100720c */ /* 0x000fca0003f06270 */
[----:B------:R-:W2:Y:S08]  /*00d0*/  LDC.64 R2, c[0x0][0x390] ;  /* 0x0000e400ff027b82 */ /* 0x000eb00000000a00 */
[----:B------:R-:W0:Y:S01]  /*00e0*/  LDC.64 R6, c[0x0][0x390] ;  /* 0x0000e400ff067b82 */ /* 0x000e220000000a00 */
[----:B------:R-:W-:Y:S01]  /*00f0*/  @!P0 VIADD R17, R15, 0x80 ;  /* 0x000000800f118836 */ /* 0x000fe20000000000 */
[----:B------:R-:W-:-:S04]  /*0100*/  @!P0 LEA R25, R0, R15, 0x9 ;  /* 0x0000000f00198211 */ /* 0x000fc800078e48ff */
[----:B------:R-:W-:Y:S01]  /*0110*/  ISETP.GE.AND P1, PT, R17, R14, PT ;  /* 0x0000000e1100720c */ /* 0x000fe20003f26270 */
[----:B---3--:R-:W-:-:S05]  /*0120*/  @!P0 IMAD.WIDE.U32 R12, R25, 0x4, R12 ;  /* 0x00000004190c8825 */ /* 0x008fca00078e000c */
[----:B-1----:R1:W3:Y:S07]  /*0130*/  @!P0 LDG.E R16, desc[UR4][R12.64] ;  /* 0x000000040c108981 */ /* 0x0022ee000c1e1900 */
[----:B------:R-:W-:Y:S01]  /*0140*/  @!P1 LEA R21, R0, R17, 0x9 ;  /* 0x0000001100159211 */ /* 0x000fe200078e48ff */
[----:B------:R-:W-:-:S05]  /*0150*/  @!P1 VIADD R17, R17, 0x80 ;  /* 0x0000008011119836 */ /* 0x000fca0000000000 */
[----:B------:R-:W-:Y:S01]  /*0160*/  ISETP.GE.AND P2, PT, R17, R14, PT ;  /* 0x0000000e1100720c */ /* 0x000fe20003f46270 */
[----:B--2---:R-:W-:-:S04]  /*0170*/  @!P0 IMAD.WIDE.U32 R2, R25, 0x4, R2 ;  /* 0x0000000419028825 */ /* 0x004fc800078e0002 */
[----:B------:R-:W-:Y:S02]  /*0180*/  IMAD.MOV.U32 R25, RZ, RZ, RZ ;  /* 0x000000ffff197224 */ /* 0x000fe400078e00ff */
[----:B------:R-:W-:Y:S02]  /*0190*/  HFMA2 R24, -RZ, RZ, 0, 0 ;  /* 0x00000000ff187431 */ /* 0x000fe400000001ff */
[----:B------:R-:W-:Y:S02]  /*01a0*/  IMAD.MOV.U32 R22, RZ, RZ, RZ ;  /* 0x000000ffff167224 */ /* 0x000fe400078e00ff */
[----:B------:R-:W2:Y:S02]  /*01b0*/  @!P0 LDG.E R25, desc[UR4][R2.64] ;  /* 0x0000000402198981 */ /* 0x000ea4000c1e1900 */
[----:B------:R-:W-:Y:S01]  /*01c0*/  @!P2 LEA R23, R0, R17, 0x9 ;  /* 0x000000110017a211 */ /* 0x000fe200078e48ff */
[----:B----4-:R-:W-:-:S04]  /*01d0*/  @!P1 IMAD.WIDE.U32 R10, R21, 0x4, R10 ;  /* 0x00000004150a9825 */ /* 0x010fc800078e000a */
[----:B------:R-:W-:Y:S01]  /*01e0*/  @!P2 IMAD.WIDE.U32 R8, R23, 0x4, R8 ;  /* 0x000000041708a825 */ /* 0x000fe200078e0008 */
[----:B------:R4:W2:Y:S04]  /*01f0*/  @!P1 LDG.E R22, desc[UR4][R10.64] ;  /* 0x000000040a169981 */ /* 0x0008a8000c1e1900 */
[----:B------:R4:W2:Y:S01]  /*0200*/  @!P2 LDG.E R24, desc[UR4][R8.64] ;  /* 0x000000040818a981 */ /* 0x0008a2000c1e1900 */
[----:B-1----:R-:W-:Y:S01]  /*0210*/  CS2R R12, SRZ ;  /* 0x00000000000c7805 */ /* 0x002fe2000001ff00 */
[----:B0-----:R-:W-:-:S04]  /*0220*/  @!P1 IMAD.WIDE.U32 R4, R21, 0x4, R4 ;  /* 0x0000000415049825 */ /* 0x001fc800078e0004 */
[----:B------:R-:W-:Y:S01]  /*0230*/  @!P2 IMAD.WIDE.U32 R6, R23, 0x4, R6 ;  /* 0x000000041706a825 */ /* 0x000fe200078e0006 */
[----:B------:R0:W2:Y:S01]  /*0240*/  @!P1 LDG.E R12, desc[UR4][R4.64] ;  /* 0x00000004040c9981 */ /* 0x0000a2000c1e1900 */
[----:B----4-:R-:W1:Y:S03]  /*0250*/  LDC.64 R10, c[0x0][0x398] ;  /* 0x0000e600ff0a7b82 */ /* 0x010e660000000a00 */
[----:B------:R-:W4:Y:S01]  /*0260*/  @!P2 LDG.E R13, desc[UR4][R6.64] ;  /* 0x00000004060da981 */ /* 0x000f22000c1e1900 */
[----:B------:R-:W-:-:S04]  /*0270*/  @!P2 IADD3 R17, PT, PT, R17, 0x80, RZ ;  /* 0x000000801111a810 */ /* 0x000fc80007ffe0ff */
[----:B------:R-:W1:Y:S01]  /*0280*/  LDC.64 R8, c[0x0][0x390] ;  /* 0x0000e400ff087b82 */ /* 0x000e620000000a00 */
[----:B------:R-:W-:Y:S02]  /*0290*/  ISETP.GE.AND P0, PT, R17, R14, PT ;  /* 0x0000000e1100720c */ /* 0x000fe40003f06270 */
[----:B0-----:R-:W-:-:S11]  /*02a0*/  MOV R4, RZ ;  /* 0x000000ff00047202 */ /* 0x001fd60000000f00 */
[----:B------:R-:W-:Y:S01]  /*02b0*/  @!P0 LEA R21, R0, R17, 0x9 ;  /* 0x0000001100158211 */ /* 0x000fe200078e48ff */
[----:B------:R-:W-:-:S04]  /*02c0*/  IMAD.MOV.U32 R17, RZ, RZ, RZ ;  /* 0x000000ffff117224 */ /* 0x000fc800078e00ff */
[----:B-1----:R-:W-:-:S04]  /*02d0*/  @!P0 IMAD.WIDE.U32 R10, R21, 0x4, R10 ;  /* 0x00000004150a8825 */ /* 0x002fc800078e000a */
[----:B------:R-:W-:Y:S01]  /*02e0*/  @!P0 IMAD.WIDE.U32 R8, R21, 0x4, R8 ;  /* 0x0000000415088825 */ /* 0x000fe200078e0008 */
[----:B------:R-:W5:Y:S04]  /*02f0*/  @!P0 LDG.E R17, desc[UR4][R10.64] ;  /* 0x000000040a118981 */ /* 0x000f68000c1e1900 */
[----:B------:R0:W5:Y:S01]  /*0300*/  @!P0 LDG.E R4, desc[UR4][R8.64] ;  /* 0x0000000408048981 */ /* 0x000162000c1e1900 */
[C---:B------:R-:W-:Y:S01]  /*0310*/  ISETP.GE.AND P0, PT, R15.reuse, R14, PT ;  /* 0x0000000e0f00720c */ /* 0x040fe20003f06270 */
[----:B------:R-:W-:-:S05]  /*0320*/  VIADD R3, R15, 0x100 ;  /* 0x000001000f037836 */ /* 0x000fca0000000000 */
[----:B------:R-:W-:-:S07]  /*0330*/  ISETP.GE.AND P2, PT, R3, R14, PT ;  /* 0x0000000e0300720c */ /* 0x000fce0003f46270 */
[----:B------:R-:W1:Y:S01]  /*0340*/  @!P0 LDC.64 R2, c[0x0][0x388] ;  /* 0x0000e200ff028b82 */ /* 0x000e620000000a00 */
[----:B------:R-:W-:Y:S02]  /*0350*/  IADD3 R21, PT, PT, R15, 0x80, RZ ;  /* 0x000000800f157810 */ /* 0x000fe40007ffe0ff */
[----:B0-----:R-:W-:Y:S02]  /*0360*/  @!P0 LEA R9, R0, R15, 0x9 ;  /* 0x0000000f00098211 */ /* 0x001fe400078e48ff */
[----:B------:R-:W-:Y:S02]  /*0370*/  ISETP.GE.AND P1, PT, R21, R14, PT ;  /* 0x0000000e1500720c */ /* 0x000fe40003f26270 */
[----:B------:R-:W-:Y:S01]  /*0380*/  IADD3 R5, PT, PT, R15, 0x180, RZ ;  /* 0x000001800f057810 */ /* 0x000fe20007ffe0ff */
[----:B------:R-:W-:-:S05]  /*0390*/  @!P0 IMAD.MOV.U32 R15, RZ, RZ, R21 ;  /* 0x000000ffff0f8224 */ /* 0x000fca00078e0015 */
[----:B------:R-:W-:Y:S01]  /*03a0*/  ISETP.GE.AND P3, PT, R15, R14, PT ;  /* 0x0000000e0f00720c */ /* 0x000fe20003f66270 */
[----:B-1----:R-:W-:Y:S01]  /*03b0*/  @!P0 IMAD.WIDE.U32 R2, R9, 0x4, R2 ;  /* 0x0000000409028825 */ /* 0x002fe200078e0002 */
[----:B------:R-:W-:Y:S01]  /*03c0*/  BSSY.RECONVERGENT B0, `(.L_x_12275) ;  /* 0x0000013000007945 */ /* 0x000fe20003800200 */
[----:B---3--:R-:W2:Y:S02]  /*03d0*/  @!P0 MUFU.RCP R16, R16 ;  /* 0x0000001000108308 */ /* 0x008ea40000001000 */
[----:B--2---:R-:W-:-:S05]  /*03e0*/  @!P0 FMUL.FTZ R20, R16, R25 ;  /* 0x0000001910148220 */ /* 0x004fca0000410000 */
[----:B------:R0:W-:Y:S01]  /*03f0*/  @!P0 STG.E desc[UR4][R2.64], R20 ;  /* 0x0000001402008986 */ /* 0x0001e2000c101904 */
[----:B------:R-:W1:Y:S08]  /*0400*/  @!P1 MUFU.RCP R7, R22 ;  /* 0x0000001600079308 */ /* 0x000e700000001000 */
[----:B------:R-:W4:Y:S01]  /*0410*/  @!P2 MUFU.RCP R24, R24 ;  /* 0x000000180018a308 */ /* 0x000f220000001000 */
[----:B-1----:R-:W-:Y:S01]  /*0420*/  @!P1 FMUL.FTZ R18, R7, R12 ;  /* 0x0000000c07129220 */ /* 0x002fe20000410000 */
[----:B----4-:R-:W-:Y:S01]  /*0430*/  @!P2 FMUL.FTZ R19, R24, R13 ;  /* 0x0000000d1813a220 */ /* 0x010fe20000410000 */
[----:B0-----:R-:W-:Y:S06]  /*0440*/  @P3 BRA `(.L_x_12276) ;  /* 0x0000000000283947 */ /* 0x001fec0003800000 */
[----:B------:R-:W0:Y:S01]  /*0450*/  LDC.64 R2, c[0x0][0x388] ;  /* 0x0000e200ff027b82 */ /* 0x000e220000000a00 */
[----:B------:R-:W-:Y:S02]  /*0460*/  LEA R7, R0, R15, 0x9 ;  /* 0x0000000f00077211 */ /* 0x000fe400078e48ff */
[----:B------:R-:W-:-:S04]  /*0470*/  IADD3 R15, PT, PT, R15, 0x80, RZ ;  /* 0x000000800f0f7810 */ /* 0x000fc80007ffe0ff */
[----:B------:R-:W-:-:S13]  /*0480*/  ISETP.GE.AND P0, PT, R15, R14, PT ;  /* 0x0000000e0f00720c */ /* 0x000fda0003f06270 */
[----:B------:R-:W-:Y:S01]  /*0490*/  @!P0 IMAD R9, R0, 0x200, R15 ;  /* 0x0000020000098824 */ /* 0x000fe200078e020f */
[----:B------:R-:W-:Y:S01]  /*04a0*/  @!P0 IADD3 R15, PT, PT, R15, 0x80, RZ ;  /* 0x000000800f0f8810 */ /* 0x000fe20007ffe0ff */
[----:B0-----:R-:W-:-:S04]  /*04b0*/  IMAD.WIDE.U32 R6, R7, 0x4, R2 ;  /* 0x0000000407067825 */ /* 0x001fc800078e0002 */
[----:B------:R-:W-:Y:S01]  /*04c0*/  @!P0 IMAD.WIDE.U32 R2, R9, 0x4, R2 ;  /* 0x0000000409028825 */ /* 0x000fe200078e0002 */
[----:B------:R0:W-:Y:S04]  /*04d0*/  STG.E desc[UR4][R6.64], R18 ;  /* 0x0000001206007986 */ /* 0x0001e8000c101904 */
[----:B------:R0:W-:Y:S02]  /*04e0*/  @!P0 STG.E desc[UR4][R2.64], R19 ;  /* 0x0000001302008986 */ /* 0x0001e4000c101904 */
.L_x_12276:
[----:B------:R-:W-:Y:S05]  /*04f0*/  BSYNC.RECONVERGENT B0 ;  /* 0x0000000000007941 */ /* 0x000fea0003800200 */
.L_x_12275:
[-C--:B------:R-:W-:Y:S02]  /*0500*/  ISETP.GE.AND P1, PT, R15, R14.reuse, PT ;  /* 0x0000000e0f00720c */ /* 0x080fe40003f26270 */
[----:B------:R-:W-:-:S11]  /*0510*/  ISETP.GE.AND P0, PT, R5, R14, PT ;  /* 0x0000000e0500720c */ /* 0x000fd60003f06270 */
[----:B------:R-:W-:Y:S05]  /*0520*/  @P1 EXIT ;  /* 0x000000000000194d */ /* 0x000fea0003800000 */
[----:B0-----:R-:W0:Y:S01]  /*0530*/  LDC.64 R2, c[0x0][0x388] ;  /* 0x0000e200ff027b82 */ /* 0x001e220000000a00 */
[----:B-----5:R-:W1:Y:S01]  /*0540*/  @!P0 MUFU.RCP R17, R17 ;  /* 0x0000001100118308 */ /* 0x020e620000001000 */
[----:B------:R-:W-:Y:S01]  /*0550*/  LEA R15, R0, R15, 0x9 ;  /* 0x0000000f000f7211 */ /* 0x000fe200078e48ff */
[----:B-1----:R-:W-:-:S04]  /*0560*/  @!P0 FMUL.FTZ R5, R17, R4 ;  /* 0x0000000411058220 */ /* 0x002fc80000410000 */
[----:B0-----:R-:W-:-:S05]  /*0570*/  IMAD.WIDE.U32 R2, R15, 0x4, R2 ;  /* 0x000000040f027825 */ /* 0x001fca00078e0002 */
[----:B------:R-:W-:Y:S01]  /*0580*/  STG.E desc[UR4][R2.64], R5 ;  /* 0x0000000502007986 */ /* 0x000fe2000c101904 */
[----:B------:R-:W-:Y:S05]  /*0590*/  EXIT ;  /* 0x000000000000794d */ /* 0x000fea0003800000 */
.L_x_12277:
        /* <DEDUP_REMOVED lines=14> */
.L_x_19496:


//--------------------- .text._ZN2at6native29vectorized_elementwise_kernelILi2ENS0_13BinaryFunctorIfffNS0_15binary_internal10DivFunctorIfEEEESt5arrayIPcLm3EEEEviT0_T1_ --------------------------
	.section	.text._ZN2at6native29vectorized_elementwise_kernelILi2ENS0_13BinaryFunctorIfffNS0_15binary_internal10DivFunctorIfEEEESt5arrayIPcLm3EEEEviT0_T1_,"ax",@progbits
	.align	128
        .global         _ZN2at6native29vectorized_elementwise_kernelILi2ENS0_13BinaryFunctorIfffNS0_15binary_internal10DivFunctorIfEEEESt5arrayIPcLm3EEEEviT0_T1_
        .type           _ZN2at6native29vectorized_elementwise_kernelILi2ENS0_13BinaryFunctorIfffNS0_15binary_internal10DivFunctorIfEEEESt5arrayIPcLm3EEEEviT0_T1_,@function
        .size           _ZN2at6native29vectorized_elementwise_kernelILi2ENS0_13BinaryFunctorIfffNS0_15binary_internal10DivFunctorIfEEEESt5arrayIPcLm3EEEEviT0_T1_,(.L_x_19497 - _ZN2at6native29vectorized_elementwise_kernelILi2ENS0_13BinaryFunctorIfffNS0_15binary_internal10DivFunctorIfEEEESt5arrayIPcLm3EEEEviT0_T1_)
        .other          _ZN2at6native29vectorized_elementwise_kernelILi2ENS0_13BinaryFunctorIfffNS0_15binary_internal10DivFunctorIfEEEESt5arrayIPcLm3EEEEviT0_T1_,@"STO_CUDA_ENTRY STV_DEFAULT"
_ZN2at6native29vectorized_elementwise_kernelILi2ENS0_13BinaryFunctorIfffNS0_15binary_internal10DivFunctorIfEEEESt5arrayIPcLm3EEEEviT0_T1_:
.text._ZN2at6native29vectorized_elementwise_kernelILi2ENS0_13BinaryFunctorIfffNS0_15binary_internal10DivFunctorIfEEEESt5arrayIPcLm3EEEEviT0_T1_:
        /* <DEDUP_REMOVED lines=10> */
[----:B------:R-:W-:Y:S01]  /*00a0*/  IMAD.MOV.U32 R13, RZ, RZ, RZ ;  /* 0x000000ffff0d7224 */ /* 0x000fe200078e00ff */
[----:B------:R-:W-:-:S06]  /*00b0*/  CS2R R14, SRZ ;  /* 0x00000000000e7805 */ /* 0x000fcc000001ff00 */
[----:B------:R-:W2:Y:S08]  /*00c0*/  LDC.64 R30, c[0x0][0x398] ;  /* 0x0000e600ff1e7b82 */ /* 0x000eb00000000a00 */
[----:B------:R-:W3:Y:S08]  /*00d0*/  LDC.64 R26, c[0x0][0x390] ;  /* 0x0000e400ff1a7b82 */ /* 0x000ef00000000a00 */
[----:B------:R-:W4:Y:S01]  /*00e0*/  LDC.64 R22, c[0x0][0x390] ;  /* 0x0000e400ff167b82 */ /* 0x000f220000000a00 */
[----:B0-----:R-:W-:-:S07]  /*00f0*/  ISETP.GE.U32.AND P0, PT, R12, R3, PT ;  /* 0x000000030c00720c */ /* 0x001fce0003f06070 */
[----:B------:R-:W0:Y:S01]  /*0100*/  LDC.64 R20, c[0x0][0x398] ;  /* 0x0000e600ff147b82 */ /* 0x000e220000000a00 */
[----:B------:R-:W-:-:S07]  /*0110*/  MOV R5, R12 ;  /* 0x0000000c00057202 */ /* 0x000fce0000000f00 */
[----:B------:R-:W5:Y:S01]  /*0120*/  LDC.64 R24, c[0x0][0x398] ;  /* 0x0000e600ff187b82 */ /* 0x000f620000000a00 */
[----:B------:R-:W-:Y:S02]  /*0130*/  @!P0 VIADD R12, R5, 0x80 ;  /* 0x00000080050c8836 */ /* 0x000fe40000000000 */
[----:B------:R-:W-:-:S05]  /*0140*/  @!P0 IMAD.IADD R11, R2, 0x1, R5 ;  /* 0x00000001020b8824 */ /* 0x000fca00078e0205 */
[----:B------:R-:W5:Y:S01]  /*0150*/  LDC.64 R36, c[0x0][0x398] ;  /* 0x0000e600ff247b82 */ /* 0x000f620000000a00 */
[----:B------:R-:W-:Y:S01]  /*0160*/  ISETP.GE.U32.AND P1, PT, R12, R3, PT ;  /* 0x000000030c00720c */ /* 0x000fe20003f26070 */
[----:B-1----:R-:W-:-:S04]  /*0170*/  @!P0 IMAD.WIDE.U32 R16, R11, 0x4, R16 ;  /* 0x000000040b108825 */ /* 0x002fc800078e0010 */
[----:B--2---:R-:W-:Y:S01]  /*0180*/  @!P0 IMAD.WIDE.U32 R30, R11, 0x4, R30 ;  /* 0x000000040b1e8825 */ /* 0x004fe200078e001e */
[----:B------:R1:W2:Y:S01]  /*0190*/  @!P0 LDG.E R13, desc[UR4][R16.64] ;  /* 0x00000004100d8981 */ /* 0x0002a2000c1e1900 */
[----:B------:R-:W5:Y:S03]  /*01a0*/  LDC.64 R18, c[0x0][0x390] ;  /* 0x0000e400ff127b82 */ /* 0x000f660000000a00 */
[----:B------:R-:W2:Y:S03]  /*01b0*/  @!P0 LDG.E R14, desc[UR4][R30.64] ;  /* 0x000000041e0e8981 */ /* 0x000ea6000c1e1900 */
[----:B------:R-:W-:Y:S02]  /*01c0*/  @!P1 IADD3 R33, PT, PT, R2, R12, RZ ;  /* 0x0000000c02219210 */ /* 0x000fe40007ffe0ff */
[----:B------:R-:W-:Y:S01]  /*01d0*/  @!P1 IADD3 R12, PT, PT, R12, 0x80, RZ ;  /* 0x000000800c0c9810 */ /* 0x000fe20007ffe0ff */
[----:B-1----:R-:W1:Y:S03]  /*01e0*/  LDC.64 R16, c[0x0][0x390] ;  /* 0x0000e400ff107b82 */ /* 0x002e660000000a00 */
[----:B------:R-:W-:-:S13]  /*01f0*/  ISETP.GE.U32.AND P2, PT, R12, R3, PT ;  /* 0x000000030c00720c */ /* 0x000fda0003f46070 */
[----:B------:R-:W-:Y:S02]  /*0200*/  @!P2 IADD3 R29, PT, PT, R2, R12, RZ ;  /* 0x0000000c021da210 */ /* 0x000fe40007ffe0ff */
[----:B------:R-:W-:-:S04]  /*0210*/  @!P2 IADD3 R12, PT, PT, R12, 0x80, RZ ;  /* 0x000000800c0ca810 */ /* 0x000fc80007ffe0ff */
[----:B------:R-:W-:Y:S01]  /*0220*/  ISETP.GE.U32.AND P3, PT, R12, R3, PT ;  /* 0x000000030c00720c */ /* 0x000fe20003f66070 */
[----:B---3--:R-:W-:-:S04]  /*0230*/  @!P1 IMAD.WIDE.U32 R26, R33, 0x4, R26 ;  /* 0x00000004211a9825 */ /* 0x008fc800078e001a */
[----:B----4-:R-:W-:Y:S01]  /*0240*/  @!P2 IMAD.WIDE.U32 R22, R29, 0x4, R22 ;  /* 0x000000041d16a825 */ /* 0x010fe200078e0016 */
[----:B------:R3:W4:Y:S07]  /*0250*/  @!P1 LDG.E R15, desc[UR4][R26.64] ;  /* 0x000000041a0f9981 */ /* 0x00072e000c1e1900 */
[----:B------:R-:W-:Y:S02]  /*0260*/  @!P3 IADD3 R11, PT, PT, R2, R12, RZ ;  /* 0x0000000c020bb210 */ /* 0x000fe40007ffe0ff */
[----:B------:R-:W-:-:S04]  /*0270*/  @!P3 IADD3 R12, PT, PT, R12, 0x80, RZ ;  /* 0x000000800c0cb810 */ /* 0x000fc80007ffe0ff */
[----:B------:R-:W-:Y:S01]  /*0280*/  ISETP.GE.U32.AND P0, PT, R12, R3, PT ;  /* 0x000000030c00720c */ /* 0x000fe20003f06070 */
[----:B0-----:R-:W-:Y:S01]  /*0290*/  @!P2 IMAD.WIDE.U32 R20, R29, 0x4, R20 ;  /* 0x000000041d14a825 */ /* 0x001fe200078e0014 */
[----:B------:R-:W-:-:S03]  /*02a0*/  CS2R R28, SRZ ;  /* 0x00000000001c7805 */ /* 0x000fc6000001ff00 */
[----:B-----5:R-:W-:-:S05]  /*02b0*/  @!P1 IMAD.WIDE.U32 R24, R33, 0x4, R24 ;  /* 0x0000000421189825 */ /* 0x020fca00078e0018 */
[----:B------:R0:W5:Y:S03]  /*02c0*/  @!P1 LDG.E R29, desc[UR4][R24.64] ;  /* 0x00000004181d9981 */ /* 0x000166000c1e1900 */
[----:B---3--:R-:W-:Y:S02]  /*02d0*/  @!P0 IADD3 R27, PT, PT, R2, R12, RZ ;  /* 0x0000000c021b8210 */ /* 0x008fe40007ffe0ff */
[----:B------:R-:W-:-:S04]  /*02e0*/  @!P0 IADD3 R12, PT, PT, R12, 0x80, RZ ;  /* 0x000000800c0c8810 */ /* 0x000fc80007ffe0ff */
[----:B------:R-:W-:Y:S01]  /*02f0*/  ISETP.GE.U32.AND P1, PT, R12, R3, PT ;  /* 0x000000030c00720c */ /* 0x000fe20003f26070 */
[----:B------:R-:W-:Y:S01]  /*0300*/  IMAD.MOV.U32 R32, RZ, RZ, RZ ;  /* 0x000000ffff207224 */ /* 0x000fe200078e00ff */
[----:B0-----:R-:W0:Y:S01]  /*0310*/  LDC.64 R24, c[0x0][0x398] ;  /* 0x0000e600ff187b82 */ /* 0x001e220000000a00 */
[----:B------:R-:W-:Y:S01]  /*0320*/  CS2R R30, SRZ ;  /* 0x00000000001e7805 */ /* 0x000fe2000001ff00 */
[----:B-1----:R-:W-:-:S03]  /*0330*/  @!P3 IMAD.WIDE.U32 R16, R11, 0x4, R16 ;  /* 0x000000040b10b825 */ /* 0x002fc600078e0010 */
[----:B------:R1:W3:Y:S01]  /*0340*/  @!P2 LDG.E R32, desc[UR4][R22.64] ;  /* 0x000000041620a981 */ /* 0x0002e2000c1e1900 */
[----:B------:R-:W-:-:S03]  /*0350*/  @!P3 IMAD.WIDE.U32 R36, R11, 0x4, R36 ;  /* 0x000000040b24b825 */ /* 0x000fc600078e0024 */
[----:B------:R-:W3:Y:S02]  /*0360*/  @!P2 LDG.E R31, desc[UR4][R20.64] ;  /* 0x00000004141fa981 */ /* 0x000ee4000c1e1900 */
[----:B------:R-:W-:Y:S01]  /*0370*/  @!P1 IADD3 R11, PT, PT, R2, R12, RZ ;  /* 0x0000000c020b9210 */ /* 0x000fe20007ffe0ff */
[----:B------:R-:W-:Y:S01]  /*0380*/  @!P0 IMAD.WIDE.U32 R18, R27, 0x4, R18 ;  /* 0x000000041b128825 */ /* 0x000fe200078e0012 */
[----:B------:R1:W3:Y:S02]  /*0390*/  @!P3 LDG.E R30, desc[UR4][R16.64] ;  /* 0x00000004101eb981 */ /* 0x0002e4000c1e1900 */
[----:B-1----:R-:W1:Y:S01]  /*03a0*/  LDC.64 R22, c[0x0][0x390] ;  /* 0x0000e400ff167b82 */ /* 0x002e620000000a00 */
[----:B------:R-:W-:Y:S01]  /*03b0*/  @!P1 IADD3 R12, PT, PT, R12, 0x80, RZ ;  /* 0x000000800c0c9810 */ /* 0x000fe20007ffe0ff */
[----:B------:R0:W3:Y:S03]  /*03c0*/  @!P0 LDG.E R28, desc[UR4][R18.64] ;  /* 0x00000004121c8981 */ /* 0x0000e6000c1e1900 */
[----:B------:R-:W-:-:S03]  /*03d0*/  ISETP.GE.U32.AND P2, PT, R12, R3, PT ;  /* 0x000000030c00720c */ /* 0x000fc60003f46070 */
[----:B------:R-:W1:Y:S01]  /*03e0*/  LDC.64 R16, c[0x0][0x398] ;  /* 0x0000e600ff107b82 */ /* 0x000e620000000a00 */
[----:B0-----:R-:W-:Y:S01]  /*03f0*/  @!P0 IMAD.WIDE.U32 R24, R27, 0x4, R24 ;  /* 0x000000041b188825 */ /* 0x001fe200078e0018 */
[----:B------:R-:W-:-:S06]  /*0400*/  CS2R R26, SRZ ;  /* 0x00000000001a7805 */ /* 0x000fcc000001ff00 */
[----:B------:R-:W0:Y:S01]  /*0410*/  LDC.64 R20, c[0x0][0x398] ;  /* 0x0000e600ff147b82 */ /* 0x000e220000000a00 */
[----:B------:R1:W3:Y:S01]  /*0420*/  @!P0 LDG.E R27, desc[UR4][R24.64] ;  /* 0x00000004181b8981 */ /* 0x0002e2000c1e1900 */
[----:B------:R-:W-:Y:S01]  /*0430*/  @!P2 IMAD.IADD R33, R2, 0x1, R12 ;  /* 0x000000010221a824 */ /* 0x000fe200078e020c */
[----:B------:R-:W-:-:S05]  /*0440*/  @!P2 IADD3 R12, PT, PT, R12, 0x80, RZ ;  /* 0x000000800c0ca810 */ /* 0x000fca0007ffe0ff */
[----:B------:R-:W0:Y:S01]  /*0450*/  LDC.64 R18, c[0x0][0x398] ;  /* 0x0000e600ff127b82 */ /* 0x000e220000000a00 */
[----:B-1----:R-:W-:Y:S01]  /*0460*/  @!P1 IMAD.WIDE.U32 R22, R11, 0x4, R22 ;  /* 0x000000040b169825 */ /* 0x002fe200078e0016 */
[----:B------:R-:W-:-:S04]  /*0470*/  ISETP.GE.U32.AND P0, PT, R12, R3, PT ;  /* 0x000000030c00720c */ /* 0x000fc80003f06070 */
[----:B------:R1:W3:Y:S01]  /*0480*/  @!P1 LDG.E R26, desc[UR4][R22.64] ;  /* 0x00000004161a9981 */ /* 0x0002e2000c1e1900 */
[----:B------:R-:W-:Y:S01]  /*0490*/  IMAD.MOV.U32 R35, RZ, RZ, RZ ;  /* 0x000000ffff237224 */ /* 0x000fe200078e00ff */
[----:B------:R-:W0:Y:S01]  /*04a0*/  LDC.64 R24, c[0x0][0x390] ;  /* 0x0000e400ff187b82 */ /* 0x000e220000000a00 */
[----:B------:R-:W-:-:S07]  /*04b0*/  @!P1 IMAD.WIDE.U32 R16, R11, 0x4, R16 ;  /* 0x000000040b109825 */ /* 0x000fce00078e0010 */
[----:B-1----:R-:W1:Y:S01]  /*04c0*/  LDC.64 R22, c[0x0][0x390] ;  /* 0x0000e400ff167b82 */ /* 0x002e620000000a00 */
[----:B------:R0:W3:Y:S01]  /*04d0*/  @!P3 LDG.E R35, desc[UR4][R36.64] ;  /* 0x000000042423b981 */ /* 0x0000e2000c1e1900 */
[----:B------:R-:W-:Y:S02]  /*04e0*/  HFMA2 R11, -RZ, RZ, 0, 0 ;  /* 0x00000000ff0b7431 */ /* 0x000fe400000001ff */
[----:B0-----:R-:W-:Y:S01]  /*04f0*/  @!P2 IMAD.WIDE.U32 R20, R33, 0x4, R20 ;  /* 0x000000042114a825 */ /* 0x001fe200078e0014 */
[----:B------:R-:W-:-:S03]  /*0500*/  @!P0 IADD3 R37, PT, PT, R2, R12, RZ ;  /* 0x0000000c02258210 */ /* 0x000fc60007ffe0ff */
[----:B------:R-:W-:Y:S01]  /*0510*/  IMAD.MOV.U32 R36, RZ, RZ, RZ ;  /* 0x000000ffff247224 */ /* 0x000fe200078e00ff */
[----:B------:R-:W-:Y:S01]  /*0520*/  MOV R12, RZ ;  /* 0x000000ff000c7202 */ /* 0x000fe20000000f00 */
[----:B------:R-:W3:Y:S01]  /*0530*/  @!P1 LDG.E R11, desc[UR4][R16.64] ;  /* 0x00000004100b9981 */ /* 0x000ee2000c1e1900 */
[----:B------:R-:W-:-:S03]  /*0540*/  @!P0 IMAD.WIDE.U32 R18, R37, 0x4, R18 ;  /* 0x0000000425128825 */ /* 0x000fc600078e0012 */
[----:B------:R0:W3:Y:S04]  /*0550*/  @!P2 LDG.E R36, desc[UR4][R20.64] ;  /* 0x000000041424a981 */ /* 0x0000e8000c1e1900 */
[----:B------:R-:W3:Y:S01]  /*0560*/  @!P0 LDG.E R12, desc[UR4][R18.64] ;  /* 0x00000004120c8981 */ /* 0x000ee2000c1e1900 */
[----:B-1----:R-:W-:-:S04]  /*0570*/  @!P2 IMAD.WIDE.U32 R22, R33, 0x4, R22 ;  /* 0x000000042116a825 */ /* 0x002fc800078e0016 */
[----:B------:R-:W-:Y:S02]  /*0580*/  HFMA2 R33, -RZ, RZ, 0, 0 ;  /* 0x00000000ff217431 */ /* 0x000fe400000001ff */
[----:B------:R-:W-:-:S04]  /*0590*/  @!P0 IMAD.WIDE.U32 R24, R37, 0x4, R24 ;  /* 0x0000000425188825 */ /* 0x000fc800078e0018 */
[----:B------:R-:W-:Y:S01]  /*05a0*/  IMAD.MOV.U32 R37, RZ, RZ, RZ ;  /* 0x000000ffff257224 */ /* 0x000fe200078e00ff */
[----:B------:R-:W3:Y:S05]  /*05b0*/  @!P0 LDG.E R33, desc[UR4][R24.64] ;  /* 0x0000000418218981 */ /* 0x000eea000c1e1900 */
[----:B------:R1:W3:Y:S01]  /*05c0*/  @!P2 LDG.E R37, desc[UR4][R22.64] ;  /* 0x000000041625a981 */ /* 0x0002e2000c1e1900 */
[C---:B0-----:R-:W-:Y:S01]  /*05d0*/  IADD3 R20, PT, PT, R5.reuse, 0x80, RZ ;  /* 0x0000008005147810 */ /* 0x041fe20007ffe0ff */
[----:B------:R-:W-:-:S03]  /*05e0*/  VIADD R16, R5, 0x100 ;  /* 0x0000010005107836 */ /* 0x000fc60000000000 */
[-C--:B------:R-:W-:Y:S02]  /*05f0*/  ISETP.GE.U32.AND P6, PT, R20, R3.reuse, PT ;  /* 0x000000031400720c */ /* 0x080fe40003fc6070 */
[CC--:B------:R-:W-:Y:S02]  /*0600*/  ISETP.GE.U32.AND P0, PT, R5.reuse, R3.reuse, PT ;  /* 0x000000030500720c */ /* 0x0c0fe40003f06070 */
[----:B------:R-:W-:Y:S02]  /*0610*/  ISETP.GE.U32.AND P1, PT, R16, R3, PT ;  /* 0x000000031000720c */ /* 0x000fe40003f26070 */
[----:B------:R-:W-:-:S04]  /*0620*/  IADD3 R16, PT, PT, R5, 0x180, RZ ;  /* 0x0000018005107810 */ /* 0x000fc80007ffe0ff */
[----:B------:R-:W-:Y:S02]  /*0630*/  ISETP.GE.U32.AND P2, PT, R16, R3, PT ;  /* 0x000000031000720c */ /* 0x000fe40003f46070 */
[C---:B------:R-:W-:Y:S01]  /*0640*/  IADD3 R16, PT, PT, R5.reuse, 0x200, RZ ;  /* 0x0000020005107810 */ /* 0x040fe20007ffe0ff */
[----:B-1----:R-:W-:-:S03]  /*0650*/  VIADD R22, R5, 0x280 ;  /* 0x0000028005167836 */ /* 0x002fc60000000000 */
[-C--:B------:R-:W-:Y:S02]  /*0660*/  ISETP.GE.U32.AND P3, PT, R16, R3.reuse, PT ;  /* 0x000000031000720c */ /* 0x080fe40003f66070 */
[----:B------:R-:W0:Y:S01]  /*0670*/  @!P0 LDC.64 R16, c[0x0][0x388] ;  /* 0x0000e200ff108b82 */ /* 0x000e220000000a00 */
[----:B------:R-:W-:Y:S02]  /*0680*/  ISETP.GE.U32.AND P4, PT, R22, R3, PT ;  /* 0x000000031600720c */ /* 0x000fe40003f86070 */
[----:B------:R-:W-:-:S04]  /*0690*/  IADD3 R22, PT, PT, R5, 0x300, RZ ;  /* 0x0000030005167810 */ /* 0x000fc80007ffe0ff */
[----:B------:R-:W-:Y:S02]  /*06a0*/  ISETP.GE.U32.AND P5, PT, R22, R3, PT ;  /* 0x000000031600720c */ /* 0x000fe40003fa6070 */
[----:B------:R-:W-:Y:S01]  /*06b0*/  IADD3 R22, PT, PT, R5, 0x380, RZ ;  /* 0x0000038005167810 */ /* 0x000fe20007ffe0ff */
[----:B------:R-:W-:Y:S04]  /*06c0*/  BSSY.RECONVERGENT B0, `(.L_x_12279) ;  /* 0x0000042000007945 */ /* 0x000fe80003800200 */
[----:B------:R-:W-:Y:S01]  /*06d0*/  BSSY.RELIABLE B1, `(.L_x_12280) ;  /* 0x000003a000017945 */ /* 0x000fe20003800100 */
[----:B--2---:R-:W1:Y:S02]  /*06e0*/  @!P0 MUFU.RCP R14, R14 ;  /* 0x0000000e000e8308 */ /* 0x004e640000001000 */
[----:B-1----:R-:W-:-:S06]  /*06f0*/  @!P0 FMUL.FTZ R34, R14, R13 ;  /* 0x0000000d0e228220 */ /* 0x002fcc0000410000 */
[----:B-----5:R-:W4:Y:S02]  /*0700*/  @!P6 MUFU.RCP R18, R29 ;  /* 0x0000001d0012e308 */ /* 0x020f240000001000 */
[----:B----4-:R-:W-:Y:S01]  /*0710*/  @!P6 FMUL.FTZ R0, R18, R15 ;  /* 0x0000000f1200e220 */ /* 0x010fe20000410000 */
[----:B------:R-:W-:Y:S01]  /*0720*/  ISETP.GE.U32.AND P6, PT, R22, R3, PT ;  /* 0x000000031600720c */ /* 0x000fe20003fc6070 */
[----:B------:R-:W-:Y:S01]  /*0730*/  @!P0 IMAD.IADD R15, R2, 0x1, R5 ;  /* 0x00000001020f8824 */ /* 0x000fe200078e0205 */
[----:B------:R-:W-:-:S03]  /*0740*/  @!P0 MOV R5, R20 ;  /* 0x0000001400058202 */ /* 0x000fc60000000f00 */
[----:B0-----:R-:W-:Y:S01]  /*0750*/  @!P0 IMAD.WIDE.U32 R16, R15, 0x4, R16 ;  /* 0x000000040f108825 */ /* 0x001fe200078e0010 */
[----:B---3--:R-:W0:Y:S04]  /*0760*/  @!P1 MUFU.RCP R31, R31 ;  /* 0x0000001f001f9308 */ /* 0x008e280000001000 */
[----:B------:R1:W-:Y:S01]  /*0770*/  @!P0 STG.E desc[UR4][R16.64], R34 ;  /* 0x0000002210008986 */ /* 0x0003e2000c101904 */
[----:B------:R-:W-:-:S03]  /*0780*/  ISETP.GE.U32.AND P0, PT, R5, R3, PT ;  /* 0x000000030500720c */ /* 0x000fc60003f06070 */
[----:B------:R-:W-:Y:S01]  /*0790*/  @!P3 MUFU.RCP R27, R27 ;  /* 0x0000001b001bb308 */ /* 0x000fe20000001000 */
[----:B0-----:R-:W-:-:S07]  /*07a0*/  @!P1 FMUL.FTZ R4, R31, R32 ;  /* 0x000000201f049220 */ /* 0x001fce0000410000 */
[----:B------:R-:W0:Y:S08]  /*07b0*/  @!P2 MUFU.RCP R35, R35 ;  /* 0x000000230023a308 */ /* 0x000e300000001000 */
[----:B------:R-:W2:Y:S08]  /*07c0*/  @!P4 MUFU.RCP R11, R11 ;  /* 0x0000000b000bc308 */ /* 0x000eb00000001000 */
[----:B------:R-:W3:Y:S08]  /*07d0*/  @!P5 MUFU.RCP R36, R36 ;  /* 0x000000240024d308 */ /* 0x000ef00000001000 */
[----:B------:R-:W4:Y:S01]  /*07e0*/  @!P6 MUFU.RCP R12, R12 ;  /* 0x0000000c000ce308 */ /* 0x000f220000001000 */
[----:B0-----:R-:W-:Y:S01]  /*07f0*/  @!P2 FMUL.FTZ R6, R35, R30 ;  /* 0x0000001e2306a220 */ /* 0x001fe20000410000 */
[----:B------:R-:W-:Y:S01]  /*0800*/  @!P3 FMUL.FTZ R7, R27, R28 ;  /* 0x0000001c1b07b220 */ /* 0x000fe20000410000 */
[----:B--2---:R-:W-:Y:S01]  /*0810*/  @!P4 FMUL.FTZ R8, R11, R26 ;  /* 0x0000001a0b08c220 */ /* 0x004fe20000410000 */
[----:B---3--:R-:W-:Y:S01]  /*0820*/  @!P5 FMUL.FTZ R9, R36, R37 ;  /* 0x000000252409d220 */ /* 0x008fe20000410000 */
[----:B----4-:R-:W-:Y:S01]  /*0830*/  @!P6 FMUL.FTZ R10, R12, R33 ;  /* 0x000000210c0ae220 */ /* 0x010fe20000410000 */
[----:B-1----:R-:W-:Y:S06]  /*0840*/  @P0 BRA `(.L_x_12281) ;  /* 0x0000000000300947 */ /* 0x002fec0003800000 */
[----:B------:R-:W0:Y:S01]  /*0850*/  LDC.64 R12, c[0x0][0x388] ;  /* 0x0000e200ff0c7b82 */ /* 0x000e220000000a00 */
[----:B------:R-:W-:Y:S01]  /*0860*/  IADD3 R11, PT, PT, R2, R5, RZ ;  /* 0x00000005020b7210 */ /* 0x000fe20007ffe0ff */
[----:B------:R-:W-:-:S05]  /*0870*/  VIADD R5, R5, 0x80 ;  /* 0x0000008005057836 */ /* 0x000fca0000000000 */
[----:B------:R-:W-:Y:S01]  /*0880*/  ISETP.GE.U32.AND P0, PT, R5, R3, PT ;  /* 0x000000030500720c */ /* 0x000fe20003f06070 */
[----:B0-----:R-:W-:-:S05]  /*0890*/  IMAD.WIDE.U32 R12, R11, 0x4, R12 ;  /* 0x000000040b0c7825 */ /* 0x001fca00078e000c */
[----:B------:R0:W-:Y:S07]  /*08a0*/  STG.E desc[UR4][R12.64], R0 ;  /* 0x000000000c007986 */ /* 0x0001ee000c101904 */
[----:B------:R-:W-:Y:S05]  /*08b0*/  @P0 BRA `(.L_x_12282) ;  /* 0x0000000000300947 */ /* 0x000fea0003800000 */
[----:B0-----:R-:W0:Y:S01]  /*08c0*/  LDC.64 R12, c[0x0][0x388] ;  /* 0x0000e200ff0c7b82 */ /* 0x001e220000000a00 */
[----:B------:R-:W-:Y:S02]  /*08d0*/  IADD3 R11, PT, PT, R2, R5, RZ ;  /* 0x00000005020b7210 */ /* 0x000fe40007ffe0ff */
[----:B------:R-:W-:-:S03]  /*08e0*/  IADD3 R5, PT, PT, R5, 0x80, RZ ;  /* 0x0000008005057810 */ /* 0x000fc60007ffe0ff */
[----:B0-----:R-:W-:-:S05]  /*08f0*/  IMAD.WIDE.U32 R12, R11, 0x4, R12 ;  /* 0x000000040b0c7825 */ /* 0x001fca00078e000c */
[----:B------:R0:W-:Y:S02]  /*0900*/  STG.E desc[UR4][R12.64], R4 ;  /* 0x000000040c007986 */ /* 0x0001e4000c101904 */
.L_x_12281:
[----:B------:R-:W-:-:S13]  /*0910*/  ISETP.GE.U32.AND P0, PT, R5, R3, PT ;  /* 0x000000030500720c */ /* 0x000fda0003f06070 */
[----:B------:R-:W-:Y:S05]  /*0920*/  @P0 BRA `(.L_x_12283) ;  /* 0x0000000000300947 */ /* 0x000fea0003800000 */
[----:B0-----:R-:W0:Y:S01]  /*0930*/  LDC.64 R12, c[0x0][0x388] ;  /* 0x0000e200ff0c7b82 */ /* 0x001e220000000a00 */
[----:B------:R-:W-:Y:S01]  /*0940*/  IMAD.IADD R11, R2, 0x1, R5 ;  /* 0x00000001020b7824 */ /* 0x000fe200078e0205 */
[----:B------:R-:W-:-:S03]  /*0950*/  IADD3 R5, PT, PT, R5, 0x80, RZ ;  /* 0x0000008005057810 */ /* 0x000fc60007ffe0ff */
[----:B0-----:R-:W-:-:S05]  /*0960*/  IMAD.WIDE.U32 R12, R11, 0x4, R12 ;  /* 0x000000040b0c7825 */ /* 0x001fca00078e000c */
[----:B------:R1:W-:Y:S02]  /*0970*/  STG.E desc[UR4][R12.64], R6 ;  /* 0x000000060c007986 */ /* 0x0003e4000c101904 */
.L_x_12282:
[----:B------:R-:W-:-:S13]  /*0980*/  ISETP.GE.U32.AND P0, PT, R5, R3, PT ;  /* 0x000000030500720c */ /* 0x000fda0003f06070 */
[----:B------:R-:W-:Y:S05]  /*0990*/  @P0 BRA `(.L_x_12284) ;  /* 0x0000000000340947 */ /* 0x000fea0003800000 */
[----:B01----:R-:W0:Y:S01]  /*09a0*/  LDC.64 R12, c[0x0][0x388] ;  /* 0x0000e200ff0c7b82 */ /* 0x003e220000000a00 */
[----:B------:R-:W-:Y:S01]  /*09b0*/  IADD3 R11, PT, PT, R2, R5, RZ ;  /* 0x00000005020b7210 */ /* 0x000fe20007ffe0ff */
[----:B------:R-:W-:-:S04]  /*09c0*/  VIADD R5, R5, 0x80 ;  /* 0x0000008005057836 */ /* 0x000fc80000000000 */
[----:B0-----:R-:W-:-:S05]  /*09d0*/  IMAD.WIDE.U32 R12, R11, 0x4, R12 ;  /* 0x000000040b0c7825 */ /* 0x001fca00078e000c */
[----:B------:R1:W-:Y:S02]  /*09e0*/  STG.E desc[UR4][R12.64], R7 ;  /* 0x000000070c007986 */ /* 0x0003e4000c101904 */
.L_x_12283:
[----:B------:R-:W-:-:S13]  /*09f0*/  ISETP.GE.U32.AND P0, PT, R5, R3, PT ;  /* 0x000000030500720c */ /* 0x000fda0003f06070 */
[----:B------:R-:W-:Y:S05]  /*0a00*/  @P0 BREAK.RELIABLE B1 ;  /* 0x0000000000010942 */ /* 0x000fea0003800100 */
[----:B------:R-:W-:Y:S05]  /*0a10*/  @P0 BRA `(.L_x_12285) ;  /* 0x0000000000300947 */ /* 0x000fea0003800000 */
[----:B-1----:R-:W1:Y:S01]  /*0a20*/  LDC.64 R6, c[0x0][0x388] ;  /* 0x0000e200ff067b82 */ /* 0x002e620000000a00 */
[----:B------:R-:W-:Y:S02]  /*0a30*/  IADD3 R11, PT, PT, R2, R5, RZ ;  /* 0x00000005020b7210 */ /* 0x000fe40007ffe0ff */
[----:B------:R-:W-:-:S03]  /*0a40*/  IADD3 R5, PT, PT, R5, 0x80, RZ ;  /* 0x0000008005057810 */ /* 0x000fc60007ffe0ff */
[----:B-1----:R-:W-:-:S05]  /*0a50*/  IMAD.WIDE.U32 R6, R11, 0x4, R6 ;  /* 0x000000040b067825 */ /* 0x002fca00078e0006 */
[----:B------:R2:W-:Y:S02]  /*0a60*/  STG.E desc[UR4][R6.64], R8 ;  /* 0x0000000806007986 */ /* 0x0005e4000c101904 */
.L_x_12284:
[----:B------:R-:W-:Y:S05]  /*0a70*/  BSYNC.RELIABLE B1 ;  /* 0x0000000000017941 */ /* 0x000fea0003800100 */
.L_x_12280:
[----:B------:R-:W-:-:S13]  /*0a80*/  ISETP.GE.U32.AND P0, PT, R5, R3, PT ;  /* 0x000000030500720c */ /* 0x000fda0003f06070 */
[----:B-12---:R-:W1:Y:S01]  /*0a90*/  @!P0 LDC.64 R6, c[0x0][0x388] ;  /* 0x0000e200ff068b82 */ /* 0x006e620000000a00 */
[----:B------:R-:W-:Y:S01]  /*0aa0*/  @!P0 IMAD.IADD R11, R2, 0x1, R5 ;  /* 0x00000001020b8824 */ /* 0x000fe200078e0205 */
[----:B------:R-:W-:-:S03]  /*0ab0*/  @!P0 IADD3 R5, PT, PT, R5, 0x80, RZ ;  /* 0x0000008005058810 */ /* 0x000fc60007ffe0ff */
[----:B-1----:R-:W-:-:S05]  /*0ac0*/  @!P0 IMAD.WIDE.U32 R6, R11, 0x4, R6 ;  /* 0x000000040b068825 */ /* 0x002fca00078e0006 */
[----:B------:R2:W-:Y:S02]  /*0ad0*/  @!P0 STG.E desc[UR4][R6.64], R9 ;  /* 0x0000000906008986 */ /* 0x0005e4000c101904 */
.L_x_12285:
[----:B------:R-:W-:Y:S05]  /*0ae0*/  BSYNC.RECONVERGENT B0 ;  /* 0x0000000000007941 */ /* 0x000fea0003800200 */
.L_x_12279:
[----:B------:R-:W-:Y:S05]  /*0af0*/  WARPSYNC.ALL ;  /* 0x0000000000007948 */ /* 0x000fea0003800000 */
[----:B------:R-:W-:-:S13]  /*0b00*/  ISETP.GE.U32.AND P0, PT, R5, R3, PT ;  /* 0x000000030500720c */ /* 0x000fda0003f06070 */
[----:B------:R-:W-:Y:S05]  /*0b10*/  @P0 EXIT ;  /* 0x000000000000094d */ /* 0x000fea0003800000 */
[----:B-12---:R-:W1:Y:S01]  /*0b20*/  LDC.64 R6, c[0x0][0x388] ;  /* 0x0000e200ff067b82 */ /* 0x006e620000000a00 */
[----:B------:R-:W-:-:S05]  /*0b30*/  IADD3 R3, PT, PT, R2, R5, RZ ;  /* 0x0000000502037210 */ /* 0x000fca0007ffe0ff */
[----:B-1----:R-:W-:-:S05]  /*0b40*/  IMAD.WIDE.U32 R2, R3, 0x4, R6 ;  /* 0x0000000403027825 */ /* 0x002fca00078e0006 */
[----:B------:R-:W-:Y:S01]  /*0b50*/  STG.E desc[UR4][R2.64], R10 ;  /* 0x0000000a02007986 */ /* 0x000fe2000c101904 */
[----:B------:R-:W-:Y:S05]  /*0b60*/  EXIT ;  /* 0x000000000000794d */ /* 0x000fea0003800000 */
.L_x_12278:
[----:B------:R-:W0:Y:S01]  /*0b70*/  S2R R0, SR_TID.X ;  /* 0x0000000000007919 */ /* 0x000e220000002100 */
[----:B------:R-:W1:Y:S08]  /*0b80*/  LDC.64 R4, c[0x0][0x398] ;  /* 0x0000e600ff047b82 */ /* 0x000e700000000a00 */
[----:B------:R-:W2:Y:S08]  /*0b90*/  LDC.64 R6, c[0x0][0x390] ;  /* 0x0000e400ff067b82 */ /* 0x000eb00000000a00 */
[----:B------:R-:W3:Y:S01]  /*0ba0*/  LDC.64 R16, c[0x0][0x388] ;  /* 0x0000e200ff107b82 */ /* 0x000ee20000000a00 */
[----:B-1----:R-:W-:-:S04]  /*0bb0*/  IMAD.WIDE.U32 R4, R2, 0x4, R4 ;  /* 0x0000000402047825 */ /* 0x002fc800078e0004 */
[----:B0-----:R-:W-:-:S05]  /*0bc0*/  IMAD.WIDE.U32 R20, R0, 0x8, R4 ;  /* 0x0000000800147825 */ /* 0x001fca00078e0004 */
[----:B------:R-:W4:Y:S04]  /*0bd0*/  LDG.E.64 R22, desc[UR4][R20.64] ;  /* 0x0000000414167981 */ /* 0x000f28000c1e1b00 */
[----:B------:R-:W5:Y:S04]  /*0be0*/  LDG.E.64 R24, desc[UR4][R20.64+0x400] ;  /* 0x0004000414187981 */ /* 0x000f68000c1e1b00 */
[----:B------:R-:W5:Y:S01]  /*0bf0*/  LDG.E.64 R8, desc[UR4][R20.64+0x800] ;  /* 0x0008000414087981 */ /* 0x000f62000c1e1b00 */
[----:B--2---:R-:W-:-:S03]  /*0c00*/  IMAD.WIDE.U32 R4, R2, 0x4, R6 ;  /* 0x0000000402047825 */ /* 0x004fc600078e0006 */
[----:B------:R0:W2:Y:S01]  /*0c10*/  LDG.E.64 R14, desc[UR4][R20.64+0xc00] ;  /* 0x000c0004140e7981 */ /* 0x0000a2000c1e1b00 */
[----:B------:R-:W-:-:S05]  /*0c20*/  IMAD.WIDE.U32 R18, R0, 0x8, R4 ;  /* 0x0000000800127825 */ /* 0x000fca00078e0004 */
[----:B------:R-:W2:Y:S04]  /*0c30*/  LDG.E.64 R12, desc[UR4][R18.64] ;  /* 0x00000004120c7981 */ /* 0x000ea8000c1e1b00 */
[----:B------:R-:W2:Y:S04]  /*0c40*/  LDG.E.64 R10, desc[UR4][R18.64+0x400] ;  /* 0x00040004120a7981 */ /* 0x000ea8000c1e1b00 */
[----:B------:R-:W2:Y:S04]  /*0c50*/  LDG.E.64 R6, desc[UR4][R18.64+0x800] ;  /* 0x0008000412067981 */ /* 0x000ea8000c1e1b00 */
[----:B------:R-:W2:Y:S01]  /*0c60*/  LDG.E.64 R4, desc[UR4][R18.64+0xc00] ;  /* 0x000c000412047981 */ /* 0x000ea2000c1e1b00 */
[----:B---3--:R-:W-:-:S04]  /*0c70*/  IMAD.WIDE.U32 R16, R2, 0x4, R16 ;  /* 0x0000000402107825 */ /* 0x008fc800078e0010 */
[----:B------:R-:W-:Y:S01]  /*0c80*/  IMAD.WIDE.U32 R16, R0, 0x8, R16 ;  /* 0x0000000800107825 */ /* 0x000fe200078e0010 */
[----:B----4-:R-:W2:Y:S08]  /*0c90*/  MUFU.RCP R3, R22 ;  /* 0x0000001600037308 */ /* 0x010eb00000001000 */
[----:B------:R-:W1:Y:S08]  /*0ca0*/  MUFU.RCP R26, R23 ;  /* 0x00000017001a7308 */ /* 0x000e700000001000 */
[----:B-----5:R-:W3:Y:S01]  /*0cb0*/  MUFU.RCP R27, R24 ;  /* 0x00000018001b7308 */ /* 0x020ee20000001000 */
[----:B--2---:R-:W-:-:S07]  /*0cc0*/  FMUL.FTZ R12, R12, R3 ;  /* 0x000000030c0c7220 */ /* 0x004fce0000410000 */
[----:B------:R-:W2:Y:S01]  /*0cd0*/  MUFU.RCP R28, R25 ;  /* 0x00000019001c7308 */ /* 0x000ea20000001000 */
[----:B-1----:R-:W-:-:S05]  /*0ce0*/  FMUL.FTZ R13, R13, R26 ;  /* 0x0000001a0d0d7220 */ /* 0x002fca0000410000 */
[----:B------:R-:W-:Y:S02]  /*0cf0*/  STG.E.64 desc[UR4][R16.64], R12 ;  /* 0x0000000c10007986 */ /* 0x000fe4000c101b04 */
[----:B0-----:R-:W0:Y:S01]  /*0d00*/  MUFU.RCP R21, R8 ;  /* 0x0000000800157308 */ /* 0x001e220000001000 */
[----:B---3--:R-:W-:-:S07]  /*0d10*/  FMUL.FTZ R10, R10, R27 ;  /* 0x0000001b0a0a7220 */ /* 0x008fce0000410000 */
[----:B------:R-:W1:Y:S01]  /*0d20*/  MUFU.RCP R20, R9 ;  /* 0x0000000900147308 */ /* 0x000e620000001000 */
[----:B--2---:R-:W-:-:S05]  /*0d30*/  FMUL.FTZ R11, R11, R28 ;  /* 0x0000001c0b0b7220 */ /* 0x004fca0000410000 */
[----:B------:R-:W-:Y:S02]  /*0d40*/  STG.E.64 desc[UR4][R16.64+0x400], R10 ;  /* 0x0004000a10007986 */ /* 0x000fe4000c101b04 */
[----:B------:R-:W2:Y:S01]  /*0d50*/  MUFU.RCP R29, R14 ;  /* 0x0000000e001d7308 */ /* 0x000ea20000001000 */
[----:B0-----:R-:W-:-:S07]  /*0d60*/  FMUL.FTZ R6, R6, R21 ;  /* 0x0000001506067220 */ /* 0x001fce0000410000 */
[----:B------:R-:W0:Y:S01]  /*0d70*/  MUFU.RCP R30, R15 ;  /* 0x0000000f001e7308 */ /* 0x000e220000001000 */
[----:B-1----:R-:W-:-:S05]  /*0d80*/  FMUL.FTZ R7, R7, R20 ;  /* 0x0000001407077220 */ /* 0x002fca0000410000 */
[----:B------:R-:W-:Y:S01]  /*0d90*/  STG.E.64 desc[UR4][R16.64+0x800], R6 ;  /* 0x0008000610007986 */ /* 0x000fe2000c101b04 */
[----:B--2---:R-:W-:Y:S01]  /*0da0*/  FMUL.FTZ R4, R4, R29 ;  /* 0x0000001d04047220 */ /* 0x004fe20000410000 */
[----:B0-----:R-:W-:-:S05]  /*0db0*/  FMUL.FTZ R5, R5, R30 ;  /* 0x0000001e05057220 */ /* 0x001fca0000410000 */
[----:B------:R-:W-:Y:S01]  /*0dc0*/  STG.E.64 desc[UR4][R16.64+0xc00], R4 ;  /* 0x000c000410007986 */ /* 0x000fe2000c101b04 */
[----:B------:R-:W-:Y:S05]  /*0dd0*/  EXIT ;  /* 0x000000000000794d */ /* 0x000fea0003800000 */
.L_x_12286:
        /* <DEDUP_REMOVED lines=10> */
.L_x_19497:


//--------------------- .text._ZN2at6native29vectorized_elementwise_kernelILi4ENS0_13BinaryFunctorIfffNS0_15binary_internal10DivFunctorIfEEEESt5arrayIPcLm3EEEEviT0_T1_ --------------------------
	.section	.text._ZN2at6native29vectorized_elementwise_kernelILi4ENS0_13BinaryFunctorIfffNS0_15binary_internal10DivFunctorIfEEEESt5arrayIPcLm3EEEEviT0_T1_,"ax",@progbits
	.align	128
        .global         _ZN2at6native29vectorized_elementwise_kernelILi4ENS0_13BinaryFunctorIfffNS0_15binary_internal10DivFunctorIfEEEESt5arrayIPcLm3EEEEviT0_T1_
        .type           _ZN2at6native29vectorized_elementwise_kernelILi4ENS0_13BinaryFunctorIfffNS0_15binary_internal10DivFunctorIfEEEESt5arrayIPcLm3EEEEviT0_T1_,@function
        .size           _ZN2at6native29vectorized_elementwise_kernelILi4ENS0_13BinaryFunctorIfffNS0_15binary_internal10DivFunctorIfEEEESt5arrayIPcLm3EEEEviT0_T1_,(.L_x_19498 - _ZN2at6native29vectorized_elementwise_kernelILi4ENS0_13BinaryFunctorIfffNS0_15binary_internal10DivFunctorIfEEEESt5arrayIPcLm3EEEEviT0_T1_)
        .other          _ZN2at6native29vectorized_elementwise_kernelILi4ENS0_13BinaryFunctorIfffNS0_15binary_internal10DivFunctorIfEEEESt5arrayIPcLm3EEEEviT0_T1_,@"STO_CUDA_ENTRY STV_DEFAULT"
_ZN2at6native29vectorized_elementwise_kernelILi4ENS0_13BinaryFunctorIfffNS0_15binary_internal10DivFunctorIfEEEESt5arrayIPcLm3EEEEviT0_T1_:
.text._ZN2at6native29vectorized_elementwise_kernelILi4ENS0_13BinaryFunctorIfffNS0_15binary_internal10DivFunctorIfEEEESt5arrayIPcLm3EEEEviT0_T1_:
        /* <DEDUP_REMOVED lines=145> */
.L_x_12290:
[----:B------:R-:W-:-:S13]  /*0910*/  ISETP.GE.U32.AND P0, PT, R5, R3, PT ;  /* 0x000000030500720c */ /* 0x000fda0003f06070 */
[----:B------:R-:W-:Y:S05]  /*0920*/  @P0 BRA `(.L_x_12292) ;  /* 0x0000000000300947 */ /* 0x000fea0003800000 */
[----:B0-----:R-:W0:Y:S01]  /*0930*/  LDC.64 R12, c[0x0][0x388] ;  /* 0x0000e200ff0c7b82 */ /* 0x001e220000000a00 */
[----:B------:R-:W-:Y:S01]  /*0940*/  IMAD.IADD R11, R2, 0x1, R5 ;  /* 0x00000001020b7824 */ /* 0x000fe200078e0205 */
[----:B------:R-:W-:-:S03]  /*0950*/  IADD3 R5, PT, PT, R5, 0x80, RZ ;  /* 0x0000008005057810 */ /* 0x000fc60007ffe0ff */
[----:B0-----:R-:W-:-:S05]  /*0960*/  IMAD.WIDE.U32 R12, R11, 0x4, R12 ;  /* 0x000000040b0c7825 */ /* 0x001fca00078e000c */
[----:B------:R1:W-:Y:S02]  /*0970*/  STG.E desc[UR4][R12.64], R6 ;  /* 0x000000060c007986 */ /* 0x0003e4000c101904 */
.L_x_12291:
[----:B------:R-:W-:-:S13]  /*0980*/  ISETP.GE.U32.AND P0, PT, R5, R3, PT ;  /* 0x000000030500720c */ /* 0x000fda0003f06070 */
[----:B------:R-:W-:Y:S05]  /*0990*/  @P0 BRA `(.L_x_12293) ;  /* 0x0000000000340947 */ /* 0x000fea0003800000 */
[----:B01----:R-:W0:Y:S01]  /*09a0*/  LDC.64 R12, c[0x0][0x388] ;  /* 0x0000e200ff0c7b82 */ /* 0x003e220000000a00 */
[----:B------:R-:W-:Y:S01]  /*09b0*/  IADD3 R11, PT, PT, R2, R5, RZ ;  /* 0x00000005020b7210 */ /* 0x000fe20007ffe0ff */
[----:B------:R-:W-:-:S04]  /*09c0*/  VIADD R5, R5, 0x80 ;  /* 0x0000008005057836 */ /* 0x000fc80000000000 */
[----:B0-----:R-:W-:-:S05]  /*09d0*/  IMAD.WIDE.U32 R12, R11, 0x4, R12 ;  /* 0x000000040b0c7825 */ /* 0x001fca00078e000c */
[----:B------:R1:W-:Y:S02]  /*09e0*/  STG.E desc[UR4][R12.64], R7 ;  /* 0x000000070c007986 */ /* 0x0003e4000c101904 */
.L_x_12292:
        /* <DEDUP_REMOVED lines=8> */
.L_x_12293:
[----:B------:R-:W-:Y:S05]  /*0a70*/  BSYNC.RELIABLE B1 ;  /* 0x0000000000017941 */ /* 0x000fea0003800100 */
.L_x_12289:
[----:B------:R-:W-:-:S13]  /*0a80*/  ISETP.GE.U32.AND P0, PT, R5, R3, PT ;  /* 0x000000030500720c */ /* 0x000fda0003f06070 */
[----:B-12---:R-:W1:Y:S01]  /*0a90*/  @!P0 LDC.64 R6, c[0x0][0x388] ;  /* 0x0000e200ff068b82 */ /* 0x006e620000000a00 */
[----:B------:R-:W-:Y:S01]  /*0aa0*/  @!P0 IMAD.IADD R11, R2, 0x1, R5 ;  /* 0x00000001020b8824 */ /* 0x000fe200078e0205 */
[----:B------:R-:W-:-:S03]  /*0ab0*/  @!P0 IADD3 R5, PT, PT, R5, 0x80, RZ ;  /* 0x0000008005058810 */ /* 0x000fc60007ffe0ff */
[----:B-1----:R-:W-:-:S05]  /*0ac0*/  @!P0 IMAD.WIDE.U32 R6, R11, 0x4, R6 ;  /* 0x000000040b068825 */ /* 0x002fca00078e0006 */
[----:B------:R2:W-:Y:S02]  /*0ad0*/  @!P0 STG.E desc[UR4][R6.64], R9 ;  /* 0x0000000906008986 */ /* 0x0005e4000c101904 */
.L_x_12294:
[----:B------:R-:W-:Y:S05]  /*0ae0*/  BSYNC.RECONVERGENT B0 ;  /* 0x0000000000007941 */ /* 0x000fea0003800200 */
.L_x_12288:
        /* <DEDUP_REMOVED lines=8> */
.L_x_12287:
[----:B------:R-:W0:Y:S01]  /*0b70*/  S2R R0, SR_TID.X ;  /* 0x0000000000007919 */ /* 0x000e220000002100 */
[----:B------:R-:W1:Y:S08]  /*0b80*/  LDC.64 R4, c[0x0][0x398] ;  /* 0x0000e600ff047b82 */ /* 0x000e700000000a00 */
[----:B------:R-:W2:Y:S08]  /*0b90*/  LDC.64 R12, c[0x0][0x390] ;  /* 0x0000e400ff0c7b82 */ /* 0x000eb00000000a00 */
[----:B------:R-:W3:Y:S01]  /*0ba0*/  LDC.64 R20, c[0x0][0x388] ;  /* 0x0000e200ff147b82 */ /* 0x000ee20000000a00 */
[----:B-1----:R-:W-:-:S04]  /*0bb0*/  IMAD.WIDE.U32 R4, R2, 0x4, R4 ;  /* 0x0000000402047825 */ /* 0x002fc800078e0004 */
[----:B0-----:R-:W-:-:S05]  /*0bc0*/  IMAD.WIDE.U32 R24, R0, 0x10, R4 ;  /* 0x0000001000187825 */ /* 0x001fca00078e0004 */
[----:B------:R-:W4:Y:S04]  /*0bd0*/  LDG.E.128 R4, desc[UR4][R24.64] ;  /* 0x0000000418047981 */ /* 0x000f28000c1e1d00 */
[----:B------:R-:W5:Y:S01]  /*0be0*/  LDG.E.128 R8, desc[UR4][R24.64+0x800] ;  /* 0x0008000418087981 */ /* 0x000f62000c1e1d00 */
[----:B--2---:R-:W-:-:S04]  /*0bf0*/  IMAD.WIDE.U32 R12, R2, 0x4, R12 ;  /* 0x00000004020c7825 */ /* 0x004fc800078e000c */
[----:B------:R-:W-:-:S05]  /*0c00*/  IMAD.WIDE.U32 R22, R0, 0x10, R12 ;  /* 0x0000001000167825 */ /* 0x000fca00078e000c */
[----:B------:R-:W2:Y:S04]  /*0c10*/  LDG.E.128 R16, desc[UR4][R22.64] ;  /* 0x0000000416107981 */ /* 0x000ea8000c1e1d00 */
[----:B------:R-:W5:Y:S01]  /*0c20*/  LDG.E.128 R12, desc[UR4][R22.64+0x800] ;  /* 0x00080004160c7981 */ /* 0x000f62000c1e1d00 */
[----:B---3--:R-:W-:-:S04]  /*0c30*/  IMAD.WIDE.U32 R20, R2, 0x4, R20 ;  /* 0x0000000402147825 */ /* 0x008fc800078e0014 */
[----:B------:R-:W-:Y:S01]  /*0c40*/  IMAD.WIDE.U32 R20, R0, 0x10, R20 ;  /* 0x0000001000147825 */ /* 0x000fe200078e0014 */
[----:B----4-:R-:W2:Y:S08]  /*0c50*/  MUFU.RCP R3, R4 ;  /* 0x0000000400037308 */ /* 0x010eb00000001000 */
[----:B------:R-:W0:Y:S08]  /*0c60*/  MUFU.RCP R26, R5 ;  /* 0x00000005001a7308 */ /* 0x000e300000001000 */
[----:B------:R-:W1:Y:S01]  /*0c70*/  MUFU.RCP R27, R6 ;  /* 0x00000006001b7308 */ /* 0x000e620000001000 */
[----:B--2---:R-:W-:-:S07]  /*0c80*/  FMUL.FTZ R16, R16, R3 ;  /* 0x0000000310107220 */ /* 0x004fce0000410000 */
[----:B------:R-:W2:Y:S01]  /*0c90*/  MUFU.RCP R28, R7 ;  /* 0x00000007001c7308 */ /* 0x000ea20000001000 */
[----:B0-----:R-:W-:-:S07]  /*0ca0*/  FMUL.FTZ R17, R17, R26 ;  /* 0x0000001a11117220 */ /* 0x001fce0000410000 */
[----:B-----5:R-:W0:Y:S01]  /*0cb0*/  MUFU.RCP R29, R8 ;  /* 0x00000008001d7308 */ /* 0x020e220000001000 */
[----:B-1----:R-:W-:-:S07]  /*0cc0*/  FMUL.FTZ R18, R18, R27 ;  /* 0x0000001b12127220 */ /* 0x002fce0000410000 */
[----:B------:R-:W1:Y:S01]  /*0cd0*/  MUFU.RCP R24, R9 ;  /* 0x0000000900187308 */ /* 0x000e620000001000 */
[----:B--2---:R-:W-:-:S05]  /*0ce0*/  FMUL.FTZ R19, R19, R28 ;  /* 0x0000001c13137220 */ /* 0x004fca0000410000 */
[----:B------:R-:W-:Y:S02]  /*0cf0*/  STG.E.128 desc[UR4][R20.64], R16 ;  /* 0x0000001014007986 */ /* 0x000fe4000c101d04 */
[----:B------:R-:W2:Y:S01]  /*0d00*/  MUFU.RCP R25, R10 ;  /* 0x0000000a00197308 */ /* 0x000ea20000001000 */
[----:B0-----:R-:W-:-:S07]  /*0d10*/  FMUL.FTZ R12, R12, R29 ;  /* 0x0000001d0c0c7220 */ /* 0x001fce0000410000 */
[----:B------:R-:W0:Y:S01]  /*0d20*/  MUFU.RCP R30, R11 ;  /* 0x0000000b001e7308 */ /* 0x000e220000001000 */
[----:B-1----:R-:W-:Y:S01]  /*0d30*/  FMUL.FTZ R13, R13, R24 ;  /* 0x000000180d0d7220 */ /* 0x002fe20000410000 */
[----:B--2---:R-:W-:Y:S01]  /*0d40*/  FMUL.FTZ R14, R14, R25 ;  /* 0x000000190e0e7220 */ /* 0x004fe20000410000 */
[----:B0-----:R-:W-:-:S05]  /*0d50*/  FMUL.FTZ R15, R15, R30 ;  /* 0x0000001e0f0f7220 */ /* 0x001fca0000410000 */
[----:B------:R-:W-:Y:S01]  /*0d60*/  STG.E.128 desc[UR4][R20.64+0x800], R12 ;  /* 0x0008000c14007986 */ /* 0x000fe2000c101d04 */
[----:B------:R-:W-:Y:S05]  /*0d70*/  EXIT ;  /* 0x000000000000794d */ /* 0x000fea0003800000 */
.L_x_12295:
        /* <DEDUP_REMOVED lines=16> */
.L_x_19498:


//--------------------- .text._ZN2at6native29vectorized_elementwise_kernelILi8ENS0_13BinaryFunctorIfffNS0_15binary_internal10DivFunctorIfEEEESt5arrayIPcLm3EEEEviT0_T1_ --------------------------
	.section	.text._ZN2at6native29vectorized_elementwise_kernelILi8ENS0_13BinaryFunctorIfffNS0_15binary_internal10DivFunctorIfEEEESt5arrayIPcLm3EEEEviT0_T1_,"ax",@progbits
	.align	128
        .global         _ZN2at6native29vectorized_elementwise_kernelILi8ENS0_13BinaryFunctorIfffNS0_15binary_internal10DivFunctorIfEEEESt5arrayIPcLm3EEEEviT0_T1_
        .type           _ZN2at6native29vectorized_elementwise_kernelILi8ENS0_13BinaryFunctorIfffNS0_15binary_internal10DivFunctorIfEEEESt5arrayIPcLm3EEEEviT0_T1_,@function
        .size           _ZN2at6native29vectorized_elementwise_kernelILi8ENS0_13BinaryFunctorIfffNS0_15binary_internal10DivFunctorIfEEEESt5arrayIPcLm3EEEEviT0_T1_,(.L_x_19499 - _ZN2at6native29vectorized_elementwise_kernelILi8ENS0_13BinaryFunctorIfffNS0_15binary_internal10DivFunctorIfEEEESt5arrayIPcLm3EEEEviT0_T1_)
        .other          _ZN2at6native29vectorized_elementwise_kernelILi8ENS0_13BinaryFunctorIfffNS0_15binary_internal10DivFunctorIfEEEESt5arrayIPcLm3EEEEviT0_T1_,@"STO_CUDA_ENTRY STV_DEFAULT"
_ZN2at6native29vectorized_elementwise_kernelILi8ENS0_13BinaryFunctorIfffNS0_15binary_internal10DivFunctorIfEEEESt5arrayIPcLm3EEEEviT0_T1_:
.text._ZN2at6native29vectorized_elementwise_kernelILi8ENS0_13BinaryFunctorIfffNS0_15binary_internal10DivFunctorIfEEEESt5arrayIPcLm3EEEEviT0_T1_:
        /* <DEDUP_REMOVED lines=145> */
.L_x_12299:
[----:B------:R-:W-:-:S13]  /*0910*/  ISETP.GE.U32.AND P0, PT, R5, R3, PT ;  /* 0x000000030500720c */ /* 0x000fda0003f06070 */
[----:B------:R-:W-:Y:S05]  /*0920*/  @P0 BRA `(.L_x_12301) ;  /* 0x0000000000300947 */ /* 0x000fea0003800000 */
[----:B0-----:R-:W0:Y:S01]  /*0930*/  LDC.64 R12, c[0x0][0x388] ;  /* 0x0000e200ff0c7b82 */ /* 0x001e220000000a00 */
[----:B------:R-:W-:Y:S01]  /*0940*/  IMAD.IADD R11, R2, 0x1, R5 ;  /* 0x00000001020b7824 */ /* 0x000fe200078e0205 */
[----:B------:R-:W-:-:S03]  /*0950*/  IADD3 R5, PT, PT, R5, 0x80, RZ ;  /* 0x0000008005057810 */ /* 0x000fc60007ffe0ff */
[----:B0-----:R-:W-:-:S05]  /*0960*/  IMAD.WIDE.U32 R12, R11, 0x4, R12 ;  /* 0x000000040b0c7825 */ /* 0x001fca00078e000c */
[----:B------:R1:W-:Y:S02]  /*0970*/  STG.E desc[UR4][R12.64], R6 ;  /* 0x000000060c007986 */ /* 0x0003e4000c101904 */
.L_x_12300:
[----:B------:R-:W-:-:S13]  /*0980*/  ISETP.GE.U32.AND P0, PT, R5, R3, PT ;  /* 0x000000030500720c */ /* 0x000fda0003f06070 */
[----:B------:R-:W-:Y:S05]  /*0990*/  @P0 BRA `(.L_x_12302) ;  /* 0x0000000000340947 */ /* 0x000fea0003800000 */
[----:B01----:R-:W0:Y:S01]  /*09a0*/  LDC.64 R12, c[0x0][0x388] ;  /* 0x0000e200ff0c7b82 */ /* 0x003e220000000a00 */
[----:B------:R-:W-:Y:S01]  /*09b0*/  IADD3 R11, PT, PT, R2, R5, RZ ;  /* 0x00000005020b7210 */ /* 0x000fe20007ffe0ff */
[----:B------:R-:W-:-:S04]  /*09c0*/  VIADD R5, R5, 0x80 ;  /* 0x0000008005057836 */ /* 0x000fc80000000000 */
[----:B0-----:R-:W-:-:S05]  /*09d0*/  IMAD.WIDE.U32 R12, R11, 0x4, R12 ;  /* 0x000000040b0c7825 */ /* 0x001fca00078e000c */
[----:B------:R1:W-:Y:S02]  /*09e0*/  STG.E desc[UR4][R12.64], R7 ;  /* 0x000000070c007986 */ /* 0x0003e4000c101904 */
.L_x_12301:
        /* <DEDUP_REMOVED lines=8> */
.L_x_12302:
[----:B------:R-:W-:Y:S05]  /*0a70*/  BSYNC.RELIABLE B1 ;  /* 0x0000000000017941 */ /* 0x000fea0003800100 */
.L_x_12298:
[----:B------:R-:W-:-:S13]  /*0a80*/  ISETP.GE.U32.AND P0, PT, R5, R3, PT ;  /* 0x000000030500720c */ /* 0x000fda0003f06070 */
[----:B-12---:R-:W1:Y:S01]  /*0a90*/  @!P0 LDC.64 R6, c[0x0][0x388] ;  /* 0x0000e200ff068b82 */ /* 0x006e620000000a00 */
[----:B------:R-:W-:Y:S01]  /*0aa0*/  @!P0 IMAD.IADD R11, R2, 0x1, R5 ;  /* 0x00000001020b8824 */ /* 0x000fe200078e0205 */
[----:B------:R-:W-:-:S03]  /*0ab0*/  @!P0 IADD3 R5, PT, PT, R5, 0x80, RZ ;  /* 0x0000008005058810 */ /* 0x000fc60007ffe0ff */
[----:B-1----:R-:W-:-:S05]  /*0ac0*/  @!P0 IMAD.WIDE.U32 R6, R11, 0x4, R6 ;  /* 0x000000040b068825 */ /* 0x002fca00078e0006 */
[----:B------:R2:W-:Y:S02]  /*0ad0*/  @!P0 STG.E desc[UR4][R6.64], R9 ;  /* 0x0000000906008986 */ /* 0x0005e4000c101904 */
.L_x_12303:
[----:B------:R-:W-:Y:S05]  /*0ae0*/  BSYNC.RECONVERGENT B0 ;  /* 0x0000000000007941 */ /* 0x000fea0003800200 */
.L_x_12297:
        /* <DEDUP_REMOVED lines=8> */
.L_x_12296:
[----:B------:R-:W0:Y:S01]  /*0b70*/  S2R R0, SR_TID.X ;  /* 0x0000000000007919 */ /* 0x000e220000002100 */
[----:B------:R-:W1:Y:S08]  /*0b80*/  LDC.64 R4, c[0x0][0x398] ;  /* 0x0000e600ff047b82 */ /* 0x000e700000000a00 */
[----:B------:R-:W2:Y:S08]  /*0b90*/  LDC.64 R12, c[0x0][0x390] ;  /* 0x0000e400ff0c7b82 */ /* 0x000eb00000000a00 */
[----:B------:R-:W3:Y:S01]  /*0ba0*/  LDC.64 R20, c[0x0][0x388] ;  /* 0x0000e200ff147b82 */ /* 0x000ee20000000a00 */
[----:B-1----:R-:W-:-:S04]  /*0bb0*/  IMAD.WIDE.U32 R4, R2, 0x4, R4 ;  /* 0x0000000402047825 */ /* 0x002fc800078e0004 */
[----:B0-----:R-:W-:-:S06]  /*0bc0*/  IMAD.WIDE.U32 R4, R0, 0x20, R4 ;  /* 0x0000002000047825 */ /* 0x001fcc00078e0004 */
[----:B------:R-:W4:Y:S01]  /*0bd0*/  LDG.E.ENL2.256 R4, R8, desc[UR4][R4.64] ;  /* 0xfe0000040408797e */ /* 0x000f220008121904 */
[----:B--2---:R-:W-:-:S04]  /*0be0*/  IMAD.WIDE.U32 R12, R2, 0x4, R12 ;  /* 0x00000004020c7825 */ /* 0x004fc800078e000c */
[----:B------:R-:W-:-:S06]  /*0bf0*/  IMAD.WIDE.U32 R12, R0, 0x20, R12 ;  /* 0x00000020000c7825 */ /* 0x000fcc00078e000c */
[----:B------:R-:W2:Y:S01]  /*0c00*/  LDG.E.ENL2.256 R12, R16, desc[UR4][R12.64] ;  /* 0xfe0000040c10797e */ /* 0x000ea2000812190c */
        /* <DEDUP_REMOVED lines=8> */
[----:B------:R-:W0:Y:S01]  /*0c90*/  MUFU.RCP R25, R4 ;  /* 0x0000000400197308 */ /* 0x000e220000001000 */
[----:B-1----:R-:W-:-:S07]  /*0ca0*/  FMUL.FTZ R18, R18, R23 ;  /* 0x0000001712127220 */ /* 0x002fce0000410000 */
[----:B------:R-:W1:Y:S01]  /*0cb0*/  MUFU.RCP R26, R5 ;  /* 0x00000005001a7308 */ /* 0x000e620000001000 */
[----:B--2---:R-:W-:-:S07]  /*0cc0*/  FMUL.FTZ R19, R19, R24 ;  /* 0x0000001813137220 */ /* 0x004fce0000410000 */
[----:B------:R-:W2:Y:S01]  /*0cd0*/  MUFU.RCP R27, R6 ;  /* 0x00000006001b7308 */ /* 0x000ea20000001000 */
[----:B0-----:R-:W-:-:S07]  /*0ce0*/  FMUL.FTZ R12, R12, R25 ;  /* 0x000000190c0c7220 */ /* 0x001fce0000410000 */
[----:B------:R-:W0:Y:S01]  /*0cf0*/  MUFU.RCP R28, R7 ;  /* 0x00000007001c7308 */ /* 0x000e220000001000 */
[----:B-1----:R-:W-:Y:S01]  /*0d00*/  FMUL.FTZ R13, R13, R26 ;  /* 0x0000001a0d0d7220 */ /* 0x002fe20000410000 */
[----:B--2---:R-:W-:Y:S01]  /*0d10*/  FMUL.FTZ R14, R14, R27 ;  /* 0x0000001b0e0e7220 */ /* 0x004fe20000410000 */
[----:B0-----:R-:W-:-:S05]  /*0d20*/  FMUL.FTZ R15, R15, R28 ;  /* 0x0000001c0f0f7220 */ /* 0x001fca0000410000 */
[----:B------:R-:W-:Y:S01]  /*0d30*/  STG.E.ENL2.256 desc[UR4][R20.64], R16, R12 ;  /* 0xf8000010140c797f */ /* 0x000fe2000f121804 */
[----:B------:R-:W-:Y:S05]  /*0d40*/  EXIT ;  /* 0x000000000000794d */ /* 0x000fea0003800000 */
.L_x_12304:
        /* <DEDUP_REMOVED lines=11> */
.L_x_19499:


//--------------------- .text._ZN2at6native18elementwise_kernelILi128ELi4EZNS0_15gpu_kernel_implINS0_13BUnaryFunctorIfffNS0_15binary_internal10DivFunctorIfEEEEEEvRNS_18TensorIteratorBaseERKT_EUliE_EEviT1_ --------------------------
	.section	.text._ZN2at6native18elementwise_kernelILi128ELi4EZNS0_15gpu_kernel_implINS0_13BUnaryFunctorIfffNS0_15binary_internal10DivFunctorIfEEEEEEvRNS_18TensorIteratorBaseERKT_EUliE_EEviT1_,"ax",@progbits
	.align	128
        .global         _ZN2at6native18elementwise_kernelILi128ELi4EZNS0_15gpu_kernel_implINS0_13BUnaryFunctorIfffNS0_15binary_internal10DivFunctorIfEEEEEEvRNS_18TensorIteratorBaseERKT_EUliE_EEviT1_
        .type           _ZN2at6native18elementwise_kernelILi128ELi4EZNS0_15gpu_kernel_implINS0_13BUnaryFunctorIfffNS0_15binary_internal10DivFunctorIfEEEEEEvRNS_18TensorIteratorBaseERKT_EUliE_EEviT1_,@function
        .size           _ZN2at6native18elementwise_kernelILi128ELi4EZNS0_15gpu_kernel_implINS0_13BUnaryFunctorIfffNS0_15binary_internal10DivFunctorIfEEEEEEvRNS_18TensorIteratorBaseERKT_EUliE_EEviT1_,(.L_x_19500 - _ZN2at6native18elementwise_kernelILi128ELi4EZNS0_15gpu_kernel_implINS0_13BUnaryFunctorIfffNS0_15binary_internal10DivFunctorIfEEEEEEvRNS_18TensorIteratorBaseERKT_EUliE_EEviT1_)
        .other          _ZN2at6native18elementwise_kernelILi128ELi4EZNS0_15gpu_kernel_implINS0_13BUnaryFunctorIfffNS0_15binary_internal10DivFunctorIfEEEEEEvRNS_18TensorIteratorBaseERKT_EUliE_EEviT1_,@"STO_CUDA_ENTRY STV_DEFAULT"
_ZN2at6native18elementwise_kernelILi128ELi4EZNS0_15gpu_kernel_implINS0_13BUnaryFunctorIfffNS0_15binary_internal10DivFunctorIfEEEEEEvRNS_18TensorIteratorBaseERKT_EUliE_EEviT1_:
.text._ZN2at6native18elementwise_kernelILi128ELi4EZNS0_15gpu_kernel_implINS0_13BUnaryFunctorIfffNS0_15binary_internal10DivFunctorIfEEEEEEvRNS_18TensorIteratorBaseERKT_EUliE_EEviT1_:
        /* <DEDUP_REMOVED lines=319> */
.L_x_12307:
        /* <DEDUP_REMOVED lines=18> */
.L_x_12312:
[----:B------:R-:W2:Y:S02]  /*1510*/  LDG.E.U8 R2, desc[UR36][R2.64] ;  /* 0x0000002402027981 */ /* 0x000ea4000c1e1100 */
[----:B--2---:R-:W-:Y:S01]  /*1520*/  I2FP.F32.U32 R4, R2 ;  /* 0x0000000200047245 */ /* 0x004fe20000201000 */
[----:B------:R-:W-:Y:S06]  /*1530*/  BRA `(.L_x_12314) ;  /* 0x0000000c00247947 */ /* 0x000fec0003800000 */
.L_x_12311:
        /* <DEDUP_REMOVED lines=9> */
.L_x_12316:
[----:B------:R-:W2:Y:S02]  /*15d0*/  LDG.E R2, desc[UR36][R2.64] ;  /* 0x0000002402027981 */ /* 0x000ea4000c1e1900 */
[----:B--2---:R-:W-:Y:S01]  /*15e0*/  I2FP.F32.S32 R4, R2 ;  /* 0x0000000200047245 */ /* 0x004fe20000201400 */
[----:B------:R-:W-:Y:S06]  /*15f0*/  BRA `(.L_x_12314) ;  /* 0x0000000800f47947 */ /* 0x000fec0003800000 */
.L_x_12315:
[----:B------:R-:W2:Y:S02]  /*1600*/  LDG.E.U16 R2, desc[UR36][R2.64] ;  /* 0x0000002402027981 */ /* 0x000ea4000c1e1500 */
[----:B--2---:R0:W1:Y:S01]  /*1610*/  I2F.S16 R4, R2 ;  /* 0x0000000200047306 */ /* 0x0040620000101400 */
[----:B------:R-:W-:Y:S05]  /*1620*/  BRA `(.L_x_12314) ;  /* 0x0000000800e87947 */ /* 0x000fea0003800000 */
.L_x_12310:
        /* <DEDUP_REMOVED lines=8> */
.L_x_12318:
[----:B------:R-:W2:Y:S02]  /*16b0*/  LDG.E.U16 R2, desc[UR36][R2.64] ;  /* 0x0000002402027981 */ /* 0x000ea4000c1e1500 */
[----:B--2---:R-:W-:Y:S01]  /*16c0*/  HADD2.F32 R4, -RZ, R2.H0_H0 ;  /* 0x20000002ff047230 */ /* 0x004fe20000004100 */
[----:B------:R-:W-:Y:S06]  /*16d0*/  BRA `(.L_x_12314) ;  /* 0x0000000800bc7947 */ /* 0x000fec0003800000 */
.L_x_12317:
        /* <DEDUP_REMOVED lines=8> */
.L_x_12320:
[----:B------:R-:W2:Y:S02]  /*1760*/  LDG.E.U16 R2, desc[UR36][R2.64] ;  /* 0x0000002402027981 */ /* 0x000ea4000c1e1500 */
[----:B--2---:R-:W-:Y:S01]  /*1770*/  HADD2.F32 R4, -RZ, R2.H0_H0 ;  /* 0x20000002ff047230 */ /* 0x004fe20000004100 */
[----:B------:R-:W-:Y:S06]  /*1780*/  BRA `(.L_x_12314) ;  /* 0x0000000800907947 */ /* 0x000fec0003800000 */
.L_x_12319:
[----:B------:R-:W2:Y:S01]  /*1790*/  LDG.E.64 R2, desc[UR36][R2.64] ;  /* 0x0000002402027981 */ /* 0x000ea2000c1e1b00 */
[----:B------:R-:W-:Y:S01]  /*17a0*/  UMOV UR4, 0xf0000000 ;  /* 0xf000000000047882 */ /* 0x000fe20000000000 */
[----:B------:R-:W-:Y:S01]  /*17b0*/  UMOV UR5, 0x380fffff ;  /* 0x380fffff00057882 */ /* 0x000fe20000000000 */
[----:B--2---:R-:W0:Y:S01]  /*17c0*/  F2F.F32.F64 R4, R2 ;  /* 0x0000000200047310 */ /* 0x004e220000301000 */
[----:B------:R-:W-:-:S14]  /*17d0*/  DSETP.GEU.AND P0, PT, |R2|, UR4, PT ;  /* 0x0000000402007e2a */ /* 0x000fdc000bf0e200 */
[----:B0-----:R-:W-:Y:S01]  /*17e0*/  @!P0 FMUL R4, R4, 1.175494350822287508e-38 ;  /* 0x0080000004048820 */ /* 0x001fe20000400000 */
[----:B------:R-:W-:Y:S06]  /*17f0*/  BRA `(.L_x_12314) ;  /* 0x0000000800747947 */ /* 0x000fec0003800000 */
.L_x_12309:
        /* <DEDUP_REMOVED lines=12> */
.L_x_12323:
[----:B------:R-:W2:Y:S01]  /*18c0*/  LDG.E.64 R2, desc[UR36][R2.64] ;  /* 0x0000002402027981 */ /* 0x000ea2000c1e1b00 */
[----:B------:R-:W-:Y:S01]  /*18d0*/  UMOV UR4, 0xf0000000 ;  /* 0xf000000000047882 */ /* 0x000fe20000000000 */
[----:B------:R-:W-:Y:S01]  /*18e0*/  UMOV UR5, 0x380fffff ;  /* 0x380fffff00057882 */ /* 0x000fe20000000000 */
[----:B--2---:R-:W0:Y:S01]  /*18f0*/  F2F.F32.F64 R4, R2 ;  /* 0x0000000200047310 */ /* 0x004e220000301000 */
[----:B------:R-:W-:-:S14]  /*1900*/  DSETP.GEU.AND P0, PT, |R2|, UR4, PT ;  /* 0x0000000402007e2a */ /* 0x000fdc000bf0e200 */
[----:B0-----:R-:W-:Y:S01]  /*1910*/  @!P0 FMUL R4, R4, 1.175494350822287508e-38 ;  /* 0x0080000004048820 */ /* 0x001fe20000400000 */
[----:B------:R-:W-:Y:S06]  /*1920*/  BRA `(.L_x_12314) ;  /* 0x0000000800287947 */ /* 0x000fec0003800000 */
.L_x_12322:
        /* <DEDUP_REMOVED lines=25> */
.L_x_12325:
        /* <DEDUP_REMOVED lines=12> */
.L_x_12324:
[----:B------:R-:W2:Y:S02]  /*1b80*/  LDG.E.U16 R2, desc[UR36][R2.64] ;  /* 0x0000002402027981 */ /* 0x000ea4000c1e1500 */
[----:B--2---:R-:W-:Y:S01]  /*1b90*/  SHF.L.U32 R4, R2, 0x10, RZ ;  /* 0x0000001002047819 */ /* 0x004fe200000006ff */
[----:B------:R-:W-:Y:S06]  /*1ba0*/  BRA `(.L_x_12314) ;  /* 0x0000000400887947 */ /* 0x000fec0003800000 */
.L_x_12321:
        /* <DEDUP_REMOVED lines=11> */
.L_x_12328:
        /* <DEDUP_REMOVED lines=20> */
.L_x_12330:
[----:B------:R-:W-:Y:S05]  /*1da0*/  BSYNC.RECONVERGENT B0 ;  /* 0x0000000000007941 */ /* 0x000fea0003800200 */
.L_x_12329:
[----:B------:R-:W-:Y:S01]  /*1db0*/  IMAD.SHL.U32 R0, R0, 0x100000, RZ ;  /* 0x0010000000007824 */ /* 0x000fe200078e00ff */
[----:B------:R-:W-:-:S04]  /*1dc0*/  LEA R2, R2, 0x3b800000, 0x17 ;  /* 0x3b80000002027811 */ /* 0x000fc800078eb8ff */
[----:B------:R-:W-:Y:S01]  /*1dd0*/  LOP3.LUT R4, R2, R0, R7, 0xfe, !PT ;  /* 0x0000000002047212 */ /* 0x000fe200078efe07 */
[----:B------:R-:W-:Y:S06]  /*1de0*/  BRA `(.L_x_12314) ;  /* 0x0000000000f87947 */ /* 0x000fec0003800000 */
.L_x_12327:
        /* <DEDUP_REMOVED lines=20> */
.L_x_12332:
[----:B------:R-:W-:Y:S05]  /*1f30*/  BSYNC.RECONVERGENT B0 ;  /* 0x0000000000007941 */ /* 0x000fea0003800200 */
.L_x_12331:
[----:B------:R-:W-:Y:S01]  /*1f40*/  IMAD.SHL.U32 R0, R0, 0x200000, RZ ;  /* 0x0020000000007824 */ /* 0x000fe200078e00ff */
[----:B------:R-:W-:-:S04]  /*1f50*/  LEA R2, R2, 0x37800000, 0x17 ;  /* 0x3780000002027811 */ /* 0x000fc800078eb8ff */
[----:B------:R-:W-:Y:S01]  /*1f60*/  LOP3.LUT R4, R2, R0, R7, 0xfe, !PT ;  /* 0x0000000002047212 */ /* 0x000fe200078efe07 */
[----:B------:R-:W-:Y:S06]  /*1f70*/  BRA `(.L_x_12314) ;  /* 0x0000000000947947 */ /* 0x000fec0003800000 */
.L_x_12326:
[----:B------:R-:W-:-:S09]  /*1f80*/  UISETP.NE.AND UP0, UPT, UR4, 0x1c, UPT ;  /* 0x0000001c0400788c */ /* 0x000fd2000bf05270 */
[----:B------:R-:W-:Y:S05]  /*1f90*/  BRA.U !UP0, `(.L_x_12333) ;  /* 0x0000000108847547 */ /* 0x000fea000b800000 */
[----:B------:R-:W-:-:S09]  /*1fa0*/  UISETP.NE.AND UP0, UPT, UR4, 0x1d, UPT ;  /* 0x0000001d0400788c */ /* 0x000fd2000bf05270 */
[----:B------:R-:W-:Y:S05]  /*1fb0*/  BRA.U !UP0, `(.L_x_12334) ;  /* 0x0000000108707547 */ /* 0x000fea000b800000 */
[----:B------:R-:W-:-:S09]  /*1fc0*/  UISETP.NE.AND UP0, UPT, UR4, 0x2c, UPT ;  /* 0x0000002c0400788c */ /* 0x000fd2000bf05270 */
[----:B------:R-:W-:Y:S05]  /*1fd0*/  BRA.U !UP0, `(.L_x_12335) ;  /* 0x0000000108487547 */ /* 0x000fea000b800000 */
.L_x_12313:
        /* <DEDUP_REMOVED lines=16> */
.L_x_12336:
[----:B------:R-:W-:Y:S01]  /*20e0*/  IMAD.MOV.U32 R4, RZ, RZ, RZ ;  /* 0x000000ffff047224 */ /* 0x000fe200078e00ff */
[----:B------:R-:W-:Y:S06]  /*20f0*/  BRA `(.L_x_12314) ;  /* 0x0000000000347947 */ /* 0x000fec0003800000 */
.L_x_12335:
[----:B------:R-:W2:Y:S01]  /*2100*/  LDG.E.U8 R2, desc[UR36][R2.64] ;  /* 0x0000002402027981 */ /* 0x000ea2000c1e1100 */
[----:B------:R-:W-:Y:S02]  /*2110*/  MOV R4, 0x400000 ;  /* 0x0040000000047802 */ /* 0x000fe40000000f00 */
[----:B--2---:R-:W-:-:S13]  /*2120*/  ISETP.NE.AND P0, PT, R2, RZ, PT ;  /* 0x000000ff0200720c */ /* 0x004fda0003f05270 */
[----:B------:R-:W-:Y:S05]  /*2130*/  @!P0 BRA `(.L_x_12314) ;  /* 0x0000000000248947 */ /* 0x000fea0003800000 */
[----:B------:R-:W-:-:S13]  /*2140*/  ISETP.NE.AND P0, PT, R2, 0xff, PT ;  /* 0x000000ff0200780c */ /* 0x000fda0003f05270 */
[----:B------:R-:W-:Y:S02]  /*2150*/  @!P0 IMAD.MOV.U32 R4, RZ, RZ, 0x7f800001 ;  /* 0x7f800001ff048424 */ /* 0x000fe400078e00ff */
[----:B------:R-:W-:Y:S01]  /*2160*/  @P0 IMAD.SHL.U32 R4, R2, 0x800000, RZ ;  /* 0x0080000002040824 */ /* 0x000fe200078e00ff */
[----:B------:R-:W-:Y:S06]  /*2170*/  BRA `(.L_x_12314) ;  /* 0x0000000000147947 */ /* 0x000fec0003800000 */
.L_x_12334:
[----:B------:R-:W2:Y:S02]  /*2180*/  LDG.E.64 R2, desc[UR36][R2.64] ;  /* 0x0000002402027981 */ /* 0x000ea4000c1e1b00 */
[----:B--2---:R0:W1:Y:S01]  /*2190*/  I2F.U64 R4, R2 ;  /* 0x0000000200047312 */ /* 0x0040620000301000 */
[----:B------:R-:W-:Y:S05]  /*21a0*/  BRA `(.L_x_12314) ;  /* 0x0000000000087947 */ /* 0x000fea0003800000 */
.L_x_12333:
[----:B------:R-:W2:Y:S02]  /*21b0*/  LDG.E R2, desc[UR36][R2.64] ;  /* 0x0000002402027981 */ /* 0x000ea4000c1e1900 */
[----:B--2---:R-:W-:-:S07]  /*21c0*/  I2FP.F32.U32 R4, R2 ;  /* 0x0000000200047245 */ /* 0x004fce0000201000 */
.L_x_12314:
[----:B------:R-:W-:Y:S05]  /*21d0*/  BSYNC.RECONVERGENT B6 ;  /* 0x0000000000067941 */ /* 0x000fea0003800200 */
.L_x_12308:
[----:B------:R-:W2:Y:S01]  /*21e0*/  LDCU UR4, c[0x0][0x594] ;  /* 0x0000b280ff0477ac */ /* 0x000ea20008000800 */
[----:B------:R-:W0:Y:S01]  /*21f0*/  LDCU.64 UR6, c[0x0][0x580] ;  /* 0x0000b000ff0677ac */ /* 0x000e220008000a00 */
[----:B--2---:R-:W1:Y:S01]  /*2200*/  MUFU.RCP R5, UR4 ;  /* 0x0000000400057d08 */ /* 0x004e620008001000 */
[----:B------:R-:W-:Y:S01]  /*2210*/  UPRMT UR4, UR41, 0x9910, URZ ;  /* 0x0000991029047896 */ /* 0x000fe200080000ff */
[----:B0--34-:R-:W-:-:S03]  /*2220*/  IADD3 R2, P0, PT, R16, UR6, RZ ;  /* 0x0000000610027c10 */ /* 0x019fc6000ff1e0ff */
[----:B------:R-:W-:Y:S01]  /*2230*/  UISETP.GT.AND UP0, UPT, UR4, 0x9, UPT ;  /* 0x000000090400788c */ /* 0x000fe2000bf04270 */
[----:B------:R-:W-:Y:S01]  /*2240*/  IADD3.X R3, PT, PT, RZ, UR7, RZ, P0, !PT ;  /* 0x00000007ff037c10 */ /* 0x000fe200087fe4ff */
[----:B-1---5:R-:W-:-:S07]  /*2250*/  FMUL.FTZ R4, R5, R4 ;  /* 0x0000000405047220 */ /* 0x022fce0000410000 */
        /* <DEDUP_REMOVED lines=12> */
.L_x_12340:
[----:B------:R-:W0:Y:S02]  /*2320*/  F2I.S64.TRUNC R4, R4 ;  /* 0x0000000400047311 */ /* 0x000e24000020d900 */
[----:B0-----:R-:W-:-:S05]  /*2330*/  IMAD.MOV.U32 R7, RZ, RZ, R4 ;  /* 0x000000ffff077224 */ /* 0x001fca00078e0004 */
[----:B------:R0:W-:Y:S01]  /*2340*/  STG.E.U8 desc[UR36][R2.64], R7 ;  /* 0x0000000702007986 */ /* 0x0001e2000c101124 */
[----:B------:R-:W-:Y:S05]  /*2350*/  BRA `(.L_x_12342) ;  /* 0x0000000c002c7947 */ /* 0x000fea0003800000 */
.L_x_12339:
        /* <DEDUP_REMOVED lines=9> */
.L_x_12344:
[----:B------:R-:W0:Y:S02]  /*23f0*/  F2I.FTZ.TRUNC.NTZ R5, R4 ;  /* 0x0000000400057305 */ /* 0x000e24000021f100 */
[----:B0-----:R0:W-:Y:S01]  /*2400*/  STG.E desc[UR36][R2.64], R5 ;  /* 0x0000000502007986 */ /* 0x0011e2000c101924 */
[----:B------:R-:W-:Y:S05]  /*2410*/  BRA `(.L_x_12342) ;  /* 0x0000000800fc7947 */ /* 0x000fea0003800000 */
.L_x_12343:
[----:B------:R-:W0:Y:S02]  /*2420*/  F2I.FTZ.TRUNC.NTZ R5, R4 ;  /* 0x0000000400057305 */ /* 0x000e24000021f100 */
[----:B0-----:R0:W-:Y:S01]  /*2430*/  STG.E.U16 desc[UR36][R2.64], R5 ;  /* 0x0000000502007986 */ /* 0x0011e2000c101524 */
[----:B------:R-:W-:Y:S05]  /*2440*/  BRA `(.L_x_12342) ;  /* 0x0000000800f07947 */ /* 0x000fea0003800000 */
.L_x_12338:
        /* <DEDUP_REMOVED lines=8> */
.L_x_12346:
[----:B------:R-:W-:-:S05]  /*24d0*/  F2FP.F16.F32.PACK_AB R4, RZ, R4 ;  /* 0x00000004ff04723e */ /* 0x000fca00000000ff */
[----:B------:R0:W-:Y:S01]  /*24e0*/  STG.E.U16 desc[UR36][R2.64], R4 ;  /* 0x0000000402007986 */ /* 0x0001e2000c101524 */
[----:B------:R-:W-:Y:S05]  /*24f0*/  BRA `(.L_x_12342) ;  /* 0x0000000800c47947 */ /* 0x000fea0003800000 */
.L_x_12345:
        /* <DEDUP_REMOVED lines=9> */
.L_x_12348:
[----:B------:R-:W-:-:S04]  /*2590*/  F2FP.F16.F32.PACK_AB R5, RZ, R4 ;  /* 0x00000004ff05723e */ /* 0x000fc800000000ff */
[----:B------:R-:W-:-:S05]  /*25a0*/  PRMT R5, R5, 0x5410, RZ ;  /* 0x0000541005057816 */ /* 0x000fca00000000ff */
[----:B------:R0:W-:Y:S01]  /*25b0*/  STG.E desc[UR36][R2.64], R5 ;  /* 0x0000000502007986 */ /* 0x0001e2000c101924 */
[----:B------:R-:W-:Y:S05]  /*25c0*/  BRA `(.L_x_12342) ;  /* 0x0000000800907947 */ /* 0x000fea0003800000 */
.L_x_12347:
[----:B------:R-:W-:-:S06]  /*25d0*/  FMUL.FTZ R4, R4, 1 ;  /* 0x3f80000004047820 */ /* 0x000fcc0000410000 */
[----:B------:R-:W0:Y:S02]  /*25e0*/  F2F.F64.F32 R4, R4 ;  /* 0x0000000400047310 */ /* 0x000e240000201800 */
[----:B0-----:R0:W-:Y:S01]  /*25f0*/  STG.E.64 desc[UR36][R2.64], R4 ;  /* 0x0000000402007986 */ /* 0x0011e2000c101b24 */
[----:B------:R-:W-:Y:S05]  /*2600*/  BRA `(.L_x_12342) ;  /* 0x0000000800807947 */ /* 0x000fea0003800000 */
.L_x_12337:
        /* <DEDUP_REMOVED lines=12> */
.L_x_12351:
[----:B------:R-:W-:Y:S01]  /*26d0*/  FMUL.FTZ R4, R4, 1 ;  /* 0x3f80000004047820 */ /* 0x000fe20000410000 */
[----:B------:R-:W-:-:S05]  /*26e0*/  CS2R R6, SRZ ;  /* 0x0000000000067805 */ /* 0x000fca000001ff00 */
[----:B------:R-:W0:Y:S02]  /*26f0*/  F2F.F64.F32 R4, R4 ;  /* 0x0000000400047310 */ /* 0x000e240000201800 */
[----:B0-----:R0:W-:Y:S01]  /*2700*/  STG.E.128 desc[UR36][R2.64], R4 ;  /* 0x0000000402007986 */ /* 0x0011e2000c101d24 */
[----:B------:R-:W-:Y:S05]  /*2710*/  BRA `(.L_x_12342) ;  /* 0x00000008003c7947 */ /* 0x000fea0003800000 */
.L_x_12350:
        /* <DEDUP_REMOVED lines=8> */
[----:B------:R-:W-:Y:S01]  /*27a0*/  HFMA2 R0, -RZ, RZ, 0, 7.569789886474609375e-06 ;  /* 0x0000007fff007431 */ /* 0x000fe200000001ff */
        /* <DEDUP_REMOVED lines=9> */
.L_x_12355:
[----:B------:R-:W-:Y:S05]  /*2840*/  BSYNC.RECONVERGENT B0 ;  /* 0x0000000000007941 */ /* 0x000fea0003800200 */
.L_x_12354:
[----:B------:R-:W-:-:S05]  /*2850*/  LOP3.LUT R7, R0, 0x80, R7, 0xf8, !PT ;  /* 0x0000008000077812 */ /* 0x000fca00078ef807 */
[----:B------:R0:W-:Y:S01]  /*2860*/  STG.E.U8 desc[UR36][R2.64], R7 ;  /* 0x0000000702007986 */ /* 0x0001e2000c101124 */
[----:B------:R-:W-:Y:S05]  /*2870*/  BRA `(.L_x_12342) ;  /* 0x0000000400e47947 */ /* 0x000fea0003800000 */
.L_x_12353:
        /* <DEDUP_REMOVED lines=14> */
.L_x_12357:
[----:B------:R-:W-:Y:S05]  /*2960*/  BSYNC.RECONVERGENT B0 ;  /* 0x0000000000007941 */ /* 0x000fea0003800200 */
.L_x_12356:
[----:B------:R-:W-:-:S05]  /*2970*/  LOP3.LUT R5, R0, 0x80, R7, 0xf8, !PT ;  /* 0x0000008000057812 */ /* 0x000fca00078ef807 */
[----:B------:R0:W-:Y:S01]  /*2980*/  STG.E.U8 desc[UR36][R2.64], R5 ;  /* 0x0000000502007986 */ /* 0x0001e2000c101124 */
[----:B------:R-:W-:Y:S05]  /*2990*/  BRA `(.L_x_12342) ;  /* 0x00000004009c7947 */ /* 0x000fea0003800000 */
.L_x_12352:
[----:B------:R-:W-:-:S05]  /*29a0*/  F2FP.BF16.F32.PACK_AB R4, RZ, R4 ;  /* 0x00000004ff04723e */ /* 0x000fca00000010ff */
[----:B------:R0:W-:Y:S01]  /*29b0*/  STG.E.U16 desc[UR36][R2.64], R4 ;  /* 0x0000000402007986 */ /* 0x0001e2000c101524 */
[----:B------:R-:W-:Y:S05]  /*29c0*/  BRA `(.L_x_12342) ;  /* 0x0000000400907947 */ /* 0x000fea0003800000 */
.L_x_12349:
        /* <DEDUP_REMOVED lines=11> */
.L_x_12360:
        /* <DEDUP_REMOVED lines=12> */
.L_x_12363:
[----:B------:R-:W-:-:S04]  /*2b40*/  SHF.R.U32.HI R0, RZ, 0x14, R4 ;  /* 0x00000014ff007819 */ /* 0x000fc80000011604 */
[----:B------:R-:W-:-:S04]  /*2b50*/  LOP3.LUT R5, R0, 0x1, RZ, 0xc0, !PT ;  /* 0x0000000100057812 */ /* 0x000fc800078ec0ff */
[----:B------:R-:W-:-:S04]  /*2b60*/  IADD3 R0, PT, PT, R4, 0x487ffff, R5 ;  /* 0x0487ffff04007810 */ /* 0x000fc80007ffe005 */
[----:B------:R-:W-:-:S04]  /*2b70*/  SHF.R.U32.HI R0, RZ, 0x14, R0 ;  /* 0x00000014ff007819 */ /* 0x000fc80000011600 */
[----:B------:R-:W-:-:S07]  /*2b80*/  LOP3.LUT R5, R0, 0xff, RZ, 0xc0, !PT ;  /* 0x000000ff00057812 */ /* 0x000fce00078ec0ff */
.L_x_12364:
[----:B------:R-:W-:-:S04]  /*2b90*/  SHF.R.U32.HI R4, RZ, 0x18, R4 ;  /* 0x00000018ff047819 */ /* 0x000fc80000011604 */
[----:B------:R-:W-:-:S04]  /*2ba0*/  LOP3.LUT R5, R5, 0x80, R4, 0xf8, !PT ;  /* 0x0000008005057812 */ /* 0x000fc800078ef804 */
[----:B------:R-:W-:-:S07]  /*2bb0*/  PRMT R0, R5, 0x7610, R0 ;  /* 0x0000761005007816 */ /* 0x000fce0000000000 */
.L_x_12362:
[----:B------:R-:W-:Y:S05]  /*2bc0*/  BSYNC.RECONVERGENT B0 ;  /* 0x0000000000007941 */ /* 0x000fea0003800200 */
.L_x_12361:
[----:B------:R4:W-:Y:S01]  /*2bd0*/  STG.E.U8 desc[UR36][R2.64], R0 ;  /* 0x0000000002007986 */ /* 0x0009e2000c101124 */
[----:B------:R-:W-:Y:S05]  /*2be0*/  BRA `(.L_x_12342) ;  /* 0x0000000400087947 */ /* 0x000fea0003800000 */
.L_x_12359:
[----:B------:R-:W-:Y:S01]  /*2bf0*/  LOP3.LUT R5, R4, 0x7fffffff, RZ, 0xc0, !PT ;  /* 0x7fffffff04057812 */ /* 0x000fe200078ec0ff */
[----:B------:R-:W-:Y:S01]  /*2c00*/  BSSY.RECONVERGENT B0, `(.L_x_12365) ;  /* 0x0000013000007945 */ /* 0x000fe20003800200 */
[----:B------:R-:W-:Y:S02]  /*2c10*/  MOV R0, 0x80 ;  /* 0x0000008000007802 */ /* 0x000fe40000000f00 */
        /* <DEDUP_REMOVED lines=9> */
.L_x_12367:
[----:B------:R-:W-:-:S04]  /*2cb0*/  SHF.R.U32.HI R0, RZ, 0x15, R4 ;  /* 0x00000015ff007819 */ /* 0x000fc80000011604 */
[----:B------:R-:W-:-:S04]  /*2cc0*/  LOP3.LUT R5, R0, 0x1, RZ, 0xc0, !PT ;  /* 0x0000000100057812 */ /* 0x000fc800078ec0ff */
[----:B------:R-:W-:-:S04]  /*2cd0*/  IADD3 R0, PT, PT, R4, 0x88fffff, R5 ;  /* 0x088fffff04007810 */ /* 0x000fc80007ffe005 */
[----:B------:R-:W-:-:S04]  /*2ce0*/  SHF.R.U32.HI R0, RZ, 0x15, R0 ;  /* 0x00000015ff007819 */ /* 0x000fc80000011600 */
[----:B------:R-:W-:-:S07]  /*2cf0*/  LOP3.LUT R5, R0, 0xff, RZ, 0xc0, !PT ;  /* 0x000000ff00057812 */ /* 0x000fce00078ec0ff */
.L_x_12368:
[----:B------:R-:W-:-:S04]  /*2d00*/  SHF.R.U32.HI R4, RZ, 0x18, R4 ;  /* 0x00000018ff047819 */ /* 0x000fc80000011604 */
[----:B------:R-:W-:-:S04]  /*2d10*/  LOP3.LUT R5, R5, 0x80, R4, 0xf8, !PT ;  /* 0x0000008005057812 */ /* 0x000fc800078ef804 */
[----:B------:R-:W-:-:S07]  /*2d20*/  PRMT R0, R5, 0x7610, R0 ;  /* 0x0000761005007816 */ /* 0x000fce0000000000 */
.L_x_12366:
[----:B------:R-:W-:Y:S05]  /*2d30*/  BSYNC.RECONVERGENT B0 ;  /* 0x0000000000007941 */ /* 0x000fea0003800200 */
.L_x_12365:
[----:B------:R3:W-:Y:S01]  /*2d40*/  STG.E.U8 desc[UR36][R2.64], R0 ;  /* 0x0000000002007986 */ /* 0x0007e2000c101124 */
[----:B------:R-:W-:Y:S05]  /*2d50*/  BRA `(.L_x_12342) ;  /* 0x0000000000ac7947 */ /* 0x000fea0003800000 */
.L_x_12358:
[----:B------:R-:W-:-:S09]  /*2d60*/  UISETP.NE.AND UP0, UPT, UR4, 0x1c, UPT ;  /* 0x0000001c0400788c */ /* 0x000fd2000bf05270 */
[----:B------:R-:W-:Y:S05]  /*2d70*/  BRA.U !UP0, `(.L_x_12369) ;  /* 0x00000001089c7547 */ /* 0x000fea000b800000 */
[----:B------:R-:W-:-:S09]  /*2d80*/  UISETP.NE.AND UP0, UPT, UR4, 0x1d, UPT ;  /* 0x0000001d0400788c */ /* 0x000fd2000bf05270 */
[----:B------:R-:W-:Y:S05]  /*2d90*/  BRA.U !UP0, `(.L_x_12370) ;  /* 0x0000000108887547 */ /* 0x000fea000b800000 */
[----:B------:R-:W-:-:S09]  /*2da0*/  UISETP.NE.AND UP0, UPT, UR4, 0x2c, UPT ;  /* 0x0000002c0400788c */ /* 0x000fd2000bf05270 */
[----:B------:R-:W-:Y:S05]  /*2db0*/  BRA.U !UP0, `(.L_x_12371) ;  /* 0x0000000108447547 */ /* 0x000fea000b800000 */
.L_x_12341:
        /* <DEDUP_REMOVED lines=16> */
.L_x_12372:
[----:B------:R-:W-:Y:S05]  /*2ec0*/  BRA `(.L_x_12342) ;  /* 0x0000000000507947 */ /* 0x000fea0003800000 */
.L_x_12371:
        /* <DEDUP_REMOVED lines=15> */
.L_x_12370:
[----:B------:R-:W0:Y:S02]  /*2fc0*/  F2I.U64.TRUNC R4, R4 ;  /* 0x0000000400047311 */ /* 0x000e24000020d800 */
[----:B0-----:R1:W-:Y:S01]  /*2fd0*/  STG.E.64 desc[UR36][R2.64], R4 ;  /* 0x0000000402007986 */ /* 0x0013e2000c101b24 */
[----:B------:R-:W-:Y:S05]  /*2fe0*/  BRA `(.L_x_12342) ;  /* 0x0000000000087947 */ /* 0x000fea0003800000 */
.L_x_12369:
[----:B------:R-:W0:Y:S02]  /*2ff0*/  F2I.FTZ.U32.TRUNC.NTZ R5, R4 ;  /* 0x0000000400057305 */ /* 0x000e24000021f000 */
[----:B0-----:R0:W-:Y:S02]  /*3000*/  STG.E desc[UR36][R2.64], R5 ;  /* 0x0000000502007986 */ /* 0x0011e4000c101924 */
.L_x_12342:
[----:B------:R-:W-:-:S07]  /*3010*/  VIADD R17, R17, 0x80 ;  /* 0x0000008011117836 */ /* 0x000fce0000000000 */
.L_x_12306:
[----:B------:R-:W-:Y:S05]  /*3020*/  BSYNC.RECONVERGENT B7 ;  /* 0x0000000000077941 */ /* 0x000fea0003800200 */
.L_x_12305:
[----:B------:R-:W5:Y:S01]  /*3030*/  LDCU UR4, c[0x0][0x380] ;  /* 0x00007000ff0477ac */ /* 0x000f620008000800 */
[----:B------:R-:W-:Y:S01]  /*3040*/  BSSY.RECONVERGENT B7, `(.L_x_12373) ;  /* 0x00002f4000077945 */ /* 0x000fe20003800200 */
[----:B-----5:R-:W-:-:S13]  /*3050*/  ISETP.GE.AND P0, PT, R17, UR4, PT ;  /* 0x0000000411007c0c */ /* 0x020fda000bf06270 */
[----:B------:R-:W-:Y:S05]  /*3060*/  @P0 BRA `(.L_x_12374) ;  /* 0x0000002c00c40947 */ /* 0x000fea0003800000 */
[----:B------:R-:W5:Y:S01]  /*3070*/  LDCU UR4, c[0x0][0x388] ;  /* 0x00007100ff0477ac */ /* 0x000f620008000800 */
[----:B---34-:R-:W-:Y:S02]  /*3080*/  HFMA2 R0, -RZ, RZ, 0, 0 ;  /* 0x00000000ff007431 */ /* 0x018fe400000001ff */
[----:B------:R-:W-:Y:S01]  /*3090*/  IMAD.MOV.U32 R16, RZ, RZ, RZ ;  /* 0x000000ffff107224 */ /* 0x000fe200078e00ff */
[----:B-----5:R-:W-:-:S09]  /*30a0*/  UISETP.NE.AND UP0, UPT, UR4, URZ, UPT ;  /* 0x000000ff0400728c */ /* 0x020fd2000bf05270 */
[----:B------:R-:W-:Y:S05]  /*30b0*/  BRA.U !UP0, `(.L_x_12375) ;  /* 0x0000001108a87547 */ /* 0x000fea000b800000 */
[----:B------:R-:W0:Y:S01]  /*30c0*/  LDCU.64 UR4, c[0x0][0x390] ;  /* 0x00007200ff0477ac */ /* 0x000e220008000a00 */
[----:B------:R-:W-:Y:S01]  /*30d0*/  IMAD.MOV.U32 R16, RZ, RZ, RZ ;  /* 0x000000ffff107224 */ /* 0x000fe200078e00ff */
[----:B------:R-:W3:Y:S01]  /*30e0*/  LDCU UR6, c[0x0][0x38c] ;  /* 0x00007180ff0677ac */ /* 0x000ee20008000800 */
[----:B------:R-:W4:Y:S01]  /*30f0*/  LDCU.64 UR8, c[0x0][0x4b8] ;  /* 0x00009700ff0877ac */ /* 0x000f220008000a00 */
[----:B------:R-:W-:Y:S01]  /*3100*/  UISETP.NE.AND UP0, UPT, UR40, URZ, UPT ;  /* 0x000000ff2800728c */ /* 0x000fe2000bf05270 */
[----:B012---:R-:W-:-:S05]  /*3110*/  IMAD.HI.U32 R2, R17, UR4, R16 ;  /* 0x0000000411027c27 */ /* 0x007fca000f8e0010 */
[----:B------:R-:W-:-:S04]  /*3120*/  SHF.R.U32.HI R3, RZ, UR5, R2 ;  /* 0x00000005ff037c19 */ /* 0x000fc80008011602 */
[----:B------:R-:W-:-:S05]  /*3130*/  IADD3 R0, PT, PT, -R3, RZ, RZ ;  /* 0x000000ff03007210 */ /* 0x000fca0007ffe1ff */
[----:B---3--:R-:W-:-:S04]  /*3140*/  IMAD R0, R0, UR6, R17 ;  /* 0x0000000600007c24 */ /* 0x008fc8000f8e0211 */
[C---:B----4-:R-:W-:Y:S02]  /*3150*/  IMAD R16, R0.reuse, UR8, RZ ;  /* 0x0000000800107c24 */ /* 0x050fe4000f8e02ff */
        /* <DEDUP_REMOVED lines=288> */
.L_x_12375:
[----:B------:R-:W0:Y:S01]  /*4360*/  LDCU.64 UR6, c[0x0][0x588] ;  /* 0x0000b100ff0677ac */ /* 0x000e220008000a00 */
[----:B------:R-:W-:Y:S01]  /*4370*/  BSSY.RECONVERGENT B6, `(.L_x_12376) ;  /* 0x00000dd000067945 */ /* 0x000fe20003800200 */
[----:B------:R-:W-:-:S04]  /*4380*/  UPRMT UR4, UR42, 0x9910, URZ ;  /* 0x000099102a047896 */ /* 0x000fc800080000ff */
[----:B------:R-:W-:Y:S01]  /*4390*/  UISETP.GT.AND UP0, UPT, UR4, 0x9, UPT ;  /* 0x000000090400788c */ /* 0x000fe2000bf04270 */
[----:B012---:R-:W-:-:S05]  /*43a0*/  IADD3 R2, P0, PT, R0, UR6, RZ ;  /* 0x0000000600027c10 */ /* 0x007fca000ff1e0ff */
        /* <DEDUP_REMOVED lines=13> */
.L_x_12380:
[----:B------:R-:W2:Y:S02]  /*4480*/  LDG.E.U8 R2, desc[UR36][R2.64] ;  /* 0x0000002402027981 */ /* 0x000ea4000c1e1100 */
[----:B--2---:R-:W-:Y:S01]  /*4490*/  I2FP.F32.U32 R4, R2 ;  /* 0x0000000200047245 */ /* 0x004fe20000201000 */
[----:B------:R-:W-:Y:S06]  /*44a0*/  BRA `(.L_x_12382) ;  /* 0x0000000c00247947 */ /* 0x000fec0003800000 */
.L_x_12379:
        /* <DEDUP_REMOVED lines=9> */
.L_x_12384:
[----:B------:R-:W2:Y:S02]  /*4540*/  LDG.E R2, desc[UR36][R2.64] ;  /* 0x0000002402027981 */ /* 0x000ea4000c1e1900 */
[----:B--2---:R-:W-:Y:S01]  /*4550*/  I2FP.F32.S32 R4, R2 ;  /* 0x0000000200047245 */ /* 0x004fe20000201400 */
[----:B------:R-:W-:Y:S06]  /*4560*/  BRA `(.L_x_12382) ;  /* 0x0000000800f47947 */ /* 0x000fec0003800000 */
.L_x_12383:
[----:B------:R-:W2:Y:S02]  /*4570*/  LDG.E.U16 R2, desc[UR36][R2.64] ;  /* 0x0000002402027981 */ /* 0x000ea4000c1e1500 */
[----:B--2---:R0:W1:Y:S01]  /*4580*/  I2F.S16 R4, R2 ;  /* 0x0000000200047306 */ /* 0x0040620000101400 */
[----:B------:R-:W-:Y:S05]  /*4590*/  BRA `(.L_x_12382) ;  /* 0x0000000800e87947 */ /* 0x000fea0003800000 */
.L_x_12378:
        /* <DEDUP_REMOVED lines=8> */
.L_x_12386:
[----:B------:R-:W2:Y:S02]  /*4620*/  LDG.E.U16 R2, desc[UR36][R2.64] ;  /* 0x0000002402027981 */ /* 0x000ea4000c1e1500 */
[----:B--2---:R-:W-:Y:S01]  /*4630*/  HADD2.F32 R4, -RZ, R2.H0_H0 ;  /* 0x20000002ff047230 */ /* 0x004fe20000004100 */
[----:B------:R-:W-:Y:S06]  /*4640*/  BRA `(.L_x_12382) ;  /* 0x0000000800bc7947 */ /* 0x000fec0003800000 */
.L_x_12385:
        /* <DEDUP_REMOVED lines=8> */
.L_x_12388:
[----:B------:R-:W2:Y:S02]  /*46d0*/  LDG.E.U16 R2, desc[UR36][R2.64] ;  /* 0x0000002402027981 */ /* 0x000ea4000c1e1500 */
[----:B--2---:R-:W-:Y:S01]  /*46e0*/  HADD2.F32 R4, -RZ, R2.H0_H0 ;  /* 0x20000002ff047230 */ /* 0x004fe20000004100 */
[----:B------:R-:W-:Y:S06]  /*46f0*/  BRA `(.L_x_12382) ;  /* 0x0000000800907947 */ /* 0x000fec0003800000 */
.L_x_12387:
[----:B------:R-:W2:Y:S01]  /*4700*/  LDG.E.64 R2, desc[UR36][R2.64] ;  /* 0x0000002402027981 */ /* 0x000ea2000c1e1b00 */
[----:B------:R-:W-:Y:S01]  /*4710*/  UMOV UR4, 0xf0000000 ;  /* 0xf000000000047882 */ /* 0x000fe20000000000 */
[----:B------:R-:W-:Y:S01]  /*4720*/  UMOV UR5, 0x380fffff ;  /* 0x380fffff00057882 */ /* 0x000fe20000000000 */
[----:B--2---:R-:W0:Y:S01]  /*4730*/  F2F.F32.F64 R4, R2 ;  /* 0x0000000200047310 */ /* 0x004e220000301000 */
[----:B------:R-:W-:-:S14]  /*4740*/  DSETP.GEU.AND P0, PT, |R2|, UR4, PT ;  /* 0x0000000402007e2a */ /* 0x000fdc000bf0e200 */
[----:B0-----:R-:W-:Y:S01]  /*4750*/  @!P0 FMUL R4, R4, 1.175494350822287508e-38 ;  /* 0x0080000004048820 */ /* 0x001fe20000400000 */
[----:B------:R-:W-:Y:S06]  /*4760*/  BRA `(.L_x_12382) ;  /* 0x0000000800747947 */ /* 0x000fec0003800000 */
.L_x_12377:
        /* <DEDUP_REMOVED lines=12> */
.L_x_12391:
[----:B------:R-:W2:Y:S01]  /*4830*/  LDG.E.64 R2, desc[UR36][R2.64] ;  /* 0x0000002402027981 */ /* 0x000ea2000c1e1b00 */
[----:B------:R-:W-:Y:S01]  /*4840*/  UMOV UR4, 0xf0000000 ;  /* 0xf000000000047882 */ /* 0x000fe20000000000 */
[----:B------:R-:W-:Y:S01]  /*4850*/  UMOV UR5, 0x380fffff ;  /* 0x380fffff00057882 */ /* 0x000fe20000000000 */
[----:B--2---:R-:W0:Y:S01]  /*4860*/  F2F.F32.F64 R4, R2 ;  /* 0x0000000200047310 */ /* 0x004e220000301000 */
[----:B------:R-:W-:-:S14]  /*4870*/  DSETP.GEU.AND P0, PT, |R2|, UR4, PT ;  /* 0x0000000402007e2a */ /* 0x000fdc000bf0e200 */
[----:B0-----:R-:W-:Y:S01]  /*4880*/  @!P0 FMUL R4, R4, 1.175494350822287508e-38 ;  /* 0x0080000004048820 */ /* 0x001fe20000400000 */
[----:B------:R-:W-:Y:S06]  /*4890*/  BRA `(.L_x_12382) ;  /* 0x0000000800287947 */ /* 0x000fec0003800000 */
.L_x_12390:
        /* <DEDUP_REMOVED lines=25> */
.L_x_12393:
        /* <DEDUP_REMOVED lines=12> */
.L_x_12392:
[----:B------:R-:W2:Y:S02]  /*4af0*/  LDG.E.U16 R2, desc[UR36][R2.64] ;  /* 0x0000002402027981 */ /* 0x000ea4000c1e1500 */
[----:B--2---:R-:W-:Y:S01]  /*4b00*/  IMAD.U32 R4, R2, 0x10000, RZ ;  /* 0x0001000002047824 */ /* 0x004fe200078e00ff */
[----:B------:R-:W-:Y:S06]  /*4b10*/  BRA `(.L_x_12382) ;  /* 0x0000000400887947 */ /* 0x000fec0003800000 */
.L_x_12389:
        /* <DEDUP_REMOVED lines=11> */
.L_x_12396:
        /* <DEDUP_REMOVED lines=20> */
.L_x_12398:
[----:B------:R-:W-:Y:S05]  /*4d10*/  BSYNC.RECONVERGENT B0 ;  /* 0x0000000000007941 */ /* 0x000fea0003800200 */
.L_x_12397:
[----:B------:R-:W-:Y:S01]  /*4d20*/  IMAD.SHL.U32 R0, R0, 0x100000, RZ ;  /* 0x0010000000007824 */ /* 0x000fe200078e00ff */
[----:B------:R-:W-:-:S04]  /*4d30*/  LEA R2, R2, 0x3b800000, 0x17 ;  /* 0x3b80000002027811 */ /* 0x000fc800078eb8ff */
[----:B------:R-:W-:Y:S01]  /*4d40*/  LOP3.LUT R4, R2, R0, R7, 0xfe, !PT ;  /* 0x0000000002047212 */ /* 0x000fe200078efe07 */
[----:B------:R-:W-:Y:S06]  /*4d50*/  BRA `(.L_x_12382) ;  /* 0x0000000000f87947 */ /* 0x000fec0003800000 */
.L_x_12395:
        /* <DEDUP_REMOVED lines=20> */
.L_x_12400:
[----:B------:R-:W-:Y:S05]  /*4ea0*/  BSYNC.RECONVERGENT B0 ;  /* 0x0000000000007941 */ /* 0x000fea0003800200 */
.L_x_12399:
[----:B------:R-:W-:Y:S02]  /*4eb0*/  SHF.L.U32 R0, R0, 0x15, RZ ;  /* 0x0000001500007819 */ /* 0x000fe400000006ff */
[----:B------:R-:W-:-:S04]  /*4ec0*/  LEA R2, R2, 0x37800000, 0x17 ;  /* 0x3780000002027811 */ /* 0x000fc800078eb8ff */
[----:B------:R-:W-:Y:S01]  /*4ed0*/  LOP3.LUT R4, R2, R0, R7, 0xfe, !PT ;  /* 0x0000000002047212 */ /* 0x000fe200078efe07 */
[----:B------:R-:W-:Y:S06]  /*4ee0*/  BRA `(.L_x_12382) ;  /* 0x0000000000947947 */ /* 0x000fec0003800000 */
.L_x_12394:
        /* <DEDUP_REMOVED lines=14> */
.L_x_12381:
        /* <DEDUP_REMOVED lines=16> */
.L_x_12403:
[----:B------:R-:W-:Y:S01]  /*50d0*/  IMAD.MOV.U32 R4, RZ, RZ, RZ ;  /* 0x000000ffff047224 */ /* 0x000fe200078e00ff */
[----:B------:R-:W-:Y:S06]  /*50e0*/  BRA `(.L_x_12382) ;  /* 0x0000000000147947 */ /* 0x000fec0003800000 */
.L_x_12402:
[----:B------:R-:W2:Y:S02]  /*50f0*/  LDG.E.64 R2, desc[UR36][R2.64] ;  /* 0x0000002402027981 */ /* 0x000ea4000c1e1b00 */
[----:B--2---:R0:W1:Y:S01]  /*5100*/  I2F.U64 R4, R2 ;  /* 0x0000000200047312 */ /* 0x0040620000301000 */
[----:B------:R-:W-:Y:S05]  /*5110*/  BRA `(.L_x_12382) ;  /* 0x0000000000087947 */ /* 0x000fea0003800000 */
.L_x_12401:
[----:B------:R-:W2:Y:S02]  /*5120*/  LDG.E R2, desc[UR36][R2.64] ;  /* 0x0000002402027981 */ /* 0x000ea4000c1e1900 */
[----:B--2---:R-:W-:-:S07]  /*5130*/  I2FP.F32.U32 R4, R2 ;  /* 0x0000000200047245 */ /* 0x004fce0000201000 */
.L_x_12382:
[----:B------:R-:W-:Y:S05]  /*5140*/  BSYNC.RECONVERGENT B6 ;  /* 0x0000000000067941 */ /* 0x000fea0003800200 */
.L_x_12376:
[----:B------:R-:W2:Y:S01]  /*5150*/  LDCU UR4, c[0x0][0x594] ;  /* 0x0000b280ff0477ac */ /* 0x000ea20008000800 */
[----:B------:R-:W0:Y:S01]  /*5160*/  LDCU.64 UR6, c[0x0][0x580] ;  /* 0x0000b000ff0677ac */ /* 0x000e220008000a00 */
[----:B--2---:R-:W1:Y:S01]  /*5170*/  MUFU.RCP R5, UR4 ;  /* 0x0000000400057d08 */ /* 0x004e620008001000 */
[----:B------:R-:W-:Y:S01]  /*5180*/  UPRMT UR4, UR41, 0x9910, URZ ;  /* 0x0000991029047896 */ /* 0x000fe200080000ff */
[----:B0--34-:R-:W-:-:S03]  /*5190*/  IADD3 R2, P0, PT, R16, UR6, RZ ;  /* 0x0000000610027c10 */ /* 0x019fc6000ff1e0ff */
[----:B------:R-:W-:Y:S02]  /*51a0*/  UISETP.GT.AND UP0, UPT, UR4, 0x9, UPT ;  /* 0x000000090400788c */ /* 0x000fe4000bf04270 */
[----:B------:R-:W-:Y:S02]  /*51b0*/  IMAD.X R3, RZ, RZ, UR7, P0 ;  /* 0x00000007ff037e24 */ /* 0x000fe400080e06ff */
[----:B-1---5:R-:W-:-:S05]  /*51c0*/  FMUL.FTZ R4, R5, R4 ;  /* 0x0000000405047220 */ /* 0x022fca0000410000 */
        /* <DEDUP_REMOVED lines=12> */
.L_x_12407:
[----:B------:R-:W0:Y:S02]  /*5290*/  F2I.S64.TRUNC R4, R4 ;  /* 0x0000000400047311 */ /* 0x000e24000020d900 */
[----:B0-----:R-:W-:-:S05]  /*52a0*/  MOV R7, R4 ;  /* 0x0000000400077202 */ /* 0x001fca0000000f00 */
[----:B------:R3:W-:Y:S01]  /*52b0*/  STG.E.U8 desc[UR36][R2.64], R7 ;  /* 0x0000000702007986 */ /* 0x0007e2000c101124 */
[----:B------:R-:W-:Y:S05]  /*52c0*/  BRA `(.L_x_12409) ;  /* 0x0000000c00287947 */ /* 0x000fea0003800000 */
.L_x_12406:
        /* <DEDUP_REMOVED lines=9> */
.L_x_12411:
[----:B------:R-:W0:Y:S02]  /*5360*/  F2I.FTZ.TRUNC.NTZ R5, R4 ;  /* 0x0000000400057305 */ /* 0x000e24000021f100 */
[----:B0-----:R2:W-:Y:S01]  /*5370*/  STG.E desc[UR36][R2.64], R5 ;  /* 0x0000000502007986 */ /* 0x0015e2000c101924 */
[----:B------:R-:W-:Y:S05]  /*5380*/  BRA `(.L_x_12409) ;  /* 0x0000000800f87947 */ /* 0x000fea0003800000 */
.L_x_12410:
[----:B------:R-:W0:Y:S02]  /*5390*/  F2I.FTZ.TRUNC.NTZ R5, R4 ;  /* 0x0000000400057305 */ /* 0x000e24000021f100 */
[----:B0-----:R0:W-:Y:S01]  /*53a0*/  STG.E.U16 desc[UR36][R2.64], R5 ;  /* 0x0000000502007986 */ /* 0x0011e2000c101524 */
[----:B------:R-:W-:Y:S05]  /*53b0*/  BRA `(.L_x_12409) ;  /* 0x0000000800ec7947 */ /* 0x000fea0003800000 */
.L_x_12405:
        /* <DEDUP_REMOVED lines=8> */
.L_x_12413:
[----:B------:R-:W-:-:S05]  /*5440*/  F2FP.F16.F32.PACK_AB R4, RZ, R4 ;  /* 0x00000004ff04723e */ /* 0x000fca00000000ff */
[----:B------:R0:W-:Y:S01]  /*5450*/  STG.E.U16 desc[UR36][R2.64], R4 ;  /* 0x0000000402007986 */ /* 0x0001e2000c101524 */
[----:B------:R-:W-:Y:S05]  /*5460*/  BRA `(.L_x_12409) ;  /* 0x0000000800c07947 */ /* 0x000fea0003800000 */
.L_x_12412:
        /* <DEDUP_REMOVED lines=9> */
.L_x_12415:
[----:B------:R-:W-:-:S04]  /*5500*/  F2FP.F16.F32.PACK_AB R5, RZ, R4 ;  /* 0x00000004ff05723e */ /* 0x000fc800000000ff */
[----:B------:R-:W-:-:S05]  /*5510*/  PRMT R5, R5, 0x5410, RZ ;  /* 0x0000541005057816 */ /* 0x000fca00000000ff */
[----:B------:R0:W-:Y:S01]  /*5520*/  STG.E desc[UR36][R2.64], R5 ;  /* 0x0000000502007986 */ /* 0x0001e2000c101924 */
[----:B------:R-:W-:Y:S05]  /*5530*/  BRA `(.L_x_12409) ;  /* 0x00000008008c7947 */ /* 0x000fea0003800000 */
.L_x_12414:
[----:B------:R-:W-:-:S06]  /*5540*/  FMUL.FTZ R4, R4, 1 ;  /* 0x3f80000004047820 */ /* 0x000fcc0000410000 */
[----:B------:R-:W0:Y:S02]  /*5550*/  F2F.F64.F32 R4, R4 ;  /* 0x0000000400047310 */ /* 0x000e240000201800 */
[----:B0-----:R0:W-:Y:S01]  /*5560*/  STG.E.64 desc[UR36][R2.64], R4 ;  /* 0x0000000402007986 */ /* 0x0011e2000c101b24 */
[----:B------:R-:W-:Y:S05]  /*5570*/  BRA `(.L_x_12409) ;  /* 0x00000008007c7947 */ /* 0x000fea0003800000 */
.L_x_12404:
        /* <DEDUP_REMOVED lines=13> */
.L_x_12419:
        /* <DEDUP_REMOVED lines=16> */
.L_x_12422:
[----:B------:R-:W-:-:S04]  /*5750*/  SHF.R.U32.HI R4, RZ, 0x18, R4 ;  /* 0x00000018ff047819 */ /* 0x000fc80000011604 */
[----:B------:R-:W-:-:S04]  /*5760*/  LOP3.LUT R4, R5, 0x80, R4, 0xf8, !PT ;  /* 0x0000008005047812 */ /* 0x000fc800078ef804 */
[----:B------:R-:W-:-:S07]  /*5770*/  PRMT R0, R4, 0x7610, R0 ;  /* 0x0000761004007816 */ /* 0x000fce0000000000 */
.L_x_12421:
[----:B------:R-:W-:Y:S05]  /*5780*/  BSYNC.RECONVERGENT B0 ;  /* 0x0000000000007941 */ /* 0x000fea0003800200 */
.L_x_12420:
[----:B------:R0:W-:Y:S01]  /*5790*/  STG.E.U8 desc[UR36][R2.64], R0 ;  /* 0x0000000002007986 */ /* 0x0001e2000c101124 */
[----:B------:R-:W-:Y:S05]  /*57a0*/  BRA `(.L_x_12409) ;  /* 0x0000000400f07947 */ /* 0x000fea0003800000 */
.L_x_12418:
        /* <DEDUP_REMOVED lines=16> */
.L_x_12425:
[----:B------:R-:W-:-:S04]  /*58b0*/  SHF.R.U32.HI R4, RZ, 0x18, R4 ;  /* 0x00000018ff047819 */ /* 0x000fc80000011604 */
[----:B------:R-:W-:-:S04]  /*58c0*/  LOP3.LUT R5, R5, 0x80, R4, 0xf8, !PT ;  /* 0x0000008005057812 */ /* 0x000fc800078ef804 */
[----:B------:R-:W-:-:S07]  /*58d0*/  PRMT R0, R5, 0x7610, R0 ;  /* 0x0000761005007816 */ /* 0x000fce0000000000 */
.L_x_12424:
[----:B------:R-:W-:Y:S05]  /*58e0*/  BSYNC.RECONVERGENT B0 ;  /* 0x0000000000007941 */ /* 0x000fea0003800200 */
.L_x_12423:
[----:B------:R0:W-:Y:S01]  /*58f0*/  STG.E.U8 desc[UR36][R2.64], R0 ;  /* 0x0000000002007986 */ /* 0x0001e2000c101124 */
[----:B------:R-:W-:Y:S05]  /*5900*/  BRA `(.L_x_12409) ;  /* 0x0000000400987947 */ /* 0x000fea0003800000 */
.L_x_12417:
        /* <DEDUP_REMOVED lines=21> */
.L_x_12427:
[----:B------:R-:W0:Y:S02]  /*5a60*/  F2I.U64.TRUNC R4, R4 ;  /* 0x0000000400047311 */ /* 0x000e24000020d800 */
[----:B0-----:R0:W-:Y:S01]  /*5a70*/  STG.E.64 desc[UR36][R2.64], R4 ;  /* 0x0000000402007986 */ /* 0x0011e2000c101b24 */
[----:B------:R-:W-:Y:S05]  /*5a80*/  BRA `(.L_x_12409) ;  /* 0x0000000400387947 */ /* 0x000fea0003800000 */
.L_x_12426:
[----:B------:R-:W0:Y:S02]  /*5a90*/  F2I.FTZ.U32.TRUNC.NTZ R5, R4 ;  /* 0x0000000400057305 */ /* 0x000e24000021f000 */
[----:B0-----:R0:W-:Y:S01]  /*5aa0*/  STG.E desc[UR36][R2.64], R5 ;  /* 0x0000000502007986 */ /* 0x0011e2000c101924 */
[----:B------:R-:W-:Y:S05]  /*5ab0*/  BRA `(.L_x_12409) ;  /* 0x00000004002c7947 */ /* 0x000fea0003800000 */
.L_x_12416:
        /* <DEDUP_REMOVED lines=10> */
.L_x_12429:
[----:B------:R-:W-:Y:S01]  /*5b60*/  FMUL.FTZ R4, R4, 1 ;  /* 0x3f80000004047820 */ /* 0x000fe20000410000 */
[----:B------:R-:W-:-:S05]  /*5b70*/  CS2R R6, SRZ ;  /* 0x0000000000067805 */ /* 0x000fca000001ff00 */
[----:B------:R-:W0:Y:S02]  /*5b80*/  F2F.F64.F32 R4, R4 ;  /* 0x0000000400047310 */ /* 0x000e240000201800 */
[----:B0-----:R0:W-:Y:S01]  /*5b90*/  STG.E.128 desc[UR36][R2.64], R4 ;  /* 0x0000000402007986 */ /* 0x0011e2000c101d24 */
[----:B------:R-:W-:Y:S05]  /*5ba0*/  BRA `(.L_x_12409) ;  /* 0x0000000000f07947 */ /* 0x000fea0003800000 */
.L_x_12428:
[----:B------:R-:W-:-:S09]  /*5bb0*/  UISETP.NE.AND UP0, UPT, UR4, 0xf, UPT ;  /* 0x0000000f0400788c */ /* 0x000fd2000bf05270 */
[----:B------:R-:W-:Y:S05]  /*5bc0*/  BRA.U !UP0, `(.L_x_12430) ;  /* 0x0000000108e07547 */ /* 0x000fea000b800000 */
[----:B------:R-:W-:-:S09]  /*5bd0*/  UISETP.NE.AND UP0, UPT, UR4, 0x17, UPT ;  /* 0x000000170400788c */ /* 0x000fd2000bf05270 */
[----:B------:R-:W-:Y:S05]  /*5be0*/  BRA.U !UP0, `(.L_x_12431) ;  /* 0x00000001088c7547 */ /* 0x000fea000b800000 */
[----:B------:R-:W-:-:S09]  /*5bf0*/  UISETP.NE.AND UP0, UPT, UR4, 0x18, UPT ;  /* 0x000000180400788c */ /* 0x000fd2000bf05270 */
[----:B------:R-:W-:Y:S05]  /*5c00*/  BRA.U !UP0, `(.L_x_12432) ;  /* 0x0000000108447547 */ /* 0x000fea000b800000 */
.L_x_12408:
        /* <DEDUP_REMOVED lines=16> */
.L_x_12433:
[----:B------:R-:W-:Y:S05]  /*5d10*/  BRA `(.L_x_12409) ;  /* 0x0000000000947947 */ /* 0x000fea0003800000 */
.L_x_12432:
        /* <DEDUP_REMOVED lines=12> */
.L_x_12435:
[----:B------:R-:W-:Y:S05]  /*5de0*/  BSYNC.RECONVERGENT B0 ;  /* 0x0000000000007941 */ /* 0x000fea0003800200 */
.L_x_12434:
[----:B------:R-:W-:-:S05]  /*5df0*/  LOP3.LUT R5, R0, 0x80, R7, 0xf8, !PT ;  /* 0x0000008000057812 */ /* 0x000fca00078ef807 */
[----:B------:R0:W-:Y:S01]  /*5e00*/  STG.E.U8 desc[UR36][R2.64], R5 ;  /* 0x0000000502007986 */ /* 0x0001e2000c101124 */
[----:B------:R-:W-:Y:S05]  /*5e10*/  BRA `(.L_x_12409) ;  /* 0x0000000000547947 */ /* 0x000fea0003800000 */
.L_x_12431:
        /* <DEDUP_REMOVED lines=11> */
.L_x_12437:
[----:B------:R-:W-:Y:S02]  /*5ed0*/  ISETP.GT.U32.AND P0, PT, R6, 0x7f800000, PT ;  /* 0x7f8000000600780c */ /* 0x000fe40003f04070 */
[----:B------:R-:W-:-:S04]  /*5ee0*/  MOV R0, 0x7f ;  /* 0x0000007f00007802 */ /* 0x000fc80000000f00 */
[----:B------:R-:W-:-:S07]  /*5ef0*/  SEL R0, R0, 0x7c, P0 ;  /* 0x0000007c00007807 */ /* 0x000fce0000000000 */
.L_x_12438:
[----:B------:R-:W-:Y:S05]  /*5f00*/  BSYNC.RECONVERGENT B0 ;  /* 0x0000000000007941 */ /* 0x000fea0003800200 */
.L_x_12436:
[----:B------:R-:W-:-:S04]  /*5f10*/  SHF.R.U32.HI R5, RZ, 0x18, R4 ;  /* 0x00000018ff057819 */ /* 0x000fc80000011604 */
[----:B------:R-:W-:-:S05]  /*5f20*/  LOP3.LUT R5, R0, 0x80, R5, 0xf8, !PT ;  /* 0x0000008000057812 */ /* 0x000fca00078ef805 */
[----:B------:R0:W-:Y:S01]  /*5f30*/  STG.E.U8 desc[UR36][R2.64], R5 ;  /* 0x0000000502007986 */ /* 0x0001e2000c101124 */
[----:B------:R-:W-:Y:S05]  /*5f40*/  BRA `(.L_x_12409) ;  /* 0x0000000000087947 */ /* 0x000fea0003800000 */
.L_x_12430:
[----:B------:R-:W-:-:S05]  /*5f50*/  F2FP.BF16.F32.PACK_AB R4, RZ, R4 ;  /* 0x00000004ff04723e */ /* 0x000fca00000010ff */
[----:B------:R0:W-:Y:S02]  /*5f60*/  STG.E.U16 desc[UR36][R2.64], R4 ;  /* 0x0000000402007986 */ /* 0x0001e4000c101524 */
.L_x_12409:
[----:B------:R-:W-:-:S07]  /*5f70*/  VIADD R17, R17, 0x80 ;  /* 0x0000008011117836 */ /* 0x000fce0000000000 */
.L_x_12374:
[----:B------:R-:W-:Y:S05]  /*5f80*/  BSYNC.RECONVERGENT B7 ;  /* 0x0000000000077941 */ /* 0x000fea0003800200 */
.L_x_12373:
[----:B------:R-:W5:Y:S01]  /*5f90*/  LDCU UR4, c[0x0][0x380] ;  /* 0x00007000ff0477ac */ /* 0x000f620008000800 */
[----:B------:R-:W-:Y:S01]  /*5fa0*/  BSSY.RECONVERGENT B7, `(.L_x_12439) ;  /* 0x00002f4000077945 */ /* 0x000fe20003800200 */
[----:B-----5:R-:W-:-:S13]  /*5fb0*/  ISETP.GE.AND P0, PT, R17, UR4, PT ;  /* 0x0000000411007c0c */ /* 0x020fda000bf06270 */
[----:B------:R-:W-:Y:S05]  /*5fc0*/  @P0 BRA `(.L_x_12440) ;  /* 0x0000002c00c40947 */ /* 0x000fea0003800000 */
[----:B------:R-:W5:Y:S01]  /*5fd0*/  LDCU UR4, c[0x0][0x388] ;  /* 0x00007100ff0477ac */ /* 0x000f620008000800 */
[----:B------:R-:W-:Y:S02]  /*5fe0*/  HFMA2 R16, -RZ, RZ, 0, 0 ;  /* 0x00000000ff107431 */ /* 0x000fe400000001ff */
        /* <DEDUP_REMOVED lines=8> */
[----:B-12---:R-:W-:-:S05]  /*6070*/  IMAD.HI.U32 R2, R17, UR4, R16 ;  /* 0x0000000411027c27 */ /* 0x006fca000f8e0010 */
[----:B------:R-:W-:-:S05]  /*6080*/  SHF.R.U32.HI R3, RZ, UR5, R2 ;  /* 0x00000005ff037c19 */ /* 0x000fca0008011602 */
[----:B------:R-:W-:-:S04]  /*6090*/  IMAD.MOV R0, RZ, RZ, -R3 ;  /* 0x000000ffff007224 */ /* 0x000fc800078e0a03 */
[----:B0-----:R-:W-:-:S04]  /*60a0*/  IMAD R0, R0, UR6, R17 ;  /* 0x0000000600007c24 */ /* 0x001fc8000f8e0211 */
[C---:B---3--:R-:W-:Y:S02]  /*60b0*/  IMAD R16, R0.reuse, UR8, RZ ;  /* 0x0000000800107c24 */ /* 0x048fe4000f8e02ff */
        /* <DEDUP_REMOVED lines=288> */
.L_x_12441:
[----:B------:R-:W1:Y:S01]  /*72c0*/  LDCU.64 UR6, c[0x0][0x588] ;  /* 0x0000b100ff0677ac */ /* 0x000e620008000a00 */
[----:B------:R-:W-:Y:S01]  /*72d0*/  BSSY.RECONVERGENT B6, `(.L_x_12442) ;  /* 0x00000dd000067945 */ /* 0x000fe20003800200 */
[----:B------:R-:W-:-:S04]  /*72e0*/  UPRMT UR4, UR42, 0x9910, URZ ;  /* 0x000099102a047896 */ /* 0x000fc800080000ff */
[----:B------:R-:W-:Y:S01]  /*72f0*/  UISETP.GT.AND UP0, UPT, UR4, 0x9, UPT ;  /* 0x000000090400788c */ /* 0x000fe2000bf04270 */
[----:B-12---:R-:W-:-:S04]  /*7300*/  IADD3 R2, P0, PT, R0, UR6, RZ ;  /* 0x0000000600027c10 */ /* 0x006fc8000ff1e0ff */
        /* <DEDUP_REMOVED lines=13> */
.L_x_12446:
[----:B------:R-:W2:Y:S02]  /*73e0*/  LDG.E.U8 R2, desc[UR36][R2.64] ;  /* 0x0000002402027981 */ /* 0x000ea4000c1e1100 */
[----:B--2---:R-:W-:Y:S01]  /*73f0*/  I2FP.F32.U32 R4, R2 ;  /* 0x0000000200047245 */ /* 0x004fe20000201000 */
[----:B------:R-:W-:Y:S06]  /*7400*/  BRA `(.L_x_12448) ;  /* 0x0000000c00247947 */ /* 0x000fec0003800000 */
.L_x_12445:
        /* <DEDUP_REMOVED lines=9> */
.L_x_12450:
[----:B------:R-:W2:Y:S02]  /*74a0*/  LDG.E R2, desc[UR36][R2.64] ;  /* 0x0000002402027981 */ /* 0x000ea4000c1e1900 */
[----:B--2---:R-:W-:Y:S01]  /*74b0*/  I2FP.F32.S32 R4, R2 ;  /* 0x0000000200047245 */ /* 0x004fe20000201400 */
[----:B------:R-:W-:Y:S06]  /*74c0*/  BRA `(.L_x_12448) ;  /* 0x0000000800f47947 */ /* 0x000fec0003800000 */
.L_x_12449:
[----:B------:R-:W2:Y:S02]  /*74d0*/  LDG.E.U16 R2, desc[UR36][R2.64] ;  /* 0x0000002402027981 */ /* 0x000ea4000c1e1500 */
[----:B--2---:R2:W3:Y:S01]  /*74e0*/  I2F.S16 R4, R2 ;  /* 0x0000000200047306 */ /* 0x0044e20000101400 */
[----:B------:R-:W-:Y:S05]  /*74f0*/  BRA `(.L_x_12448) ;  /* 0x0000000800e87947 */ /* 0x000fea0003800000 */
.L_x_12444:
        /* <DEDUP_REMOVED lines=8> */
.L_x_12452:
[----:B------:R-:W2:Y:S02]  /*7580*/  LDG.E.U16 R2, desc[UR36][R2.64] ;  /* 0x0000002402027981 */ /* 0x000ea4000c1e1500 */
[----:B--2---:R-:W-:Y:S01]  /*7590*/  HADD2.F32 R4, -RZ, R2.H0_H0 ;  /* 0x20000002ff047230 */ /* 0x004fe20000004100 */
[----:B------:R-:W-:Y:S06]  /*75a0*/  BRA `(.L_x_12448) ;  /* 0x0000000800bc7947 */ /* 0x000fec0003800000 */
.L_x_12451:
        /* <DEDUP_REMOVED lines=8> */
.L_x_12454:
[----:B------:R-:W2:Y:S02]  /*7630*/  LDG.E.U16 R2, desc[UR36][R2.64] ;  /* 0x0000002402027981 */ /* 0x000ea4000c1e1500 */
[----:B--2---:R-:W-:Y:S01]  /*7640*/  HADD2.F32 R4, -RZ, R2.H0_H0 ;  /* 0x20000002ff047230 */ /* 0x004fe20000004100 */
[----:B------:R-:W-:Y:S06]  /*7650*/  BRA `(.L_x_12448) ;  /* 0x0000000800907947 */ /* 0x000fec0003800000 */
.L_x_12453:
[----:B------:R-:W2:Y:S01]  /*7660*/  LDG.E.64 R2, desc[UR36][R2.64] ;  /* 0x0000002402027981 */ /* 0x000ea2000c1e1b00 */
[----:B------:R-:W-:Y:S01]  /*7670*/  UMOV UR4, 0xf0000000 ;  /* 0xf000000000047882 */ /* 0x000fe20000000000 */
[----:B------:R-:W-:Y:S01]  /*7680*/  UMOV UR5, 0x380fffff ;  /* 0x380fffff00057882 */ /* 0x000fe20000000000 */
[----:B--2---:R-:W0:Y:S01]  /*7690*/  F2F.F32.F64 R4, R2 ;  /* 0x0000000200047310 */ /* 0x004e220000301000 */
[----:B------:R-:W-:-:S14]  /*76a0*/  DSETP.GEU.AND P0, PT, |R2|, UR4, PT ;  /* 0x0000000402007e2a */ /* 0x000fdc000bf0e200 */
[----:B0-----:R-:W-:Y:S01]  /*76b0*/  @!P0 FMUL R4, R4, 1.175494350822287508e-38 ;  /* 0x0080000004048820 */ /* 0x001fe20000400000 */
[----:B------:R-:W-:Y:S06]  /*76c0*/  BRA `(.L_x_12448) ;  /* 0x0000000800747947 */ /* 0x000fec0003800000 */
.L_x_12443:
        /* <DEDUP_REMOVED lines=12> */
.L_x_12457:
[----:B------:R-:W2:Y:S01]  /*7790*/  LDG.E.64 R2, desc[UR36][R2.64] ;  /* 0x0000002402027981 */ /* 0x000ea2000c1e1b00 */
[----:B------:R-:W-:Y:S01]  /*77a0*/  UMOV UR4, 0xf0000000 ;  /* 0xf000000000047882 */ /* 0x000fe20000000000 */
[----:B------:R-:W-:Y:S01]  /*77b0*/  UMOV UR5, 0x380fffff ;  /* 0x380fffff00057882 */ /* 0x000fe20000000000 */
[----:B--2---:R-:W0:Y:S01]  /*77c0*/  F2F.F32.F64 R4, R2 ;  /* 0x0000000200047310 */ /* 0x004e220000301000 */
[----:B------:R-:W-:-:S14]  /*77d0*/  DSETP.GEU.AND P0, PT, |R2|, UR4, PT ;  /* 0x0000000402007e2a */ /* 0x000fdc000bf0e200 */
[----:B0-----:R-:W-:Y:S01]  /*77e0*/  @!P0 FMUL R4, R4, 1.175494350822287508e-38 ;  /* 0x0080000004048820 */ /* 0x001fe20000400000 */
[----:B------:R-:W-:Y:S06]  /*77f0*/  BRA `(.L_x_12448) ;  /* 0x0000000800287947 */ /* 0x000fec0003800000 */
.L_x_12456:
        /* <DEDUP_REMOVED lines=25> */
.L_x_12459:
        /* <DEDUP_REMOVED lines=12> */
.L_x_12458:
[----:B------:R-:W2:Y:S02]  /*7a50*/  LDG.E.U16 R2, desc[UR36][R2.64] ;  /* 0x0000002402027981 */ /* 0x000ea4000c1e1500 */
[----:B--2---:R-:W-:Y:S01]  /*7a60*/  IMAD.U32 R4, R2, 0x10000, RZ ;  /* 0x0001000002047824 */ /* 0x004fe200078e00ff */
[----:B------:R-:W-:Y:S06]  /*7a70*/  BRA `(.L_x_12448) ;  /* 0x0000000400887947 */ /* 0x000fec0003800000 */
.L_x_12455:
        /* <DEDUP_REMOVED lines=11> */
.L_x_12462:
        /* <DEDUP_REMOVED lines=20> */
.L_x_12464:
[----:B------:R-:W-:Y:S05]  /*7c70*/  BSYNC.RECONVERGENT B0 ;  /* 0x0000000000007941 */ /* 0x000fea0003800200 */
.L_x_12463:
[----:B------:R-:W-:Y:S02]  /*7c80*/  SHF.L.U32 R0, R0, 0x14, RZ ;  /* 0x0000001400007819 */ /* 0x000fe400000006ff */
[----:B------:R-:W-:-:S04]  /*7c90*/  LEA R2, R2, 0x3b800000, 0x17 ;  /* 0x3b80000002027811 */ /* 0x000fc800078eb8ff */
[----:B------:R-:W-:Y:S01]  /*7ca0*/  LOP3.LUT R4, R2, R0, R7, 0xfe, !PT ;  /* 0x0000000002047212 */ /* 0x000fe200078efe07 */
[----:B------:R-:W-:Y:S06]  /*7cb0*/  BRA `(.L_x_12448) ;  /* 0x0000000000f87947 */ /* 0x000fec0003800000 */
.L_x_12461:
        /* <DEDUP_REMOVED lines=20> */
.L_x_12466:
[----:B------:R-:W-:Y:S05]  /*7e00*/  BSYNC.RECONVERGENT B0 ;  /* 0x0000000000007941 */ /* 0x000fea0003800200 */
.L_x_12465:
[----:B------:R-:W-:Y:S01]  /*7e10*/  IMAD.SHL.U32 R0, R0, 0x200000, RZ ;  /* 0x0020000000007824 */ /* 0x000fe200078e00ff */
[----:B------:R-:W-:-:S04]  /*7e20*/  LEA R2, R2, 0x37800000, 0x17 ;  /* 0x3780000002027811 */ /* 0x000fc800078eb8ff */
[----:B------:R-:W-:Y:S01]  /*7e30*/  LOP3.LUT R4, R2, R0, R7, 0xfe, !PT ;  /* 0x0000000002047212 */ /* 0x000fe200078efe07 */
[----:B------:R-:W-:Y:S06]  /*7e40*/  BRA `(.L_x_12448) ;  /* 0x0000000000947947 */ /* 0x000fec0003800000 */
.L_x_12460:
        /* <DEDUP_REMOVED lines=14> */
.L_x_12447:
        /* <DEDUP_REMOVED lines=16> */
.L_x_12469:
[----:B------:R-:W-:Y:S01]  /*8030*/  MOV R4, RZ ;  /* 0x000000ff00047202 */ /* 0x000fe20000000f00 */
[----:B------:R-:W-:Y:S06]  /*8040*/  BRA `(.L_x_12448) ;  /* 0x0000000000147947 */ /* 0x000fec0003800000 */
.L_x_12468:
[----:B------:R-:W2:Y:S02]  /*8050*/  LDG.E.64 R2, desc[UR36][R2.64] ;  /* 0x0000002402027981 */ /* 0x000ea4000c1e1b00 */
[----:B--2---:R0:W1:Y:S01]  /*8060*/  I2F.U64 R4, R2 ;  /* 0x0000000200047312 */ /* 0x0040620000301000 */
[----:B------:R-:W-:Y:S05]  /*8070*/  BRA `(.L_x_12448) ;  /* 0x0000000000087947 */ /* 0x000fea0003800000 */
.L_x_12467:
[----:B------:R-:W2:Y:S02]  /*8080*/  LDG.E R2, desc[UR36][R2.64] ;  /* 0x0000002402027981 */ /* 0x000ea4000c1e1900 */
[----:B--2---:R-:W-:-:S07]  /*8090*/  I2FP.F32.U32 R4, R2 ;  /* 0x0000000200047245 */ /* 0x004fce0000201000 */
.L_x_12448:
[----:B------:R-:W-:Y:S05]  /*80a0*/  BSYNC.RECONVERGENT B6 ;  /* 0x0000000000067941 */ /* 0x000fea0003800200 */
.L_x_12442:
[----:B------:R-:W2:Y:S01]  /*80b0*/  LDCU UR4, c[0x0][0x594] ;  /* 0x0000b280ff0477ac */ /* 0x000ea20008000800 */
[----:B------:R-:W0:Y:S01]  /*80c0*/  LDCU.64 UR6, c[0x0][0x580] ;  /* 0x0000b000ff0677ac */ /* 0x000e220008000a00 */
[----:B--2---:R-:W1:Y:S01]  /*80d0*/  MUFU.RCP R5, UR4 ;  /* 0x0000000400057d08 */ /* 0x004e620008001000 */
[----:B------:R-:W-:Y:S01]  /*80e0*/  UPRMT UR4, UR41, 0x9910, URZ ;  /* 0x0000991029047896 */ /* 0x000fe200080000ff */
[----:B0---4-:R-:W-:-:S03]  /*80f0*/  IADD3 R2, P0, PT, R16, UR6, RZ ;  /* 0x0000000610027c10 */ /* 0x011fc6000ff1e0ff */
[----:B------:R-:W-:Y:S02]  /*8100*/  UISETP.GT.AND UP0, UPT, UR4, 0x9, UPT ;  /* 0x000000090400788c */ /* 0x000fe4000bf04270 */
[----:B------:R-:W-:Y:S02]  /*8110*/  IMAD.X R3, RZ, RZ, UR7, P0 ;  /* 0x00000007ff037e24 */ /* 0x000fe400080e06ff */
[----:B-1-3-5:R-:W-:-:S05]  /*8120*/  FMUL.FTZ R4, R5, R4 ;  /* 0x0000000405047220 */ /* 0x02afca0000410000 */
        /* <DEDUP_REMOVED lines=12> */
.L_x_12473:
[----:B------:R-:W0:Y:S02]  /*81f0*/  F2I.S64.TRUNC R4, R4 ;  /* 0x0000000400047311 */ /* 0x000e24000020d900 */
[----:B0-----:R-:W-:-:S05]  /*8200*/  IMAD.MOV.U32 R7, RZ, RZ, R4 ;  /* 0x000000ffff077224 */ /* 0x001fca00078e0004 */
[----:B------:R0:W-:Y:S01]  /*8210*/  STG.E.U8 desc[UR36][R2.64], R7 ;  /* 0x0000000702007986 */ /* 0x0001e2000c101124 */
[----:B------:R-:W-:Y:S05]  /*8220*/  BRA `(.L_x_12475) ;  /* 0x0000000c00287947 */ /* 0x000fea0003800000 */
.L_x_12472:
        /* <DEDUP_REMOVED lines=9> */
.L_x_12477:
[----:B------:R-:W0:Y:S02]  /*82c0*/  F2I.FTZ.TRUNC.NTZ R5, R4 ;  /* 0x0000000400057305 */ /* 0x000e24000021f100 */
[----:B0-----:R0:W-:Y:S01]  /*82d0*/  STG.E desc[UR36][R2.64], R5 ;  /* 0x0000000502007986 */ /* 0x0011e2000c101924 */
[----:B------:R-:W-:Y:S05]  /*82e0*/  BRA `(.L_x_12475) ;  /* 0x0000000800f87947 */ /* 0x000fea0003800000 */
.L_x_12476:
[----:B------:R-:W0:Y:S02]  /*82f0*/  F2I.FTZ.TRUNC.NTZ R5, R4 ;  /* 0x0000000400057305 */ /* 0x000e24000021f100 */
[----:B0-----:R0:W-:Y:S01]  /*8300*/  STG.E.U16 desc[UR36][R2.64], R5 ;  /* 0x0000000502007986 */ /* 0x0011e2000c101524 */
[----:B------:R-:W-:Y:S05]  /*8310*/  BRA `(.L_x_12475) ;  /* 0x0000000800ec7947 */ /* 0x000fea0003800000 */
.L_x_12471:
        /* <DEDUP_REMOVED lines=8> */
.L_x_12479:
[----:B------:R-:W-:-:S05]  /*83a0*/  F2FP.F16.F32.PACK_AB R4, RZ, R4 ;  /* 0x00000004ff04723e */ /* 0x000fca00000000ff */
[----:B------:R0:W-:Y:S01]  /*83b0*/  STG.E.U16 desc[UR36][R2.64], R4 ;  /* 0x0000000402007986 */ /* 0x0001e2000c101524 */
[----:B------:R-:W-:Y:S05]  /*83c0*/  BRA `(.L_x_12475) ;  /* 0x0000000800c07947 */ /* 0x000fea0003800000 */
.L_x_12478:
        /* <DEDUP_REMOVED lines=9> */
.L_x_12481:
[----:B------:R-:W-:-:S04]  /*8460*/  F2FP.F16.F32.PACK_AB R5, RZ, R4 ;  /* 0x00000004ff05723e */ /* 0x000fc800000000ff */
[----:B------:R-:W-:-:S05]  /*8470*/  PRMT R5, R5, 0x5410, RZ ;  /* 0x0000541005057816 */ /* 0x000fca00000000ff */
[----:B------:R0:W-:Y:S01]  /*8480*/  STG.E desc[UR36][R2.64], R5 ;  /* 0x0000000502007986 */ /* 0x0001e2000c101924 */
[----:B------:R-:W-:Y:S05]  /*8490*/  BRA `(.L_x_12475) ;  /* 0x00000008008c7947 */ /* 0x000fea0003800000 */
.L_x_12480:
[----:B------:R-:W-:-:S06]  /*84a0*/  FMUL.FTZ R4, R4, 1 ;  /* 0x3f80000004047820 */ /* 0x000fcc0000410000 */
[----:B------:R-:W0:Y:S02]  /*84b0*/  F2F.F64.F32 R4, R4 ;  /* 0x0000000400047310 */ /* 0x000e240000201800 */
[----:B0-----:R0:W-:Y:S01]  /*84c0*/  STG.E.64 desc[UR36][R2.64], R4 ;  /* 0x0000000402007986 */ /* 0x0011e2000c101b24 */
[----:B------:R-:W-:Y:S05]  /*84d0*/  BRA `(.L_x_12475) ;  /* 0x00000008007c7947 */ /* 0x000fea0003800000 */
.L_x_12470:
        /* <DEDUP_REMOVED lines=13> */
.L_x_12485:
        /* <DEDUP_REMOVED lines=16> */
.L_x_12488:
[----:B------:R-:W-:-:S04]  /*86b0*/  SHF.R.U32.HI R4, RZ, 0x18, R4 ;  /* 0x00000018ff047819 */ /* 0x000fc80000011604 */
[----:B------:R-:W-:-:S04]  /*86c0*/  LOP3.LUT R4, R5, 0x80, R4, 0xf8, !PT ;  /* 0x0000008005047812 */ /* 0x000fc800078ef804 */
[----:B------:R-:W-:-:S07]  /*86d0*/  PRMT R0, R4, 0x7610, R0 ;  /* 0x0000761004007816 */ /* 0x000fce0000000000 */
.L_x_12487:
[----:B------:R-:W-:Y:S05]  /*86e0*/  BSYNC.RECONVERGENT B0 ;  /* 0x0000000000007941 */ /* 0x000fea0003800200 */
.L_x_12486:
[----:B------:R0:W-:Y:S01]  /*86f0*/  STG.E.U8 desc[UR36][R2.64], R0 ;  /* 0x0000000002007986 */ /* 0x0001e2000c101124 */
[----:B------:R-:W-:Y:S05]  /*8700*/  BRA `(.L_x_12475) ;  /* 0x0000000400f07947 */ /* 0x000fea0003800000 */
.L_x_12484:
        /* <DEDUP_REMOVED lines=16> */
.L_x_12491:
[----:B------:R-:W-:-:S04]  /*8810*/  SHF.R.U32.HI R4, RZ, 0x18, R4 ;  /* 0x00000018ff047819 */ /* 0x000fc80000011604 */
[----:B------:R-:W-:-:S04]  /*8820*/  LOP3.LUT R5, R5, 0x80, R4, 0xf8, !PT ;  /* 0x0000008005057812 */ /* 0x000fc800078ef804 */
[----:B------:R-:W-:-:S07]  /*8830*/  PRMT R0, R5, 0x7610, R0 ;  /* 0x0000761005007816 */ /* 0x000fce0000000000 */
.L_x_12490:
[----:B------:R-:W-:Y:S05]  /*8840*/  BSYNC.RECONVERGENT B0 ;  /* 0x0000000000007941 */ /* 0x000fea0003800200 */
.L_x_12489:
[----:B------:R0:W-:Y:S01]  /*8850*/  STG.E.U8 desc[UR36][R2.64], R0 ;  /* 0x0000000002007986 */ /* 0x0001e2000c101124 */
[----:B------:R-:W-:Y:S05]  /*8860*/  BRA `(.L_x_12475) ;  /* 0x0000000400987947 */ /* 0x000fea0003800000 */
.L_x_12483:
        /* <DEDUP_REMOVED lines=21> */
.L_x_12493:
[----:B------:R-:W0:Y:S02]  /*89c0*/  F2I.U64.TRUNC R4, R4 ;  /* 0x0000000400047311 */ /* 0x000e24000020d800 */
[----:B0-----:R0:W-:Y:S01]  /*89d0*/  STG.E.64 desc[UR36][R2.64], R4 ;  /* 0x0000000402007986 */ /* 0x0011e2000c101b24 */
[----:B------:R-:W-:Y:S05]  /*89e0*/  BRA `(.L_x_12475) ;  /* 0x0000000400387947 */ /* 0x000fea0003800000 */
.L_x_12492:
[----:B------:R-:W0:Y:S02]  /*89f0*/  F2I.FTZ.U32.TRUNC.NTZ R5, R4 ;  /* 0x0000000400057305 */ /* 0x000e24000021f000 */
[----:B0-----:R0:W-:Y:S01]  /*8a00*/  STG.E desc[UR36][R2.64], R5 ;  /* 0x0000000502007986 */ /* 0x0011e2000c101924 */
[----:B------:R-:W-:Y:S05]  /*8a10*/  BRA `(.L_x_12475) ;  /* 0x00000004002c7947 */ /* 0x000fea0003800000 */
.L_x_12482:
        /* <DEDUP_REMOVED lines=10> */
.L_x_12495:
[----:B------:R-:W-:Y:S01]  /*8ac0*/  FMUL.FTZ R4, R4, 1 ;  /* 0x3f80000004047820 */ /* 0x000fe20000410000 */
[----:B------:R-:W-:-:S05]  /*8ad0*/  CS2R R6, SRZ ;  /* 0x0000000000067805 */ /* 0x000fca000001ff00 */
[----:B------:R-:W0:Y:S02]  /*8ae0*/  F2F.F64.F32 R4, R4 ;  /* 0x0000000400047310 */ /* 0x000e240000201800 */
[----:B0-----:R4:W-:Y:S01]  /*8af0*/  STG.E.128 desc[UR36][R2.64], R4 ;  /* 0x0000000402007986 */ /* 0x0019e2000c101d24 */
[----:B------:R-:W-:Y:S05]  /*8b00*/  BRA `(.L_x_12475) ;  /* 0x0000000000f07947 */ /* 0x000fea0003800000 */
.L_x_12494:
[----:B------:R-:W-:-:S09]  /*8b10*/  UISETP.NE.AND UP0, UPT, UR4, 0xf, UPT ;  /* 0x0000000f0400788c */ /* 0x000fd2000bf05270 */
[----:B------:R-:W-:Y:S05]  /*8b20*/  BRA.U !UP0, `(.L_x_12496) ;  /* 0x0000000108e07547 */ /* 0x000fea000b800000 */
[----:B------:R-:W-:-:S09]  /*8b30*/  UISETP.NE.AND UP0, UPT, UR4, 0x17, UPT ;  /* 0x000000170400788c */ /* 0x000fd2000bf05270 */
[----:B------:R-:W-:Y:S05]  /*8b40*/  BRA.U !UP0, `(.L_x_12497) ;  /* 0x00000001088c7547 */ /* 0x000fea000b800000 */
[----:B------:R-:W-:-:S09]  /*8b50*/  UISETP.NE.AND UP0, UPT, UR4, 0x18, UPT ;  /* 0x000000180400788c */ /* 0x000fd2000bf05270 */
[----:B------:R-:W-:Y:S05]  /*8b60*/  BRA.U !UP0, `(.L_x_12498) ;  /* 0x0000000108447547 */ /* 0x000fea000b800000 */
.L_x_12474:
        /* <DEDUP_REMOVED lines=16> */
.L_x_12499:
[----:B------:R-:W-:Y:S05]  /*8c70*/  BRA `(.L_x_12475) ;  /* 0x0000000000947947 */ /* 0x000fea0003800000 */
.L_x_12498:
        /* <DEDUP_REMOVED lines=12> */
.L_x_12501:
[----:B------:R-:W-:Y:S05]  /*8d40*/  BSYNC.RECONVERGENT B0 ;  /* 0x0000000000007941 */ /* 0x000fea0003800200 */
.L_x_12500:
[----:B------:R-:W-:-:S05]  /*8d50*/  LOP3.LUT R5, R0, 0x80, R7, 0xf8, !PT ;  /* 0x0000008000057812 */ /* 0x000fca00078ef807 */
[----:B------:R2:W-:Y:S01]  /*8d60*/  STG.E.U8 desc[UR36][R2.64], R5 ;  /* 0x0000000502007986 */ /* 0x0005e2000c101124 */
[----:B------:R-:W-:Y:S05]  /*8d70*/  BRA `(.L_x_12475) ;  /* 0x0000000000547947 */ /* 0x000fea0003800000 */
.L_x_12497:
        /* <DEDUP_REMOVED lines=11> */
.L_x_12503:
[----:B------:R-:W-:Y:S01]  /*8e30*/  IMAD.MOV.U32 R0, RZ, RZ, 0x7f ;  /* 0x0000007fff007424 */ /* 0x000fe200078e00ff */
[----:B------:R-:W-:-:S04]  /*8e40*/  ISETP.GT.U32.AND P0, PT, R6, 0x7f800000, PT ;  /* 0x7f8000000600780c */ /* 0x000fc80003f04070 */
[----:B------:R-:W-:-:S09]  /*8e50*/  SEL R0, R0, 0x7c, P0 ;  /* 0x0000007c00007807 */ /* 0x000fd20000000000 */
.L_x_12504:
[----:B------:R-:W-:Y:S05]  /*8e60*/  BSYNC.RECONVERGENT B0 ;  /* 0x0000000000007941 */ /* 0x000fea0003800200 */
.L_x_12502:
[----:B------:R-:W-:-:S04]  /*8e70*/  SHF.R.U32.HI R5, RZ, 0x18, R4 ;  /* 0x00000018ff057819 */ /* 0x000fc80000011604 */
[----:B------:R-:W-:-:S05]  /*8e80*/  LOP3.LUT R5, R0, 0x80, R5, 0xf8, !PT ;  /* 0x0000008000057812 */ /* 0x000fca00078ef805 */
[----:B------:R1:W-:Y:S01]  /*8e90*/  STG.E.U8 desc[UR36][R2.64], R5 ;  /* 0x0000000502007986 */ /* 0x0003e2000c101124 */
[----:B------:R-:W-:Y:S05]  /*8ea0*/  BRA `(.L_x_12475) ;  /* 0x0000000000087947 */ /* 0x000fea0003800000 */
.L_x_12496:
[----:B------:R-:W-:-:S05]  /*8eb0*/  F2FP.BF16.F32.PACK_AB R4, RZ, R4 ;  /* 0x00000004ff04723e */ /* 0x000fca00000010ff */
[----:B------:R0:W-:Y:S02]  /*8ec0*/  STG.E.U16 desc[UR36][R2.64], R4 ;  /* 0x0000000402007986 */ /* 0x0001e4000c101524 */
.L_x_12475:
[----:B------:R-:W-:-:S07]  /*8ed0*/  IADD3 R17, PT, PT, R17, 0x80, RZ ;  /* 0x0000008011117810 */ /* 0x000fce0007ffe0ff */
.L_x_12440:
[----:B------:R-:W-:Y:S05]  /*8ee0*/  BSYNC.RECONVERGENT B7 ;  /* 0x0000000000077941 */ /* 0x000fea0003800200 */
.L_x_12439:
[----:B------:R-:W5:Y:S02]  /*8ef0*/  LDCU UR4, c[0x0][0x380] ;  /* 0x00007000ff0477ac */ /* 0x000f640008000800 */
[----:B-----5:R-:W-:-:S13]  /*8f00*/  ISETP.GE.AND P0, PT, R17, UR4, PT ;  /* 0x0000000411007c0c */ /* 0x020fda000bf06270 */
[----:B------:R-:W-:Y:S05]  /*8f10*/  @P0 EXIT ;  /* 0x000000000000094d */ /* 0x000fea0003800000 */
[----:B------:R-:W5:Y:S01]  /*8f20*/  LDCU UR4, c[0x0][0x388] ;  /* 0x00007100ff0477ac */ /* 0x000f620008000800 */
[----:B0--34-:R-:W-:Y:S02]  /*8f30*/  IMAD.MOV.U32 R0, RZ, RZ, RZ ;  /* 0x000000ffff007224 */ /* 0x019fe400078e00ff */
        /* <DEDUP_REMOVED lines=301> */
.L_x_12505:
[----:B------:R-:W0:Y:S01]  /*a210*/  LDCU.128 UR8, c[0x0][0x580] ;  /* 0x0000b000ff0877ac */ /* 0x000e220008000c00 */
[----:B------:R-:W-:Y:S01]  /*a220*/  BSSY.RECONVERGENT B6, `(.L_x_12506) ;  /* 0x00000df000067945 */ /* 0x000fe20003800200 */
        /* <DEDUP_REMOVED lines=18> */
.L_x_12510:
[----:B------:R-:W2:Y:S02]  /*a350*/  LDG.E.U8 R0, desc[UR36][R2.64] ;  /* 0x0000002402007981 */ /* 0x000ea4000c1e1100 */
[----:B--2---:R-:W-:Y:S01]  /*a360*/  I2FP.F32.U32 R0, R0 ;  /* 0x0000000000007245 */ /* 0x004fe20000201000 */
[----:B------:R-:W-:Y:S06]  /*a370*/  BRA `(.L_x_12512) ;  /* 0x0000000c00247947 */ /* 0x000fec0003800000 */
.L_x_12509:
        /* <DEDUP_REMOVED lines=9> */
.L_x_12514:
[----:B------:R-:W2:Y:S02]  /*a410*/  LDG.E R0, desc[UR36][R2.64] ;  /* 0x0000002402007981 */ /* 0x000ea4000c1e1900 */
[----:B--2---:R-:W-:Y:S01]  /*a420*/  I2FP.F32.S32 R0, R0 ;  /* 0x0000000000007245 */ /* 0x004fe20000201400 */
[----:B------:R-:W-:Y:S06]  /*a430*/  BRA `(.L_x_12512) ;  /* 0x0000000800f47947 */ /* 0x000fec0003800000 */
.L_x_12513:
[----:B------:R-:W2:Y:S02]  /*a440*/  LDG.E.U16 R0, desc[UR36][R2.64] ;  /* 0x0000002402007981 */ /* 0x000ea4000c1e1500 */
[----:B--2---:R-:W0:Y:S01]  /*a450*/  I2F.S16 R0, R0 ;  /* 0x0000000000007306 */ /* 0x004e220000101400 */
[----:B------:R-:W-:Y:S05]  /*a460*/  BRA `(.L_x_12512) ;  /* 0x0000000800e87947 */ /* 0x000fea0003800000 */
.L_x_12508:
        /* <DEDUP_REMOVED lines=8> */
.L_x_12516:
[----:B------:R-:W2:Y:S02]  /*a4f0*/  LDG.E.U16 R0, desc[UR36][R2.64] ;  /* 0x0000002402007981 */ /* 0x000ea4000c1e1500 */
[----:B--2---:R-:W-:Y:S01]  /*a500*/  HADD2.F32 R0, -RZ, R0.H0_H0 ;  /* 0x20000000ff007230 */ /* 0x004fe20000004100 */
[----:B------:R-:W-:Y:S06]  /*a510*/  BRA `(.L_x_12512) ;  /* 0x0000000800bc7947 */ /* 0x000fec0003800000 */
.L_x_12515:
        /* <DEDUP_REMOVED lines=8> */
.L_x_12518:
[----:B------:R-:W2:Y:S02]  /*a5a0*/  LDG.E.U16 R0, desc[UR36][R2.64] ;  /* 0x0000002402007981 */ /* 0x000ea4000c1e1500 */
[----:B--2---:R-:W-:Y:S01]  /*a5b0*/  HADD2.F32 R0, -RZ, R0.H0_H0 ;  /* 0x20000000ff007230 */ /* 0x004fe20000004100 */
[----:B------:R-:W-:Y:S06]  /*a5c0*/  BRA `(.L_x_12512) ;  /* 0x0000000800907947 */ /* 0x000fec0003800000 */
.L_x_12517:
[----:B------:R-:W2:Y:S01]  /*a5d0*/  LDG.E.64 R2, desc[UR36][R2.64] ;  /* 0x0000002402027981 */ /* 0x000ea2000c1e1b00 */
[----:B------:R-:W-:Y:S01]  /*a5e0*/  UMOV UR4, 0xf0000000 ;  /* 0xf000000000047882 */ /* 0x000fe20000000000 */
[----:B------:R-:W-:Y:S01]  /*a5f0*/  UMOV UR5, 0x380fffff ;  /* 0x380fffff00057882 */ /* 0x000fe20000000000 */
[----:B--2---:R-:W0:Y:S01]  /*a600*/  F2F.F32.F64 R0, R2 ;  /* 0x0000000200007310 */ /* 0x004e220000301000 */
[----:B------:R-:W-:-:S14]  /*a610*/  DSETP.GEU.AND P0, PT, |R2|, UR4, PT ;  /* 0x0000000402007e2a */ /* 0x000fdc000bf0e200 */
[----:B0-----:R-:W-:Y:S01]  /*a620*/  @!P0 FMUL R0, R0, 1.175494350822287508e-38 ;  /* 0x0080000000008820 */ /* 0x001fe20000400000 */
[----:B------:R-:W-:Y:S06]  /*a630*/  BRA `(.L_x_12512) ;  /* 0x0000000800747947 */ /* 0x000fec0003800000 */
.L_x_12507:
        /* <DEDUP_REMOVED lines=12> */
.L_x_12521:
[----:B------:R-:W2:Y:S01]  /*a700*/  LDG.E.64 R2, desc[UR36][R2.64] ;  /* 0x0000002402027981 */ /* 0x000ea2000c1e1b00 */
[----:B------:R-:W-:Y:S01]  /*a710*/  UMOV UR4, 0xf0000000 ;  /* 0xf000000000047882 */ /* 0x000fe20000000000 */
[----:B------:R-:W-:Y:S01]  /*a720*/  UMOV UR5, 0x380fffff ;  /* 0x380fffff00057882 */ /* 0x000fe20000000000 */
[----:B--2---:R-:W0:Y:S01]  /*a730*/  F2F.F32.F64 R0, R2 ;  /* 0x0000000200007310 */ /* 0x004e220000301000 */
[----:B------:R-:W-:-:S14]  /*a740*/  DSETP.GEU.AND P0, PT, |R2|, UR4, PT ;  /* 0x0000000402007e2a */ /* 0x000fdc000bf0e200 */
[----:B0-----:R-:W-:Y:S01]  /*a750*/  @!P0 FMUL R0, R0, 1.175494350822287508e-38 ;  /* 0x0080000000008820 */ /* 0x001fe20000400000 */
[----:B------:R-:W-:Y:S06]  /*a760*/  BRA `(.L_x_12512) ;  /* 0x0000000800287947 */ /* 0x000fec0003800000 */
.L_x_12520:
        /* <DEDUP_REMOVED lines=23> */
[----:B------:R-:W-:Y:S01]  /*a8e0*/  LOP3.LUT R0, R5, 0x80000000, R0, 0xf8, !PT ;  /* 0x8000000005007812 */ /* 0x000fe200078ef800 */
[----:B------:R-:W-:Y:S06]  /*a8f0*/  BRA `(.L_x_12512) ;  /* 0x0000000400c47947 */ /* 0x000fec0003800000 */
.L_x_12523:
        /* <DEDUP_REMOVED lines=12> */
.L_x_12522:
[----:B------:R-:W2:Y:S02]  /*a9c0*/  LDG.E.U16 R0, desc[UR36][R2.64] ;  /* 0x0000002402007981 */ /* 0x000ea4000c1e1500 */
[----:B--2---:R-:W-:Y:S01]  /*a9d0*/  SHF.L.U32 R0, R0, 0x10, RZ ;  /* 0x0000001000007819 */ /* 0x004fe200000006ff */
[----:B------:R-:W-:Y:S06]  /*a9e0*/  BRA `(.L_x_12512) ;  /* 0x0000000400887947 */ /* 0x000fec0003800000 */
.L_x_12519:
        /* <DEDUP_REMOVED lines=11> */
.L_x_12526:
        /* <DEDUP_REMOVED lines=20> */
.L_x_12528:
[----:B------:R-:W-:Y:S05]  /*abe0*/  BSYNC.RECONVERGENT B0 ;  /* 0x0000000000007941 */ /* 0x000fea0003800200 */
.L_x_12527:
[----:B------:R-:W-:Y:S01]  /*abf0*/  IMAD.SHL.U32 R0, R0, 0x100000, RZ ;  /* 0x0010000000007824 */ /* 0x000fe200078e00ff */
[----:B------:R-:W-:-:S04]  /*ac00*/  LEA R2, R2, 0x3b800000, 0x17 ;  /* 0x3b80000002027811 */ /* 0x000fc800078eb8ff */
[----:B------:R-:W-:Y:S01]  /*ac10*/  LOP3.LUT R0, R2, R0, R7, 0xfe, !PT ;  /* 0x0000000002007212 */ /* 0x000fe200078efe07 */
[----:B------:R-:W-:Y:S06]  /*ac20*/  BRA `(.L_x_12512) ;  /* 0x0000000000f87947 */ /* 0x000fec0003800000 */
.L_x_12525:
        /* <DEDUP_REMOVED lines=20> */
.L_x_12530:
[----:B------:R-:W-:Y:S05]  /*ad70*/  BSYNC.RECONVERGENT B0 ;  /* 0x0000000000007941 */ /* 0x000fea0003800200 */
.L_x_12529:
[----:B------:R-:W-:Y:S02]  /*ad80*/  SHF.L.U32 R0, R0, 0x15, RZ ;  /* 0x0000001500007819 */ /* 0x000fe400000006ff */
[----:B------:R-:W-:-:S04]  /*ad90*/  LEA R2, R2, 0x37800000, 0x17 ;  /* 0x3780000002027811 */ /* 0x000fc800078eb8ff */
[----:B------:R-:W-:Y:S01]  /*ada0*/  LOP3.LUT R0, R2, R0, R7, 0xfe, !PT ;  /* 0x0000000002007212 */ /* 0x000fe200078efe07 */
[----:B------:R-:W-:Y:S06]  /*adb0*/  BRA `(.L_x_12512) ;  /* 0x0000000000947947 */ /* 0x000fec0003800000 */
.L_x_12524:
        /* <DEDUP_REMOVED lines=14> */
.L_x_12511:
        /* <DEDUP_REMOVED lines=16> */
.L_x_12533:
[----:B------:R-:W-:Y:S01]  /*afa0*/  IMAD.MOV.U32 R0, RZ, RZ, RZ ;  /* 0x000000ffff007224 */ /* 0x000fe200078e00ff */
[----:B------:R-:W-:Y:S06]  /*afb0*/  BRA `(.L_x_12512) ;  /* 0x0000000000147947 */ /* 0x000fec0003800000 */
.L_x_12532:
[----:B------:R-:W2:Y:S02]  /*afc0*/  LDG.E.64 R2, desc[UR36][R2.64] ;  /* 0x0000002402027981 */ /* 0x000ea4000c1e1b00 */
[----:B--2---:R0:W1:Y:S01]  /*afd0*/  I2F.U64 R0, R2 ;  /* 0x0000000200007312 */ /* 0x0040620000301000 */
[----:B------:R-:W-:Y:S05]  /*afe0*/  BRA `(.L_x_12512) ;  /* 0x0000000000087947 */ /* 0x000fea0003800000 */
.L_x_12531:
[----:B------:R-:W2:Y:S02]  /*aff0*/  LDG.E R0, desc[UR36][R2.64] ;  /* 0x0000002402007981 */ /* 0x000ea4000c1e1900 */
[----:B--2---:R-:W-:-:S07]  /*b000*/  I2FP.F32.U32 R0, R0 ;  /* 0x0000000000007245 */ /* 0x004fce0000201000 */
.L_x_12512:
[----:B------:R-:W-:Y:S05]  /*b010*/  BSYNC.RECONVERGENT B6 ;  /* 0x0000000000067941 */ /* 0x000fea0003800200 */
.L_x_12506:
[----:B------:R-:W0:Y:S02]  /*b020*/  LDCU UR4, c[0x0][0x594] ;  /* 0x0000b280ff0477ac */ /* 0x000e240008000800 */
[----:B0-23--:R-:W1:Y:S01]  /*b030*/  MUFU.RCP R3, UR4 ;  /* 0x0000000400037d08 */ /* 0x00de620008001000 */
[----:B------:R-:W-:-:S04]  /*b040*/  UPRMT UR4, UR41, 0x9910, URZ ;  /* 0x0000991029047896 */ /* 0x000fc800080000ff */
[----:B------:R-:W-:Y:S01]  /*b050*/  UISETP.GT.AND UP0, UPT, UR4, 0x9, UPT ;  /* 0x000000090400788c */ /* 0x000fe2000bf04270 */
[----:B-1--45:R-:W-:-:S08]  /*b060*/  FMUL.FTZ R2, R3, R0 ;  /* 0x0000000003027220 */ /* 0x032fd00000410000 */
        /* <DEDUP_REMOVED lines=12> */
.L_x_12537:
[----:B------:R-:W0:Y:S02]  /*b130*/  F2I.S64.TRUNC R2, R2 ;  /* 0x0000000200027311 */ /* 0x000e24000020d900 */
[----:B0-----:R-:W-:-:S05]  /*b140*/  MOV R5, R2 ;  /* 0x0000000200057202 */ /* 0x001fca0000000f00 */
[----:B------:R-:W-:Y:S01]  /*b150*/  STG.E.U8 desc[UR36][R16.64], R5 ;  /* 0x0000000510007986 */ /* 0x000fe2000c101124 */
[----:B------:R-:W-:Y:S05]  /*b160*/  EXIT ;  /* 0x000000000000794d */ /* 0x000fea0003800000 */
.L_x_12536:
        /* <DEDUP_REMOVED lines=9> */
.L_x_12540:
[----:B------:R-:W0:Y:S02]  /*b200*/  F2I.FTZ.TRUNC.NTZ R3, R2 ;  /* 0x0000000200037305 */ /* 0x000e24000021f100 */
[----:B0-----:R-:W-:Y:S01]  /*b210*/  STG.E desc[UR36][R16.64], R3 ;  /* 0x0000000310007986 */ /* 0x001fe2000c101924 */
[----:B------:R-:W-:Y:S05]  /*b220*/  EXIT ;  /* 0x000000000000794d */ /* 0x000fea0003800000 */
.L_x_12539:
[----:B------:R-:W0:Y:S02]  /*b230*/  F2I.FTZ.TRUNC.NTZ R3, R2 ;  /* 0x0000000200037305 */ /* 0x000e24000021f100 */
[----:B0-----:R-:W-:Y:S01]  /*b240*/  STG.E.U16 desc[UR36][R16.64], R3 ;  /* 0x0000000310007986 */ /* 0x001fe2000c101524 */
[----:B------:R-:W-:Y:S05]  /*b250*/  EXIT ;  /* 0x000000000000794d */ /* 0x000fea0003800000 */
.L_x_12535:
        /* <DEDUP_REMOVED lines=8> */
.L_x_12542:
[----:B------:R-:W-:-:S05]  /*b2e0*/  F2FP.F16.F32.PACK_AB R2, RZ, R2 ;  /* 0x00000002ff02723e */ /* 0x000fca00000000ff */
[----:B------:R-:W-:Y:S01]  /*b2f0*/  STG.E.U16 desc[UR36][R16.64], R2 ;  /* 0x0000000210007986 */ /* 0x000fe2000c101524 */
[----:B------:R-:W-:Y:S05]  /*b300*/  EXIT ;  /* 0x000000000000794d */ /* 0x000fea0003800000 */
.L_x_12541:
        /* <DEDUP_REMOVED lines=9> */
.L_x_12544:
[----:B------:R-:W-:-:S04]  /*b3a0*/  F2FP.F16.F32.PACK_AB R3, RZ, R2 ;  /* 0x00000002ff03723e */ /* 0x000fc800000000ff */
[----:B------:R-:W-:-:S05]  /*b3b0*/  PRMT R3, R3, 0x5410, RZ ;  /* 0x0000541003037816 */ /* 0x000fca00000000ff */
[----:B------:R-:W-:Y:S01]  /*b3c0*/  STG.E desc[UR36][R16.64], R3 ;  /* 0x0000000310007986 */ /* 0x000fe2000c101924 */
[----:B------:R-:W-:Y:S05]  /*b3d0*/  EXIT ;  /* 0x000000000000794d */ /* 0x000fea0003800000 */
.L_x_12543:
[----:B------:R-:W-:-:S06]  /*b3e0*/  FMUL.FTZ R2, R2, 1 ;  /* 0x3f80000002027820 */ /* 0x000fcc0000410000 */
[----:B------:R-:W0:Y:S02]  /*b3f0*/  F2F.F64.F32 R2, R2 ;  /* 0x0000000200027310 */ /* 0x000e240000201800 */
[----:B0-----:R-:W-:Y:S01]  /*b400*/  STG.E.64 desc[UR36][R16.64], R2 ;  /* 0x0000000210007986 */ /* 0x001fe2000c101b24 */
[----:B------:R-:W-:Y:S05]  /*b410*/  EXIT ;  /* 0x000000000000794d */ /* 0x000fea0003800000 */
.L_x_12534:
        /* <DEDUP_REMOVED lines=13> */
.L_x_12548:
        /* <DEDUP_REMOVED lines=16> */
.L_x_12551:
[----:B------:R-:W-:-:S04]  /*b5f0*/  SHF.R.U32.HI R2, RZ, 0x18, R2 ;  /* 0x00000018ff027819 */ /* 0x000fc80000011602 */
[----:B------:R-:W-:-:S04]  /*b600*/  LOP3.LUT R2, R3, 0x80, R2, 0xf8, !PT ;  /* 0x0000008003027812 */ /* 0x000fc800078ef802 */
[----:B------:R-:W-:-:S07]  /*b610*/  PRMT R8, R2, 0x7610, R8 ;  /* 0x0000761002087816 */ /* 0x000fce0000000008 */
.L_x_12550:
[----:B------:R-:W-:Y:S05]  /*b620*/  BSYNC.RECONVERGENT B0 ;  /* 0x0000000000007941 */ /* 0x000fea0003800200 */
.L_x_12549:
[----:B------:R-:W-:Y:S01]  /*b630*/  STG.E.U8 desc[UR36][R16.64], R8 ;  /* 0x0000000810007986 */ /* 0x000fe2000c101124 */
[----:B------:R-:W-:Y:S05]  /*b640*/  EXIT ;  /* 0x000000000000794d */ /* 0x000fea0003800000 */
.L_x_12547:
        /* <DEDUP_REMOVED lines=16> */
.L_x_12554:
[----:B------:R-:W-:-:S04]  /*b750*/  SHF.R.U32.HI R2, RZ, 0x18, R2 ;  /* 0x00000018ff027819 */ /* 0x000fc80000011602 */
[----:B------:R-:W-:-:S04]  /*b760*/  LOP3.LUT R3, R3, 0x80, R2, 0xf8, !PT ;  /* 0x0000008003037812 */ /* 0x000fc800078ef802 */
[----:B------:R-:W-:-:S07]  /*b770*/  PRMT R8, R3, 0x7610, R8 ;  /* 0x0000761003087816 */ /* 0x000fce0000000008 */
.L_x_12553:
[----:B------:R-:W-:Y:S05]  /*b780*/  BSYNC.RECONVERGENT B0 ;  /* 0x0000000000007941 */ /* 0x000fea0003800200 */
.L_x_12552:
[----:B------:R-:W-:Y:S01]  /*b790*/  STG.E.U8 desc[UR36][R16.64], R8 ;  /* 0x0000000810007986 */ /* 0x000fe2000c101124 */
[----:B------:R-:W-:Y:S05]  /*b7a0*/  EXIT ;  /* 0x000000000000794d */ /* 0x000fea0003800000 */
.L_x_12546:
        /* <DEDUP_REMOVED lines=21> */
.L_x_12556:
[----:B------:R-:W0:Y:S02]  /*b900*/  F2I.U64.TRUNC R2, R2 ;  /* 0x0000000200027311 */ /* 0x000e24000020d800 */
[----:B0-----:R-:W-:Y:S01]  /*b910*/  STG.E.64 desc[UR36][R16.64], R2 ;  /* 0x0000000210007986 */ /* 0x001fe2000c101b24 */
[----:B------:R-:W-:Y:S05]  /*b920*/  EXIT ;  /* 0x000000000000794d */ /* 0x000fea0003800000 */
.L_x_12555:
[----:B------:R-:W0:Y:S02]  /*b930*/  F2I.FTZ.U32.TRUNC.NTZ R3, R2 ;  /* 0x0000000200037305 */ /* 0x000e24000021f000 */
[----:B0-----:R-:W-:Y:S01]  /*b940*/  STG.E desc[UR36][R16.64], R3 ;  /* 0x0000000310007986 */ /* 0x001fe2000c101924 */
[----:B------:R-:W-:Y:S05]  /*b950*/  EXIT ;  /* 0x000000000000794d */ /* 0x000fea0003800000 */
.L_x_12545:
        /* <DEDUP_REMOVED lines=10> */
.L_x_12558:
[----:B------:R-:W-:Y:S01]  /*ba00*/  FMUL.FTZ R4, R2, 1 ;  /* 0x3f80000002047820 */ /* 0x000fe20000410000 */
[----:B------:R-:W-:-:S05]  /*ba10*/  CS2R R6, SRZ ;  /* 0x0000000000067805 */ /* 0x000fca000001ff00 */
[----:B------:R-:W0:Y:S02]  /*ba20*/  F2F.F64.F32 R4, R4 ;  /* 0x0000000400047310 */ /* 0x000e240000201800 */
[----:B0-----:R-:W-:Y:S01]  /*ba30*/  STG.E.128 desc[UR36][R16.64], R4 ;  /* 0x0000000410007986 */ /* 0x001fe2000c101d24 */
[----:B------:R-:W-:Y:S05]  /*ba40*/  EXIT ;  /* 0x000000000000794d */ /* 0x000fea0003800000 */
.L_x_12557:
[----:B------:R-:W-:-:S09]  /*ba50*/  UISETP.NE.AND UP0, UPT, UR4, 0xf, UPT ;  /* 0x0000000f0400788c */ /* 0x000fd2000bf05270 */
[----:B------:R-:W-:Y:S05]  /*ba60*/  BRA.U !UP0, `(.L_x_12559) ;  /* 0x0000000108e07547 */ /* 0x000fea000b800000 */
[----:B------:R-:W-:-:S09]  /*ba70*/  UISETP.NE.AND UP0, UPT, UR4, 0x17, UPT ;  /* 0x000000170400788c */ /* 0x000fd2000bf05270 */
[----:B------:R-:W-:Y:S05]  /*ba80*/  BRA.U !UP0, `(.L_x_12560) ;  /* 0x00000001088c7547 */ /* 0x000fea000b800000 */
[----:B------:R-:W-:-:S09]  /*ba90*/  UISETP.NE.AND UP0, UPT, UR4, 0x18, UPT ;  /* 0x000000180400788c */ /* 0x000fd2000bf05270 */
[----:B------:R-:W-:Y:S05]  /*baa0*/  BRA.U !UP0, `(.L_x_12561) ;  /* 0x0000000108447547 */ /* 0x000fea000b800000 */
.L_x_12538:
        /* <DEDUP_REMOVED lines=16> */
.L_x_12562:
[----:B------:R-:W-:Y:S05]  /*bbb0*/  EXIT ;  /* 0x000000000000794d */ /* 0x000fea0003800000 */
.L_x_12561:
        /* <DEDUP_REMOVED lines=12> */
.L_x_12564:
[----:B------:R-:W-:Y:S05]  /*bc80*/  BSYNC.RECONVERGENT B0 ;  /* 0x0000000000007941 */ /* 0x000fea0003800200 */
.L_x_12563:
[----:B------:R-:W-:-:S05]  /*bc90*/  LOP3.LUT R3, R0, 0x80, R5, 0xf8, !PT ;  /* 0x0000008000037812 */ /* 0x000fca00078ef805 */
[----:B------:R-:W-:Y:S01]  /*bca0*/  STG.E.U8 desc[UR36][R16.64], R3 ;  /* 0x0000000310007986 */ /* 0x000fe2000c101124 */
[----:B------:R-:W-:Y:S05]  /*bcb0*/  EXIT ;  /* 0x000000000000794d */ /* 0x000fea0003800000 */
.L_x_12560:
        /* <DEDUP_REMOVED lines=11> */
.L_x_12566:
[----:B------:R-:W-:Y:S01]  /*bd70*/  HFMA2 R0, -RZ, RZ, 0, 7.569789886474609375e-06 ;  /* 0x0000007fff007431 */ /* 0x000fe200000001ff */
[----:B------:R-:W-:-:S04]  /*bd80*/  ISETP.GT.U32.AND P0, PT, R4, 0x7f800000, PT ;  /* 0x7f8000000400780c */ /* 0x000fc80003f04070 */
[----:B------:R-:W-:-:S09]  /*bd90*/  SEL R0, R0, 0x7c, P0 ;  /* 0x0000007c00007807 */ /* 0x000fd20000000000 */
.L_x_12567:
[----:B------:R-:W-:Y:S05]  /*bda0*/  BSYNC.RECONVERGENT B0 ;  /* 0x0000000000007941 */ /* 0x000fea0003800200 */
.L_x_12565:
[----:B------:R-:W-:-:S04]  /*bdb0*/  SHF.R.U32.HI R3, RZ, 0x18, R2 ;  /* 0x00000018ff037819 */ /* 0x000fc80000011602 */
[----:B------:R-:W-:-:S05]  /*bdc0*/  LOP3.LUT R3, R0, 0x80, R3, 0xf8, !PT ;  /* 0x0000008000037812 */ /* 0x000fca00078ef803 */
[----:B------:R-:W-:Y:S01]  /*bdd0*/  STG.E.U8 desc[UR36][R16.64], R3 ;  /* 0x0000000310007986 */ /* 0x000fe2000c101124 */
[----:B------:R-:W-:Y:S05]  /*bde0*/  EXIT ;  /* 0x000000000000794d */ /* 0x000fea0003800000 */
.L_x_12559:
[----:B------:R-:W-:-:S05]  /*bdf0*/  F2FP.BF16.F32.PACK_AB R2, RZ, R2 ;  /* 0x00000002ff02723e */ /* 0x000fca00000010ff */
[----:B------:R-:W-:Y:S01]  /*be00*/  STG.E.U16 desc[UR36][R16.64], R2 ;  /* 0x0000000210007986 */ /* 0x000fe2000c101524 */
[----:B------:R-:W-:Y:S05]  /*be10*/  EXIT ;  /* 0x000000000000794d */ /* 0x000fea0003800000 */
.L_x_12568:
        /* <DEDUP_REMOVED lines=14> */
.L_x_19500:


//--------------------- .text._ZN2at6native27unrolled_elementwise_kernelINS0_13BUnaryFunctorIfffNS0_15binary_internal10DivFunctorIfEEEESt5arrayIPcLm2EELi4E23TrivialOffsetCalculatorILi1EjESB_NS0_6memory12LoadWithCastILi1EEENSC_13StoreWithCastILi1EEEEEviT_T0_T2_T3_T4_T5_ --------------------------
	.section	.text._ZN2at6native27unrolled_elementwise_kernelINS0_13BUnaryFunctorIfffNS0_15binary_internal10DivFunctorIfEEEESt5arrayIPcLm2EELi4E23TrivialOffsetCalculatorILi1EjESB_NS0_6memory12LoadWithCastILi1EEENSC_13StoreWithCastILi1EEEEEviT_T0_T2_T3_T4_T5_,"ax",@progbits
	.align	128
        .global         _ZN2at6native27unrolled_elementwise_kernelINS0_13BUnaryFunctorIfffNS0_15binary_internal10DivFunctorIfEEEESt5arrayIPcLm2EELi4E23TrivialOffsetCalculatorILi1EjESB_NS0_6memory12LoadWithCastILi1EEENSC_13StoreWithCastILi1EEEEEviT_T0_T2_T3_T4_T5_
        .type           _ZN2at6native27unrolled_elementwise_kernelINS0_13BUnaryFunctorIfffNS0_15binary_internal10DivFunctorIfEEEESt5arrayIPcLm2EELi4E23TrivialOffsetCalculatorILi1EjESB_NS0_6memory12LoadWithCastILi1EEENSC_13StoreWithCastILi1EEEEEviT_T0_T2_T3_T4_T5_,@function
        .size           _ZN2at6native27unrolled_elementwise_kernelINS0_13BUnaryFunctorIfffNS0_15binary_internal10DivFunctorIfEEEESt5arrayIPcLm2EELi4E23TrivialOffsetCalculatorILi1EjESB_NS0_6memory12LoadWithCastILi1EEENSC_13StoreWithCastILi1EEEEEviT_T0_T2_T3_T4_T5_,(.L_x_19501 - _ZN2at6native27unrolled_elementwise_kernelINS0_13BUnaryFunctorIfffNS0_15binary_internal10DivFunctorIfEEEESt5arrayIPcLm2EELi4E23TrivialOffsetCalculatorILi1EjESB_NS0_6memory12LoadWithCastILi1EEENSC_13StoreWithCastILi1EEEEEviT_T0_T2_T3_T4_T5_)
        .other          _ZN2at6native27unrolled_elementwise_kernelINS0_13BUnaryFunctorIfffNS0_15binary_internal10DivFunctorIfEEEESt5arrayIPcLm2EELi4E23TrivialOffsetCalculatorILi1EjESB_NS0_6memory12LoadWithCastILi1EEENSC_13StoreWithCastILi1EEEEEviT_T0_T2_T3_T4_T5_,@"STO_CUDA_ENTRY STV_DEFAULT"
_ZN2at6native27unrolled_elementwise_kernelINS0_13BUnaryFunctorIfffNS0_15binary_internal10DivFunctorIfEEEESt5arrayIPcLm2EELi4E23TrivialOffsetCalculatorILi1EjESB_NS0_6memory12LoadWithCastILi1EEENSC_13StoreWithCastILi1EEEEEviT_T0_T2_T3_T4_T5_:
.text._ZN2at6native27unrolled_elementwise_kernelINS0_13BUnaryFunctorIfffNS0_15binary_internal10DivFunctorIfEEEESt5arrayIPcLm2EELi4E23TrivialOffsetCalculatorILi1EjESB_NS0_6memory12LoadWithCastILi1EEENSC_13StoreWithCastILi1EEEEEviT_T0_T2_T3_T4_T5_:
        /* <DEDUP_REMOVED lines=33> */
.L_x_12575:
[----:B------:R-:W2:Y:S02]  /*0210*/  LDG.E.U8 R4, desc[UR36][R4.64] ;  /* 0x0000002404047981 */ /* 0x000ea4000c1e1100 */
[----:B--2---:R-:W-:Y:S01]  /*0220*/  I2FP.F32.U32 R22, R4 ;  /* 0x0000000400167245 */ /* 0x004fe20000201000 */
[----:B------:R-:W-:Y:S06]  /*0230*/  BRA `(.L_x_12577) ;  /* 0x0000000c00287947 */ /* 0x000fec0003800000 */
.L_x_12574:
        /* <DEDUP_REMOVED lines=9> */
.L_x_12579:
[----:B------:R-:W2:Y:S02]  /*02d0*/  LDG.E R4, desc[UR36][R4.64] ;  /* 0x0000002404047981 */ /* 0x000ea4000c1e1900 */
[----:B--2---:R-:W-:Y:S01]  /*02e0*/  I2FP.F32.S32 R22, R4 ;  /* 0x0000000400167245 */ /* 0x004fe20000201400 */
[----:B------:R-:W-:Y:S06]  /*02f0*/  BRA `(.L_x_12577) ;  /* 0x0000000800f87947 */ /* 0x000fec0003800000 */
.L_x_12578:
[----:B------:R-:W2:Y:S02]  /*0300*/  LDG.E.U16 R4, desc[UR36][R4.64] ;  /* 0x0000002404047981 */ /* 0x000ea4000c1e1500 */
[----:B--2---:R2:W3:Y:S01]  /*0310*/  I2F.S16 R22, R4 ;  /* 0x0000000400167306 */ /* 0x0044e20000101400 */
[----:B------:R-:W-:Y:S05]  /*0320*/  BRA `(.L_x_12577) ;  /* 0x0000000800ec7947 */ /* 0x000fea0003800000 */
.L_x_12573:
        /* <DEDUP_REMOVED lines=8> */
.L_x_12581:
[----:B------:R-:W2:Y:S02]  /*03b0*/  LDG.E.U16 R4, desc[UR36][R4.64] ;  /* 0x0000002404047981 */ /* 0x000ea4000c1e1500 */
[----:B--2---:R-:W-:Y:S01]  /*03c0*/  HADD2.F32 R22, -RZ, R4.H0_H0 ;  /* 0x20000004ff167230 */ /* 0x004fe20000004100 */
[----:B------:R-:W-:Y:S06]  /*03d0*/  BRA `(.L_x_12577) ;  /* 0x0000000800c07947 */ /* 0x000fec0003800000 */
.L_x_12580:
        /* <DEDUP_REMOVED lines=8> */
.L_x_12583:
[----:B------:R-:W2:Y:S02]  /*0460*/  LDG.E.U16 R4, desc[UR36][R4.64] ;  /* 0x0000002404047981 */ /* 0x000ea4000c1e1500 */
[----:B--2---:R-:W-:Y:S01]  /*0470*/  HADD2.F32 R22, -RZ, R4.H0_H0 ;  /* 0x20000004ff167230 */ /* 0x004fe20000004100 */
[----:B------:R-:W-:Y:S06]  /*0480*/  BRA `(.L_x_12577) ;  /* 0x0000000800947947 */ /* 0x000fec0003800000 */
.L_x_12582:
[----:B------:R-:W2:Y:S01]  /*0490*/  LDG.E.64 R4, desc[UR36][R4.64] ;  /* 0x0000002404047981 */ /* 0x000ea2000c1e1b00 */
[----:B------:R-:W-:Y:S01]  /*04a0*/  UMOV UR4, 0xf0000000 ;  /* 0xf000000000047882 */ /* 0x000fe20000000000 */
[----:B------:R-:W-:Y:S01]  /*04b0*/  UMOV UR5, 0x380fffff ;  /* 0x380fffff00057882 */ /* 0x000fe20000000000 */
[----:B--2---:R-:W0:Y:S01]  /*04c0*/  F2F.F32.F64 R22, R4 ;  /* 0x0000000400167310 */ /* 0x004e220000301000 */
[----:B------:R-:W-:-:S14]  /*04d0*/  DSETP.GEU.AND P0, PT, |R4|, UR4, PT ;  /* 0x0000000404007e2a */ /* 0x000fdc000bf0e200 */
[----:B0-----:R-:W-:Y:S01]  /*04e0*/  @!P0 FMUL R22, R22, 1.175494350822287508e-38 ;  /* 0x0080000016168820 */ /* 0x001fe20000400000 */
[----:B------:R-:W-:Y:S06]  /*04f0*/  BRA `(.L_x_12577) ;  /* 0x0000000800787947 */ /* 0x000fec0003800000 */
.L_x_12572:
        /* <DEDUP_REMOVED lines=12> */
.L_x_12586:
[----:B------:R-:W2:Y:S01]  /*05c0*/  LDG.E.64 R4, desc[UR36][R4.64] ;  /* 0x0000002404047981 */ /* 0x000ea2000c1e1b00 */
[----:B------:R-:W-:Y:S01]  /*05d0*/  UMOV UR4, 0xf0000000 ;  /* 0xf000000000047882 */ /* 0x000fe20000000000 */
[----:B------:R-:W-:Y:S01]  /*05e0*/  UMOV UR5, 0x380fffff ;  /* 0x380fffff00057882 */ /* 0x000fe20000000000 */
[----:B--2---:R-:W0:Y:S01]  /*05f0*/  F2F.F32.F64 R22, R4 ;  /* 0x0000000400167310 */ /* 0x004e220000301000 */
[----:B------:R-:W-:-:S14]  /*0600*/  DSETP.GEU.AND P0, PT, |R4|, UR4, PT ;  /* 0x0000000404007e2a */ /* 0x000fdc000bf0e200 */
[----:B0-----:R-:W-:Y:S01]  /*0610*/  @!P0 FMUL R22, R22, 1.175494350822287508e-38 ;  /* 0x0080000016168820 */ /* 0x001fe20000400000 */
[----:B------:R-:W-:Y:S06]  /*0620*/  BRA `(.L_x_12577) ;  /* 0x00000008002c7947 */ /* 0x000fec0003800000 */
.L_x_12585:
        /* <DEDUP_REMOVED lines=25> */
.L_x_12588:
        /* <DEDUP_REMOVED lines=13> */
.L_x_12587:
[----:B------:R-:W2:Y:S02]  /*0890*/  LDG.E.U16 R4, desc[UR36][R4.64] ;  /* 0x0000002404047981 */ /* 0x000ea4000c1e1500 */
[----:B--2---:R-:W-:Y:S01]  /*08a0*/  IMAD.U32 R22, R4, 0x10000, RZ ;  /* 0x0001000004167824 */ /* 0x004fe200078e00ff */
[----:B------:R-:W-:Y:S06]  /*08b0*/  BRA `(.L_x_12577) ;  /* 0x0000000400887947 */ /* 0x000fec0003800000 */
.L_x_12584:
        /* <DEDUP_REMOVED lines=11> */
.L_x_12591:
        /* <DEDUP_REMOVED lines=20> */
.L_x_12593:
[----:B------:R-:W-:Y:S05]  /*0ab0*/  BSYNC.RECONVERGENT B0 ;  /* 0x0000000000007941 */ /* 0x000fea0003800200 */
.L_x_12592:
[----:B------:R-:W-:Y:S01]  /*0ac0*/  IMAD.SHL.U32 R0, R0, 0x100000, RZ ;  /* 0x0010000000007824 */ /* 0x000fe200078e00ff */
[----:B------:R-:W-:-:S04]  /*0ad0*/  LEA R3, R3, 0x3b800000, 0x17 ;  /* 0x3b80000003037811 */ /* 0x000fc800078eb8ff */
[----:B------:R-:W-:Y:S01]  /*0ae0*/  LOP3.LUT R22, R3, R0, R7, 0xfe, !PT ;  /* 0x0000000003167212 */ /* 0x000fe200078efe07 */
[----:B------:R-:W-:Y:S06]  /*0af0*/  BRA `(.L_x_12577) ;  /* 0x0000000000f87947 */ /* 0x000fec0003800000 */
.L_x_12590:
        /* <DEDUP_REMOVED lines=20> */
.L_x_12595:
[----:B------:R-:W-:Y:S05]  /*0c40*/  BSYNC.RECONVERGENT B0 ;  /* 0x0000000000007941 */ /* 0x000fea0003800200 */
.L_x_12594:
[----:B------:R-:W-:Y:S01]  /*0c50*/  IMAD.SHL.U32 R0, R0, 0x200000, RZ ;  /* 0x0020000000007824 */ /* 0x000fe200078e00ff */
[----:B------:R-:W-:-:S04]  /*0c60*/  LEA R3, R3, 0x37800000, 0x17 ;  /* 0x3780000003037811 */ /* 0x000fc800078eb8ff */
[----:B------:R-:W-:Y:S01]  /*0c70*/  LOP3.LUT R22, R3, R0, R7, 0xfe, !PT ;  /* 0x0000000003167212 */ /* 0x000fe200078efe07 */
[----:B------:R-:W-:Y:S06]  /*0c80*/  BRA `(.L_x_12577) ;  /* 0x0000000000947947 */ /* 0x000fec0003800000 */
.L_x_12589:
[----:B------:R-:W-:-:S09]  /*0c90*/  UISETP.NE.AND UP0, UPT, UR4, 0x1c, UPT ;  /* 0x0000001c0400788c */ /* 0x000fd2000bf05270 */
[----:B------:R-:W-:Y:S05]  /*0ca0*/  BRA.U !UP0, `(.L_x_12596) ;  /* 0x0000000108847547 */ /* 0x000fea000b800000 */
[----:B------:R-:W-:-:S09]  /*0cb0*/  UISETP.NE.AND UP0, UPT, UR4, 0x1d, UPT ;  /* 0x0000001d0400788c */ /* 0x000fd2000bf05270 */
[----:B------:R-:W-:Y:S05]  /*0cc0*/  BRA.U !UP0, `(.L_x_12597) ;  /* 0x0000000108707547 */ /* 0x000fea000b800000 */
[----:B------:R-:W-:-:S09]  /*0cd0*/  UISETP.NE.AND UP0, UPT, UR4, 0x2c, UPT ;  /* 0x0000002c0400788c */ /* 0x000fd2000bf05270 */
[----:B------:R-:W-:Y:S05]  /*0ce0*/  BRA.U !UP0, `(.L_x_12598) ;  /* 0x0000000108487547 */ /* 0x000fea000b800000 */
.L_x_12576:
        /* <DEDUP_REMOVED lines=16> */
.L_x_12599:
[----:B------:R-:W-:Y:S01]  /*0df0*/  IMAD.MOV.U32 R22, RZ, RZ, RZ ;  /* 0x000000ffff167224 */ /* 0x000fe200078e00ff */
[----:B------:R-:W-:Y:S06]  /*0e00*/  BRA `(.L_x_12577) ;  /* 0x0000000000347947 */ /* 0x000fec0003800000 */
.L_x_12598:
        /* <DEDUP_REMOVED lines=8> */
.L_x_12597:
[----:B------:R-:W2:Y:S02]  /*0e90*/  LDG.E.64 R22, desc[UR36][R4.64] ;  /* 0x0000002404167981 */ /* 0x000ea4000c1e1b00 */
[----:B--2---:R0:W1:Y:S01]  /*0ea0*/  I2F.U64 R22, R22 ;  /* 0x0000001600167312 */ /* 0x0040620000301000 */
[----:B------:R-:W-:Y:S05]  /*0eb0*/  BRA `(.L_x_12577) ;  /* 0x0000000000087947 */ /* 0x000fea0003800000 */
.L_x_12596:
[----:B------:R-:W2:Y:S02]  /*0ec0*/  LDG.E R4, desc[UR36][R4.64] ;  /* 0x0000002404047981 */ /* 0x000ea4000c1e1900 */
[----:B--2---:R-:W-:-:S07]  /*0ed0*/  I2FP.F32.U32 R22, R4 ;  /* 0x0000000400167245 */ /* 0x004fce0000201000 */
.L_x_12577:
[----:B------:R-:W-:Y:S05]  /*0ee0*/  BSYNC.RECONVERGENT B6 ;  /* 0x0000000000067941 */ /* 0x000fea0003800200 */
.L_x_12571:
[----:B------:R-:W-:-:S07]  /*0ef0*/  VIADD R16, R25, 0x80 ;  /* 0x0000008019107836 */ /* 0x000fce0000000000 */
.L_x_12570:
[----:B------:R-:W-:Y:S05]  /*0f00*/  BSYNC.RECONVERGENT B7 ;  /* 0x0000000000077941 */ /* 0x000fea0003800200 */
.L_x_12569:
[----:B------:R-:W-:Y:S01]  /*0f10*/  ISETP.GE.AND P0, PT, R16, R17, PT ;  /* 0x000000111000720c */ /* 0x000fe20003f06270 */
[----:B------:R-:W-:Y:S01]  /*0f20*/  BSSY.RECONVERGENT B7, `(.L_x_12600) ;  /* 0x00000e7000077945 */ /* 0x000fe20003800200 */
[----:B------:R-:W-:-:S11]  /*0f30*/  IMAD.MOV.U32 R18, RZ, RZ, RZ ;  /* 0x000000ffff127224 */ /* 0x000fd600078e00ff */
        /* <DEDUP_REMOVED lines=22> */
.L_x_12606:
[----:B------:R-:W2:Y:S02]  /*10a0*/  LDG.E.U8 R4, desc[UR36][R4.64] ;  /* 0x0000002404047981 */ /* 0x000ea4000c1e1100 */
[----:B--2---:R-:W-:Y:S01]  /*10b0*/  I2FP.F32.U32 R18, R4 ;  /* 0x0000000400127245 */ /* 0x004fe20000201000 */
[----:B------:R-:W-:Y:S06]  /*10c0*/  BRA `(.L_x_12608) ;  /* 0x0000000c00287947 */ /* 0x000fec0003800000 */
.L_x_12605:
        /* <DEDUP_REMOVED lines=9> */
.L_x_12610:
[----:B------:R-:W2:Y:S02]  /*1160*/  LDG.E R4, desc[UR36][R4.64] ;  /* 0x0000002404047981 */ /* 0x000ea4000c1e1900 */
[----:B--2---:R-:W-:Y:S01]  /*1170*/  I2FP.F32.S32 R18, R4 ;  /* 0x0000000400127245 */ /* 0x004fe20000201400 */
[----:B------:R-:W-:Y:S06]  /*1180*/  BRA `(.L_x_12608) ;  /* 0x0000000800f87947 */ /* 0x000fec0003800000 */
.L_x_12609:
[----:B------:R-:W2:Y:S02]  /*1190*/  LDG.E.U16 R4, desc[UR36][R4.64] ;  /* 0x0000002404047981 */ /* 0x000ea4000c1e1500 */
[----:B--2---:R0:W2:Y:S01]  /*11a0*/  I2F.S16 R18, R4 ;  /* 0x0000000400127306 */ /* 0x0040a20000101400 */
[----:B------:R-:W-:Y:S05]  /*11b0*/  BRA `(.L_x_12608) ;  /* 0x0000000800ec7947 */ /* 0x000fea0003800000 */
.L_x_12604:
        /* <DEDUP_REMOVED lines=8> */
.L_x_12612:
[----:B------:R-:W2:Y:S02]  /*1240*/  LDG.E.U16 R4, desc[UR36][R4.64] ;  /* 0x0000002404047981 */ /* 0x000ea4000c1e1500 */
[----:B--2---:R-:W-:Y:S01]  /*1250*/  HADD2.F32 R18, -RZ, R4.H0_H0 ;  /* 0x20000004ff127230 */ /* 0x004fe20000004100 */
[----:B------:R-:W-:Y:S06]  /*1260*/  BRA `(.L_x_12608) ;  /* 0x0000000800c07947 */ /* 0x000fec0003800000 */
.L_x_12611:
        /* <DEDUP_REMOVED lines=8> */
.L_x_12614:
[----:B------:R-:W2:Y:S02]  /*12f0*/  LDG.E.U16 R4, desc[UR36][R4.64] ;  /* 0x0000002404047981 */ /* 0x000ea4000c1e1500 */
[----:B--2---:R-:W-:Y:S01]  /*1300*/  HADD2.F32 R18, -RZ, R4.H0_H0 ;  /* 0x20000004ff127230 */ /* 0x004fe20000004100 */
[----:B------:R-:W-:Y:S06]  /*1310*/  BRA `(.L_x_12608) ;  /* 0x0000000800947947 */ /* 0x000fec0003800000 */
.L_x_12613:
[----:B------:R-:W2:Y:S01]  /*1320*/  LDG.E.64 R4, desc[UR36][R4.64] ;  /* 0x0000002404047981 */ /* 0x000ea2000c1e1b00 */
[----:B------:R-:W-:Y:S01]  /*1330*/  UMOV UR4, 0xf0000000 ;  /* 0xf000000000047882 */ /* 0x000fe20000000000 */
[----:B------:R-:W-:Y:S01]  /*1340*/  UMOV UR5, 0x380fffff ;  /* 0x380fffff00057882 */ /* 0x000fe20000000000 */
[----:B--2---:R-:W0:Y:S01]  /*1350*/  F2F.F32.F64 R18, R4 ;  /* 0x0000000400127310 */ /* 0x004e220000301000 */
[----:B------:R-:W-:-:S14]  /*1360*/  DSETP.GEU.AND P0, PT, |R4|, UR4, PT ;  /* 0x0000000404007e2a */ /* 0x000fdc000bf0e200 */
[----:B0-----:R-:W-:Y:S01]  /*1370*/  @!P0 FMUL R18, R18, 1.175494350822287508e-38 ;  /* 0x0080000012128820 */ /* 0x001fe20000400000 */
[----:B------:R-:W-:Y:S06]  /*1380*/  BRA `(.L_x_12608) ;  /* 0x0000000800787947 */ /* 0x000fec0003800000 */
.L_x_12603:
        /* <DEDUP_REMOVED lines=12> */
.L_x_12617:
[----:B------:R-:W2:Y:S01]  /*1450*/  LDG.E.64 R4, desc[UR36][R4.64] ;  /* 0x0000002404047981 */ /* 0x000ea2000c1e1b00 */
[----:B------:R-:W-:Y:S01]  /*1460*/  UMOV UR4, 0xf0000000 ;  /* 0xf000000000047882 */ /* 0x000fe20000000000 */
[----:B------:R-:W-:Y:S01]  /*1470*/  UMOV UR5, 0x380fffff ;  /* 0x380fffff00057882 */ /* 0x000fe20000000000 */
[----:B--2---:R-:W0:Y:S01]  /*1480*/  F2F.F32.F64 R18, R4 ;  /* 0x0000000400127310 */ /* 0x004e220000301000 */
[----:B------:R-:W-:-:S14]  /*1490*/  DSETP.GEU.AND P0, PT, |R4|, UR4, PT ;  /* 0x0000000404007e2a */ /* 0x000fdc000bf0e200 */
[----:B0-----:R-:W-:Y:S01]  /*14a0*/  @!P0 FMUL R18, R18, 1.175494350822287508e-38 ;  /* 0x0080000012128820 */ /* 0x001fe20000400000 */
[----:B------:R-:W-:Y:S06]  /*14b0*/  BRA `(.L_x_12608) ;  /* 0x00000008002c7947 */ /* 0x000fec0003800000 */
.L_x_12616:
        /* <DEDUP_REMOVED lines=25> */
.L_x_12619:
        /* <DEDUP_REMOVED lines=13> */
.L_x_12618:
[----:B------:R-:W2:Y:S02]  /*1720*/  LDG.E.U16 R4, desc[UR36][R4.64] ;  /* 0x0000002404047981 */ /* 0x000ea4000c1e1500 */
[----:B--2---:R-:W-:Y:S01]  /*1730*/  IMAD.U32 R18, R4, 0x10000, RZ ;  /* 0x0001000004127824 */ /* 0x004fe200078e00ff */
[----:B------:R-:W-:Y:S06]  /*1740*/  BRA `(.L_x_12608) ;  /* 0x0000000400887947 */ /* 0x000fec0003800000 */
.L_x_12615:
        /* <DEDUP_REMOVED lines=11> */
.L_x_12622:
        /* <DEDUP_REMOVED lines=20> */
.L_x_12624:
[----:B------:R-:W-:Y:S05]  /*1940*/  BSYNC.RECONVERGENT B0 ;  /* 0x0000000000007941 */ /* 0x000fea0003800200 */
.L_x_12623:
[----:B------:R-:W-:Y:S01]  /*1950*/  IMAD.SHL.U32 R0, R0, 0x100000, RZ ;  /* 0x0010000000007824 */ /* 0x000fe200078e00ff */
[----:B------:R-:W-:-:S04]  /*1960*/  LEA R3, R3, 0x3b800000, 0x17 ;  /* 0x3b80000003037811 */ /* 0x000fc800078eb8ff */
[----:B------:R-:W-:Y:S01]  /*1970*/  LOP3.LUT R18, R3, R0, R7, 0xfe, !PT ;  /* 0x0000000003127212 */ /* 0x000fe200078efe07 */
[----:B------:R-:W-:Y:S06]  /*1980*/  BRA `(.L_x_12608) ;  /* 0x0000000000f87947 */ /* 0x000fec0003800000 */
.L_x_12621:
        /* <DEDUP_REMOVED lines=20> */
.L_x_12626:
[----:B------:R-:W-:Y:S05]  /*1ad0*/  BSYNC.RECONVERGENT B0 ;  /* 0x0000000000007941 */ /* 0x000fea0003800200 */
.L_x_12625:
[----:B------:R-:W-:Y:S01]  /*1ae0*/  IMAD.SHL.U32 R0, R0, 0x200000, RZ ;  /* 0x0020000000007824 */ /* 0x000fe200078e00ff */
[----:B------:R-:W-:-:S04]  /*1af0*/  LEA R3, R3, 0x37800000, 0x17 ;  /* 0x3780000003037811 */ /* 0x000fc800078eb8ff */
[----:B------:R-:W-:Y:S01]  /*1b00*/  LOP3.LUT R18, R3, R0, R7, 0xfe, !PT ;  /* 0x0000000003127212 */ /* 0x000fe200078efe07 */
[----:B------:R-:W-:Y:S06]  /*1b10*/  BRA `(.L_x_12608) ;  /* 0x0000000000947947 */ /* 0x000fec0003800000 */
.L_x_12620:
        /* <DEDUP_REMOVED lines=14> */
.L_x_12607:
        /* <DEDUP_REMOVED lines=16> */
.L_x_12629:
[----:B------:R-:W-:Y:S01]  /*1d00*/  IMAD.MOV.U32 R18, RZ, RZ, RZ ;  /* 0x000000ffff127224 */ /* 0x000fe200078e00ff */
[----:B------:R-:W-:Y:S06]  /*1d10*/  BRA `(.L_x_12608) ;  /* 0x0000000000147947 */ /* 0x000fec0003800000 */
.L_x_12628:
[----:B------:R-:W2:Y:S02]  /*1d20*/  LDG.E.64 R18, desc[UR36][R4.64] ;  /* 0x0000002404127981 */ /* 0x000ea4000c1e1b00 */
[----:B--2---:R0:W2:Y:S01]  /*1d30*/  I2F.U64 R18, R18 ;  /* 0x0000001200127312 */ /* 0x0040a20000301000 */
[----:B------:R-:W-:Y:S05]  /*1d40*/  BRA `(.L_x_12608) ;  /* 0x0000000000087947 */ /* 0x000fea0003800000 */
.L_x_12627:
[----:B------:R-:W2:Y:S02]  /*1d50*/  LDG.E R4, desc[UR36][R4.64] ;  /* 0x0000002404047981 */ /* 0x000ea4000c1e1900 */
[----:B--2---:R-:W-:-:S07]  /*1d60*/  I2FP.F32.U32 R18, R4 ;  /* 0x0000000400127245 */ /* 0x004fce0000201000 */
.L_x_12608:
[----:B------:R-:W-:Y:S05]  /*1d70*/  BSYNC.RECONVERGENT B6 ;  /* 0x0000000000067941 */ /* 0x000fea0003800200 */
.L_x_12602:
[----:B------:R-:W-:-:S07]  /*1d80*/  VIADD R16, R16, 0x80 ;  /* 0x0000008010107836 */ /* 0x000fce0000000000 */
.L_x_12601:
[----:B------:R-:W-:Y:S05]  /*1d90*/  BSYNC.RECONVERGENT B7 ;  /* 0x0000000000077941 */ /* 0x000fea0003800200 */
.L_x_12600:
[----:B------:R-:W-:Y:S01]  /*1da0*/  ISETP.GE.AND P0, PT, R16, R17, PT ;  /* 0x000000111000720c */ /* 0x000fe20003f06270 */
[----:B------:R-:W-:Y:S01]  /*1db0*/  BSSY.RECONVERGENT B7, `(.L_x_12630) ;  /* 0x00000e6000077945 */ /* 0x000fe20003800200 */
[----:B0-----:R-:W-:-:S11]  /*1dc0*/  IMAD.MOV.U32 R23, RZ, RZ, RZ ;  /* 0x000000ffff177224 */ /* 0x001fd600078e00ff */
[----:B------:R-:W-:Y:S05]  /*1dd0*/  @P0 BRA `(.L_x_12631) ;  /* 0x0000000c008c0947 */ /* 0x000fea0003800000 */
[----:B--2-4-:R-:W0:Y:S01]  /*1de0*/  LDC.64 R4, c[0x0][0x398] ;  /* 0x0000e600ff047b82 */ /* 0x014e220000000a00 */
        /* <DEDUP_REMOVED lines=20> */
.L_x_12636:
[----:B------:R-:W2:Y:S02]  /*1f30*/  LDG.E.U8 R4, desc[UR36][R4.64] ;  /* 0x0000002404047981 */ /* 0x000ea4000c1e1100 */
[----:B--2---:R-:W-:Y:S01]  /*1f40*/  I2FP.F32.U32 R23, R4 ;  /* 0x0000000400177245 */ /* 0x004fe20000201000 */
[----:B------:R-:W-:Y:S06]  /*1f50*/  BRA `(.L_x_12638) ;  /* 0x0000000c00247947 */ /* 0x000fec0003800000 */
.L_x_12635:
        /* <DEDUP_REMOVED lines=9> */
.L_x_12640:
[----:B------:R-:W2:Y:S02]  /*1ff0*/  LDG.E R4, desc[UR36][R4.64] ;  /* 0x0000002404047981 */ /* 0x000ea4000c1e1900 */
[----:B--2---:R-:W-:Y:S01]  /*2000*/  I2FP.F32.S32 R23, R4 ;  /* 0x0000000400177245 */ /* 0x004fe20000201400 */
[----:B------:R-:W-:Y:S06]  /*2010*/  BRA `(.L_x_12638) ;  /* 0x0000000800f47947 */ /* 0x000fec0003800000 */
.L_x_12639:
[----:B------:R-:W2:Y:S02]  /*2020*/  LDG.E.U16 R4, desc[UR36][R4.64] ;  /* 0x0000002404047981 */ /* 0x000ea4000c1e1500 */
[----:B--2---:R4:W0:Y:S01]  /*2030*/  I2F.S16 R23, R4 ;  /* 0x0000000400177306 */ /* 0x0048220000101400 */
[----:B------:R-:W-:Y:S05]  /*2040*/  BRA `(.L_x_12638) ;  /* 0x0000000800e87947 */ /* 0x000fea0003800000 */
.L_x_12634:
        /* <DEDUP_REMOVED lines=8> */
.L_x_12642:
[----:B------:R-:W2:Y:S02]  /*20d0*/  LDG.E.U16 R4, desc[UR36][R4.64] ;  /* 0x0000002404047981 */ /* 0x000ea4000c1e1500 */
[----:B--2---:R-:W-:Y:S01]  /*20e0*/  HADD2.F32 R23, -RZ, R4.H0_H0 ;  /* 0x20000004ff177230 */ /* 0x004fe20000004100 */
[----:B------:R-:W-:Y:S06]  /*20f0*/  BRA `(.L_x_12638) ;  /* 0x0000000800bc7947 */ /* 0x000fec0003800000 */
.L_x_12641:
        /* <DEDUP_REMOVED lines=8> */
.L_x_12644:
[----:B------:R-:W2:Y:S02]  /*2180*/  LDG.E.U16 R4, desc[UR36][R4.64] ;  /* 0x0000002404047981 */ /* 0x000ea4000c1e1500 */
[----:B--2---:R-:W-:Y:S01]  /*2190*/  HADD2.F32 R23, -RZ, R4.H0_H0 ;  /* 0x20000004ff177230 */ /* 0x004fe20000004100 */
[----:B------:R-:W-:Y:S06]  /*21a0*/  BRA `(.L_x_12638) ;  /* 0x0000000800907947 */ /* 0x000fec0003800000 */
.L_x_12643:
[----:B------:R-:W2:Y:S01]  /*21b0*/  LDG.E.64 R4, desc[UR36][R4.64] ;  /* 0x0000002404047981 */ /* 0x000ea2000c1e1b00 */
[----:B------:R-:W-:Y:S01]  /*21c0*/  UMOV UR4, 0xf0000000 ;  /* 0xf000000000047882 */ /* 0x000fe20000000000 */
[----:B------:R-:W-:Y:S01]  /*21d0*/  UMOV UR5, 0x380fffff ;  /* 0x380fffff00057882 */ /* 0x000fe20000000000 */
[----:B--2---:R-:W0:Y:S01]  /*21e0*/  F2F.F32.F64 R23, R4 ;  /* 0x0000000400177310 */ /* 0x004e220000301000 */
[----:B------:R-:W-:-:S14]  /*21f0*/  DSETP.GEU.AND P0, PT, |R4|, UR4, PT ;  /* 0x0000000404007e2a */ /* 0x000fdc000bf0e200 */
[----:B0-----:R-:W-:Y:S01]  /*2200*/  @!P0 FMUL R23, R23, 1.175494350822287508e-38 ;  /* 0x0080000017178820 */ /* 0x001fe20000400000 */
[----:B------:R-:W-:Y:S06]  /*2210*/  BRA `(.L_x_12638) ;  /* 0x0000000800747947 */ /* 0x000fec0003800000 */
.L_x_12633:
        /* <DEDUP_REMOVED lines=12> */
.L_x_12647:
[----:B------:R-:W2:Y:S01]  /*22e0*/  LDG.E.64 R4, desc[UR36][R4.64] ;  /* 0x0000002404047981 */ /* 0x000ea2000c1e1b00 */
[----:B------:R-:W-:Y:S01]  /*22f0*/  UMOV UR4, 0xf0000000 ;  /* 0xf000000000047882 */ /* 0x000fe20000000000 */
[----:B------:R-:W-:Y:S01]  /*2300*/  UMOV UR5, 0x380fffff ;  /* 0x380fffff00057882 */ /* 0x000fe20000000000 */
[----:B--2---:R-:W0:Y:S01]  /*2310*/  F2F.F32.F64 R23, R4 ;  /* 0x0000000400177310 */ /* 0x004e220000301000 */
[----:B------:R-:W-:-:S14]  /*2320*/  DSETP.GEU.AND P0, PT, |R4|, UR4, PT ;  /* 0x0000000404007e2a */ /* 0x000fdc000bf0e200 */
[----:B0-----:R-:W-:Y:S01]  /*2330*/  @!P0 FMUL R23, R23, 1.175494350822287508e-38 ;  /* 0x0080000017178820 */ /* 0x001fe20000400000 */
[----:B------:R-:W-:Y:S06]  /*2340*/  BRA `(.L_x_12638) ;  /* 0x0000000800287947 */ /* 0x000fec0003800000 */
.L_x_12646:
        /* <DEDUP_REMOVED lines=25> */
.L_x_12649:
        /* <DEDUP_REMOVED lines=12> */
.L_x_12648:
[----:B------:R-:W2:Y:S02]  /*25a0*/  LDG.E.U16 R4, desc[UR36][R4.64] ;  /* 0x0000002404047981 */ /* 0x000ea4000c1e1500 */
[----:B--2---:R-:W-:Y:S01]  /*25b0*/  IMAD.U32 R23, R4, 0x10000, RZ ;  /* 0x0001000004177824 */ /* 0x004fe200078e00ff */
[----:B------:R-:W-:Y:S06]  /*25c0*/  BRA `(.L_x_12638) ;  /* 0x0000000400887947 */ /* 0x000fec0003800000 */
.L_x_12645:
        /* <DEDUP_REMOVED lines=11> */
.L_x_12652:
        /* <DEDUP_REMOVED lines=20> */
.L_x_12654:
[----:B------:R-:W-:Y:S05]  /*27c0*/  BSYNC.RECONVERGENT B0 ;  /* 0x0000000000007941 */ /* 0x000fea0003800200 */
.L_x_12653:
[----:B------:R-:W-:Y:S01]  /*27d0*/  IMAD.SHL.U32 R0, R0, 0x100000, RZ ;  /* 0x0010000000007824 */ /* 0x000fe200078e00ff */
[----:B------:R-:W-:-:S04]  /*27e0*/  LEA R3, R3, 0x3b800000, 0x17 ;  /* 0x3b80000003037811 */ /* 0x000fc800078eb8ff */
[----:B------:R-:W-:Y:S01]  /*27f0*/  LOP3.LUT R23, R3, R0, R23, 0xfe, !PT ;  /* 0x0000000003177212 */ /* 0x000fe200078efe17 */
[----:B------:R-:W-:Y:S06]  /*2800*/  BRA `(.L_x_12638) ;  /* 0x0000000000f87947 */ /* 0x000fec0003800000 */
.L_x_12651:
        /* <DEDUP_REMOVED lines=20> */
.L_x_12656:
[----:B------:R-:W-:Y:S05]  /*2950*/  BSYNC.RECONVERGENT B0 ;  /* 0x0000000000007941 */ /* 0x000fea0003800200 */
.L_x_12655:
[----:B------:R-:W-:Y:S01]  /*2960*/  IMAD.SHL.U32 R0, R0, 0x200000, RZ ;  /* 0x0020000000007824 */ /* 0x000fe200078e00ff */
[----:B------:R-:W-:-:S04]  /*2970*/  LEA R3, R3, 0x37800000, 0x17 ;  /* 0x3780000003037811 */ /* 0x000fc800078eb8ff */
[----:B------:R-:W-:Y:S01]  /*2980*/  LOP3.LUT R23, R3, R0, R23, 0xfe, !PT ;  /* 0x0000000003177212 */ /* 0x000fe200078efe17 */
[----:B------:R-:W-:Y:S06]  /*2990*/  BRA `(.L_x_12638) ;  /* 0x0000000000947947 */ /* 0x000fec0003800000 */
.L_x_12650:
        /* <DEDUP_REMOVED lines=14> */
.L_x_12637:
        /* <DEDUP_REMOVED lines=16> */
.L_x_12659:
[----:B------:R-:W-:Y:S01]  /*2b80*/  IMAD.MOV.U32 R23, RZ, RZ, RZ ;  /* 0x000000ffff177224 */ /* 0x000fe200078e00ff */
[----:B------:R-:W-:Y:S06]  /*2b90*/  BRA `(.L_x_12638) ;  /* 0x0000000000147947 */ /* 0x000fec0003800000 */
.L_x_12658:
[----:B------:R-:W2:Y:S02]  /*2ba0*/  LDG.E.64 R4, desc[UR36][R4.64] ;  /* 0x0000002404047981 */ /* 0x000ea4000c1e1b00 */
[----:B--2---:R0:W2:Y:S01]  /*2bb0*/  I2F.U64 R23, R4 ;  /* 0x0000000400177312 */ /* 0x0040a20000301000 */
[----:B------:R-:W-:Y:S05]  /*2bc0*/  BRA `(.L_x_12638) ;  /* 0x0000000000087947 */ /* 0x000fea0003800000 */
.L_x_12657:
[----:B------:R-:W2:Y:S02]  /*2bd0*/  LDG.E R4, desc[UR36][R4.64] ;  /* 0x0000002404047981 */ /* 0x000ea4000c1e1900 */
[----:B--2---:R-:W-:-:S07]  /*2be0*/  I2FP.F32.U32 R23, R4 ;  /* 0x0000000400177245 */ /* 0x004fce0000201000 */
.L_x_12638:
[----:B------:R-:W-:Y:S05]  /*2bf0*/  BSYNC.RECONVERGENT B6 ;  /* 0x0000000000067941 */ /* 0x000fea0003800200 */
.L_x_12632:
[----:B------:R-:W-:-:S07]  /*2c00*/  VIADD R16, R16, 0x80 ;  /* 0x0000008010107836 */ /* 0x000fce0000000000 */
.L_x_12631:
[----:B------:R-:W-:Y:S05]  /*2c10*/  BSYNC.RECONVERGENT B7 ;  /* 0x0000000000077941 */ /* 0x000fea0003800200 */
.L_x_12630:
[----:B------:R-:W-:Y:S01]  /*2c20*/  ISETP.GE.AND P0, PT, R16, R17, PT ;  /* 0x000000111000720c */ /* 0x000fe20003f06270 */
[----:B------:R-:W-:Y:S01]  /*2c30*/  BSSY.RECONVERGENT B6, `(.L_x_12660) ;  /* 0x00000e0000067945 */ /* 0x000fe20003800200 */
[----:B------:R-:W-:-:S11]  /*2c40*/  IMAD.MOV.U32 R19, RZ, RZ, RZ ;  /* 0x000000ffff137224 */ /* 0x000fd600078e00ff */
        /* <DEDUP_REMOVED lines=21> */
.L_x_12665:
[----:B------:R-:W2:Y:S02]  /*2da0*/  LDG.E.U8 R4, desc[UR36][R4.64] ;  /* 0x0000002404047981 */ /* 0x000ea4000c1e1100 */
[----:B--2---:R-:W-:Y:S01]  /*2db0*/  I2FP.F32.U32 R19, R4 ;  /* 0x0000000400137245 */ /* 0x004fe20000201000 */
[----:B------:R-:W-:Y:S06]  /*2dc0*/  BRA `(.L_x_12661) ;  /* 0x0000000c00187947 */ /* 0x000fec0003800000 */
.L_x_12664:
        /* <DEDUP_REMOVED lines=9> */
.L_x_12668:
[----:B------:R-:W2:Y:S02]  /*2e60*/  LDG.E R4, desc[UR36][R4.64] ;  /* 0x0000002404047981 */ /* 0x000ea4000c1e1900 */
[----:B--2---:R-:W-:Y:S01]  /*2e70*/  I2FP.F32.S32 R19, R4 ;  /* 0x0000000400137245 */ /* 0x004fe20000201400 */
[----:B------:R-:W-:Y:S06]  /*2e80*/  BRA `(.L_x_12661) ;  /* 0x0000000800e87947 */ /* 0x000fec0003800000 */
.L_x_12667:
[----:B------:R-:W2:Y:S02]  /*2e90*/  LDG.E.U16 R4, desc[UR36][R4.64] ;  /* 0x0000002404047981 */ /* 0x000ea4000c1e1500 */
[----:B--2---:R0:W2:Y:S01]  /*2ea0*/  I2F.S16 R19, R4 ;  /* 0x0000000400137306 */ /* 0x0040a20000101400 */
[----:B------:R-:W-:Y:S05]  /*2eb0*/  BRA `(.L_x_12661) ;  /* 0x0000000800dc7947 */ /* 0x000fea0003800000 */
.L_x_12663:
        /* <DEDUP_REMOVED lines=8> */
.L_x_12670:
[----:B------:R-:W2:Y:S02]  /*2f40*/  LDG.E.U16 R4, desc[UR36][R4.64] ;  /* 0x0000002404047981 */ /* 0x000ea4000c1e1500 */
[----:B--2---:R-:W-:Y:S01]  /*2f50*/  HADD2.F32 R19, -RZ, R4.H0_H0 ;  /* 0x20000004ff137230 */ /* 0x004fe20000004100 */
[----:B------:R-:W-:Y:S06]  /*2f60*/  BRA `(.L_x_12661) ;  /* 0x0000000800b07947 */ /* 0x000fec0003800000 */
.L_x_12669:
        /* <DEDUP_REMOVED lines=8> */
.L_x_12672:
[----:B------:R-:W2:Y:S02]  /*2ff0*/  LDG.E.U16 R4, desc[UR36][R4.64] ;  /* 0x0000002404047981 */ /* 0x000ea4000c1e1500 */
[----:B--2---:R-:W-:Y:S01]  /*3000*/  HADD2.F32 R19, -RZ, R4.H0_H0 ;  /* 0x20000004ff137230 */ /* 0x004fe20000004100 */
[----:B------:R-:W-:Y:S06]  /*3010*/  BRA `(.L_x_12661) ;  /* 0x0000000800847947 */ /* 0x000fec0003800000 */
.L_x_12671:
[----:B------:R-:W2:Y:S01]  /*3020*/  LDG.E.64 R4, desc[UR36][R4.64] ;  /* 0x0000002404047981 */ /* 0x000ea2000c1e1b00 */
[----:B------:R-:W-:Y:S01]  /*3030*/  UMOV UR4, 0xf0000000 ;  /* 0xf000000000047882 */ /* 0x000fe20000000000 */
[----:B------:R-:W-:Y:S01]  /*3040*/  UMOV UR5, 0x380fffff ;  /* 0x380fffff00057882 */ /* 0x000fe20000000000 */
[----:B--2---:R-:W0:Y:S01]  /*3050*/  F2F.F32.F64 R19, R4 ;  /* 0x0000000400137310 */ /* 0x004e220000301000 */
[----:B------:R-:W-:-:S14]  /*3060*/  DSETP.GEU.AND P0, PT, |R4|, UR4, PT ;  /* 0x0000000404007e2a */ /* 0x000fdc000bf0e200 */
[----:B0-----:R-:W-:Y:S01]  /*3070*/  @!P0 FMUL R19, R19, 1.175494350822287508e-38 ;  /* 0x0080000013138820 */ /* 0x001fe20000400000 */
[----:B------:R-:W-:Y:S06]  /*3080*/  BRA `(.L_x_12661) ;  /* 0x0000000800687947 */ /* 0x000fec0003800000 */
.L_x_12662:
        /* <DEDUP_REMOVED lines=12> */
.L_x_12675:
[----:B------:R-:W2:Y:S01]  /*3150*/  LDG.E.64 R4, desc[UR36][R4.64] ;  /* 0x0000002404047981 */ /* 0x000ea2000c1e1b00 */
[----:B------:R-:W-:Y:S01]  /*3160*/  UMOV UR4, 0xf0000000 ;  /* 0xf000000000047882 */ /* 0x000fe20000000000 */
[----:B------:R-:W-:Y:S01]  /*3170*/  UMOV UR5, 0x380fffff ;  /* 0x380fffff00057882 */ /* 0x000fe20000000000 */
[----:B--2---:R-:W0:Y:S01]  /*3180*/  F2F.F32.F64 R19, R4 ;  /* 0x0000000400137310 */ /* 0x004e220000301000 */
[----:B------:R-:W-:-:S14]  /*3190*/  DSETP.GEU.AND P0, PT, |R4|, UR4, PT ;  /* 0x0000000404007e2a */ /* 0x000fdc000bf0e200 */
[----:B0-----:R-:W-:Y:S01]  /*31a0*/  @!P0 FMUL R19, R19, 1.175494350822287508e-38 ;  /* 0x0080000013138820 */ /* 0x001fe20000400000 */
[----:B------:R-:W-:Y:S06]  /*31b0*/  BRA `(.L_x_12661) ;  /* 0x00000008001c7947 */ /* 0x000fec0003800000 */
.L_x_12674:
        /* <DEDUP_REMOVED lines=25> */
.L_x_12677:
        /* <DEDUP_REMOVED lines=12> */
.L_x_12676:
[----:B------:R-:W2:Y:S02]  /*3410*/  LDG.E.U16 R4, desc[UR36][R4.64] ;  /* 0x0000002404047981 */ /* 0x000ea4000c1e1500 */
[----:B--2---:R-:W-:Y:S01]  /*3420*/  IMAD.U32 R19, R4, 0x10000, RZ ;  /* 0x0001000004137824 */ /* 0x004fe200078e00ff */
[----:B------:R-:W-:Y:S06]  /*3430*/  BRA `(.L_x_12661) ;  /* 0x00000004007c7947 */ /* 0x000fec0003800000 */
.L_x_12673:
        /* <DEDUP_REMOVED lines=11> */
.L_x_12680:
[----:B------:R-:W2:Y:S02]  /*34f0*/  LDG.E.U8 R4, desc[UR36][R4.64] ;  /* 0x0000002404047981 */ /* 0x000ea4000c1e1100 */
        /* <DEDUP_REMOVED lines=18> */
.L_x_12682:
[----:B------:R-:W-:Y:S05]  /*3620*/  BSYNC.RECONVERGENT B0 ;  /* 0x0000000000007941 */ /* 0x000fea0003800200 */
.L_x_12681:
[----:B------:R-:W-:Y:S01]  /*3630*/  IMAD.SHL.U32 R0, R0, 0x100000, RZ ;  /* 0x0010000000007824 */ /* 0x000fe200078e00ff */
[----:B------:R-:W-:-:S04]  /*3640*/  LEA R3, R3, 0x3b800000, 0x17 ;  /* 0x3b80000003037811 */ /* 0x000fc800078eb8ff */
[----:B------:R-:W-:Y:S01]  /*3650*/  LOP3.LUT R19, R3, R0, R19, 0xfe, !PT ;  /* 0x0000000003137212 */ /* 0x000fe200078efe13 */
[----:B------:R-:W-:Y:S06]  /*3660*/  BRA `(.L_x_12661) ;  /* 0x0000000000f07947 */ /* 0x000fec0003800000 */
.L_x_12679:
        /* <DEDUP_REMOVED lines=19> */
.L_x_12684:
[----:B------:R-:W-:Y:S05]  /*37a0*/  BSYNC.RECONVERGENT B0 ;  /* 0x0000000000007941 */ /* 0x000fea0003800200 */
.L_x_12683:
[----:B------:R-:W-:Y:S01]  /*37b0*/  IMAD.SHL.U32 R0, R0, 0x200000, RZ ;  /* 0x0020000000007824 */ /* 0x000fe200078e00ff */
[----:B------:R-:W-:-:S04]  /*37c0*/  LEA R3, R3, 0x37800000, 0x17 ;  /* 0x3780000003037811 */ /* 0x000fc800078eb8ff */
[----:B------:R-:W-:Y:S01]  /*37d0*/  LOP3.LUT R19, R3, R0, R19, 0xfe, !PT ;  /* 0x0000000003137212 */ /* 0x000fe200078efe13 */
[----:B------:R-:W-:Y:S06]  /*37e0*/  BRA `(.L_x_12661) ;  /* 0x0000000000907947 */ /* 0x000fec0003800000 */
.L_x_12678:
        /* <DEDUP_REMOVED lines=14> */
.L_x_12666:
        /* <DEDUP_REMOVED lines=16> */
.L_x_12687:
[----:B------:R-:W-:Y:S05]  /*39d0*/  BRA `(.L_x_12661) ;  /* 0x0000000000147947 */ /* 0x000fea0003800000 */
.L_x_12686:
[----:B------:R-:W2:Y:S02]  /*39e0*/  LDG.E.64 R4, desc[UR36][R4.64] ;  /* 0x0000002404047981 */ /* 0x000ea4000c1e1b00 */
[----:B--2---:R0:W2:Y:S01]  /*39f0*/  I2F.U64 R19, R4 ;  /* 0x0000000400137312 */ /* 0x0040a20000301000 */
[----:B------:R-:W-:Y:S05]  /*3a00*/  BRA `(.L_x_12661) ;  /* 0x0000000000087947 */ /* 0x000fea0003800000 */
.L_x_12685:
[----:B------:R-:W2:Y:S02]  /*3a10*/  LDG.E R4, desc[UR36][R4.64] ;  /* 0x0000002404047981 */ /* 0x000ea4000c1e1900 */
[----:B--2---:R-:W-:-:S07]  /*3a20*/  I2FP.F32.U32 R19, R4 ;  /* 0x0000000400137245 */ /* 0x004fce0000201000 */
.L_x_12661:
[----:B------:R-:W-:Y:S05]  /*3a30*/  BSYNC.RECONVERGENT B6 ;  /* 0x0000000000067941 */ /* 0x000fea0003800200 */
.L_x_12660:
[C---:B------:R-:W-:Y:S01]  /*3a40*/  VIADD R0, R25.reuse, 0x100 ;  /* 0x0000010019007836 */ /* 0x040fe20000000000 */
[CC--:B------:R-:W-:Y:S01]  /*3a50*/  ISETP.GE.AND P0, PT, R25.reuse, R17.reuse, PT ;  /* 0x000000111900720c */ /* 0x0c0fe20003f06270 */
[C---:B------:R-:W-:Y:S01]  /*3a60*/  VIADD R6, R25.reuse, 0x180 ;  /* 0x0000018019067836 */ /* 0x040fe20000000000 */
[----:B------:R-:W0:Y:S01]  /*3a70*/  LDC.U8 R16, c[0x0][0x3ac] ;  /* 0x0000eb00ff107b82 */ /* 0x000e220000000000 */
[----:B------:R-:W-:Y:S01]  /*3a80*/  VIADD R26, R25, 0x80 ;  /* 0x00000080191a7836 */ /* 0x000fe20000000000 */
[-C--:B------:R-:W-:Y:S01]  /*3a90*/  ISETP.GE.AND P2, PT, R0, R17.reuse, PT ;  /* 0x000000110000720c */ /* 0x080fe20003f46270 */
[----:B------:R-:W-:Y:S01]  /*3aa0*/  BSSY.RECONVERGENT B6, `(.L_x_12688) ;  /* 0x000010a000067945 */ /* 0x000fe20003800200 */
[-C--:B------:R-:W-:Y:S02]  /*3ab0*/  ISETP.GE.AND P3, PT, R6, R17.reuse, PT ;  /* 0x000000110600720c */ /* 0x080fe40003f66270 */
[----:B------:R-:W-:-:S05]  /*3ac0*/  ISETP.GE.AND P1, PT, R26, R17, PT ;  /* 0x000000111a00720c */ /* 0x000fca0003f26270 */
[----:B------:R-:W1:Y:S08]  /*3ad0*/  @!P0 LDC R3, c[0x0][0x388] ;  /* 0x0000e200ff038b82 */ /* 0x000e700000000800 */
[----:B------:R-:W3:Y:S08]  /*3ae0*/  @!P2 LDC R6, c[0x0][0x388] ;  /* 0x0000e200ff06ab82 */ /* 0x000ef00000000800 */
[----:B------:R-:W4:Y:S08]  /*3af0*/  @!P3 LDC R7, c[0x0][0x388] ;  /* 0x0000e200ff07bb82 */ /* 0x000f300000000800 */
[----:B------:R-:W0:Y:S01]  /*3b00*/  @!P1 LDC R0, c[0x0][0x388] ;  /* 0x0000e200ff009b82 */ /* 0x000e220000000800 */
[----:B-1----:R-:W0:Y:S08]  /*3b10*/  @!P0 MUFU.RCP R3, R3 ;  /* 0x0000000300038308 */ /* 0x002e300000001000 */
[----:B---3--:R-:W1:Y:S08]  /*3b20*/  @!P2 MUFU.RCP R6, R6 ;  /* 0x000000060006a308 */ /* 0x008e700000001000 */
[----:B----4-:R-:W3:Y:S01]  /*3b30*/  @!P3 MUFU.RCP R8, R7 ;  /* 0x000000070008b308 */ /* 0x010ee20000001000 */
[----:B0-2--5:R-:W-:-:S07]  /*3b40*/  @!P0 FMUL.FTZ R4, R3, R22 ;  /* 0x0000001603048220 */ /* 0x025fce0000410000 */
[----:B------:R-:W0:Y:S01]  /*3b50*/  @!P1 MUFU.RCP R5, R0 ;  /* 0x0000000000059308 */ /* 0x000e220000001000 */
[----:B-1----:R-:W-:Y:S01]  /*3b60*/  @!P2 FMUL.FTZ R22, R6, R23 ;  /* 0x000000170616a220 */ /* 0x002fe20000410000 */
[----:B---3--:R-:W-:Y:S01]  /*3b70*/  @!P3 FMUL.FTZ R24, R8, R19 ;  /* 0x000000130818b220 */ /* 0x008fe20000410000 */
[----:B0-----:R-:W-:Y:S01]  /*3b80*/  @!P1 FMUL.FTZ R18, R5, R18 ;  /* 0x0000001205129220 */ /* 0x001fe20000410000 */
        /* <DEDUP_REMOVED lines=23> */
.L_x_12693:
[----:B------:R-:W0:Y:S01]  /*3d00*/  F2I.S64.TRUNC R4, R4 ;  /* 0x0000000400047311 */ /* 0x000e22000020d900 */
[----:B------:R-:W-:Y:S02]  /*3d10*/  IMAD.MOV.U32 R25, RZ, RZ, R26 ;  /* 0x000000ffff197224 */ /* 0x000fe400078e001a */
[----:B0-----:R-:W-:-:S05]  /*3d20*/  IMAD.MOV.U32 R3, RZ, RZ, R4 ;  /* 0x000000ffff037224 */ /* 0x001fca00078e0004 */
[----:B------:R0:W-:Y:S01]  /*3d30*/  STG.E.U8 desc[UR36][R8.64], R3 ;  /* 0x0000000308007986 */ /* 0x0001e2000c101124 */
[----:B------:R-:W-:Y:S05]  /*3d40*/  BRA `(.L_x_12689) ;  /* 0x0000000c007c7947 */ /* 0x000fea0003800000 */
.L_x_12692:
        /* <DEDUP_REMOVED lines=10> */
.L_x_12696:
[----:B------:R-:W0:Y:S01]  /*3df0*/  F2I.FTZ.TRUNC.NTZ R3, R4 ;  /* 0x0000000400037305 */ /* 0x000e22000021f100 */
[----:B------:R-:W-:Y:S01]  /*3e00*/  IMAD.MOV.U32 R25, RZ, RZ, R26 ;  /* 0x000000ffff197224 */ /* 0x000fe200078e001a */
[----:B0-----:R0:W-:Y:S01]  /*3e10*/  STG.E desc[UR36][R8.64], R3 ;  /* 0x0000000308007986 */ /* 0x0011e2000c101924 */
[----:B------:R-:W-:Y:S05]  /*3e20*/  BRA `(.L_x_12689) ;  /* 0x0000000c00447947 */ /* 0x000fea0003800000 */
.L_x_12695:
[----:B------:R-:W0:Y:S01]  /*3e30*/  F2I.FTZ.TRUNC.NTZ R3, R4 ;  /* 0x0000000400037305 */ /* 0x000e22000021f100 */
[----:B------:R-:W-:Y:S01]  /*3e40*/  IMAD.MOV.U32 R25, RZ, RZ, R26 ;  /* 0x000000ffff197224 */ /* 0x000fe200078e001a */
[----:B0-----:R0:W-:Y:S01]  /*3e50*/  STG.E.U16 desc[UR36][R8.64], R3 ;  /* 0x0000000308007986 */ /* 0x0011e2000c101524 */
[----:B------:R-:W-:Y:S05]  /*3e60*/  BRA `(.L_x_12689) ;  /* 0x0000000c00347947 */ /* 0x000fea0003800000 */
.L_x_12691:
        /* <DEDUP_REMOVED lines=9> */
.L_x_12698:
[----:B------:R-:W-:Y:S01]  /*3f00*/  F2FP.F16.F32.PACK_AB R4, RZ, R4 ;  /* 0x00000004ff04723e */ /* 0x000fe200000000ff */
[----:B------:R-:W-:-:S04]  /*3f10*/  IMAD.MOV.U32 R25, RZ, RZ, R26 ;  /* 0x000000ffff197224 */ /* 0x000fc800078e001a */
[----:B------:R0:W-:Y:S01]  /*3f20*/  STG.E.U16 desc[UR36][R8.64], R4 ;  /* 0x0000000408007986 */ /* 0x0001e2000c101524 */
[----:B------:R-:W-:Y:S05]  /*3f30*/  BRA `(.L_x_12689) ;  /* 0x0000000c00007947 */ /* 0x000fea0003800000 */
.L_x_12697:
        /* <DEDUP_REMOVED lines=10> */
.L_x_12700:
[----:B------:R-:W-:Y:S01]  /*3fe0*/  F2FP.F16.F32.PACK_AB R3, RZ, R4 ;  /* 0x00000004ff03723e */ /* 0x000fe200000000ff */
[----:B------:R-:W-:-:S03]  /*3ff0*/  IMAD.MOV.U32 R25, RZ, RZ, R26 ;  /* 0x000000ffff197224 */ /* 0x000fc600078e001a */
[----:B------:R-:W-:-:S05]  /*4000*/  PRMT R3, R3, 0x5410, RZ ;  /* 0x0000541003037816 */ /* 0x000fca00000000ff */
[----:B------:R0:W-:Y:S01]  /*4010*/  STG.E desc[UR36][R8.64], R3 ;  /* 0x0000000308007986 */ /* 0x0001e2000c101924 */
[----:B------:R-:W-:Y:S05]  /*4020*/  BRA `(.L_x_12689) ;  /* 0x0000000800c47947 */ /* 0x000fea0003800000 */
.L_x_12699:
[----:B------:R-:W-:Y:S01]  /*4030*/  FMUL.FTZ R4, R4, 1 ;  /* 0x3f80000004047820 */ /* 0x000fe20000410000 */
[----:B------:R-:W-:-:S05]  /*4040*/  IMAD.MOV.U32 R25, RZ, RZ, R26 ;  /* 0x000000ffff197224 */ /* 0x000fca00078e001a */
[----:B------:R-:W0:Y:S02]  /*4050*/  F2F.F64.F32 R4, R4 ;  /* 0x0000000400047310 */ /* 0x000e240000201800 */
[----:B0-----:R0:W-:Y:S01]  /*4060*/  STG.E.64 desc[UR36][R8.64], R4 ;  /* 0x0000000408007986 */ /* 0x0011e2000c101b24 */
[----:B------:R-:W-:Y:S05]  /*4070*/  BRA `(.L_x_12689) ;  /* 0x0000000800b07947 */ /* 0x000fea0003800000 */
.L_x_12690:
        /* <DEDUP_REMOVED lines=13> */
.L_x_12703:
[----:B------:R-:W-:Y:S01]  /*4150*/  FMUL.FTZ R4, R4, 1 ;  /* 0x3f80000004047820 */ /* 0x000fe20000410000 */
[----:B------:R-:W-:Y:S01]  /*4160*/  CS2R R6, SRZ ;  /* 0x0000000000067805 */ /* 0x000fe2000001ff00 */
[----:B------:R-:W-:-:S04]  /*4170*/  IMAD.MOV.U32 R25, RZ, RZ, R26 ;  /* 0x000000ffff197224 */ /* 0x000fc800078e001a */
[----:B------:R-:W0:Y:S02]  /*4180*/  F2F.F64.F32 R4, R4 ;  /* 0x0000000400047310 */ /* 0x000e240000201800 */
[----:B0-----:R0:W-:Y:S01]  /*4190*/  STG.E.128 desc[UR36][R8.64], R4 ;  /* 0x0000000408007986 */ /* 0x0011e2000c101d24 */
[----:B------:R-:W-:Y:S05]  /*41a0*/  BRA `(.L_x_12689) ;  /* 0x0000000800647947 */ /* 0x000fea0003800000 */
.L_x_12702:
        /* <DEDUP_REMOVED lines=18> */
.L_x_12707:
[----:B------:R-:W-:Y:S05]  /*42d0*/  BSYNC.RECONVERGENT B0 ;  /* 0x0000000000007941 */ /* 0x000fea0003800200 */
.L_x_12706:
[----:B------:R-:W-:Y:S01]  /*42e0*/  LOP3.LUT R5, R0, 0x80, R5, 0xf8, !PT ;  /* 0x0000008000057812 */ /* 0x000fe200078ef805 */
[----:B------:R-:W-:-:S04]  /*42f0*/  IMAD.MOV.U32 R25, RZ, RZ, R26 ;  /* 0x000000ffff197224 */ /* 0x000fc800078e001a */
[----:B------:R0:W-:Y:S01]  /*4300*/  STG.E.U8 desc[UR36][R8.64], R5 ;  /* 0x0000000508007986 */ /* 0x0001e2000c101124 */
[----:B------:R-:W-:Y:S05]  /*4310*/  BRA `(.L_x_12689) ;  /* 0x0000000800087947 */ /* 0x000fea0003800000 */
.L_x_12705:
        /* <DEDUP_REMOVED lines=14> */
.L_x_12709:
[----:B------:R-:W-:Y:S05]  /*4400*/  BSYNC.RECONVERGENT B0 ;  /* 0x0000000000007941 */ /* 0x000fea0003800200 */
.L_x_12708:
[----:B------:R-:W-:Y:S01]  /*4410*/  LOP3.LUT R3, R0, 0x80, R7, 0xf8, !PT ;  /* 0x0000008000037812 */ /* 0x000fe200078ef807 */
[----:B------:R-:W-:-:S04]  /*4420*/  IMAD.MOV.U32 R25, RZ, RZ, R26 ;  /* 0x000000ffff197224 */ /* 0x000fc800078e001a */
[----:B------:R0:W-:Y:S01]  /*4430*/  STG.E.U8 desc[UR36][R8.64], R3 ;  /* 0x0000000308007986 */ /* 0x0001e2000c101124 */
[----:B------:R-:W-:Y:S05]  /*4440*/  BRA `(.L_x_12689) ;  /* 0x0000000400bc7947 */ /* 0x000fea0003800000 */
.L_x_12704:
[----:B------:R-:W-:Y:S01]  /*4450*/  F2FP.BF16.F32.PACK_AB R4, RZ, R4 ;  /* 0x00000004ff04723e */ /* 0x000fe200000010ff */
[----:B------:R-:W-:-:S04]  /*4460*/  IMAD.MOV.U32 R25, RZ, RZ, R26 ;  /* 0x000000ffff197224 */ /* 0x000fc800078e001a */
[----:B------:R0:W-:Y:S01]  /*4470*/  STG.E.U16 desc[UR36][R8.64], R4 ;  /* 0x0000000408007986 */ /* 0x0001e2000c101524 */
[----:B------:R-:W-:Y:S05]  /*4480*/  BRA `(.L_x_12689) ;  /* 0x0000000400ac7947 */ /* 0x000fea0003800000 */
.L_x_12701:
        /* <DEDUP_REMOVED lines=12> */
.L_x_12712:
        /* <DEDUP_REMOVED lines=12> */
.L_x_12715:
[----:B------:R-:W-:-:S04]  /*4610*/  SHF.R.U32.HI R0, RZ, 0x14, R4 ;  /* 0x00000014ff007819 */ /* 0x000fc80000011604 */
[----:B------:R-:W-:-:S04]  /*4620*/  LOP3.LUT R3, R0, 0x1, RZ, 0xc0, !PT ;  /* 0x0000000100037812 */ /* 0x000fc800078ec0ff */
[----:B------:R-:W-:-:S04]  /*4630*/  IADD3 R0, PT, PT, R4, 0x487ffff, R3 ;  /* 0x0487ffff04007810 */ /* 0x000fc80007ffe003 */
[----:B------:R-:W-:-:S04]  /*4640*/  SHF.R.U32.HI R0, RZ, 0x14, R0 ;  /* 0x00000014ff007819 */ /* 0x000fc80000011600 */
[----:B------:R-:W-:-:S07]  /*4650*/  LOP3.LUT R3, R0, 0xff, RZ, 0xc0, !PT ;  /* 0x000000ff00037812 */ /* 0x000fce00078ec0ff */
.L_x_12716:
[----:B------:R-:W-:-:S04]  /*4660*/  SHF.R.U32.HI R4, RZ, 0x18, R4 ;  /* 0x00000018ff047819 */ /* 0x000fc80000011604 */
[----:B------:R-:W-:-:S04]  /*4670*/  LOP3.LUT R3, R3, 0x80, R4, 0xf8, !PT ;  /* 0x0000008003037812 */ /* 0x000fc800078ef804 */
[----:B------:R-:W-:-:S07]  /*4680*/  PRMT R0, R3, 0x7610, R0 ;  /* 0x0000761003007816 */ /* 0x000fce0000000000 */
.L_x_12714:
[----:B------:R-:W-:Y:S05]  /*4690*/  BSYNC.RECONVERGENT B0 ;  /* 0x0000000000007941 */ /* 0x000fea0003800200 */
.L_x_12713:
[----:B------:R1:W-:Y:S01]  /*46a0*/  STG.E.U8 desc[UR36][R8.64], R0 ;  /* 0x0000000008007986 */ /* 0x0003e2000c101124 */
[----:B------:R-:W-:Y:S01]  /*46b0*/  IMAD.MOV.U32 R25, RZ, RZ, R26 ;  /* 0x000000ffff197224 */ /* 0x000fe200078e001a */
[----:B------:R-:W-:Y:S06]  /*46c0*/  BRA `(.L_x_12689) ;  /* 0x00000004001c7947 */ /* 0x000fec0003800000 */
.L_x_12711:
        /* <DEDUP_REMOVED lines=12> */
.L_x_12719:
[----:B------:R-:W-:-:S04]  /*4790*/  SHF.R.U32.HI R0, RZ, 0x15, R4 ;  /* 0x00000015ff007819 */ /* 0x000fc80000011604 */
[----:B------:R-:W-:-:S04]  /*47a0*/  LOP3.LUT R3, R0, 0x1, RZ, 0xc0, !PT ;  /* 0x0000000100037812 */ /* 0x000fc800078ec0ff */
[----:B------:R-:W-:-:S04]  /*47b0*/  IADD3 R0, PT, PT, R4, 0x88fffff, R3 ;  /* 0x088fffff04007810 */ /* 0x000fc80007ffe003 */
[----:B------:R-:W-:-:S04]  /*47c0*/  SHF.R.U32.HI R0, RZ, 0x15, R0 ;  /* 0x00000015ff007819 */ /* 0x000fc80000011600 */
[----:B------:R-:W-:-:S07]  /*47d0*/  LOP3.LUT R3, R0, 0xff, RZ, 0xc0, !PT ;  /* 0x000000ff00037812 */ /* 0x000fce00078ec0ff */
.L_x_12720:
[----:B------:R-:W-:-:S04]  /*47e0*/  SHF.R.U32.HI R4, RZ, 0x18, R4 ;  /* 0x00000018ff047819 */ /* 0x000fc80000011604 */
[----:B------:R-:W-:-:S04]  /*47f0*/  LOP3.LUT R3, R3, 0x80, R4, 0xf8, !PT ;  /* 0x0000008003037812 */ /* 0x000fc800078ef804 */
[----:B------:R-:W-:-:S07]  /*4800*/  PRMT R0, R3, 0x7610, R0 ;  /* 0x0000761003007816 */ /* 0x000fce0000000000 */
.L_x_12718:
[----:B------:R-:W-:Y:S05]  /*4810*/  BSYNC.RECONVERGENT B0 ;  /* 0x0000000000007941 */ /* 0x000fea0003800200 */
.L_x_12717:
[----:B------:R2:W-:Y:S01]  /*4820*/  STG.E.U8 desc[UR36][R8.64], R0 ;  /* 0x0000000008007986 */ /* 0x0005e2000c101124 */
[----:B------:R-:W-:Y:S01]  /*4830*/  IMAD.MOV.U32 R25, RZ, RZ, R26 ;  /* 0x000000ffff197224 */ /* 0x000fe200078e001a */
[----:B------:R-:W-:Y:S06]  /*4840*/  BRA `(.L_x_12689) ;  /* 0x0000000000bc7947 */ /* 0x000fec0003800000 */
.L_x_12710:
[----:B------:R-:W-:-:S13]  /*4850*/  ISETP.NE.AND P0, PT, R0, 0x1c, PT ;  /* 0x0000001c0000780c */ /* 0x000fda0003f05270 */
[----:B------:R-:W-:Y:S05]  /*4860*/  @!P0 BRA `(.L_x_12721) ;  /* 0x0000000000a88947 */ /* 0x000fea0003800000 */
[----:B------:R-:W-:-:S13]  /*4870*/  ISETP.NE.AND P0, PT, R0, 0x1d, PT ;  /* 0x0000001d0000780c */ /* 0x000fda0003f05270 */
[----:B------:R-:W-:Y:S05]  /*4880*/  @!P0 BRA `(.L_x_12722) ;  /* 0x0000000000908947 */ /* 0x000fea0003800000 */
[----:B------:R-:W-:-:S13]  /*4890*/  ISETP.NE.AND P0, PT, R0, 0x2c, PT ;  /* 0x0000002c0000780c */ /* 0x000fda0003f05270 */
[----:B------:R-:W-:Y:S05]  /*48a0*/  @!P0 BRA `(.L_x_12723) ;  /* 0x0000000000488947 */ /* 0x000fea0003800000 */
.L_x_12694:
        /* <DEDUP_REMOVED lines=16> */
.L_x_12724:
[----:B------:R-:W-:Y:S01]  /*49b0*/  IMAD.MOV.U32 R25, RZ, RZ, R26 ;  /* 0x000000ffff197224 */ /* 0x000fe200078e001a */
[----:B------:R-:W-:Y:S06]  /*49c0*/  BRA `(.L_x_12689) ;  /* 0x00000000005c7947 */ /* 0x000fec0003800000 */
.L_x_12723:
        /* <DEDUP_REMOVED lines=16> */
.L_x_12722:
[----:B------:R-:W0:Y:S01]  /*4ad0*/  F2I.U64.TRUNC R4, R4 ;  /* 0x0000000400047311 */ /* 0x000e22000020d800 */
[----:B------:R-:W-:Y:S01]  /*4ae0*/  IMAD.MOV.U32 R25, RZ, RZ, R26 ;  /* 0x000000ffff197224 */ /* 0x000fe200078e001a */
[----:B0-----:R0:W-:Y:S01]  /*4af0*/  STG.E.64 desc[UR36][R8.64], R4 ;  /* 0x0000000408007986 */ /* 0x0011e2000c101b24 */
[----:B------:R-:W-:Y:S05]  /*4b00*/  BRA `(.L_x_12689) ;  /* 0x00000000000c7947 */ /* 0x000fea0003800000 */
.L_x_12721:
[----:B------:R-:W0:Y:S01]  /*4b10*/  F2I.FTZ.U32.TRUNC.NTZ R3, R4 ;  /* 0x0000000400037305 */ /* 0x000e22000021f000 */
[----:B------:R-:W-:Y:S01]  /*4b20*/  IMAD.MOV.U32 R25, RZ, RZ, R26 ;  /* 0x000000ffff197224 */ /* 0x000fe200078e001a */
[----:B0-----:R3:W-:Y:S06]  /*4b30*/  STG.E desc[UR36][R8.64], R3 ;  /* 0x0000000308007986 */ /* 0x0017ec000c101924 */
.L_x_12689:
[----:B------:R-:W-:Y:S05]  /*4b40*/  BSYNC.RECONVERGENT B6 ;  /* 0x0000000000067941 */ /* 0x000fea0003800200 */
.L_x_12688:
        /* <DEDUP_REMOVED lines=24> */
.L_x_12730:
[----:B------:R-:W0:Y:S02]  /*4cd0*/  F2I.S64.TRUNC R18, R18 ;  /* 0x0000001200127311 */ /* 0x000e24000020d900 */
[----:B0-----:R-:W-:-:S05]  /*4ce0*/  IMAD.MOV.U32 R3, RZ, RZ, R18 ;  /* 0x000000ffff037224 */ /* 0x001fca00078e0012 */
[----:B------:R0:W-:Y:S01]  /*4cf0*/  STG.E.U8 desc[UR36][R8.64], R3 ;  /* 0x0000000308007986 */ /* 0x0001e2000c101124 */
[----:B------:R-:W-:Y:S05]  /*4d00*/  BRA `(.L_x_12732) ;  /* 0x0000000c00287947 */ /* 0x000fea0003800000 */
.L_x_12729:
        /* <DEDUP_REMOVED lines=9> */
.L_x_12734:
[----:B------:R-:W0:Y:S02]  /*4da0*/  F2I.FTZ.TRUNC.NTZ R3, R18 ;  /* 0x0000001200037305 */ /* 0x000e24000021f100 */
[----:B0-----:R0:W-:Y:S01]  /*4db0*/  STG.E desc[UR36][R8.64], R3 ;  /* 0x0000000308007986 */ /* 0x0011e2000c101924 */
[----:B------:R-:W-:Y:S05]  /*4dc0*/  BRA `(.L_x_12732) ;  /* 0x0000000800f87947 */ /* 0x000fea0003800000 */
.L_x_12733:
[----:B------:R-:W0:Y:S02]  /*4dd0*/  F2I.FTZ.TRUNC.NTZ R3, R18 ;  /* 0x0000001200037305 */ /* 0x000e24000021f100 */
[----:B0-----:R0:W-:Y:S01]  /*4de0*/  STG.E.U16 desc[UR36][R8.64], R3 ;  /* 0x0000000308007986 */ /* 0x0011e2000c101524 */
[----:B------:R-:W-:Y:S05]  /*4df0*/  BRA `(.L_x_12732) ;  /* 0x0000000800ec7947 */ /* 0x000fea0003800000 */
.L_x_12728:
        /* <DEDUP_REMOVED lines=8> */
.L_x_12736:
[----:B------:R-:W-:-:S05]  /*4e80*/  F2FP.F16.F32.PACK_AB R18, RZ, R18 ;  /* 0x00000012ff12723e */ /* 0x000fca00000000ff */
[----:B------:R0:W-:Y:S01]  /*4e90*/  STG.E.U16 desc[UR36][R8.64], R18 ;  /* 0x0000001208007986 */ /* 0x0001e2000c101524 */
[----:B------:R-:W-:Y:S05]  /*4ea0*/  BRA `(.L_x_12732) ;  /* 0x0000000800c07947 */ /* 0x000fea0003800000 */
.L_x_12735:
        /* <DEDUP_REMOVED lines=9> */
.L_x_12738:
[----:B------:R-:W-:-:S04]  /*4f40*/  F2FP.F16.F32.PACK_AB R3, RZ, R18 ;  /* 0x00000012ff03723e */ /* 0x000fc800000000ff */
[----:B------:R-:W-:-:S05]  /*4f50*/  PRMT R3, R3, 0x5410, RZ ;  /* 0x0000541003037816 */ /* 0x000fca00000000ff */
[----:B------:R0:W-:Y:S01]  /*4f60*/  STG.E desc[UR36][R8.64], R3 ;  /* 0x0000000308007986 */ /* 0x0001e2000c101924 */
[----:B------:R-:W-:Y:S05]  /*4f70*/  BRA `(.L_x_12732) ;  /* 0x00000008008c7947 */ /* 0x000fea0003800000 */
.L_x_12737:
[----:B------:R-:W-:-:S06]  /*4f80*/  FMUL.FTZ R4, R18, 1 ;  /* 0x3f80000012047820 */ /* 0x000fcc0000410000 */
[----:B------:R-:W0:Y:S02]  /*4f90*/  F2F.F64.F32 R4, R4 ;  /* 0x0000000400047310 */ /* 0x000e240000201800 */
[----:B0-----:R0:W-:Y:S01]  /*4fa0*/  STG.E.64 desc[UR36][R8.64], R4 ;  /* 0x0000000408007986 */ /* 0x0011e2000c101b24 */
[----:B------:R-:W-:Y:S05]  /*4fb0*/  BRA `(.L_x_12732) ;  /* 0x00000008007c7947 */ /* 0x000fea0003800000 */
.L_x_12727:
        /* <DEDUP_REMOVED lines=13> */
.L_x_12742:
        /* <DEDUP_REMOVED lines=16> */
.L_x_12745:
[----:B------:R-:W-:-:S04]  /*5190*/  SHF.R.U32.HI R18, RZ, 0x18, R18 ;  /* 0x00000018ff127819 */ /* 0x000fc80000011612 */
[----:B------:R-:W-:-:S04]  /*51a0*/  LOP3.LUT R3, R3, 0x80, R18, 0xf8, !PT ;  /* 0x0000008003037812 */ /* 0x000fc800078ef812 */
[----:B------:R-:W-:-:S07]  /*51b0*/  PRMT R4, R3, 0x7610, R4 ;  /* 0x0000761003047816 */ /* 0x000fce0000000004 */
.L_x_12744:
[----:B------:R-:W-:Y:S05]  /*51c0*/  BSYNC.RECONVERGENT B0 ;  /* 0x0000000000007941 */ /* 0x000fea0003800200 */
.L_x_12743:
[----:B------:R0:W-:Y:S01]  /*51d0*/  STG.E.U8 desc[UR36][R8.64], R4 ;  /* 0x0000000408007986 */ /* 0x0001e2000c101124 */
[----:B------:R-:W-:Y:S05]  /*51e0*/  BRA `(.L_x_12732) ;  /* 0x0000000400f07947 */ /* 0x000fea0003800000 */
.L_x_12741:
        /* <DEDUP_REMOVED lines=16> */
.L_x_12748:
[----:B------:R-:W-:-:S04]  /*52f0*/  SHF.R.U32.HI R18, RZ, 0x18, R18 ;  /* 0x00000018ff127819 */ /* 0x000fc80000011612 */
[----:B------:R-:W-:-:S04]  /*5300*/  LOP3.LUT R3, R3, 0x80, R18, 0xf8, !PT ;  /* 0x0000008003037812 */ /* 0x000fc800078ef812 */
[----:B------:R-:W-:-:S07]  /*5310*/  PRMT R4, R3, 0x7610, R4 ;  /* 0x0000761003047816 */ /* 0x000fce0000000004 */
.L_x_12747:
[----:B------:R-:W-:Y:S05]  /*5320*/  BSYNC.RECONVERGENT B0 ;  /* 0x0000000000007941 */ /* 0x000fea0003800200 */
.L_x_12746:
[----:B------:R0:W-:Y:S01]  /*5330*/  STG.E.U8 desc[UR36][R8.64], R4 ;  /* 0x0000000408007986 */ /* 0x0001e2000c101124 */
[----:B------:R-:W-:Y:S05]  /*5340*/  BRA `(.L_x_12732) ;  /* 0x0000000400987947 */ /* 0x000fea0003800000 */
.L_x_12740:
        /* <DEDUP_REMOVED lines=21> */
.L_x_12750:
[----:B------:R-:W0:Y:S02]  /*54a0*/  F2I.U64.TRUNC R18, R18 ;  /* 0x0000001200127311 */ /* 0x000e24000020d800 */
[----:B0-----:R0:W-:Y:S01]  /*54b0*/  STG.E.64 desc[UR36][R8.64], R18 ;  /* 0x0000001208007986 */ /* 0x0011e2000c101b24 */
[----:B------:R-:W-:Y:S05]  /*54c0*/  BRA `(.L_x_12732) ;  /* 0x0000000400387947 */ /* 0x000fea0003800000 */
.L_x_12749:
[----:B------:R-:W0:Y:S02]  /*54d0*/  F2I.FTZ.U32.TRUNC.NTZ R3, R18 ;  /* 0x0000001200037305 */ /* 0x000e24000021f000 */
[----:B0-----:R0:W-:Y:S01]  /*54e0*/  STG.E desc[UR36][R8.64], R3 ;  /* 0x0000000308007986 */ /* 0x0011e2000c101924 */
[----:B------:R-:W-:Y:S05]  /*54f0*/  BRA `(.L_x_12732) ;  /* 0x00000004002c7947 */ /* 0x000fea0003800000 */
.L_x_12739:
        /* <DEDUP_REMOVED lines=10> */
.L_x_12752:
[----:B------:R-:W-:Y:S01]  /*55a0*/  FMUL.FTZ R4, R18, 1 ;  /* 0x3f80000012047820 */ /* 0x000fe20000410000 */
[----:B------:R-:W-:-:S05]  /*55b0*/  CS2R R6, SRZ ;  /* 0x0000000000067805 */ /* 0x000fca000001ff00 */
[----:B------:R-:W0:Y:S02]  /*55c0*/  F2F.F64.F32 R4, R4 ;  /* 0x0000000400047310 */ /* 0x000e240000201800 */
[----:B0-----:R4:W-:Y:S01]  /*55d0*/  STG.E.128 desc[UR36][R8.64], R4 ;  /* 0x0000000408007986 */ /* 0x0019e2000c101d24 */
[----:B------:R-:W-:Y:S05]  /*55e0*/  BRA `(.L_x_12732) ;  /* 0x0000000000f07947 */ /* 0x000fea0003800000 */
.L_x_12751:
[----:B------:R-:W-:-:S13]  /*55f0*/  ISETP.NE.AND P0, PT, R0, 0xf, PT ;  /* 0x0000000f0000780c */ /* 0x000fda0003f05270 */
[----:B------:R-:W-:Y:S05]  /*5600*/  @!P0 BRA `(.L_x_12753) ;  /* 0x0000000000e08947 */ /* 0x000fea0003800000 */
[----:B------:R-:W-:-:S13]  /*5610*/  ISETP.NE.AND P0, PT, R0, 0x17, PT ;  /* 0x000000170000780c */ /* 0x000fda0003f05270 */
[----:B------:R-:W-:Y:S05]  /*5620*/  @!P0 BRA `(.L_x_12754) ;  /* 0x00000000008c8947 */ /* 0x000fea0003800000 */
[----:B------:R-:W-:-:S13]  /*5630*/  ISETP.NE.AND P0, PT, R0, 0x18, PT ;  /* 0x000000180000780c */ /* 0x000fda0003f05270 */
[----:B------:R-:W-:Y:S05]  /*5640*/  @!P0 BRA `(.L_x_12755) ;  /* 0x0000000000448947 */ /* 0x000fea0003800000 */
.L_x_12731:
        /* <DEDUP_REMOVED lines=16> */
.L_x_12756:
[----:B------:R-:W-:Y:S05]  /*5750*/  BRA `(.L_x_12732) ;  /* 0x0000000000947947 */ /* 0x000fea0003800000 */
.L_x_12755:
        /* <DEDUP_REMOVED lines=12> */
.L_x_12758:
[----:B------:R-:W-:Y:S05]  /*5820*/  BSYNC.RECONVERGENT B0 ;  /* 0x0000000000007941 */ /* 0x000fea0003800200 */
.L_x_12757:
[----:B------:R-:W-:-:S05]  /*5830*/  LOP3.LUT R3, R0, 0x80, R5, 0xf8, !PT ;  /* 0x0000008000037812 */ /* 0x000fca00078ef805 */
[----:B------:R1:W-:Y:S01]  /*5840*/  STG.E.U8 desc[UR36][R8.64], R3 ;  /* 0x0000000308007986 */ /* 0x0003e2000c101124 */
[----:B------:R-:W-:Y:S05]  /*5850*/  BRA `(.L_x_12732) ;  /* 0x0000000000547947 */ /* 0x000fea0003800000 */
.L_x_12754:
        /* <DEDUP_REMOVED lines=11> */
.L_x_12760:
[----:B------:R-:W-:Y:S01]  /*5910*/  IMAD.MOV.U32 R0, RZ, RZ, 0x7f ;  /* 0x0000007fff007424 */ /* 0x000fe200078e00ff */
[----:B------:R-:W-:-:S04]  /*5920*/  ISETP.GT.U32.AND P0, PT, R4, 0x7f800000, PT ;  /* 0x7f8000000400780c */ /* 0x000fc80003f04070 */
[----:B------:R-:W-:-:S09]  /*5930*/  SEL R0, R0, 0x7c, P0 ;  /* 0x0000007c00007807 */ /* 0x000fd20000000000 */
.L_x_12761:
[----:B------:R-:W-:Y:S05]  /*5940*/  BSYNC.RECONVERGENT B0 ;  /* 0x0000000000007941 */ /* 0x000fea0003800200 */
.L_x_12759:
[----:B------:R-:W-:-:S04]  /*5950*/  SHF.R.U32.HI R3, RZ, 0x18, R18 ;  /* 0x00000018ff037819 */ /* 0x000fc80000011612 */
[----:B------:R-:W-:-:S05]  /*5960*/  LOP3.LUT R3, R0, 0x80, R3, 0xf8, !PT ;  /* 0x0000008000037812 */ /* 0x000fca00078ef803 */
[----:B------:R2:W-:Y:S01]  /*5970*/  STG.E.U8 desc[UR36][R8.64], R3 ;  /* 0x0000000308007986 */ /* 0x0005e2000c101124 */
[----:B------:R-:W-:Y:S05]  /*5980*/  BRA `(.L_x_12732) ;  /* 0x0000000000087947 */ /* 0x000fea0003800000 */
.L_x_12753:
[----:B------:R-:W-:-:S05]  /*5990*/  F2FP.BF16.F32.PACK_AB R18, RZ, R18 ;  /* 0x00000012ff12723e */ /* 0x000fca00000010ff */
[----:B------:R0:W-:Y:S02]  /*59a0*/  STG.E.U16 desc[UR36][R8.64], R18 ;  /* 0x0000001208007986 */ /* 0x0001e4000c101524 */
.L_x_12732:
        /* <DEDUP_REMOVED lines=24> */
.L_x_12765:
[----:B------:R-:W0:Y:S02]  /*5b30*/  F2I.S64.TRUNC R22, R22 ;  /* 0x0000001600167311 */ /* 0x000e24000020d900 */
[----:B0-----:R-:W-:-:S05]  /*5b40*/  IMAD.MOV.U32 R3, RZ, RZ, R22 ;  /* 0x000000ffff037224 */ /* 0x001fca00078e0016 */
[----:B------:R0:W-:Y:S01]  /*5b50*/  STG.E.U8 desc[UR36][R8.64], R3 ;  /* 0x0000000308007986 */ /* 0x0001e2000c101124 */
[----:B------:R-:W-:Y:S05]  /*5b60*/  BRA `(.L_x_12767) ;  /* 0x0000000c00287947 */ /* 0x000fea0003800000 */
.L_x_12764:
        /* <DEDUP_REMOVED lines=9> */
.L_x_12769:
[----:B------:R-:W0:Y:S02]  /*5c00*/  F2I.FTZ.TRUNC.NTZ R3, R22 ;  /* 0x0000001600037305 */ /* 0x000e24000021f100 */
[----:B0-----:R0:W-:Y:S01]  /*5c10*/  STG.E desc[UR36][R8.64], R3 ;  /* 0x0000000308007986 */ /* 0x0011e2000c101924 */
[----:B------:R-:W-:Y:S05]  /*5c20*/  BRA `(.L_x_12767) ;  /* 0x0000000800f87947 */ /* 0x000fea0003800000 */
.L_x_12768:
[----:B------:R-:W0:Y:S02]  /*5c30*/  F2I.FTZ.TRUNC.NTZ R3, R22 ;  /* 0x0000001600037305 */ /* 0x000e24000021f100 */
[----:B0-----:R0:W-:Y:S01]  /*5c40*/  STG.E.U16 desc[UR36][R8.64], R3 ;  /* 0x0000000308007986 */ /* 0x0011e2000c101524 */
[----:B------:R-:W-:Y:S05]  /*5c50*/  BRA `(.L_x_12767) ;  /* 0x0000000800ec7947 */ /* 0x000fea0003800000 */
.L_x_12763:
        /* <DEDUP_REMOVED lines=8> */
.L_x_12771:
[----:B------:R-:W-:-:S05]  /*5ce0*/  F2FP.F16.F32.PACK_AB R22, RZ, R22 ;  /* 0x00000016ff16723e */ /* 0x000fca00000000ff */
[----:B------:R0:W-:Y:S01]  /*5cf0*/  STG.E.U16 desc[UR36][R8.64], R22 ;  /* 0x0000001608007986 */ /* 0x0001e2000c101524 */
[----:B------:R-:W-:Y:S05]  /*5d00*/  BRA `(.L_x_12767) ;  /* 0x0000000800c07947 */ /* 0x000fea0003800000 */
.L_x_12770:
        /* <DEDUP_REMOVED lines=9> */
.L_x_12773:
[----:B------:R-:W-:-:S04]  /*5da0*/  F2FP.F16.F32.PACK_AB R3, RZ, R22 ;  /* 0x00000016ff03723e */ /* 0x000fc800000000ff */
[----:B------:R-:W-:-:S05]  /*5db0*/  PRMT R3, R3, 0x5410, RZ ;  /* 0x0000541003037816 */ /* 0x000fca00000000ff */
[----:B------:R0:W-:Y:S01]  /*5dc0*/  STG.E desc[UR36][R8.64], R3 ;  /* 0x0000000308007986 */ /* 0x0001e2000c101924 */
[----:B------:R-:W-:Y:S05]  /*5dd0*/  BRA `(.L_x_12767) ;  /* 0x00000008008c7947 */ /* 0x000fea0003800000 */
.L_x_12772:
[----:B------:R-:W-:-:S06]  /*5de0*/  FMUL.FTZ R4, R22, 1 ;  /* 0x3f80000016047820 */ /* 0x000fcc0000410000 */
[----:B------:R-:W0:Y:S02]  /*5df0*/  F2F.F64.F32 R4, R4 ;  /* 0x0000000400047310 */ /* 0x000e240000201800 */
[----:B0-----:R0:W-:Y:S01]  /*5e00*/  STG.E.64 desc[UR36][R8.64], R4 ;  /* 0x0000000408007986 */ /* 0x0011e2000c101b24 */
[----:B------:R-:W-:Y:S05]  /*5e10*/  BRA `(.L_x_12767) ;  /* 0x00000008007c7947 */ /* 0x000fea0003800000 */
.L_x_12762:
        /* <DEDUP_REMOVED lines=13> */
.L_x_12777:
        /* <DEDUP_REMOVED lines=16> */
.L_x_12780:
[----:B------:R-:W-:-:S04]  /*5ff0*/  SHF.R.U32.HI R22, RZ, 0x18, R22 ;  /* 0x00000018ff167819 */ /* 0x000fc80000011616 */
[----:B------:R-:W-:-:S04]  /*6000*/  LOP3.LUT R3, R3, 0x80, R22, 0xf8, !PT ;  /* 0x0000008003037812 */ /* 0x000fc800078ef816 */
[----:B------:R-:W-:-:S07]  /*6010*/  PRMT R4, R3, 0x7610, R4 ;  /* 0x0000761003047816 */ /* 0x000fce0000000004 */
.L_x_12779:
[----:B------:R-:W-:Y:S05]  /*6020*/  BSYNC.RECONVERGENT B0 ;  /* 0x0000000000007941 */ /* 0x000fea0003800200 */
.L_x_12778:
[----:B------:R0:W-:Y:S01]  /*6030*/  STG.E.U8 desc[UR36][R8.64], R4 ;  /* 0x0000000408007986 */ /* 0x0001e2000c101124 */
[----:B------:R-:W-:Y:S05]  /*6040*/  BRA `(.L_x_12767) ;  /* 0x0000000400f07947 */ /* 0x000fea0003800000 */
.L_x_12776:
        /* <DEDUP_REMOVED lines=16> */
.L_x_12783:
[----:B------:R-:W-:-:S04]  /*6150*/  SHF.R.U32.HI R22, RZ, 0x18, R22 ;  /* 0x00000018ff167819 */ /* 0x000fc80000011616 */
[----:B------:R-:W-:-:S04]  /*6160*/  LOP3.LUT R3, R3, 0x80, R22, 0xf8, !PT ;  /* 0x0000008003037812 */ /* 0x000fc800078ef816 */
[----:B------:R-:W-:-:S07]  /*6170*/  PRMT R4, R3, 0x7610, R4 ;  /* 0x0000761003047816 */ /* 0x000fce0000000004 */
.L_x_12782:
[----:B------:R-:W-:Y:S05]  /*6180*/  BSYNC.RECONVERGENT B0 ;  /* 0x0000000000007941 */ /* 0x000fea0003800200 */
.L_x_12781:
[----:B------:R0:W-:Y:S01]  /*6190*/  STG.E.U8 desc[UR36][R8.64], R4 ;  /* 0x0000000408007986 */ /* 0x0001e2000c101124 */
[----:B------:R-:W-:Y:S05]  /*61a0*/  BRA `(.L_x_12767) ;  /* 0x0000000400987947 */ /* 0x000fea0003800000 */
.L_x_12775:
        /* <DEDUP_REMOVED lines=21> */
.L_x_12785:
[----:B------:R-:W0:Y:S02]  /*6300*/  F2I.U64.TRUNC R22, R22 ;  /* 0x0000001600167311 */ /* 0x000e24000020d800 */
[----:B0-----:R0:W-:Y:S01]  /*6310*/  STG.E.64 desc[UR36][R8.64], R22 ;  /* 0x0000001608007986 */ /* 0x0011e2000c101b24 */
[----:B------:R-:W-:Y:S05]  /*6320*/  BRA `(.L_x_12767) ;  /* 0x0000000400387947 */ /* 0x000fea0003800000 */
.L_x_12784:
[----:B------:R-:W0:Y:S02]  /*6330*/  F2I.FTZ.U32.TRUNC.NTZ R3, R22 ;  /* 0x0000001600037305 */ /* 0x000e24000021f000 */
[----:B0-----:R0:W-:Y:S01]  /*6340*/  STG.E desc[UR36][R8.64], R3 ;  /* 0x0000000308007986 */ /* 0x0011e2000c101924 */
[----:B------:R-:W-:Y:S05]  /*6350*/  BRA `(.L_x_12767) ;  /* 0x00000004002c7947 */ /* 0x000fea0003800000 */
.L_x_12774:
        /* <DEDUP_REMOVED lines=10> */
.L_x_12787:
[----:B------:R-:W-:Y:S01]  /*6400*/  FMUL.FTZ R4, R22, 1 ;  /* 0x3f80000016047820 */ /* 0x000fe20000410000 */
[----:B------:R-:W-:-:S05]  /*6410*/  CS2R R6, SRZ ;  /* 0x0000000000067805 */ /* 0x000fca000001ff00 */
[----:B------:R-:W0:Y:S02]  /*6420*/  F2F.F64.F32 R4, R4 ;  /* 0x0000000400047310 */ /* 0x000e240000201800 */
[----:B0-----:R0:W-:Y:S01]  /*6430*/  STG.E.128 desc[UR36][R8.64], R4 ;  /* 0x0000000408007986 */ /* 0x0011e2000c101d24 */
[----:B------:R-:W-:Y:S05]  /*6440*/  BRA `(.L_x_12767) ;  /* 0x0000000000f07947 */ /* 0x000fea0003800000 */
.L_x_12786:
[----:B------:R-:W-:-:S13]  /*6450*/  ISETP.NE.AND P0, PT, R0, 0xf, PT ;  /* 0x0000000f0000780c */ /* 0x000fda0003f05270 */
[----:B------:R-:W-:Y:S05]  /*6460*/  @!P0 BRA `(.L_x_12788) ;  /* 0x0000000000e08947 */ /* 0x000fea0003800000 */
[----:B------:R-:W-:-:S13]  /*6470*/  ISETP.NE.AND P0, PT, R0, 0x17, PT ;  /* 0x000000170000780c */ /* 0x000fda0003f05270 */
[----:B------:R-:W-:Y:S05]  /*6480*/  @!P0 BRA `(.L_x_12789) ;  /* 0x00000000008c8947 */ /* 0x000fea0003800000 */
[----:B------:R-:W-:-:S13]  /*6490*/  ISETP.NE.AND P0, PT, R0, 0x18, PT ;  /* 0x000000180000780c */ /* 0x000fda0003f05270 */
[----:B------:R-:W-:Y:S05]  /*64a0*/  @!P0 BRA `(.L_x_12790) ;  /* 0x0000000000448947 */ /* 0x000fea0003800000 */
.L_x_12766:
        /* <DEDUP_REMOVED lines=16> */
.L_x_12791:
[----:B------:R-:W-:Y:S05]  /*65b0*/  BRA `(.L_x_12767) ;  /* 0x0000000000947947 */ /* 0x000fea0003800000 */
.L_x_12790:
        /* <DEDUP_REMOVED lines=12> */
.L_x_12793:
[----:B------:R-:W-:Y:S05]  /*6680*/  BSYNC.RECONVERGENT B0 ;  /* 0x0000000000007941 */ /* 0x000fea0003800200 */
.L_x_12792:
[----:B------:R-:W-:-:S05]  /*6690*/  LOP3.LUT R3, R0, 0x80, R5, 0xf8, !PT ;  /* 0x0000008000037812 */ /* 0x000fca00078ef805 */
[----:B------:R3:W-:Y:S01]  /*66a0*/  STG.E.U8 desc[UR36][R8.64], R3 ;  /* 0x0000000308007986 */ /* 0x0007e2000c101124 */
[----:B------:R-:W-:Y:S05]  /*66b0*/  BRA `(.L_x_12767) ;  /* 0x0000000000547947 */ /* 0x000fea0003800000 */
.L_x_12789:
        /* <DEDUP_REMOVED lines=11> */
.L_x_12795:
[----:B------:R-:W-:Y:S01]  /*6770*/  IMAD.MOV.U32 R0, RZ, RZ, 0x7f ;  /* 0x0000007fff007424 */ /* 0x000fe200078e00ff */
[----:B------:R-:W-:-:S04]  /*6780*/  ISETP.GT.U32.AND P0, PT, R4, 0x7f800000, PT ;  /* 0x7f8000000400780c */ /* 0x000fc80003f04070 */
[----:B------:R-:W-:-:S09]  /*6790*/  SEL R0, R0, 0x7c, P0 ;  /* 0x0000007c00007807 */ /* 0x000fd20000000000 */
.L_x_12796:
[----:B------:R-:W-:Y:S05]  /*67a0*/  BSYNC.RECONVERGENT B0 ;  /* 0x0000000000007941 */ /* 0x000fea0003800200 */
.L_x_12794:
[----:B------:R-:W-:-:S04]  /*67b0*/  SHF.R.U32.HI R3, RZ, 0x18, R22 ;  /* 0x00000018ff037819 */ /* 0x000fc80000011616 */
[----:B------:R-:W-:-:S05]  /*67c0*/  LOP3.LUT R3, R0, 0x80, R3, 0xf8, !PT ;  /* 0x0000008000037812 */ /* 0x000fca00078ef803 */
[----:B------:R2:W-:Y:S01]  /*67d0*/  STG.E.U8 desc[UR36][R8.64], R3 ;  /* 0x0000000308007986 */ /* 0x0005e2000c101124 */
[----:B------:R-:W-:Y:S05]  /*67e0*/  BRA `(.L_x_12767) ;  /* 0x0000000000087947 */ /* 0x000fea0003800000 */
.L_x_12788:
[----:B------:R-:W-:-:S05]  /*67f0*/  F2FP.BF16.F32.PACK_AB R22, RZ, R22 ;  /* 0x00000016ff16723e */ /* 0x000fca00000010ff */
[----:B------:R4:W-:Y:S02]  /*6800*/  STG.E.U16 desc[UR36][R8.64], R22 ;  /* 0x0000001608007986 */ /* 0x0009e4000c101524 */
.L_x_12767:
[----:B------:R-:W-:-:S07]  /*6810*/  VIADD R25, R25, 0x80 ;  /* 0x0000008019197836 */ /* 0x000fce0000000000 */
.L_x_12726:
[----:B------:R-:W-:Y:S05]  /*6820*/  BSYNC.RECONVERGENT B6 ;  /* 0x0000000000067941 */ /* 0x000fea0003800200 */
.L_x_12725:
[----:B------:R-:W-:-:S13]  /*6830*/  ISETP.GE.AND P0, PT, R25, R17, PT ;  /* 0x000000111900720c */ /* 0x000fda0003f06270 */
[----:B------:R-:W-:Y:S05]  /*6840*/  @P0 EXIT ;  /* 0x000000000000094d */ /* 0x000fea0003800000 */
[----:B0---4-:R-:W0:Y:S01]  /*6850*/  LDC.64 R4, c[0x0][0x390] ;  /* 0x0000e400ff047b82 */ /* 0x011e220000000a00 */
[----:B------:R-:W3:Y:S01]  /*6860*/  LDCU UR4, c[0x0][0x3b0] ;  /* 0x00007600ff0477ac */ /* 0x000ee20008000800 */
[----:B-12---:R-:W-:Y:S01]  /*6870*/  PRMT R0, R16, 0x9910, RZ ;  /* 0x0000991010007816 */ /* 0x006fe200000000ff */
[----:B------:R-:W-:-:S03]  /*6880*/  IMAD R2, R2, 0x200, R25 ;  /* 0x0000020002027824 */ /* 0x000fc600078e0219 */
[----:B------:R-:W-:Y:S01]  /*6890*/  ISETP.GT.AND P1, PT, R0, 0x9, PT ;  /* 0x000000090000780c */ /* 0x000fe20003f24270 */
[----:B---3--:R-:W-:-:S05]  /*68a0*/  IMAD R3, R2, UR4, RZ ;  /* 0x0000000402037c24 */ /* 0x008fca000f8e02ff */
        /* <DEDUP_REMOVED lines=14> */
.L_x_12800:
[----:B------:R-:W0:Y:S02]  /*6990*/  F2I.S64.TRUNC R24, R24 ;  /* 0x0000001800187311 */ /* 0x000e24000020d900 */
[----:B0-----:R-:W-:-:S05]  /*69a0*/  IMAD.MOV.U32 R5, RZ, RZ, R24 ;  /* 0x000000ffff057224 */ /* 0x001fca00078e0018 */
[----:B------:R-:W-:Y:S01]  /*69b0*/  STG.E.U8 desc[UR36][R2.64], R5 ;  /* 0x0000000502007986 */ /* 0x000fe2000c101124 */
[----:B------:R-:W-:Y:S05]  /*69c0*/  EXIT ;  /* 0x000000000000794d */ /* 0x000fea0003800000 */
.L_x_12799:
        /* <DEDUP_REMOVED lines=9> */
.L_x_12803:
[----:B------:R-:W0:Y:S02]  /*6a60*/  F2I.FTZ.TRUNC.NTZ R5, R24 ;  /* 0x0000001800057305 */ /* 0x000e24000021f100 */
[----:B0-----:R-:W-:Y:S01]  /*6a70*/  STG.E desc[UR36][R2.64], R5 ;  /* 0x0000000502007986 */ /* 0x001fe2000c101924 */
[----:B------:R-:W-:Y:S05]  /*6a80*/  EXIT ;  /* 0x000000000000794d */ /* 0x000fea0003800000 */
.L_x_12802:
[----:B------:R-:W0:Y:S02]  /*6a90*/  F2I.FTZ.TRUNC.NTZ R5, R24 ;  /* 0x0000001800057305 */ /* 0x000e24000021f100 */
[----:B0-----:R-:W-:Y:S01]  /*6aa0*/  STG.E.U16 desc[UR36][R2.64], R5 ;  /* 0x0000000502007986 */ /* 0x001fe2000c101524 */
[----:B------:R-:W-:Y:S05]  /*6ab0*/  EXIT ;  /* 0x000000000000794d */ /* 0x000fea0003800000 */
.L_x_12798:
        /* <DEDUP_REMOVED lines=8> */
.L_x_12805:
[----:B------:R-:W-:-:S05]  /*6b40*/  F2FP.F16.F32.PACK_AB R24, RZ, R24 ;  /* 0x00000018ff18723e */ /* 0x000fca00000000ff */
[----:B------:R-:W-:Y:S01]  /*6b50*/  STG.E.U16 desc[UR36][R2.64], R24 ;  /* 0x0000001802007986 */ /* 0x000fe2000c101524 */
[----:B------:R-:W-:Y:S05]  /*6b60*/  EXIT ;  /* 0x000000000000794d */ /* 0x000fea0003800000 */
.L_x_12804:
        /* <DEDUP_REMOVED lines=9> */
.L_x_12807:
[----:B------:R-:W-:-:S04]  /*6c00*/  F2FP.F16.F32.PACK_AB R5, RZ, R24 ;  /* 0x00000018ff05723e */ /* 0x000fc800000000ff */
[----:B------:R-:W-:-:S05]  /*6c10*/  PRMT R5, R5, 0x5410, RZ ;  /* 0x0000541005057816 */ /* 0x000fca00000000ff */
[----:B------:R-:W-:Y:S01]  /*6c20*/  STG.E desc[UR36][R2.64], R5 ;  /* 0x0000000502007986 */ /* 0x000fe2000c101924 */
[----:B------:R-:W-:Y:S05]  /*6c30*/  EXIT ;  /* 0x000000000000794d */ /* 0x000fea0003800000 */
.L_x_12806:
[----:B------:R-:W-:-:S06]  /*6c40*/  FMUL.FTZ R4, R24, 1 ;  /* 0x3f80000018047820 */ /* 0x000fcc0000410000 */
[----:B------:R-:W0:Y:S02]  /*6c50*/  F2F.F64.F32 R4, R4 ;  /* 0x0000000400047310 */ /* 0x000e240000201800 */
[----:B0-----:R-:W-:Y:S01]  /*6c60*/  STG.E.64 desc[UR36][R2.64], R4 ;  /* 0x0000000402007986 */ /* 0x001fe2000c101b24 */
[----:B------:R-:W-:Y:S05]  /*6c70*/  EXIT ;  /* 0x000000000000794d */ /* 0x000fea0003800000 */
.L_x_12797:
        /* <DEDUP_REMOVED lines=13> */
.L_x_12811:
        /* <DEDUP_REMOVED lines=16> */
.L_x_12814:
[----:B------:R-:W-:-:S04]  /*6e50*/  SHF.R.U32.HI R24, RZ, 0x18, R24 ;  /* 0x00000018ff187819 */ /* 0x000fc80000011618 */
[----:B------:R-:W-:-:S04]  /*6e60*/  LOP3.LUT R5, R5, 0x80, R24, 0xf8, !PT ;  /* 0x0000008005057812 */ /* 0x000fc800078ef818 */
[----:B------:R-:W-:-:S07]  /*6e70*/  PRMT R0, R5, 0x7610, R0 ;  /* 0x0000761005007816 */ /* 0x000fce0000000000 */
.L_x_12813:
[----:B------:R-:W-:Y:S05]  /*6e80*/  BSYNC.RECONVERGENT B0 ;  /* 0x0000000000007941 */ /* 0x000fea0003800200 */
.L_x_12812:
[----:B------:R-:W-:Y:S01]  /*6e90*/  STG.E.U8 desc[UR36][R2.64], R0 ;  /* 0x0000000002007986 */ /* 0x000fe2000c101124 */
[----:B------:R-:W-:Y:S05]  /*6ea0*/  EXIT ;  /* 0x000000000000794d */ /* 0x000fea0003800000 */
.L_x_12810:
        /* <DEDUP_REMOVED lines=16> */
.L_x_12817:
[----:B------:R-:W-:-:S04]  /*6fb0*/  SHF.R.U32.HI R24, RZ, 0x18, R24 ;  /* 0x00000018ff187819 */ /* 0x000fc80000011618 */
[----:B------:R-:W-:-:S04]  /*6fc0*/  LOP3.LUT R5, R5, 0x80, R24, 0xf8, !PT ;  /* 0x0000008005057812 */ /* 0x000fc800078ef818 */
[----:B------:R-:W-:-:S07]  /*6fd0*/  PRMT R0, R5, 0x7610, R0 ;  /* 0x0000761005007816 */ /* 0x000fce0000000000 */
.L_x_12816:
[----:B------:R-:W-:Y:S05]  /*6fe0*/  BSYNC.RECONVERGENT B0 ;  /* 0x0000000000007941 */ /* 0x000fea0003800200 */
.L_x_12815:
[----:B------:R-:W-:Y:S01]  /*6ff0*/  STG.E.U8 desc[UR36][R2.64], R0 ;  /* 0x0000000002007986 */ /* 0x000fe2000c101124 */
[----:B------:R-:W-:Y:S05]  /*7000*/  EXIT ;  /* 0x000000000000794d */ /* 0x000fea0003800000 */
.L_x_12809:
        /* <DEDUP_REMOVED lines=21> */
.L_x_12819:
[----:B------:R-:W0:Y:S02]  /*7160*/  F2I.U64.TRUNC R24, R24 ;  /* 0x0000001800187311 */ /* 0x000e24000020d800 */
[----:B0-----:R-:W-:Y:S01]  /*7170*/  STG.E.64 desc[UR36][R2.64], R24 ;  /* 0x0000001802007986 */ /* 0x001fe2000c101b24 */
[----:B------:R-:W-:Y:S05]  /*7180*/  EXIT ;  /* 0x000000000000794d */ /* 0x000fea0003800000 */
.L_x_12818:
[----:B------:R-:W0:Y:S02]  /*7190*/  F2I.FTZ.U32.TRUNC.NTZ R5, R24 ;  /* 0x0000001800057305 */ /* 0x000e24000021f000 */
[----:B0-----:R-:W-:Y:S01]  /*71a0*/  STG.E desc[UR36][R2.64], R5 ;  /* 0x0000000502007986 */ /* 0x001fe2000c101924 */
[----:B------:R-:W-:Y:S05]  /*71b0*/  EXIT ;  /* 0x000000000000794d */ /* 0x000fea0003800000 */
.L_x_12808:
        /* <DEDUP_REMOVED lines=10> */
.L_x_12821:
[----:B------:R-:W-:Y:S01]  /*7260*/  FMUL.FTZ R4, R24, 1 ;  /* 0x3f80000018047820 */ /* 0x000fe20000410000 */
[----:B------:R-:W-:-:S05]  /*7270*/  CS2R R6, SRZ ;  /* 0x0000000000067805 */ /* 0x000fca000001ff00 */
[----:B------:R-:W0:Y:S02]  /*7280*/  F2F.F64.F32 R4, R4 ;  /* 0x0000000400047310 */ /* 0x000e240000201800 */
[----:B0-----:R-:W-:Y:S01]  /*7290*/  STG.E.128 desc[UR36][R2.64], R4 ;  /* 0x0000000402007986 */ /* 0x001fe2000c101d24 */
[----:B------:R-:W-:Y:S05]  /*72a0*/  EXIT ;  /* 0x000000000000794d */ /* 0x000fea0003800000 */
.L_x_12820:
[----:B------:R-:W-:-:S13]  /*72b0*/  ISETP.NE.AND P0, PT, R0, 0xf, PT ;  /* 0x0000000f0000780c */ /* 0x000fda0003f05270 */
[----:B------:R-:W-:Y:S05]  /*72c0*/  @!P0 BRA `(.L_x_12822) ;  /* 0x0000000000e08947 */ /* 0x000fea0003800000 */
[----:B------:R-:W-:-:S13]  /*72d0*/  ISETP.NE.AND P0, PT, R0, 0x17, PT ;  /* 0x000000170000780c */ /* 0x000fda0003f05270 */
[----:B------:R-:W-:Y:S05]  /*72e0*/  @!P0 BRA `(.L_x_12823) ;  /* 0x00000000008c8947 */ /* 0x000fea0003800000 */
[----:B------:R-:W-:-:S13]  /*72f0*/  ISETP.NE.AND P0, PT, R0, 0x18, PT ;  /* 0x000000180000780c */ /* 0x000fda0003f05270 */
[----:B------:R-:W-:Y:S05]  /*7300*/  @!P0 BRA `(.L_x_12824) ;  /* 0x0000000000448947 */ /* 0x000fea0003800000 */
.L_x_12801:
        /* <DEDUP_REMOVED lines=16> */
.L_x_12825:
[----:B------:R-:W-:Y:S05]  /*7410*/  EXIT ;  /* 0x000000000000794d */ /* 0x000fea0003800000 */
.L_x_12824:
        /* <DEDUP_REMOVED lines=12> */
.L_x_12827:
[----:B------:R-:W-:Y:S05]  /*74e0*/  BSYNC.RECONVERGENT B0 ;  /* 0x0000000000007941 */ /* 0x000fea0003800200 */
.L_x_12826:
[----:B------:R-:W-:-:S05]  /*74f0*/  LOP3.LUT R5, R0, 0x80, R7, 0xf8, !PT ;  /* 0x0000008000057812 */ /* 0x000fca00078ef807 */
[----:B------:R-:W-:Y:S01]  /*7500*/  STG.E.U8 desc[UR36][R2.64], R5 ;  /* 0x0000000502007986 */ /* 0x000fe2000c101124 */
[----:B------:R-:W-:Y:S05]  /*7510*/  EXIT ;  /* 0x000000000000794d */ /* 0x000fea0003800000 */
.L_x_12823:
        /* <DEDUP_REMOVED lines=11> */
.L_x_12829:
[----:B------:R-:W-:Y:S01]  /*75d0*/  IMAD.MOV.U32 R0, RZ, RZ, 0x7f ;  /* 0x0000007fff007424 */ /* 0x000fe200078e00ff */
[----:B------:R-:W-:-:S04]  /*75e0*/  ISETP.GT.U32.AND P0, PT, R4, 0x7f800000, PT ;  /* 0x7f8000000400780c */ /* 0x000fc80003f04070 */
[----:B------:R-:W-:-:S09]  /*75f0*/  SEL R0, R0, 0x7c, P0 ;  /* 0x0000007c00007807 */ /* 0x000fd20000000000 */
.L_x_12830:
[----:B------:R-:W-:Y:S05]  /*7600*/  BSYNC.RECONVERGENT B0 ;  /* 0x0000000000007941 */ /* 0x000fea0003800200 */
.L_x_12828:
[----:B------:R-:W-:-:S04]  /*7610*/  SHF.R.U32.HI R5, RZ, 0x18, R24 ;  /* 0x00000018ff057819 */ /* 0x000fc80000011618 */
[----:B------:R-:W-:-:S05]  /*7620*/  LOP3.LUT R5, R0, 0x80, R5, 0xf8, !PT ;  /* 0x0000008000057812 */ /* 0x000fca00078ef805 */
[----:B------:R-:W-:Y:S01]  /*7630*/  STG.E.U8 desc[UR36][R2.64], R5 ;  /* 0x0000000502007986 */ /* 0x000fe2000c101124 */
[----:B------:R-:W-:Y:S05]  /*7640*/  EXIT ;  /* 0x000000000000794d */ /* 0x000fea0003800000 */
.L_x_12822:
[----:B------:R-:W-:-:S05]  /*7650*/  F2FP.BF16.F32.PACK_AB R24, RZ, R24 ;  /* 0x00000018ff18723e */ /* 0x000fca00000010ff */
[----:B------:R-:W-:Y:S01]  /*7660*/  STG.E.U16 desc[UR36][R2.64], R24 ;  /* 0x0000001802007986 */ /* 0x000fe2000c101524 */
[----:B------:R-:W-:Y:S05]  /*7670*/  EXIT ;  /* 0x000000000000794d */ /* 0x000fea0003800000 */
.L_x_12831:
        /* <DEDUP_REMOVED lines=16> */
.L_x_19501:


//--------------------- .text._ZN2at6native18elementwise_kernelILi128ELi2EZNS0_22gpu_kernel_impl_nocastINS0_13BUnaryFunctorIfffNS0_15binary_internal10DivFunctorIfEEEEEEvRNS_18TensorIteratorBaseERKT_EUliE_EEviT1_ --------------------------
	.section	.text._ZN2at6native18elementwise_kernelILi128ELi2EZNS0_22gpu_kernel_impl_nocastINS0_13BUnaryFunctorIfffNS0_15binary_internal10DivFunctorIfEEEEEEvRNS_18TensorIteratorBaseERKT_EUliE_EEviT1_,"ax",@progbits
	.align	128
        .global         _ZN2at6native18elementwise_kernelILi128ELi2EZNS0_22gpu_kernel_impl_nocastINS0_13BUnaryFunctorIfffNS0_15binary_internal10DivFunctorIfEEEEEEvRNS_18TensorIteratorBaseERKT_EUliE_EEviT1_
        .type           _ZN2at6native18elementwise_kernelILi128ELi2EZNS0_22gpu_kernel_impl_nocastINS0_13BUnaryFunctorIfffNS0_15binary_internal10DivFunctorIfEEEEEEvRNS_18TensorIteratorBaseERKT_EUliE_EEviT1_,@function
        .size           _ZN2at6native18elementwise_kernelILi128ELi2EZNS0_22gpu_kernel_impl_nocastINS0_13BUnaryFunctorIfffNS0_15binary_internal10DivFunctorIfEEEEEEvRNS_18TensorIteratorBaseERKT_EUliE_EEviT1_,(.L_x_19502 - _ZN2at6native18elementwise_kernelILi128ELi2EZNS0_22gpu_kernel_impl_nocastINS0_13BUnaryFunctorIfffNS0_15binary_internal10DivFunctorIfEEEEEEvRNS_18TensorIteratorBaseERKT_EUliE_EEviT1_)
        .other          _ZN2at6native18elementwise_kernelILi128ELi2EZNS0_22gpu_kernel_impl_nocastINS0_13BUnaryFunctorIfffNS0_15binary_internal10DivFunctorIfEEEEEEvRNS_18TensorIteratorBaseERKT_EUliE_EEviT1_,@"STO_CUDA_ENTRY STV_DEFAULT"
_ZN2at6native18elementwise_kernelILi128ELi2EZNS0_22gpu_kernel_impl_nocastINS0_13BUnaryFunctorIfffNS0_15binary_internal10DivFunctorIfEEEEEEvRNS_18TensorIteratorBaseERKT_EUliE_EEviT1_:
.text._ZN2at6native18elementwise_kernelILi128ELi2EZNS0_22gpu_kernel_impl_nocastINS0_13BUnaryFunctorIfffNS0_15binary_internal10DivFunctorIfEEEEEEvRNS_18TensorIteratorBaseERKT_EUliE_EEviT1_:
        /* <DEDUP_REMOVED lines=13> */
[----:B------:R-:W0:Y:S01]  /*00d0*/  LDC.64 R4, c[0x0][0x588] ;  /* 0x00016200ff047b82 */ /* 0x000e220000000a00 */
[----:B------:R-:W1:Y:S01]  /*00e0*/  LDCU UR5, c[0x0][0x594] ;  /* 0x0000b280ff0577ac */ /* 0x000e620008000800 */
[----:B0-----:R-:W2:Y:S06]  /*00f0*/  LDG.E R4, desc[UR6][R4.64] ;  /* 0x0000000604047981 */ /* 0x001eac000c1e1900 */
[----:B------:R-:W0:Y:S01]  /*0100*/  LDC.64 R6, c[0x0][0x580] ;  /* 0x00016000ff067b82 */ /* 0x000e220000000a00 */
[----:B-1----:R-:W2:Y:S01]  /*0110*/  MUFU.RCP R9, UR5 ;  /* 0x0000000500097d08 */ /* 0x002ea20008001000 */
[----:B------:R-:W-:Y:S01]  /*0120*/  IADD3 R3, PT, PT, R3, 0x80, RZ ;  /* 0x0000008003037810 */ /* 0x000fe20007ffe0ff */
[----:B--2---:R-:W-:-:S05]  /*0130*/  FMUL.FTZ R9, R4, R9 ;  /* 0x0000000904097220 */ /* 0x004fca0000410000 */
[----:B0-----:R0:W-:Y:S02]  /*0140*/  STG.E desc[UR6][R6.64], R9 ;  /* 0x0000000906007986 */ /* 0x0011e4000c101906 */
.L_x_12834:
[----:B------:R-:W-:Y:S05]  /*0150*/  BSYNC.RECONVERGENT B0 ;  /* 0x0000000000007941 */ /* 0x000fea0003800200 */
.L_x_12833:
[----:B------:R-:W-:-:S13]  /*0160*/  ISETP.GE.AND P0, PT, R3, UR4, PT ;  /* 0x0000000403007c0c */ /* 0x000fda000bf06270 */
[----:B------:R-:W-:Y:S05]  /*0170*/  @P0 EXIT ;  /* 0x000000000000094d */ /* 0x000fea0003800000 */
[----:B------:R-:W1:Y:S01]  /*0180*/  LDC.64 R2, c[0x0][0x588] ;  /* 0x00016200ff027b82 */ /* 0x000e620000000a00 */
[----:B------:R-:W0:Y:S01]  /*0190*/  LDCU UR4, c[0x0][0x594] ;  /* 0x0000b280ff0477ac */ /* 0x000e220008000800 */
[----:B-1----:R-:W2:Y:S06]  /*01a0*/  LDG.E R2, desc[UR6][R2.64] ;  /* 0x0000000602027981 */ /* 0x002eac000c1e1900 */
[----:B------:R-:W1:Y:S01]  /*01b0*/  LDC.64 R4, c[0x0][0x580] ;  /* 0x00016000ff047b82 */ /* 0x000e620000000a00 */
[----:B0-----:R-:W2:Y:S02]  /*01c0*/  MUFU.RCP R7, UR4 ;  /* 0x0000000400077d08 */ /* 0x001ea40008001000 */
[----:B--2---:R-:W-:-:S05]  /*01d0*/  FMUL.FTZ R7, R2, R7 ;  /* 0x0000000702077220 */ /* 0x004fca0000410000 */
[----:B-1----:R-:W-:Y:S01]  /*01e0*/  STG.E desc[UR6][R4.64], R7 ;  /* 0x0000000704007986 */ /* 0x002fe2000c101906 */
[----:B------:R-:W-:Y:S05]  /*01f0*/  EXIT ;  /* 0x000000000000794d */ /* 0x000fea0003800000 */
.L_x_12832:
        /* <DEDUP_REMOVED lines=305> */
.L_x_12837:
[----:B------:R-:W0:Y:S01]  /*1510*/  LDCU.128 UR8, c[0x0][0x580] ;  /* 0x0000b000ff0877ac */ /* 0x000e220008000c00 */
[----:B------:R-:W1:Y:S01]  /*1520*/  LDCU UR5, c[0x0][0x594] ;  /* 0x0000b280ff0577ac */ /* 0x000e620008000800 */
[----:B0-----:R-:W-:-:S05]  /*1530*/  IADD3 R6, P0, PT, R4, UR10, RZ ;  /* 0x0000000a04067c10 */ /* 0x001fca000ff1e0ff */
[----:B------:R-:W-:-:S05]  /*1540*/  IMAD.X R7, RZ, RZ, UR11, P0 ;  /* 0x0000000bff077e24 */ /* 0x000fca00080e06ff */
[----:B------:R-:W2:Y:S01]  /*1550*/  LDG.E R6, desc[UR6][R6.64] ;  /* 0x0000000606067981 */ /* 0x000ea2000c1e1900 */
[----:B-1----:R-:W2:Y:S01]  /*1560*/  MUFU.RCP R9, UR5 ;  /* 0x0000000500097d08 */ /* 0x002ea20008001000 */
[----:B------:R-:W-:Y:S02]  /*1570*/  IADD3 R4, P0, PT, R5, UR8, RZ ;  /* 0x0000000805047c10 */ /* 0x000fe4000ff1e0ff */
[----:B------:R-:W-:Y:S02]  /*1580*/  IADD3 R3, PT, PT, R3, 0x80, RZ ;  /* 0x0000008003037810 */ /* 0x000fe40007ffe0ff */
[----:B------:R-:W-:Y:S01]  /*1590*/  IADD3.X R5, PT, PT, RZ, UR9, RZ, P0, !PT ;  /* 0x00000009ff057c10 */ /* 0x000fe200087fe4ff */
[----:B--2---:R-:W-:-:S05]  /*15a0*/  FMUL.FTZ R9, R6, R9 ;  /* 0x0000000906097220 */ /* 0x004fca0000410000 */
[----:B------:R0:W-:Y:S03]  /*15b0*/  STG.E desc[UR6][R4.64], R9 ;  /* 0x0000000904007986 */ /* 0x0001e6000c101906 */
.L_x_12836:
[----:B------:R-:W-:Y:S05]  /*15c0*/  BSYNC.RECONVERGENT B0 ;  /* 0x0000000000007941 */ /* 0x000fea0003800200 */
.L_x_12835:
[----:B------:R-:W-:-:S13]  /*15d0*/  ISETP.GE.AND P0, PT, R3, UR4, PT ;  /* 0x0000000403007c0c */ /* 0x000fda000bf06270 */
[----:B------:R-:W-:Y:S05]  /*15e0*/  @P0 EXIT ;  /* 0x000000000000094d */ /* 0x000fea0003800000 */
        /* <DEDUP_REMOVED lines=298> */
.L_x_12838:
[----:B------:R-:W0:Y:S01]  /*2890*/  LDCU.128 UR8, c[0x0][0x580] ;  /* 0x0000b000ff0877ac */ /* 0x000e220008000c00 */
[----:B------:R-:W1:Y:S01]  /*28a0*/  LDCU UR4, c[0x0][0x594] ;  /* 0x0000b280ff0477ac */ /* 0x000e620008000800 */
[----:B0-----:R-:W-:-:S04]  /*28b0*/  IADD3 R4, P0, PT, R2, UR10, RZ ;  /* 0x0000000a02047c10 */ /* 0x001fc8000ff1e0ff */
[----:B------:R-:W-:-:S05]  /*28c0*/  IADD3.X R5, PT, PT, RZ, UR11, RZ, P0, !PT ;  /* 0x0000000bff057c10 */ /* 0x000fca00087fe4ff */
[----:B------:R-:W2:Y:S01]  /*28d0*/  LDG.E R4, desc[UR6][R4.64] ;  /* 0x0000000604047981 */ /* 0x000ea2000c1e1900 */
[----:B-1----:R-:W2:Y:S01]  /*28e0*/  MUFU.RCP R7, UR4 ;  /* 0x0000000400077d08 */ /* 0x002ea20008001000 */
[----:B------:R-:W-:-:S04]  /*28f0*/  IADD3 R2, P0, PT, R3, UR8, RZ ;  /* 0x0000000803027c10 */ /* 0x000fc8000ff1e0ff */
[----:B------:R-:W-:Y:S01]  /*2900*/  IADD3.X R3, PT, PT, RZ, UR9, RZ, P0, !PT ;  /* 0x00000009ff037c10 */ /* 0x000fe200087fe4ff */
[----:B--2---:R-:W-:-:S05]  /*2910*/  FMUL.FTZ R7, R4, R7 ;  /* 0x0000000704077220 */ /* 0x004fca0000410000 */
[----:B------:R-:W-:Y:S01]  /*2920*/  STG.E desc[UR6][R2.64], R7 ;  /* 0x0000000702007986 */ /* 0x000fe2000c101906 */
[----:B------:R-:W-:Y:S05]  /*2930*/  EXIT ;  /* 0x000000000000794d */ /* 0x000fea0003800000 */
.L_x_12839:
        /* <DEDUP_REMOVED lines=12> */
.L_x_19502:


//--------------------- .text._ZN2at6native27unrolled_elementwise_kernelINS0_13BUnaryFunctorIfffNS0_15binary_internal10DivFunctorIfEEEESt5arrayIPcLm2EELi4E23TrivialOffsetCalculatorILi1EjESB_NS0_6memory15LoadWithoutCastENSC_16StoreWithoutCastEEEviT_T0_T2_T3_T4_T5_ --------------------------
	.section	.text._ZN2at6native27unrolled_elementwise_kernelINS0_13BUnaryFunctorIfffNS0_15binary_internal10DivFunctorIfEEEESt5arrayIPcLm2EELi4E23TrivialOffsetCalculatorILi1EjESB_NS0_6memory15LoadWithoutCastENSC_16StoreWithoutCastEEEviT_T0_T2_T3_T4_T5_,"ax",@progbits
	.align	128
        .global         _ZN2at6native27unrolled_elementwise_kernelINS0_13BUnaryFunctorIfffNS0_15binary_internal10DivFunctorIfEEEESt5arrayIPcLm2EELi4E23TrivialOffsetCalculatorILi1EjESB_NS0_6memory15LoadWithoutCastENSC_16StoreWithoutCastEEEviT_T0_T2_T3_T4_T5_
        .type           _ZN2at6native27unrolled_elementwise_kernelINS0_13BUnaryFunctorIfffNS0_15binary_internal10DivFunctorIfEEEESt5arrayIPcLm2EELi4E23TrivialOffsetCalculatorILi1EjESB_NS0_6memory15LoadWithoutCastENSC_16StoreWithoutCastEEEviT_T0_T2_T3_T4_T5_,@function
        .size           _ZN2at6native27unrolled_elementwise_kernelINS0_13BUnaryFunctorIfffNS0_15binary_internal10DivFunctorIfEEEESt5arrayIPcLm2EELi4E23TrivialOffsetCalculatorILi1EjESB_NS0_6memory15LoadWithoutCastENSC_16StoreWithoutCastEEEviT_T0_T2_T3_T4_T5_,(.L_x_19503 - _ZN2at6native27unrolled_elementwise_kernelINS0_13BUnaryFunctorIfffNS0_15binary_internal10DivFunctorIfEEEESt5arrayIPcLm2EELi4E23TrivialOffsetCalculatorILi1EjESB_NS0_6memory15LoadWithoutCastENSC_16StoreWithoutCastEEEviT_T0_T2_T3_T4_T5_)
        .other          _ZN2at6native27unrolled_elementwise_kernelINS0_13BUnaryFunctorIfffNS0_15binary_internal10DivFunctorIfEEEESt5arrayIPcLm2EELi4E23TrivialOffsetCalculatorILi1EjESB_NS0_6memory15LoadWithoutCastENSC_16StoreWithoutCastEEEviT_T0_T2_T3_T4_T5_,@"STO_CUDA_ENTRY STV_DEFAULT"
_ZN2at6native27unrolled_elementwise_kernelINS0_13BUnaryFunctorIfffNS0_15binary_internal10DivFunctorIfEEEESt5arrayIPcLm2EELi4E23TrivialOffsetCalculatorILi1EjESB_NS0_6memory15LoadWithoutCastENSC_16StoreWithoutCastEEEviT_T0_T2_T3_T4_T5_:
.text._ZN2at6native27unrolled_elementwise_kernelINS0_13BUnaryFunctorIfffNS0_15binary_internal10DivFunctorIfEEEESt5arrayIPcLm2EELi4E23TrivialOffsetCalculatorILi1EjESB_NS0_6memory15LoadWithoutCastENSC_16StoreWithoutCastEEEviT_T0_T2_T3_T4_T5_:
[----:B------:R-:W-:Y:S01]  /*0000*/  LDC R1, c[0x0][0x37c] ;  /* 0x0000df00ff017b82 */ /* 0x000fe20000000800 */
[----:B------:R-:W0:Y:S07]  /*0010*/  S2R R0, SR_CTAID.X ;  /* 0x0000000000007919 */ /* 0x000e2e0000002500 */
[----:B------:R-:W0:Y:S01]  /*0020*/  LDC R3, c[0x0][0x380] ;  /* 0x0000e000ff037b82 */ /* 0x000e220000000800 */
[----:B------:R-:W1:Y:S01]  /*0030*/  LDCU.64 UR4, c[0x0][0x358] ;  /* 0x00006b00ff0477ac */ /* 0x000e620008000a00 */
[----:B------:R-:W-:Y:S01]  /*0040*/  HFMA2 R12, -RZ, RZ, 0, 0 ;  /* 0x00000000ff0c7431 */ /* 0x000fe200000001ff */
        /* <DEDUP_REMOVED lines=12> */
[----:B0-----:R-:W-:-:S04]  /*0110*/  @!P0 IMAD.WIDE.U32 R14, R7, 0x4, R14 ;  /* 0x00000004070e8825 */ /* 0x001fc800078e000e */
[----:B------:R-:W-:Y:S01]  /*0120*/  IMAD.MOV.U32 R7, RZ, RZ, RZ ;  /* 0x000000ffff077224 */ /* 0x000fe200078e00ff */
[----:B-1----:R0:W3:Y:S07]  /*0130*/  @!P0 LDG.E R12, desc[UR4][R14.64] ;  /* 0x000000040e0c8981 */ /* 0x0020ee000c1e1900 */
[----:B------:R-:W1:Y:S01]  /*0140*/  @!P2 LDC.64 R10, c[0x0][0x398] ;  /* 0x0000e600ff0aab82 */ /* 0x000e620000000a00 */
[----:B------:R-:W-:Y:S02]  /*0150*/  @!P2 IMAD R19, R0, 0x200, R13 ;  /* 0x000002000013a824 */ /* 0x000fe400078e020d */
[----:B--2---:R-:W-:Y:S01]  /*0160*/  @!P1 IMAD.WIDE.U32 R16, R17, 0x4, R8 ;  /* 0x0000000411109825 */ /* 0x004fe200078e0008 */
[----:B------:R-:W-:-:S06]  /*0170*/  CS2R R8, SRZ ;  /* 0x0000000000087805 */ /* 0x000fcc000001ff00 */
[----:B------:R-:W2:Y:S01]  /*0180*/  @!P1 LDG.E R9, desc[UR4][R16.64] ;  /* 0x0000000410099981 */ /* 0x000ea2000c1e1900 */
[----:B-1----:R-:W-:-:S05]  /*0190*/  @!P2 IMAD.WIDE.U32 R10, R19, 0x4, R10 ;  /* 0x00000004130aa825 */ /* 0x002fca00078e000a */
[----:B------:R1:W4:Y:S01]  /*01a0*/  @!P2 LDG.E R7, desc[UR4][R10.64] ;  /* 0x000000040a07a981 */ /* 0x000322000c1e1900 */
[----:B------:R-:W-:-:S04]  /*01b0*/  @!P2 IADD3 R13, PT, PT, R13, 0x80, RZ ;  /* 0x000000800d0da810 */ /* 0x000fc80007ffe0ff */
[-C--:B------:R-:W-:Y:S02]  /*01c0*/  ISETP.GE.AND P0, PT, R13, R2.reuse, PT ;  /* 0x000000020d00720c */ /* 0x080fe40003f06270 */
[----:B------:R-:W-:-:S11]  /*01d0*/  ISETP.GE.AND P1, PT, R3, R2, PT ;  /* 0x000000020300720c */ /* 0x000fd60003f26270 */
[----:B------:R-:W1:Y:S01]  /*01e0*/  @!P0 LDC.64 R18, c[0x0][0x398] ;  /* 0x0000e600ff128b82 */ /* 0x000e620000000a00 */
[----:B------:R-:W-:-:S07]  /*01f0*/  @!P0 IMAD R13, R0, 0x200, R13 ;  /* 0x00000200000d8824 */ /* 0x000fce00078e020d */
[----:B0-----:R-:W0:Y:S01]  /*0200*/  @!P1 LDC R15, c[0x0][0x388] ;  /* 0x0000e200ff0f9b82 */ /* 0x001e220000000800 */
[C---:B------:R-:W-:Y:S01]  /*0210*/  VIADD R21, R3.reuse, 0x80 ;  /* 0x0000008003157836 */ /* 0x040fe20000000000 */
[----:B-1----:R-:W-:-:S04]  /*0220*/  IADD3 R11, PT, PT, R3, 0x180, RZ ;  /* 0x00000180030b7810 */ /* 0x002fc80007ffe0ff */
[----:B------:R-:W-:Y:S01]  /*0230*/  ISETP.GE.AND P2, PT, R21, R2, PT ;  /* 0x000000021500720c */ /* 0x000fe20003f46270 */
[----:B------:R-:W-:Y:S01]  /*0240*/  @!P0 IMAD.WIDE.U32 R18, R13, 0x4, R18 ;  /* 0x000000040d128825 */ /* 0x000fe200078e0012 */
[----:B------:R-:W-:-:S11]  /*0250*/  IADD3 R13, PT, PT, R3, 0x100, RZ ;  /* 0x00000100030d7810 */ /* 0x000fd60007ffe0ff */
[----:B------:R-:W1:Y:S01]  /*0260*/  @!P2 LDC R14, c[0x0][0x388] ;  /* 0x0000e200ff0eab82 */ /* 0x000e620000000800 */
[-C--:B------:R-:W-:Y:S01]  /*0270*/  ISETP.GE.AND P3, PT, R13, R2.reuse, PT ;  /* 0x000000020d00720c */ /* 0x080fe20003f66270 */
[----:B------:R1:W5:Y:S01]  /*0280*/  @!P0 LDG.E R8, desc[UR4][R18.64] ;  /* 0x0000000412088981 */ /* 0x000362000c1e1900 */
[----:B------:R-:W-:-:S05]  /*0290*/  ISETP.GE.AND P0, PT, R11, R2, PT ;  /* 0x000000020b00720c */ /* 0x000fca0003f06270 */
[----:B------:R-:W1:Y:S01]  /*02a0*/  @!P1 LDC.64 R10, c[0x0][0x390] ;  /* 0x0000e400ff0a9b82 */ /* 0x000e620000000a00 */
[----:B0-----:R-:W3:Y:S07]  /*02b0*/  @!P1 MUFU.RCP R15, R15 ;  /* 0x0000000f000f9308 */ /* 0x001eee0000001000 */
[----:B------:R-:W0:Y:S01]  /*02c0*/  @!P3 LDC R16, c[0x0][0x388] ;  /* 0x0000e200ff10bb82 */ /* 0x000e220000000800 */
[----:B------:R-:W-:Y:S01]  /*02d0*/  @!P1 IMAD R17, R0, 0x200, R3 ;  /* 0x0000020000119824 */ /* 0x000fe200078e0203 */
[----:B------:R-:W-:-:S06]  /*02e0*/  @!P1 MOV R3, R21 ;  /* 0x0000001500039202 */ /* 0x000fcc0000000f00 */
[----:B------:R-:W2:Y:S01]  /*02f0*/  @!P0 LDC R13, c[0x0][0x388] ;  /* 0x0000e200ff0d8b82 */ /* 0x000ea20000000800 */
[----:B-1----:R-:W-:Y:S01]  /*0300*/  @!P1 IMAD.WIDE.U32 R10, R17, 0x4, R10 ;  /* 0x00000004110a9825 */ /* 0x002fe200078e000a */
[----:B------:R-:W2:Y:S01]  /*0310*/  @!P2 MUFU.RCP R14, R14 ;  /* 0x0000000e000ea308 */ /* 0x000ea20000001000 */
[----:B------:R-:W-:-:S07]  /*0320*/  ISETP.GE.AND P4, PT, R3, R2, PT ;  /* 0x000000020300720c */ /* 0x000fce0003f86270 */
[----:B0-----:R-:W4:Y:S01]  /*0330*/  @!P3 MUFU.RCP R16, R16 ;  /* 0x000000100010b308 */ /* 0x001f220000001000 */
[----:B------:R-:W-:Y:S01]  /*0340*/  BSSY.RECONVERGENT B0, `(.L_x_12840) ;  /* 0x0000010000007945 */ /* 0x000fe20003800200 */
[----:B---3--:R-:W-:-:S05]  /*0350*/  @!P1 FMUL.FTZ R4, R15, R12 ;  /* 0x0000000c0f049220 */ /* 0x008fca0000410000 */
[----:B------:R0:W-:Y:S01]  /*0360*/  @!P1 STG.E desc[UR4][R10.64], R4 ;  /* 0x000000040a009986 */ /* 0x0001e2000c101904 */
[----:B--2---:R-:W-:Y:S01]  /*0370*/  @!P2 FMUL.FTZ R6, R14, R9 ;  /* 0x000000090e06a220 */ /* 0x004fe20000410000 */
[----:B----4-:R-:W-:Y:S01]  /*0380*/  @!P3 FMUL.FTZ R5, R16, R7 ;  /* 0x000000071005b220 */ /* 0x010fe20000410000 */
[----:B0-----:R-:W-:Y:S06]  /*0390*/  @P4 BRA `(.L_x_12841) ;  /* 0x0000000000284947 */ /* 0x001fec0003800000 */
        /* <DEDUP_REMOVED lines=10> */
.L_x_12841:
[----:B------:R-:W-:Y:S05]  /*0440*/  BSYNC.RECONVERGENT B0 ;  /* 0x0000000000007941 */ /* 0x000fea0003800200 */
.L_x_12840:
[----:B------:R-:W-:-:S13]  /*0450*/  ISETP.GE.AND P1, PT, R3, R2, PT ;  /* 0x000000020300720c */ /* 0x000fda0003f26270 */
[----:B------:R-:W-:Y:S05]  /*0460*/  @P1 EXIT ;  /* 0x000000000000194d */ /* 0x000fea0003800000 */
[----:B0-----:R-:W0:Y:S01]  /*0470*/  LDC.64 R4, c[0x0][0x390] ;  /* 0x0000e400ff047b82 */ /* 0x001e220000000a00 */
[----:B------:R-:W1:Y:S01]  /*0480*/  @!P0 MUFU.RCP R13, R13 ;  /* 0x0000000d000d8308 */ /* 0x000e620000001000 */
[----:B------:R-:W-:Y:S01]  /*0490*/  LEA R3, R0, R3, 0x9 ;  /* 0x0000000300037211 */ /* 0x000fe200078e48ff */
[----:B-1---5:R-:W-:-:S04]  /*04a0*/  @!P0 FMUL.FTZ R7, R13, R8 ;  /* 0x000000080d078220 */ /* 0x022fc80000410000 */
[----:B0-----:R-:W-:-:S05]  /*04b0*/  IMAD.WIDE.U32 R2, R3, 0x4, R4 ;  /* 0x0000000403027825 */ /* 0x001fca00078e0004 */
[----:B------:R-:W-:Y:S01]  /*04c0*/  STG.E desc[UR4][R2.64], R7 ;  /* 0x0000000702007986 */ /* 0x000fe2000c101904 */
[----:B------:R-:W-:Y:S05]  /*04d0*/  EXIT ;  /* 0x000000000000794d */ /* 0x000fea0003800000 */
.L_x_12842:
        /* <DEDUP_REMOVED lines=10> */
.L_x_19503:


//--------------------- .text._ZN2at6native29vectorized_elementwise_kernelILi2ENS0_13BUnaryFunctorIfffNS0_15binary_internal10DivFunctorIfEEEESt5arrayIPcLm2EEEEviT0_T1_ --------------------------
	.section	.text._ZN2at6native29vectorized_elementwise_kernelILi2ENS0_13BUnaryFunctorIfffNS0_15binary_internal10DivFunctorIfEEEESt5arrayIPcLm2EEEEviT0_T1_,"ax",@progbits
	.align	128
        .global         _ZN2at6native29vectorized_elementwise_kernelILi2ENS0_13BUnaryFunctorIfffNS0_15binary_internal10DivFunctorIfEEEESt5arrayIPcLm2EEEEviT0_T1_
        .type           _ZN2at6native29vectorized_elementwise_kernelILi2ENS0_13BUnaryFunctorIfffNS0_15binary_internal10DivFunctorIfEEEESt5arrayIPcLm2EEEEviT0_T1_,@function
        .size           _ZN2at6native29vectorized_elementwise_kernelILi2ENS0_13BUnaryFunctorIfffNS0_15binary_internal10DivFunctorIfEEEESt5arrayIPcLm2EEEEviT0_T1_,(.L_x_19504 - _ZN2at6native29vectorized_elementwise_kernelILi2ENS0_13BUnaryFunctorIfffNS0_15binary_internal10DivFunctorIfEEEESt5arrayIPcLm2EEEEviT0_T1_)
        .other          _ZN2at6native29vectorized_elementwise_kernelILi2ENS0_13BUnaryFunctorIfffNS0_15binary_internal10DivFunctorIfEEEESt5arrayIPcLm2EEEEviT0_T1_,@"STO_CUDA_ENTRY STV_DEFAULT"
_ZN2at6native29vectorized_elementwise_kernelILi2ENS0_13BUnaryFunctorIfffNS0_15binary_internal10DivFunctorIfEEEESt5arrayIPcLm2EEEEviT0_T1_:
.text._ZN2at6native29vectorized_elementwise_kernelILi2ENS0_13BUnaryFunctorIfffNS0_15binary_internal10DivFunctorIfEEEESt5arrayIPcLm2EEEEviT0_T1_:
        /* <DEDUP_REMOVED lines=8> */
[----:B------:R-:W0:Y:S02]  /*0080*/  S2R R19, SR_TID.X ;  /* 0x0000000000137919 */ /* 0x000e240000002100 */
[----:B0-----:R-:W-:Y:S01]  /*0090*/  ISETP.GE.U32.AND P4, PT, R19, R2, PT ;  /* 0x000000021300720c */ /* 0x001fe20003f86070 */
[----:B------:R-:W-:-:S12]  /*00a0*/  IMAD.MOV.U32 R3, RZ, RZ, R19 ;  /* 0x000000ffff037224 */ /* 0x000fd800078e0013 */
[----:B------:R-:W-:Y:S01]  /*00b0*/  @!P4 IADD3 R19, PT, PT, R3, 0x80, RZ ;  /* 0x000000800313c810 */ /* 0x000fe20007ffe0ff */
[----:B------:R-:W0:Y:S03]  /*00c0*/  @!P4 LDC.64 R20, c[0x0][0x398] ;  /* 0x0000e600ff14cb82 */ /* 0x000e260000000a00 */
[----:B------:R-:W-:-:S13]  /*00d0*/  ISETP.GE.U32.AND P0, PT, R19, R2, PT ;  /* 0x000000021300720c */ /* 0x000fda0003f06070 */
[----:B------:R-:W-:Y:S01]  /*00e0*/  @!P0 IMAD.IADD R26, R0, 0x1, R19 ;  /* 0x00000001001a8824 */ /* 0x000fe200078e0213 */
[----:B------:R-:W-:-:S04]  /*00f0*/  @!P0 IADD3 R19, PT, PT, R19, 0x80, RZ ;  /* 0x0000008013138810 */ /* 0x000fc80007ffe0ff */
[----:B------:R-:W-:-:S13]  /*0100*/  ISETP.GE.U32.AND P5, PT, R19, R2, PT ;  /* 0x000000021300720c */ /* 0x000fda0003fa6070 */
[----:B------:R-:W-:Y:S01]  /*0110*/  @!P5 IMAD.IADD R11, R0, 0x1, R19 ;  /* 0x00000001000bd824 */ /* 0x000fe200078e0213 */
[----:B------:R-:W-:Y:S01]  /*0120*/  @!P5 IADD3 R19, PT, PT, R19, 0x80, RZ ;  /* 0x000000801313d810 */ /* 0x000fe20007ffe0ff */
[----:B------:R-:W1:Y:S03]  /*0130*/  @!P5 LDC.64 R28, c[0x0][0x398] ;  /* 0x0000e600ff1cdb82 */ /* 0x000e660000000a00 */
[----:B------:R-:W-:-:S13]  /*0140*/  ISETP.GE.U32.AND P1, PT, R19, R2, PT ;  /* 0x000000021300720c */ /* 0x000fda0003f26070 */
[----:B------:R-:W-:Y:S01]  /*0150*/  @!P1 IMAD.IADD R22, R0, 0x1, R19 ;  /* 0x0000000100169824 */ /* 0x000fe200078e0213 */
[----:B------:R-:W-:Y:S01]  /*0160*/  @!P1 IADD3 R19, PT, PT, R19, 0x80, RZ ;  /* 0x0000008013139810 */ /* 0x000fe20007ffe0ff */
[----:B------:R-:W2:Y:S03]  /*0170*/  @!P1 LDC.64 R12, c[0x0][0x398] ;  /* 0x0000e600ff0c9b82 */ /* 0x000ea60000000a00 */
[----:B------:R-:W-:Y:S01]  /*0180*/  ISETP.GE.U32.AND P3, PT, R19, R2, PT ;  /* 0x000000021300720c */ /* 0x000fe20003f66070 */
[----:B-1----:R-:W-:-:S04]  /*0190*/  @!P5 IMAD.WIDE.U32 R28, R11, 0x4, R28 ;  /* 0x000000040b1cd825 */ /* 0x002fc800078e001c */
[----:B------:R-:W-:-:S08]  /*01a0*/  IMAD.MOV.U32 R11, RZ, RZ, RZ ;  /* 0x000000ffff0b7224 */ /* 0x000fd000078e00ff */
[C---:B------:R-:W-:Y:S01]  /*01b0*/  @!P3 IMAD.IADD R18, R0.reuse, 0x1, R19 ;  /* 0x000000010012b824 */ /* 0x040fe200078e0213 */
[----:B------:R-:W-:Y:S01]  /*01c0*/  @!P3 IADD3 R19, PT, PT, R19, 0x80, RZ ;  /* 0x000000801313b810 */ /* 0x000fe20007ffe0ff */
[----:B------:R1:W3:Y:S01]  /*01d0*/  @!P5 LDG.E R11, desc[UR4][R28.64] ;  /* 0x000000041c0bd981 */ /* 0x0002e2000c1e1900 */
[----:B------:R-:W-:Y:S01]  /*01e0*/  @!P4 IADD3 R27, PT, PT, R0, R3, RZ ;  /* 0x00000003001bc210 */ /* 0x000fe20007ffe0ff */
[----:B------:R-:W-:Y:S01]  /*01f0*/  HFMA2 R24, -RZ, RZ, 0, 0 ;  /* 0x00000000ff187431 */ /* 0x000fe200000001ff */
[----:B------:R-:W-:Y:S01]  /*0200*/  ISETP.GE.U32.AND P2, PT, R19, R2, PT ;  /* 0x000000021300720c */ /* 0x000fe20003f46070 */
[----:B------:R-:W4:-:S12]  /*0210*/  @!P3 LDC.64 R14, c[0x0][0x398] ;  /* 0x0000e600ff0ebb82 */ /* 0x000f180000000a00 */
[----:B------:R-:W-:Y:S01]  /*0220*/  @!P2 IADD3 R23, PT, PT, R0, R19, RZ ;  /* 0x000000130017a210 */ /* 0x000fe20007ffe0ff */
[----:B------:R-:W-:Y:S01]  /*0230*/  @!P2 VIADD R19, R19, 0x80 ;  /* 0x000000801313a836 */ /* 0x000fe20000000000 */
[----:B------:R-:W5:Y:S04]  /*0240*/  @!P2 LDC.64 R16, c[0x0][0x398] ;  /* 0x0000e600ff10ab82 */ /* 0x000f680000000a00 */
[----:B------:R-:W-:Y:S01]  /*0250*/  ISETP.GE.U32.AND P5, PT, R19, R2, PT ;  /* 0x000000021300720c */ /* 0x000fe20003fa6070 */
[----:B0-----:R-:W-:-:S04]  /*0260*/  @!P4 IMAD.WIDE.U32 R20, R27, 0x4, R20 ;  /* 0x000000041b14c825 */ /* 0x001fc800078e0014 */
[----:B------:R-:W-:-:S06]  /*0270*/  IMAD.MOV.U32 R27, RZ, RZ, RZ ;  /* 0x000000ffff1b7224 */ /* 0x000fcc00078e00ff */
[----:B------:R0:W3:Y:S02]  /*0280*/  @!P4 LDG.E R27, desc[UR4][R20.64] ;  /* 0x00000004141bc981 */ /* 0x0000e4000c1e1900 */
[----:B-1----:R-:W-:Y:S01]  /*0290*/  @!P5 IADD3 R29, PT, PT, R0, R19, RZ ;  /* 0x00000013001dd210 */ /* 0x002fe20007ffe0ff */
[----:B------:R-:W-:-:S05]  /*02a0*/  @!P5 VIADD R19, R19, 0x80 ;  /* 0x000000801313d836 */ /* 0x000fca0000000000 */
[----:B------:R-:W-:Y:S01]  /*02b0*/  ISETP.GE.U32.AND P4, PT, R19, R2, PT ;  /* 0x000000021300720c */ /* 0x000fe20003f86070 */
[----:B--2---:R-:W-:Y:S01]  /*02c0*/  @!P1 IMAD.WIDE.U32 R12, R22, 0x4, R12 ;  /* 0x00000004160c9825 */ /* 0x004fe200078e000c */
[----:B0-----:R-:W0:Y:S03]  /*02d0*/  @!P5 LDC.64 R20, c[0x0][0x398] ;  /* 0x0000e600ff14db82 */ /* 0x001e260000000a00 */
[----:B-----5:R-:W-:Y:S01]  /*02e0*/  @!P2 IMAD.WIDE.U32 R16, R23, 0x4, R16 ;  /* 0x000000041710a825 */ /* 0x020fe200078e0010 */
[----:B------:R1:W2:Y:S07]  /*02f0*/  @!P1 LDG.E R24, desc[UR4][R12.64] ;  /* 0x000000040c189981 */ /* 0x0002ae000c1e1900 */
[----:B------:R-:W5:Y:S08]  /*0300*/  @!P4 LDC.64 R22, c[0x0][0x398] ;  /* 0x0000e600ff16cb82 */ /* 0x000f700000000a00 */
[----:B-1----:R-:W1:Y:S01]  /*0310*/  @!P0 LDC.64 R12, c[0x0][0x398] ;  /* 0x0000e600ff0c8b82 */ /* 0x002e620000000a00 */
[----:B------:R-:W-:Y:S01]  /*0320*/  @!P4 IADD3 R19, PT, PT, R0, R19, RZ ;  /* 0x000000130013c210 */ /* 0x000fe20007ffe0ff */
[----:B0-----:R-:W-:-:S04]  /*0330*/  @!P5 IMAD.WIDE.U32 R20, R29, 0x4, R20 ;  /* 0x000000041d14d825 */ /* 0x001fc800078e0014 */
[----:B------:R-:W-:Y:S02]  /*0340*/  HFMA2 R29, -RZ, RZ, 0, 0 ;  /* 0x00000000ff1d7431 */ /* 0x000fe400000001ff */
[----:B----4-:R-:W-:Y:S01]  /*0350*/  @!P3 IMAD.WIDE.U32 R14, R18, 0x4, R14 ;  /* 0x00000004120eb825 */ /* 0x010fe200078e000e */
[----:B------:R-:W-:-:S03]  /*0360*/  MOV R18, RZ ;  /* 0x000000ff00127202 */ /* 0x000fc60000000f00 */
[----:B------:R-:W-:Y:S02]  /*0370*/  IMAD.MOV.U32 R28, RZ, RZ, RZ ;  /* 0x000000ffff1c7224 */ /* 0x000fe400078e00ff */
[----:B-----5:R-:W-:Y:S01]  /*0380*/  @!P4 IMAD.WIDE.U32 R22, R19, 0x4, R22 ;  /* 0x000000041316c825 */ /* 0x020fe200078e0016 */
[----:B------:R-:W-:Y:S01]  /*0390*/  MOV R19, RZ ;  /* 0x000000ff00137202 */ /* 0x000fe20000000f00 */
[----:B------:R0:W4:Y:S04]  /*03a0*/  @!P3 LDG.E R18, desc[UR4][R14.64] ;  /* 0x000000040e12b981 */ /* 0x000128000c1e1900 */
[----:B------:R5:W4:Y:S01]  /*03b0*/  @!P2 LDG.E R28, desc[UR4][R16.64] ;  /* 0x00000004101ca981 */ /* 0x000b22000c1e1900 */
[----:B-1----:R-:W-:-:S03]  /*03c0*/  @!P0 IMAD.WIDE.U32 R12, R26, 0x4, R12 ;  /* 0x000000041a0c8825 */ /* 0x002fc600078e000c */
[----:B------:R-:W4:Y:S01]  /*03d0*/  @!P5 LDG.E R29, desc[UR4][R20.64] ;  /* 0x00000004141dd981 */ /* 0x000f22000c1e1900 */
[----:B------:R-:W-:-:S03]  /*03e0*/  IMAD.MOV.U32 R26, RZ, RZ, RZ ;  /* 0x000000ffff1a7224 */ /* 0x000fc600078e00ff */
[----:B------:R1:W4:Y:S04]  /*03f0*/  @!P0 LDG.E R19, desc[UR4][R12.64] ;  /* 0x000000040c138981 */ /* 0x000328000c1e1900 */
[----:B------:R1:W4:Y:S01]  /*0400*/  @!P4 LDG.E R26, desc[UR4][R22.64] ;  /* 0x00000004161ac981 */ /* 0x000322000c1e1900 */
[----:B0-----:R-:W-:-:S04]  /*0410*/  IADD3 R15, PT, PT, R3, 0x100, RZ ;  /* 0x00000100030f7810 */ /* 0x001fc80007ffe0ff */
[-C--:B------:R-:W-:Y:S02]  /*0420*/  ISETP.GE.U32.AND P6, PT, R15, R2.reuse, PT ;  /* 0x000000020f00720c */ /* 0x080fe40003fc6070 */
[----:B------:R-:W-:-:S11]  /*0430*/  ISETP.GE.U32.AND P0, PT, R3, R2, PT ;  /* 0x000000020300720c */ /* 0x000fd60003f06070 */
[----:B-----5:R-:W0:Y:S08]  /*0440*/  @!P6 LDC R16, c[0x0][0x388] ;  /* 0x0000e200ff10eb82 */ /* 0x020e300000000800 */
[----:B-1----:R-:W1:Y:S01]  /*0450*/  @!P0 LDC R12, c[0x0][0x388] ;  /* 0x0000e200ff0c8b82 */ /* 0x002e620000000800 */
[C---:B------:R-:W-:Y:S01]  /*0460*/  VIADD R17, R3.reuse, 0x180 ;  /* 0x0000018003117836 */ /* 0x040fe20000000000 */
[----:B------:R-:W-:-:S02]  /*0470*/  IADD3 R21, PT, PT, R3, 0x200, RZ ;  /* 0x0000020003157810 */ /* 0x000fc40007ffe0ff */
[----:B------:R-:W-:-:S04]  /*0480*/  IADD3 R13, PT, PT, R3, 0x280, RZ ;  /* 0x00000280030d7810 */ /* 0x000fc80007ffe0ff */
[----:B------:R-:W5:Y:S01]  /*0490*/  @!P0 LDC.64 R14, c[0x0][0x390] ;  /* 0x0000e400ff0e8b82 */ /* 0x000f620000000a00 */
[----:B0-----:R-:W3:Y:S01]  /*04a0*/  @!P6 MUFU.RCP R16, R16 ;  /* 0x000000100010e308 */ /* 0x001ee20000001000 */
[-C--:B------:R-:W-:Y:S01]  /*04b0*/  ISETP.GE.U32.AND P1, PT, R17, R2.reuse, PT ;  /* 0x000000021100720c */ /* 0x080fe20003f26070 */
[----:B------:R-:W-:Y:S01]  /*04c0*/  VIADD R17, R3, 0x300 ;  /* 0x0000030003117836 */ /* 0x000fe20000000000 */
[-C--:B------:R-:W-:Y:S02]  /*04d0*/  ISETP.GE.U32.AND P2, PT, R21, R2.reuse, PT ;  /* 0x000000021500720c */ /* 0x080fe40003f46070 */
[----:B------:R-:W-:Y:S02]  /*04e0*/  ISETP.GE.U32.AND P3, PT, R13, R2, PT ;  /* 0x000000020d00720c */ /* 0x000fe40003f66070 */
[C---:B------:R-:W-:Y:S01]  /*04f0*/  IADD3 R21, PT, PT, R3.reuse, 0x380, RZ ;  /* 0x0000038003157810 */ /* 0x040fe20007ffe0ff */
[----:B-1----:R-:W0:Y:S01]  /*0500*/  @!P0 MUFU.RCP R12, R12 ;  /* 0x0000000c000c8308 */ /* 0x002e220000001000 */
[----:B------:R-:W-:-:S02]  /*0510*/  IADD3 R13, PT, PT, R3, 0x80, RZ ;  /* 0x00000080030d7810 */ /* 0x000fc40007ffe0ff */
[-C--:B------:R-:W-:Y:S02]  /*0520*/  ISETP.GE.U32.AND P4, PT, R17, R2.reuse, PT ;  /* 0x000000021100720c */ /* 0x080fe40003f86070 */
[----:B------:R-:W-:Y:S01]  /*0530*/  ISETP.GE.U32.AND P5, PT, R21, R2, PT ;  /* 0x000000021500720c */ /* 0x000fe20003fa6070 */
[----:B------:R-:W-:-:S04]  /*0540*/  @!P0 IMAD.IADD R17, R0, 0x1, R3 ;  /* 0x0000000100118824 */ /* 0x000fc800078e0203 */
[----:B-----5:R-:W-:Y:S01]  /*0550*/  @!P0 IMAD.WIDE.U32 R14, R17, 0x4, R14 ;  /* 0x00000004110e8825 */ /* 0x020fe200078e000e */
[----:B------:R-:W1:Y:S08]  /*0560*/  @!P3 LDC R20, c[0x0][0x388] ;  /* 0x0000e200ff14bb82 */ /* 0x000e700000000800 */
[----:B------:R-:W5:Y:S08]  /*0570*/  @!P2 LDC R17, c[0x0][0x388] ;  /* 0x0000e200ff11ab82 */ /* 0x000f700000000800 */
[----:B------:R-:W0:Y:S01]  /*0580*/  @!P4 LDC R22, c[0x0][0x388] ;  /* 0x0000e200ff16cb82 */ /* 0x000e220000000800 */
[----:B------:R-:W-:Y:S01]  /*0590*/  @!P0 MOV R3, R13 ;  /* 0x0000000d00038202 */ /* 0x000fe20000000f00 */
[----:B-1----:R-:W-:Y:S08]  /*05a0*/  @!P3 MUFU.RCP R21, R20 ;  /* 0x000000140015b308 */ /* 0x002ff00000001000 */
[----:B-----5:R-:W-:Y:S08]  /*05b0*/  @!P2 MUFU.RCP R17, R17 ;  /* 0x000000110011a308 */ /* 0x020ff00000001000 */
[----:B0-----:R-:W-:Y:S01]  /*05c0*/  @!P4 MUFU.RCP R22, R22 ;  /* 0x000000160016c308 */ /* 0x001fe20000001000 */
[----:B------:R-:W-:Y:S04]  /*05d0*/  BSSY.RECONVERGENT B0, `(.L_x_12844) ;  /* 0x000003d000007945 */ /* 0x000fe80003800200 */
[----:B------:R-:W-:Y:S01]  /*05e0*/  BSSY.RELIABLE B1, `(.L_x_12845) ;  /* 0x0000035000017945 */ /* 0x000fe20003800100 */
[----:B---3--:R-:W-:Y:S01]  /*05f0*/  @!P6 FMUL.FTZ R4, R16, R11 ;  /* 0x0000000b1004e220 */ /* 0x008fe20000410000 */
[----:B------:R-:W-:Y:S01]  /*0600*/  ISETP.GE.U32.AND P6, PT, R13, R2, PT ;  /* 0x000000020d00720c */ /* 0x000fe20003fc6070 */
[----:B------:R-:W0:Y:S08]  /*0610*/  @!P1 LDC R11, c[0x0][0x388] ;  /* 0x0000e200ff0b9b82 */ /* 0x000e300000000800 */
[----:B------:R-:W1:Y:S01]  /*0620*/  @!P5 LDC R16, c[0x0][0x388] ;  /* 0x0000e200ff10db82 */ /* 0x000e620000000800 */
[----:B------:R-:W-:-:S07]  /*0630*/  @!P0 FMUL.FTZ R25, R12, R27 ;  /* 0x0000001b0c198220 */ /* 0x000fce0000410000 */
[----:B------:R-:W3:Y:S01]  /*0640*/  @!P6 LDC R12, c[0x0][0x388] ;  /* 0x0000e200ff0ceb82 */ /* 0x000ee20000000800 */
[----:B0-----:R-:W2:Y:S01]  /*0650*/  @!P1 MUFU.RCP R11, R11 ;  /* 0x0000000b000b9308 */ /* 0x001ea20000001000 */
[----:B------:R0:W-:Y:S01]  /*0660*/  @!P0 STG.E desc[UR4][R14.64], R25 ;  /* 0x000000190e008986 */ /* 0x0001e2000c101904 */
[----:B------:R-:W-:-:S06]  /*0670*/  ISETP.GE.U32.AND P0, PT, R3, R2, PT ;  /* 0x000000020300720c */ /* 0x000fcc0003f06070 */
[----:B-1----:R-:W-:Y:S08]  /*0680*/  @!P5 MUFU.RCP R23, R16 ;  /* 0x000000100017d308 */ /* 0x002ff00000001000 */
[----:B---3--:R-:W1:Y:S01]  /*0690*/  @!P6 MUFU.RCP R12, R12 ;  /* 0x0000000c000ce308 */ /* 0x008e620000001000 */
[----:B--2---:R-:W-:Y:S01]  /*06a0*/  @!P1 FMUL.FTZ R5, R11, R24 ;  /* 0x000000180b059220 */ /* 0x004fe20000410000 */
[----:B----4-:R-:W-:Y:S01]  /*06b0*/  @!P2 FMUL.FTZ R6, R17, R18 ;  /* 0x000000121106a220 */ /* 0x010fe20000410000 */
[----:B------:R-:W-:Y:S01]  /*06c0*/  @!P3 FMUL.FTZ R7, R21, R28 ;  /* 0x0000001c1507b220 */ /* 0x000fe20000410000 */
[----:B------:R-:W-:Y:S01]  /*06d0*/  @!P4 FMUL.FTZ R8, R22, R29 ;  /* 0x0000001d1608c220 */ /* 0x000fe20000410000 */
[----:B-1----:R-:W-:Y:S01]  /*06e0*/  @!P6 FMUL.FTZ R10, R12, R19 ;  /* 0x000000130c0ae220 */ /* 0x002fe20000410000 */
[----:B------:R-:W-:Y:S01]  /*06f0*/  @!P5 FMUL.FTZ R9, R23, R26 ;  /* 0x0000001a1709d220 */ /* 0x000fe20000410000 */
[----:B0-----:R-:W-:Y:S06]  /*0700*/  @P0 BRA `(.L_x_12846) ;  /* 0x0000000000300947 */ /* 0x001fec0003800000 */
        /* <DEDUP_REMOVED lines=12> */
.L_x_12846:
[----:B------:R-:W-:-:S13]  /*07d0*/  ISETP.GE.U32.AND P0, PT, R3, R2, PT ;  /* 0x000000020300720c */ /* 0x000fda0003f06070 */
[----:B------:R-:W-:Y:S05]  /*07e0*/  @P0 BRA `(.L_x_12848) ;  /* 0x0000000000300947 */ /* 0x000fea0003800000 */
[----:B0-----:R-:W0:Y:S01]  /*07f0*/  LDC.64 R10, c[0x0][0x390] ;  /* 0x0000e400ff0a7b82 */ /* 0x001e220000000a00 */
[----:B------:R-:W-:Y:S01]  /*0800*/  IMAD.IADD R13, R0, 0x1, R3 ;  /* 0x00000001000d7824 */ /* 0x000fe200078e0203 */
[----:B------:R-:W-:-:S03]  /*0810*/  IADD3 R3, PT, PT, R3, 0x80, RZ ;  /* 0x0000008003037810 */ /* 0x000fc60007ffe0ff */
[----:B0-----:R-:W-:-:S05]  /*0820*/  IMAD.WIDE.U32 R10, R13, 0x4, R10 ;  /* 0x000000040d0a7825 */ /* 0x001fca00078e000a */
[----:B------:R1:W-:Y:S02]  /*0830*/  STG.E desc[UR4][R10.64], R5 ;  /* 0x000000050a007986 */ /* 0x0003e4000c101904 */
.L_x_12847:
[----:B------:R-:W-:-:S13]  /*0840*/  ISETP.GE.U32.AND P0, PT, R3, R2, PT ;  /* 0x000000020300720c */ /* 0x000fda0003f06070 */
[----:B------:R-:W-:Y:S05]  /*0850*/  @P0 BRA `(.L_x_12849) ;  /* 0x0000000000340947 */ /* 0x000fea0003800000 */
[----:B-1----:R-:W1:Y:S01]  /*0860*/  LDC.64 R4, c[0x0][0x390] ;  /* 0x0000e400ff047b82 */ /* 0x002e620000000a00 */
[----:B------:R-:W-:Y:S01]  /*0870*/  IADD3 R11, PT, PT, R0, R3, RZ ;  /* 0x00000003000b7210 */ /* 0x000fe20007ffe0ff */
[----:B------:R-:W-:-:S04]  /*0880*/  VIADD R3, R3, 0x80 ;  /* 0x0000008003037836 */ /* 0x000fc80000000000 */
[----:B-1----:R-:W-:-:S05]  /*0890*/  IMAD.WIDE.U32 R4, R11, 0x4, R4 ;  /* 0x000000040b047825 */ /* 0x002fca00078e0004 */
[----:B------:R1:W-:Y:S02]  /*08a0*/  STG.E desc[UR4][R4.64], R6 ;  /* 0x0000000604007986 */ /* 0x0003e4000c101904 */
.L_x_12848:
[----:B------:R-:W-:-:S13]  /*08b0*/  ISETP.GE.U32.AND P0, PT, R3, R2, PT ;  /* 0x000000020300720c */ /* 0x000fda0003f06070 */
[----:B------:R-:W-:Y:S05]  /*08c0*/  @P0 BREAK.RELIABLE B1 ;  /* 0x0000000000010942 */ /* 0x000fea0003800100 */
[----:B------:R-:W-:Y:S05]  /*08d0*/  @P0 BRA `(.L_x_12850) ;  /* 0x0000000000300947 */ /* 0x000fea0003800000 */
[----:B01----:R-:W0:Y:S01]  /*08e0*/  LDC.64 R4, c[0x0][0x390] ;  /* 0x0000e400ff047b82 */ /* 0x003e220000000a00 */
[----:B------:R-:W-:Y:S02]  /*08f0*/  IADD3 R11, PT, PT, R0, R3, RZ ;  /* 0x00000003000b7210 */ /* 0x000fe40007ffe0ff */
[----:B------:R-:W-:-:S03]  /*0900*/  IADD3 R3, PT, PT, R3, 0x80, RZ ;  /* 0x0000008003037810 */ /* 0x000fc60007ffe0ff */
[----:B0-----:R-:W-:-:S05]  /*0910*/  IMAD.WIDE.U32 R4, R11, 0x4, R4 ;  /* 0x000000040b047825 */ /* 0x001fca00078e0004 */
[----:B------:R2:W-:Y:S02]  /*0920*/  STG.E desc[UR4][R4.64], R7 ;  /* 0x0000000704007986 */ /* 0x0005e4000c101904 */
.L_x_12849:
[----:B------:R-:W-:Y:S05]  /*0930*/  BSYNC.RELIABLE B1 ;  /* 0x0000000000017941 */ /* 0x000fea0003800100 */
.L_x_12845:
[----:B------:R-:W-:-:S13]  /*0940*/  ISETP.GE.U32.AND P0, PT, R3, R2, PT ;  /* 0x000000020300720c */ /* 0x000fda0003f06070 */
[----:B-12---:R-:W1:Y:S01]  /*0950*/  @!P0 LDC.64 R4, c[0x0][0x390] ;  /* 0x0000e400ff048b82 */ /* 0x006e620000000a00 */
[----:B------:R-:W-:Y:S01]  /*0960*/  @!P0 IMAD.IADD R7, R0, 0x1, R3 ;  /* 0x0000000100078824 */ /* 0x000fe200078e0203 */
[----:B------:R-:W-:-:S03]  /*0970*/  @!P0 IADD3 R3, PT, PT, R3, 0x80, RZ ;  /* 0x0000008003038810 */ /* 0x000fc60007ffe0ff */
[----:B-1----:R-:W-:-:S05]  /*0980*/  @!P0 IMAD.WIDE.U32 R4, R7, 0x4, R4 ;  /* 0x0000000407048825 */ /* 0x002fca00078e0004 */
[----:B------:R2:W-:Y:S02]  /*0990*/  @!P0 STG.E desc[UR4][R4.64], R8 ;  /* 0x0000000804008986 */ /* 0x0005e4000c101904 */
.L_x_12850:
[----:B------:R-:W-:Y:S05]  /*09a0*/  BSYNC.RECONVERGENT B0 ;  /* 0x0000000000007941 */ /* 0x000fea0003800200 */
.L_x_12844:
[----:B------:R-:W-:Y:S05]  /*09b0*/  WARPSYNC.ALL ;  /* 0x0000000000007948 */ /* 0x000fea0003800000 */
[----:B------:R-:W-:-:S13]  /*09c0*/  ISETP.GE.U32.AND P0, PT, R3, R2, PT ;  /* 0x000000020300720c */ /* 0x000fda0003f06070 */
[----:B------:R-:W-:Y:S05]  /*09d0*/  @P0 EXIT ;  /* 0x000000000000094d */ /* 0x000fea0003800000 */
[----:B012---:R-:W0:Y:S01]  /*09e0*/  LDC.64 R4, c[0x0][0x390] ;  /* 0x0000e400ff047b82 */ /* 0x007e220000000a00 */
[----:B------:R-:W-:-:S05]  /*09f0*/  IADD3 R3, PT, PT, R0, R3, RZ ;  /* 0x0000000300037210 */ /* 0x000fca0007ffe0ff */
[----:B0-----:R-:W-:-:S05]  /*0a00*/  IMAD.WIDE.U32 R2, R3, 0x4, R4 ;  /* 0x0000000403027825 */ /* 0x001fca00078e0004 */
[----:B------:R-:W-:Y:S01]  /*0a10*/  STG.E desc[UR4][R2.64], R9 ;  /* 0x0000000902007986 */ /* 0x000fe2000c101904 */
[----:B------:R-:W-:Y:S05]  /*0a20*/  EXIT ;  /* 0x000000000000794d */ /* 0x000fea0003800000 */
.L_x_12843:
[----:B------:R-:W0:Y:S01]  /*0a30*/  S2R R15, SR_TID.X ;  /* 0x00000000000f7919 */ /* 0x000e220000002100 */
[----:B------:R-:W1:Y:S01]  /*0a40*/  LDC.64 R2, c[0x0][0x398] ;  /* 0x0000e600ff027b82 */ /* 0x000e620000000a00 */
[----:B------:R-:W2:Y:S07]  /*0a50*/  LDCU UR6, c[0x0][0x388] ;  /* 0x00007100ff0677ac */ /* 0x000eae0008000800 */
[----:B------:R-:W3:Y:S01]  /*0a60*/  LDC.64 R4, c[0x0][0x390] ;  /* 0x0000e400ff047b82 */ /* 0x000ee20000000a00 */
[----:B-1----:R-:W-:-:S04]  /*0a70*/  IMAD.WIDE.U32 R2, R0, 0x4, R2 ;  /* 0x0000000400027825 */ /* 0x002fc800078e0002 */
[----:B0-----:R-:W-:-:S05]  /*0a80*/  IMAD.WIDE.U32 R2, R15, 0x8, R2 ;  /* 0x000000080f027825 */ /* 0x001fca00078e0002 */
[----:B------:R-:W4:Y:S04]  /*0a90*/  LDG.E.64 R6, desc[UR4][R2.64] ;  /* 0x0000000402067981 */ /* 0x000f28000c1e1b00 */
[----:B------:R-:W5:Y:S04]  /*0aa0*/  LDG.E.64 R8, desc[UR4][R2.64+0x400] ;  /* 0x0004000402087981 */ /* 0x000f68000c1e1b00 */
[----:B------:R-:W5:Y:S04]  /*0ab0*/  LDG.E.64 R10, desc[UR4][R2.64+0x800] ;  /* 0x00080004020a7981 */ /* 0x000f68000c1e1b00 */
[----:B------:R-:W5:Y:S01]  /*0ac0*/  LDG.E.64 R12, desc[UR4][R2.64+0xc00] ;  /* 0x000c0004020c7981 */ /* 0x000f62000c1e1b00 */
[----:B--2---:R-:W4:Y:S01]  /*0ad0*/  MUFU.RCP R14, UR6 ;  /* 0x00000006000e7d08 */ /* 0x004f220008001000 */
[----:B---3--:R-:W-:-:S04]  /*0ae0*/  IMAD.WIDE.U32 R4, R0, 0x4, R4 ;  /* 0x0000000400047825 */ /* 0x008fc800078e0004 */
[----:B------:R-:W-:-:S04]  /*0af0*/  IMAD.WIDE.U32 R4, R15, 0x8, R4 ;  /* 0x000000080f047825 */ /* 0x000fc800078e0004 */
[-C--:B----4-:R-:W-:Y:S01]  /*0b00*/  FMUL.FTZ R6, R6, R14.reuse ;  /* 0x0000000e06067220 */ /* 0x090fe20000410000 */
[-C--:B------:R-:W-:Y:S01]  /*0b10*/  FMUL.FTZ R7, R7, R14.reuse ;  /* 0x0000000e07077220 */ /* 0x080fe20000410000 */
[-C--:B-----5:R-:W-:Y:S01]  /*0b20*/  FMUL.FTZ R8, R8, R14.reuse ;  /* 0x0000000e08087220 */ /* 0x0a0fe20000410000 */
[----:B------:R-:W-:-:S03]  /*0b30*/  FMUL.FTZ R9, R9, R14 ;  /* 0x0000000e09097220 */ /* 0x000fc60000410000 */
[----:B------:R-:W-:Y:S01]  /*0b40*/  STG.E.64 desc[UR4][R4.64], R6 ;  /* 0x0000000604007986 */ /* 0x000fe2000c101b04 */
[-C--:B------:R-:W-:Y:S01]  /*0b50*/  FMUL.FTZ R10, R10, R14.reuse ;  /* 0x0000000e0a0a7220 */ /* 0x080fe20000410000 */
[-C--:B------:R-:W-:Y:S02]  /*0b60*/  FMUL.FTZ R11, R11, R14.reuse ;  /* 0x0000000e0b0b7220 */ /* 0x080fe40000410000 */
[----:B------:R-:W-:Y:S01]  /*0b70*/  STG.E.64 desc[UR4][R4.64+0x400], R8 ;  /* 0x0004000804007986 */ /* 0x000fe2000c101b04 */
[-C--:B------:R-:W-:Y:S01]  /*0b80*/  FMUL.FTZ R12, R12, R14.reuse ;  /* 0x0000000e0c0c7220 */ /* 0x080fe20000410000 */
[----:B------:R-:W-:Y:S02]  /*0b90*/  FMUL.FTZ R13, R13, R14 ;  /* 0x0000000e0d0d7220 */ /* 0x000fe40000410000 */
[----:B------:R-:W-:Y:S04]  /*0ba0*/  STG.E.64 desc[UR4][R4.64+0x800], R10 ;  /* 0x0008000a04007986 */ /* 0x000fe8000c101b04 */
[----:B------:R-:W-:Y:S01]  /*0bb0*/  STG.E.64 desc[UR4][R4.64+0xc00], R12 ;  /* 0x000c000c04007986 */ /* 0x000fe2000c101b04 */
[----:B------:R-:W-:Y:S05]  /*0bc0*/  EXIT ;  /* 0x000000000000794d */ /* 0x000fea0003800000 */
.L_x_12851:
        /* <DEDUP_REMOVED lines=11> */
.L_x_19504:


//--------------------- .text._ZN2at6native29vectorized_elementwise_kernelILi4ENS0_13BUnaryFunctorIfffNS0_15binary_internal10DivFunctorIfEEEESt5arrayIPcLm2EEEEviT0_T1_ --------------------------
	.section	.text._ZN2at6native29vectorized_elementwise_kernelILi4ENS0_13BUnaryFunctorIfffNS0_15binary_internal10DivFunctorIfEEEESt5arrayIPcLm2EEEEviT0_T1_,"ax",@progbits
	.align	128
        .global         _ZN2at6native29vectorized_elementwise_kernelILi4ENS0_13BUnaryFunctorIfffNS0_15binary_internal10DivFunctorIfEEEESt5arrayIPcLm2EEEEviT0_T1_
        .type           _ZN2at6native29vectorized_elementwise_kernelILi4ENS0_13BUnaryFunctorIfffNS0_15binary_internal10DivFunctorIfEEEESt5arrayIPcLm2EEEEviT0_T1_,@function
        .size           _ZN2at6native29vectorized_elementwise_kernelILi4ENS0_13BUnaryFunctorIfffNS0_15binary_internal10DivFunctorIfEEEESt5arrayIPcLm2EEEEviT0_T1_,(.L_x_19505 - _ZN2at6native29vectorized_elementwise_kernelILi4ENS0_13BUnaryFunctorIfffNS0_15binary_internal10DivFunctorIfEEEESt5arrayIPcLm2EEEEviT0_T1_)
        .other          _ZN2at6native29vectorized_elementwise_kernelILi4ENS0_13BUnaryFunctorIfffNS0_15binary_internal10DivFunctorIfEEEESt5arrayIPcLm2EEEEviT0_T1_,@"STO_CUDA_ENTRY STV_DEFAULT"
_ZN2at6native29vectorized_elementwise_kernelILi4ENS0_13BUnaryFunctorIfffNS0_15binary_internal10DivFunctorIfEEEESt5arrayIPcLm2EEEEviT0_T1_:
.text._ZN2at6native29vectorized_elementwise_kernelILi4ENS0_13BUnaryFunctorIfffNS0_15binary_internal10DivFunctorIfEEEESt5arrayIPcLm2EEEEviT0_T1_:
        /* <DEDUP_REMOVED lines=125> */
.L_x_12855:
[----:B------:R-:W-:-:S13]  /*07d0*/  ISETP.GE.U32.AND P0, PT, R3, R2, PT ;  /* 0x000000020300720c */ /* 0x000fda0003f06070 */
[----:B------:R-:W-:Y:S05]  /*07e0*/  @P0 BRA `(.L_x_12857) ;  /* 0x0000000000300947 */ /* 0x000fea0003800000 */
[----:B0-----:R-:W0:Y:S01]  /*07f0*/  LDC.64 R10, c[0x0][0x390] ;  /* 0x0000e400ff0a7b82 */ /* 0x001e220000000a00 */
[----:B------:R-:W-:Y:S01]  /*0800*/  IMAD.IADD R13, R0, 0x1, R3 ;  /* 0x00000001000d7824 */ /* 0x000fe200078e0203 */
[----:B------:R-:W-:-:S03]  /*0810*/  IADD3 R3, PT, PT, R3, 0x80, RZ ;  /* 0x0000008003037810 */ /* 0x000fc60007ffe0ff */
[----:B0-----:R-:W-:-:S05]  /*0820*/  IMAD.WIDE.U32 R10, R13, 0x4, R10 ;  /* 0x000000040d0a7825 */ /* 0x001fca00078e000a */
[----:B------:R1:W-:Y:S02]  /*0830*/  STG.E desc[UR4][R10.64], R5 ;  /* 0x000000050a007986 */ /* 0x0003e4000c101904 */
.L_x_12856:
[----:B------:R-:W-:-:S13]  /*0840*/  ISETP.GE.U32.AND P0, PT, R3, R2, PT ;  /* 0x000000020300720c */ /* 0x000fda0003f06070 */
[----:B------:R-:W-:Y:S05]  /*0850*/  @P0 BRA `(.L_x_12858) ;  /* 0x0000000000340947 */ /* 0x000fea0003800000 */
[----:B-1----:R-:W1:Y:S01]  /*0860*/  LDC.64 R4, c[0x0][0x390] ;  /* 0x0000e400ff047b82 */ /* 0x002e620000000a00 */
[----:B------:R-:W-:Y:S01]  /*0870*/  IADD3 R11, PT, PT, R0, R3, RZ ;  /* 0x00000003000b7210 */ /* 0x000fe20007ffe0ff */
[----:B------:R-:W-:-:S04]  /*0880*/  VIADD R3, R3, 0x80 ;  /* 0x0000008003037836 */ /* 0x000fc80000000000 */
[----:B-1----:R-:W-:-:S05]  /*0890*/  IMAD.WIDE.U32 R4, R11, 0x4, R4 ;  /* 0x000000040b047825 */ /* 0x002fca00078e0004 */
[----:B------:R1:W-:Y:S02]  /*08a0*/  STG.E desc[UR4][R4.64], R6 ;  /* 0x0000000604007986 */ /* 0x0003e4000c101904 */
.L_x_12857:
        /* <DEDUP_REMOVED lines=8> */
.L_x_12858:
[----:B------:R-:W-:Y:S05]  /*0930*/  BSYNC.RELIABLE B1 ;  /* 0x0000000000017941 */ /* 0x000fea0003800100 */
.L_x_12854:
[----:B------:R-:W-:-:S13]  /*0940*/  ISETP.GE.U32.AND P0, PT, R3, R2, PT ;  /* 0x000000020300720c */ /* 0x000fda0003f06070 */
[----:B-12---:R-:W1:Y:S01]  /*0950*/  @!P0 LDC.64 R4, c[0x0][0x390] ;  /* 0x0000e400ff048b82 */ /* 0x006e620000000a00 */
[----:B------:R-:W-:Y:S01]  /*0960*/  @!P0 IMAD.IADD R7, R0, 0x1, R3 ;  /* 0x0000000100078824 */ /* 0x000fe200078e0203 */
[----:B------:R-:W-:-:S03]  /*0970*/  @!P0 IADD3 R3, PT, PT, R3, 0x80, RZ ;  /* 0x0000008003038810 */ /* 0x000fc60007ffe0ff */
[----:B-1----:R-:W-:-:S05]  /*0980*/  @!P0 IMAD.WIDE.U32 R4, R7, 0x4, R4 ;  /* 0x0000000407048825 */ /* 0x002fca00078e0004 */
[----:B------:R2:W-:Y:S02]  /*0990*/  @!P0 STG.E desc[UR4][R4.64], R8 ;  /* 0x0000000804008986 */ /* 0x0005e4000c101904 */
.L_x_12859:
[----:B------:R-:W-:Y:S05]  /*09a0*/  BSYNC.RECONVERGENT B0 ;  /* 0x0000000000007941 */ /* 0x000fea0003800200 */
.L_x_12853:
        /* <DEDUP_REMOVED lines=8> */
.L_x_12852:
[----:B------:R-:W0:Y:S01]  /*0a30*/  S2R R15, SR_TID.X ;  /* 0x00000000000f7919 */ /* 0x000e220000002100 */
[----:B------:R-:W1:Y:S01]  /*0a40*/  LDC.64 R2, c[0x0][0x398] ;  /* 0x0000e600ff027b82 */ /* 0x000e620000000a00 */
[----:B------:R-:W2:Y:S07]  /*0a50*/  LDCU UR6, c[0x0][0x388] ;  /* 0x00007100ff0677ac */ /* 0x000eae0008000800 */
[----:B------:R-:W3:Y:S01]  /*0a60*/  LDC.64 R12, c[0x0][0x390] ;  /* 0x0000e400ff0c7b82 */ /* 0x000ee20000000a00 */
[----:B-1----:R-:W-:-:S04]  /*0a70*/  IMAD.WIDE.U32 R2, R0, 0x4, R2 ;  /* 0x0000000400027825 */ /* 0x002fc800078e0002 */
[----:B0-----:R-:W-:-:S05]  /*0a80*/  IMAD.WIDE.U32 R2, R15, 0x10, R2 ;  /* 0x000000100f027825 */ /* 0x001fca00078e0002 */
[----:B------:R-:W4:Y:S04]  /*0a90*/  LDG.E.128 R4, desc[UR4][R2.64] ;  /* 0x0000000402047981 */ /* 0x000f28000c1e1d00 */
[----:B------:R-:W5:Y:S01]  /*0aa0*/  LDG.E.128 R8, desc[UR4][R2.64+0x800] ;  /* 0x0008000402087981 */ /* 0x000f62000c1e1d00 */
[----:B--2---:R-:W4:Y:S01]  /*0ab0*/  MUFU.RCP R14, UR6 ;  /* 0x00000006000e7d08 */ /* 0x004f220008001000 */
[----:B---3--:R-:W-:-:S04]  /*0ac0*/  IMAD.WIDE.U32 R12, R0, 0x4, R12 ;  /* 0x00000004000c7825 */ /* 0x008fc800078e000c */
[----:B------:R-:W-:-:S04]  /*0ad0*/  IMAD.WIDE.U32 R12, R15, 0x10, R12 ;  /* 0x000000100f0c7825 */ /* 0x000fc800078e000c */
[-C--:B----4-:R-:W-:Y:S01]  /*0ae0*/  FMUL.FTZ R4, R4, R14.reuse ;  /* 0x0000000e04047220 */ /* 0x090fe20000410000 */
[-C--:B------:R-:W-:Y:S01]  /*0af0*/  FMUL.FTZ R5, R5, R14.reuse ;  /* 0x0000000e05057220 */ /* 0x080fe20000410000 */
[-C--:B------:R-:W-:Y:S01]  /*0b00*/  FMUL.FTZ R6, R6, R14.reuse ;  /* 0x0000000e06067220 */ /* 0x080fe20000410000 */
[-C--:B------:R-:W-:Y:S01]  /*0b10*/  FMUL.FTZ R7, R7, R14.reuse ;  /* 0x0000000e07077220 */ /* 0x080fe20000410000 */
[-C--:B-----5:R-:W-:Y:S01]  /*0b20*/  FMUL.FTZ R8, R8, R14.reuse ;  /* 0x0000000e08087220 */ /* 0x0a0fe20000410000 */
[-C--:B------:R-:W-:Y:S01]  /*0b30*/  FMUL.FTZ R9, R9, R14.reuse ;  /* 0x0000000e09097220 */ /* 0x080fe20000410000 */
[-C--:B------:R-:W-:Y:S01]  /*0b40*/  FMUL.FTZ R10, R10, R14.reuse ;  /* 0x0000000e0a0a7220 */ /* 0x080fe20000410000 */
[----:B------:R-:W-:Y:S01]  /*0b50*/  FMUL.FTZ R11, R11, R14 ;  /* 0x0000000e0b0b7220 */ /* 0x000fe20000410000 */
[----:B------:R-:W-:Y:S04]  /*0b60*/  STG.E.128 desc[UR4][R12.64], R4 ;  /* 0x000000040c007986 */ /* 0x000fe8000c101d04 */
[----:B------:R-:W-:Y:S01]  /*0b70*/  STG.E.128 desc[UR4][R12.64+0x800], R8 ;  /* 0x000800080c007986 */ /* 0x000fe2000c101d04 */
[----:B------:R-:W-:Y:S05]  /*0b80*/  EXIT ;  /* 0x000000000000794d */ /* 0x000fea0003800000 */
.L_x_12860:
        /* <DEDUP_REMOVED lines=15> */
.L_x_19505:


//--------------------- .text._ZN2at6native29vectorized_elementwise_kernelILi8ENS0_13BUnaryFunctorIfffNS0_15binary_internal10DivFunctorIfEEEESt5arrayIPcLm2EEEEviT0_T1_ --------------------------
	.section	.text._ZN2at6native29vectorized_elementwise_kernelILi8ENS0_13BUnaryFunctorIfffNS0_15binary_internal10DivFunctorIfEEEESt5arrayIPcLm2EEEEviT0_T1_,"ax",@progbits
	.align	128
        .global         _ZN2at6native29vectorized_elementwise_kernelILi8ENS0_13BUnaryFunctorIfffNS0_15binary_internal10DivFunctorIfEEEESt5arrayIPcLm2EEEEviT0_T1_
        .type           _ZN2at6native29vectorized_elementwise_kernelILi8ENS0_13BUnaryFunctorIfffNS0_15binary_internal10DivFunctorIfEEEESt5arrayIPcLm2EEEEviT0_T1_,@function
        .size           _ZN2at6native29vectorized_elementwise_kernelILi8ENS0_13BUnaryFunctorIfffNS0_15binary_internal10DivFunctorIfEEEESt5arrayIPcLm2EEEEviT0_T1_,(.L_x_19506 - _ZN2at6native29vectorized_elementwise_kernelILi8ENS0_13BUnaryFunctorIfffNS0_15binary_internal10DivFunctorIfEEEESt5arrayIPcLm2EEEEviT0_T1_)
        .other          _ZN2at6native29vectorized_elementwise_kernelILi8ENS0_13BUnaryFunctorIfffNS0_15binary_internal10DivFunctorIfEEEESt5arrayIPcLm2EEEEviT0_T1_,@"STO_CUDA_ENTRY STV_DEFAULT"
_ZN2at6native29vectorized_elementwise_kernelILi8ENS0_13BUnaryFunctorIfffNS0_15binary_internal10DivFunctorIfEEEESt5arrayIPcLm2EEEEviT0_T1_:
.text._ZN2at6native29vectorized_elementwise_kernelILi8ENS0_13BUnaryFunctorIfffNS0_15binary_internal10DivFunctorIfEEEESt5arrayIPcLm2EEEEviT0_T1_:
        /* <DEDUP_REMOVED lines=125> */
.L_x_12864:
[----:B------:R-:W-:-:S13]  /*07d0*/  ISETP.GE.U32.AND P0, PT, R3, R2, PT ;  /* 0x000000020300720c */ /* 0x000fda0003f06070 */
[----:B------:R-:W-:Y:S05]  /*07e0*/  @P0 BRA `(.L_x_12866) ;  /* 0x0000000000300947 */ /* 0x000fea0003800000 */
[----:B0-----:R-:W0:Y:S01]  /*07f0*/  LDC.64 R10, c[0x0][0x390] ;  /* 0x0000e400ff0a7b82 */ /* 0x001e220000000a00 */
[----:B------:R-:W-:Y:S01]  /*0800*/  IMAD.IADD R13, R0, 0x1, R3 ;  /* 0x00000001000d7824 */ /* 0x000fe200078e0203 */
[----:B------:R-:W-:-:S03]  /*0810*/  IADD3 R3, PT, PT, R3, 0x80, RZ ;  /* 0x0000008003037810 */ /* 0x000fc60007ffe0ff */
[----:B0-----:R-:W-:-:S05]  /*0820*/  IMAD.WIDE.U32 R10, R13, 0x4, R10 ;  /* 0x000000040d0a7825 */ /* 0x001fca00078e000a */
[----:B------:R1:W-:Y:S02]  /*0830*/  STG.E desc[UR4][R10.64], R5 ;  /* 0x000000050a007986 */ /* 0x0003e4000c101904 */
.L_x_12865:
[----:B------:R-:W-:-:S13]  /*0840*/  ISETP.GE.U32.AND P0, PT, R3, R2, PT ;  /* 0x000000020300720c */ /* 0x000fda0003f06070 */
[----:B------:R-:W-:Y:S05]  /*0850*/  @P0 BRA `(.L_x_12867) ;  /* 0x0000000000340947 */ /* 0x000fea0003800000 */
[----:B-1----:R-:W1:Y:S01]  /*0860*/  LDC.64 R4, c[0x0][0x390] ;  /* 0x0000e400ff047b82 */ /* 0x002e620000000a00 */
[----:B------:R-:W-:Y:S01]  /*0870*/  IADD3 R11, PT, PT, R0, R3, RZ ;  /* 0x00000003000b7210 */ /* 0x000fe20007ffe0ff */
[----:B------:R-:W-:-:S04]  /*0880*/  VIADD R3, R3, 0x80 ;  /* 0x0000008003037836 */ /* 0x000fc80000000000 */
[----:B-1----:R-:W-:-:S05]  /*0890*/  IMAD.WIDE.U32 R4, R11, 0x4, R4 ;  /* 0x000000040b047825 */ /* 0x002fca00078e0004 */
[----:B------:R1:W-:Y:S02]  /*08a0*/  STG.E desc[UR4][R4.64], R6 ;  /* 0x0000000604007986 */ /* 0x0003e4000c101904 */
.L_x_12866:
        /* <DEDUP_REMOVED lines=8> */
.L_x_12867:
[----:B------:R-:W-:Y:S05]  /*0930*/  BSYNC.RELIABLE B1 ;  /* 0x0000000000017941 */ /* 0x000fea0003800100 */
.L_x_12863:
[----:B------:R-:W-:-:S13]  /*0940*/  ISETP.GE.U32.AND P0, PT, R3, R2, PT ;  /* 0x000000020300720c */ /* 0x000fda0003f06070 */
[----:B-12---:R-:W1:Y:S01]  /*0950*/  @!P0 LDC.64 R4, c[0x0][0x390] ;  /* 0x0000e400ff048b82 */ /* 0x006e620000000a00 */
[----:B------:R-:W-:Y:S01]  /*0960*/  @!P0 IMAD.IADD R7, R0, 0x1, R3 ;  /* 0x0000000100078824 */ /* 0x000fe200078e0203 */
[----:B------:R-:W-:-:S03]  /*0970*/  @!P0 IADD3 R3, PT, PT, R3, 0x80, RZ ;  /* 0x0000008003038810 */ /* 0x000fc60007ffe0ff */
[----:B-1----:R-:W-:-:S05]  /*0980*/  @!P0 IMAD.WIDE.U32 R4, R7, 0x4, R4 ;  /* 0x0000000407048825 */ /* 0x002fca00078e0004 */
[----:B------:R2:W-:Y:S02]  /*0990*/  @!P0 STG.E desc[UR4][R4.64], R8 ;  /* 0x0000000804008986 */ /* 0x0005e4000c101904 */
.L_x_12868:
[----:B------:R-:W-:Y:S05]  /*09a0*/  BSYNC.RECONVERGENT B0 ;  /* 0x0000000000007941 */ /* 0x000fea0003800200 */
.L_x_12862:
        /* <DEDUP_REMOVED lines=8> */
.L_x_12861:
[----:B------:R-:W0:Y:S01]  /*0a30*/  S2R R15, SR_TID.X ;  /* 0x00000000000f7919 */ /* 0x000e220000002100 */
[----:B------:R-:W1:Y:S01]  /*0a40*/  LDC.64 R2, c[0x0][0x398] ;  /* 0x0000e600ff027b82 */ /* 0x000e620000000a00 */
[----:B------:R-:W2:Y:S07]  /*0a50*/  LDCU UR6, c[0x0][0x388] ;  /* 0x00007100ff0677ac */ /* 0x000eae0008000800 */
[----:B------:R-:W3:Y:S01]  /*0a60*/  LDC.64 R12, c[0x0][0x390] ;  /* 0x0000e400ff0c7b82 */ /* 0x000ee20000000a00 */
[----:B-1----:R-:W-:-:S04]  /*0a70*/  IMAD.WIDE.U32 R2, R0, 0x4, R2 ;  /* 0x0000000400027825 */ /* 0x002fc800078e0002 */
[----:B0-----:R-:W-:-:S05]  /*0a80*/  IMAD.WIDE.U32 R2, R15, 0x20, R2 ;  /* 0x000000200f027825 */ /* 0x001fca00078e0002 */
[----:B------:R-:W4:Y:S01]  /*0a90*/  LDG.E.ENL2.256 R4, R8, desc[UR4][R2.64] ;  /* 0xfe0000040208797e */ /* 0x000f220008121904 */
[----:B--2---:R-:W4:Y:S01]  /*0aa0*/  MUFU.RCP R14, UR6 ;  /* 0x00000006000e7d08 */ /* 0x004f220008001000 */
[----:B---3--:R-:W-:-:S04]  /*0ab0*/  IMAD.WIDE.U32 R12, R0, 0x4, R12 ;  /* 0x00000004000c7825 */ /* 0x008fc800078e000c */
[----:B------:R-:W-:-:S04]  /*0ac0*/  IMAD.WIDE.U32 R12, R15, 0x20, R12 ;  /* 0x000000200f0c7825 */ /* 0x000fc800078e000c */
[-C--:B----4-:R-:W-:Y:S01]  /*0ad0*/  FMUL.FTZ R8, R8, R14.reuse ;  /* 0x0000000e08087220 */ /* 0x090fe20000410000 */
[-C--:B------:R-:W-:Y:S01]  /*0ae0*/  FMUL.FTZ R9, R9, R14.reuse ;  /* 0x0000000e09097220 */ /* 0x080fe20000410000 */
[-C--:B------:R-:W-:Y:S01]  /*0af0*/  FMUL.FTZ R10, R10, R14.reuse ;  /* 0x0000000e0a0a7220 */ /* 0x080fe20000410000 */
[-C--:B------:R-:W-:Y:S01]  /*0b00*/  FMUL.FTZ R11, R11, R14.reuse ;  /* 0x0000000e0b0b7220 */ /* 0x080fe20000410000 */
[-C--:B------:R-:W-:Y:S01]  /*0b10*/  FMUL.FTZ R4, R4, R14.reuse ;  /* 0x0000000e04047220 */ /* 0x080fe20000410000 */
[-C--:B------:R-:W-:Y:S01]  /*0b20*/  FMUL.FTZ R5, R5, R14.reuse ;  /* 0x0000000e05057220 */ /* 0x080fe20000410000 */
[-C--:B------:R-:W-:Y:S01]  /*0b30*/  FMUL.FTZ R6, R6, R14.reuse ;  /* 0x0000000e06067220 */ /* 0x080fe20000410000 */
[----:B------:R-:W-:-:S05]  /*0b40*/  FMUL.FTZ R7, R7, R14 ;  /* 0x0000000e07077220 */ /* 0x000fca0000410000 */
[----:B------:R-:W-:Y:S01]  /*0b50*/  STG.E.ENL2.256 desc[UR4][R12.64], R8, R4 ;  /* 0xf80000080c04797f */ /* 0x000fe2000f121804 */
[----:B------:R-:W-:Y:S05]  /*0b60*/  EXIT ;  /* 0x000000000000794d */ /* 0x000fea0003800000 */
.L_x_12869:
        /* <DEDUP_REMOVED lines=9> */
.L_x_19506:


//--------------------- .text._ZN2at6native18elementwise_kernelILi128ELi4EZNS0_15gpu_kernel_implINS0_13AUnaryFunctorIfffNS0_15binary_internal10DivFunctorIfEEEEEEvRNS_18TensorIteratorBaseERKT_EUliE_EEviT1_ --------------------------
	.section	.text._ZN2at6native18elementwise_kernelILi128ELi4EZNS0_15gpu_kernel_implINS0_13AUnaryFunctorIfffNS0_15binary_internal10DivFunctorIfEEEEEEvRNS_18TensorIteratorBaseERKT_EUliE_EEviT1_,"ax",@progbits
	.align	128
        .global         _ZN2at6native18elementwise_kernelILi128ELi4EZNS0_15gpu_kernel_implINS0_13AUnaryFunctorIfffNS0_15binary_internal10DivFunctorIfEEEEEEvRNS_18TensorIteratorBaseERKT_EUliE_EEviT1_
        .type           _ZN2at6native18elementwise_kernelILi128ELi4EZNS0_15gpu_kernel_implINS0_13AUnaryFunctorIfffNS0_15binary_internal10DivFunctorIfEEEEEEvRNS_18TensorIteratorBaseERKT_EUliE_EEviT1_,@function
        .size           _ZN2at6native18elementwise_kernelILi128ELi4EZNS0_15gpu_kernel_implINS0_13AUnaryFunctorIfffNS0_15binary_internal10DivFunctorIfEEEEEEvRNS_18TensorIteratorBaseERKT_EUliE_EEviT1_,(.L_x_19507 - _ZN2at6native18elementwise_kernelILi128ELi4EZNS0_15gpu_kernel_implINS0_13AUnaryFunctorIfffNS0_15binary_internal10DivFunctorIfEEEEEEvRNS_18TensorIteratorBaseERKT_EUliE_EEviT1_)
        .other          _ZN2at6native18elementwise_kernelILi128ELi4EZNS0_15gpu_kernel_implINS0_13AUnaryFunctorIfffNS0_15binary_internal10DivFunctorIfEEEEEEvRNS_18TensorIteratorBaseERKT_EUliE_EEviT1_,@"STO_CUDA_ENTRY STV_DEFAULT"
_ZN2at6native18elementwise_kernelILi128ELi4EZNS0_15gpu_kernel_implINS0_13AUnaryFunctorIfffNS0_15binary_internal10DivFunctorIfEEEEEEvRNS_18TensorIteratorBaseERKT_EUliE_EEviT1_:
.text._ZN2at6native18elementwise_kernelILi128ELi4EZNS0_15gpu_kernel_implINS0_13AUnaryFunctorIfffNS0_15binary_internal10DivFunctorIfEEEEEEvRNS_18TensorIteratorBaseERKT_EUliE_EEviT1_:
        /* <DEDUP_REMOVED lines=319> */
.L_x_12872:
        /* <DEDUP_REMOVED lines=18> */
.L_x_12877:
[----:B------:R-:W2:Y:S02]  /*1510*/  LDG.E.U8 R0, desc[UR36][R2.64] ;  /* 0x0000002402007981 */ /* 0x000ea4000c1e1100 */
[----:B--2---:R-:W-:Y:S01]  /*1520*/  I2FP.F32.U32 R0, R0 ;  /* 0x0000000000007245 */ /* 0x004fe20000201000 */
[----:B------:R-:W-:Y:S06]  /*1530*/  BRA `(.L_x_12879) ;  /* 0x0000000c00247947 */ /* 0x000fec0003800000 */
.L_x_12876:
        /* <DEDUP_REMOVED lines=9> */
.L_x_12881:
[----:B------:R-:W2:Y:S02]  /*15d0*/  LDG.E R0, desc[UR36][R2.64] ;  /* 0x0000002402007981 */ /* 0x000ea4000c1e1900 */
[----:B--2---:R-:W-:Y:S01]  /*15e0*/  I2FP.F32.S32 R0, R0 ;  /* 0x0000000000007245 */ /* 0x004fe20000201400 */
[----:B------:R-:W-:Y:S06]  /*15f0*/  BRA `(.L_x_12879) ;  /* 0x0000000800f47947 */ /* 0x000fec0003800000 */
.L_x_12880:
[----:B------:R-:W2:Y:S02]  /*1600*/  LDG.E.U16 R0, desc[UR36][R2.64] ;  /* 0x0000002402007981 */ /* 0x000ea4000c1e1500 */
[----:B--2---:R-:W0:Y:S01]  /*1610*/  I2F.S16 R0, R0 ;  /* 0x0000000000007306 */ /* 0x004e220000101400 */
[----:B------:R-:W-:Y:S05]  /*1620*/  BRA `(.L_x_12879) ;  /* 0x0000000800e87947 */ /* 0x000fea0003800000 */
.L_x_12875:
        /* <DEDUP_REMOVED lines=8> */
.L_x_12883:
[----:B------:R-:W2:Y:S02]  /*16b0*/  LDG.E.U16 R0, desc[UR36][R2.64] ;  /* 0x0000002402007981 */ /* 0x000ea4000c1e1500 */
[----:B--2---:R-:W-:Y:S01]  /*16c0*/  HADD2.F32 R0, -RZ, R0.H0_H0 ;  /* 0x20000000ff007230 */ /* 0x004fe20000004100 */
[----:B------:R-:W-:Y:S06]  /*16d0*/  BRA `(.L_x_12879) ;  /* 0x0000000800bc7947 */ /* 0x000fec0003800000 */
.L_x_12882:
        /* <DEDUP_REMOVED lines=8> */
.L_x_12885:
[----:B------:R-:W2:Y:S02]  /*1760*/  LDG.E.U16 R0, desc[UR36][R2.64] ;  /* 0x0000002402007981 */ /* 0x000ea4000c1e1500 */
[----:B--2---:R-:W-:Y:S01]  /*1770*/  HADD2.F32 R0, -RZ, R0.H0_H0 ;  /* 0x20000000ff007230 */ /* 0x004fe20000004100 */
[----:B------:R-:W-:Y:S06]  /*1780*/  BRA `(.L_x_12879) ;  /* 0x0000000800907947 */ /* 0x000fec0003800000 */
.L_x_12884:
[----:B------:R-:W2:Y:S01]  /*1790*/  LDG.E.64 R2, desc[UR36][R2.64] ;  /* 0x0000002402027981 */ /* 0x000ea2000c1e1b00 */
[----:B------:R-:W-:Y:S01]  /*17a0*/  UMOV UR4, 0xf0000000 ;  /* 0xf000000000047882 */ /* 0x000fe20000000000 */
[----:B------:R-:W-:Y:S01]  /*17b0*/  UMOV UR5, 0x380fffff ;  /* 0x380fffff00057882 */ /* 0x000fe20000000000 */
[----:B--2---:R-:W0:Y:S01]  /*17c0*/  F2F.F32.F64 R0, R2 ;  /* 0x0000000200007310 */ /* 0x004e220000301000 */
[----:B------:R-:W-:-:S14]  /*17d0*/  DSETP.GEU.AND P0, PT, |R2|, UR4, PT ;  /* 0x0000000402007e2a */ /* 0x000fdc000bf0e200 */
[----:B0-----:R-:W-:Y:S01]  /*17e0*/  @!P0 FMUL R0, R0, 1.175494350822287508e-38 ;  /* 0x0080000000008820 */ /* 0x001fe20000400000 */
[----:B------:R-:W-:Y:S06]  /*17f0*/  BRA `(.L_x_12879) ;  /* 0x0000000800747947 */ /* 0x000fec0003800000 */
.L_x_12874:
        /* <DEDUP_REMOVED lines=12> */
.L_x_12888:
[----:B------:R-:W2:Y:S01]  /*18c0*/  LDG.E.64 R2, desc[UR36][R2.64] ;  /* 0x0000002402027981 */ /* 0x000ea2000c1e1b00 */
[----:B------:R-:W-:Y:S01]  /*18d0*/  UMOV UR4, 0xf0000000 ;  /* 0xf000000000047882 */ /* 0x000fe20000000000 */
[----:B------:R-:W-:Y:S01]  /*18e0*/  UMOV UR5, 0x380fffff ;  /* 0x380fffff00057882 */ /* 0x000fe20000000000 */
[----:B--2---:R-:W0:Y:S01]  /*18f0*/  F2F.F32.F64 R0, R2 ;  /* 0x0000000200007310 */ /* 0x004e220000301000 */
[----:B------:R-:W-:-:S14]  /*1900*/  DSETP.GEU.AND P0, PT, |R2|, UR4, PT ;  /* 0x0000000402007e2a */ /* 0x000fdc000bf0e200 */
[----:B0-----:R-:W-:Y:S01]  /*1910*/  @!P0 FMUL R0, R0, 1.175494350822287508e-38 ;  /* 0x0080000000008820 */ /* 0x001fe20000400000 */
[----:B------:R-:W-:Y:S06]  /*1920*/  BRA `(.L_x_12879) ;  /* 0x0000000800287947 */ /* 0x000fec0003800000 */
.L_x_12887:
        /* <DEDUP_REMOVED lines=25> */
.L_x_12890:
        /* <DEDUP_REMOVED lines=12> */
.L_x_12889:
[----:B------:R-:W2:Y:S02]  /*1b80*/  LDG.E.U16 R0, desc[UR36][R2.64] ;  /* 0x0000002402007981 */ /* 0x000ea4000c1e1500 */
[----:B--2---:R-:W-:Y:S01]  /*1b90*/  SHF.L.U32 R0, R0, 0x10, RZ ;  /* 0x0000001000007819 */ /* 0x004fe200000006ff */
[----:B------:R-:W-:Y:S06]  /*1ba0*/  BRA `(.L_x_12879) ;  /* 0x0000000400887947 */ /* 0x000fec0003800000 */
.L_x_12886:
        /* <DEDUP_REMOVED lines=11> */
.L_x_12893:
        /* <DEDUP_REMOVED lines=20> */
.L_x_12895:
[----:B------:R-:W-:Y:S05]  /*1da0*/  BSYNC.RECONVERGENT B0 ;  /* 0x0000000000007941 */ /* 0x000fea0003800200 */
.L_x_12894:
[----:B------:R-:W-:Y:S01]  /*1db0*/  IMAD.SHL.U32 R0, R0, 0x100000, RZ ;  /* 0x0010000000007824 */ /* 0x000fe200078e00ff */
[----:B------:R-:W-:-:S04]  /*1dc0*/  LEA R2, R2, 0x3b800000, 0x17 ;  /* 0x3b80000002027811 */ /* 0x000fc800078eb8ff */
[----:B------:R-:W-:Y:S01]  /*1dd0*/  LOP3.LUT R0, R2, R0, R7, 0xfe, !PT ;  /* 0x0000000002007212 */ /* 0x000fe200078efe07 */
[----:B------:R-:W-:Y:S06]  /*1de0*/  BRA `(.L_x_12879) ;  /* 0x0000000000f87947 */ /* 0x000fec0003800000 */
.L_x_12892:
        /* <DEDUP_REMOVED lines=20> */
.L_x_12897:
[----:B------:R-:W-:Y:S05]  /*1f30*/  BSYNC.RECONVERGENT B0 ;  /* 0x0000000000007941 */ /* 0x000fea0003800200 */
.L_x_12896:
[----:B------:R-:W-:Y:S01]  /*1f40*/  IMAD.SHL.U32 R0, R0, 0x200000, RZ ;  /* 0x0020000000007824 */ /* 0x000fe200078e00ff */
[----:B------:R-:W-:-:S04]  /*1f50*/  LEA R2, R2, 0x37800000, 0x17 ;  /* 0x3780000002027811 */ /* 0x000fc800078eb8ff */
[----:B------:R-:W-:Y:S01]  /*1f60*/  LOP3.LUT R0, R2, R0, R7, 0xfe, !PT ;  /* 0x0000000002007212 */ /* 0x000fe200078efe07 */
[----:B------:R-:W-:Y:S06]  /*1f70*/  BRA `(.L_x_12879) ;  /* 0x0000000000947947 */ /* 0x000fec0003800000 */
.L_x_12891:
[----:B------:R-:W-:-:S09]  /*1f80*/  UISETP.NE.AND UP0, UPT, UR4, 0x1c, UPT ;  /* 0x0000001c0400788c */ /* 0x000fd2000bf05270 */
[----:B------:R-:W-:Y:S05]  /*1f90*/  BRA.U !UP0, `(.L_x_12898) ;  /* 0x0000000108847547 */ /* 0x000fea000b800000 */
[----:B------:R-:W-:-:S09]  /*1fa0*/  UISETP.NE.AND UP0, UPT, UR4, 0x1d, UPT ;  /* 0x0000001d0400788c */ /* 0x000fd2000bf05270 */
[----:B------:R-:W-:Y:S05]  /*1fb0*/  BRA.U !UP0, `(.L_x_12899) ;  /* 0x0000000108707547 */ /* 0x000fea000b800000 */
[----:B------:R-:W-:-:S09]  /*1fc0*/  UISETP.NE.AND UP0, UPT, UR4, 0x2c, UPT ;  /* 0x0000002c0400788c */ /* 0x000fd2000bf05270 */
[----:B------:R-:W-:Y:S05]  /*1fd0*/  BRA.U !UP0, `(.L_x_12900) ;  /* 0x0000000108487547 */ /* 0x000fea000b800000 */
.L_x_12878:
        /* <DEDUP_REMOVED lines=16> */
.L_x_12901:
[----:B------:R-:W-:Y:S01]  /*20e0*/  IMAD.MOV.U32 R0, RZ, RZ, RZ ;  /* 0x000000ffff007224 */ /* 0x000fe200078e00ff */
[----:B------:R-:W-:Y:S06]  /*20f0*/  BRA `(.L_x_12879) ;  /* 0x0000000000347947 */ /* 0x000fec0003800000 */
.L_x_12900:
        /* <DEDUP_REMOVED lines=8> */
.L_x_12899:
[----:B------:R-:W2:Y:S02]  /*2180*/  LDG.E.64 R2, desc[UR36][R2.64] ;  /* 0x0000002402027981 */ /* 0x000ea4000c1e1b00 */
[----:B--2---:R0:W1:Y:S01]  /*2190*/  I2F.U64 R0, R2 ;  /* 0x0000000200007312 */ /* 0x0040620000301000 */
[----:B------:R-:W-:Y:S05]  /*21a0*/  BRA `(.L_x_12879) ;  /* 0x0000000000087947 */ /* 0x000fea0003800000 */
.L_x_12898:
[----:B------:R-:W2:Y:S02]  /*21b0*/  LDG.E R0, desc[UR36][R2.64] ;  /* 0x0000002402007981 */ /* 0x000ea4000c1e1900 */
[----:B--2---:R-:W-:-:S07]  /*21c0*/  I2FP.F32.U32 R0, R0 ;  /* 0x0000000000007245 */ /* 0x004fce0000201000 */
.L_x_12879:
[----:B------:R-:W-:Y:S05]  /*21d0*/  BSYNC.RECONVERGENT B6 ;  /* 0x0000000000067941 */ /* 0x000fea0003800200 */
.L_x_12873:
[----:B------:R-:W2:Y:S01]  /*21e0*/  LDCU.64 UR6, c[0x0][0x580] ;  /* 0x0000b000ff0677ac */ /* 0x000ea20008000a00 */
[----:B01---5:R-:W0:Y:S01]  /*21f0*/  MUFU.RCP R4, R0 ;  /* 0x0000000000047308 */ /* 0x023e220000001000 */
[----:B------:R-:W0:Y:S01]  /*2200*/  LDCU UR5, c[0x0][0x594] ;  /* 0x0000b280ff0577ac */ /* 0x000e220008000800 */
[----:B------:R-:W-:-:S04]  /*2210*/  UPRMT UR4, UR41, 0x9910, URZ ;  /* 0x0000991029047896 */ /* 0x000fc800080000ff */
[----:B------:R-:W-:Y:S01]  /*2220*/  UISETP.GT.AND UP0, UPT, UR4, 0x9, UPT ;  /* 0x000000090400788c */ /* 0x000fe2000bf04270 */
[----:B--234-:R-:W-:-:S04]  /*2230*/  IADD3 R2, P0, PT, R16, UR6, RZ ;  /* 0x0000000610027c10 */ /* 0x01cfc8000ff1e0ff */
[----:B------:R-:W-:Y:S01]  /*2240*/  IADD3.X R3, PT, PT, RZ, UR7, RZ, P0, !PT ;  /* 0x00000007ff037c10 */ /* 0x000fe200087fe4ff */
[----:B0-----:R-:W-:-:S03]  /*2250*/  FMUL.FTZ R4, R4, UR5 ;  /* 0x0000000504047c20 */ /* 0x001fc60008410000 */
        /* <DEDUP_REMOVED lines=12> */
.L_x_12905:
[----:B------:R-:W0:Y:S02]  /*2320*/  F2I.S64.TRUNC R4, R4 ;  /* 0x0000000400047311 */ /* 0x000e24000020d900 */
[----:B0-----:R-:W-:-:S05]  /*2330*/  IMAD.MOV.U32 R7, RZ, RZ, R4 ;  /* 0x000000ffff077224 */ /* 0x001fca00078e0004 */
[----:B------:R0:W-:Y:S01]  /*2340*/  STG.E.U8 desc[UR36][R2.64], R7 ;  /* 0x0000000702007986 */ /* 0x0001e2000c101124 */
[----:B------:R-:W-:Y:S05]  /*2350*/  BRA `(.L_x_12907) ;  /* 0x0000000c002c7947 */ /* 0x000fea0003800000 */
.L_x_12904:
        /* <DEDUP_REMOVED lines=9> */
.L_x_12909:
[----:B------:R-:W0:Y:S02]  /*23f0*/  F2I.FTZ.TRUNC.NTZ R5, R4 ;  /* 0x0000000400057305 */ /* 0x000e24000021f100 */
[----:B0-----:R0:W-:Y:S01]  /*2400*/  STG.E desc[UR36][R2.64], R5 ;  /* 0x0000000502007986 */ /* 0x0011e2000c101924 */
[----:B------:R-:W-:Y:S05]  /*2410*/  BRA `(.L_x_12907) ;  /* 0x0000000800fc7947 */ /* 0x000fea0003800000 */
.L_x_12908:
[----:B------:R-:W0:Y:S02]  /*2420*/  F2I.FTZ.TRUNC.NTZ R5, R4 ;  /* 0x0000000400057305 */ /* 0x000e24000021f100 */
[----:B0-----:R0:W-:Y:S01]  /*2430*/  STG.E.U16 desc[UR36][R2.64], R5 ;  /* 0x0000000502007986 */ /* 0x0011e2000c101524 */
[----:B------:R-:W-:Y:S05]  /*2440*/  BRA `(.L_x_12907) ;  /* 0x0000000800f07947 */ /* 0x000fea0003800000 */
.L_x_12903:
        /* <DEDUP_REMOVED lines=8> */
.L_x_12911:
[----:B------:R-:W-:-:S05]  /*24d0*/  F2FP.F16.F32.PACK_AB R4, RZ, R4 ;  /* 0x00000004ff04723e */ /* 0x000fca00000000ff */
[----:B------:R0:W-:Y:S01]  /*24e0*/  STG.E.U16 desc[UR36][R2.64], R4 ;  /* 0x0000000402007986 */ /* 0x0001e2000c101524 */
[----:B------:R-:W-:Y:S05]  /*24f0*/  BRA `(.L_x_12907) ;  /* 0x0000000800c47947 */ /* 0x000fea0003800000 */
.L_x_12910:
        /* <DEDUP_REMOVED lines=9> */
.L_x_12913:
[----:B------:R-:W-:-:S04]  /*2590*/  F2FP.F16.F32.PACK_AB R5, RZ, R4 ;  /* 0x00000004ff05723e */ /* 0x000fc800000000ff */
[----:B------:R-:W-:-:S05]  /*25a0*/  PRMT R5, R5, 0x5410, RZ ;  /* 0x0000541005057816 */ /* 0x000fca00000000ff */
[----:B------:R0:W-:Y:S01]  /*25b0*/  STG.E desc[UR36][R2.64], R5 ;  /* 0x0000000502007986 */ /* 0x0001e2000c101924 */
[----:B------:R-:W-:Y:S05]  /*25c0*/  BRA `(.L_x_12907) ;  /* 0x0000000800907947 */ /* 0x000fea0003800000 */
.L_x_12912:
[----:B------:R-:W-:-:S06]  /*25d0*/  FMUL.FTZ R4, R4, 1 ;  /* 0x3f80000004047820 */ /* 0x000fcc0000410000 */
[----:B------:R-:W0:Y:S02]  /*25e0*/  F2F.F64.F32 R4, R4 ;  /* 0x0000000400047310 */ /* 0x000e240000201800 */
[----:B0-----:R0:W-:Y:S01]  /*25f0*/  STG.E.64 desc[UR36][R2.64], R4 ;  /* 0x0000000402007986 */ /* 0x0011e2000c101b24 */
[----:B------:R-:W-:Y:S05]  /*2600*/  BRA `(.L_x_12907) ;  /* 0x0000000800807947 */ /* 0x000fea0003800000 */
.L_x_12902:
        /* <DEDUP_REMOVED lines=12> */
.L_x_12916:
[----:B------:R-:W-:Y:S01]  /*26d0*/  FMUL.FTZ R4, R4, 1 ;  /* 0x3f80000004047820 */ /* 0x000fe20000410000 */
[----:B------:R-:W-:-:S05]  /*26e0*/  CS2R R6, SRZ ;  /* 0x0000000000067805 */ /* 0x000fca000001ff00 */
[----:B------:R-:W0:Y:S02]  /*26f0*/  F2F.F64.F32 R4, R4 ;  /* 0x0000000400047310 */ /* 0x000e240000201800 */
[----:B0-----:R0:W-:Y:S01]  /*2700*/  STG.E.128 desc[UR36][R2.64], R4 ;  /* 0x0000000402007986 */ /* 0x0011e2000c101d24 */
[----:B------:R-:W-:Y:S05]  /*2710*/  BRA `(.L_x_12907) ;  /* 0x00000008003c7947 */ /* 0x000fea0003800000 */
.L_x_12915:
        /* <DEDUP_REMOVED lines=18> */
.L_x_12920:
[----:B------:R-:W-:Y:S05]  /*2840*/  BSYNC.RECONVERGENT B0 ;  /* 0x0000000000007941 */ /* 0x000fea0003800200 */
.L_x_12919:
[----:B------:R-:W-:-:S05]  /*2850*/  LOP3.LUT R7, R0, 0x80, R7, 0xf8, !PT ;  /* 0x0000008000077812 */ /* 0x000fca00078ef807 */
[----:B------:R0:W-:Y:S01]  /*2860*/  STG.E.U8 desc[UR36][R2.64], R7 ;  /* 0x0000000702007986 */ /* 0x0001e2000c101124 */
[----:B------:R-:W-:Y:S05]  /*2870*/  BRA `(.L_x_12907) ;  /* 0x0000000400e47947 */ /* 0x000fea0003800000 */
.L_x_12918:
        /* <DEDUP_REMOVED lines=14> */
.L_x_12922:
[----:B------:R-:W-:Y:S05]  /*2960*/  BSYNC.RECONVERGENT B0 ;  /* 0x0000000000007941 */ /* 0x000fea0003800200 */
.L_x_12921:
[----:B------:R-:W-:-:S05]  /*2970*/  LOP3.LUT R5, R0, 0x80, R7, 0xf8, !PT ;  /* 0x0000008000057812 */ /* 0x000fca00078ef807 */
[----:B------:R0:W-:Y:S01]  /*2980*/  STG.E.U8 desc[UR36][R2.64], R5 ;  /* 0x0000000502007986 */ /* 0x0001e2000c101124 */
[----:B------:R-:W-:Y:S05]  /*2990*/  BRA `(.L_x_12907) ;  /* 0x00000004009c7947 */ /* 0x000fea0003800000 */
.L_x_12917:
[----:B------:R-:W-:-:S05]  /*29a0*/  F2FP.BF16.F32.PACK_AB R4, RZ, R4 ;  /* 0x00000004ff04723e */ /* 0x000fca00000010ff */
[----:B------:R0:W-:Y:S01]  /*29b0*/  STG.E.U16 desc[UR36][R2.64], R4 ;  /* 0x0000000402007986 */ /* 0x0001e2000c101524 */
[----:B------:R-:W-:Y:S05]  /*29c0*/  BRA `(.L_x_12907) ;  /* 0x0000000400907947 */ /* 0x000fea0003800000 */
.L_x_12914:
        /* <DEDUP_REMOVED lines=11> */
.L_x_12925:
        /* <DEDUP_REMOVED lines=12> */
.L_x_12928:
[----:B------:R-:W-:-:S04]  /*2b40*/  SHF.R.U32.HI R0, RZ, 0x14, R4 ;  /* 0x00000014ff007819 */ /* 0x000fc80000011604 */
[----:B------:R-:W-:-:S04]  /*2b50*/  LOP3.LUT R5, R0, 0x1, RZ, 0xc0, !PT ;  /* 0x0000000100057812 */ /* 0x000fc800078ec0ff */
[----:B------:R-:W-:-:S04]  /*2b60*/  IADD3 R0, PT, PT, R4, 0x487ffff, R5 ;  /* 0x0487ffff04007810 */ /* 0x000fc80007ffe005 */
[----:B------:R-:W-:-:S04]  /*2b70*/  SHF.R.U32.HI R0, RZ, 0x14, R0 ;  /* 0x00000014ff007819 */ /* 0x000fc80000011600 */
[----:B------:R-:W-:-:S07]  /*2b80*/  LOP3.LUT R5, R0, 0xff, RZ, 0xc0, !PT ;  /* 0x000000ff00057812 */ /* 0x000fce00078ec0ff */
.L_x_12929:
[----:B------:R-:W-:-:S04]  /*2b90*/  SHF.R.U32.HI R4, RZ, 0x18, R4 ;  /* 0x00000018ff047819 */ /* 0x000fc80000011604 */
[----:B------:R-:W-:-:S04]  /*2ba0*/  LOP3.LUT R5, R5, 0x80, R4, 0xf8, !PT ;  /* 0x0000008005057812 */ /* 0x000fc800078ef804 */
[----:B------:R-:W-:-:S07]  /*2bb0*/  PRMT R0, R5, 0x7610, R0 ;  /* 0x0000761005007816 */ /* 0x000fce0000000000 */
.L_x_12927:
[----:B------:R-:W-:Y:S05]  /*2bc0*/  BSYNC.RECONVERGENT B0 ;  /* 0x0000000000007941 */ /* 0x000fea0003800200 */
.L_x_12926:
[----:B------:R4:W-:Y:S01]  /*2bd0*/  STG.E.U8 desc[UR36][R2.64], R0 ;  /* 0x0000000002007986 */ /* 0x0009e2000c101124 */
[----:B------:R-:W-:Y:S05]  /*2be0*/  BRA `(.L_x_12907) ;  /* 0x0000000400087947 */ /* 0x000fea0003800000 */
.L_x_12924:
        /* <DEDUP_REMOVED lines=12> */
.L_x_12932:
[----:B------:R-:W-:-:S04]  /*2cb0*/  SHF.R.U32.HI R0, RZ, 0x15, R4 ;  /* 0x00000015ff007819 */ /* 0x000fc80000011604 */
[----:B------:R-:W-:-:S04]  /*2cc0*/  LOP3.LUT R5, R0, 0x1, RZ, 0xc0, !PT ;  /* 0x0000000100057812 */ /* 0x000fc800078ec0ff */
[----:B------:R-:W-:-:S04]  /*2cd0*/  IADD3 R0, PT, PT, R4, 0x88fffff, R5 ;  /* 0x088fffff04007810 */ /* 0x000fc80007ffe005 */
[----:B------:R-:W-:-:S04]  /*2ce0*/  SHF.R.U32.HI R0, RZ, 0x15, R0 ;  /* 0x00000015ff007819 */ /* 0x000fc80000011600 */
[----:B------:R-:W-:-:S07]  /*2cf0*/  LOP3.LUT R5, R0, 0xff, RZ, 0xc0, !PT ;  /* 0x000000ff00057812 */ /* 0x000fce00078ec0ff */
.L_x_12933:
[----:B------:R-:W-:-:S04]  /*2d00*/  SHF.R.U32.HI R4, RZ, 0x18, R4 ;  /* 0x00000018ff047819 */ /* 0x000fc80000011604 */
[----:B------:R-:W-:-:S04]  /*2d10*/  LOP3.LUT R5, R5, 0x80, R4, 0xf8, !PT ;  /* 0x0000008005057812 */ /* 0x000fc800078ef804 */
[----:B------:R-:W-:-:S07]  /*2d20*/  PRMT R0, R5, 0x7610, R0 ;  /* 0x0000761005007816 */ /* 0x000fce0000000000 */
.L_x_12931:
[----:B------:R-:W-:Y:S05]  /*2d30*/  BSYNC.RECONVERGENT B0 ;  /* 0x0000000000007941 */ /* 0x000fea0003800200 */
.L_x_12930:
[----:B------:R3:W-:Y:S01]  /*2d40*/  STG.E.U8 desc[UR36][R2.64], R0 ;  /* 0x0000000002007986 */ /* 0x0007e2000c101124 */
[----:B------:R-:W-:Y:S05]  /*2d50*/  BRA `(.L_x_12907) ;  /* 0x0000000000ac7947 */ /* 0x000fea0003800000 */
.L_x_12923:
[----:B------:R-:W-:-:S09]  /*2d60*/  UISETP.NE.AND UP0, UPT, UR4, 0x1c, UPT ;  /* 0x0000001c0400788c */ /* 0x000fd2000bf05270 */
[----:B------:R-:W-:Y:S05]  /*2d70*/  BRA.U !UP0, `(.L_x_12934) ;  /* 0x00000001089c7547 */ /* 0x000fea000b800000 */
[----:B------:R-:W-:-:S09]  /*2d80*/  UISETP.NE.AND UP0, UPT, UR4, 0x1d, UPT ;  /* 0x0000001d0400788c */ /* 0x000fd2000bf05270 */
[----:B------:R-:W-:Y:S05]  /*2d90*/  BRA.U !UP0, `(.L_x_12935) ;  /* 0x0000000108887547 */ /* 0x000fea000b800000 */
[----:B------:R-:W-:-:S09]  /*2da0*/  UISETP.NE.AND UP0, UPT, UR4, 0x2c, UPT ;  /* 0x0000002c0400788c */ /* 0x000fd2000bf05270 */
[----:B------:R-:W-:Y:S05]  /*2db0*/  BRA.U !UP0, `(.L_x_12936) ;  /* 0x0000000108447547 */ /* 0x000fea000b800000 */
.L_x_12906:
        /* <DEDUP_REMOVED lines=16> */
.L_x_12937:
[----:B------:R-:W-:Y:S05]  /*2ec0*/  BRA `(.L_x_12907) ;  /* 0x0000000000507947 */ /* 0x000fea0003800000 */
.L_x_12936:
        /* <DEDUP_REMOVED lines=15> */
.L_x_12935:
[----:B------:R-:W0:Y:S02]  /*2fc0*/  F2I.U64.TRUNC R4, R4 ;  /* 0x0000000400047311 */ /* 0x000e24000020d800 */
[----:B0-----:R1:W-:Y:S01]  /*2fd0*/  STG.E.64 desc[UR36][R2.64], R4 ;  /* 0x0000000402007986 */ /* 0x0013e2000c101b24 */
[----:B------:R-:W-:Y:S05]  /*2fe0*/  BRA `(.L_x_12907) ;  /* 0x0000000000087947 */ /* 0x000fea0003800000 */
.L_x_12934:
[----:B------:R-:W0:Y:S02]  /*2ff0*/  F2I.FTZ.U32.TRUNC.NTZ R5, R4 ;  /* 0x0000000400057305 */ /* 0x000e24000021f000 */
[----:B0-----:R0:W-:Y:S02]  /*3000*/  STG.E desc[UR36][R2.64], R5 ;  /* 0x0000000502007986 */ /* 0x0011e4000c101924 */
.L_x_12907:
[----:B------:R-:W-:-:S07]  /*3010*/  VIADD R17, R17, 0x80 ;  /* 0x0000008011117836 */ /* 0x000fce0000000000 */
.L_x_12871:
[----:B------:R-:W-:Y:S05]  /*3020*/  BSYNC.RECONVERGENT B7 ;  /* 0x0000000000077941 */ /* 0x000fea0003800200 */
.L_x_12870:
        /* <DEDUP_REMOVED lines=307> */
.L_x_12940:
        /* <DEDUP_REMOVED lines=18> */
.L_x_12945:
[----:B------:R-:W2:Y:S02]  /*4480*/  LDG.E.U8 R0, desc[UR36][R2.64] ;  /* 0x0000002402007981 */ /* 0x000ea4000c1e1100 */
[----:B--2---:R-:W-:Y:S01]  /*4490*/  I2FP.F32.U32 R0, R0 ;  /* 0x0000000000007245 */ /* 0x004fe20000201000 */
[----:B------:R-:W-:Y:S06]  /*44a0*/  BRA `(.L_x_12947) ;  /* 0x0000000c00247947 */ /* 0x000fec0003800000 */
.L_x_12944:
        /* <DEDUP_REMOVED lines=9> */
.L_x_12949:
[----:B------:R-:W2:Y:S02]  /*4540*/  LDG.E R0, desc[UR36][R2.64] ;  /* 0x0000002402007981 */ /* 0x000ea4000c1e1900 */
[----:B--2---:R-:W-:Y:S01]  /*4550*/  I2FP.F32.S32 R0, R0 ;  /* 0x0000000000007245 */ /* 0x004fe20000201400 */
[----:B------:R-:W-:Y:S06]  /*4560*/  BRA `(.L_x_12947) ;  /* 0x0000000800f47947 */ /* 0x000fec0003800000 */
.L_x_12948:
[----:B------:R-:W2:Y:S02]  /*4570*/  LDG.E.U16 R0, desc[UR36][R2.64] ;  /* 0x0000002402007981 */ /* 0x000ea4000c1e1500 */
[----:B--2---:R-:W0:Y:S01]  /*4580*/  I2F.S16 R0, R0 ;  /* 0x0000000000007306 */ /* 0x004e220000101400 */
[----:B------:R-:W-:Y:S05]  /*4590*/  BRA `(.L_x_12947) ;  /* 0x0000000800e87947 */ /* 0x000fea0003800000 */
.L_x_12943:
        /* <DEDUP_REMOVED lines=8> */
.L_x_12951:
[----:B------:R-:W2:Y:S02]  /*4620*/  LDG.E.U16 R0, desc[UR36][R2.64] ;  /* 0x0000002402007981 */ /* 0x000ea4000c1e1500 */
[----:B--2---:R-:W-:Y:S01]  /*4630*/  HADD2.F32 R0, -RZ, R0.H0_H0 ;  /* 0x20000000ff007230 */ /* 0x004fe20000004100 */
[----:B------:R-:W-:Y:S06]  /*4640*/  BRA `(.L_x_12947) ;  /* 0x0000000800bc7947 */ /* 0x000fec0003800000 */
.L_x_12950:
        /* <DEDUP_REMOVED lines=8> */
.L_x_12953:
[----:B------:R-:W2:Y:S02]  /*46d0*/  LDG.E.U16 R0, desc[UR36][R2.64] ;  /* 0x0000002402007981 */ /* 0x000ea4000c1e1500 */
[----:B--2---:R-:W-:Y:S01]  /*46e0*/  HADD2.F32 R0, -RZ, R0.H0_H0 ;  /* 0x20000000ff007230 */ /* 0x004fe20000004100 */
[----:B------:R-:W-:Y:S06]  /*46f0*/  BRA `(.L_x_12947) ;  /* 0x0000000800907947 */ /* 0x000fec0003800000 */
.L_x_12952:
[----:B------:R-:W2:Y:S01]  /*4700*/  LDG.E.64 R2, desc[UR36][R2.64] ;  /* 0x0000002402027981 */ /* 0x000ea2000c1e1b00 */
[----:B------:R-:W-:Y:S01]  /*4710*/  UMOV UR4, 0xf0000000 ;  /* 0xf000000000047882 */ /* 0x000fe20000000000 */
[----:B------:R-:W-:Y:S01]  /*4720*/  UMOV UR5, 0x380fffff ;  /* 0x380fffff00057882 */ /* 0x000fe20000000000 */
[----:B--2---:R-:W0:Y:S01]  /*4730*/  F2F.F32.F64 R0, R2 ;  /* 0x0000000200007310 */ /* 0x004e220000301000 */
[----:B------:R-:W-:-:S14]  /*4740*/  DSETP.GEU.AND P0, PT, |R2|, UR4, PT ;  /* 0x0000000402007e2a */ /* 0x000fdc000bf0e200 */
[----:B0-----:R-:W-:Y:S01]  /*4750*/  @!P0 FMUL R0, R0, 1.175494350822287508e-38 ;  /* 0x0080000000008820 */ /* 0x001fe20000400000 */
[----:B------:R-:W-:Y:S06]  /*4760*/  BRA `(.L_x_12947) ;  /* 0x0000000800747947 */ /* 0x000fec0003800000 */
.L_x_12942:
        /* <DEDUP_REMOVED lines=12> */
.L_x_12956:
[----:B------:R-:W2:Y:S01]  /*4830*/  LDG.E.64 R2, desc[UR36][R2.64] ;  /* 0x0000002402027981 */ /* 0x000ea2000c1e1b00 */
[----:B------:R-:W-:Y:S01]  /*4840*/  UMOV UR4, 0xf0000000 ;  /* 0xf000000000047882 */ /* 0x000fe20000000000 */
[----:B------:R-:W-:Y:S01]  /*4850*/  UMOV UR5, 0x380fffff ;  /* 0x380fffff00057882 */ /* 0x000fe20000000000 */
[----:B--2---:R-:W0:Y:S01]  /*4860*/  F2F.F32.F64 R0, R2 ;  /* 0x0000000200007310 */ /* 0x004e220000301000 */
[----:B------:R-:W-:-:S14]  /*4870*/  DSETP.GEU.AND P0, PT, |R2|, UR4, PT ;  /* 0x0000000402007e2a */ /* 0x000fdc000bf0e200 */
[----:B0-----:R-:W-:Y:S01]  /*4880*/  @!P0 FMUL R0, R0, 1.175494350822287508e-38 ;  /* 0x0080000000008820 */ /* 0x001fe20000400000 */
[----:B------:R-:W-:Y:S06]  /*4890*/  BRA `(.L_x_12947) ;  /* 0x0000000800287947 */ /* 0x000fec0003800000 */
.L_x_12955:
        /* <DEDUP_REMOVED lines=25> */
.L_x_12958:
        /* <DEDUP_REMOVED lines=12> */
.L_x_12957:
[----:B------:R-:W2:Y:S02]  /*4af0*/  LDG.E.U16 R0, desc[UR36][R2.64] ;  /* 0x0000002402007981 */ /* 0x000ea4000c1e1500 */
[----:B--2---:R-:W-:Y:S01]  /*4b00*/  IMAD.U32 R0, R0, 0x10000, RZ ;  /* 0x0001000000007824 */ /* 0x004fe200078e00ff */
[----:B------:R-:W-:Y:S06]  /*4b10*/  BRA `(.L_x_12947) ;  /* 0x0000000400887947 */ /* 0x000fec0003800000 */
.L_x_12954:
        /* <DEDUP_REMOVED lines=11> */
.L_x_12961:
        /* <DEDUP_REMOVED lines=20> */
.L_x_12963:
[----:B------:R-:W-:Y:S05]  /*4d10*/  BSYNC.RECONVERGENT B0 ;  /* 0x0000000000007941 */ /* 0x000fea0003800200 */
.L_x_12962:
[----:B------:R-:W-:Y:S01]  /*4d20*/  IMAD.SHL.U32 R0, R0, 0x100000, RZ ;  /* 0x0010000000007824 */ /* 0x000fe200078e00ff */
[----:B------:R-:W-:-:S04]  /*4d30*/  LEA R2, R2, 0x3b800000, 0x17 ;  /* 0x3b80000002027811 */ /* 0x000fc800078eb8ff */
[----:B------:R-:W-:Y:S01]  /*4d40*/  LOP3.LUT R0, R2, R0, R7, 0xfe, !PT ;  /* 0x0000000002007212 */ /* 0x000fe200078efe07 */
[----:B------:R-:W-:Y:S06]  /*4d50*/  BRA `(.L_x_12947) ;  /* 0x0000000000f87947 */ /* 0x000fec0003800000 */
.L_x_12960:
        /* <DEDUP_REMOVED lines=20> */
.L_x_12965:
[----:B------:R-:W-:Y:S05]  /*4ea0*/  BSYNC.RECONVERGENT B0 ;  /* 0x0000000000007941 */ /* 0x000fea0003800200 */
.L_x_12964:
[----:B------:R-:W-:Y:S02]  /*4eb0*/  SHF.L.U32 R0, R0, 0x15, RZ ;  /* 0x0000001500007819 */ /* 0x000fe400000006ff */
[----:B------:R-:W-:-:S04]  /*4ec0*/  LEA R2, R2, 0x37800000, 0x17 ;  /* 0x3780000002027811 */ /* 0x000fc800078eb8ff */
[----:B------:R-:W-:Y:S01]  /*4ed0*/  LOP3.LUT R0, R2, R0, R7, 0xfe, !PT ;  /* 0x0000000002007212 */ /* 0x000fe200078efe07 */
[----:B------:R-:W-:Y:S06]  /*4ee0*/  BRA `(.L_x_12947) ;  /* 0x0000000000947947 */ /* 0x000fec0003800000 */
.L_x_12959:
        /* <DEDUP_REMOVED lines=14> */
.L_x_12946:
        /* <DEDUP_REMOVED lines=16> */
.L_x_12968:
[----:B------:R-:W-:Y:S01]  /*50d0*/  IMAD.MOV.U32 R0, RZ, RZ, RZ ;  /* 0x000000ffff007224 */ /* 0x000fe200078e00ff */
[----:B------:R-:W-:Y:S06]  /*50e0*/  BRA `(.L_x_12947) ;  /* 0x0000000000147947 */ /* 0x000fec0003800000 */
.L_x_12967:
[----:B------:R-:W2:Y:S02]  /*50f0*/  LDG.E.64 R2, desc[UR36][R2.64] ;  /* 0x0000002402027981 */ /* 0x000ea4000c1e1b00 */
[----:B--2---:R0:W1:Y:S01]  /*5100*/  I2F.U64 R0, R2 ;  /* 0x0000000200007312 */ /* 0x0040620000301000 */
[----:B------:R-:W-:Y:S05]  /*5110*/  BRA `(.L_x_12947) ;  /* 0x0000000000087947 */ /* 0x000fea0003800000 */
.L_x_12966:
[----:B------:R-:W2:Y:S02]  /*5120*/  LDG.E R0, desc[UR36][R2.64] ;  /* 0x0000002402007981 */ /* 0x000ea4000c1e1900 */
[----:B--2---:R-:W-:-:S07]  /*5130*/  I2FP.F32.U32 R0, R0 ;  /* 0x0000000000007245 */ /* 0x004fce0000201000 */
.L_x_12947:
[----:B------:R-:W-:Y:S05]  /*5140*/  BSYNC.RECONVERGENT B6 ;  /* 0x0000000000067941 */ /* 0x000fea0003800200 */
.L_x_12941:
[----:B------:R-:W2:Y:S01]  /*5150*/  LDCU.64 UR6, c[0x0][0x580] ;  /* 0x0000b000ff0677ac */ /* 0x000ea20008000a00 */
[----:B01---5:R-:W0:Y:S01]  /*5160*/  MUFU.RCP R4, R0 ;  /* 0x0000000000047308 */ /* 0x023e220000001000 */
[----:B------:R-:W0:Y:S01]  /*5170*/  LDCU UR5, c[0x0][0x594] ;  /* 0x0000b280ff0577ac */ /* 0x000e220008000800 */
[----:B------:R-:W-:-:S04]  /*5180*/  UPRMT UR4, UR41, 0x9910, URZ ;  /* 0x0000991029047896 */ /* 0x000fc800080000ff */
[----:B------:R-:W-:Y:S01]  /*5190*/  UISETP.GT.AND UP0, UPT, UR4, 0x9, UPT ;  /* 0x000000090400788c */ /* 0x000fe2000bf04270 */
[----:B--234-:R-:W-:Y:S01]  /*51a0*/  IADD3 R2, P0, PT, R16, UR6, RZ ;  /* 0x0000000610027c10 */ /* 0x01cfe2000ff1e0ff */
[----:B0-----:R-:W-:-:S04]  /*51b0*/  FMUL.FTZ R4, R4, UR5 ;  /* 0x0000000504047c20 */ /* 0x001fc80008410000 */
        /* <DEDUP_REMOVED lines=13> */
.L_x_12972:
[----:B------:R-:W0:Y:S02]  /*5290*/  F2I.S64.TRUNC R4, R4 ;  /* 0x0000000400047311 */ /* 0x000e24000020d900 */
[----:B0-----:R-:W-:-:S05]  /*52a0*/  MOV R7, R4 ;  /* 0x0000000400077202 */ /* 0x001fca0000000f00 */
[----:B------:R3:W-:Y:S01]  /*52b0*/  STG.E.U8 desc[UR36][R2.64], R7 ;  /* 0x0000000702007986 */ /* 0x0007e2000c101124 */
[----:B------:R-:W-:Y:S05]  /*52c0*/  BRA `(.L_x_12974) ;  /* 0x0000000c00287947 */ /* 0x000fea0003800000 */
.L_x_12971:
        /* <DEDUP_REMOVED lines=9> */
.L_x_12976:
[----:B------:R-:W0:Y:S02]  /*5360*/  F2I.FTZ.TRUNC.NTZ R5, R4 ;  /* 0x0000000400057305 */ /* 0x000e24000021f100 */
[----:B0-----:R2:W-:Y:S01]  /*5370*/  STG.E desc[UR36][R2.64], R5 ;  /* 0x0000000502007986 */ /* 0x0015e2000c101924 */
[----:B------:R-:W-:Y:S05]  /*5380*/  BRA `(.L_x_12974) ;  /* 0x0000000800f87947 */ /* 0x000fea0003800000 */
.L_x_12975:
[----:B------:R-:W0:Y:S02]  /*5390*/  F2I.FTZ.TRUNC.NTZ R5, R4 ;  /* 0x0000000400057305 */ /* 0x000e24000021f100 */
[----:B0-----:R0:W-:Y:S01]  /*53a0*/  STG.E.U16 desc[UR36][R2.64], R5 ;  /* 0x0000000502007986 */ /* 0x0011e2000c101524 */
[----:B------:R-:W-:Y:S05]  /*53b0*/  BRA `(.L_x_12974) ;  /* 0x0000000800ec7947 */ /* 0x000fea0003800000 */
.L_x_12970:
        /* <DEDUP_REMOVED lines=8> */
.L_x_12978:
[----:B------:R-:W-:-:S05]  /*5440*/  F2FP.F16.F32.PACK_AB R4, RZ, R4 ;  /* 0x00000004ff04723e */ /* 0x000fca00000000ff */
[----:B------:R0:W-:Y:S01]  /*5450*/  STG.E.U16 desc[UR36][R2.64], R4 ;  /* 0x0000000402007986 */ /* 0x0001e2000c101524 */
[----:B------:R-:W-:Y:S05]  /*5460*/  BRA `(.L_x_12974) ;  /* 0x0000000800c07947 */ /* 0x000fea0003800000 */
.L_x_12977:
        /* <DEDUP_REMOVED lines=9> */
.L_x_12980:
[----:B------:R-:W-:-:S04]  /*5500*/  F2FP.F16.F32.PACK_AB R5, RZ, R4 ;  /* 0x00000004ff05723e */ /* 0x000fc800000000ff */
[----:B------:R-:W-:-:S05]  /*5510*/  PRMT R5, R5, 0x5410, RZ ;  /* 0x0000541005057816 */ /* 0x000fca00000000ff */
[----:B------:R0:W-:Y:S01]  /*5520*/  STG.E desc[UR36][R2.64], R5 ;  /* 0x0000000502007986 */ /* 0x0001e2000c101924 */
[----:B------:R-:W-:Y:S05]  /*5530*/  BRA `(.L_x_12974) ;  /* 0x00000008008c7947 */ /* 0x000fea0003800000 */
.L_x_12979:
[----:B------:R-:W-:-:S06]  /*5540*/  FMUL.FTZ R4, R4, 1 ;  /* 0x3f80000004047820 */ /* 0x000fcc0000410000 */
[----:B------:R-:W0:Y:S02]  /*5550*/  F2F.F64.F32 R4, R4 ;  /* 0x0000000400047310 */ /* 0x000e240000201800 */
[----:B0-----:R0:W-:Y:S01]  /*5560*/  STG.E.64 desc[UR36][R2.64], R4 ;  /* 0x0000000402007986 */ /* 0x0011e2000c101b24 */
[----:B------:R-:W-:Y:S05]  /*5570*/  BRA `(.L_x_12974) ;  /* 0x00000008007c7947 */ /* 0x000fea0003800000 */
.L_x_12969:
        /* <DEDUP_REMOVED lines=13> */
.L_x_12984:
        /* <DEDUP_REMOVED lines=16> */
.L_x_12987:
[----:B------:R-:W-:-:S04]  /*5750*/  SHF.R.U32.HI R4, RZ, 0x18, R4 ;  /* 0x00000018ff047819 */ /* 0x000fc80000011604 */
[----:B------:R-:W-:-:S04]  /*5760*/  LOP3.LUT R4, R5, 0x80, R4, 0xf8, !PT ;  /* 0x0000008005047812 */ /* 0x000fc800078ef804 */
[----:B------:R-:W-:-:S07]  /*5770*/  PRMT R0, R4, 0x7610, R0 ;  /* 0x0000761004007816 */ /* 0x000fce0000000000 */
.L_x_12986:
[----:B------:R-:W-:Y:S05]  /*5780*/  BSYNC.RECONVERGENT B0 ;  /* 0x0000000000007941 */ /* 0x000fea0003800200 */
.L_x_12985:
[----:B------:R0:W-:Y:S01]  /*5790*/  STG.E.U8 desc[UR36][R2.64], R0 ;  /* 0x0000000002007986 */ /* 0x0001e2000c101124 */
[----:B------:R-:W-:Y:S05]  /*57a0*/  BRA `(.L_x_12974) ;  /* 0x0000000400f07947 */ /* 0x000fea0003800000 */
.L_x_12983:
        /* <DEDUP_REMOVED lines=16> */
.L_x_12990:
[----:B------:R-:W-:-:S04]  /*58b0*/  SHF.R.U32.HI R4, RZ, 0x18, R4 ;  /* 0x00000018ff047819 */ /* 0x000fc80000011604 */
[----:B------:R-:W-:-:S04]  /*58c0*/  LOP3.LUT R5, R5, 0x80, R4, 0xf8, !PT ;  /* 0x0000008005057812 */ /* 0x000fc800078ef804 */
[----:B------:R-:W-:-:S07]  /*58d0*/  PRMT R0, R5, 0x7610, R0 ;  /* 0x0000761005007816 */ /* 0x000fce0000000000 */
.L_x_12989:
[----:B------:R-:W-:Y:S05]  /*58e0*/  BSYNC.RECONVERGENT B0 ;  /* 0x0000000000007941 */ /* 0x000fea0003800200 */
.L_x_12988:
[----:B------:R0:W-:Y:S01]  /*58f0*/  STG.E.U8 desc[UR36][R2.64], R0 ;  /* 0x0000000002007986 */ /* 0x0001e2000c101124 */
[----:B------:R-:W-:Y:S05]  /*5900*/  BRA `(.L_x_12974) ;  /* 0x0000000400987947 */ /* 0x000fea0003800000 */
.L_x_12982:
        /* <DEDUP_REMOVED lines=21> */
.L_x_12992:
[----:B------:R-:W0:Y:S02]  /*5a60*/  F2I.U64.TRUNC R4, R4 ;  /* 0x0000000400047311 */ /* 0x000e24000020d800 */
[----:B0-----:R0:W-:Y:S01]  /*5a70*/  STG.E.64 desc[UR36][R2.64], R4 ;  /* 0x0000000402007986 */ /* 0x0011e2000c101b24 */
[----:B------:R-:W-:Y:S05]  /*5a80*/  BRA `(.L_x_12974) ;  /* 0x0000000400387947 */ /* 0x000fea0003800000 */
.L_x_12991:
[----:B------:R-:W0:Y:S02]  /*5a90*/  F2I.FTZ.U32.TRUNC.NTZ R5, R4 ;  /* 0x0000000400057305 */ /* 0x000e24000021f000 */
[----:B0-----:R0:W-:Y:S01]  /*5aa0*/  STG.E desc[UR36][R2.64], R5 ;  /* 0x0000000502007986 */ /* 0x0011e2000c101924 */
[----:B------:R-:W-:Y:S05]  /*5ab0*/  BRA `(.L_x_12974) ;  /* 0x00000004002c7947 */ /* 0x000fea0003800000 */
.L_x_12981:
        /* <DEDUP_REMOVED lines=10> */
.L_x_12994:
[----:B------:R-:W-:Y:S01]  /*5b60*/  FMUL.FTZ R4, R4, 1 ;  /* 0x3f80000004047820 */ /* 0x000fe20000410000 */
[----:B------:R-:W-:-:S05]  /*5b70*/  CS2R R6, SRZ ;  /* 0x0000000000067805 */ /* 0x000fca000001ff00 */
[----:B------:R-:W0:Y:S02]  /*5b80*/  F2F.F64.F32 R4, R4 ;  /* 0x0000000400047310 */ /* 0x000e240000201800 */
[----:B0-----:R0:W-:Y:S01]  /*5b90*/  STG.E.128 desc[UR36][R2.64], R4 ;  /* 0x0000000402007986 */ /* 0x0011e2000c101d24 */
[----:B------:R-:W-:Y:S05]  /*5ba0*/  BRA `(.L_x_12974) ;  /* 0x0000000000f07947 */ /* 0x000fea0003800000 */
.L_x_12993:
[----:B------:R-:W-:-:S09]  /*5bb0*/  UISETP.NE.AND UP0, UPT, UR4, 0xf, UPT ;  /* 0x0000000f0400788c */ /* 0x000fd2000bf05270 */
[----:B------:R-:W-:Y:S05]  /*5bc0*/  BRA.U !UP0, `(.L_x_12995) ;  /* 0x0000000108e07547 */ /* 0x000fea000b800000 */
[----:B------:R-:W-:-:S09]  /*5bd0*/  UISETP.NE.AND UP0, UPT, UR4, 0x17, UPT ;  /* 0x000000170400788c */ /* 0x000fd2000bf05270 */
[----:B------:R-:W-:Y:S05]  /*5be0*/  BRA.U !UP0, `(.L_x_12996) ;  /* 0x00000001088c7547 */ /* 0x000fea000b800000 */
[----:B------:R-:W-:-:S09]  /*5bf0*/  UISETP.NE.AND UP0, UPT, UR4, 0x18, UPT ;  /* 0x000000180400788c */ /* 0x000fd2000bf05270 */
[----:B------:R-:W-:Y:S05]  /*5c00*/  BRA.U !UP0, `(.L_x_12997) ;  /* 0x0000000108447547 */ /* 0x000fea000b800000 */
.L_x_12973:
        /* <DEDUP_REMOVED lines=16> */
.L_x_12998:
[----:B------:R-:W-:Y:S05]  /*5d10*/  BRA `(.L_x_12974) ;  /* 0x0000000000947947 */ /* 0x000fea0003800000 */
.L_x_12997:
        /* <DEDUP_REMOVED lines=12> */
.L_x_13000:
[----:B------:R-:W-:Y:S05]  /*5de0*/  BSYNC.RECONVERGENT B0 ;  /* 0x0000000000007941 */ /* 0x000fea0003800200 */
.L_x_12999:
[----:B------:R-:W-:-:S05]  /*5df0*/  LOP3.LUT R5, R0, 0x80, R7, 0xf8, !PT ;  /* 0x0000008000057812 */ /* 0x000fca00078ef807 */
[----:B------:R0:W-:Y:S01]  /*5e00*/  STG.E.U8 desc[UR36][R2.64], R5 ;  /* 0x0000000502007986 */ /* 0x0001e2000c101124 */
[----:B------:R-:W-:Y:S05]  /*5e10*/  BRA `(.L_x_12974) ;  /* 0x0000000000547947 */ /* 0x000fea0003800000 */
.L_x_12996:
        /* <DEDUP_REMOVED lines=11> */
.L_x_13002:
[----:B------:R-:W-:Y:S02]  /*5ed0*/  ISETP.GT.U32.AND P0, PT, R6, 0x7f800000, PT ;  /* 0x7f8000000600780c */ /* 0x000fe40003f04070 */
[----:B------:R-:W-:-:S04]  /*5ee0*/  MOV R0, 0x7f ;  /* 0x0000007f00007802 */ /* 0x000fc80000000f00 */
[----:B------:R-:W-:-:S07]  /*5ef0*/  SEL R0, R0, 0x7c, P0 ;  /* 0x0000007c00007807 */ /* 0x000fce0000000000 */
.L_x_13003:
[----:B------:R-:W-:Y:S05]  /*5f00*/  BSYNC.RECONVERGENT B0 ;  /* 0x0000000000007941 */ /* 0x000fea0003800200 */
.L_x_13001:
[----:B------:R-:W-:-:S04]  /*5f10*/  SHF.R.U32.HI R5, RZ, 0x18, R4 ;  /* 0x00000018ff057819 */ /* 0x000fc80000011604 */
[----:B------:R-:W-:-:S05]  /*5f20*/  LOP3.LUT R5, R0, 0x80, R5, 0xf8, !PT ;  /* 0x0000008000057812 */ /* 0x000fca00078ef805 */
[----:B------:R0:W-:Y:S01]  /*5f30*/  STG.E.U8 desc[UR36][R2.64], R5 ;  /* 0x0000000502007986 */ /* 0x0001e2000c101124 */
[----:B------:R-:W-:Y:S05]  /*5f40*/  BRA `(.L_x_12974) ;  /* 0x0000000000087947 */ /* 0x000fea0003800000 */
.L_x_12995:
[----:B------:R-:W-:-:S05]  /*5f50*/  F2FP.BF16.F32.PACK_AB R4, RZ, R4 ;  /* 0x00000004ff04723e */ /* 0x000fca00000010ff */
[----:B------:R0:W-:Y:S02]  /*5f60*/  STG.E.U16 desc[UR36][R2.64], R4 ;  /* 0x0000000402007986 */ /* 0x0001e4000c101524 */
.L_x_12974:
[----:B------:R-:W-:-:S07]  /*5f70*/  VIADD R17, R17, 0x80 ;  /* 0x0000008011117836 */ /* 0x000fce0000000000 */
.L_x_12939:
[----:B------:R-:W-:Y:S05]  /*5f80*/  BSYNC.RECONVERGENT B7 ;  /* 0x0000000000077941 */ /* 0x000fea0003800200 */
.L_x_12938:
        /* <DEDUP_REMOVED lines=307> */
.L_x_13006:
        /* <DEDUP_REMOVED lines=18> */
.L_x_13011:
[----:B------:R-:W2:Y:S02]  /*73e0*/  LDG.E.U8 R0, desc[UR36][R2.64] ;  /* 0x0000002402007981 */ /* 0x000ea4000c1e1100 */
[----:B--2---:R-:W-:Y:S01]  /*73f0*/  I2FP.F32.U32 R0, R0 ;  /* 0x0000000000007245 */ /* 0x004fe20000201000 */
[----:B------:R-:W-:Y:S06]  /*7400*/  BRA `(.L_x_13013) ;  /* 0x0000000c00247947 */ /* 0x000fec0003800000 */
.L_x_13010:
        /* <DEDUP_REMOVED lines=9> */
.L_x_13015:
[----:B------:R-:W2:Y:S02]  /*74a0*/  LDG.E R0, desc[UR36][R2.64] ;  /* 0x0000002402007981 */ /* 0x000ea4000c1e1900 */
[----:B--2---:R-:W-:Y:S01]  /*74b0*/  I2FP.F32.S32 R0, R0 ;  /* 0x0000000000007245 */ /* 0x004fe20000201400 */
[----:B------:R-:W-:Y:S06]  /*74c0*/  BRA `(.L_x_13013) ;  /* 0x0000000800f47947 */ /* 0x000fec0003800000 */
.L_x_13014:
[----:B------:R-:W2:Y:S02]  /*74d0*/  LDG.E.U16 R0, desc[UR36][R2.64] ;  /* 0x0000002402007981 */ /* 0x000ea4000c1e1500 */
[----:B--2---:R-:W2:Y:S01]  /*74e0*/  I2F.S16 R0, R0 ;  /* 0x0000000000007306 */ /* 0x004ea20000101400 */
[----:B------:R-:W-:Y:S05]  /*74f0*/  BRA `(.L_x_13013) ;  /* 0x0000000800e87947 */ /* 0x000fea0003800000 */
.L_x_13009:
        /* <DEDUP_REMOVED lines=8> */
.L_x_13017:
[----:B------:R-:W2:Y:S02]  /*7580*/  LDG.E.U16 R0, desc[UR36][R2.64] ;  /* 0x0000002402007981 */ /* 0x000ea4000c1e1500 */
[----:B--2---:R-:W-:Y:S01]  /*7590*/  HADD2.F32 R0, -RZ, R0.H0_H0 ;  /* 0x20000000ff007230 */ /* 0x004fe20000004100 */
[----:B------:R-:W-:Y:S06]  /*75a0*/  BRA `(.L_x_13013) ;  /* 0x0000000800bc7947 */ /* 0x000fec0003800000 */
.L_x_13016:
        /* <DEDUP_REMOVED lines=8> */
.L_x_13019:
[----:B------:R-:W2:Y:S02]  /*7630*/  LDG.E.U16 R0, desc[UR36][R2.64] ;  /* 0x0000002402007981 */ /* 0x000ea4000c1e1500 */
[----:B--2---:R-:W-:Y:S01]  /*7640*/  HADD2.F32 R0, -RZ, R0.H0_H0 ;  /* 0x20000000ff007230 */ /* 0x004fe20000004100 */
[----:B------:R-:W-:Y:S06]  /*7650*/  BRA `(.L_x_13013) ;  /* 0x0000000800907947 */ /* 0x000fec0003800000 */
.L_x_13018:
[----:B------:R-:W2:Y:S01]  /*7660*/  LDG.E.64 R2, desc[UR36][R2.64] ;  /* 0x0000002402027981 */ /* 0x000ea2000c1e1b00 */
[----:B------:R-:W-:Y:S01]  /*7670*/  UMOV UR4, 0xf0000000 ;  /* 0xf000000000047882 */ /* 0x000fe20000000000 */
[----:B------:R-:W-:Y:S01]  /*7680*/  UMOV UR5, 0x380fffff ;  /* 0x380fffff00057882 */ /* 0x000fe20000000000 */
[----:B--2---:R-:W0:Y:S01]  /*7690*/  F2F.F32.F64 R0, R2 ;  /* 0x0000000200007310 */ /* 0x004e220000301000 */
[----:B------:R-:W-:-:S14]  /*76a0*/  DSETP.GEU.AND P0, PT, |R2|, UR4, PT ;  /* 0x0000000402007e2a */ /* 0x000fdc000bf0e200 */
[----:B0-----:R-:W-:Y:S01]  /*76b0*/  @!P0 FMUL R0, R0, 1.175494350822287508e-38 ;  /* 0x0080000000008820 */ /* 0x001fe20000400000 */
[----:B------:R-:W-:Y:S06]  /*76c0*/  BRA `(.L_x_13013) ;  /* 0x0000000800747947 */ /* 0x000fec0003800000 */
.L_x_13008:
        /* <DEDUP_REMOVED lines=12> */
.L_x_13022:
[----:B------:R-:W2:Y:S01]  /*7790*/  LDG.E.64 R2, desc[UR36][R2.64] ;  /* 0x0000002402027981 */ /* 0x000ea2000c1e1b00 */
[----:B------:R-:W-:Y:S01]  /*77a0*/  UMOV UR4, 0xf0000000 ;  /* 0xf000000000047882 */ /* 0x000fe20000000000 */
[----:B------:R-:W-:Y:S01]  /*77b0*/  UMOV UR5, 0x380fffff ;  /* 0x380fffff00057882 */ /* 0x000fe20000000000 */
[----:B--2---:R-:W0:Y:S01]  /*77c0*/  F2F.F32.F64 R0, R2 ;  /* 0x0000000200007310 */ /* 0x004e220000301000 */
[----:B------:R-:W-:-:S14]  /*77d0*/  DSETP.GEU.AND P0, PT, |R2|, UR4, PT ;  /* 0x0000000402007e2a */ /* 0x000fdc000bf0e200 */
[----:B0-----:R-:W-:Y:S01]  /*77e0*/  @!P0 FMUL R0, R0, 1.175494350822287508e-38 ;  /* 0x0080000000008820 */ /* 0x001fe20000400000 */
[----:B------:R-:W-:Y:S06]  /*77f0*/  BRA `(.L_x_13013) ;  /* 0x0000000800287947 */ /* 0x000fec0003800000 */
.L_x_13021:
        /* <DEDUP_REMOVED lines=25> */
.L_x_13024:
        /* <DEDUP_REMOVED lines=12> */
.L_x_13023:
[----:B------:R-:W2:Y:S02]  /*7a50*/  LDG.E.U16 R0, desc[UR36][R2.64] ;  /* 0x0000002402007981 */ /* 0x000ea4000c1e1500 */
[----:B--2---:R-:W-:Y:S01]  /*7a60*/  IMAD.U32 R0, R0, 0x10000, RZ ;  /* 0x0001000000007824 */ /* 0x004fe200078e00ff */
[----:B------:R-:W-:Y:S06]  /*7a70*/  BRA `(.L_x_13013) ;  /* 0x0000000400887947 */ /* 0x000fec0003800000 */
.L_x_13020:
        /* <DEDUP_REMOVED lines=11> */
.L_x_13027:
        /* <DEDUP_REMOVED lines=20> */
.L_x_13029:
[----:B------:R-:W-:Y:S05]  /*7c70*/  BSYNC.RECONVERGENT B0 ;  /* 0x0000000000007941 */ /* 0x000fea0003800200 */
.L_x_13028:
[----:B------:R-:W-:Y:S02]  /*7c80*/  SHF.L.U32 R0, R0, 0x14, RZ ;  /* 0x0000001400007819 */ /* 0x000fe400000006ff */
[----:B------:R-:W-:-:S04]  /*7c90*/  LEA R2, R2, 0x3b800000, 0x17 ;  /* 0x3b80000002027811 */ /* 0x000fc800078eb8ff */
[----:B------:R-:W-:Y:S01]  /*7ca0*/  LOP3.LUT R0, R2, R0, R7, 0xfe, !PT ;  /* 0x0000000002007212 */ /* 0x000fe200078efe07 */
[----:B------:R-:W-:Y:S06]  /*7cb0*/  BRA `(.L_x_13013) ;  /* 0x0000000000f87947 */ /* 0x000fec0003800000 */
.L_x_13026:
        /* <DEDUP_REMOVED lines=20> */
.L_x_13031:
[----:B------:R-:W-:Y:S05]  /*7e00*/  BSYNC.RECONVERGENT B0 ;  /* 0x0000000000007941 */ /* 0x000fea0003800200 */
.L_x_13030:
[----:B------:R-:W-:Y:S01]  /*7e10*/  IMAD.SHL.U32 R0, R0, 0x200000, RZ ;  /* 0x0020000000007824 */ /* 0x000fe200078e00ff */
[----:B------:R-:W-:-:S04]  /*7e20*/  LEA R2, R2, 0x37800000, 0x17 ;  /* 0x3780000002027811 */ /* 0x000fc800078eb8ff */
[----:B------:R-:W-:Y:S01]  /*7e30*/  LOP3.LUT R0, R2, R0, R7, 0xfe, !PT ;  /* 0x0000000002007212 */ /* 0x000fe200078efe07 */
[----:B------:R-:W-:Y:S06]  /*7e40*/  BRA `(.L_x_13013) ;  /* 0x0000000000947947 */ /* 0x000fec0003800000 */
.L_x_13025:
        /* <DEDUP_REMOVED lines=14> */
.L_x_13012:
        /* <DEDUP_REMOVED lines=16> */
.L_x_13034:
[----:B------:R-:W-:Y:S01]  /*8030*/  MOV R0, RZ ;  /* 0x000000ff00007202 */ /* 0x000fe20000000f00 */
[----:B------:R-:W-:Y:S06]  /*8040*/  BRA `(.L_x_13013) ;  /* 0x0000000000147947 */ /* 0x000fec0003800000 */
.L_x_13033:
[----:B------:R-:W2:Y:S02]  /*8050*/  LDG.E.64 R2, desc[UR36][R2.64] ;  /* 0x0000002402027981 */ /* 0x000ea4000c1e1b00 */
[----:B--2---:R0:W1:Y:S01]  /*8060*/  I2F.U64 R0, R2 ;  /* 0x0000000200007312 */ /* 0x0040620000301000 */
[----:B------:R-:W-:Y:S05]  /*8070*/  BRA `(.L_x_13013) ;  /* 0x0000000000087947 */ /* 0x000fea0003800000 */
.L_x_13032:
[----:B------:R-:W2:Y:S02]  /*8080*/  LDG.E R0, desc[UR36][R2.64] ;  /* 0x0000002402007981 */ /* 0x000ea4000c1e1900 */
[----:B--2---:R-:W-:-:S07]  /*8090*/  I2FP.F32.U32 R0, R0 ;  /* 0x0000000000007245 */ /* 0x004fce0000201000 */
.L_x_13013:
[----:B------:R-:W-:Y:S05]  /*80a0*/  BSYNC.RECONVERGENT B6 ;  /* 0x0000000000067941 */ /* 0x000fea0003800200 */
.L_x_13007:
[----:B------:R-:W0:Y:S01]  /*80b0*/  LDCU.64 UR6, c[0x0][0x580] ;  /* 0x0000b000ff0677ac */ /* 0x000e220008000a00 */
[----:B-12-45:R-:W1:Y:S01]  /*80c0*/  MUFU.RCP R4, R0 ;  /* 0x0000000000047308 */ /* 0x036e620000001000 */
[----:B------:R-:W1:Y:S01]  /*80d0*/  LDCU UR5, c[0x0][0x594] ;  /* 0x0000b280ff0577ac */ /* 0x000e620008000800 */
[----:B------:R-:W-:-:S04]  /*80e0*/  UPRMT UR4, UR41, 0x9910, URZ ;  /* 0x0000991029047896 */ /* 0x000fc800080000ff */
[----:B------:R-:W-:Y:S01]  /*80f0*/  UISETP.GT.AND UP0, UPT, UR4, 0x9, UPT ;  /* 0x000000090400788c */ /* 0x000fe2000bf04270 */
[----:B0--3--:R-:W-:Y:S01]  /*8100*/  IADD3 R2, P0, PT, R16, UR6, RZ ;  /* 0x0000000610027c10 */ /* 0x009fe2000ff1e0ff */
[----:B-1----:R-:W-:-:S04]  /*8110*/  FMUL.FTZ R4, R4, UR5 ;  /* 0x0000000504047c20 */ /* 0x002fc80008410000 */
        /* <DEDUP_REMOVED lines=13> */
.L_x_13038:
[----:B------:R-:W0:Y:S02]  /*81f0*/  F2I.S64.TRUNC R4, R4 ;  /* 0x0000000400047311 */ /* 0x000e24000020d900 */
[----:B0-----:R-:W-:-:S05]  /*8200*/  IMAD.MOV.U32 R7, RZ, RZ, R4 ;  /* 0x000000ffff077224 */ /* 0x001fca00078e0004 */
[----:B------:R0:W-:Y:S01]  /*8210*/  STG.E.U8 desc[UR36][R2.64], R7 ;  /* 0x0000000702007986 */ /* 0x0001e2000c101124 */
[----:B------:R-:W-:Y:S05]  /*8220*/  BRA `(.L_x_13040) ;  /* 0x0000000c00287947 */ /* 0x000fea0003800000 */
.L_x_13037:
        /* <DEDUP_REMOVED lines=9> */
.L_x_13042:
[----:B------:R-:W0:Y:S02]  /*82c0*/  F2I.FTZ.TRUNC.NTZ R5, R4 ;  /* 0x0000000400057305 */ /* 0x000e24000021f100 */
[----:B0-----:R0:W-:Y:S01]  /*82d0*/  STG.E desc[UR36][R2.64], R5 ;  /* 0x0000000502007986 */ /* 0x0011e2000c101924 */
[----:B------:R-:W-:Y:S05]  /*82e0*/  BRA `(.L_x_13040) ;  /* 0x0000000800f87947 */ /* 0x000fea0003800000 */
.L_x_13041:
[----:B------:R-:W0:Y:S02]  /*82f0*/  F2I.FTZ.TRUNC.NTZ R5, R4 ;  /* 0x0000000400057305 */ /* 0x000e24000021f100 */
[----:B0-----:R0:W-:Y:S01]  /*8300*/  STG.E.U16 desc[UR36][R2.64], R5 ;  /* 0x0000000502007986 */ /* 0x0011e2000c101524 */
[----:B------:R-:W-:Y:S05]  /*8310*/  BRA `(.L_x_13040) ;  /* 0x0000000800ec7947 */ /* 0x000fea0003800000 */
.L_x_13036:
        /* <DEDUP_REMOVED lines=8> */
.L_x_13044:
[----:B------:R-:W-:-:S05]  /*83a0*/  F2FP.F16.F32.PACK_AB R4, RZ, R4 ;  /* 0x00000004ff04723e */ /* 0x000fca00000000ff */
[----:B------:R0:W-:Y:S01]  /*83b0*/  STG.E.U16 desc[UR36][R2.64], R4 ;  /* 0x0000000402007986 */ /* 0x0001e2000c101524 */
[----:B------:R-:W-:Y:S05]  /*83c0*/  BRA `(.L_x_13040) ;  /* 0x0000000800c07947 */ /* 0x000fea0003800000 */
.L_x_13043:
        /* <DEDUP_REMOVED lines=9> */
.L_x_13046:
[----:B------:R-:W-:-:S04]  /*8460*/  F2FP.F16.F32.PACK_AB R5, RZ, R4 ;  /* 0x00000004ff05723e */ /* 0x000fc800000000ff */
[----:B------:R-:W-:-:S05]  /*8470*/  PRMT R5, R5, 0x5410, RZ ;  /* 0x0000541005057816 */ /* 0x000fca00000000ff */
[----:B------:R0:W-:Y:S01]  /*8480*/  STG.E desc[UR36][R2.64], R5 ;  /* 0x0000000502007986 */ /* 0x0001e2000c101924 */
[----:B------:R-:W-:Y:S05]  /*8490*/  BRA `(.L_x_13040) ;  /* 0x00000008008c7947 */ /* 0x000fea0003800000 */
.L_x_13045:
[----:B------:R-:W-:-:S06]  /*84a0*/  FMUL.FTZ R4, R4, 1 ;  /* 0x3f80000004047820 */ /* 0x000fcc0000410000 */
[----:B------:R-:W0:Y:S02]  /*84b0*/  F2F.F64.F32 R4, R4 ;  /* 0x0000000400047310 */ /* 0x000e240000201800 */
[----:B0-----:R0:W-:Y:S01]  /*84c0*/  STG.E.64 desc[UR36][R2.64], R4 ;  /* 0x0000000402007986 */ /* 0x0011e2000c101b24 */
[----:B------:R-:W-:Y:S05]  /*84d0*/  BRA `(.L_x_13040) ;  /* 0x00000008007c7947 */ /* 0x000fea0003800000 */
.L_x_13035:
        /* <DEDUP_REMOVED lines=13> */
.L_x_13050:
        /* <DEDUP_REMOVED lines=16> */
.L_x_13053:
[----:B------:R-:W-:-:S04]  /*86b0*/  SHF.R.U32.HI R4, RZ, 0x18, R4 ;  /* 0x00000018ff047819 */ /* 0x000fc80000011604 */
[----:B------:R-:W-:-:S04]  /*86c0*/  LOP3.LUT R4, R5, 0x80, R4, 0xf8, !PT ;  /* 0x0000008005047812 */ /* 0x000fc800078ef804 */
[----:B------:R-:W-:-:S07]  /*86d0*/  PRMT R0, R4, 0x7610, R0 ;  /* 0x0000761004007816 */ /* 0x000fce0000000000 */
.L_x_13052:
[----:B------:R-:W-:Y:S05]  /*86e0*/  BSYNC.RECONVERGENT B0 ;  /* 0x0000000000007941 */ /* 0x000fea0003800200 */
.L_x_13051:
[----:B------:R0:W-:Y:S01]  /*86f0*/  STG.E.U8 desc[UR36][R2.64], R0 ;  /* 0x0000000002007986 */ /* 0x0001e2000c101124 */
[----:B------:R-:W-:Y:S05]  /*8700*/  BRA `(.L_x_13040) ;  /* 0x0000000400f07947 */ /* 0x000fea0003800000 */
.L_x_13049:
        /* <DEDUP_REMOVED lines=16> */
.L_x_13056:
[----:B------:R-:W-:-:S04]  /*8810*/  SHF.R.U32.HI R4, RZ, 0x18, R4 ;  /* 0x00000018ff047819 */ /* 0x000fc80000011604 */
[----:B------:R-:W-:-:S04]  /*8820*/  LOP3.LUT R5, R5, 0x80, R4, 0xf8, !PT ;  /* 0x0000008005057812 */ /* 0x000fc800078ef804 */
[----:B------:R-:W-:-:S07]  /*8830*/  PRMT R0, R5, 0x7610, R0 ;  /* 0x0000761005007816 */ /* 0x000fce0000000000 */
.L_x_13055:
[----:B------:R-:W-:Y:S05]  /*8840*/  BSYNC.RECONVERGENT B0 ;  /* 0x0000000000007941 */ /* 0x000fea0003800200 */
.L_x_13054:
[----:B------:R0:W-:Y:S01]  /*8850*/  STG.E.U8 desc[UR36][R2.64], R0 ;  /* 0x0000000002007986 */ /* 0x0001e2000c101124 */
[----:B------:R-:W-:Y:S05]  /*8860*/  BRA `(.L_x_13040) ;  /* 0x0000000400987947 */ /* 0x000fea0003800000 */
.L_x_13048:
        /* <DEDUP_REMOVED lines=21> */
.L_x_13058:
[----:B------:R-:W0:Y:S02]  /*89c0*/  F2I.U64.TRUNC R4, R4 ;  /* 0x0000000400047311 */ /* 0x000e24000020d800 */
[----:B0-----:R0:W-:Y:S01]  /*89d0*/  STG.E.64 desc[UR36][R2.64], R4 ;  /* 0x0000000402007986 */ /* 0x0011e2000c101b24 */
[----:B------:R-:W-:Y:S05]  /*89e0*/  BRA `(.L_x_13040) ;  /* 0x0000000400387947 */ /* 0x000fea0003800000 */
.L_x_13057:
[----:B------:R-:W0:Y:S02]  /*89f0*/  F2I.FTZ.U32.TRUNC.NTZ R5, R4 ;  /* 0x0000000400057305 */ /* 0x000e24000021f000 */
[----:B0-----:R0:W-:Y:S01]  /*8a00*/  STG.E desc[UR36][R2.64], R5 ;  /* 0x0000000502007986 */ /* 0x0011e2000c101924 */
[----:B------:R-:W-:Y:S05]  /*8a10*/  BRA `(.L_x_13040) ;  /* 0x00000004002c7947 */ /* 0x000fea0003800000 */
.L_x_13047:
        /* <DEDUP_REMOVED lines=10> */
.L_x_13060:
[----:B------:R-:W-:Y:S01]  /*8ac0*/  FMUL.FTZ R4, R4, 1 ;  /* 0x3f80000004047820 */ /* 0x000fe20000410000 */
[----:B------:R-:W-:-:S05]  /*8ad0*/  CS2R R6, SRZ ;  /* 0x0000000000067805 */ /* 0x000fca000001ff00 */
[----:B------:R-:W0:Y:S02]  /*8ae0*/  F2F.F64.F32 R4, R4 ;  /* 0x0000000400047310 */ /* 0x000e240000201800 */
[----:B0-----:R4:W-:Y:S01]  /*8af0*/  STG.E.128 desc[UR36][R2.64], R4 ;  /* 0x0000000402007986 */ /* 0x0019e2000c101d24 */
[----:B------:R-:W-:Y:S05]  /*8b00*/  BRA `(.L_x_13040) ;  /* 0x0000000000f07947 */ /* 0x000fea0003800000 */
.L_x_13059:
[----:B------:R-:W-:-:S09]  /*8b10*/  UISETP.NE.AND UP0, UPT, UR4, 0xf, UPT ;  /* 0x0000000f0400788c */ /* 0x000fd2000bf05270 */
[----:B------:R-:W-:Y:S05]  /*8b20*/  BRA.U !UP0, `(.L_x_13061) ;  /* 0x0000000108e07547 */ /* 0x000fea000b800000 */
[----:B------:R-:W-:-:S09]  /*8b30*/  UISETP.NE.AND UP0, UPT, UR4, 0x17, UPT ;  /* 0x000000170400788c */ /* 0x000fd2000bf05270 */
[----:B------:R-:W-:Y:S05]  /*8b40*/  BRA.U !UP0, `(.L_x_13062) ;  /* 0x00000001088c7547 */ /* 0x000fea000b800000 */
[----:B------:R-:W-:-:S09]  /*8b50*/  UISETP.NE.AND UP0, UPT, UR4, 0x18, UPT ;  /* 0x000000180400788c */ /* 0x000fd2000bf05270 */
[----:B------:R-:W-:Y:S05]  /*8b60*/  BRA.U !UP0, `(.L_x_13063) ;  /* 0x0000000108447547 */ /* 0x000fea000b800000 */
.L_x_13039:
        /* <DEDUP_REMOVED lines=16> */
.L_x_13064:
[----:B------:R-:W-:Y:S05]  /*8c70*/  BRA `(.L_x_13040) ;  /* 0x0000000000947947 */ /* 0x000fea0003800000 */
.L_x_13063:
        /* <DEDUP_REMOVED lines=12> */
.L_x_13066:
[----:B------:R-:W-:Y:S05]  /*8d40*/  BSYNC.RECONVERGENT B0 ;  /* 0x0000000000007941 */ /* 0x000fea0003800200 */
.L_x_13065:
[----:B------:R-:W-:-:S05]  /*8d50*/  LOP3.LUT R5, R0, 0x80, R7, 0xf8, !PT ;  /* 0x0000008000057812 */ /* 0x000fca00078ef807 */
[----:B------:R2:W-:Y:S01]  /*8d60*/  STG.E.U8 desc[UR36][R2.64], R5 ;  /* 0x0000000502007986 */ /* 0x0005e2000c101124 */
[----:B------:R-:W-:Y:S05]  /*8d70*/  BRA `(.L_x_13040) ;  /* 0x0000000000547947 */ /* 0x000fea0003800000 */
.L_x_13062:
        /* <DEDUP_REMOVED lines=11> */
.L_x_13068:
[----:B------:R-:W-:Y:S01]  /*8e30*/  IMAD.MOV.U32 R0, RZ, RZ, 0x7f ;  /* 0x0000007fff007424 */ /* 0x000fe200078e00ff */
[----:B------:R-:W-:-:S04]  /*8e40*/  ISETP.GT.U32.AND P0, PT, R6, 0x7f800000, PT ;  /* 0x7f8000000600780c */ /* 0x000fc80003f04070 */
[----:B------:R-:W-:-:S09]  /*8e50*/  SEL R0, R0, 0x7c, P0 ;  /* 0x0000007c00007807 */ /* 0x000fd20000000000 */
.L_x_13069:
[----:B------:R-:W-:Y:S05]  /*8e60*/  BSYNC.RECONVERGENT B0 ;  /* 0x0000000000007941 */ /* 0x000fea0003800200 */
.L_x_13067:
[----:B------:R-:W-:-:S04]  /*8e70*/  SHF.R.U32.HI R5, RZ, 0x18, R4 ;  /* 0x00000018ff057819 */ /* 0x000fc80000011604 */
[----:B------:R-:W-:-:S05]  /*8e80*/  LOP3.LUT R5, R0, 0x80, R5, 0xf8, !PT ;  /* 0x0000008000057812 */ /* 0x000fca00078ef805 */
[----:B------:R1:W-:Y:S01]  /*8e90*/  STG.E.U8 desc[UR36][R2.64], R5 ;  /* 0x0000000502007986 */ /* 0x0003e2000c101124 */
[----:B------:R-:W-:Y:S05]  /*8ea0*/  BRA `(.L_x_13040) ;  /* 0x0000000000087947 */ /* 0x000fea0003800000 */
.L_x_13061:
[----:B------:R-:W-:-:S05]  /*8eb0*/  F2FP.BF16.F32.PACK_AB R4, RZ, R4 ;  /* 0x00000004ff04723e */ /* 0x000fca00000010ff */
[----:B------:R0:W-:Y:S02]  /*8ec0*/  STG.E.U16 desc[UR36][R2.64], R4 ;  /* 0x0000000402007986 */ /* 0x0001e4000c101524 */
.L_x_13040:
[----:B------:R-:W-:-:S07]  /*8ed0*/  IADD3 R17, PT, PT, R17, 0x80, RZ ;  /* 0x0000008011117810 */ /* 0x000fce0007ffe0ff */
.L_x_13005:
[----:B------:R-:W-:Y:S05]  /*8ee0*/  BSYNC.RECONVERGENT B7 ;  /* 0x0000000000077941 */ /* 0x000fea0003800200 */
.L_x_13004:
        /* <DEDUP_REMOVED lines=306> */
.L_x_13070:
        /* <DEDUP_REMOVED lines=20> */
.L_x_13075:
[----:B------:R-:W2:Y:S02]  /*a350*/  LDG.E.U8 R0, desc[UR36][R2.64] ;  /* 0x0000002402007981 */ /* 0x000ea4000c1e1100 */
[----:B--2---:R-:W-:Y:S01]  /*a360*/  I2FP.F32.U32 R0, R0 ;  /* 0x0000000000007245 */ /* 0x004fe20000201000 */
[----:B------:R-:W-:Y:S06]  /*a370*/  BRA `(.L_x_13077) ;  /* 0x0000000c00247947 */ /* 0x000fec0003800000 */
.L_x_13074:
        /* <DEDUP_REMOVED lines=9> */
.L_x_13079:
[----:B------:R-:W2:Y:S02]  /*a410*/  LDG.E R0, desc[UR36][R2.64] ;  /* 0x0000002402007981 */ /* 0x000ea4000c1e1900 */
[----:B--2---:R-:W-:Y:S01]  /*a420*/  I2FP.F32.S32 R0, R0 ;  /* 0x0000000000007245 */ /* 0x004fe20000201400 */
[----:B------:R-:W-:Y:S06]  /*a430*/  BRA `(.L_x_13077) ;  /* 0x0000000800f47947 */ /* 0x000fec0003800000 */
.L_x_13078:
[----:B------:R-:W2:Y:S02]  /*a440*/  LDG.E.U16 R0, desc[UR36][R2.64] ;  /* 0x0000002402007981 */ /* 0x000ea4000c1e1500 */
[----:B--2---:R-:W0:Y:S01]  /*a450*/  I2F.S16 R0, R0 ;  /* 0x0000000000007306 */ /* 0x004e220000101400 */
[----:B------:R-:W-:Y:S05]  /*a460*/  BRA `(.L_x_13077) ;  /* 0x0000000800e87947 */ /* 0x000fea0003800000 */
.L_x_13073:
        /* <DEDUP_REMOVED lines=8> */
.L_x_13081:
[----:B------:R-:W2:Y:S02]  /*a4f0*/  LDG.E.U16 R0, desc[UR36][R2.64] ;  /* 0x0000002402007981 */ /* 0x000ea4000c1e1500 */
[----:B--2---:R-:W-:Y:S01]  /*a500*/  HADD2.F32 R0, -RZ, R0.H0_H0 ;  /* 0x20000000ff007230 */ /* 0x004fe20000004100 */
[----:B------:R-:W-:Y:S06]  /*a510*/  BRA `(.L_x_13077) ;  /* 0x0000000800bc7947 */ /* 0x000fec0003800000 */
.L_x_13080:
        /* <DEDUP_REMOVED lines=8> */
.L_x_13083:
[----:B------:R-:W2:Y:S02]  /*a5a0*/  LDG.E.U16 R0, desc[UR36][R2.64] ;  /* 0x0000002402007981 */ /* 0x000ea4000c1e1500 */
[----:B--2---:R-:W-:Y:S01]  /*a5b0*/  HADD2.F32 R0, -RZ, R0.H0_H0 ;  /* 0x20000000ff007230 */ /* 0x004fe20000004100 */
[----:B------:R-:W-:Y:S06]  /*a5c0*/  BRA `(.L_x_13077) ;  /* 0x0000000800907947 */ /* 0x000fec0003800000 */
.L_x_13082:
[----:B------:R-:W2:Y:S01]  /*a5d0*/  LDG.E.64 R2, desc[UR36][R2.64] ;  /* 0x0000002402027981 */ /* 0x000ea2000c1e1b00 */
[----:B------:R-:W-:Y:S01]  /*a5e0*/  UMOV UR4, 0xf0000000 ;  /* 0xf000000000047882 */ /* 0x000fe20000000000 */
[----:B------:R-:W-:Y:S01]  /*a5f0*/  UMOV UR5, 0x380fffff ;  /* 0x380fffff00057882 */ /* 0x000fe20000000000 */
[----:B--2---:R-:W0:Y:S01]  /*a600*/  F2F.F32.F64 R0, R2 ;  /* 0x0000000200007310 */ /* 0x004e220000301000 */
[----:B------:R-:W-:-:S14]  /*a610*/  DSETP.GEU.AND P0, PT, |R2|, UR4, PT ;  /* 0x0000000402007e2a */ /* 0x000fdc000bf0e200 */
[----:B0-----:R-:W-:Y:S01]  /*a620*/  @!P0 FMUL R0, R0, 1.175494350822287508e-38 ;  /* 0x0080000000008820 */ /* 0x001fe20000400000 */
[----:B------:R-:W-:Y:S06]  /*a630*/  BRA `(.L_x_13077) ;  /* 0x0000000800747947 */ /* 0x000fec0003800000 */
.L_x_13072:
        /* <DEDUP_REMOVED lines=12> */
.L_x_13086:
[----:B------:R-:W2:Y:S01]  /*a700*/  LDG.E.64 R2, desc[UR36][R2.64] ;  /* 0x0000002402027981 */ /* 0x000ea2000c1e1b00 */
[----:B------:R-:W-:Y:S01]  /*a710*/  UMOV UR4, 0xf0000000 ;  /* 0xf000000000047882 */ /* 0x000fe20000000000 */
[----:B------:R-:W-:Y:S01]  /*a720*/  UMOV UR5, 0x380fffff ;  /* 0x380fffff00057882 */ /* 0x000fe20000000000 */
[----:B--2---:R-:W0:Y:S01]  /*a730*/  F2F.F32.F64 R0, R2 ;  /* 0x0000000200007310 */ /* 0x004e220000301000 */
[----:B------:R-:W-:-:S14]  /*a740*/  DSETP.GEU.AND P0, PT, |R2|, UR4, PT ;  /* 0x0000000402007e2a */ /* 0x000fdc000bf0e200 */
[----:B0-----:R-:W-:Y:S01]  /*a750*/  @!P0 FMUL R0, R0, 1.175494350822287508e-38 ;  /* 0x0080000000008820 */ /* 0x001fe20000400000 */
[----:B------:R-:W-:Y:S06]  /*a760*/  BRA `(.L_x_13077) ;  /* 0x0000000800287947 */ /* 0x000fec0003800000 */
.L_x_13085:
        /* <DEDUP_REMOVED lines=25> */
.L_x_13088:
        /* <DEDUP_REMOVED lines=12> */
.L_x_13087:
[----:B------:R-:W2:Y:S02]  /*a9c0*/  LDG.E.U16 R0, desc[UR36][R2.64] ;  /* 0x0000002402007981 */ /* 0x000ea4000c1e1500 */
[----:B--2---:R-:W-:Y:S01]  /*a9d0*/  SHF.L.U32 R0, R0, 0x10, RZ ;  /* 0x0000001000007819 */ /* 0x004fe200000006ff */
[----:B------:R-:W-:Y:S06]  /*a9e0*/  BRA `(.L_x_13077) ;  /* 0x0000000400887947 */ /* 0x000fec0003800000 */
.L_x_13084:
        /* <DEDUP_REMOVED lines=11> */
.L_x_13091:
        /* <DEDUP_REMOVED lines=20> */
.L_x_13093:
[----:B------:R-:W-:Y:S05]  /*abe0*/  BSYNC.RECONVERGENT B0 ;  /* 0x0000000000007941 */ /* 0x000fea0003800200 */
.L_x_13092:
[----:B------:R-:W-:Y:S01]  /*abf0*/  IMAD.SHL.U32 R0, R0, 0x100000, RZ ;  /* 0x0010000000007824 */ /* 0x000fe200078e00ff */
[----:B------:R-:W-:-:S04]  /*ac00*/  LEA R2, R2, 0x3b800000, 0x17 ;  /* 0x3b80000002027811 */ /* 0x000fc800078eb8ff */
[----:B------:R-:W-:Y:S01]  /*ac10*/  LOP3.LUT R0, R2, R0, R7, 0xfe, !PT ;  /* 0x0000000002007212 */ /* 0x000fe200078efe07 */
[----:B------:R-:W-:Y:S06]  /*ac20*/  BRA `(.L_x_13077) ;  /* 0x0000000000f87947 */ /* 0x000fec0003800000 */
.L_x_13090:
        /* <DEDUP_REMOVED lines=20> */
.L_x_13095:
[----:B------:R-:W-:Y:S05]  /*ad70*/  BSYNC.RECONVERGENT B0 ;  /* 0x0000000000007941 */ /* 0x000fea0003800200 */
.L_x_13094:
[----:B------:R-:W-:Y:S02]  /*ad80*/  SHF.L.U32 R0, R0, 0x15, RZ ;  /* 0x0000001500007819 */ /* 0x000fe400000006ff */
[----:B------:R-:W-:-:S04]  /*ad90*/  LEA R2, R2, 0x37800000, 0x17 ;  /* 0x3780000002027811 */ /* 0x000fc800078eb8ff */
[----:B------:R-:W-:Y:S01]  /*ada0*/  LOP3.LUT R0, R2, R0, R7, 0xfe, !PT ;  /* 0x0000000002007212 */ /* 0x000fe200078efe07 */
[----:B------:R-:W-:Y:S06]  /*adb0*/  BRA `(.L_x_13077) ;  /* 0x0000000000947947 */ /* 0x000fec0003800000 */
.L_x_13089:
        /* <DEDUP_REMOVED lines=14> */
.L_x_13076:
        /* <DEDUP_REMOVED lines=16> */
.L_x_13098:
[----:B------:R-:W-:Y:S01]  /*afa0*/  IMAD.MOV.U32 R0, RZ, RZ, RZ ;  /* 0x000000ffff007224 */ /* 0x000fe200078e00ff */
[----:B------:R-:W-:Y:S06]  /*afb0*/  BRA `(.L_x_13077) ;  /* 0x0000000000147947 */ /* 0x000fec0003800000 */
.L_x_13097:
[----:B------:R-:W2:Y:S02]  /*afc0*/  LDG.E.64 R2, desc[UR36][R2.64] ;  /* 0x0000002402027981 */ /* 0x000ea4000c1e1b00 */
[----:B--2---:R0:W1:Y:S01]  /*afd0*/  I2F.U64 R0, R2 ;  /* 0x0000000200007312 */ /* 0x0040620000301000 */
[----:B------:R-:W-:Y:S05]  /*afe0*/  BRA `(.L_x_13077) ;  /* 0x0000000000087947 */ /* 0x000fea0003800000 */
.L_x_13096:
[----:B------:R-:W2:Y:S02]  /*aff0*/  LDG.E R0, desc[UR36][R2.64] ;  /* 0x0000002402007981 */ /* 0x000ea4000c1e1900 */
[----:B--2---:R-:W-:-:S07]  /*b000*/  I2FP.F32.U32 R0, R0 ;  /* 0x0000000000007245 */ /* 0x004fce0000201000 */
.L_x_13077:
[----:B------:R-:W-:Y:S05]  /*b010*/  BSYNC.RECONVERGENT B6 ;  /* 0x0000000000067941 */ /* 0x000fea0003800200 */
.L_x_13071:
[----:B------:R-:W0:Y:S02]  /*b020*/  LDCU UR5, c[0x0][0x594] ;  /* 0x0000b280ff0577ac */ /* 0x000e240008000800 */
[----:B012345:R-:W0:Y:S01]  /*b030*/  MUFU.RCP R2, R0 ;  /* 0x0000000000027308 */ /* 0x03fe220000001000 */
[----:B------:R-:W-:-:S04]  /*b040*/  UPRMT UR4, UR41, 0x9910, URZ ;  /* 0x0000991029047896 */ /* 0x000fc800080000ff */
[----:B------:R-:W-:Y:S01]  /*b050*/  UISETP.GT.AND UP0, UPT, UR4, 0x9, UPT ;  /* 0x000000090400788c */ /* 0x000fe2000bf04270 */
[----:B0-----:R-:W-:-:S08]  /*b060*/  FMUL.FTZ R2, R2, UR5 ;  /* 0x0000000502027c20 */ /* 0x001fd00008410000 */
        /* <DEDUP_REMOVED lines=12> */
.L_x_13102:
[----:B------:R-:W0:Y:S02]  /*b130*/  F2I.S64.TRUNC R2, R2 ;  /* 0x0000000200027311 */ /* 0x000e24000020d900 */
[----:B0-----:R-:W-:-:S05]  /*b140*/  MOV R5, R2 ;  /* 0x0000000200057202 */ /* 0x001fca0000000f00 */
[----:B------:R-:W-:Y:S01]  /*b150*/  STG.E.U8 desc[UR36][R16.64], R5 ;  /* 0x0000000510007986 */ /* 0x000fe2000c101124 */
[----:B------:R-:W-:Y:S05]  /*b160*/  EXIT ;  /* 0x000000000000794d */ /* 0x000fea0003800000 */
.L_x_13101:
        /* <DEDUP_REMOVED lines=9> */
.L_x_13105:
[----:B------:R-:W0:Y:S02]  /*b200*/  F2I.FTZ.TRUNC.NTZ R3, R2 ;  /* 0x0000000200037305 */ /* 0x000e24000021f100 */
[----:B0-----:R-:W-:Y:S01]  /*b210*/  STG.E desc[UR36][R16.64], R3 ;  /* 0x0000000310007986 */ /* 0x001fe2000c101924 */
[----:B------:R-:W-:Y:S05]  /*b220*/  EXIT ;  /* 0x000000000000794d */ /* 0x000fea0003800000 */
.L_x_13104:
[----:B------:R-:W0:Y:S02]  /*b230*/  F2I.FTZ.TRUNC.NTZ R3, R2 ;  /* 0x0000000200037305 */ /* 0x000e24000021f100 */
[----:B0-----:R-:W-:Y:S01]  /*b240*/  STG.E.U16 desc[UR36][R16.64], R3 ;  /* 0x0000000310007986 */ /* 0x001fe2000c101524 */
[----:B------:R-:W-:Y:S05]  /*b250*/  EXIT ;  /* 0x000000000000794d */ /* 0x000fea0003800000 */
.L_x_13100:
        /* <DEDUP_REMOVED lines=8> */
.L_x_13107:
[----:B------:R-:W-:-:S05]  /*b2e0*/  F2FP.F16.F32.PACK_AB R2, RZ, R2 ;  /* 0x00000002ff02723e */ /* 0x000fca00000000ff */
[----:B------:R-:W-:Y:S01]  /*b2f0*/  STG.E.U16 desc[UR36][R16.64], R2 ;  /* 0x0000000210007986 */ /* 0x000fe2000c101524 */
[----:B------:R-:W-:Y:S05]  /*b300*/  EXIT ;  /* 0x000000000000794d */ /* 0x000fea0003800000 */
.L_x_13106:
        /* <DEDUP_REMOVED lines=9> */
.L_x_13109:
[----:B------:R-:W-:-:S04]  /*b3a0*/  F2FP.F16.F32.PACK_AB R3, RZ, R2 ;  /* 0x00000002ff03723e */ /* 0x000fc800000000ff */
[----:B------:R-:W-:-:S05]  /*b3b0*/  PRMT R3, R3, 0x5410, RZ ;  /* 0x0000541003037816 */ /* 0x000fca00000000ff */
[----:B------:R-:W-:Y:S01]  /*b3c0*/  STG.E desc[UR36][R16.64], R3 ;  /* 0x0000000310007986 */ /* 0x000fe2000c101924 */
[----:B------:R-:W-:Y:S05]  /*b3d0*/  EXIT ;  /* 0x000000000000794d */ /* 0x000fea0003800000 */
.L_x_13108:
[----:B------:R-:W-:-:S06]  /*b3e0*/  FMUL.FTZ R2, R2, 1 ;  /* 0x3f80000002027820 */ /* 0x000fcc0000410000 */
[----:B------:R-:W0:Y:S02]  /*b3f0*/  F2F.F64.F32 R2, R2 ;  /* 0x0000000200027310 */ /* 0x000e240000201800 */
[----:B0-----:R-:W-:Y:S01]  /*b400*/  STG.E.64 desc[UR36][R16.64], R2 ;  /* 0x0000000210007986 */ /* 0x001fe2000c101b24 */
[----:B------:R-:W-:Y:S05]  /*b410*/  EXIT ;  /* 0x000000000000794d */ /* 0x000fea0003800000 */
.L_x_13099:
        /* <DEDUP_REMOVED lines=13> */
.L_x_13113:
        /* <DEDUP_REMOVED lines=16> */
.L_x_13116:
[----:B------:R-:W-:-:S04]  /*b5f0*/  SHF.R.U32.HI R2, RZ, 0x18, R2 ;  /* 0x00000018ff027819 */ /* 0x000fc80000011602 */
[----:B------:R-:W-:-:S04]  /*b600*/  LOP3.LUT R2, R3, 0x80, R2, 0xf8, !PT ;  /* 0x0000008003027812 */ /* 0x000fc800078ef802 */
[----:B------:R-:W-:-:S07]  /*b610*/  PRMT R8, R2, 0x7610, R8 ;  /* 0x0000761002087816 */ /* 0x000fce0000000008 */
.L_x_13115:
[----:B------:R-:W-:Y:S05]  /*b620*/  BSYNC.RECONVERGENT B0 ;  /* 0x0000000000007941 */ /* 0x000fea0003800200 */
.L_x_13114:
[----:B------:R-:W-:Y:S01]  /*b630*/  STG.E.U8 desc[UR36][R16.64], R8 ;  /* 0x0000000810007986 */ /* 0x000fe2000c101124 */
[----:B------:R-:W-:Y:S05]  /*b640*/  EXIT ;  /* 0x000000000000794d */ /* 0x000fea0003800000 */
.L_x_13112:
        /* <DEDUP_REMOVED lines=16> */
.L_x_13119:
[----:B------:R-:W-:-:S04]  /*b750*/  SHF.R.U32.HI R2, RZ, 0x18, R2 ;  /* 0x00000018ff027819 */ /* 0x000fc80000011602 */
[----:B------:R-:W-:-:S04]  /*b760*/  LOP3.LUT R3, R3, 0x80, R2, 0xf8, !PT ;  /* 0x0000008003037812 */ /* 0x000fc800078ef802 */
[----:B------:R-:W-:-:S07]  /*b770*/  PRMT R8, R3, 0x7610, R8 ;  /* 0x0000761003087816 */ /* 0x000fce0000000008 */
.L_x_13118:
[----:B------:R-:W-:Y:S05]  /*b780*/  BSYNC.RECONVERGENT B0 ;  /* 0x0000000000007941 */ /* 0x000fea0003800200 */
.L_x_13117:
[----:B------:R-:W-:Y:S01]  /*b790*/  STG.E.U8 desc[UR36][R16.64], R8 ;  /* 0x0000000810007986 */ /* 0x000fe2000c101124 */
[----:B------:R-:W-:Y:S05]  /*b7a0*/  EXIT ;  /* 0x000000000000794d */ /* 0x000fea0003800000 */
.L_x_13111:
        /* <DEDUP_REMOVED lines=21> */
.L_x_13121:
[----:B------:R-:W0:Y:S02]  /*b900*/  F2I.U64.TRUNC R2, R2 ;  /* 0x0000000200027311 */ /* 0x000e24000020d800 */
[----:B0-----:R-:W-:Y:S01]  /*b910*/  STG.E.64 desc[UR36][R16.64], R2 ;  /* 0x0000000210007986 */ /* 0x001fe2000c101b24 */
[----:B------:R-:W-:Y:S05]  /*b920*/  EXIT ;  /* 0x000000000000794d */ /* 0x000fea0003800000 */
.L_x_13120:
[----:B------:R-:W0:Y:S02]  /*b930*/  F2I.FTZ.U32.TRUNC.NTZ R3, R2 ;  /* 0x0000000200037305 */ /* 0x000e24000021f000 */
[----:B0-----:R-:W-:Y:S01]  /*b940*/  STG.E desc[UR36][R16.64], R3 ;  /* 0x0000000310007986 */ /* 0x001fe2000c101924 */
[----:B------:R-:W-:Y:S05]  /*b950*/  EXIT ;  /* 0x000000000000794d */ /* 0x000fea0003800000 */
.L_x_13110:
        /* <DEDUP_REMOVED lines=10> */
.L_x_13123:
[----:B------:R-:W-:Y:S01]  /*ba00*/  FMUL.FTZ R4, R2, 1 ;  /* 0x3f80000002047820 */ /* 0x000fe20000410000 */
[----:B------:R-:W-:-:S05]  /*ba10*/  CS2R R6, SRZ ;  /* 0x0000000000067805 */ /* 0x000fca000001ff00 */
[----:B------:R-:W0:Y:S02]  /*ba20*/  F2F.F64.F32 R4, R4 ;  /* 0x0000000400047310 */ /* 0x000e240000201800 */
[----:B0-----:R-:W-:Y:S01]  /*ba30*/  STG.E.128 desc[UR36][R16.64], R4 ;  /* 0x0000000410007986 */ /* 0x001fe2000c101d24 */
[----:B------:R-:W-:Y:S05]  /*ba40*/  EXIT ;  /* 0x000000000000794d */ /* 0x000fea0003800000 */
.L_x_13122:
[----:B------:R-:W-:-:S09]  /*ba50*/  UISETP.NE.AND UP0, UPT, UR4, 0xf, UPT ;  /* 0x0000000f0400788c */ /* 0x000fd2000bf05270 */
[----:B------:R-:W-:Y:S05]  /*ba60*/  BRA.U !UP0, `(.L_x_13124) ;  /* 0x0000000108e07547 */ /* 0x000fea000b800000 */
[----:B------:R-:W-:-:S09]  /*ba70*/  UISETP.NE.AND UP0, UPT, UR4, 0x17, UPT ;  /* 0x000000170400788c */ /* 0x000fd2000bf05270 */
[----:B------:R-:W-:Y:S05]  /*ba80*/  BRA.U !UP0, `(.L_x_13125) ;  /* 0x00000001088c7547 */ /* 0x000fea000b800000 */
[----:B------:R-:W-:-:S09]  /*ba90*/  UISETP.NE.AND UP0, UPT, UR4, 0x18, UPT ;  /* 0x000000180400788c */ /* 0x000fd2000bf05270 */
[----:B------:R-:W-:Y:S05]  /*baa0*/  BRA.U !UP0, `(.L_x_13126) ;  /* 0x0000000108447547 */ /* 0x000fea000b800000 */
.L_x_13103:
        /* <DEDUP_REMOVED lines=16> */
.L_x_13127:
[----:B------:R-:W-:Y:S05]  /*bbb0*/  EXIT ;  /* 0x000000000000794d */ /* 0x000fea0003800000 */
.L_x_13126:
        /* <DEDUP_REMOVED lines=12> */
.L_x_13129:
[----:B------:R-:W-:Y:S05]  /*bc80*/  BSYNC.RECONVERGENT B0 ;  /* 0x0000000000007941 */ /* 0x000fea0003800200 */
.L_x_13128:
[----:B------:R-:W-:-:S05]  /*bc90*/  LOP3.LUT R3, R0, 0x80, R5, 0xf8, !PT ;  /* 0x0000008000037812 */ /* 0x000fca00078ef805 */
[----:B------:R-:W-:Y:S01]  /*bca0*/  STG.E.U8 desc[UR36][R16.64], R3 ;  /* 0x0000000310007986 */ /* 0x000fe2000c101124 */
[----:B------:R-:W-:Y:S05]  /*bcb0*/  EXIT ;  /* 0x000000000000794d */ /* 0x000fea0003800000 */
.L_x_13125:
        /* <DEDUP_REMOVED lines=11> */
.L_x_13131:
[----:B------:R-:W-:Y:S01]  /*bd70*/  HFMA2 R0, -RZ, RZ, 0, 7.569789886474609375e-06 ;  /* 0x0000007fff007431 */ /* 0x000fe200000001ff */
[----:B------:R-:W-:-:S04]  /*bd80*/  ISETP.GT.U32.AND P0, PT, R4, 0x7f800000, PT ;  /* 0x7f8000000400780c */ /* 0x000fc80003f04070 */
[----:B------:R-:W-:-:S09]  /*bd90*/  SEL R0, R0, 0x7c, P0 ;  /* 0x0000007c00007807 */ /* 0x000fd20000000000 */
.L_x_13132:
[----:B------:R-:W-:Y:S05]  /*bda0*/  BSYNC.RECONVERGENT B0 ;  /* 0x0000000000007941 */ /* 0x000fea0003800200 */
.L_x_13130:
[----:B------:R-:W-:-:S04]  /*bdb0*/  SHF.R.U32.HI R3, RZ, 0x18, R2 ;  /* 0x00000018ff037819 */ /* 0x000fc80000011602 */
[----:B------:R-:W-:-:S05]  /*bdc0*/  LOP3.LUT R3, R0, 0x80, R3, 0xf8, !PT ;  /* 0x0000008000037812 */ /* 0x000fca00078ef803 */
[----:B------:R-:W-:Y:S01]  /*bdd0*/  STG.E.U8 desc[UR36][R16.64], R3 ;  /* 0x0000000310007986 */ /* 0x000fe2000c101124 */
[----:B------:R-:W-:Y:S05]  /*bde0*/  EXIT ;  /* 0x000000000000794d */ /* 0x000fea0003800000 */
.L_x_13124:
[----:B------:R-:W-:-:S05]  /*bdf0*/  F2FP.BF16.F32.PACK_AB R2, RZ, R2 ;  /* 0x00000002ff02723e */ /* 0x000fca00000010ff */
[----:B------:R-:W-:Y:S01]  /*be00*/  STG.E.U16 desc[UR36][R16.64], R2 ;  /* 0x0000000210007986 */ /* 0x000fe2000c101524 */
[----:B------:R-:W-:Y:S05]  /*be10*/  EXIT ;  /* 0x000000000000794d */ /* 0x000fea0003800000 */
.L_x_13133:
        /* <DEDUP_REMOVED lines=14> */
.L_x_19507:


//--------------------- .text._ZN2at6native27unrolled_elementwise_kernelINS0_13AUnaryFunctorIfffNS0_15binary_internal10DivFunctorIfEEEESt5arrayIPcLm2EELi4E23TrivialOffsetCalculatorILi1EjESB_NS0_6memory12LoadWithCastILi1EEENSC_13StoreWithCastILi1EEEEEviT_T0_T2_T3_T4_T5_ --------------------------
	.section	.text._ZN2at6native27unrolled_elementwise_kernelINS0_13AUnaryFunctorIfffNS0_15binary_internal10DivFunctorIfEEEESt5arrayIPcLm2EELi4E23TrivialOffsetCalculatorILi1EjESB_NS0_6memory12LoadWithCastILi1EEENSC_13StoreWithCastILi1EEEEEviT_T0_T2_T3_T4_T5_,"ax",@progbits
	.align	128
        .global         _ZN2at6native27unrolled_elementwise_kernelINS0_13AUnaryFunctorIfffNS0_15binary_internal10DivFunctorIfEEEESt5arrayIPcLm2EELi4E23TrivialOffsetCalculatorILi1EjESB_NS0_6memory12LoadWithCastILi1EEENSC_13StoreWithCastILi1EEEEEviT_T0_T2_T3_T4_T5_
        .type           _ZN2at6native27unrolled_elementwise_kernelINS0_13AUnaryFunctorIfffNS0_15binary_internal10DivFunctorIfEEEESt5arrayIPcLm2EELi4E23TrivialOffsetCalculatorILi1EjESB_NS0_6memory12LoadWithCastILi1EEENSC_13StoreWithCastILi1EEEEEviT_T0_T2_T3_T4_T5_,@function
        .size           _ZN2at6native27unrolled_elementwise_kernelINS0_13AUnaryFunctorIfffNS0_15binary_internal10DivFunctorIfEEEESt5arrayIPcLm2EELi4E23TrivialOffsetCalculatorILi1EjESB_NS0_6memory12LoadWithCastILi1EEENSC_13StoreWithCastILi1EEEEEviT_T0_T2_T3_T4_T5_,(.L_x_19508 - _ZN2at6native27unrolled_elementwise_kernelINS0_13AUnaryFunctorIfffNS0_15binary_internal10DivFunctorIfEEEESt5arrayIPcLm2EELi4E23TrivialOffsetCalculatorILi1EjESB_NS0_6memory12LoadWithCastILi1EEENSC_13StoreWithCastILi1EEEEEviT_T0_T2_T3_T4_T5_)
        .other          _ZN2at6native27unrolled_elementwise_kernelINS0_13AUnaryFunctorIfffNS0_15binary_internal10DivFunctorIfEEEESt5arrayIPcLm2EELi4E23TrivialOffsetCalculatorILi1EjESB_NS0_6memory12LoadWithCastILi1EEENSC_13StoreWithCastILi1EEEEEviT_T0_T2_T3_T4_T5_,@"STO_CUDA_ENTRY STV_DEFAULT"
_ZN2at6native27unrolled_elementwise_kernelINS0_13AUnaryFunctorIfffNS0_15binary_internal10DivFunctorIfEEEESt5arrayIPcLm2EELi4E23TrivialOffsetCalculatorILi1EjESB_NS0_6memory12LoadWithCastILi1EEENSC_13StoreWithCastILi1EEEEEviT_T0_T2_T3_T4_T5_:
.text._ZN2at6native27unrolled_elementwise_kernelINS0_13AUnaryFunctorIfffNS0_15binary_internal10DivFunctorIfEEEESt5arrayIPcLm2EELi4E23TrivialOffsetCalculatorILi1EjESB_NS0_6memory12LoadWithCastILi1EEENSC_13StoreWithCastILi1EEEEEviT_T0_T2_T3_T4_T5_:
        /* <DEDUP_REMOVED lines=33> */
.L_x_13140:
[----:B------:R-:W2:Y:S02]  /*0210*/  LDG.E.U8 R4, desc[UR36][R4.64] ;  /* 0x0000002404047981 */ /* 0x000ea4000c1e1100 */
[----:B--2---:R-:W-:Y:S01]  /*0220*/  I2FP.F32.U32 R18, R4 ;  /* 0x0000000400127245 */ /* 0x004fe20000201000 */
[----:B------:R-:W-:Y:S06]  /*0230*/  BRA `(.L_x_13142) ;  /* 0x0000000c00287947 */ /* 0x000fec0003800000 */
.L_x_13139:
        /* <DEDUP_REMOVED lines=9> */
.L_x_13144:
[----:B------:R-:W2:Y:S02]  /*02d0*/  LDG.E R4, desc[UR36][R4.64] ;  /* 0x0000002404047981 */ /* 0x000ea4000c1e1900 */
[----:B--2---:R-:W-:Y:S01]  /*02e0*/  I2FP.F32.S32 R18, R4 ;  /* 0x0000000400127245 */ /* 0x004fe20000201400 */
[----:B------:R-:W-:Y:S06]  /*02f0*/  BRA `(.L_x_13142) ;  /* 0x0000000800f87947 */ /* 0x000fec0003800000 */
.L_x_13143:
[----:B------:R-:W2:Y:S02]  /*0300*/  LDG.E.U16 R4, desc[UR36][R4.64] ;  /* 0x0000002404047981 */ /* 0x000ea4000c1e1500 */
[----:B--2---:R2:W3:Y:S01]  /*0310*/  I2F.S16 R18, R4 ;  /* 0x0000000400127306 */ /* 0x0044e20000101400 */
[----:B------:R-:W-:Y:S05]  /*0320*/  BRA `(.L_x_13142) ;  /* 0x0000000800ec7947 */ /* 0x000fea0003800000 */
.L_x_13138:
        /* <DEDUP_REMOVED lines=8> */
.L_x_13146:
[----:B------:R-:W2:Y:S02]  /*03b0*/  LDG.E.U16 R4, desc[UR36][R4.64] ;  /* 0x0000002404047981 */ /* 0x000ea4000c1e1500 */
[----:B--2---:R-:W-:Y:S01]  /*03c0*/  HADD2.F32 R18, -RZ, R4.H0_H0 ;  /* 0x20000004ff127230 */ /* 0x004fe20000004100 */
[----:B------:R-:W-:Y:S06]  /*03d0*/  BRA `(.L_x_13142) ;  /* 0x0000000800c07947 */ /* 0x000fec0003800000 */
.L_x_13145:
        /* <DEDUP_REMOVED lines=8> */
.L_x_13148:
[----:B------:R-:W2:Y:S02]  /*0460*/  LDG.E.U16 R4, desc[UR36][R4.64] ;  /* 0x0000002404047981 */ /* 0x000ea4000c1e1500 */
[----:B--2---:R-:W-:Y:S01]  /*0470*/  HADD2.F32 R18, -RZ, R4.H0_H0 ;  /* 0x20000004ff127230 */ /* 0x004fe20000004100 */
[----:B------:R-:W-:Y:S06]  /*0480*/  BRA `(.L_x_13142) ;  /* 0x0000000800947947 */ /* 0x000fec0003800000 */
.L_x_13147:
[----:B------:R-:W2:Y:S01]  /*0490*/  LDG.E.64 R4, desc[UR36][R4.64] ;  /* 0x0000002404047981 */ /* 0x000ea2000c1e1b00 */
[----:B------:R-:W-:Y:S01]  /*04a0*/  UMOV UR4, 0xf0000000 ;  /* 0xf000000000047882 */ /* 0x000fe20000000000 */
[----:B------:R-:W-:Y:S01]  /*04b0*/  UMOV UR5, 0x380fffff ;  /* 0x380fffff00057882 */ /* 0x000fe20000000000 */
[----:B--2---:R-:W0:Y:S01]  /*04c0*/  F2F.F32.F64 R18, R4 ;  /* 0x0000000400127310 */ /* 0x004e220000301000 */
[----:B------:R-:W-:-:S14]  /*04d0*/  DSETP.GEU.AND P0, PT, |R4|, UR4, PT ;  /* 0x0000000404007e2a */ /* 0x000fdc000bf0e200 */
[----:B0-----:R-:W-:Y:S01]  /*04e0*/  @!P0 FMUL R18, R18, 1.175494350822287508e-38 ;  /* 0x0080000012128820 */ /* 0x001fe20000400000 */
[----:B------:R-:W-:Y:S06]  /*04f0*/  BRA `(.L_x_13142) ;  /* 0x0000000800787947 */ /* 0x000fec0003800000 */
.L_x_13137:
        /* <DEDUP_REMOVED lines=12> */
.L_x_13151:
[----:B------:R-:W2:Y:S01]  /*05c0*/  LDG.E.64 R4, desc[UR36][R4.64] ;  /* 0x0000002404047981 */ /* 0x000ea2000c1e1b00 */
[----:B------:R-:W-:Y:S01]  /*05d0*/  UMOV UR4, 0xf0000000 ;  /* 0xf000000000047882 */ /* 0x000fe20000000000 */
[----:B------:R-:W-:Y:S01]  /*05e0*/  UMOV UR5, 0x380fffff ;  /* 0x380fffff00057882 */ /* 0x000fe20000000000 */
[----:B--2---:R-:W0:Y:S01]  /*05f0*/  F2F.F32.F64 R18, R4 ;  /* 0x0000000400127310 */ /* 0x004e220000301000 */
[----:B------:R-:W-:-:S14]  /*0600*/  DSETP.GEU.AND P0, PT, |R4|, UR4, PT ;  /* 0x0000000404007e2a */ /* 0x000fdc000bf0e200 */
[----:B0-----:R-:W-:Y:S01]  /*0610*/  @!P0 FMUL R18, R18, 1.175494350822287508e-38 ;  /* 0x0080000012128820 */ /* 0x001fe20000400000 */
[----:B------:R-:W-:Y:S06]  /*0620*/  BRA `(.L_x_13142) ;  /* 0x00000008002c7947 */ /* 0x000fec0003800000 */
.L_x_13150:
        /* <DEDUP_REMOVED lines=25> */
.L_x_13153:
        /* <DEDUP_REMOVED lines=13> */
.L_x_13152:
[----:B------:R-:W2:Y:S02]  /*0890*/  LDG.E.U16 R4, desc[UR36][R4.64] ;  /* 0x0000002404047981 */ /* 0x000ea4000c1e1500 */
[----:B--2---:R-:W-:Y:S01]  /*08a0*/  IMAD.U32 R18, R4, 0x10000, RZ ;  /* 0x0001000004127824 */ /* 0x004fe200078e00ff */
[----:B------:R-:W-:Y:S06]  /*08b0*/  BRA `(.L_x_13142) ;  /* 0x0000000400887947 */ /* 0x000fec0003800000 */
.L_x_13149:
        /* <DEDUP_REMOVED lines=11> */
.L_x_13156:
        /* <DEDUP_REMOVED lines=20> */
.L_x_13158:
[----:B------:R-:W-:Y:S05]  /*0ab0*/  BSYNC.RECONVERGENT B0 ;  /* 0x0000000000007941 */ /* 0x000fea0003800200 */
.L_x_13157:
[----:B------:R-:W-:Y:S01]  /*0ac0*/  IMAD.SHL.U32 R0, R0, 0x100000, RZ ;  /* 0x0010000000007824 */ /* 0x000fe200078e00ff */
[----:B------:R-:W-:-:S04]  /*0ad0*/  LEA R3, R3, 0x3b800000, 0x17 ;  /* 0x3b80000003037811 */ /* 0x000fc800078eb8ff */
[----:B------:R-:W-:Y:S01]  /*0ae0*/  LOP3.LUT R18, R3, R0, R7, 0xfe, !PT ;  /* 0x0000000003127212 */ /* 0x000fe200078efe07 */
[----:B------:R-:W-:Y:S06]  /*0af0*/  BRA `(.L_x_13142) ;  /* 0x0000000000f87947 */ /* 0x000fec0003800000 */
.L_x_13155:
        /* <DEDUP_REMOVED lines=20> */
.L_x_13160:
[----:B------:R-:W-:Y:S05]  /*0c40*/  BSYNC.RECONVERGENT B0 ;  /* 0x0000000000007941 */ /* 0x000fea0003800200 */
.L_x_13159:
[----:B------:R-:W-:Y:S01]  /*0c50*/  IMAD.SHL.U32 R0, R0, 0x200000, RZ ;  /* 0x0020000000007824 */ /* 0x000fe200078e00ff */
[----:B------:R-:W-:-:S04]  /*0c60*/  LEA R3, R3, 0x37800000, 0x17 ;  /* 0x3780000003037811 */ /* 0x000fc800078eb8ff */
[----:B------:R-:W-:Y:S01]  /*0c70*/  LOP3.LUT R18, R3, R0, R7, 0xfe, !PT ;  /* 0x0000000003127212 */ /* 0x000fe200078efe07 */
[----:B------:R-:W-:Y:S06]  /*0c80*/  BRA `(.L_x_13142) ;  /* 0x0000000000947947 */ /* 0x000fec0003800000 */
.L_x_13154:
[----:B------:R-:W-:-:S09]  /*0c90*/  UISETP.NE.AND UP0, UPT, UR4, 0x1c, UPT ;  /* 0x0000001c0400788c */ /* 0x000fd2000bf05270 */
[----:B------:R-:W-:Y:S05]  /*0ca0*/  BRA.U !UP0, `(.L_x_13161) ;  /* 0x0000000108847547 */ /* 0x000fea000b800000 */
[----:B------:R-:W-:-:S09]  /*0cb0*/  UISETP.NE.AND UP0, UPT, UR4, 0x1d, UPT ;  /* 0x0000001d0400788c */ /* 0x000fd2000bf05270 */
[----:B------:R-:W-:Y:S05]  /*0cc0*/  BRA.U !UP0, `(.L_x_13162) ;  /* 0x0000000108707547 */ /* 0x000fea000b800000 */
[----:B------:R-:W-:-:S09]  /*0cd0*/  UISETP.NE.AND UP0, UPT, UR4, 0x2c, UPT ;  /* 0x0000002c0400788c */ /* 0x000fd2000bf05270 */
[----:B------:R-:W-:Y:S05]  /*0ce0*/  BRA.U !UP0, `(.L_x_13163) ;  /* 0x0000000108487547 */ /* 0x000fea000b800000 */
.L_x_13141:
        /* <DEDUP_REMOVED lines=16> */
.L_x_13164:
[----:B------:R-:W-:Y:S01]  /*0df0*/  IMAD.MOV.U32 R18, RZ, RZ, RZ ;  /* 0x000000ffff127224 */ /* 0x000fe200078e00ff */
[----:B------:R-:W-:Y:S06]  /*0e00*/  BRA `(.L_x_13142) ;  /* 0x0000000000347947 */ /* 0x000fec0003800000 */
.L_x_13163:
        /* <DEDUP_REMOVED lines=8> */
.L_x_13162:
[----:B------:R-:W2:Y:S02]  /*0e90*/  LDG.E.64 R18, desc[UR36][R4.64] ;  /* 0x0000002404127981 */ /* 0x000ea4000c1e1b00 */
[----:B--2---:R0:W1:Y:S01]  /*0ea0*/  I2F.U64 R18, R18 ;  /* 0x0000001200127312 */ /* 0x0040620000301000 */
[----:B------:R-:W-:Y:S05]  /*0eb0*/  BRA `(.L_x_13142) ;  /* 0x0000000000087947 */ /* 0x000fea0003800000 */
.L_x_13161:
[----:B------:R-:W2:Y:S02]  /*0ec0*/  LDG.E R4, desc[UR36][R4.64] ;  /* 0x0000002404047981 */ /* 0x000ea4000c1e1900 */
[----:B--2---:R-:W-:-:S07]  /*0ed0*/  I2FP.F32.U32 R18, R4 ;  /* 0x0000000400127245 */ /* 0x004fce0000201000 */
.L_x_13142:
[----:B------:R-:W-:Y:S05]  /*0ee0*/  BSYNC.RECONVERGENT B6 ;  /* 0x0000000000067941 */ /* 0x000fea0003800200 */
.L_x_13136:
[----:B------:R-:W-:-:S07]  /*0ef0*/  VIADD R16, R25, 0x80 ;  /* 0x0000008019107836 */ /* 0x000fce0000000000 */
.L_x_13135:
[----:B------:R-:W-:Y:S05]  /*0f00*/  BSYNC.RECONVERGENT B7 ;  /* 0x0000000000077941 */ /* 0x000fea0003800200 */
.L_x_13134:
        /* <DEDUP_REMOVED lines=25> */
.L_x_13171:
[----:B------:R-:W2:Y:S02]  /*10a0*/  LDG.E.U8 R4, desc[UR36][R4.64] ;  /* 0x0000002404047981 */ /* 0x000ea4000c1e1100 */
[----:B--2---:R-:W-:Y:S01]  /*10b0*/  I2FP.F32.U32 R19, R4 ;  /* 0x0000000400137245 */ /* 0x004fe20000201000 */
[----:B------:R-:W-:Y:S06]  /*10c0*/  BRA `(.L_x_13173) ;  /* 0x0000000c00247947 */ /* 0x000fec0003800000 */
.L_x_13170:
        /* <DEDUP_REMOVED lines=9> */
.L_x_13175:
[----:B------:R-:W2:Y:S02]  /*1160*/  LDG.E R4, desc[UR36][R4.64] ;  /* 0x0000002404047981 */ /* 0x000ea4000c1e1900 */
[----:B--2---:R-:W-:Y:S01]  /*1170*/  I2FP.F32.S32 R19, R4 ;  /* 0x0000000400137245 */ /* 0x004fe20000201400 */
[----:B------:R-:W-:Y:S06]  /*1180*/  BRA `(.L_x_13173) ;  /* 0x0000000800f47947 */ /* 0x000fec0003800000 */
.L_x_13174:
[----:B------:R-:W2:Y:S02]  /*1190*/  LDG.E.U16 R4, desc[UR36][R4.64] ;  /* 0x0000002404047981 */ /* 0x000ea4000c1e1500 */
[----:B--2---:R0:W2:Y:S01]  /*11a0*/  I2F.S16 R19, R4 ;  /* 0x0000000400137306 */ /* 0x0040a20000101400 */
[----:B------:R-:W-:Y:S05]  /*11b0*/  BRA `(.L_x_13173) ;  /* 0x0000000800e87947 */ /* 0x000fea0003800000 */
.L_x_13169:
        /* <DEDUP_REMOVED lines=8> */
.L_x_13177:
[----:B------:R-:W2:Y:S02]  /*1240*/  LDG.E.U16 R4, desc[UR36][R4.64] ;  /* 0x0000002404047981 */ /* 0x000ea4000c1e1500 */
[----:B--2---:R-:W-:Y:S01]  /*1250*/  HADD2.F32 R19, -RZ, R4.H0_H0 ;  /* 0x20000004ff137230 */ /* 0x004fe20000004100 */
[----:B------:R-:W-:Y:S06]  /*1260*/  BRA `(.L_x_13173) ;  /* 0x0000000800bc7947 */ /* 0x000fec0003800000 */
.L_x_13176:
        /* <DEDUP_REMOVED lines=8> */
.L_x_13179:
[----:B------:R-:W2:Y:S02]  /*12f0*/  LDG.E.U16 R4, desc[UR36][R4.64] ;  /* 0x0000002404047981 */ /* 0x000ea4000c1e1500 */
[----:B--2---:R-:W-:Y:S01]  /*1300*/  HADD2.F32 R19, -RZ, R4.H0_H0 ;  /* 0x20000004ff137230 */ /* 0x004fe20000004100 */
[----:B------:R-:W-:Y:S06]  /*1310*/  BRA `(.L_x_13173) ;  /* 0x0000000800907947 */ /* 0x000fec0003800000 */
.L_x_13178:
[----:B------:R-:W2:Y:S01]  /*1320*/  LDG.E.64 R4, desc[UR36][R4.64] ;  /* 0x0000002404047981 */ /* 0x000ea2000c1e1b00 */
[----:B------:R-:W-:Y:S01]  /*1330*/  UMOV UR4, 0xf0000000 ;  /* 0xf000000000047882 */ /* 0x000fe20000000000 */
[----:B------:R-:W-:Y:S01]  /*1340*/  UMOV UR5, 0x380fffff ;  /* 0x380fffff00057882 */ /* 0x000fe20000000000 */
[----:B--2---:R-:W0:Y:S01]  /*1350*/  F2F.F32.F64 R19, R4 ;  /* 0x0000000400137310 */ /* 0x004e220000301000 */
[----:B------:R-:W-:-:S14]  /*1360*/  DSETP.GEU.AND P0, PT, |R4|, UR4, PT ;  /* 0x0000000404007e2a */ /* 0x000fdc000bf0e200 */
[----:B0-----:R-:W-:Y:S01]  /*1370*/  @!P0 FMUL R19, R19, 1.175494350822287508e-38 ;  /* 0x0080000013138820 */ /* 0x001fe20000400000 */
[----:B------:R-:W-:Y:S06]  /*1380*/  BRA `(.L_x_13173) ;  /* 0x0000000800747947 */ /* 0x000fec0003800000 */
.L_x_13168:
        /* <DEDUP_REMOVED lines=12> */
.L_x_13182:
[----:B------:R-:W2:Y:S01]  /*1450*/  LDG.E.64 R4, desc[UR36][R4.64] ;  /* 0x0000002404047981 */ /* 0x000ea2000c1e1b00 */
[----:B------:R-:W-:Y:S01]  /*1460*/  UMOV UR4, 0xf0000000 ;  /* 0xf000000000047882 */ /* 0x000fe20000000000 */
[----:B------:R-:W-:Y:S01]  /*1470*/  UMOV UR5, 0x380fffff ;  /* 0x380fffff00057882 */ /* 0x000fe20000000000 */
[----:B--2---:R-:W0:Y:S01]  /*1480*/  F2F.F32.F64 R19, R4 ;  /* 0x0000000400137310 */ /* 0x004e220000301000 */
[----:B------:R-:W-:-:S14]  /*1490*/  DSETP.GEU.AND P0, PT, |R4|, UR4, PT ;  /* 0x0000000404007e2a */ /* 0x000fdc000bf0e200 */
[----:B0-----:R-:W-:Y:S01]  /*14a0*/  @!P0 FMUL R19, R19, 1.175494350822287508e-38 ;  /* 0x0080000013138820 */ /* 0x001fe20000400000 */
[----:B------:R-:W-:Y:S06]  /*14b0*/  BRA `(.L_x_13173) ;  /* 0x0000000800287947 */ /* 0x000fec0003800000 */
.L_x_13181:
        /* <DEDUP_REMOVED lines=25> */
.L_x_13184:
        /* <DEDUP_REMOVED lines=12> */
.L_x_13183:
[----:B------:R-:W2:Y:S02]  /*1710*/  LDG.E.U16 R4, desc[UR36][R4.64] ;  /* 0x0000002404047981 */ /* 0x000ea4000c1e1500 */
[----:B--2---:R-:W-:Y:S01]  /*1720*/  IMAD.U32 R19, R4, 0x10000, RZ ;  /* 0x0001000004137824 */ /* 0x004fe200078e00ff */
[----:B------:R-:W-:Y:S06]  /*1730*/  BRA `(.L_x_13173) ;  /* 0x0000000400887947 */ /* 0x000fec0003800000 */
.L_x_13180:
        /* <DEDUP_REMOVED lines=11> */
.L_x_13187:
        /* <DEDUP_REMOVED lines=20> */
.L_x_13189:
[----:B------:R-:W-:Y:S05]  /*1930*/  BSYNC.RECONVERGENT B0 ;  /* 0x0000000000007941 */ /* 0x000fea0003800200 */
.L_x_13188:
[----:B------:R-:W-:Y:S01]  /*1940*/  IMAD.SHL.U32 R0, R0, 0x100000, RZ ;  /* 0x0010000000007824 */ /* 0x000fe200078e00ff */
[----:B------:R-:W-:-:S04]  /*1950*/  LEA R3, R3, 0x3b800000, 0x17 ;  /* 0x3b80000003037811 */ /* 0x000fc800078eb8ff */
[----:B------:R-:W-:Y:S01]  /*1960*/  LOP3.LUT R19, R3, R0, R19, 0xfe, !PT ;  /* 0x0000000003137212 */ /* 0x000fe200078efe13 */
[----:B------:R-:W-:Y:S06]  /*1970*/  BRA `(.L_x_13173) ;  /* 0x0000000000f87947 */ /* 0x000fec0003800000 */
.L_x_13186:
        /* <DEDUP_REMOVED lines=20> */
.L_x_13191:
[----:B------:R-:W-:Y:S05]  /*1ac0*/  BSYNC.RECONVERGENT B0 ;  /* 0x0000000000007941 */ /* 0x000fea0003800200 */
.L_x_13190:
[----:B------:R-:W-:Y:S01]  /*1ad0*/  IMAD.SHL.U32 R0, R0, 0x200000, RZ ;  /* 0x0020000000007824 */ /* 0x000fe200078e00ff */
[----:B------:R-:W-:-:S04]  /*1ae0*/  LEA R3, R3, 0x37800000, 0x17 ;  /* 0x3780000003037811 */ /* 0x000fc800078eb8ff */
[----:B------:R-:W-:Y:S01]  /*1af0*/  LOP3.LUT R19, R3, R0, R19, 0xfe, !PT ;  /* 0x0000000003137212 */ /* 0x000fe200078efe13 */
[----:B------:R-:W-:Y:S06]  /*1b00*/  BRA `(.L_x_13173) ;  /* 0x0000000000947947 */ /* 0x000fec0003800000 */
.L_x_13185:
        /* <DEDUP_REMOVED lines=14> */
.L_x_13172:
        /* <DEDUP_REMOVED lines=16> */
.L_x_13194:
[----:B------:R-:W-:Y:S01]  /*1cf0*/  IMAD.MOV.U32 R19, RZ, RZ, RZ ;  /* 0x000000ffff137224 */ /* 0x000fe200078e00ff */
[----:B------:R-:W-:Y:S06]  /*1d00*/  BRA `(.L_x_13173) ;  /* 0x0000000000147947 */ /* 0x000fec0003800000 */
.L_x_13193:
[----:B------:R-:W2:Y:S02]  /*1d10*/  LDG.E.64 R4, desc[UR36][R4.64] ;  /* 0x0000002404047981 */ /* 0x000ea4000c1e1b00 */
[----:B--2---:R0:W2:Y:S01]  /*1d20*/  I2F.U64 R19, R4 ;  /* 0x0000000400137312 */ /* 0x0040a20000301000 */
[----:B------:R-:W-:Y:S05]  /*1d30*/  BRA `(.L_x_13173) ;  /* 0x0000000000087947 */ /* 0x000fea0003800000 */
.L_x_13192:
[----:B------:R-:W2:Y:S02]  /*1d40*/  LDG.E R4, desc[UR36][R4.64] ;  /* 0x0000002404047981 */ /* 0x000ea4000c1e1900 */
[----:B--2---:R-:W-:-:S07]  /*1d50*/  I2FP.F32.U32 R19, R4 ;  /* 0x0000000400137245 */ /* 0x004fce0000201000 */
.L_x_13173:
[----:B------:R-:W-:Y:S05]  /*1d60*/  BSYNC.RECONVERGENT B6 ;  /* 0x0000000000067941 */ /* 0x000fea0003800200 */
.L_x_13167:
[----:B------:R-:W-:-:S07]  /*1d70*/  VIADD R16, R16, 0x80 ;  /* 0x0000008010107836 */ /* 0x000fce0000000000 */
.L_x_13166:
[----:B------:R-:W-:Y:S05]  /*1d80*/  BSYNC.RECONVERGENT B7 ;  /* 0x0000000000077941 */ /* 0x000fea0003800200 */
.L_x_13165:
        /* <DEDUP_REMOVED lines=25> */
.L_x_13201:
[----:B------:R-:W2:Y:S02]  /*1f20*/  LDG.E.U8 R4, desc[UR36][R4.64] ;  /* 0x0000002404047981 */ /* 0x000ea4000c1e1100 */
[----:B--2---:R-:W-:Y:S01]  /*1f30*/  I2FP.F32.U32 R23, R4 ;  /* 0x0000000400177245 */ /* 0x004fe20000201000 */
[----:B------:R-:W-:Y:S06]  /*1f40*/  BRA `(.L_x_13203) ;  /* 0x0000000c00247947 */ /* 0x000fec0003800000 */
.L_x_13200:
        /* <DEDUP_REMOVED lines=9> */
.L_x_13205:
[----:B------:R-:W2:Y:S02]  /*1fe0*/  LDG.E R4, desc[UR36][R4.64] ;  /* 0x0000002404047981 */ /* 0x000ea4000c1e1900 */
[----:B--2---:R-:W-:Y:S01]  /*1ff0*/  I2FP.F32.S32 R23, R4 ;  /* 0x0000000400177245 */ /* 0x004fe20000201400 */
[----:B------:R-:W-:Y:S06]  /*2000*/  BRA `(.L_x_13203) ;  /* 0x0000000800f47947 */ /* 0x000fec0003800000 */
.L_x_13204:
[----:B------:R-:W2:Y:S02]  /*2010*/  LDG.E.U16 R4, desc[UR36][R4.64] ;  /* 0x0000002404047981 */ /* 0x000ea4000c1e1500 */
[----:B--2---:R4:W0:Y:S01]  /*2020*/  I2F.S16 R23, R4 ;  /* 0x0000000400177306 */ /* 0x0048220000101400 */
[----:B------:R-:W-:Y:S05]  /*2030*/  BRA `(.L_x_13203) ;  /* 0x0000000800e87947 */ /* 0x000fea0003800000 */
.L_x_13199:
        /* <DEDUP_REMOVED lines=8> */
.L_x_13207:
[----:B------:R-:W2:Y:S02]  /*20c0*/  LDG.E.U16 R4, desc[UR36][R4.64] ;  /* 0x0000002404047981 */ /* 0x000ea4000c1e1500 */
[----:B--2---:R-:W-:Y:S01]  /*20d0*/  HADD2.F32 R23, -RZ, R4.H0_H0 ;  /* 0x20000004ff177230 */ /* 0x004fe20000004100 */
[----:B------:R-:W-:Y:S06]  /*20e0*/  BRA `(.L_x_13203) ;  /* 0x0000000800bc7947 */ /* 0x000fec0003800000 */
.L_x_13206:
        /* <DEDUP_REMOVED lines=8> */
.L_x_13209:
[----:B------:R-:W2:Y:S02]  /*2170*/  LDG.E.U16 R4, desc[UR36][R4.64] ;  /* 0x0000002404047981 */ /* 0x000ea4000c1e1500 */
[----:B--2---:R-:W-:Y:S01]  /*2180*/  HADD2.F32 R23, -RZ, R4.H0_H0 ;  /* 0x20000004ff177230 */ /* 0x004fe20000004100 */
[----:B------:R-:W-:Y:S06]  /*2190*/  BRA `(.L_x_13203) ;  /* 0x0000000800907947 */ /* 0x000fec0003800000 */
.L_x_13208:
[----:B------:R-:W2:Y:S01]  /*21a0*/  LDG.E.64 R4, desc[UR36][R4.64] ;  /* 0x0000002404047981 */ /* 0x000ea2000c1e1b00 */
[----:B------:R-:W-:Y:S01]  /*21b0*/  UMOV UR4, 0xf0000000 ;  /* 0xf000000000047882 */ /* 0x000fe20000000000 */
[----:B------:R-:W-:Y:S01]  /*21c0*/  UMOV UR5, 0x380fffff ;  /* 0x380fffff00057882 */ /* 0x000fe20000000000 */
[----:B--2---:R-:W0:Y:S01]  /*21d0*/  F2F.F32.F64 R23, R4 ;  /* 0x0000000400177310 */ /* 0x004e220000301000 */
[----:B------:R-:W-:-:S14]  /*21e0*/  DSETP.GEU.AND P0, PT, |R4|, UR4, PT ;  /* 0x0000000404007e2a */ /* 0x000fdc000bf0e200 */
[----:B0-----:R-:W-:Y:S01]  /*21f0*/  @!P0 FMUL R23, R23, 1.175494350822287508e-38 ;  /* 0x0080000017178820 */ /* 0x001fe20000400000 */
[----:B------:R-:W-:Y:S06]  /*2200*/  BRA `(.L_x_13203) ;  /* 0x0000000800747947 */ /* 0x000fec0003800000 */
.L_x_13198:
        /* <DEDUP_REMOVED lines=12> */
.L_x_13212:
[----:B------:R-:W2:Y:S01]  /*22d0*/  LDG.E.64 R4, desc[UR36][R4.64] ;  /* 0x0000002404047981 */ /* 0x000ea2000c1e1b00 */
[----:B------:R-:W-:Y:S01]  /*22e0*/  UMOV UR4, 0xf0000000 ;  /* 0xf000000000047882 */ /* 0x000fe20000000000 */
[----:B------:R-:W-:Y:S01]  /*22f0*/  UMOV UR5, 0x380fffff ;  /* 0x380fffff00057882 */ /* 0x000fe20000000000 */
[----:B--2---:R-:W0:Y:S01]  /*2300*/  F2F.F32.F64 R23, R4 ;  /* 0x0000000400177310 */ /* 0x004e220000301000 */
[----:B------:R-:W-:-:S14]  /*2310*/  DSETP.GEU.AND P0, PT, |R4|, UR4, PT ;  /* 0x0000000404007e2a */ /* 0x000fdc000bf0e200 */
[----:B0-----:R-:W-:Y:S01]  /*2320*/  @!P0 FMUL R23, R23, 1.175494350822287508e-38 ;  /* 0x0080000017178820 */ /* 0x001fe20000400000 */
[----:B------:R-:W-:Y:S06]  /*2330*/  BRA `(.L_x_13203) ;  /* 0x0000000800287947 */ /* 0x000fec0003800000 */
.L_x_13211:
        /* <DEDUP_REMOVED lines=25> */
.L_x_13214:
        /* <DEDUP_REMOVED lines=12> */
.L_x_13213:
[----:B------:R-:W2:Y:S02]  /*2590*/  LDG.E.U16 R4, desc[UR36][R4.64] ;  /* 0x0000002404047981 */ /* 0x000ea4000c1e1500 */
[----:B--2---:R-:W-:Y:S01]  /*25a0*/  IMAD.U32 R23, R4, 0x10000, RZ ;  /* 0x0001000004177824 */ /* 0x004fe200078e00ff */
[----:B------:R-:W-:Y:S06]  /*25b0*/  BRA `(.L_x_13203) ;  /* 0x0000000400887947 */ /* 0x000fec0003800000 */
.L_x_13210:
        /* <DEDUP_REMOVED lines=11> */
.L_x_13217:
        /* <DEDUP_REMOVED lines=20> */
.L_x_13219:
[----:B------:R-:W-:Y:S05]  /*27b0*/  BSYNC.RECONVERGENT B0 ;  /* 0x0000000000007941 */ /* 0x000fea0003800200 */
.L_x_13218:
[----:B------:R-:W-:Y:S01]  /*27c0*/  IMAD.SHL.U32 R0, R0, 0x100000, RZ ;  /* 0x0010000000007824 */ /* 0x000fe200078e00ff */
[----:B------:R-:W-:-:S04]  /*27d0*/  LEA R3, R3, 0x3b800000, 0x17 ;  /* 0x3b80000003037811 */ /* 0x000fc800078eb8ff */
[----:B------:R-:W-:Y:S01]  /*27e0*/  LOP3.LUT R23, R3, R0, R23, 0xfe, !PT ;  /* 0x0000000003177212 */ /* 0x000fe200078efe17 */
[----:B------:R-:W-:Y:S06]  /*27f0*/  BRA `(.L_x_13203) ;  /* 0x0000000000f87947 */ /* 0x000fec0003800000 */
.L_x_13216:
        /* <DEDUP_REMOVED lines=20> */
.L_x_13221:
[----:B------:R-:W-:Y:S05]  /*2940*/  BSYNC.RECONVERGENT B0 ;  /* 0x0000000000007941 */ /* 0x000fea0003800200 */
.L_x_13220:
[----:B------:R-:W-:Y:S01]  /*2950*/  IMAD.SHL.U32 R0, R0, 0x200000, RZ ;  /* 0x0020000000007824 */ /* 0x000fe200078e00ff */
[----:B------:R-:W-:-:S04]  /*2960*/  LEA R3, R3, 0x37800000, 0x17 ;  /* 0x3780000003037811 */ /* 0x000fc800078eb8ff */
[----:B------:R-:W-:Y:S01]  /*2970*/  LOP3.LUT R23, R3, R0, R23, 0xfe, !PT ;  /* 0x0000000003177212 */ /* 0x000fe200078efe17 */
[----:B------:R-:W-:Y:S06]  /*2980*/  BRA `(.L_x_13203) ;  /* 0x0000000000947947 */ /* 0x000fec0003800000 */
.L_x_13215:
        /* <DEDUP_REMOVED lines=14> */
.L_x_13202:
        /* <DEDUP_REMOVED lines=16> */
.L_x_13224:
[----:B------:R-:W-:Y:S01]  /*2b70*/  IMAD.MOV.U32 R23, RZ, RZ, RZ ;  /* 0x000000ffff177224 */ /* 0x000fe200078e00ff */
[----:B------:R-:W-:Y:S06]  /*2b80*/  BRA `(.L_x_13203) ;  /* 0x0000000000147947 */ /* 0x000fec0003800000 */
.L_x_13223:
[----:B------:R-:W2:Y:S02]  /*2b90*/  LDG.E.64 R4, desc[UR36][R4.64] ;  /* 0x0000002404047981 */ /* 0x000ea4000c1e1b00 */
[----:B--2---:R0:W2:Y:S01]  /*2ba0*/  I2F.U64 R23, R4 ;  /* 0x0000000400177312 */ /* 0x0040a20000301000 */
[----:B------:R-:W-:Y:S05]  /*2bb0*/  BRA `(.L_x_13203) ;  /* 0x0000000000087947 */ /* 0x000fea0003800000 */
.L_x_13222:
[----:B------:R-:W2:Y:S02]  /*2bc0*/  LDG.E R4, desc[UR36][R4.64] ;  /* 0x0000002404047981 */ /* 0x000ea4000c1e1900 */
[----:B--2---:R-:W-:-:S07]  /*2bd0*/  I2FP.F32.U32 R23, R4 ;  /* 0x0000000400177245 */ /* 0x004fce0000201000 */
.L_x_13203:
[----:B------:R-:W-:Y:S05]  /*2be0*/  BSYNC.RECONVERGENT B6 ;  /* 0x0000000000067941 */ /* 0x000fea0003800200 */
.L_x_13197:
[----:B------:R-:W-:-:S07]  /*2bf0*/  VIADD R16, R16, 0x80 ;  /* 0x0000008010107836 */ /* 0x000fce0000000000 */
.L_x_13196:
[----:B------:R-:W-:Y:S05]  /*2c00*/  BSYNC.RECONVERGENT B7 ;  /* 0x0000000000077941 */ /* 0x000fea0003800200 */
.L_x_13195:
        /* <DEDUP_REMOVED lines=24> */
.L_x_13230:
[----:B------:R-:W2:Y:S02]  /*2d90*/  LDG.E.U8 R4, desc[UR36][R4.64] ;  /* 0x0000002404047981 */ /* 0x000ea4000c1e1100 */
[----:B--2---:R-:W-:Y:S01]  /*2da0*/  I2FP.F32.U32 R27, R4 ;  /* 0x00000004001b7245 */ /* 0x004fe20000201000 */
[----:B------:R-:W-:Y:S06]  /*2db0*/  BRA `(.L_x_13226) ;  /* 0x0000000c00187947 */ /* 0x000fec0003800000 */
.L_x_13229:
        /* <DEDUP_REMOVED lines=9> */
.L_x_13233:
[----:B------:R-:W2:Y:S02]  /*2e50*/  LDG.E R4, desc[UR36][R4.64] ;  /* 0x0000002404047981 */ /* 0x000ea4000c1e1900 */
[----:B--2---:R-:W-:Y:S01]  /*2e60*/  I2FP.F32.S32 R27, R4 ;  /* 0x00000004001b7245 */ /* 0x004fe20000201400 */
[----:B------:R-:W-:Y:S06]  /*2e70*/  BRA `(.L_x_13226) ;  /* 0x0000000800e87947 */ /* 0x000fec0003800000 */
.L_x_13232:
[----:B------:R-:W2:Y:S02]  /*2e80*/  LDG.E.U16 R4, desc[UR36][R4.64] ;  /* 0x0000002404047981 */ /* 0x000ea4000c1e1500 */
[----:B--2---:R0:W2:Y:S01]  /*2e90*/  I2F.S16 R27, R4 ;  /* 0x00000004001b7306 */ /* 0x0040a20000101400 */
[----:B------:R-:W-:Y:S05]  /*2ea0*/  BRA `(.L_x_13226) ;  /* 0x0000000800dc7947 */ /* 0x000fea0003800000 */
.L_x_13228:
        /* <DEDUP_REMOVED lines=8> */
.L_x_13235:
[----:B------:R-:W2:Y:S02]  /*2f30*/  LDG.E.U16 R4, desc[UR36][R4.64] ;  /* 0x0000002404047981 */ /* 0x000ea4000c1e1500 */
[----:B--2---:R-:W-:Y:S01]  /*2f40*/  HADD2.F32 R27, -RZ, R4.H0_H0 ;  /* 0x20000004ff1b7230 */ /* 0x004fe20000004100 */
[----:B------:R-:W-:Y:S06]  /*2f50*/  BRA `(.L_x_13226) ;  /* 0x0000000800b07947 */ /* 0x000fec0003800000 */
.L_x_13234:
        /* <DEDUP_REMOVED lines=8> */
.L_x_13237:
[----:B------:R-:W2:Y:S02]  /*2fe0*/  LDG.E.U16 R4, desc[UR36][R4.64] ;  /* 0x0000002404047981 */ /* 0x000ea4000c1e1500 */
[----:B--2---:R-:W-:Y:S01]  /*2ff0*/  HADD2.F32 R27, -RZ, R4.H0_H0 ;  /* 0x20000004ff1b7230 */ /* 0x004fe20000004100 */
[----:B------:R-:W-:Y:S06]  /*3000*/  BRA `(.L_x_13226) ;  /* 0x0000000800847947 */ /* 0x000fec0003800000 */
.L_x_13236:
[----:B------:R-:W2:Y:S01]  /*3010*/  LDG.E.64 R4, desc[UR36][R4.64] ;  /* 0x0000002404047981 */ /* 0x000ea2000c1e1b00 */
[----:B------:R-:W-:Y:S01]  /*3020*/  UMOV UR4, 0xf0000000 ;  /* 0xf000000000047882 */ /* 0x000fe20000000000 */
[----:B------:R-:W-:Y:S01]  /*3030*/  UMOV UR5, 0x380fffff ;  /* 0x380fffff00057882 */ /* 0x000fe20000000000 */
[----:B--2---:R-:W0:Y:S01]  /*3040*/  F2F.F32.F64 R27, R4 ;  /* 0x00000004001b7310 */ /* 0x004e220000301000 */
[----:B------:R-:W-:-:S14]  /*3050*/  DSETP.GEU.AND P0, PT, |R4|, UR4, PT ;  /* 0x0000000404007e2a */ /* 0x000fdc000bf0e200 */
[----:B0-----:R-:W-:Y:S01]  /*3060*/  @!P0 FMUL R27, R27, 1.175494350822287508e-38 ;  /* 0x008000001b1b8820 */ /* 0x001fe20000400000 */
[----:B------:R-:W-:Y:S06]  /*3070*/  BRA `(.L_x_13226) ;  /* 0x0000000800687947 */ /* 0x000fec0003800000 */
.L_x_13227:
        /* <DEDUP_REMOVED lines=12> */
.L_x_13240:
[----:B------:R-:W2:Y:S01]  /*3140*/  LDG.E.64 R4, desc[UR36][R4.64] ;  /* 0x0000002404047981 */ /* 0x000ea2000c1e1b00 */
[----:B------:R-:W-:Y:S01]  /*3150*/  UMOV UR4, 0xf0000000 ;  /* 0xf000000000047882 */ /* 0x000fe20000000000 */
[----:B------:R-:W-:Y:S01]  /*3160*/  UMOV UR5, 0x380fffff ;  /* 0x380fffff00057882 */ /* 0x000fe20000000000 */
[----:B--2---:R-:W0:Y:S01]  /*3170*/  F2F.F32.F64 R27, R4 ;  /* 0x00000004001b7310 */ /* 0x004e220000301000 */
[----:B------:R-:W-:-:S14]  /*3180*/  DSETP.GEU.AND P0, PT, |R4|, UR4, PT ;  /* 0x0000000404007e2a */ /* 0x000fdc000bf0e200 */
[----:B0-----:R-:W-:Y:S01]  /*3190*/  @!P0 FMUL R27, R27, 1.175494350822287508e-38 ;  /* 0x008000001b1b8820 */ /* 0x001fe20000400000 */
[----:B------:R-:W-:Y:S06]  /*31a0*/  BRA `(.L_x_13226) ;  /* 0x00000008001c7947 */ /* 0x000fec0003800000 */
.L_x_13239:
        /* <DEDUP_REMOVED lines=25> */
.L_x_13242:
        /* <DEDUP_REMOVED lines=12> */
.L_x_13241:
[----:B------:R-:W2:Y:S02]  /*3400*/  LDG.E.U16 R4, desc[UR36][R4.64] ;  /* 0x0000002404047981 */ /* 0x000ea4000c1e1500 */
[----:B--2---:R-:W-:Y:S01]  /*3410*/  IMAD.U32 R27, R4, 0x10000, RZ ;  /* 0x00010000041b7824 */ /* 0x004fe200078e00ff */
[----:B------:R-:W-:Y:S06]  /*3420*/  BRA `(.L_x_13226) ;  /* 0x00000004007c7947 */ /* 0x000fec0003800000 */
.L_x_13238:
        /* <DEDUP_REMOVED lines=11> */
.L_x_13245:
        /* <DEDUP_REMOVED lines=19> */
.L_x_13247:
[----:B------:R-:W-:Y:S05]  /*3610*/  BSYNC.RECONVERGENT B0 ;  /* 0x0000000000007941 */ /* 0x000fea0003800200 */
.L_x_13246:
[----:B------:R-:W-:Y:S01]  /*3620*/  IMAD.SHL.U32 R0, R0, 0x100000, RZ ;  /* 0x0010000000007824 */ /* 0x000fe200078e00ff */
[----:B------:R-:W-:-:S04]  /*3630*/  LEA R3, R3, 0x3b800000, 0x17 ;  /* 0x3b80000003037811 */ /* 0x000fc800078eb8ff */
[----:B------:R-:W-:Y:S01]  /*3640*/  LOP3.LUT R27, R3, R0, R27, 0xfe, !PT ;  /* 0x00000000031b7212 */ /* 0x000fe200078efe1b */
[----:B------:R-:W-:Y:S06]  /*3650*/  BRA `(.L_x_13226) ;  /* 0x0000000000f07947 */ /* 0x000fec0003800000 */
.L_x_13244:
        /* <DEDUP_REMOVED lines=19> */
.L_x_13249:
[----:B------:R-:W-:Y:S05]  /*3790*/  BSYNC.RECONVERGENT B0 ;  /* 0x0000000000007941 */ /* 0x000fea0003800200 */
.L_x_13248:
[----:B------:R-:W-:Y:S01]  /*37a0*/  IMAD.SHL.U32 R0, R0, 0x200000, RZ ;  /* 0x0020000000007824 */ /* 0x000fe200078e00ff */
[----:B------:R-:W-:-:S04]  /*37b0*/  LEA R3, R3, 0x37800000, 0x17 ;  /* 0x3780000003037811 */ /* 0x000fc800078eb8ff */
[----:B------:R-:W-:Y:S01]  /*37c0*/  LOP3.LUT R27, R3, R0, R27, 0xfe, !PT ;  /* 0x00000000031b7212 */ /* 0x000fe200078efe1b */
[----:B------:R-:W-:Y:S06]  /*37d0*/  BRA `(.L_x_13226) ;  /* 0x0000000000907947 */ /* 0x000fec0003800000 */
.L_x_13243:
        /* <DEDUP_REMOVED lines=14> */
.L_x_13231:
        /* <DEDUP_REMOVED lines=16> */
.L_x_13252:
[----:B------:R-:W-:Y:S05]  /*39c0*/  BRA `(.L_x_13226) ;  /* 0x0000000000147947 */ /* 0x000fea0003800000 */
.L_x_13251:
[----:B------:R-:W2:Y:S02]  /*39d0*/  LDG.E.64 R4, desc[UR36][R4.64] ;  /* 0x0000002404047981 */ /* 0x000ea4000c1e1b00 */
[----:B--2---:R0:W2:Y:S01]  /*39e0*/  I2F.U64 R27, R4 ;  /* 0x00000004001b7312 */ /* 0x0040a20000301000 */
[----:B------:R-:W-:Y:S05]  /*39f0*/  BRA `(.L_x_13226) ;  /* 0x0000000000087947 */ /* 0x000fea0003800000 */
.L_x_13250:
[----:B------:R-:W2:Y:S02]  /*3a00*/  LDG.E R4, desc[UR36][R4.64] ;  /* 0x0000002404047981 */ /* 0x000ea4000c1e1900 */
[----:B--2---:R-:W-:-:S07]  /*3a10*/  I2FP.F32.U32 R27, R4 ;  /* 0x00000004001b7245 */ /* 0x004fce0000201000 */
.L_x_13226:
[----:B------:R-:W-:Y:S05]  /*3a20*/  BSYNC.RECONVERGENT B6 ;  /* 0x0000000000067941 */ /* 0x000fea0003800200 */
.L_x_13225:
[C---:B------:R-:W-:Y:S01]  /*3a30*/  VIADD R0, R25.reuse, 0x100 ;  /* 0x0000010019007836 */ /* 0x040fe20000000000 */
[CC--:B------:R-:W-:Y:S01]  /*3a40*/  ISETP.GE.AND P0, PT, R25.reuse, R17.reuse, PT ;  /* 0x000000111900720c */ /* 0x0c0fe20003f06270 */
[C---:B------:R-:W-:Y:S01]  /*3a50*/  VIADD R6, R25.reuse, 0x180 ;  /* 0x0000018019067836 */ /* 0x040fe20000000000 */
[----:B------:R-:W4:Y:S01]  /*3a60*/  LDC.U8 R16, c[0x0][0x3ac] ;  /* 0x0000eb00ff107b82 */ /* 0x000f220000000000 */
[----:B------:R-:W-:Y:S01]  /*3a70*/  VIADD R26, R25, 0x80 ;  /* 0x00000080191a7836 */ /* 0x000fe20000000000 */
[-C--:B------:R-:W-:Y:S01]  /*3a80*/  ISETP.GE.AND P2, PT, R0, R17.reuse, PT ;  /* 0x000000110000720c */ /* 0x080fe20003f46270 */
[----:B------:R-:W-:Y:S01]  /*3a90*/  BSSY.RECONVERGENT B6, `(.L_x_13253) ;  /* 0x000010a000067945 */ /* 0x000fe20003800200 */
[-C--:B------:R-:W-:Y:S02]  /*3aa0*/  ISETP.GE.AND P3, PT, R6, R17.reuse, PT ;  /* 0x000000110600720c */ /* 0x080fe40003f66270 */
[----:B------:R-:W-:-:S05]  /*3ab0*/  ISETP.GE.AND P1, PT, R26, R17, PT ;  /* 0x000000111a00720c */ /* 0x000fca0003f26270 */
[----:B------:R-:W4:Y:S01]  /*3ac0*/  @!P0 LDC R3, c[0x0][0x388] ;  /* 0x0000e200ff038b82 */ /* 0x000f220000000800 */
[----:B-1-3-5:R-:W4:Y:S07]  /*3ad0*/  @!P0 MUFU.RCP R0, R18 ;  /* 0x0000001200008308 */ /* 0x02af2e0000001000 */
[----:B------:R-:W1:Y:S01]  /*3ae0*/  @!P2 LDC R8, c[0x0][0x388] ;  /* 0x0000e200ff08ab82 */ /* 0x000e620000000800 */
[----:B0-2---:R-:W1:Y:S07]  /*3af0*/  @!P2 MUFU.RCP R23, R23 ;  /* 0x000000170017a308 */ /* 0x005e6e0000001000 */
[----:B------:R-:W0:Y:S01]  /*3b00*/  @!P3 LDC R10, c[0x0][0x388] ;  /* 0x0000e200ff0abb82 */ /* 0x000e220000000800 */
[----:B------:R-:W0:Y:S07]  /*3b10*/  @!P3 MUFU.RCP R27, R27 ;  /* 0x0000001b001bb308 */ /* 0x000e2e0000001000 */
[----:B------:R-:W2:Y:S01]  /*3b20*/  @!P1 LDC R6, c[0x0][0x388] ;  /* 0x0000e200ff069b82 */ /* 0x000ea20000000800 */
[----:B------:R-:W2:Y:S01]  /*3b30*/  @!P1 MUFU.RCP R19, R19 ;  /* 0x0000001300139308 */ /* 0x000ea20000001000 */
[----:B----4-:R-:W-:Y:S01]  /*3b40*/  @!P0 FMUL.FTZ R4, R0, R3 ;  /* 0x0000000300048220 */ /* 0x010fe20000410000 */
[----:B-1----:R-:W-:Y:S01]  /*3b50*/  @!P2 FMUL.FTZ R22, R23, R8 ;  /* 0x000000081716a220 */ /* 0x002fe20000410000 */
[----:B0-----:R-:W-:Y:S01]  /*3b60*/  @!P3 FMUL.FTZ R24, R27, R10 ;  /* 0x0000000a1b18b220 */ /* 0x001fe20000410000 */
        /* <DEDUP_REMOVED lines=24> */
.L_x_13258:
[----:B------:R-:W0:Y:S01]  /*3cf0*/  F2I.S64.TRUNC R4, R4 ;  /* 0x0000000400047311 */ /* 0x000e22000020d900 */
[----:B------:R-:W-:Y:S02]  /*3d00*/  IMAD.MOV.U32 R25, RZ, RZ, R26 ;  /* 0x000000ffff197224 */ /* 0x000fe400078e001a */
[----:B0-----:R-:W-:-:S05]  /*3d10*/  IMAD.MOV.U32 R3, RZ, RZ, R4 ;  /* 0x000000ffff037224 */ /* 0x001fca00078e0004 */
[----:B------:R0:W-:Y:S01]  /*3d20*/  STG.E.U8 desc[UR36][R8.64], R3 ;  /* 0x0000000308007986 */ /* 0x0001e2000c101124 */
[----:B------:R-:W-:Y:S05]  /*3d30*/  BRA `(.L_x_13254) ;  /* 0x0000000c007c7947 */ /* 0x000fea0003800000 */
.L_x_13257:
        /* <DEDUP_REMOVED lines=10> */
.L_x_13261:
[----:B------:R-:W0:Y:S01]  /*3de0*/  F2I.FTZ.TRUNC.NTZ R3, R4 ;  /* 0x0000000400037305 */ /* 0x000e22000021f100 */
[----:B------:R-:W-:Y:S01]  /*3df0*/  IMAD.MOV.U32 R25, RZ, RZ, R26 ;  /* 0x000000ffff197224 */ /* 0x000fe200078e001a */
[----:B0-----:R0:W-:Y:S01]  /*3e00*/  STG.E desc[UR36][R8.64], R3 ;  /* 0x0000000308007986 */ /* 0x0011e2000c101924 */
[----:B------:R-:W-:Y:S05]  /*3e10*/  BRA `(.L_x_13254) ;  /* 0x0000000c00447947 */ /* 0x000fea0003800000 */
.L_x_13260:
[----:B------:R-:W0:Y:S01]  /*3e20*/  F2I.FTZ.TRUNC.NTZ R3, R4 ;  /* 0x0000000400037305 */ /* 0x000e22000021f100 */
[----:B------:R-:W-:Y:S01]  /*3e30*/  IMAD.MOV.U32 R25, RZ, RZ, R26 ;  /* 0x000000ffff197224 */ /* 0x000fe200078e001a */
[----:B0-----:R0:W-:Y:S01]  /*3e40*/  STG.E.U16 desc[UR36][R8.64], R3 ;  /* 0x0000000308007986 */ /* 0x0011e2000c101524 */
[----:B------:R-:W-:Y:S05]  /*3e50*/  BRA `(.L_x_13254) ;  /* 0x0000000c00347947 */ /* 0x000fea0003800000 */
.L_x_13256:
        /* <DEDUP_REMOVED lines=9> */
.L_x_13263:
[----:B------:R-:W-:Y:S01]  /*3ef0*/  F2FP.F16.F32.PACK_AB R4, RZ, R4 ;  /* 0x00000004ff04723e */ /* 0x000fe200000000ff */
[----:B------:R-:W-:-:S04]  /*3f00*/  IMAD.MOV.U32 R25, RZ, RZ, R26 ;  /* 0x000000ffff197224 */ /* 0x000fc800078e001a */
[----:B------:R0:W-:Y:S01]  /*3f10*/  STG.E.U16 desc[UR36][R8.64], R4 ;  /* 0x0000000408007986 */ /* 0x0001e2000c101524 */
[----:B------:R-:W-:Y:S05]  /*3f20*/  BRA `(.L_x_13254) ;  /* 0x0000000c00007947 */ /* 0x000fea0003800000 */
.L_x_13262:
        /* <DEDUP_REMOVED lines=10> */
.L_x_13265:
[----:B------:R-:W-:Y:S01]  /*3fd0*/  F2FP.F16.F32.PACK_AB R3, RZ, R4 ;  /* 0x00000004ff03723e */ /* 0x000fe200000000ff */
[----:B------:R-:W-:-:S03]  /*3fe0*/  IMAD.MOV.U32 R25, RZ, RZ, R26 ;  /* 0x000000ffff197224 */ /* 0x000fc600078e001a */
[----:B------:R-:W-:-:S05]  /*3ff0*/  PRMT R3, R3, 0x5410, RZ ;  /* 0x0000541003037816 */ /* 0x000fca00000000ff */
[----:B------:R0:W-:Y:S01]  /*4000*/  STG.E desc[UR36][R8.64], R3 ;  /* 0x0000000308007986 */ /* 0x0001e2000c101924 */
[----:B------:R-:W-:Y:S05]  /*4010*/  BRA `(.L_x_13254) ;  /* 0x0000000800c47947 */ /* 0x000fea0003800000 */
.L_x_13264:
[----:B------:R-:W-:Y:S01]  /*4020*/  FMUL.FTZ R4, R4, 1 ;  /* 0x3f80000004047820 */ /* 0x000fe20000410000 */
[----:B------:R-:W-:-:S05]  /*4030*/  IMAD.MOV.U32 R25, RZ, RZ, R26 ;  /* 0x000000ffff197224 */ /* 0x000fca00078e001a */
[----:B------:R-:W0:Y:S02]  /*4040*/  F2F.F64.F32 R4, R4 ;  /* 0x0000000400047310 */ /* 0x000e240000201800 */
[----:B0-----:R0:W-:Y:S01]  /*4050*/  STG.E.64 desc[UR36][R8.64], R4 ;  /* 0x0000000408007986 */ /* 0x0011e2000c101b24 */
[----:B------:R-:W-:Y:S05]  /*4060*/  BRA `(.L_x_13254) ;  /* 0x0000000800b07947 */ /* 0x000fea0003800000 */
.L_x_13255:
        /* <DEDUP_REMOVED lines=13> */
.L_x_13268:
[----:B------:R-:W-:Y:S01]  /*4140*/  FMUL.FTZ R4, R4, 1 ;  /* 0x3f80000004047820 */ /* 0x000fe20000410000 */
[----:B------:R-:W-:Y:S01]  /*4150*/  CS2R R6, SRZ ;  /* 0x0000000000067805 */ /* 0x000fe2000001ff00 */
[----:B------:R-:W-:-:S04]  /*4160*/  IMAD.MOV.U32 R25, RZ, RZ, R26 ;  /* 0x000000ffff197224 */ /* 0x000fc800078e001a */
[----:B------:R-:W0:Y:S02]  /*4170*/  F2F.F64.F32 R4, R4 ;  /* 0x0000000400047310 */ /* 0x000e240000201800 */
[----:B0-----:R0:W-:Y:S01]  /*4180*/  STG.E.128 desc[UR36][R8.64], R4 ;  /* 0x0000000408007986 */ /* 0x0011e2000c101d24 */
[----:B------:R-:W-:Y:S05]  /*4190*/  BRA `(.L_x_13254) ;  /* 0x0000000800647947 */ /* 0x000fea0003800000 */
.L_x_13267:
        /* <DEDUP_REMOVED lines=18> */
.L_x_13272:
[----:B------:R-:W-:Y:S05]  /*42c0*/  BSYNC.RECONVERGENT B0 ;  /* 0x0000000000007941 */ /* 0x000fea0003800200 */
.L_x_13271:
[----:B------:R-:W-:Y:S01]  /*42d0*/  LOP3.LUT R5, R0, 0x80, R5, 0xf8, !PT ;  /* 0x0000008000057812 */ /* 0x000fe200078ef805 */
[----:B------:R-:W-:-:S04]  /*42e0*/  IMAD.MOV.U32 R25, RZ, RZ, R26 ;  /* 0x000000ffff197224 */ /* 0x000fc800078e001a */
[----:B------:R0:W-:Y:S01]  /*42f0*/  STG.E.U8 desc[UR36][R8.64], R5 ;  /* 0x0000000508007986 */ /* 0x0001e2000c101124 */
[----:B------:R-:W-:Y:S05]  /*4300*/  BRA `(.L_x_13254) ;  /* 0x0000000800087947 */ /* 0x000fea0003800000 */
.L_x_13270:
        /* <DEDUP_REMOVED lines=14> */
.L_x_13274:
[----:B------:R-:W-:Y:S05]  /*43f0*/  BSYNC.RECONVERGENT B0 ;  /* 0x0000000000007941 */ /* 0x000fea0003800200 */
.L_x_13273:
[----:B------:R-:W-:Y:S01]  /*4400*/  LOP3.LUT R3, R0, 0x80, R7, 0xf8, !PT ;  /* 0x0000008000037812 */ /* 0x000fe200078ef807 */
[----:B------:R-:W-:-:S04]  /*4410*/  IMAD.MOV.U32 R25, RZ, RZ, R26 ;  /* 0x000000ffff197224 */ /* 0x000fc800078e001a */
[----:B------:R0:W-:Y:S01]  /*4420*/  STG.E.U8 desc[UR36][R8.64], R3 ;  /* 0x0000000308007986 */ /* 0x0001e2000c101124 */
[----:B------:R-:W-:Y:S05]  /*4430*/  BRA `(.L_x_13254) ;  /* 0x0000000400bc7947 */ /* 0x000fea0003800000 */
.L_x_13269:
[----:B------:R-:W-:Y:S01]  /*4440*/  F2FP.BF16.F32.PACK_AB R4, RZ, R4 ;  /* 0x00000004ff04723e */ /* 0x000fe200000010ff */
[----:B------:R-:W-:-:S04]  /*4450*/  IMAD.MOV.U32 R25, RZ, RZ, R26 ;  /* 0x000000ffff197224 */ /* 0x000fc800078e001a */
[----:B------:R0:W-:Y:S01]  /*4460*/  STG.E.U16 desc[UR36][R8.64], R4 ;  /* 0x0000000408007986 */ /* 0x0001e2000c101524 */
[----:B------:R-:W-:Y:S05]  /*4470*/  BRA `(.L_x_13254) ;  /* 0x0000000400ac7947 */ /* 0x000fea0003800000 */
.L_x_13266:
        /* <DEDUP_REMOVED lines=12> */
.L_x_13277:
        /* <DEDUP_REMOVED lines=12> */
.L_x_13280:
[----:B------:R-:W-:-:S04]  /*4600*/  SHF.R.U32.HI R0, RZ, 0x14, R4 ;  /* 0x00000014ff007819 */ /* 0x000fc80000011604 */
[----:B------:R-:W-:-:S04]  /*4610*/  LOP3.LUT R3, R0, 0x1, RZ, 0xc0, !PT ;  /* 0x0000000100037812 */ /* 0x000fc800078ec0ff */
[----:B------:R-:W-:-:S04]  /*4620*/  IADD3 R0, PT, PT, R4, 0x487ffff, R3 ;  /* 0x0487ffff04007810 */ /* 0x000fc80007ffe003 */
[----:B------:R-:W-:-:S04]  /*4630*/  SHF.R.U32.HI R0, RZ, 0x14, R0 ;  /* 0x00000014ff007819 */ /* 0x000fc80000011600 */
[----:B------:R-:W-:-:S07]  /*4640*/  LOP3.LUT R3, R0, 0xff, RZ, 0xc0, !PT ;  /* 0x000000ff00037812 */ /* 0x000fce00078ec0ff */
.L_x_13281:
[----:B------:R-:W-:-:S04]  /*4650*/  SHF.R.U32.HI R4, RZ, 0x18, R4 ;  /* 0x00000018ff047819 */ /* 0x000fc80000011604 */
[----:B------:R-:W-:-:S04]  /*4660*/  LOP3.LUT R3, R3, 0x80, R4, 0xf8, !PT ;  /* 0x0000008003037812 */ /* 0x000fc800078ef804 */
[----:B------:R-:W-:-:S07]  /*4670*/  PRMT R0, R3, 0x7610, R0 ;  /* 0x0000761003007816 */ /* 0x000fce0000000000 */
.L_x_13279:
[----:B------:R-:W-:Y:S05]  /*4680*/  BSYNC.RECONVERGENT B0 ;  /* 0x0000000000007941 */ /* 0x000fea0003800200 */
.L_x_13278:
[----:B------:R1:W-:Y:S01]  /*4690*/  STG.E.U8 desc[UR36][R8.64], R0 ;  /* 0x0000000008007986 */ /* 0x0003e2000c101124 */
[----:B------:R-:W-:Y:S01]  /*46a0*/  IMAD.MOV.U32 R25, RZ, RZ, R26 ;  /* 0x000000ffff197224 */ /* 0x000fe200078e001a */
[----:B------:R-:W-:Y:S06]  /*46b0*/  BRA `(.L_x_13254) ;  /* 0x00000004001c7947 */ /* 0x000fec0003800000 */
.L_x_13276:
        /* <DEDUP_REMOVED lines=12> */
.L_x_13284:
[----:B------:R-:W-:-:S04]  /*4780*/  SHF.R.U32.HI R0, RZ, 0x15, R4 ;  /* 0x00000015ff007819 */ /* 0x000fc80000011604 */
[----:B------:R-:W-:-:S04]  /*4790*/  LOP3.LUT R3, R0, 0x1, RZ, 0xc0, !PT ;  /* 0x0000000100037812 */ /* 0x000fc800078ec0ff */
[----:B------:R-:W-:-:S04]  /*47a0*/  IADD3 R0, PT, PT, R4, 0x88fffff, R3 ;  /* 0x088fffff04007810 */ /* 0x000fc80007ffe003 */
[----:B------:R-:W-:-:S04]  /*47b0*/  SHF.R.U32.HI R0, RZ, 0x15, R0 ;  /* 0x00000015ff007819 */ /* 0x000fc80000011600 */
[----:B------:R-:W-:-:S07]  /*47c0*/  LOP3.LUT R3, R0, 0xff, RZ, 0xc0, !PT ;  /* 0x000000ff00037812 */ /* 0x000fce00078ec0ff */
.L_x_13285:
[----:B------:R-:W-:-:S04]  /*47d0*/  SHF.R.U32.HI R4, RZ, 0x18, R4 ;  /* 0x00000018ff047819 */ /* 0x000fc80000011604 */
[----:B------:R-:W-:-:S04]  /*47e0*/  LOP3.LUT R3, R3, 0x80, R4, 0xf8, !PT ;  /* 0x0000008003037812 */ /* 0x000fc800078ef804 */
[----:B------:R-:W-:-:S07]  /*47f0*/  PRMT R0, R3, 0x7610, R0 ;  /* 0x0000761003007816 */ /* 0x000fce0000000000 */
.L_x_13283:
[----:B------:R-:W-:Y:S05]  /*4800*/  BSYNC.RECONVERGENT B0 ;  /* 0x0000000000007941 */ /* 0x000fea0003800200 */
.L_x_13282:
[----:B------:R2:W-:Y:S01]  /*4810*/  STG.E.U8 desc[UR36][R8.64], R0 ;  /* 0x0000000008007986 */ /* 0x0005e2000c101124 */
[----:B------:R-:W-:Y:S01]  /*4820*/  IMAD.MOV.U32 R25, RZ, RZ, R26 ;  /* 0x000000ffff197224 */ /* 0x000fe200078e001a */
[----:B------:R-:W-:Y:S06]  /*4830*/  BRA `(.L_x_13254) ;  /* 0x0000000000bc7947 */ /* 0x000fec0003800000 */
.L_x_13275:
[----:B------:R-:W-:-:S13]  /*4840*/  ISETP.NE.AND P0, PT, R0, 0x1c, PT ;  /* 0x0000001c0000780c */ /* 0x000fda0003f05270 */
[----:B------:R-:W-:Y:S05]  /*4850*/  @!P0 BRA `(.L_x_13286) ;  /* 0x0000000000a88947 */ /* 0x000fea0003800000 */
[----:B------:R-:W-:-:S13]  /*4860*/  ISETP.NE.AND P0, PT, R0, 0x1d, PT ;  /* 0x0000001d0000780c */ /* 0x000fda0003f05270 */
[----:B------:R-:W-:Y:S05]  /*4870*/  @!P0 BRA `(.L_x_13287) ;  /* 0x0000000000908947 */ /* 0x000fea0003800000 */
[----:B------:R-:W-:-:S13]  /*4880*/  ISETP.NE.AND P0, PT, R0, 0x2c, PT ;  /* 0x0000002c0000780c */ /* 0x000fda0003f05270 */
[----:B------:R-:W-:Y:S05]  /*4890*/  @!P0 BRA `(.L_x_13288) ;  /* 0x0000000000488947 */ /* 0x000fea0003800000 */
.L_x_13259:
        /* <DEDUP_REMOVED lines=16> */
.L_x_13289:
[----:B------:R-:W-:Y:S01]  /*49a0*/  IMAD.MOV.U32 R25, RZ, RZ, R26 ;  /* 0x000000ffff197224 */ /* 0x000fe200078e001a */
[----:B------:R-:W-:Y:S06]  /*49b0*/  BRA `(.L_x_13254) ;  /* 0x00000000005c7947 */ /* 0x000fec0003800000 */
.L_x_13288:
        /* <DEDUP_REMOVED lines=16> */
.L_x_13287:
[----:B------:R-:W0:Y:S01]  /*4ac0*/  F2I.U64.TRUNC R4, R4 ;  /* 0x0000000400047311 */ /* 0x000e22000020d800 */
[----:B------:R-:W-:Y:S01]  /*4ad0*/  IMAD.MOV.U32 R25, RZ, RZ, R26 ;  /* 0x000000ffff197224 */ /* 0x000fe200078e001a */
[----:B0-----:R0:W-:Y:S01]  /*4ae0*/  STG.E.64 desc[UR36][R8.64], R4 ;  /* 0x0000000408007986 */ /* 0x0011e2000c101b24 */
[----:B------:R-:W-:Y:S05]  /*4af0*/  BRA `(.L_x_13254) ;  /* 0x00000000000c7947 */ /* 0x000fea0003800000 */
.L_x_13286:
[----:B------:R-:W0:Y:S01]  /*4b00*/  F2I.FTZ.U32.TRUNC.NTZ R3, R4 ;  /* 0x0000000400037305 */ /* 0x000e22000021f000 */
[----:B------:R-:W-:Y:S01]  /*4b10*/  IMAD.MOV.U32 R25, RZ, RZ, R26 ;  /* 0x000000ffff197224 */ /* 0x000fe200078e001a */
[----:B0-----:R3:W-:Y:S06]  /*4b20*/  STG.E desc[UR36][R8.64], R3 ;  /* 0x0000000308007986 */ /* 0x0017ec000c101924 */
.L_x_13254:
[----:B------:R-:W-:Y:S05]  /*4b30*/  BSYNC.RECONVERGENT B6 ;  /* 0x0000000000067941 */ /* 0x000fea0003800200 */
.L_x_13253:
        /* <DEDUP_REMOVED lines=24> */
.L_x_13295:
[----:B------:R-:W0:Y:S02]  /*4cc0*/  F2I.S64.TRUNC R18, R18 ;  /* 0x0000001200127311 */ /* 0x000e24000020d900 */
[----:B0-----:R-:W-:-:S05]  /*4cd0*/  IMAD.MOV.U32 R3, RZ, RZ, R18 ;  /* 0x000000ffff037224 */ /* 0x001fca00078e0012 */
[----:B------:R0:W-:Y:S01]  /*4ce0*/  STG.E.U8 desc[UR36][R8.64], R3 ;  /* 0x0000000308007986 */ /* 0x0001e2000c101124 */
[----:B------:R-:W-:Y:S05]  /*4cf0*/  BRA `(.L_x_13297) ;  /* 0x0000000c00287947 */ /* 0x000fea0003800000 */
.L_x_13294:
        /* <DEDUP_REMOVED lines=9> */
.L_x_13299:
[----:B------:R-:W0:Y:S02]  /*4d90*/  F2I.FTZ.TRUNC.NTZ R3, R18 ;  /* 0x0000001200037305 */ /* 0x000e24000021f100 */
[----:B0-----:R0:W-:Y:S01]  /*4da0*/  STG.E desc[UR36][R8.64], R3 ;  /* 0x0000000308007986 */ /* 0x0011e2000c101924 */
[----:B------:R-:W-:Y:S05]  /*4db0*/  BRA `(.L_x_13297) ;  /* 0x0000000800f87947 */ /* 0x000fea0003800000 */
.L_x_13298:
[----:B------:R-:W0:Y:S02]  /*4dc0*/  F2I.FTZ.TRUNC.NTZ R3, R18 ;  /* 0x0000001200037305 */ /* 0x000e24000021f100 */
[----:B0-----:R0:W-:Y:S01]  /*4dd0*/  STG.E.U16 desc[UR36][R8.64], R3 ;  /* 0x0000000308007986 */ /* 0x0011e2000c101524 */
[----:B------:R-:W-:Y:S05]  /*4de0*/  BRA `(.L_x_13297) ;  /* 0x0000000800ec7947 */ /* 0x000fea0003800000 */
.L_x_13293:
        /* <DEDUP_REMOVED lines=8> */
.L_x_13301:
[----:B------:R-:W-:-:S05]  /*4e70*/  F2FP.F16.F32.PACK_AB R18, RZ, R18 ;  /* 0x00000012ff12723e */ /* 0x000fca00000000ff */
[----:B------:R0:W-:Y:S01]  /*4e80*/  STG.E.U16 desc[UR36][R8.64], R18 ;  /* 0x0000001208007986 */ /* 0x0001e2000c101524 */
[----:B------:R-:W-:Y:S05]  /*4e90*/  BRA `(.L_x_13297) ;  /* 0x0000000800c07947 */ /* 0x000fea0003800000 */
.L_x_13300:
        /* <DEDUP_REMOVED lines=9> */
.L_x_13303:
[----:B------:R-:W-:-:S04]  /*4f30*/  F2FP.F16.F32.PACK_AB R3, RZ, R18 ;  /* 0x00000012ff03723e */ /* 0x000fc800000000ff */
[----:B------:R-:W-:-:S05]  /*4f40*/  PRMT R3, R3, 0x5410, RZ ;  /* 0x0000541003037816 */ /* 0x000fca00000000ff */
[----:B------:R0:W-:Y:S01]  /*4f50*/  STG.E desc[UR36][R8.64], R3 ;  /* 0x0000000308007986 */ /* 0x0001e2000c101924 */
[----:B------:R-:W-:Y:S05]  /*4f60*/  BRA `(.L_x_13297) ;  /* 0x00000008008c7947 */ /* 0x000fea0003800000 */
.L_x_13302:
[----:B------:R-:W-:-:S06]  /*4f70*/  FMUL.FTZ R4, R18, 1 ;  /* 0x3f80000012047820 */ /* 0x000fcc0000410000 */
[----:B------:R-:W0:Y:S02]  /*4f80*/  F2F.F64.F32 R4, R4 ;  /* 0x0000000400047310 */ /* 0x000e240000201800 */
[----:B0-----:R0:W-:Y:S01]  /*4f90*/  STG.E.64 desc[UR36][R8.64], R4 ;  /* 0x0000000408007986 */ /* 0x0011e2000c101b24 */
[----:B------:R-:W-:Y:S05]  /*4fa0*/  BRA `(.L_x_13297) ;  /* 0x00000008007c7947 */ /* 0x000fea0003800000 */
.L_x_13292:
        /* <DEDUP_REMOVED lines=13> */
.L_x_13307:
        /* <DEDUP_REMOVED lines=16> */
.L_x_13310:
[----:B------:R-:W-:-:S04]  /*5180*/  SHF.R.U32.HI R18, RZ, 0x18, R18 ;  /* 0x00000018ff127819 */ /* 0x000fc80000011612 */
[----:B------:R-:W-:-:S04]  /*5190*/  LOP3.LUT R3, R3, 0x80, R18, 0xf8, !PT ;  /* 0x0000008003037812 */ /* 0x000fc800078ef812 */
[----:B------:R-:W-:-:S07]  /*51a0*/  PRMT R4, R3, 0x7610, R4 ;  /* 0x0000761003047816 */ /* 0x000fce0000000004 */
.L_x_13309:
[----:B------:R-:W-:Y:S05]  /*51b0*/  BSYNC.RECONVERGENT B0 ;  /* 0x0000000000007941 */ /* 0x000fea0003800200 */
.L_x_13308:
[----:B------:R0:W-:Y:S01]  /*51c0*/  STG.E.U8 desc[UR36][R8.64], R4 ;  /* 0x0000000408007986 */ /* 0x0001e2000c101124 */
[----:B------:R-:W-:Y:S05]  /*51d0*/  BRA `(.L_x_13297) ;  /* 0x0000000400f07947 */ /* 0x000fea0003800000 */
.L_x_13306:
        /* <DEDUP_REMOVED lines=16> */
.L_x_13313:
[----:B------:R-:W-:-:S04]  /*52e0*/  SHF.R.U32.HI R18, RZ, 0x18, R18 ;  /* 0x00000018ff127819 */ /* 0x000fc80000011612 */
[----:B------:R-:W-:-:S04]  /*52f0*/  LOP3.LUT R3, R3, 0x80, R18, 0xf8, !PT ;  /* 0x0000008003037812 */ /* 0x000fc800078ef812 */
[----:B------:R-:W-:-:S07]  /*5300*/  PRMT R4, R3, 0x7610, R4 ;  /* 0x0000761003047816 */ /* 0x000fce0000000004 */
.L_x_13312:
[----:B------:R-:W-:Y:S05]  /*5310*/  BSYNC.RECONVERGENT B0 ;  /* 0x0000000000007941 */ /* 0x000fea0003800200 */
.L_x_13311:
[----:B------:R0:W-:Y:S01]  /*5320*/  STG.E.U8 desc[UR36][R8.64], R4 ;  /* 0x0000000408007986 */ /* 0x0001e2000c101124 */
[----:B------:R-:W-:Y:S05]  /*5330*/  BRA `(.L_x_13297) ;  /* 0x0000000400987947 */ /* 0x000fea0003800000 */
.L_x_13305:
        /* <DEDUP_REMOVED lines=21> */
.L_x_13315:
[----:B------:R-:W0:Y:S02]  /*5490*/  F2I.U64.TRUNC R18, R18 ;  /* 0x0000001200127311 */ /* 0x000e24000020d800 */
[----:B0-----:R0:W-:Y:S01]  /*54a0*/  STG.E.64 desc[UR36][R8.64], R18 ;  /* 0x0000001208007986 */ /* 0x0011e2000c101b24 */
[----:B------:R-:W-:Y:S05]  /*54b0*/  BRA `(.L_x_13297) ;  /* 0x0000000400387947 */ /* 0x000fea0003800000 */
.L_x_13314:
[----:B------:R-:W0:Y:S02]  /*54c0*/  F2I.FTZ.U32.TRUNC.NTZ R3, R18 ;  /* 0x0000001200037305 */ /* 0x000e24000021f000 */
[----:B0-----:R0:W-:Y:S01]  /*54d0*/  STG.E desc[UR36][R8.64], R3 ;  /* 0x0000000308007986 */ /* 0x0011e2000c101924 */
[----:B------:R-:W-:Y:S05]  /*54e0*/  BRA `(.L_x_13297) ;  /* 0x00000004002c7947 */ /* 0x000fea0003800000 */
.L_x_13304:
        /* <DEDUP_REMOVED lines=10> */
.L_x_13317:
[----:B------:R-:W-:Y:S01]  /*5590*/  FMUL.FTZ R4, R18, 1 ;  /* 0x3f80000012047820 */ /* 0x000fe20000410000 */
[----:B------:R-:W-:-:S05]  /*55a0*/  CS2R R6, SRZ ;  /* 0x0000000000067805 */ /* 0x000fca000001ff00 */
[----:B------:R-:W0:Y:S02]  /*55b0*/  F2F.F64.F32 R4, R4 ;  /* 0x0000000400047310 */ /* 0x000e240000201800 */
[----:B0-----:R4:W-:Y:S01]  /*55c0*/  STG.E.128 desc[UR36][R8.64], R4 ;  /* 0x0000000408007986 */ /* 0x0019e2000c101d24 */
[----:B------:R-:W-:Y:S05]  /*55d0*/  BRA `(.L_x_13297) ;  /* 0x0000000000f07947 */ /* 0x000fea0003800000 */
.L_x_13316:
[----:B------:R-:W-:-:S13]  /*55e0*/  ISETP.NE.AND P0, PT, R0, 0xf, PT ;  /* 0x0000000f0000780c */ /* 0x000fda0003f05270 */
[----:B------:R-:W-:Y:S05]  /*55f0*/  @!P0 BRA `(.L_x_13318) ;  /* 0x0000000000e08947 */ /* 0x000fea0003800000 */
[----:B------:R-:W-:-:S13]  /*5600*/  ISETP.NE.AND P0, PT, R0, 0x17, PT ;  /* 0x000000170000780c */ /* 0x000fda0003f05270 */
[----:B------:R-:W-:Y:S05]  /*5610*/  @!P0 BRA `(.L_x_13319) ;  /* 0x00000000008c8947 */ /* 0x000fea0003800000 */
[----:B------:R-:W-:-:S13]  /*5620*/  ISETP.NE.AND P0, PT, R0, 0x18, PT ;  /* 0x000000180000780c */ /* 0x000fda0003f05270 */
[----:B------:R-:W-:Y:S05]  /*5630*/  @!P0 BRA `(.L_x_13320) ;  /* 0x0000000000448947 */ /* 0x000fea0003800000 */
.L_x_13296:
        /* <DEDUP_REMOVED lines=16> */
.L_x_13321:
[----:B------:R-:W-:Y:S05]  /*5740*/  BRA `(.L_x_13297) ;  /* 0x0000000000947947 */ /* 0x000fea0003800000 */
.L_x_13320:
        /* <DEDUP_REMOVED lines=12> */
.L_x_13323:
[----:B------:R-:W-:Y:S05]  /*5810*/  BSYNC.RECONVERGENT B0 ;  /* 0x0000000000007941 */ /* 0x000fea0003800200 */
.L_x_13322:
[----:B------:R-:W-:-:S05]  /*5820*/  LOP3.LUT R3, R0, 0x80, R5, 0xf8, !PT ;  /* 0x0000008000037812 */ /* 0x000fca00078ef805 */
[----:B------:R1:W-:Y:S01]  /*5830*/  STG.E.U8 desc[UR36][R8.64], R3 ;  /* 0x0000000308007986 */ /* 0x0003e2000c101124 */
[----:B------:R-:W-:Y:S05]  /*5840*/  BRA `(.L_x_13297) ;  /* 0x0000000000547947 */ /* 0x000fea0003800000 */
.L_x_13319:
        /* <DEDUP_REMOVED lines=11> */
.L_x_13325:
[----:B------:R-:W-:Y:S01]  /*5900*/  IMAD.MOV.U32 R0, RZ, RZ, 0x7f ;  /* 0x0000007fff007424 */ /* 0x000fe200078e00ff */
[----:B------:R-:W-:-:S04]  /*5910*/  ISETP.GT.U32.AND P0, PT, R4, 0x7f800000, PT ;  /* 0x7f8000000400780c */ /* 0x000fc80003f04070 */
[----:B------:R-:W-:-:S09]  /*5920*/  SEL R0, R0, 0x7c, P0 ;  /* 0x0000007c00007807 */ /* 0x000fd20000000000 */
.L_x_13326:
[----:B------:R-:W-:Y:S05]  /*5930*/  BSYNC.RECONVERGENT B0 ;  /* 0x0000000000007941 */ /* 0x000fea0003800200 */
.L_x_13324:
[----:B------:R-:W-:-:S04]  /*5940*/  SHF.R.U32.HI R3, RZ, 0x18, R18 ;  /* 0x00000018ff037819 */ /* 0x000fc80000011612 */
[----:B------:R-:W-:-:S05]  /*5950*/  LOP3.LUT R3, R0, 0x80, R3, 0xf8, !PT ;  /* 0x0000008000037812 */ /* 0x000fca00078ef803 */
[----:B------:R2:W-:Y:S01]  /*5960*/  STG.E.U8 desc[UR36][R8.64], R3 ;  /* 0x0000000308007986 */ /* 0x0005e2000c101124 */
[----:B------:R-:W-:Y:S05]  /*5970*/  BRA `(.L_x_13297) ;  /* 0x0000000000087947 */ /* 0x000fea0003800000 */
.L_x_13318:
[----:B------:R-:W-:-:S05]  /*5980*/  F2FP.BF16.F32.PACK_AB R18, RZ, R18 ;  /* 0x00000012ff12723e */ /* 0x000fca00000010ff */
[----:B------:R0:W-:Y:S02]  /*5990*/  STG.E.U16 desc[UR36][R8.64], R18 ;  /* 0x0000001208007986 */ /* 0x0001e4000c101524 */
.L_x_13297:
        /* <DEDUP_REMOVED lines=24> */
.L_x_13330:
[----:B------:R-:W0:Y:S02]  /*5b20*/  F2I.S64.TRUNC R22, R22 ;  /* 0x0000001600167311 */ /* 0x000e24000020d900 */
[----:B0-----:R-:W-:-:S05]  /*5b30*/  IMAD.MOV.U32 R3, RZ, RZ, R22 ;  /* 0x000000ffff037224 */ /* 0x001fca00078e0016 */
[----:B------:R0:W-:Y:S01]  /*5b40*/  STG.E.U8 desc[UR36][R8.64], R3 ;  /* 0x0000000308007986 */ /* 0x0001e2000c101124 */
[----:B------:R-:W-:Y:S05]  /*5b50*/  BRA `(.L_x_13332) ;  /* 0x0000000c00287947 */ /* 0x000fea0003800000 */
.L_x_13329:
        /* <DEDUP_REMOVED lines=9> */
.L_x_13334:
[----:B------:R-:W0:Y:S02]  /*5bf0*/  F2I.FTZ.TRUNC.NTZ R3, R22 ;  /* 0x0000001600037305 */ /* 0x000e24000021f100 */
[----:B0-----:R0:W-:Y:S01]  /*5c00*/  STG.E desc[UR36][R8.64], R3 ;  /* 0x0000000308007986 */ /* 0x0011e2000c101924 */
[----:B------:R-:W-:Y:S05]  /*5c10*/  BRA `(.L_x_13332) ;  /* 0x0000000800f87947 */ /* 0x000fea0003800000 */
.L_x_13333:
[----:B------:R-:W0:Y:S02]  /*5c20*/  F2I.FTZ.TRUNC.NTZ R3, R22 ;  /* 0x0000001600037305 */ /* 0x000e24000021f100 */
[----:B0-----:R0:W-:Y:S01]  /*5c30*/  STG.E.U16 desc[UR36][R8.64], R3 ;  /* 0x0000000308007986 */ /* 0x0011e2000c101524 */
[----:B------:R-:W-:Y:S05]  /*5c40*/  BRA `(.L_x_13332) ;  /* 0x0000000800ec7947 */ /* 0x000fea0003800000 */
.L_x_13328:
        /* <DEDUP_REMOVED lines=8> */
.L_x_13336:
[----:B------:R-:W-:-:S05]  /*5cd0*/  F2FP.F16.F32.PACK_AB R22, RZ, R22 ;  /* 0x00000016ff16723e */ /* 0x000fca00000000ff */
[----:B------:R0:W-:Y:S01]  /*5ce0*/  STG.E.U16 desc[UR36][R8.64], R22 ;  /* 0x0000001608007986 */ /* 0x0001e2000c101524 */
[----:B------:R-:W-:Y:S05]  /*5cf0*/  BRA `(.L_x_13332) ;  /* 0x0000000800c07947 */ /* 0x000fea0003800000 */
.L_x_13335:
        /* <DEDUP_REMOVED lines=9> */
.L_x_13338:
[----:B------:R-:W-:-:S04]  /*5d90*/  F2FP.F16.F32.PACK_AB R3, RZ, R22 ;  /* 0x00000016ff03723e */ /* 0x000fc800000000ff */
[----:B------:R-:W-:-:S05]  /*5da0*/  PRMT R3, R3, 0x5410, RZ ;  /* 0x0000541003037816 */ /* 0x000fca00000000ff */
[----:B------:R0:W-:Y:S01]  /*5db0*/  STG.E desc[UR36][R8.64], R3 ;  /* 0x0000000308007986 */ /* 0x0001e2000c101924 */
[----:B------:R-:W-:Y:S05]  /*5dc0*/  BRA `(.L_x_13332) ;  /* 0x00000008008c7947 */ /* 0x000fea0003800000 */
.L_x_13337:
[----:B------:R-:W-:-:S06]  /*5dd0*/  FMUL.FTZ R4, R22, 1 ;  /* 0x3f80000016047820 */ /* 0x000fcc0000410000 */
[----:B------:R-:W0:Y:S02]  /*5de0*/  F2F.F64.F32 R4, R4 ;  /* 0x0000000400047310 */ /* 0x000e240000201800 */
[----:B0-----:R0:W-:Y:S01]  /*5df0*/  STG.E.64 desc[UR36][R8.64], R4 ;  /* 0x0000000408007986 */ /* 0x0011e2000c101b24 */
[----:B------:R-:W-:Y:S05]  /*5e00*/  BRA `(.L_x_13332) ;  /* 0x00000008007c7947 */ /* 0x000fea0003800000 */
.L_x_13327:
        /* <DEDUP_REMOVED lines=13> */
.L_x_13342:
        /* <DEDUP_REMOVED lines=16> */
.L_x_13345:
[----:B------:R-:W-:-:S04]  /*5fe0*/  SHF.R.U32.HI R22, RZ, 0x18, R22 ;  /* 0x00000018ff167819 */ /* 0x000fc80000011616 */
[----:B------:R-:W-:-:S04]  /*5ff0*/  LOP3.LUT R3, R3, 0x80, R22, 0xf8, !PT ;  /* 0x0000008003037812 */ /* 0x000fc800078ef816 */
[----:B------:R-:W-:-:S07]  /*6000*/  PRMT R4, R3, 0x7610, R4 ;  /* 0x0000761003047816 */ /* 0x000fce0000000004 */
.L_x_13344:
[----:B------:R-:W-:Y:S05]  /*6010*/  BSYNC.RECONVERGENT B0 ;  /* 0x0000000000007941 */ /* 0x000fea0003800200 */
.L_x_13343:
[----:B------:R0:W-:Y:S01]  /*6020*/  STG.E.U8 desc[UR36][R8.64], R4 ;  /* 0x0000000408007986 */ /* 0x0001e2000c101124 */
[----:B------:R-:W-:Y:S05]  /*6030*/  BRA `(.L_x_13332) ;  /* 0x0000000400f07947 */ /* 0x000fea0003800000 */
.L_x_13341:
        /* <DEDUP_REMOVED lines=16> */
.L_x_13348:
[----:B------:R-:W-:-:S04]  /*6140*/  SHF.R.U32.HI R22, RZ, 0x18, R22 ;  /* 0x00000018ff167819 */ /* 0x000fc80000011616 */
[----:B------:R-:W-:-:S04]  /*6150*/  LOP3.LUT R3, R3, 0x80, R22, 0xf8, !PT ;  /* 0x0000008003037812 */ /* 0x000fc800078ef816 */
[----:B------:R-:W-:-:S07]  /*6160*/  PRMT R4, R3, 0x7610, R4 ;  /* 0x0000761003047816 */ /* 0x000fce0000000004 */
.L_x_13347:
[----:B------:R-:W-:Y:S05]  /*6170*/  BSYNC.RECONVERGENT B0 ;  /* 0x0000000000007941 */ /* 0x000fea0003800200 */
.L_x_13346:
[----:B------:R0:W-:Y:S01]  /*6180*/  STG.E.U8 desc[UR36][R8.64], R4 ;  /* 0x0000000408007986 */ /* 0x0001e2000c101124 */
[----:B------:R-:W-:Y:S05]  /*6190*/  BRA `(.L_x_13332) ;  /* 0x0000000400987947 */ /* 0x000fea0003800000 */
.L_x_13340:
        /* <DEDUP_REMOVED lines=21> */
.L_x_13350:
[----:B------:R-:W0:Y:S02]  /*62f0*/  F2I.U64.TRUNC R22, R22 ;  /* 0x0000001600167311 */ /* 0x000e24000020d800 */
[----:B0-----:R0:W-:Y:S01]  /*6300*/  STG.E.64 desc[UR36][R8.64], R22 ;  /* 0x0000001608007986 */ /* 0x0011e2000c101b24 */
[----:B------:R-:W-:Y:S05]  /*6310*/  BRA `(.L_x_13332) ;  /* 0x0000000400387947 */ /* 0x000fea0003800000 */
.L_x_13349:
[----:B------:R-:W0:Y:S02]  /*6320*/  F2I.FTZ.U32.TRUNC.NTZ R3, R22 ;  /* 0x0000001600037305 */ /* 0x000e24000021f000 */
[----:B0-----:R0:W-:Y:S01]  /*6330*/  STG.E desc[UR36][R8.64], R3 ;  /* 0x0000000308007986 */ /* 0x0011e2000c101924 */
[----:B------:R-:W-:Y:S05]  /*6340*/  BRA `(.L_x_13332) ;  /* 0x00000004002c7947 */ /* 0x000fea0003800000 */
.L_x_13339:
        /* <DEDUP_REMOVED lines=10> */
.L_x_13352:
[----:B------:R-:W-:Y:S01]  /*63f0*/  FMUL.FTZ R4, R22, 1 ;  /* 0x3f80000016047820 */ /* 0x000fe20000410000 */
[----:B------:R-:W-:-:S05]  /*6400*/  CS2R R6, SRZ ;  /* 0x0000000000067805 */ /* 0x000fca000001ff00 */
[----:B------:R-:W0:Y:S02]  /*6410*/  F2F.F64.F32 R4, R4 ;  /* 0x0000000400047310 */ /* 0x000e240000201800 */
[----:B0-----:R0:W-:Y:S01]  /*6420*/  STG.E.128 desc[UR36][R8.64], R4 ;  /* 0x0000000408007986 */ /* 0x0011e2000c101d24 */
[----:B------:R-:W-:Y:S05]  /*6430*/  BRA `(.L_x_13332) ;  /* 0x0000000000f07947 */ /* 0x000fea0003800000 */
.L_x_13351:
[----:B------:R-:W-:-:S13]  /*6440*/  ISETP.NE.AND P0, PT, R0, 0xf, PT ;  /* 0x0000000f0000780c */ /* 0x000fda0003f05270 */
[----:B------:R-:W-:Y:S05]  /*6450*/  @!P0 BRA `(.L_x_13353) ;  /* 0x0000000000e08947 */ /* 0x000fea0003800000 */
[----:B------:R-:W-:-:S13]  /*6460*/  ISETP.NE.AND P0, PT, R0, 0x17, PT ;  /* 0x000000170000780c */ /* 0x000fda0003f05270 */
[----:B------:R-:W-:Y:S05]  /*6470*/  @!P0 BRA `(.L_x_13354) ;  /* 0x00000000008c8947 */ /* 0x000fea0003800000 */
[----:B------:R-:W-:-:S13]  /*6480*/  ISETP.NE.AND P0, PT, R0, 0x18, PT ;  /* 0x000000180000780c */ /* 0x000fda0003f05270 */
[----:B------:R-:W-:Y:S05]  /*6490*/  @!P0 BRA `(.L_x_13355) ;  /* 0x0000000000448947 */ /* 0x000fea0003800000 */
.L_x_13331:
        /* <DEDUP_REMOVED lines=16> */
.L_x_13356:
[----:B------:R-:W-:Y:S05]  /*65a0*/  BRA `(.L_x_13332) ;  /* 0x0000000000947947 */ /* 0x000fea0003800000 */
.L_x_13355:
        /* <DEDUP_REMOVED lines=12> */
.L_x_13358:
[----:B------:R-:W-:Y:S05]  /*6670*/  BSYNC.RECONVERGENT B0 ;  /* 0x0000000000007941 */ /* 0x000fea0003800200 */
.L_x_13357:
[----:B------:R-:W-:-:S05]  /*6680*/  LOP3.LUT R3, R0, 0x80, R5, 0xf8, !PT ;  /* 0x0000008000037812 */ /* 0x000fca00078ef805 */
[----:B------:R3:W-:Y:S01]  /*6690*/  STG.E.U8 desc[UR36][R8.64], R3 ;  /* 0x0000000308007986 */ /* 0x0007e2000c101124 */
[----:B------:R-:W-:Y:S05]  /*66a0*/  BRA `(.L_x_13332) ;  /* 0x0000000000547947 */ /* 0x000fea0003800000 */
.L_x_13354:
        /* <DEDUP_REMOVED lines=11> */
.L_x_13360:
[----:B------:R-:W-:Y:S01]  /*6760*/  IMAD.MOV.U32 R0, RZ, RZ, 0x7f ;  /* 0x0000007fff007424 */ /* 0x000fe200078e00ff */
[----:B------:R-:W-:-:S04]  /*6770*/  ISETP.GT.U32.AND P0, PT, R4, 0x7f800000, PT ;  /* 0x7f8000000400780c */ /* 0x000fc80003f04070 */
[----:B------:R-:W-:-:S09]  /*6780*/  SEL R0, R0, 0x7c, P0 ;  /* 0x0000007c00007807 */ /* 0x000fd20000000000 */
.L_x_13361:
[----:B------:R-:W-:Y:S05]  /*6790*/  BSYNC.RECONVERGENT B0 ;  /* 0x0000000000007941 */ /* 0x000fea0003800200 */
.L_x_13359:
[----:B------:R-:W-:-:S04]  /*67a0*/  SHF.R.U32.HI R3, RZ, 0x18, R22 ;  /* 0x00000018ff037819 */ /* 0x000fc80000011616 */
[----:B------:R-:W-:-:S05]  /*67b0*/  LOP3.LUT R3, R0, 0x80, R3, 0xf8, !PT ;  /* 0x0000008000037812 */ /* 0x000fca00078ef803 */
[----:B------:R2:W-:Y:S01]  /*67c0*/  STG.E.U8 desc[UR36][R8.64], R3 ;  /* 0x0000000308007986 */ /* 0x0005e2000c101124 */
[----:B------:R-:W-:Y:S05]  /*67d0*/  BRA `(.L_x_13332) ;  /* 0x0000000000087947 */ /* 0x000fea0003800000 */
.L_x_13353:
[----:B------:R-:W-:-:S05]  /*67e0*/  F2FP.BF16.F32.PACK_AB R22, RZ, R22 ;  /* 0x00000016ff16723e */ /* 0x000fca00000010ff */
[----:B------:R4:W-:Y:S02]  /*67f0*/  STG.E.U16 desc[UR36][R8.64], R22 ;  /* 0x0000001608007986 */ /* 0x0009e4000c101524 */
.L_x_13332:
[----:B------:R-:W-:-:S07]  /*6800*/  VIADD R25, R25, 0x80 ;  /* 0x0000008019197836 */ /* 0x000fce0000000000 */
.L_x_13291:
[----:B------:R-:W-:Y:S05]  /*6810*/  BSYNC.RECONVERGENT B6 ;  /* 0x0000000000067941 */ /* 0x000fea0003800200 */
.L_x_13290:
        /* <DEDUP_REMOVED lines=22> */
.L_x_13365:
[----:B------:R-:W0:Y:S02]  /*6980*/  F2I.S64.TRUNC R24, R24 ;  /* 0x0000001800187311 */ /* 0x000e24000020d900 */
[----:B0-----:R-:W-:-:S05]  /*6990*/  IMAD.MOV.U32 R5, RZ, RZ, R24 ;  /* 0x000000ffff057224 */ /* 0x001fca00078e0018 */
[----:B------:R-:W-:Y:S01]  /*69a0*/  STG.E.U8 desc[UR36][R2.64], R5 ;  /* 0x0000000502007986 */ /* 0x000fe2000c101124 */
[----:B------:R-:W-:Y:S05]  /*69b0*/  EXIT ;  /* 0x000000000000794d */ /* 0x000fea0003800000 */
.L_x_13364:
        /* <DEDUP_REMOVED lines=9> */
.L_x_13368:
[----:B------:R-:W0:Y:S02]  /*6a50*/  F2I.FTZ.TRUNC.NTZ R5, R24 ;  /* 0x0000001800057305 */ /* 0x000e24000021f100 */
[----:B0-----:R-:W-:Y:S01]  /*6a60*/  STG.E desc[UR36][R2.64], R5 ;  /* 0x0000000502007986 */ /* 0x001fe2000c101924 */
[----:B------:R-:W-:Y:S05]  /*6a70*/  EXIT ;  /* 0x000000000000794d */ /* 0x000fea0003800000 */
.L_x_13367:
[----:B------:R-:W0:Y:S02]  /*6a80*/  F2I.FTZ.TRUNC.NTZ R5, R24 ;  /* 0x0000001800057305 */ /* 0x000e24000021f100 */
[----:B0-----:R-:W-:Y:S01]  /*6a90*/  STG.E.U16 desc[UR36][R2.64], R5 ;  /* 0x0000000502007986 */ /* 0x001fe2000c101524 */
[----:B------:R-:W-:Y:S05]  /*6aa0*/  EXIT ;  /* 0x000000000000794d */ /* 0x000fea0003800000 */
.L_x_13363:
        /* <DEDUP_REMOVED lines=8> */
.L_x_13370:
[----:B------:R-:W-:-:S05]  /*6b30*/  F2FP.F16.F32.PACK_AB R24, RZ, R24 ;  /* 0x00000018ff18723e */ /* 0x000fca00000000ff */
[----:B------:R-:W-:Y:S01]  /*6b40*/  STG.E.U16 desc[UR36][R2.64], R24 ;  /* 0x0000001802007986 */ /* 0x000fe2000c101524 */
[----:B------:R-:W-:Y:S05]  /*6b50*/  EXIT ;  /* 0x000000000000794d */ /* 0x000fea0003800000 */
.L_x_13369:
        /* <DEDUP_REMOVED lines=9> */
.L_x_13372:
[----:B------:R-:W-:-:S04]  /*6bf0*/  F2FP.F16.F32.PACK_AB R5, RZ, R24 ;  /* 0x00000018ff05723e */ /* 0x000fc800000000ff */
[----:B------:R-:W-:-:S05]  /*6c00*/  PRMT R5, R5, 0x5410, RZ ;  /* 0x0000541005057816 */ /* 0x000fca00000000ff */
[----:B------:R-:W-:Y:S01]  /*6c10*/  STG.E desc[UR36][R2.64], R5 ;  /* 0x0000000502007986 */ /* 0x000fe2000c101924 */
[----:B------:R-:W-:Y:S05]  /*6c20*/  EXIT ;  /* 0x000000000000794d */ /* 0x000fea0003800000 */
.L_x_13371:
[----:B------:R-:W-:-:S06]  /*6c30*/  FMUL.FTZ R4, R24, 1 ;  /* 0x3f80000018047820 */ /* 0x000fcc0000410000 */
[----:B------:R-:W0:Y:S02]  /*6c40*/  F2F.F64.F32 R4, R4 ;  /* 0x0000000400047310 */ /* 0x000e240000201800 */
[----:B0-----:R-:W-:Y:S01]  /*6c50*/  STG.E.64 desc[UR36][R2.64], R4 ;  /* 0x0000000402007986 */ /* 0x001fe2000c101b24 */
[----:B------:R-:W-:Y:S05]  /*6c60*/  EXIT ;  /* 0x000000000000794d */ /* 0x000fea0003800000 */
.L_x_13362:
        /* <DEDUP_REMOVED lines=13> */
.L_x_13376:
        /* <DEDUP_REMOVED lines=16> */
.L_x_13379:
[----:B------:R-:W-:-:S04]  /*6e40*/  SHF.R.U32.HI R24, RZ, 0x18, R24 ;  /* 0x00000018ff187819 */ /* 0x000fc80000011618 */
[----:B------:R-:W-:-:S04]  /*6e50*/  LOP3.LUT R5, R5, 0x80, R24, 0xf8, !PT ;  /* 0x0000008005057812 */ /* 0x000fc800078ef818 */
[----:B------:R-:W-:-:S07]  /*6e60*/  PRMT R0, R5, 0x7610, R0 ;  /* 0x0000761005007816 */ /* 0x000fce0000000000 */
.L_x_13378:
[----:B------:R-:W-:Y:S05]  /*6e70*/  BSYNC.RECONVERGENT B0 ;  /* 0x0000000000007941 */ /* 0x000fea0003800200 */
.L_x_13377:
[----:B------:R-:W-:Y:S01]  /*6e80*/  STG.E.U8 desc[UR36][R2.64], R0 ;  /* 0x0000000002007986 */ /* 0x000fe2000c101124 */
[----:B------:R-:W-:Y:S05]  /*6e90*/  EXIT ;  /* 0x000000000000794d */ /* 0x000fea0003800000 */
.L_x_13375:
        /* <DEDUP_REMOVED lines=16> */
.L_x_13382:
[----:B------:R-:W-:-:S04]  /*6fa0*/  SHF.R.U32.HI R24, RZ, 0x18, R24 ;  /* 0x00000018ff187819 */ /* 0x000fc80000011618 */
[----:B------:R-:W-:-:S04]  /*6fb0*/  LOP3.LUT R5, R5, 0x80, R24, 0xf8, !PT ;  /* 0x0000008005057812 */ /* 0x000fc800078ef818 */
[----:B------:R-:W-:-:S07]  /*6fc0*/  PRMT R0, R5, 0x7610, R0 ;  /* 0x0000761005007816 */ /* 0x000fce0000000000 */
.L_x_13381:
[----:B------:R-:W-:Y:S05]  /*6fd0*/  BSYNC.RECONVERGENT B0 ;  /* 0x0000000000007941 */ /* 0x000fea0003800200 */
.L_x_13380:
[----:B------:R-:W-:Y:S01]  /*6fe0*/  STG.E.U8 desc[UR36][R2.64], R0 ;  /* 0x0000000002007986 */ /* 0x000fe2000c101124 */
[----:B------:R-:W-:Y:S05]  /*6ff0*/  EXIT ;  /* 0x000000000000794d */ /* 0x000fea0003800000 */
.L_x_13374:
        /* <DEDUP_REMOVED lines=21> */
.L_x_13384:
[----:B------:R-:W0:Y:S02]  /*7150*/  F2I.U64.TRUNC R24, R24 ;  /* 0x0000001800187311 */ /* 0x000e24000020d800 */
[----:B0-----:R-:W-:Y:S01]  /*7160*/  STG.E.64 desc[UR36][R2.64], R24 ;  /* 0x0000001802007986 */ /* 0x001fe2000c101b24 */
[----:B------:R-:W-:Y:S05]  /*7170*/  EXIT ;  /* 0x000000000000794d */ /* 0x000fea0003800000 */
.L_x_13383:
[----:B------:R-:W0:Y:S02]  /*7180*/  F2I.FTZ.U32.TRUNC.NTZ R5, R24 ;  /* 0x0000001800057305 */ /* 0x000e24000021f000 */
[----:B0-----:R-:W-:Y:S01]  /*7190*/  STG.E desc[UR36][R2.64], R5 ;  /* 0x0000000502007986 */ /* 0x001fe2000c101924 */
[----:B------:R-:W-:Y:S05]  /*71a0*/  EXIT ;  /* 0x000000000000794d */ /* 0x000fea0003800000 */
.L_x_13373:
        /* <DEDUP_REMOVED lines=10> */
.L_x_13386:
[----:B------:R-:W-:Y:S01]  /*7250*/  FMUL.FTZ R4, R24, 1 ;  /* 0x3f80000018047820 */ /* 0x000fe20000410000 */
[----:B------:R-:W-:-:S05]  /*7260*/  CS2R R6, SRZ ;  /* 0x0000000000067805 */ /* 0x000fca000001ff00 */
[----:B------:R-:W0:Y:S02]  /*7270*/  F2F.F64.F32 R4, R4 ;  /* 0x0000000400047310 */ /* 0x000e240000201800 */
[----:B0-----:R-:W-:Y:S01]  /*7280*/  STG.E.128 desc[UR36][R2.64], R4 ;  /* 0x0000000402007986 */ /* 0x001fe2000c101d24 */
[----:B------:R-:W-:Y:S05]  /*7290*/  EXIT ;  /* 0x000000000000794d */ /* 0x000fea0003800000 */
.L_x_13385:
[----:B------:R-:W-:-:S13]  /*72a0*/  ISETP.NE.AND P0, PT, R0, 0xf, PT ;  /* 0x0000000f0000780c */ /* 0x000fda0003f05270 */
[----:B------:R-:W-:Y:S05]  /*72b0*/  @!P0 BRA `(.L_x_13387) ;  /* 0x0000000000e08947 */ /* 0x000fea0003800000 */
[----:B------:R-:W-:-:S13]  /*72c0*/  ISETP.NE.AND P0, PT, R0, 0x17, PT ;  /* 0x000000170000780c */ /* 0x000fda0003f05270 */
[----:B------:R-:W-:Y:S05]  /*72d0*/  @!P0 BRA `(.L_x_13388) ;  /* 0x00000000008c8947 */ /* 0x000fea0003800000 */
[----:B------:R-:W-:-:S13]  /*72e0*/  ISETP.NE.AND P0, PT, R0, 0x18, PT ;  /* 0x000000180000780c */ /* 0x000fda0003f05270 */
[----:B------:R-:W-:Y:S05]  /*72f0*/  @!P0 BRA `(.L_x_13389) ;  /* 0x0000000000448947 */ /* 0x000fea0003800000 */
.L_x_13366:
        /* <DEDUP_REMOVED lines=16> */
.L_x_13390:
[----:B------:R-:W-:Y:S05]  /*7400*/  EXIT ;  /* 0x000000000000794d */ /* 0x000fea0003800000 */
.L_x_13389:
        /* <DEDUP_REMOVED lines=12> */
.L_x_13392:
[----:B------:R-:W-:Y:S05]  /*74d0*/  BSYNC.RECONVERGENT B0 ;  /* 0x0000000000007941 */ /* 0x000fea0003800200 */
.L_x_13391:
[----:B------:R-:W-:-:S05]  /*74e0*/  LOP3.LUT R5, R0, 0x80, R7, 0xf8, !PT ;  /* 0x0000008000057812 */ /* 0x000fca00078ef807 */
[----:B------:R-:W-:Y:S01]  /*74f0*/  STG.E.U8 desc[UR36][R2.64], R5 ;  /* 0x0000000502007986 */ /* 0x000fe2000c101124 */
[----:B------:R-:W-:Y:S05]  /*7500*/  EXIT ;  /* 0x000000000000794d */ /* 0x000fea0003800000 */
.L_x_13388:
        /* <DEDUP_REMOVED lines=11> */
.L_x_13394:
[----:B------:R-:W-:Y:S01]  /*75c0*/  IMAD.MOV.U32 R0, RZ, RZ, 0x7f ;  /* 0x0000007fff007424 */ /* 0x000fe200078e00ff */
[----:B------:R-:W-:-:S04]  /*75d0*/  ISETP.GT.U32.AND P0, PT, R4, 0x7f800000, PT ;  /* 0x7f8000000400780c */ /* 0x000fc80003f04070 */
[----:B------:R-:W-:-:S09]  /*75e0*/  SEL R0, R0, 0x7c, P0 ;  /* 0x0000007c00007807 */ /* 0x000fd20000000000 */
.L_x_13395:
[----:B------:R-:W-:Y:S05]  /*75f0*/  BSYNC.RECONVERGENT B0 ;  /* 0x0000000000007941 */ /* 0x000fea0003800200 */
.L_x_13393:
[----:B------:R-:W-:-:S04]  /*7600*/  SHF.R.U32.HI R5, RZ, 0x18, R24 ;  /* 0x00000018ff057819 */ /* 0x000fc80000011618 */
[----:B------:R-:W-:-:S05]  /*7610*/  LOP3.LUT R5, R0, 0x80, R5, 0xf8, !PT ;  /* 0x0000008000057812 */ /* 0x000fca00078ef805 */
[----:B------:R-:W-:Y:S01]  /*7620*/  STG.E.U8 desc[UR36][R2.64], R5 ;  /* 0x0000000502007986 */ /* 0x000fe2000c101124 */
[----:B------:R-:W-:Y:S05]  /*7630*/  EXIT ;  /* 0x000000000000794d */ /* 0x000fea0003800000 */
.L_x_13387:
[----:B------:R-:W-:-:S05]  /*7640*/  F2FP.BF16.F32.PACK_AB R24, RZ, R24 ;  /* 0x00000018ff18723e */ /* 0x000fca00000010ff */
[----:B------:R-:W-:Y:S01]  /*7650*/  STG.E.U16 desc[UR36][R2.64], R24 ;  /* 0x0000001802007986 */ /* 0x000fe2000c101524 */
[----:B------:R-:W-:Y:S05]  /*7660*/  EXIT ;  /* 0x000000000000794d */ /* 0x000fea0003800000 */
.L_x_13396:
        /* <DEDUP_REMOVED lines=9> */
.L_x_19508:


//--------------------- .text._ZN2at6native18elementwise_kernelILi128ELi2EZNS0_22gpu_kernel_impl_nocastINS0_13AUnaryFunctorIfffNS0_15binary_internal10DivFunctorIfEEEEEEvRNS_18TensorIteratorBaseERKT_EUliE_EEviT1_ --------------------------
	.section	.text._ZN2at6native18elementwise_kernelILi128ELi2EZNS0_22gpu_kernel_impl_nocastINS0_13AUnaryFunctorIfffNS0_15binary_internal10DivFunctorIfEEEEEEvRNS_18TensorIteratorBaseERKT_EUliE_EEviT1_,"ax",@progbits
	.align	128
        .global         _ZN2at6native18elementwise_kernelILi128ELi2EZNS0_22gpu_kernel_impl_nocastINS0_13AUnaryFunctorIfffNS0_15binary_internal10DivFunctorIfEEEEEEvRNS_18TensorIteratorBaseERKT_EUliE_EEviT1_
        .type           _ZN2at6native18elementwise_kernelILi128ELi2EZNS0_22gpu_kernel_impl_nocastINS0_13AUnaryFunctorIfffNS0_15binary_internal10DivFunctorIfEEEEEEvRNS_18TensorIteratorBaseERKT_EUliE_EEviT1_,@function
        .size           _ZN2at6native18elementwise_kernelILi128ELi2EZNS0_22gpu_kernel_impl_nocastINS0_13AUnaryFunctorIfffNS0_15binary_internal10DivFunctorIfEEEEEEvRNS_18TensorIteratorBaseERKT_EUliE_EEviT1_,(.L_x_19509 - _ZN2at6native18elementwise_kernelILi128ELi2EZNS0_22gpu_kernel_impl_nocastINS0_13AUnaryFunctorIfffNS0_15binary_internal10DivFunctorIfEEEEEEvRNS_18TensorIteratorBaseERKT_EUliE_EEviT1_)
        .other          _ZN2at6native18elementwise_kernelILi128ELi2EZNS0_22gpu_kernel_impl_nocastINS0_13AUnaryFunctorIfffNS0_15binary_internal10DivFunctorIfEEEEEEvRNS_18TensorIteratorBaseERKT_EUliE_EEviT1_,@"STO_CUDA_ENTRY STV_DEFAULT"
_ZN2at6native18elementwise_kernelILi128ELi2EZNS0_22gpu_kernel_impl_nocastINS0_13AUnaryFunctorIfffNS0_15binary_internal10DivFunctorIfEEEEEEvRNS_18TensorIteratorBaseERKT_EUliE_EEviT1_:
.text._ZN2at6native18elementwise_kernelILi128ELi2EZNS0_22gpu_kernel_impl_nocastINS0_13AUnaryFunctorIfffNS0_15binary_internal10DivFunctorIfEEEEEEvRNS_18TensorIteratorBaseERKT_EUliE_EEviT1_:
        /* <DEDUP_REMOVED lines=17> */
[----:B------:R-:W-:Y:S01]  /*0110*/  IADD3 R3, PT, PT, R3, 0x80, RZ ;  /* 0x0000008003037810 */ /* 0x000fe20007ffe0ff */
[----:B--2---:R-:W1:Y:S02]  /*0120*/  MUFU.RCP R9, R4 ;  /* 0x0000000400097308 */ /* 0x004e640000001000 */
[----:B-1----:R-:W-:-:S05]  /*0130*/  FMUL.FTZ R9, R9, UR5 ;  /* 0x0000000509097c20 */ /* 0x002fca0008410000 */
[----:B0-----:R0:W-:Y:S02]  /*0140*/  STG.E desc[UR6][R6.64], R9 ;  /* 0x0000000906007986 */ /* 0x0011e4000c101906 */
.L_x_13399:
[----:B------:R-:W-:Y:S05]  /*0150*/  BSYNC.RECONVERGENT B0 ;  /* 0x0000000000007941 */ /* 0x000fea0003800200 */
.L_x_13398:
[----:B------:R-:W-:-:S13]  /*0160*/  ISETP.GE.AND P0, PT, R3, UR4, PT ;  /* 0x0000000403007c0c */ /* 0x000fda000bf06270 */
[----:B------:R-:W-:Y:S05]  /*0170*/  @P0 EXIT ;  /* 0x000000000000094d */ /* 0x000fea0003800000 */
[----:B------:R-:W1:Y:S01]  /*0180*/  LDC.64 R2, c[0x0][0x588] ;  /* 0x00016200ff027b82 */ /* 0x000e620000000a00 */
[----:B------:R-:W2:Y:S01]  /*0190*/  LDCU UR4, c[0x0][0x594] ;  /* 0x0000b280ff0477ac */ /* 0x000ea20008000800 */
[----:B-1----:R-:W0:Y:S06]  /*01a0*/  LDG.E R2, desc[UR6][R2.64] ;  /* 0x0000000602027981 */ /* 0x002e2c000c1e1900 */
[----:B------:R-:W1:Y:S01]  /*01b0*/  LDC.64 R4, c[0x0][0x580] ;  /* 0x00016000ff047b82 */ /* 0x000e620000000a00 */
[----:B0-----:R-:W2:Y:S02]  /*01c0*/  MUFU.RCP R7, R2 ;  /* 0x0000000200077308 */ /* 0x001ea40000001000 */
[----:B--2---:R-:W-:-:S05]  /*01d0*/  FMUL.FTZ R7, R7, UR4 ;  /* 0x0000000407077c20 */ /* 0x004fca0008410000 */
[----:B-1----:R-:W-:Y:S01]  /*01e0*/  STG.E desc[UR6][R4.64], R7 ;  /* 0x0000000704007986 */ /* 0x002fe2000c101906 */
[----:B------:R-:W-:Y:S05]  /*01f0*/  EXIT ;  /* 0x000000000000794d */ /* 0x000fea0003800000 */
.L_x_13397:
        /* <DEDUP_REMOVED lines=305> */
.L_x_13402:
[----:B------:R-:W0:Y:S01]  /*1510*/  LDCU.128 UR8, c[0x0][0x580] ;  /* 0x0000b000ff0877ac */ /* 0x000e220008000c00 */
[----:B------:R-:W1:Y:S01]  /*1520*/  LDCU UR5, c[0x0][0x594] ;  /* 0x0000b280ff0577ac */ /* 0x000e620008000800 */
[----:B0-----:R-:W-:-:S05]  /*1530*/  IADD3 R6, P0, PT, R4, UR10, RZ ;  /* 0x0000000a04067c10 */ /* 0x001fca000ff1e0ff */
[----:B------:R-:W-:-:S05]  /*1540*/  IMAD.X R7, RZ, RZ, UR11, P0 ;  /* 0x0000000bff077e24 */ /* 0x000fca00080e06ff */
[----:B------:R-:W2:Y:S01]  /*1550*/  LDG.E R6, desc[UR6][R6.64] ;  /* 0x0000000606067981 */ /* 0x000ea2000c1e1900 */
[----:B------:R-:W-:Y:S02]  /*1560*/  IADD3 R4, P0, PT, R5, UR8, RZ ;  /* 0x0000000805047c10 */ /* 0x000fe4000ff1e0ff */
[----:B------:R-:W-:Y:S02]  /*1570*/  IADD3 R3, PT, PT, R3, 0x80, RZ ;  /* 0x0000008003037810 */ /* 0x000fe40007ffe0ff */
[----:B------:R-:W-:Y:S01]  /*1580*/  IADD3.X R5, PT, PT, RZ, UR9, RZ, P0, !PT ;  /* 0x00000009ff057c10 */ /* 0x000fe200087fe4ff */
[----:B--2---:R-:W1:Y:S02]  /*1590*/  MUFU.RCP R9, R6 ;  /* 0x0000000600097308 */ /* 0x004e640000001000 */
[----:B-1----:R-:W-:-:S05]  /*15a0*/  FMUL.FTZ R9, R9, UR5 ;  /* 0x0000000509097c20 */ /* 0x002fca0008410000 */
[----:B------:R0:W-:Y:S02]  /*15b0*/  STG.E desc[UR6][R4.64], R9 ;  /* 0x0000000904007986 */ /* 0x0001e4000c101906 */
.L_x_13401:
[----:B------:R-:W-:Y:S05]  /*15c0*/  BSYNC.RECONVERGENT B0 ;  /* 0x0000000000007941 */ /* 0x000fea0003800200 */
.L_x_13400:
        /* <DEDUP_REMOVED lines=300> */
.L_x_13403:
[----:B------:R-:W0:Y:S01]  /*2890*/  LDCU.128 UR8, c[0x0][0x580] ;  /* 0x0000b000ff0877ac */ /* 0x000e220008000c00 */
[----:B------:R-:W1:Y:S01]  /*28a0*/  LDCU UR4, c[0x0][0x594] ;  /* 0x0000b280ff0477ac */ /* 0x000e620008000800 */
[----:B0-----:R-:W-:-:S04]  /*28b0*/  IADD3 R4, P0, PT, R2, UR10, RZ ;  /* 0x0000000a02047c10 */ /* 0x001fc8000ff1e0ff */
[----:B------:R-:W-:-:S05]  /*28c0*/  IADD3.X R5, PT, PT, RZ, UR11, RZ, P0, !PT ;  /* 0x0000000bff057c10 */ /* 0x000fca00087fe4ff */
[----:B------:R-:W2:Y:S01]  /*28d0*/  LDG.E R4, desc[UR6][R4.64] ;  /* 0x0000000604047981 */ /* 0x000ea2000c1e1900 */
[----:B------:R-:W-:-:S04]  /*28e0*/  IADD3 R2, P0, PT, R3, UR8, RZ ;  /* 0x0000000803027c10 */ /* 0x000fc8000ff1e0ff */
[----:B------:R-:W-:Y:S01]  /*28f0*/  IADD3.X R3, PT, PT, RZ, UR9, RZ, P0, !PT ;  /* 0x00000009ff037c10 */ /* 0x000fe200087fe4ff */
[----:B--2---:R-:W1:Y:S02]  /*2900*/  MUFU.RCP R7, R4 ;  /* 0x0000000400077308 */ /* 0x004e640000001000 */
[----:B-1----:R-:W-:-:S05]  /*2910*/  FMUL.FTZ R7, R7, UR4 ;  /* 0x0000000407077c20 */ /* 0x002fca0008410000 */
[----:B------:R-:W-:Y:S01]  /*2920*/  STG.E desc[UR6][R2.64], R7 ;  /* 0x0000000702007986 */ /* 0x000fe2000c101906 */
[----:B------:R-:W-:Y:S05]  /*2930*/  EXIT ;  /* 0x000000000000794d */ /* 0x000fea0003800000 */
.L_x_13404:
        /* <DEDUP_REMOVED lines=12> */
.L_x_19509:


//--------------------- .text._ZN2at6native27unrolled_elementwise_kernelINS0_13AUnaryFunctorIfffNS0_15binary_internal10DivFunctorIfEEEESt5arrayIPcLm2EELi4E23TrivialOffsetCalculatorILi1EjESB_NS0_6memory15LoadWithoutCastENSC_16StoreWithoutCastEEEviT_T0_T2_T3_T4_T5_ --------------------------
	.section	.text._ZN2at6native27unrolled_elementwise_kernelINS0_13AUnaryFunctorIfffNS0_15binary_internal10DivFunctorIfEEEESt5arrayIPcLm2EELi4E23TrivialOffsetCalculatorILi1EjESB_NS0_6memory15LoadWithoutCastENSC_16StoreWithoutCastEEEviT_T0_T2_T3_T4_T5_,"ax",@progbits
	.align	128
        .global         _ZN2at6native27unrolled_elementwise_kernelINS0_13AUnaryFunctorIfffNS0_15binary_internal10DivFunctorIfEEEESt5arrayIPcLm2EELi4E23TrivialOffsetCalculatorILi1EjESB_NS0_6memory15LoadWithoutCastENSC_16StoreWithoutCastEEEviT_T0_T2_T3_T4_T5_
        .type           _ZN2at6native27unrolled_elementwise_kernelINS0_13AUnaryFunctorIfffNS0_15binary_internal10DivFunctorIfEEEESt5arrayIPcLm2EELi4E23TrivialOffsetCalculatorILi1EjESB_NS0_6memory15LoadWithoutCastENSC_16StoreWithoutCastEEEviT_T0_T2_T3_T4_T5_,@function
        .size           _ZN2at6native27unrolled_elementwise_kernelINS0_13AUnaryFunctorIfffNS0_15binary_internal10DivFunctorIfEEEESt5arrayIPcLm2EELi4E23TrivialOffsetCalculatorILi1EjESB_NS0_6memory15LoadWithoutCastENSC_16StoreWithoutCastEEEviT_T0_T2_T3_T4_T5_,(.L_x_19510 - _ZN2at6native27unrolled_elementwise_kernelINS0_13AUnaryFunctorIfffNS0_15binary_internal10DivFunctorIfEEEESt5arrayIPcLm2EELi4E23TrivialOffsetCalculatorILi1EjESB_NS0_6memory15LoadWithoutCastENSC_16StoreWithoutCastEEEviT_T0_T2_T3_T4_T5_)
        .other          _ZN2at6native27unrolled_elementwise_kernelINS0_13AUnaryFunctorIfffNS0_15binary_internal10DivFunctorIfEEEESt5arrayIPcLm2EELi4E23TrivialOffsetCalculatorILi1EjESB_NS0_6memory15LoadWithoutCastENSC_16StoreWithoutCastEEEviT_T0_T2_T3_T4_T5_,@"STO_CUDA_ENTRY STV_DEFAULT"
_ZN2at6native27unrolled_elementwise_kernelINS0_13AUnaryFunctorIfffNS0_15binary_internal10DivFunctorIfEEEESt5arrayIPcLm2EELi4E23TrivialOffsetCalculatorILi1EjESB_NS0_6memory15LoadWithoutCastENSC_16StoreWithoutCastEEEviT_T0_T2_T3_T4_T5_:
.text._ZN2at6native27unrolled_elementwise_kernelINS0_13AUnaryFunctorIfffNS0_15binary_internal10DivFunctorIfEEEESt5arrayIPcLm2EELi4E23TrivialOffsetCalculatorILi1EjESB_NS0_6memory15LoadWithoutCastENSC_16StoreWithoutCastEEEviT_T0_T2_T3_T4_T5_:
[----:B------:R-:W-:Y:S01]  /*0000*/  LDC R1, c[0x0][0x37c] ;  /* 0x0000df00ff017b82 */ /* 0x000fe20000000800 */
[----:B------:R-:W0:Y:S07]  /*0010*/  S2R R3, SR_CTAID.X ;  /* 0x0000000000037919 */ /* 0x000e2e0000002500 */
[----:B------:R-:W0:Y:S01]  /*0020*/  LDC R0, c[0x0][0x380] ;  /* 0x0000e000ff007b82 */ /* 0x000e220000000800 */
[----:B------:R-:W1:Y:S01]  /*0030*/  LDCU.64 UR4, c[0x0][0x358] ;  /* 0x00006b00ff0477ac */ /* 0x000e620008000a00 */
[----:B------:R-:W-:Y:S01]  /*0040*/  IMAD.MOV.U32 R12, RZ, RZ, RZ ;  /* 0x000000ffff0c7224 */ /* 0x000fe200078e00ff */
        /* <DEDUP_REMOVED lines=12> */
[----:B0-----:R-:W-:-:S05]  /*0110*/  @!P0 IMAD.WIDE.U32 R14, R7, 0x4, R14 ;  /* 0x00000004070e8825 */ /* 0x001fca00078e000e */
[----:B-1----:R-:W3:Y:S07]  /*0120*/  @!P0 LDG.E R12, desc[UR4][R14.64] ;  /* 0x000000040e0c8981 */ /* 0x002eee000c1e1900 */
[----:B------:R-:W0:Y:S01]  /*0130*/  @!P2 LDC.64 R10, c[0x0][0x398] ;  /* 0x0000e600ff0aab82 */ /* 0x000e220000000a00 */
[----:B------:R-:W-:Y:S01]  /*0140*/  @!P2 LEA R17, R3, R20, 0x9 ;  /* 0x000000140311a211 */ /* 0x000fe200078e48ff */
[----:B--2---:R-:W-:-:S04]  /*0150*/  @!P1 IMAD.WIDE.U32 R8, R13, 0x4, R8 ;  /* 0x000000040d089825 */ /* 0x004fc800078e0008 */
[----:B0-----:R-:W-:Y:S01]  /*0160*/  @!P2 IMAD.WIDE.U32 R16, R17, 0x4, R10 ;  /* 0x000000041110a825 */ /* 0x001fe200078e000a */
[----:B------:R-:W-:-:S06]  /*0170*/  CS2R R10, SRZ ;  /* 0x00000000000a7805 */ /* 0x000fcc000001ff00 */
[----:B------:R-:W2:Y:S04]  /*0180*/  @!P2 LDG.E R10, desc[UR4][R16.64] ;  /* 0x00000004100aa981 */ /* 0x000ea8000c1e1900 */
[----:B------:R0:W4:Y:S01]  /*0190*/  @!P1 LDG.E R11, desc[UR4][R8.64] ;  /* 0x00000004080b9981 */ /* 0x000122000c1e1900 */
[----:B------:R-:W-:-:S05]  /*01a0*/  @!P2 VIADD R20, R20, 0x80 ;  /* 0x000000801414a836 */ /* 0x000fca0000000000 */
[-C--:B------:R-:W-:Y:S02]  /*01b0*/  ISETP.GE.AND P0, PT, R20, R5.reuse, PT ;  /* 0x000000051400720c */ /* 0x080fe40003f06270 */
[----:B------:R-:W-:-:S11]  /*01c0*/  ISETP.GE.AND P1, PT, R0, R5, PT ;  /* 0x000000050000720c */ /* 0x000fd60003f26270 */
[----:B------:R-:W1:Y:S01]  /*01d0*/  @!P0 LDC.64 R18, c[0x0][0x398] ;  /* 0x0000e600ff128b82 */ /* 0x000e620000000a00 */
[----:B------:R-:W-:-:S07]  /*01e0*/  @!P0 LEA R7, R3, R20, 0x9 ;  /* 0x0000001403078211 */ /* 0x000fce00078e48ff */
[----:B------:R-:W3:Y:S08]  /*01f0*/  @!P1 LDC R13, c[0x0][0x388] ;  /* 0x0000e200ff0d9b82 */ /* 0x000ef00000000800 */
[----:B0-----:R-:W0:Y:S01]  /*0200*/  @!P1 LDC.64 R8, c[0x0][0x390] ;  /* 0x0000e400ff089b82 */ /* 0x001e220000000a00 */
[----:B------:R-:W-:Y:S01]  /*0210*/  IADD3 R16, PT, PT, R0, 0x100, RZ ;  /* 0x0000010000107810 */ /* 0x000fe20007ffe0ff */
[----:B-1----:R-:W-:-:S04]  /*0220*/  @!P0 IMAD.WIDE.U32 R14, R7, 0x4, R18 ;  /* 0x00000004070e8825 */ /* 0x002fc800078e0012 */
[----:B------:R-:W-:Y:S01]  /*0230*/  VIADD R18, R0, 0x80 ;  /* 0x0000008000127836 */ /* 0x000fe20000000000 */
[----:B------:R-:W-:Y:S01]  /*0240*/  ISETP.GE.AND P3, PT, R16, R5, PT ;  /* 0x000000051000720c */ /* 0x000fe20003f66270 */
[----:B------:R-:W-:-:S03]  /*0250*/  IMAD.MOV.U32 R7, RZ, RZ, RZ ;  /* 0x000000ffff077224 */ /* 0x000fc600078e00ff */
[----:B------:R-:W-:-:S03]  /*0260*/  ISETP.GE.AND P2, PT, R18, R5, PT ;  /* 0x000000051200720c */ /* 0x000fc60003f46270 */
[----:B------:R1:W5:Y:S06]  /*0270*/  @!P0 LDG.E R7, desc[UR4][R14.64] ;  /* 0x000000040e078981 */ /* 0x00036c000c1e1900 */
[----:B------:R-:W4:Y:S01]  /*0280*/  @!P3 LDC R17, c[0x0][0x388] ;  /* 0x0000e200ff11bb82 */ /* 0x000f220000000800 */
[----:B-1----:R-:W-:-:S04]  /*0290*/  @!P1 IMAD R15, R3, 0x200, R0 ;  /* 0x00000200030f9824 */ /* 0x002fc800078e0200 */
[----:B0-----:R-:W-:-:S03]  /*02a0*/  @!P1 IMAD.WIDE.U32 R8, R15, 0x4, R8 ;  /* 0x000000040f089825 */ /* 0x001fc600078e0008 */
[----:B------:R-:W0:Y:S01]  /*02b0*/  @!P2 LDC R16, c[0x0][0x388] ;  /* 0x0000e200ff10ab82 */ /* 0x000e220000000800 */
[----:B------:R-:W-:Y:S02]  /*02c0*/  IADD3 R14, PT, PT, R0, 0x180, RZ ;  /* 0x00000180000e7810 */ /* 0x000fe40007ffe0ff */
[----:B------:R-:W-:-:S04]  /*02d0*/  @!P1 MOV R0, R18 ;  /* 0x0000001200009202 */ /* 0x000fc80000000f00 */
[-C--:B------:R-:W-:Y:S01]  /*02e0*/  ISETP.GE.AND P4, PT, R0, R5.reuse, PT ;  /* 0x000000050000720c */ /* 0x080fe20003f86270 */
[----:B------:R-:W-:Y:S01]  /*02f0*/  BSSY.RECONVERGENT B0, `(.L_x_13405) ;  /* 0x0000014000007945 */ /* 0x000fe20003800200 */
[----:B------:R-:W-:Y:S01]  /*0300*/  ISETP.GE.AND P0, PT, R14, R5, PT ;  /* 0x000000050e00720c */ /* 0x000fe20003f06270 */
[----:B---3--:R-:W1:Y:S02]  /*0310*/  @!P1 MUFU.RCP R12, R12 ;  /* 0x0000000c000c9308 */ /* 0x008e640000001000 */
[----:B-1----:R-:W-:-:S05]  /*0320*/  @!P1 FMUL.FTZ R6, R12, R13 ;  /* 0x0000000d0c069220 */ /* 0x002fca0000410000 */
[----:B------:R1:W-:Y:S01]  /*0330*/  @!P1 STG.E desc[UR4][R8.64], R6 ;  /* 0x0000000608009986 */ /* 0x0003e2000c101904 */
[----:B--2---:R-:W2:Y:S08]  /*0340*/  @!P3 MUFU.RCP R10, R10 ;  /* 0x0000000a000ab308 */ /* 0x004eb00000001000 */
[----:B----4-:R-:W0:Y:S01]  /*0350*/  @!P2 MUFU.RCP R11, R11 ;  /* 0x0000000b000ba308 */ /* 0x010e220000001000 */
[----:B--2---:R-:W-:Y:S01]  /*0360*/  @!P3 FMUL.FTZ R2, R10, R17 ;  /* 0x000000110a02b220 */ /* 0x004fe20000410000 */
[----:B0-----:R-:W-:Y:S01]  /*0370*/  @!P2 FMUL.FTZ R4, R11, R16 ;  /* 0x000000100b04a220 */ /* 0x001fe20000410000 */
        /* <DEDUP_REMOVED lines=11> */
.L_x_13406:
[----:B------:R-:W-:Y:S05]  /*0430*/  BSYNC.RECONVERGENT B0 ;  /* 0x0000000000007941 */ /* 0x000fea0003800200 */
.L_x_13405:
[----:B0-----:R-:W0:Y:S01]  /*0440*/  @!P0 LDC R2, c[0x0][0x388] ;  /* 0x0000e200ff028b82 */ /* 0x001e220000000800 */
[----:B------:R-:W-:-:S13]  /*0450*/  ISETP.GE.AND P1, PT, R0, R5, PT ;  /* 0x000000050000720c */ /* 0x000fda0003f26270 */
[----:B------:R-:W-:Y:S05]  /*0460*/  @P1 EXIT ;  /* 0x000000000000194d */ /* 0x000fea0003800000 */
[----:B------:R-:W1:Y:S01]  /*0470*/  LDC.64 R4, c[0x0][0x390] ;  /* 0x0000e400ff047b82 */ /* 0x000e620000000a00 */
[----:B-----5:R-:W0:Y:S01]  /*0480*/  @!P0 MUFU.RCP R7, R7 ;  /* 0x0000000700078308 */ /* 0x020e220000001000 */
[----:B------:R-:W-:Y:S01]  /*0490*/  LEA R3, R3, R0, 0x9 ;  /* 0x0000000003037211 */ /* 0x000fe200078e48ff */
[----:B0-----:R-:W-:-:S04]  /*04a0*/  @!P0 FMUL.FTZ R9, R7, R2 ;  /* 0x0000000207098220 */ /* 0x001fc80000410000 */
[----:B-1----:R-:W-:-:S05]  /*04b0*/  IMAD.WIDE.U32 R2, R3, 0x4, R4 ;  /* 0x0000000403027825 */ /* 0x002fca00078e0004 */
[----:B------:R-:W-:Y:S01]  /*04c0*/  STG.E desc[UR4][R2.64], R9 ;  /* 0x0000000902007986 */ /* 0x000fe2000c101904 */
[----:B------:R-:W-:Y:S05]  /*04d0*/  EXIT ;  /* 0x000000000000794d */ /* 0x000fea0003800000 */
.L_x_13407:
        /* <DEDUP_REMOVED lines=10> */
.L_x_19510:


//--------------------- .text._ZN2at6native29vectorized_elementwise_kernelILi2ENS0_13AUnaryFunctorIfffNS0_15binary_internal10DivFunctorIfEEEESt5arrayIPcLm2EEEEviT0_T1_ --------------------------
	.section	.text._ZN2at6native29vectorized_elementwise_kernelILi2ENS0_13AUnaryFunctorIfffNS0_15binary_internal10DivFunctorIfEEEESt5arrayIPcLm2EEEEviT0_T1_,"ax",@progbits
	.align	128
        .global         _ZN2at6native29vectorized_elementwise_kernelILi2ENS0_13AUnaryFunctorIfffNS0_15binary_internal10DivFunctorIfEEEESt5arrayIPcLm2EEEEviT0_T1_
        .type           _ZN2at6native29vectorized_elementwise_kernelILi2ENS0_13AUnaryFunctorIfffNS0_15binary_internal10DivFunctorIfEEEESt5arrayIPcLm2EEEEviT0_T1_,@function
        .size           _ZN2at6native29vectorized_elementwise_kernelILi2ENS0_13AUnaryFunctorIfffNS0_15binary_internal10DivFunctorIfEEEESt5arrayIPcLm2EEEEviT0_T1_,(.L_x_19511 - _ZN2at6native29vectorized_elementwise_kernelILi2ENS0_13AUnaryFunctorIfffNS0_15binary_internal10DivFunctorIfEEEESt5arrayIPcLm2EEEEviT0_T1_)
        .other          _ZN2at6native29vectorized_elementwise_kernelILi2ENS0_13AUnaryFunctorIfffNS0_15binary_internal10DivFunctorIfEEEESt5arrayIPcLm2EEEEviT0_T1_,@"STO_CUDA_ENTRY STV_DEFAULT"
_ZN2at6native29vectorized_elementwise_kernelILi2ENS0_13AUnaryFunctorIfffNS0_15binary_internal10DivFunctorIfEEEESt5arrayIPcLm2EEEEviT0_T1_:
.text._ZN2at6native29vectorized_elementwise_kernelILi2ENS0_13AUnaryFunctorIfffNS0_15binary_internal10DivFunctorIfEEEESt5arrayIPcLm2EEEEviT0_T1_:
        /* <DEDUP_REMOVED lines=9> */
[----:B------:R-:W-:Y:S02]  /*0090*/  HFMA2 R20, -RZ, RZ, 0, 0 ;  /* 0x00000000ff147431 */ /* 0x000fe400000001ff */
[----:B------:R-:W-:Y:S01]  /*00a0*/  IMAD.MOV.U32 R22, RZ, RZ, RZ ;  /* 0x000000ffff167224 */ /* 0x000fe200078e00ff */
[----:B0-----:R-:W-:Y:S01]  /*00b0*/  ISETP.GE.U32.AND P5, PT, R25, R2, PT ;  /* 0x000000021900720c */ /* 0x001fe20003fa6070 */
[----:B------:R-:W-:-:S12]  /*00c0*/  IMAD.MOV.U32 R3, RZ, RZ, R25 ;  /* 0x000000ffff037224 */ /* 0x000fd800078e0019 */
[----:B------:R-:W-:Y:S01]  /*00d0*/  @!P5 IADD3 R25, PT, PT, R3, 0x80, RZ ;  /* 0x000000800319d810 */ /* 0x000fe20007ffe0ff */
[----:B------:R-:W0:Y:S01]  /*00e0*/  @!P5 LDC.64 R14, c[0x0][0x398] ;  /* 0x0000e600ff0edb82 */ /* 0x000e220000000a00 */
[----:B------:R-:W-:Y:S02]  /*00f0*/  @!P5 IMAD.IADD R11, R0, 0x1, R3 ;  /* 0x00000001000bd824 */ /* 0x000fe400078e0203 */
[----:B------:R-:W-:-:S13]  /*0100*/  ISETP.GE.U32.AND P0, PT, R25, R2, PT ;  /* 0x000000021900720c */ /* 0x000fda0003f06070 */
[----:B------:R-:W-:Y:S01]  /*0110*/  @!P0 IMAD.IADD R24, R0, 0x1, R25 ;  /* 0x0000000100188824 */ /* 0x000fe200078e0219 */
[----:B------:R-:W-:-:S04]  /*0120*/  @!P0 IADD3 R25, PT, PT, R25, 0x80, RZ ;  /* 0x0000008019198810 */ /* 0x000fc80007ffe0ff */
[----:B------:R-:W-:Y:S01]  /*0130*/  ISETP.GE.U32.AND P6, PT, R25, R2, PT ;  /* 0x000000021900720c */ /* 0x000fe20003fc6070 */
[----:B0-----:R-:W-:-:S05]  /*0140*/  @!P5 IMAD.WIDE.U32 R14, R11, 0x4, R14 ;  /* 0x000000040b0ed825 */ /* 0x001fca00078e000e */
[----:B------:R0:W2:Y:S07]  /*0150*/  @!P5 LDG.E R20, desc[UR4][R14.64] ;  /* 0x000000040e14d981 */ /* 0x0000ae000c1e1900 */
[----:B------:R-:W-:Y:S01]  /*0160*/  @!P6 IMAD.IADD R12, R0, 0x1, R25 ;  /* 0x00000001000ce824 */ /* 0x000fe200078e0219 */
[----:B------:R-:W-:Y:S01]  /*0170*/  @!P6 IADD3 R25, PT, PT, R25, 0x80, RZ ;  /* 0x000000801919e810 */ /* 0x000fe20007ffe0ff */
[----:B------:R-:W1:Y:S03]  /*0180*/  @!P6 LDC.64 R18, c[0x0][0x398] ;  /* 0x0000e600ff12eb82 */ /* 0x000e660000000a00 */
[----:B------:R-:W-:-:S13]  /*0190*/  ISETP.GE.U32.AND P1, PT, R25, R2, PT ;  /* 0x000000021900720c */ /* 0x000fda0003f26070 */
[----:B------:R-:W-:Y:S01]  /*01a0*/  @!P1 IMAD.IADD R27, R0, 0x1, R25 ;  /* 0x00000001001b9824 */ /* 0x000fe200078e0219 */
[----:B------:R-:W-:Y:S01]  /*01b0*/  @!P1 IADD3 R25, PT, PT, R25, 0x80, RZ ;  /* 0x0000008019199810 */ /* 0x000fe20007ffe0ff */
[----:B------:R-:W3:Y:S03]  /*01c0*/  @!P1 LDC.64 R28, c[0x0][0x398] ;  /* 0x0000e600ff1c9b82 */ /* 0x000ee60000000a00 */
[----:B------:R-:W-:Y:S01]  /*01d0*/  ISETP.GE.U32.AND P2, PT, R25, R2, PT ;  /* 0x000000021900720c */ /* 0x000fe20003f46070 */
[----:B-1----:R-:W-:-:S05]  /*01e0*/  @!P6 IMAD.WIDE.U32 R18, R12, 0x4, R18 ;  /* 0x000000040c12e825 */ /* 0x002fca00078e0012 */
[----:B------:R1:W4:Y:S07]  /*01f0*/  @!P6 LDG.E R22, desc[UR4][R18.64] ;  /* 0x000000041216e981 */ /* 0x00032e000c1e1900 */
[----:B------:R-:W-:Y:S01]  /*0200*/  @!P2 IMAD.IADD R13, R0, 0x1, R25 ;  /* 0x00000001000da824 */ /* 0x000fe200078e0219 */
[----:B------:R-:W-:Y:S01]  /*0210*/  @!P2 IADD3 R25, PT, PT, R25, 0x80, RZ ;  /* 0x000000801919a810 */ /* 0x000fe20007ffe0ff */
[----:B------:R-:W5:Y:S03]  /*0220*/  @!P2 LDC.64 R16, c[0x0][0x398] ;  /* 0x0000e600ff10ab82 */ /* 0x000f660000000a00 */
[----:B------:R-:W-:-:S13]  /*0230*/  ISETP.GE.U32.AND P3, PT, R25, R2, PT ;  /* 0x000000021900720c */ /* 0x000fda0003f66070 */
[----:B------:R-:W-:Y:S01]  /*0240*/  @!P3 IADD3 R23, PT, PT, R0, R25, RZ ;  /* 0x000000190017b210 */ /* 0x000fe20007ffe0ff */
[----:B------:R-:W-:Y:S01]  /*0250*/  @!P3 VIADD R25, R25, 0x80 ;  /* 0x000000801919b836 */ /* 0x000fe20000000000 */
[----:B0-----:R-:W0:Y:S04]  /*0260*/  @!P3 LDC.64 R14, c[0x0][0x398] ;  /* 0x0000e600ff0ebb82 */ /* 0x001e280000000a00 */
[----:B------:R-:W-:-:S13]  /*0270*/  ISETP.GE.U32.AND P4, PT, R25, R2, PT ;  /* 0x000000021900720c */ /* 0x000fda0003f86070 */
[----:B------:R-:W-:Y:S01]  /*0280*/  @!P4 IADD3 R11, PT, PT, R0, R25, RZ ;  /* 0x00000019000bc210 */ /* 0x000fe20007ffe0ff */
[----:B------:R-:W-:-:S05]  /*0290*/  @!P4 VIADD R25, R25, 0x80 ;  /* 0x000000801919c836 */ /* 0x000fca0000000000 */
[----:B------:R-:W-:Y:S01]  /*02a0*/  ISETP.GE.U32.AND P5, PT, R25, R2, PT ;  /* 0x000000021900720c */ /* 0x000fe20003fa6070 */
[----:B0-----:R-:W-:Y:S01]  /*02b0*/  @!P3 IMAD.WIDE.U32 R14, R23, 0x4, R14 ;  /* 0x00000004170eb825 */ /* 0x001fe200078e000e */
[----:B------:R-:W-:-:S03]  /*02c0*/  MOV R23, RZ ;  /* 0x000000ff00177202 */ /* 0x000fc60000000f00 */
[----:B-----5:R-:W-:Y:S02]  /*02d0*/  @!P2 IMAD.WIDE.U32 R16, R13, 0x4, R16 ;  /* 0x000000040d10a825 */ /* 0x020fe400078e0010 */
[----:B------:R-:W0:Y:S01]  /*02e0*/  @!P4 LDC.64 R12, c[0x0][0x398] ;  /* 0x0000e600ff0ccb82 */ /* 0x000e220000000a00 */
[----:B------:R5:W4:Y:S07]  /*02f0*/  @!P3 LDG.E R23, desc[UR4][R14.64] ;  /* 0x000000040e17b981 */ /* 0x000b2e000c1e1900 */
[----:B-1----:R-:W1:Y:S08]  /*0300*/  @!P5 LDC.64 R18, c[0x0][0x398] ;  /* 0x0000e600ff12db82 */ /* 0x002e700000000a00 */
[----:B-----5:R-:W5:Y:S01]  /*0310*/  @!P0 LDC.64 R14, c[0x0][0x398] ;  /* 0x0000e600ff0e8b82 */ /* 0x020f620000000a00 */
[----:B---3--:R-:W-:Y:S01]  /*0320*/  @!P1 IMAD.WIDE.U32 R28, R27, 0x4, R28 ;  /* 0x000000041b1c9825 */ /* 0x008fe200078e001c */
[----:B------:R-:W-:-:S02]  /*0330*/  CS2R R26, SRZ ;  /* 0x00000000001a7805 */ /* 0x000fc4000001ff00 */
[----:B------:R-:W-:-:S04]  /*0340*/  @!P5 IADD3 R25, PT, PT, R0, R25, RZ ;  /* 0x000000190019d210 */ /* 0x000fc80007ffe0ff */
[----:B------:R3:W4:Y:S01]  /*0350*/  @!P2 LDG.E R27, desc[UR4][R16.64] ;  /* 0x00000004101ba981 */ /* 0x000722000c1e1900 */
[----:B0-----:R-:W-:-:S03]  /*0360*/  @!P4 IMAD.WIDE.U32 R12, R11, 0x4, R12 ;  /* 0x000000040b0cc825 */ /* 0x001fc600078e000c */
[----:B------:R-:W4:Y:S01]  /*0370*/  @!P1 LDG.E R26, desc[UR4][R28.64] ;  /* 0x000000041c1a9981 */ /* 0x000f22000c1e1900 */
[----:B------:R-:W-:Y:S02]  /*0380*/  IMAD.MOV.U32 R11, RZ, RZ, RZ ;  /* 0x000000ffff0b7224 */ /* 0x000fe400078e00ff */
[----:B-1----:R-:W-:Y:S01]  /*0390*/  @!P5 IMAD.WIDE.U32 R18, R25, 0x4, R18 ;  /* 0x000000041912d825 */ /* 0x002fe200078e0012 */
[----:B---3--:R-:W-:-:S03]  /*03a0*/  CS2R R16, SRZ ;  /* 0x0000000000107805 */ /* 0x008fc6000001ff00 */
[----:B------:R-:W3:Y:S01]  /*03b0*/  @!P4 LDG.E R11, desc[UR4][R12.64] ;  /* 0x000000040c0bc981 */ /* 0x000ee2000c1e1900 */
[----:B-----5:R-:W-:-:S03]  /*03c0*/  @!P0 IMAD.WIDE.U32 R24, R24, 0x4, R14 ;  /* 0x0000000418188825 */ /* 0x020fc600078e000e */
[----:B------:R0:W5:Y:S04]  /*03d0*/  @!P5 LDG.E R16, desc[UR4][R18.64] ;  /* 0x000000041210d981 */ /* 0x000168000c1e1900 */
[----:B------:R1:W5:Y:S01]  /*03e0*/  @!P0 LDG.E R17, desc[UR4][R24.64] ;  /* 0x0000000418118981 */ /* 0x000362000c1e1900 */
[----:B------:R-:W-:-:S04]  /*03f0*/  IADD3 R15, PT, PT, R3, 0x100, RZ ;  /* 0x00000100030f7810 */ /* 0x000fc80007ffe0ff */
[-C--:B------:R-:W-:Y:S01]  /*0400*/  ISETP.GE.U32.AND P6, PT, R15, R2.reuse, PT ;  /* 0x000000020f00720c */ /* 0x080fe20003fc6070 */
[C---:B------:R-:W-:Y:S01]  /*0410*/  VIADD R15, R3.reuse, 0x180 ;  /* 0x00000180030f7836 */ /* 0x040fe20000000000 */
[CC--:B------:R-:W-:Y:S02]  /*0420*/  ISETP.GE.U32.AND P0, PT, R3.reuse, R2.reuse, PT ;  /* 0x000000020300720c */ /* 0x0c0fe40003f06070 */
[----:B0-----:R-:W-:Y:S02]  /*0430*/  IADD3 R19, PT, PT, R3, 0x280, RZ ;  /* 0x0000028003137810 */ /* 0x001fe40007ffe0ff */
[----:B------:R-:W-:-:S07]  /*0440*/  ISETP.GE.U32.AND P1, PT, R15, R2, PT ;  /* 0x000000020f00720c */ /* 0x000fce0003f26070 */
[----:B------:R-:W0:Y:S01]  /*0450*/  @!P6 LDC R14, c[0x0][0x388] ;  /* 0x0000e200ff0eeb82 */ /* 0x000e220000000800 */
[----:B------:R-:W-:Y:S02]  /*0460*/  IADD3 R13, PT, PT, R3, 0x200, RZ ;  /* 0x00000200030d7810 */ /* 0x000fe40007ffe0ff */
[-C--:B------:R-:W-:Y:S01]  /*0470*/  ISETP.GE.U32.AND P3, PT, R19, R2.reuse, PT ;  /* 0x000000021300720c */ /* 0x080fe20003f66070 */
[----:B-1----:R-:W-:Y:S01]  /*0480*/  VIADD R25, R3, 0x300 ;  /* 0x0000030003197836 */ /* 0x002fe20000000000 */
[----:B------:R-:W-:-:S03]  /*0490*/  ISETP.GE.U32.AND P2, PT, R13, R2, PT ;  /* 0x000000020d00720c */ /* 0x000fc60003f46070 */
[----:B------:R-:W1:Y:S01]  /*04a0*/  @!P0 LDC R19, c[0x0][0x388] ;  /* 0x0000e200ff138b82 */ /* 0x000e620000000800 */
[----:B------:R-:W-:Y:S02]  /*04b0*/  ISETP.GE.U32.AND P4, PT, R25, R2, PT ;  /* 0x000000021900720c */ /* 0x000fe40003f86070 */
[----:B------:R-:W-:-:S05]  /*04c0*/  IADD3 R29, PT, PT, R3, 0x380, RZ ;  /* 0x00000380031d7810 */ /* 0x000fca0007ffe0ff */
[----:B------:R-:W0:Y:S01]  /*04d0*/  @!P0 LDC.64 R12, c[0x0][0x390] ;  /* 0x0000e400ff0c8b82 */ /* 0x000e220000000a00 */
[----:B------:R-:W-:Y:S02]  /*04e0*/  IADD3 R25, PT, PT, R3, 0x80, RZ ;  /* 0x0000008003197810 */ /* 0x000fe40007ffe0ff */
[----:B------:R-:W-:Y:S01]  /*04f0*/  ISETP.GE.U32.AND P5, PT, R29, R2, PT ;  /* 0x000000021d00720c */ /* 0x000fe20003fa6070 */
[----:B------:R-:W-:-:S04]  /*0500*/  @!P0 IMAD.IADD R29, R0, 0x1, R3 ;  /* 0x00000001001d8824 */ /* 0x000fc800078e0203 */
[----:B------:R-:W5:Y:S01]  /*0510*/  @!P2 LDC R18, c[0x0][0x388] ;  /* 0x0000e200ff12ab82 */ /* 0x000f620000000800 */
[----:B------:R-:W-:Y:S01]  /*0520*/  @!P0 MOV R3, R25 ;  /* 0x0000001900038202 */ /* 0x000fe20000000f00 */
[----:B0-----:R-:W-:Y:S01]  /*0530*/  @!P0 IMAD.WIDE.U32 R12, R29, 0x4, R12 ;  /* 0x000000041d0c8825 */ /* 0x001fe200078e000c */
[----:B------:R-:W-:Y:S04]  /*0540*/  BSSY.RECONVERGENT B0, `(.L_x_13409) ;  /* 0x0000044000007945 */ /* 0x000fe80003800200 */
[----:B------:R-:W-:Y:S01]  /*0550*/  BSSY.RELIABLE B1, `(.L_x_13410) ;  /* 0x000003c000017945 */ /* 0x000fe20003800100 */
[----:B--2---:R-:W1:Y:S08]  /*0560*/  @!P0 MUFU.RCP R20, R20 ;  /* 0x0000001400148308 */ /* 0x004e700000001000 */
[----:B----4-:R0:W2:Y:S01]  /*0570*/  @!P6 MUFU.RCP R15, R22 ;  /* 0x00000016000fe308 */ /* 0x0100a20000001000 */
[----:B-1----:R-:W-:-:S02]  /*0580*/  @!P0 FMUL.FTZ R21, R20, R19 ;  /* 0x0000001314158220 */ /* 0x002fc40000410000 */
[----:B------:R-:W1:Y:S08]  /*0590*/  @!P3 LDC R20, c[0x0][0x388] ;  /* 0x0000e200ff14bb82 */ /* 0x000e700000000800 */
[----:B0-----:R-:W0:Y:S01]  /*05a0*/  @!P4 LDC R22, c[0x0][0x388] ;  /* 0x0000e200ff16cb82 */ /* 0x001e220000000800 */
[----:B--2---:R-:W-:Y:S01]  /*05b0*/  @!P6 FMUL.FTZ R4, R15, R14 ;  /* 0x0000000e0f04e220 */ /* 0x004fe20000410000 */
[----:B------:R-:W-:-:S06]  /*05c0*/  ISETP.GE.U32.AND P6, PT, R25, R2, PT ;  /* 0x000000021900720c */ /* 0x000fcc0003fc6070 */
[----:B------:R-:W2:Y:S08]  /*05d0*/  @!P1 LDC R15, c[0x0][0x388] ;  /* 0x0000e200ff0f9b82 */ /* 0x000eb00000000800 */
[----:B------:R-:W4:Y:S08]  /*05e0*/  @!P5 LDC R19, c[0x0][0x388] ;  /* 0x0000e200ff13db82 */ /* 0x000f300000000800 */
[----:B------:R-:W4:Y:S01]  /*05f0*/  @!P6 LDC R14, c[0x0][0x388] ;  /* 0x0000e200ff0eeb82 */ /* 0x000f220000000800 */
[----:B------:R0:W-:Y:S01]  /*0600*/  @!P0 STG.E desc[UR4][R12.64], R21 ;  /* 0x000000150c008986 */ /* 0x0001e2000c101904 */
[----:B------:R-:W-:Y:S01]  /*0610*/  ISETP.GE.U32.AND P0, PT, R3, R2, PT ;  /* 0x000000020300720c */ /* 0x000fe20003f06070 */
[----:B------:R-:W-:Y:S08]  /*0620*/  @!P3 MUFU.RCP R23, R23 ;  /* 0x000000170017b308 */ /* 0x000ff00000001000 */
[----:B------:R-:W-:Y:S08]  /*0630*/  @!P2 MUFU.RCP R27, R27 ;  /* 0x0000001b001ba308 */ /* 0x000ff00000001000 */
[----:B------:R-:W2:Y:S08]  /*0640*/  @!P1 MUFU.RCP R26, R26 ;  /* 0x0000001a001a9308 */ /* 0x000eb00000001000 */
[----:B---3--:R-:W0:Y:S08]  /*0650*/  @!P4 MUFU.RCP R11, R11 ;  /* 0x0000000b000bc308 */ /* 0x008e300000001000 */
[----:B-----5:R-:W4:Y:S08]  /*0660*/  @!P5 MUFU.RCP R16, R16 ;  /* 0x000000100010d308 */ /* 0x020f300000001000 */
[----:B------:R-:W3:Y:S01]  /*0670*/  @!P6 MUFU.RCP R17, R17 ;  /* 0x000000110011e308 */ /* 0x000ee20000001000 */
[----:B--2---:R-:W-:Y:S01]  /*0680*/  @!P1 FMUL.FTZ R5, R26, R15 ;  /* 0x0000000f1a059220 */ /* 0x004fe20000410000 */
[----:B------:R-:W-:Y:S01]  /*0690*/  @!P2 FMUL.FTZ R6, R27, R18 ;  /* 0x000000121b06a220 */ /* 0x000fe20000410000 */
[----:B-1----:R-:W-:Y:S01]  /*06a0*/  @!P3 FMUL.FTZ R7, R23, R20 ;  /* 0x000000141707b220 */ /* 0x002fe20000410000 */
[----:B0-----:R-:W-:Y:S01]  /*06b0*/  @!P4 FMUL.FTZ R8, R11, R22 ;  /* 0x000000160b08c220 */ /* 0x001fe20000410000 */
[----:B----4-:R-:W-:Y:S01]  /*06c0*/  @!P5 FMUL.FTZ R9, R16, R19 ;  /* 0x000000131009d220 */ /* 0x010fe20000410000 */
[----:B---3--:R-:W-:Y:S01]  /*06d0*/  @!P6 FMUL.FTZ R10, R17, R14 ;  /* 0x0000000e110ae220 */ /* 0x008fe20000410000 */
[----:B------:R-:W-:Y:S06]  /*06e0*/  @P0 BRA `(.L_x_13411) ;  /* 0x0000000000300947 */ /* 0x000fec0003800000 */
        /* <DEDUP_REMOVED lines=12> */
.L_x_13411:
[----:B------:R-:W-:-:S13]  /*07b0*/  ISETP.GE.U32.AND P0, PT, R3, R2, PT ;  /* 0x000000020300720c */ /* 0x000fda0003f06070 */
[----:B------:R-:W-:Y:S05]  /*07c0*/  @P0 BRA `(.L_x_13413) ;  /* 0x0000000000300947 */ /* 0x000fea0003800000 */
[----:B0-----:R-:W0:Y:S01]  /*07d0*/  LDC.64 R10, c[0x0][0x390] ;  /* 0x0000e400ff0a7b82 */ /* 0x001e220000000a00 */
[----:B------:R-:W-:Y:S01]  /*07e0*/  IMAD.IADD R13, R0, 0x1, R3 ;  /* 0x00000001000d7824 */ /* 0x000fe200078e0203 */
[----:B------:R-:W-:-:S03]  /*07f0*/  IADD3 R3, PT, PT, R3, 0x80, RZ ;  /* 0x0000008003037810 */ /* 0x000fc60007ffe0ff */
[----:B0-----:R-:W-:-:S05]  /*0800*/  IMAD.WIDE.U32 R10, R13, 0x4, R10 ;  /* 0x000000040d0a7825 */ /* 0x001fca00078e000a */
[----:B------:R1:W-:Y:S02]  /*0810*/  STG.E desc[UR4][R10.64], R5 ;  /* 0x000000050a007986 */ /* 0x0003e4000c101904 */
.L_x_13412:
[----:B------:R-:W-:-:S13]  /*0820*/  ISETP.GE.U32.AND P0, PT, R3, R2, PT ;  /* 0x000000020300720c */ /* 0x000fda0003f06070 */
[----:B------:R-:W-:Y:S05]  /*0830*/  @P0 BRA `(.L_x_13414) ;  /* 0x0000000000340947 */ /* 0x000fea0003800000 */
[----:B-1----:R-:W1:Y:S01]  /*0840*/  LDC.64 R4, c[0x0][0x390] ;  /* 0x0000e400ff047b82 */ /* 0x002e620000000a00 */
[----:B------:R-:W-:Y:S01]  /*0850*/  IADD3 R11, PT, PT, R0, R3, RZ ;  /* 0x00000003000b7210 */ /* 0x000fe20007ffe0ff */
[----:B------:R-:W-:-:S04]  /*0860*/  VIADD R3, R3, 0x80 ;  /* 0x0000008003037836 */ /* 0x000fc80000000000 */
[----:B-1----:R-:W-:-:S05]  /*0870*/  IMAD.WIDE.U32 R4, R11, 0x4, R4 ;  /* 0x000000040b047825 */ /* 0x002fca00078e0004 */
[----:B------:R1:W-:Y:S02]  /*0880*/  STG.E desc[UR4][R4.64], R6 ;  /* 0x0000000604007986 */ /* 0x0003e4000c101904 */
.L_x_13413:
        /* <DEDUP_REMOVED lines=8> */
.L_x_13414:
[----:B------:R-:W-:Y:S05]  /*0910*/  BSYNC.RELIABLE B1 ;  /* 0x0000000000017941 */ /* 0x000fea0003800100 */
.L_x_13410:
[----:B------:R-:W-:-:S13]  /*0920*/  ISETP.GE.U32.AND P0, PT, R3, R2, PT ;  /* 0x000000020300720c */ /* 0x000fda0003f06070 */
[----:B-12---:R-:W1:Y:S01]  /*0930*/  @!P0 LDC.64 R4, c[0x0][0x390] ;  /* 0x0000e400ff048b82 */ /* 0x006e620000000a00 */
[----:B------:R-:W-:Y:S01]  /*0940*/  @!P0 IMAD.IADD R7, R0, 0x1, R3 ;  /* 0x0000000100078824 */ /* 0x000fe200078e0203 */
[----:B------:R-:W-:-:S03]  /*0950*/  @!P0 IADD3 R3, PT, PT, R3, 0x80, RZ ;  /* 0x0000008003038810 */ /* 0x000fc60007ffe0ff */
[----:B-1----:R-:W-:-:S05]  /*0960*/  @!P0 IMAD.WIDE.U32 R4, R7, 0x4, R4 ;  /* 0x0000000407048825 */ /* 0x002fca00078e0004 */
[----:B------:R2:W-:Y:S02]  /*0970*/  @!P0 STG.E desc[UR4][R4.64], R8 ;  /* 0x0000000804008986 */ /* 0x0005e4000c101904 */
.L_x_13415:
[----:B------:R-:W-:Y:S05]  /*0980*/  BSYNC.RECONVERGENT B0 ;  /* 0x0000000000007941 */ /* 0x000fea0003800200 */
.L_x_13409:
        /* <DEDUP_REMOVED lines=8> */
.L_x_13408:
[----:B------:R-:W0:Y:S01]  /*0a10*/  S2R R15, SR_TID.X ;  /* 0x00000000000f7919 */ /* 0x000e220000002100 */
[----:B------:R-:W1:Y:S01]  /*0a20*/  LDC.64 R2, c[0x0][0x398] ;  /* 0x0000e600ff027b82 */ /* 0x000e620000000a00 */
[----:B------:R-:W2:Y:S01]  /*0a30*/  LDCU UR6, c[0x0][0x388] ;  /* 0x00007100ff0677ac */ /* 0x000ea20008000800 */
[----:B-1----:R-:W-:-:S04]  /*0a40*/  IMAD.WIDE.U32 R2, R0, 0x4, R2 ;  /* 0x0000000400027825 */ /* 0x002fc800078e0002 */
[----:B0-----:R-:W-:Y:S02]  /*0a50*/  IMAD.WIDE.U32 R4, R15, 0x8, R2 ;  /* 0x000000080f047825 */ /* 0x001fe400078e0002 */
[----:B------:R-:W0:Y:S03]  /*0a60*/  LDC.64 R2, c[0x0][0x390] ;  /* 0x0000e400ff027b82 */ /* 0x000e260000000a00 */
[----:B------:R-:W3:Y:S04]  /*0a70*/  LDG.E.64 R6, desc[UR4][R4.64] ;  /* 0x0000000404067981 */ /* 0x000ee8000c1e1b00 */
[----:B------:R-:W4:Y:S04]  /*0a80*/  LDG.E.64 R8, desc[UR4][R4.64+0x400] ;  /* 0x0004000404087981 */ /* 0x000f28000c1e1b00 */
[----:B------:R-:W5:Y:S04]  /*0a90*/  LDG.E.64 R10, desc[UR4][R4.64+0x800] ;  /* 0x00080004040a7981 */ /* 0x000f68000c1e1b00 */
[----:B------:R2:W5:Y:S01]  /*0aa0*/  LDG.E.64 R12, desc[UR4][R4.64+0xc00] ;  /* 0x000c0004040c7981 */ /* 0x000562000c1e1b00 */
[----:B0-----:R-:W-:-:S04]  /*0ab0*/  IMAD.WIDE.U32 R2, R0, 0x4, R2 ;  /* 0x0000000400027825 */ /* 0x001fc800078e0002 */
[----:B------:R-:W-:Y:S01]  /*0ac0*/  IMAD.WIDE.U32 R2, R15, 0x8, R2 ;  /* 0x000000080f027825 */ /* 0x000fe200078e0002 */
[----:B---3--:R-:W2:Y:S08]  /*0ad0*/  MUFU.RCP R6, R6 ;  /* 0x0000000600067308 */ /* 0x008eb00000001000 */
[----:B------:R-:W0:Y:S08]  /*0ae0*/  MUFU.RCP R7, R7 ;  /* 0x0000000700077308 */ /* 0x000e300000001000 */
[----:B----4-:R-:W1:Y:S01]  /*0af0*/  MUFU.RCP R8, R8 ;  /* 0x0000000800087308 */ /* 0x010e620000001000 */
[----:B--2---:R-:W-:-:S07]  /*0b00*/  FMUL.FTZ R4, R6, UR6 ;  /* 0x0000000606047c20 */ /* 0x004fce0008410000 */
[----:B------:R-:W2:Y:S01]  /*0b10*/  MUFU.RCP R9, R9 ;  /* 0x0000000900097308 */ /* 0x000ea20000001000 */
[----:B0-----:R-:W-:-:S05]  /*0b20*/  FMUL.FTZ R5, R7, UR6 ;  /* 0x0000000607057c20 */ /* 0x001fca0008410000 */
[----:B------:R-:W-:Y:S02]  /*0b30*/  STG.E.64 desc[UR4][R2.64], R4 ;  /* 0x0000000402007986 */ /* 0x000fe4000c101b04 */
[----:B-----5:R-:W0:Y:S01]  /*0b40*/  MUFU.RCP R10, R10 ;  /* 0x0000000a000a7308 */ /* 0x020e220000001000 */
[----:B-1----:R-:W-:-:S07]  /*0b50*/  FMUL.FTZ R6, R8, UR6 ;  /* 0x0000000608067c20 */ /* 0x002fce0008410000 */
[----:B------:R-:W1:Y:S01]  /*0b60*/  MUFU.RCP R11, R11 ;  /* 0x0000000b000b7308 */ /* 0x000e620000001000 */
[----:B--2---:R-:W-:-:S05]  /*0b70*/  FMUL.FTZ R7, R9, UR6 ;  /* 0x0000000609077c20 */ /* 0x004fca0008410000 */
[----:B------:R-:W-:Y:S02]  /*0b80*/  STG.E.64 desc[UR4][R2.64+0x400], R6 ;  /* 0x0004000602007986 */ /* 0x000fe4000c101b04 */
[----:B------:R-:W2:Y:S01]  /*0b90*/  MUFU.RCP R12, R12 ;  /* 0x0000000c000c7308 */ /* 0x000ea20000001000 */
[----:B0-----:R-:W-:-:S07]  /*0ba0*/  FMUL.FTZ R8, R10, UR6 ;  /* 0x000000060a087c20 */ /* 0x001fce0008410000 */
[----:B------:R-:W0:Y:S01]  /*0bb0*/  MUFU.RCP R13, R13 ;  /* 0x0000000d000d7308 */ /* 0x000e220000001000 */
[----:B-1----:R-:W-:-:S05]  /*0bc0*/  FMUL.FTZ R9, R11, UR6 ;  /* 0x000000060b097c20 */ /* 0x002fca0008410000 */
[----:B------:R-:W-:Y:S01]  /*0bd0*/  STG.E.64 desc[UR4][R2.64+0x800], R8 ;  /* 0x0008000802007986 */ /* 0x000fe2000c101b04 */
[----:B--2---:R-:W-:Y:S01]  /*0be0*/  FMUL.FTZ R10, R12, UR6 ;  /* 0x000000060c0a7c20 */ /* 0x004fe20008410000 */
[----:B0-----:R-:W-:-:S05]  /*0bf0*/  FMUL.FTZ R11, R13, UR6 ;  /* 0x000000060d0b7c20 */ /* 0x001fca0008410000 */
[----:B------:R-:W-:Y:S01]  /*0c00*/  STG.E.64 desc[UR4][R2.64+0xc00], R10 ;  /* 0x000c000a02007986 */ /* 0x000fe2000c101b04 */
[----:B------:R-:W-:Y:S05]  /*0c10*/  EXIT ;  /* 0x000000000000794d */ /* 0x000fea0003800000 */
.L_x_13416:
        /* <DEDUP_REMOVED lines=14> */
.L_x_19511:


//--------------------- .text._ZN2at6native29vectorized_elementwise_kernelILi4ENS0_13AUnaryFunctorIfffNS0_15binary_internal10DivFunctorIfEEEESt5arrayIPcLm2EEEEviT0_T1_ --------------------------
	.section	.text._ZN2at6native29vectorized_elementwise_kernelILi4ENS0_13AUnaryFunctorIfffNS0_15binary_internal10DivFunctorIfEEEESt5arrayIPcLm2EEEEviT0_T1_,"ax",@progbits
	.align	128
        .global         _ZN2at6native29vectorized_elementwise_kernelILi4ENS0_13AUnaryFunctorIfffNS0_15binary_internal10DivFunctorIfEEEESt5arrayIPcLm2EEEEviT0_T1_
        .type           _ZN2at6native29vectorized_elementwise_kernelILi4ENS0_13AUnaryFunctorIfffNS0_15binary_internal10DivFunctorIfEEEESt5arrayIPcLm2EEEEviT0_T1_,@function
        .size           _ZN2at6native29vectorized_elementwise_kernelILi4ENS0_13AUnaryFunctorIfffNS0_15binary_internal10DivFunctorIfEEEESt5arrayIPcLm2EEEEviT0_T1_,(.L_x_19512 - _ZN2at6native29vectorized_elementwise_kernelILi4ENS0_13AUnaryFunctorIfffNS0_15binary_internal10DivFunctorIfEEEESt5arrayIPcLm2EEEEviT0_T1_)
        .other          _ZN2at6native29vectorized_elementwise_kernelILi4ENS0_13AUnaryFunctorIfffNS0_15binary_internal10DivFunctorIfEEEESt5arrayIPcLm2EEEEviT0_T1_,@"STO_CUDA_ENTRY STV_DEFAULT"
_ZN2at6native29vectorized_elementwise_kernelILi4ENS0_13AUnaryFunctorIfffNS0_15binary_internal10DivFunctorIfEEEESt5arrayIPcLm2EEEEviT0_T1_:
.text._ZN2at6native29vectorized_elementwise_kernelILi4ENS0_13AUnaryFunctorIfffNS0_15binary_internal10DivFunctorIfEEEESt5arrayIPcLm2EEEEviT0_T1_:
        /* <DEDUP_REMOVED lines=123> */
.L_x_13420:
[----:B------:R-:W-:-:S13]  /*07b0*/  ISETP.GE.U32.AND P0, PT, R3, R2, PT ;  /* 0x000000020300720c */ /* 0x000fda0003f06070 */
[----:B------:R-:W-:Y:S05]  /*07c0*/  @P0 BRA `(.L_x_13422) ;  /* 0x0000000000300947 */ /* 0x000fea0003800000 */
[----:B0-----:R-:W0:Y:S01]  /*07d0*/  LDC.64 R10, c[0x0][0x390] ;  /* 0x0000e400ff0a7b82 */ /* 0x001e220000000a00 */
[----:B------:R-:W-:Y:S01]  /*07e0*/  IMAD.IADD R13, R0, 0x1, R3 ;  /* 0x00000001000d7824 */ /* 0x000fe200078e0203 */
[----:B------:R-:W-:-:S03]  /*07f0*/  IADD3 R3, PT, PT, R3, 0x80, RZ ;  /* 0x0000008003037810 */ /* 0x000fc60007ffe0ff */
[----:B0-----:R-:W-:-:S05]  /*0800*/  IMAD.WIDE.U32 R10, R13, 0x4, R10 ;  /* 0x000000040d0a7825 */ /* 0x001fca00078e000a */
[----:B------:R1:W-:Y:S02]  /*0810*/  STG.E desc[UR4][R10.64], R5 ;  /* 0x000000050a007986 */ /* 0x0003e4000c101904 */
.L_x_13421:
[----:B------:R-:W-:-:S13]  /*0820*/  ISETP.GE.U32.AND P0, PT, R3, R2, PT ;  /* 0x000000020300720c */ /* 0x000fda0003f06070 */
[----:B------:R-:W-:Y:S05]  /*0830*/  @P0 BRA `(.L_x_13423) ;  /* 0x0000000000340947 */ /* 0x000fea0003800000 */
[----:B-1----:R-:W1:Y:S01]  /*0840*/  LDC.64 R4, c[0x0][0x390] ;  /* 0x0000e400ff047b82 */ /* 0x002e620000000a00 */
[----:B------:R-:W-:Y:S01]  /*0850*/  IADD3 R11, PT, PT, R0, R3, RZ ;  /* 0x00000003000b7210 */ /* 0x000fe20007ffe0ff */
[----:B------:R-:W-:-:S04]  /*0860*/  VIADD R3, R3, 0x80 ;  /* 0x0000008003037836 */ /* 0x000fc80000000000 */
[----:B-1----:R-:W-:-:S05]  /*0870*/  IMAD.WIDE.U32 R4, R11, 0x4, R4 ;  /* 0x000000040b047825 */ /* 0x002fca00078e0004 */
[----:B------:R1:W-:Y:S02]  /*0880*/  STG.E desc[UR4][R4.64], R6 ;  /* 0x0000000604007986 */ /* 0x0003e4000c101904 */
.L_x_13422:
        /* <DEDUP_REMOVED lines=8> */
.L_x_13423:
[----:B------:R-:W-:Y:S05]  /*0910*/  BSYNC.RELIABLE B1 ;  /* 0x0000000000017941 */ /* 0x000fea0003800100 */
.L_x_13419:
[----:B------:R-:W-:-:S13]  /*0920*/  ISETP.GE.U32.AND P0, PT, R3, R2, PT ;  /* 0x000000020300720c */ /* 0x000fda0003f06070 */
[----:B-12---:R-:W1:Y:S01]  /*0930*/  @!P0 LDC.64 R4, c[0x0][0x390] ;  /* 0x0000e400ff048b82 */ /* 0x006e620000000a00 */
[----:B------:R-:W-:Y:S01]  /*0940*/  @!P0 IMAD.IADD R7, R0, 0x1, R3 ;  /* 0x0000000100078824 */ /* 0x000fe200078e0203 */
[----:B------:R-:W-:-:S03]  /*0950*/  @!P0 IADD3 R3, PT, PT, R3, 0x80, RZ ;  /* 0x0000008003038810 */ /* 0x000fc60007ffe0ff */
[----:B-1----:R-:W-:-:S05]  /*0960*/  @!P0 IMAD.WIDE.U32 R4, R7, 0x4, R4 ;  /* 0x0000000407048825 */ /* 0x002fca00078e0004 */
[----:B------:R2:W-:Y:S02]  /*0970*/  @!P0 STG.E desc[UR4][R4.64], R8 ;  /* 0x0000000804008986 */ /* 0x0005e4000c101904 */
.L_x_13424:
[----:B------:R-:W-:Y:S05]  /*0980*/  BSYNC.RECONVERGENT B0 ;  /* 0x0000000000007941 */ /* 0x000fea0003800200 */
.L_x_13418:
        /* <DEDUP_REMOVED lines=8> */
.L_x_13417:
[----:B------:R-:W0:Y:S01]  /*0a10*/  S2R R15, SR_TID.X ;  /* 0x00000000000f7919 */ /* 0x000e220000002100 */
[----:B------:R-:W1:Y:S01]  /*0a20*/  LDC.64 R2, c[0x0][0x398] ;  /* 0x0000e600ff027b82 */ /* 0x000e620000000a00 */
[----:B------:R-:W2:Y:S01]  /*0a30*/  LDCU UR6, c[0x0][0x388] ;  /* 0x00007100ff0677ac */ /* 0x000ea20008000800 */
[----:B-1----:R-:W-:-:S04]  /*0a40*/  IMAD.WIDE.U32 R2, R0, 0x4, R2 ;  /* 0x0000000400027825 */ /* 0x002fc800078e0002 */
[----:B0-----:R-:W-:Y:S02]  /*0a50*/  IMAD.WIDE.U32 R12, R15, 0x10, R2 ;  /* 0x000000100f0c7825 */ /* 0x001fe400078e0002 */
[----:B------:R-:W0:Y:S03]  /*0a60*/  LDC.64 R2, c[0x0][0x390] ;  /* 0x0000e400ff027b82 */ /* 0x000e260000000a00 */
[----:B------:R-:W3:Y:S04]  /*0a70*/  LDG.E.128 R4, desc[UR4][R12.64] ;  /* 0x000000040c047981 */ /* 0x000ee8000c1e1d00 */
[----:B------:R-:W4:Y:S01]  /*0a80*/  LDG.E.128 R8, desc[UR4][R12.64+0x800] ;  /* 0x000800040c087981 */ /* 0x000f22000c1e1d00 */
[----:B0-----:R-:W-:-:S04]  /*0a90*/  IMAD.WIDE.U32 R2, R0, 0x4, R2 ;  /* 0x0000000400027825 */ /* 0x001fc800078e0002 */
[----:B------:R-:W-:Y:S01]  /*0aa0*/  IMAD.WIDE.U32 R2, R15, 0x10, R2 ;  /* 0x000000100f027825 */ /* 0x000fe200078e0002 */
[----:B---3--:R-:W2:Y:S08]  /*0ab0*/  MUFU.RCP R4, R4 ;  /* 0x0000000400047308 */ /* 0x008eb00000001000 */
[----:B------:R-:W0:Y:S08]  /*0ac0*/  MUFU.RCP R5, R5 ;  /* 0x0000000500057308 */ /* 0x000e300000001000 */
[----:B------:R-:W1:Y:S01]  /*0ad0*/  MUFU.RCP R6, R6 ;  /* 0x0000000600067308 */ /* 0x000e620000001000 */
[----:B--2---:R-:W-:-:S07]  /*0ae0*/  FMUL.FTZ R4, R4, UR6 ;  /* 0x0000000604047c20 */ /* 0x004fce0008410000 */
[----:B------:R-:W2:Y:S01]  /*0af0*/  MUFU.RCP R7, R7 ;  /* 0x0000000700077308 */ /* 0x000ea20000001000 */
[----:B0-----:R-:W-:-:S07]  /*0b00*/  FMUL.FTZ R5, R5, UR6 ;  /* 0x0000000605057c20 */ /* 0x001fce0008410000 */
[----:B----4-:R-:W0:Y:S01]  /*0b10*/  MUFU.RCP R8, R8 ;  /* 0x0000000800087308 */ /* 0x010e220000001000 */
[----:B-1----:R-:W-:-:S07]  /*0b20*/  FMUL.FTZ R6, R6, UR6 ;  /* 0x0000000606067c20 */ /* 0x002fce0008410000 */
[----:B------:R-:W1:Y:S01]  /*0b30*/  MUFU.RCP R9, R9 ;  /* 0x0000000900097308 */ /* 0x000e620000001000 */
[----:B--2---:R-:W-:-:S05]  /*0b40*/  FMUL.FTZ R7, R7, UR6 ;  /* 0x0000000607077c20 */ /* 0x004fca0008410000 */
[----:B------:R-:W-:Y:S02]  /*0b50*/  STG.E.128 desc[UR4][R2.64], R4 ;  /* 0x0000000402007986 */ /* 0x000fe4000c101d04 */
[----:B------:R-:W2:Y:S01]  /*0b60*/  MUFU.RCP R10, R10 ;  /* 0x0000000a000a7308 */ /* 0x000ea20000001000 */
[----:B0-----:R-:W-:-:S07]  /*0b70*/  FMUL.FTZ R12, R8, UR6 ;  /* 0x00000006080c7c20 */ /* 0x001fce0008410000 */
[----:B------:R-:W0:Y:S01]  /*0b80*/  MUFU.RCP R11, R11 ;  /* 0x0000000b000b7308 */ /* 0x000e220000001000 */
[----:B-1----:R-:W-:Y:S01]  /*0b90*/  FMUL.FTZ R13, R9, UR6 ;  /* 0x00000006090d7c20 */ /* 0x002fe20008410000 */
[----:B--2---:R-:W-:Y:S01]  /*0ba0*/  FMUL.FTZ R14, R10, UR6 ;  /* 0x000000060a0e7c20 */ /* 0x004fe20008410000 */
[----:B0-----:R-:W-:-:S05]  /*0bb0*/  FMUL.FTZ R15, R11, UR6 ;  /* 0x000000060b0f7c20 */ /* 0x001fca0008410000 */
[----:B------:R-:W-:Y:S01]  /*0bc0*/  STG.E.128 desc[UR4][R2.64+0x800], R12 ;  /* 0x0008000c02007986 */ /* 0x000fe2000c101d04 */
[----:B------:R-:W-:Y:S05]  /*0bd0*/  EXIT ;  /* 0x000000000000794d */ /* 0x000fea0003800000 */
.L_x_13425:
        /* <DEDUP_REMOVED lines=10> */
.L_x_19512:


//--------------------- .text._ZN2at6native29vectorized_elementwise_kernelILi8ENS0_13AUnaryFunctorIfffNS0_15binary_internal10DivFunctorIfEEEESt5arrayIPcLm2EEEEviT0_T1_ --------------------------
	.section	.text._ZN2at6native29vectorized_elementwise_kernelILi8ENS0_13AUnaryFunctorIfffNS0_15binary_internal10DivFunctorIfEEEESt5arrayIPcLm2EEEEviT0_T1_,"ax",@progbits
	.align	128
        .global         _ZN2at6native29vectorized_elementwise_kernelILi8ENS0_13AUnaryFunctorIfffNS0_15binary_internal10DivFunctorIfEEEESt5arrayIPcLm2EEEEviT0_T1_
        .type           _ZN2at6native29vectorized_elementwise_kernelILi8ENS0_13AUnaryFunctorIfffNS0_15binary_internal10DivFunctorIfEEEESt5arrayIPcLm2EEEEviT0_T1_,@function
        .size           _ZN2at6native29vectorized_elementwise_kernelILi8ENS0_13AUnaryFunctorIfffNS0_15binary_internal10DivFunctorIfEEEESt5arrayIPcLm2EEEEviT0_T1_,(.L_x_19513 - _ZN2at6native29vectorized_elementwise_kernelILi8ENS0_13AUnaryFunctorIfffNS0_15binary_internal10DivFunctorIfEEEESt5arrayIPcLm2EEEEviT0_T1_)
        .other          _ZN2at6native29vectorized_elementwise_kernelILi8ENS0_13AUnaryFunctorIfffNS0_15binary_internal10DivFunctorIfEEEESt5arrayIPcLm2EEEEviT0_T1_,@"STO_CUDA_ENTRY STV_DEFAULT"
_ZN2at6native29vectorized_elementwise_kernelILi8ENS0_13AUnaryFunctorIfffNS0_15binary_internal10DivFunctorIfEEEESt5arrayIPcLm2EEEEviT0_T1_:
.text._ZN2at6native29vectorized_elementwise_kernelILi8ENS0_13AUnaryFunctorIfffNS0_15binary_internal10DivFunctorIfEEEESt5arrayIPcLm2EEEEviT0_T1_:
        /* <DEDUP_REMOVED lines=123> */
.L_x_13429:
[----:B------:R-:W-:-:S13]  /*07b0*/  ISETP.GE.U32.AND P0, PT, R3, R2, PT ;  /* 0x000000020300720c */ /* 0x000fda0003f06070 */
[----:B------:R-:W-:Y:S05]  /*07c0*/  @P0 BRA `(.L_x_13431) ;  /* 0x0000000000300947 */ /* 0x000fea0003800000 */
[----:B0-----:R-:W0:Y:S01]  /*07d0*/  LDC.64 R10, c[0x0][0x390] ;  /* 0x0000e400ff0a7b82 */ /* 0x001e220000000a00 */
[----:B------:R-:W-:Y:S01]  /*07e0*/  IMAD.IADD R13, R0, 0x1, R3 ;  /* 0x00000001000d7824 */ /* 0x000fe200078e0203 */
[----:B------:R-:W-:-:S03]  /*07f0*/  IADD3 R3, PT, PT, R3, 0x80, RZ ;  /* 0x0000008003037810 */ /* 0x000fc60007ffe0ff */
[----:B0-----:R-:W-:-:S05]  /*0800*/  IMAD.WIDE.U32 R10, R13, 0x4, R10 ;  /* 0x000000040d0a7825 */ /* 0x001fca00078e000a */
[----:B------:R1:W-:Y:S02]  /*0810*/  STG.E desc[UR4][R10.64], R5 ;  /* 0x000000050a007986 */ /* 0x0003e4000c101904 */
.L_x_13430:
[----:B------:R-:W-:-:S13]  /*0820*/  ISETP.GE.U32.AND P0, PT, R3, R2, PT ;  /* 0x000000020300720c */ /* 0x000fda0003f06070 */
[----:B------:R-:W-:Y:S05]  /*0830*/  @P0 BRA `(.L_x_13432) ;  /* 0x0000000000340947 */ /* 0x000fea0003800000 */
[----:B-1----:R-:W1:Y:S01]  /*0840*/  LDC.64 R4, c[0x0][0x390] ;  /* 0x0000e400ff047b82 */ /* 0x002e620000000a00 */
[----:B------:R-:W-:Y:S01]  /*0850*/  IADD3 R11, PT, PT, R0, R3, RZ ;  /* 0x00000003000b7210 */ /* 0x000fe20007ffe0ff */
[----:B------:R-:W-:-:S04]  /*0860*/  VIADD R3, R3, 0x80 ;  /* 0x0000008003037836 */ /* 0x000fc80000000000 */
[----:B-1----:R-:W-:-:S05]  /*0870*/  IMAD.WIDE.U32 R4, R11, 0x4, R4 ;  /* 0x000000040b047825 */ /* 0x002fca00078e0004 */
[----:B------:R1:W-:Y:S02]  /*0880*/  STG.E desc[UR4][R4.64], R6 ;  /* 0x0000000604007986 */ /* 0x0003e4000c101904 */
.L_x_13431:
        /* <DEDUP_REMOVED lines=8> */
.L_x_13432:
[----:B------:R-:W-:Y:S05]  /*0910*/  BSYNC.RELIABLE B1 ;  /* 0x0000000000017941 */ /* 0x000fea0003800100 */
.L_x_13428:
[----:B------:R-:W-:-:S13]  /*0920*/  ISETP.GE.U32.AND P0, PT, R3, R2, PT ;  /* 0x000000020300720c */ /* 0x000fda0003f06070 */
[----:B-12---:R-:W1:Y:S01]  /*0930*/  @!P0 LDC.64 R4, c[0x0][0x390] ;  /* 0x0000e400ff048b82 */ /* 0x006e620000000a00 */
[----:B------:R-:W-:Y:S01]  /*0940*/  @!P0 IMAD.IADD R7, R0, 0x1, R3 ;  /* 0x0000000100078824 */ /* 0x000fe200078e0203 */
[----:B------:R-:W-:-:S03]  /*0950*/  @!P0 IADD3 R3, PT, PT, R3, 0x80, RZ ;  /* 0x0000008003038810 */ /* 0x000fc60007ffe0ff */
[----:B-1----:R-:W-:-:S05]  /*0960*/  @!P0 IMAD.WIDE.U32 R4, R7, 0x4, R4 ;  /* 0x0000000407048825 */ /* 0x002fca00078e0004 */
[----:B------:R2:W-:Y:S02]  /*0970*/  @!P0 STG.E desc[UR4][R4.64], R8 ;  /* 0x0000000804008986 */ /* 0x0005e4000c101904 */
.L_x_13433:
[----:B------:R-:W-:Y:S05]  /*0980*/  BSYNC.RECONVERGENT B0 ;  /* 0x0000000000007941 */ /* 0x000fea0003800200 */
.L_x_13427:
        /* <DEDUP_REMOVED lines=8> */
.L_x_13426:
[----:B------:R-:W0:Y:S01]  /*0a10*/  S2R R15, SR_TID.X ;  /* 0x00000000000f7919 */ /* 0x000e220000002100 */
[----:B------:R-:W1:Y:S01]  /*0a20*/  LDC.64 R2, c[0x0][0x398] ;  /* 0x0000e600ff027b82 */ /* 0x000e620000000a00 */
[----:B------:R-:W2:Y:S01]  /*0a30*/  LDCU UR6, c[0x0][0x388] ;  /* 0x00007100ff0677ac */ /* 0x000ea20008000800 */
[----:B-1----:R-:W-:-:S04]  /*0a40*/  IMAD.WIDE.U32 R2, R0, 0x4, R2 ;  /* 0x0000000400027825 */ /* 0x002fc800078e0002 */
[----:B0-----:R-:W-:Y:S02]  /*0a50*/  IMAD.WIDE.U32 R4, R15, 0x20, R2 ;  /* 0x000000200f047825 */ /* 0x001fe400078e0002 */
[----:B------:R-:W0:Y:S04]  /*0a60*/  LDC.64 R2, c[0x0][0x390] ;  /* 0x0000e400ff027b82 */ /* 0x000e280000000a00 */
[----:B------:R-:W3:Y:S01]  /*0a70*/  LDG.E.ENL2.256 R4, R8, desc[UR4][R4.64] ;  /* 0xfe0000040408797e */ /* 0x000ee20008121904 */
        /* <DEDUP_REMOVED lines=8> */
[----:B------:R-:W0:Y:S01]  /*0b00*/  MUFU.RCP R12, R4 ;  /* 0x00000004000c7308 */ /* 0x000e220000001000 */
[----:B-1----:R-:W-:-:S07]  /*0b10*/  FMUL.FTZ R10, R10, UR6 ;  /* 0x000000060a0a7c20 */ /* 0x002fce0008410000 */
[----:B------:R-:W1:Y:S01]  /*0b20*/  MUFU.RCP R13, R5 ;  /* 0x00000005000d7308 */ /* 0x000e620000001000 */
[----:B--2---:R-:W-:-:S07]  /*0b30*/  FMUL.FTZ R11, R11, UR6 ;  /* 0x000000060b0b7c20 */ /* 0x004fce0008410000 */
[----:B------:R-:W2:Y:S01]  /*0b40*/  MUFU.RCP R6, R6 ;  /* 0x0000000600067308 */ /* 0x000ea20000001000 */
[----:B0-----:R-:W-:-:S07]  /*0b50*/  FMUL.FTZ R12, R12, UR6 ;  /* 0x000000060c0c7c20 */ /* 0x001fce0008410000 */
[----:B------:R-:W0:Y:S01]  /*0b60*/  MUFU.RCP R7, R7 ;  /* 0x0000000700077308 */ /* 0x000e220000001000 */
[----:B-1----:R-:W-:Y:S01]  /*0b70*/  FMUL.FTZ R13, R13, UR6 ;  /* 0x000000060d0d7c20 */ /* 0x002fe20008410000 */
[----:B--2---:R-:W-:Y:S01]  /*0b80*/  FMUL.FTZ R14, R6, UR6 ;  /* 0x00000006060e7c20 */ /* 0x004fe20008410000 */
[----:B0-----:R-:W-:-:S05]  /*0b90*/  FMUL.FTZ R15, R7, UR6 ;  /* 0x00000006070f7c20 */ /* 0x001fca0008410000 */
[----:B------:R-:W-:Y:S01]  /*0ba0*/  STG.E.ENL2.256 desc[UR4][R2.64], R8, R12 ;  /* 0xf8000008020c797f */ /* 0x000fe2000f121804 */
[----:B------:R-:W-:Y:S05]  /*0bb0*/  EXIT ;  /* 0x000000000000794d */ /* 0x000fea0003800000 */
.L_x_13434:
        /* <DEDUP_REMOVED lines=12> */
.L_x_19513:


//--------------------- .text._ZN2at6native18elementwise_kernelILi128ELi4EZNS0_15gpu_kernel_implINS0_13BinaryFunctorIdddNS0_15binary_internal10DivFunctorIdEEEEEEvRNS_18TensorIteratorBaseERKT_EUliE_EEviT1_ --------------------------
	.section	.text._ZN2at6native18elementwise_kernelILi128ELi4EZNS0_15gpu_kernel_implINS0_13BinaryFunctorIdddNS0_15binary_internal10DivFunctorIdEEEEEEvRNS_18TensorIteratorBaseERKT_EUliE_EEviT1_,"ax",@progbits
	.align	128
        .global         _ZN2at6native18elementwise_kernelILi128ELi4EZNS0_15gpu_kernel_implINS0_13BinaryFunctorIdddNS0_15binary_internal10DivFunctorIdEEEEEEvRNS_18TensorIteratorBaseERKT_EUliE_EEviT1_
        .type           _ZN2at6native18elementwise_kernelILi128ELi4EZNS0_15gpu_kernel_implINS0_13BinaryFunctorIdddNS0_15binary_internal10DivFunctorIdEEEEEEvRNS_18TensorIteratorBaseERKT_EUliE_EEviT1_,@function
        .size           _ZN2at6native18elementwise_kernelILi128ELi4EZNS0_15gpu_kernel_implINS0_13BinaryFunctorIdddNS0_15binary_internal10DivFunctorIdEEEEEEvRNS_18TensorIteratorBaseERKT_EUliE_EEviT1_,(.L_x_19388 - _ZN2at6native18elementwise_kernelILi128ELi4EZNS0_15gpu_kernel_implINS0_13BinaryFunctorIdddNS0_15binary_internal10DivFunctorIdEEEEEEvRNS_18TensorIteratorBaseERKT_EUliE_EEviT1_)
        .other          _ZN2at6native18elementwise_kernelILi128ELi4EZNS0_15gpu_kernel_implINS0_13BinaryFunctorIdddNS0_15binary_internal10DivFunctorIdEEEEEEvRNS_18TensorIteratorBaseERKT_EUliE_EEviT1_,@"STO_CUDA_ENTRY STV_DEFAULT"
_ZN2at6native18elementwise_kernelILi128ELi4EZNS0_15gpu_kernel_implINS0_13BinaryFunctorIdddNS0_15binary_internal10DivFunctorIdEEEEEEvRNS_18TensorIteratorBaseERKT_EUliE_EEviT1_:
.text._ZN2at6native18elementwise_kernelILi128ELi4EZNS0_15gpu_kernel_implINS0_13BinaryFunctorIdddNS0_15binary_internal10DivFunctorIdEEEEEEvRNS_18TensorIteratorBaseERKT_EUliE_EEviT1_:
        /* <DEDUP_REMOVED lines=371> */
.L_x_13437:
        /* <DEDUP_REMOVED lines=16> */
[----:B--2---:R0:W1:Y:S01]  /*1830*/  I2F.F64.S16 R16, R2 ;  /* 0x0000000200107312 */ /* 0x0040620000101c00 */
[----:B------:R-:W-:Y:S05]  /*1840*/  BRA `(.L_x_13444) ;  /* 0x0000000c006c7947 */ /* 0x000fea0003800000 */
.L_x_13442:
[----:B------:R-:W2:Y:S02]  /*1850*/  LDG.E.U8 R2, desc[UR36][R2.64] ;  /* 0x0000002402027981 */ /* 0x000ea4000c1e1100 */
[----:B--2---:R0:W1:Y:S01]  /*1860*/  I2F.F64.U16 R16, R2 ;  /* 0x0000000200107312 */ /* 0x0040620000101800 */
[----:B------:R-:W-:Y:S05]  /*1870*/  BRA `(.L_x_13444) ;  /* 0x0000000c00607947 */ /* 0x000fea0003800000 */
.L_x_13441:
[----:B------:R-:W-:-:S09]  /*1880*/  UISETP.NE.AND UP0, UPT, UR4, 0x2, UPT ;  /* 0x000000020400788c */ /* 0x000fd2000bf05270 */
[----:B------:R-:W-:Y:S05]  /*1890*/  BRA.U !UP0, `(.L_x_13445) ;  /* 0x0000000108287547 */ /* 0x000fea000b800000 */
[----:B------:R-:W-:-:S09]  /*18a0*/  UISETP.NE.AND UP0, UPT, UR4, 0x3, UPT ;  /* 0x000000030400788c */ /* 0x000fd2000bf05270 */
[----:B------:R-:W-:Y:S05]  /*18b0*/  BRA.U !UP0, `(.L_x_13446) ;  /* 0x0000000108147547 */ /* 0x000fea000b800000 */
[----:B------:R-:W-:-:S09]  /*18c0*/  UISETP.NE.AND UP0, UPT, UR4, 0x4, UPT ;  /* 0x000000040400788c */ /* 0x000fd2000bf05270 */
[----:B------:R-:W-:Y:S05]  /*18d0*/  BRA.U UP0, `(.L_x_13443) ;  /* 0x0000000900bc7547 */ /* 0x000fea000b800000 */
[----:B------:R-:W2:Y:S02]  /*18e0*/  LDG.E.64 R16, desc[UR36][R2.64] ;  /* 0x0000002402107981 */ /* 0x000ea4000c1e1b00 */
[----:B--2---:R-:W0:Y:S01]  /*18f0*/  I2F.F64.S64 R16, R16 ;  /* 0x0000001000107312 */ /* 0x004e220000301c00 */
[----:B------:R-:W-:Y:S05]  /*1900*/  BRA `(.L_x_13444) ;  /* 0x0000000c003c7947 */ /* 0x000fea0003800000 */
.L_x_13446:
[----:B------:R-:W2:Y:S02]  /*1910*/  LDG.E R2, desc[UR36][R2.64] ;  /* 0x0000002402027981 */ /* 0x000ea4000c1e1900 */
[----:B--2---:R0:W1:Y:S01]  /*1920*/  I2F.F64 R16, R2 ;  /* 0x0000000200107312 */ /* 0x0040620000201c00 */
[----:B------:R-:W-:Y:S05]  /*1930*/  BRA `(.L_x_13444) ;  /* 0x0000000c00307947 */ /* 0x000fea0003800000 */
.L_x_13445:
[----:B------:R-:W2:Y:S02]  /*1940*/  LDG.E.U16 R2, desc[UR36][R2.64] ;  /* 0x0000002402027981 */ /* 0x000ea4000c1e1500 */
[----:B--2---:R0:W1:Y:S01]  /*1950*/  I2F.F64.S16 R16, R2 ;  /* 0x0000000200107312 */ /* 0x0040620000101c00 */
[----:B------:R-:W-:Y:S05]  /*1960*/  BRA `(.L_x_13444) ;  /* 0x0000000c00247947 */ /* 0x000fea0003800000 */
.L_x_13440:
        /* <DEDUP_REMOVED lines=10> */
.L_x_13448:
[----:B------:R-:W2:Y:S02]  /*1a10*/  LDG.E.U16 R0, desc[UR36][R2.64] ;  /* 0x0000002402007981 */ /* 0x000ea4000c1e1500 */
[----:B--2---:R-:W-:-:S05]  /*1a20*/  HADD2.F32 R0, -RZ, R0.H0_H0 ;  /* 0x20000000ff007230 */ /* 0x004fca0000004100 */
[----:B------:R-:W-:-:S04]  /*1a30*/  FMUL.FTZ R0, R0, 1 ;  /* 0x3f80000000007820 */ /* 0x000fc80000410000 */
[----:B------:R0:W1:Y:S01]  /*1a40*/  F2F.F64.F32 R16, R0 ;  /* 0x0000000000107310 */ /* 0x0000620000201800 */
[----:B------:R-:W-:Y:S05]  /*1a50*/  BRA `(.L_x_13444) ;  /* 0x0000000800e87947 */ /* 0x000fea0003800000 */
.L_x_13447:
[----:B------:R-:W-:-:S09]  /*1a60*/  UISETP.NE.AND UP0, UPT, UR4, 0x7, UPT ;  /* 0x000000070400788c */ /* 0x000fd2000bf05270 */
[----:B------:R-:W-:Y:S05]  /*1a70*/  BRA.U !UP0, `(.L_x_13449) ;  /* 0x0000000108347547 */ /* 0x000fea000b800000 */
        /* <DEDUP_REMOVED lines=8> */
.L_x_13450:
[----:B------:R-:W2:Y:S02]  /*1b00*/  LDG.E.U16 R2, desc[UR36][R2.64] ;  /* 0x0000002402027981 */ /* 0x000ea4000c1e1500 */
[----:B--2---:R-:W-:-:S05]  /*1b10*/  HADD2.F32 R0, -RZ, R2.H0_H0 ;  /* 0x20000002ff007230 */ /* 0x004fca0000004100 */
[----:B------:R-:W-:-:S04]  /*1b20*/  FMUL.FTZ R0, R0, 1 ;  /* 0x3f80000000007820 */ /* 0x000fc80000410000 */
[----:B------:R0:W1:Y:S01]  /*1b30*/  F2F.F64.F32 R16, R0 ;  /* 0x0000000000107310 */ /* 0x0000620000201800 */
[----:B------:R-:W-:Y:S05]  /*1b40*/  BRA `(.L_x_13444) ;  /* 0x0000000800ac7947 */ /* 0x000fea0003800000 */
.L_x_13449:
[----:B------:R0:W5:Y:S01]  /*1b50*/  LDG.E.64 R16, desc[UR36][R2.64] ;  /* 0x0000002402107981 */ /* 0x000162000c1e1b00 */
[----:B------:R-:W-:Y:S05]  /*1b60*/  BRA `(.L_x_13444) ;  /* 0x0000000800a47947 */ /* 0x000fea0003800000 */
.L_x_13439:
        /* <DEDUP_REMOVED lines=13> */
.L_x_13453:
[----:B------:R0:W5:Y:S01]  /*1c40*/  LDG.E.64 R16, desc[UR36][R2.64] ;  /* 0x0000002402107981 */ /* 0x000162000c1e1b00 */
[----:B------:R-:W-:Y:S05]  /*1c50*/  BRA `(.L_x_13444) ;  /* 0x0000000800687947 */ /* 0x000fea0003800000 */
.L_x_13452:
        /* <DEDUP_REMOVED lines=27> */
.L_x_13455:
        /* <DEDUP_REMOVED lines=14> */
.L_x_13454:
[----:B------:R-:W2:Y:S02]  /*1ef0*/  LDG.E.U16 R0, desc[UR36][R2.64] ;  /* 0x0000002402007981 */ /* 0x000ea4000c1e1500 */
[----:B--2---:R-:W-:-:S04]  /*1f00*/  IMAD.U32 R0, R0, 0x10000, RZ ;  /* 0x0001000000007824 */ /* 0x004fc800078e00ff */
[----:B------:R-:W-:-:S04]  /*1f10*/  FMUL.FTZ R0, R0, 1 ;  /* 0x3f80000000007820 */ /* 0x000fc80000410000 */
[----:B------:R0:W1:Y:S01]  /*1f20*/  F2F.F64.F32 R16, R0 ;  /* 0x0000000000107310 */ /* 0x0000620000201800 */
[----:B------:R-:W-:Y:S05]  /*1f30*/  BRA `(.L_x_13444) ;  /* 0x0000000400b07947 */ /* 0x000fea0003800000 */
.L_x_13451:
        /* <DEDUP_REMOVED lines=9> */
[----:B--2---:R0:W1:Y:S01]  /*1fd0*/  I2F.F64.U16 R16, R2 ;  /* 0x0000000200107312 */ /* 0x0040620000101800 */
[----:B------:R-:W-:Y:S05]  /*1fe0*/  BRA `(.L_x_13444) ;  /* 0x0000000400847947 */ /* 0x000fea0003800000 */
.L_x_13458:
[----:B------:R-:W2:Y:S01]  /*1ff0*/  LDG.E.U8 R3, desc[UR36][R2.64] ;  /* 0x0000002402037981 */ /* 0x000ea2000c1e1100 */
        /* <DEDUP_REMOVED lines=20> */
.L_x_13460:
[----:B------:R-:W-:Y:S05]  /*2140*/  BSYNC.RECONVERGENT B0 ;  /* 0x0000000000007941 */ /* 0x000fea0003800200 */
.L_x_13459:
[----:B------:R-:W-:Y:S01]  /*2150*/  IMAD.SHL.U32 R0, R0, 0x100000, RZ ;  /* 0x0010000000007824 */ /* 0x000fe200078e00ff */
[----:B------:R-:W-:-:S04]  /*2160*/  LEA R2, R2, 0x3b800000, 0x17 ;  /* 0x3b80000002027811 */ /* 0x000fc800078eb8ff */
[----:B------:R-:W-:-:S05]  /*2170*/  LOP3.LUT R0, R2, R0, R7, 0xfe, !PT ;  /* 0x0000000002007212 */ /* 0x000fca00078efe07 */
[----:B------:R-:W-:-:S04]  /*2180*/  FMUL.FTZ R0, R0, 1 ;  /* 0x3f80000000007820 */ /* 0x000fc80000410000 */
[----:B------:R0:W1:Y:S01]  /*2190*/  F2F.F64.F32 R16, R0 ;  /* 0x0000000000107310 */ /* 0x0000620000201800 */
[----:B------:R-:W-:Y:S05]  /*21a0*/  BRA `(.L_x_13444) ;  /* 0x0000000400147947 */ /* 0x000fea0003800000 */
.L_x_13457:
[----:B------:R-:W2:Y:S01]  /*21b0*/  LDG.E.U8 R3, desc[UR36][R2.64] ;  /* 0x0000002402037981 */ /* 0x000ea2000c1e1100 */
        /* <DEDUP_REMOVED lines=20> */
.L_x_13462:
[----:B------:R-:W-:Y:S05]  /*2300*/  BSYNC.RECONVERGENT B0 ;  /* 0x0000000000007941 */ /* 0x000fea0003800200 */
.L_x_13461:
[----:B------:R-:W-:Y:S02]  /*2310*/  SHF.L.U32 R0, R0, 0x15, RZ ;  /* 0x0000001500007819 */ /* 0x000fe400000006ff */
[----:B------:R-:W-:-:S04]  /*2320*/  LEA R2, R2, 0x37800000, 0x17 ;  /* 0x3780000002027811 */ /* 0x000fc800078eb8ff */
[----:B------:R-:W-:-:S05]  /*2330*/  LOP3.LUT R0, R2, R0, R7, 0xfe, !PT ;  /* 0x0000000002007212 */ /* 0x000fca00078efe07 */
[----:B------:R-:W-:-:S04]  /*2340*/  FMUL.FTZ R0, R0, 1 ;  /* 0x3f80000000007820 */ /* 0x000fc80000410000 */
[----:B------:R0:W1:Y:S01]  /*2350*/  F2F.F64.F32 R16, R0 ;  /* 0x0000000000107310 */ /* 0x0000620000201800 */
[----:B------:R-:W-:Y:S05]  /*2360*/  BRA `(.L_x_13444) ;  /* 0x0000000000a47947 */ /* 0x000fea0003800000 */
.L_x_13456:
[----:B------:R-:W-:-:S09]  /*2370*/  UISETP.NE.AND UP0, UPT, UR4, 0x1c, UPT ;  /* 0x0000001c0400788c */ /* 0x000fd2000bf05270 */
[----:B------:R-:W-:Y:S05]  /*2380*/  BRA.U !UP0, `(.L_x_13463) ;  /* 0x0000000108947547 */ /* 0x000fea000b800000 */
[----:B------:R-:W-:-:S09]  /*2390*/  UISETP.NE.AND UP0, UPT, UR4, 0x1d, UPT ;  /* 0x0000001d0400788c */ /* 0x000fd2000bf05270 */
[----:B------:R-:W-:Y:S05]  /*23a0*/  BRA.U !UP0, `(.L_x_13464) ;  /* 0x0000000108807547 */ /* 0x000fea000b800000 */
[----:B------:R-:W-:-:S09]  /*23b0*/  UISETP.NE.AND UP0, UPT, UR4, 0x2c, UPT ;  /* 0x0000002c0400788c */ /* 0x000fd2000bf05270 */
[----:B------:R-:W-:Y:S05]  /*23c0*/  BRA.U !UP0, `(.L_x_13465) ;  /* 0x0000000108487547 */ /* 0x000fea000b800000 */
.L_x_13443:
        /* <DEDUP_REMOVED lines=16> */
.L_x_13466:
[----:B------:R-:W-:Y:S01]  /*24d0*/  CS2R R16, SRZ ;  /* 0x0000000000107805 */ /* 0x000fe2000001ff00 */
[----:B------:R-:W-:Y:S06]  /*24e0*/  BRA `(.L_x_13444) ;  /* 0x0000000000447947 */ /* 0x000fec0003800000 */
.L_x_13465:
[----:B------:R-:W2:Y:S01]  /*24f0*/  LDG.E.U8 R0, desc[UR36][R2.64] ;  /* 0x0000002402007981 */ /* 0x000ea2000c1e1100 */
        /* <DEDUP_REMOVED lines=9> */
[----:B------:R2:W3:Y:S01]  /*2590*/  @P0 F2F.F64.F32 R16, R0 ;  /* 0x0000000000100310 */ /* 0x0004e20000201800 */
[----:B------:R-:W-:Y:S05]  /*25a0*/  BRA `(.L_x_13444) ;  /* 0x0000000000147947 */ /* 0x000fea0003800000 */
.L_x_13464:
[----:B------:R-:W2:Y:S02]  /*25b0*/  LDG.E.64 R16, desc[UR36][R2.64] ;  /* 0x0000002402107981 */ /* 0x000ea4000c1e1b00 */
[----:B--2---:R-:W4:Y:S01]  /*25c0*/  I2F.F64.U64 R16, R16 ;  /* 0x0000001000107312 */ /* 0x004f220000301800 */
[----:B------:R-:W-:Y:S05]  /*25d0*/  BRA `(.L_x_13444) ;  /* 0x0000000000087947 */ /* 0x000fea0003800000 */
.L_x_13463:
[----:B------:R-:W2:Y:S02]  /*25e0*/  LDG.E R2, desc[UR36][R2.64] ;  /* 0x0000002402027981 */ /* 0x000ea4000c1e1900 */
[----:B--2---:R0:W1:Y:S02]  /*25f0*/  I2F.F64.U32 R16, R2 ;  /* 0x0000000200107312 */ /* 0x0040640000201800 */
.L_x_13444:
[----:B------:R-:W-:Y:S05]  /*2600*/  BSYNC.RECONVERGENT B7 ;  /* 0x0000000000077941 */ /* 0x000fea0003800200 */
.L_x_13438:
[----:B------:R-:W2:Y:S01]  /*2610*/  LDCU.64 UR6, c[0x0][0x5f8] ;  /* 0x0000bf00ff0677ac */ /* 0x000ea20008000a00 */
[----:B------:R-:W-:Y:S01]  /*2620*/  BSSY.RECONVERGENT B7, `(.L_x_13467) ;  /* 0x00000ec000077945 */ /* 0x000fe20003800200 */
[----:B------:R-:W-:-:S04]  /*2630*/  UPRMT UR4, UR42, 0x9910, URZ ;  /* 0x000099102a047896 */ /* 0x000fc800080000ff */
[----:B------:R-:W-:Y:S01]  /*2640*/  UISETP.GT.AND UP0, UPT, UR4, 0x9, UPT ;  /* 0x000000090400788c */ /* 0x000fe2000bf04270 */
[----:B--2---:R-:W-:-:S04]  /*2650*/  IADD3 R4, P0, PT, R18, UR6, RZ ;  /* 0x0000000612047c10 */ /* 0x004fc8000ff1e0ff */
[----:B0-----:R-:W-:-:S04]  /*2660*/  IADD3.X R5, PT, PT, RZ, UR7, RZ, P0, !PT ;  /* 0x00000007ff057c10 */ /* 0x001fc800087fe4ff */
        /* <DEDUP_REMOVED lines=10> */
[----:B--2---:R-:W0:Y:S01]  /*2710*/  I2F.F64.S16 R2, R2 ;  /* 0x0000000200027312 */ /* 0x004e220000101c00 */
[----:B------:R-:W-:Y:S05]  /*2720*/  BRA `(.L_x_13473) ;  /* 0x0000000c006c7947 */ /* 0x000fea0003800000 */
.L_x_13471:
[----:B------:R-:W2:Y:S02]  /*2730*/  LDG.E.U8 R2, desc[UR36][R4.64] ;  /* 0x0000002404027981 */ /* 0x000ea4000c1e1100 */
[----:B--2---:R-:W0:Y:S01]  /*2740*/  I2F.F64.U16 R2, R2 ;  /* 0x0000000200027312 */ /* 0x004e220000101800 */
[----:B------:R-:W-:Y:S05]  /*2750*/  BRA `(.L_x_13473) ;  /* 0x0000000c00607947 */ /* 0x000fea0003800000 */
.L_x_13470:
        /* <DEDUP_REMOVED lines=9> */
.L_x_13475:
[----:B------:R-:W2:Y:S02]  /*27f0*/  LDG.E R2, desc[UR36][R4.64] ;  /* 0x0000002404027981 */ /* 0x000ea4000c1e1900 */
[----:B--2---:R-:W0:Y:S01]  /*2800*/  I2F.F64 R2, R2 ;  /* 0x0000000200027312 */ /* 0x004e220000201c00 */
[----:B------:R-:W-:Y:S05]  /*2810*/  BRA `(.L_x_13473) ;  /* 0x0000000c00307947 */ /* 0x000fea0003800000 */
.L_x_13474:
[----:B------:R-:W2:Y:S02]  /*2820*/  LDG.E.U16 R2, desc[UR36][R4.64] ;  /* 0x0000002404027981 */ /* 0x000ea4000c1e1500 */
[----:B--2---:R-:W0:Y:S01]  /*2830*/  I2F.F64.S16 R2, R2 ;  /* 0x0000000200027312 */ /* 0x004e220000101c00 */
[----:B------:R-:W-:Y:S05]  /*2840*/  BRA `(.L_x_13473) ;  /* 0x0000000c00247947 */ /* 0x000fea0003800000 */
.L_x_13469:
        /* <DEDUP_REMOVED lines=10> */
.L_x_13477:
[----:B------:R-:W2:Y:S02]  /*28f0*/  LDG.E.U16 R0, desc[UR36][R4.64] ;  /* 0x0000002404007981 */ /* 0x000ea4000c1e1500 */
[----:B--2---:R-:W-:-:S05]  /*2900*/  HADD2.F32 R0, -RZ, R0.H0_H0 ;  /* 0x20000000ff007230 */ /* 0x004fca0000004100 */
[----:B------:R-:W-:-:S04]  /*2910*/  FMUL.FTZ R0, R0, 1 ;  /* 0x3f80000000007820 */ /* 0x000fc80000410000 */
[----:B------:R0:W2:Y:S01]  /*2920*/  F2F.F64.F32 R2, R0 ;  /* 0x0000000000027310 */ /* 0x0000a20000201800 */
[----:B------:R-:W-:Y:S05]  /*2930*/  BRA `(.L_x_13473) ;  /* 0x0000000800e87947 */ /* 0x000fea0003800000 */
.L_x_13476:
        /* <DEDUP_REMOVED lines=10> */
.L_x_13479:
[----:B------:R-:W2:Y:S02]  /*29e0*/  LDG.E.U16 R4, desc[UR36][R4.64] ;  /* 0x0000002404047981 */ /* 0x000ea4000c1e1500 */
[----:B--2---:R-:W-:-:S05]  /*29f0*/  HADD2.F32 R0, -RZ, R4.H0_H0 ;  /* 0x20000004ff007230 */ /* 0x004fca0000004100 */
[----:B------:R-:W-:-:S04]  /*2a00*/  FMUL.FTZ R0, R0, 1 ;  /* 0x3f80000000007820 */ /* 0x000fc80000410000 */
[----:B------:R0:W2:Y:S01]  /*2a10*/  F2F.F64.F32 R2, R0 ;  /* 0x0000000000027310 */ /* 0x0000a20000201800 */
[----:B------:R-:W-:Y:S05]  /*2a20*/  BRA `(.L_x_13473) ;  /* 0x0000000800ac7947 */ /* 0x000fea0003800000 */
.L_x_13478:
[----:B------:R0:W5:Y:S01]  /*2a30*/  LDG.E.64 R2, desc[UR36][R4.64] ;  /* 0x0000002404027981 */ /* 0x000162000c1e1b00 */
[----:B------:R-:W-:Y:S05]  /*2a40*/  BRA `(.L_x_13473) ;  /* 0x0000000800a47947 */ /* 0x000fea0003800000 */
.L_x_13468:
        /* <DEDUP_REMOVED lines=13> */
.L_x_13482:
[----:B------:R0:W5:Y:S01]  /*2b20*/  LDG.E.64 R2, desc[UR36][R4.64] ;  /* 0x0000002404027981 */ /* 0x000162000c1e1b00 */
[----:B------:R-:W-:Y:S05]  /*2b30*/  BRA `(.L_x_13473) ;  /* 0x0000000800687947 */ /* 0x000fea0003800000 */
.L_x_13481:
        /* <DEDUP_REMOVED lines=24> */
[----:B------:R-:W-:-:S06]  /*2cc0*/  FMUL.FTZ R3, R3, 1 ;  /* 0x3f80000003037820 */ /* 0x000fcc0000410000 */
[----:B------:R-:W0:Y:S01]  /*2cd0*/  F2F.F64.F32 R2, R3 ;  /* 0x0000000300027310 */ /* 0x000e220000201800 */
[----:B------:R-:W-:Y:S05]  /*2ce0*/  BRA `(.L_x_13473) ;  /* 0x0000000400fc7947 */ /* 0x000fea0003800000 */
.L_x_13484:
        /* <DEDUP_REMOVED lines=14> */
.L_x_13483:
[----:B------:R-:W2:Y:S02]  /*2dd0*/  LDG.E.U16 R0, desc[UR36][R4.64] ;  /* 0x0000002404007981 */ /* 0x000ea4000c1e1500 */
[----:B--2---:R-:W-:-:S04]  /*2de0*/  IMAD.U32 R0, R0, 0x10000, RZ ;  /* 0x0001000000007824 */ /* 0x004fc800078e00ff */
[----:B------:R-:W-:-:S04]  /*2df0*/  FMUL.FTZ R0, R0, 1 ;  /* 0x3f80000000007820 */ /* 0x000fc80000410000 */
[----:B------:R0:W2:Y:S01]  /*2e00*/  F2F.F64.F32 R2, R0 ;  /* 0x0000000000027310 */ /* 0x0000a20000201800 */
[----:B------:R-:W-:Y:S05]  /*2e10*/  BRA `(.L_x_13473) ;  /* 0x0000000400b07947 */ /* 0x000fea0003800000 */
.L_x_13480:
        /* <DEDUP_REMOVED lines=9> */
[----:B--2---:R-:W0:Y:S01]  /*2eb0*/  I2F.F64.U16 R2, R2 ;  /* 0x0000000200027312 */ /* 0x004e220000101800 */
[----:B------:R-:W-:Y:S05]  /*2ec0*/  BRA `(.L_x_13473) ;  /* 0x0000000400847947 */ /* 0x000fea0003800000 */
.L_x_13487:
        /* <DEDUP_REMOVED lines=21> */
.L_x_13489:
[----:B------:R-:W-:Y:S05]  /*3020*/  BSYNC.RECONVERGENT B0 ;  /* 0x0000000000007941 */ /* 0x000fea0003800200 */
.L_x_13488:
[----:B------:R-:W-:Y:S01]  /*3030*/  IMAD.SHL.U32 R0, R0, 0x100000, RZ ;  /* 0x0010000000007824 */ /* 0x000fe200078e00ff */
[----:B------:R-:W-:-:S04]  /*3040*/  LEA R2, R2, 0x3b800000, 0x17 ;  /* 0x3b80000002027811 */ /* 0x000fc800078eb8ff */
[----:B------:R-:W-:-:S05]  /*3050*/  LOP3.LUT R0, R2, R0, R7, 0xfe, !PT ;  /* 0x0000000002007212 */ /* 0x000fca00078efe07 */
[----:B------:R-:W-:-:S04]  /*3060*/  FMUL.FTZ R0, R0, 1 ;  /* 0x3f80000000007820 */ /* 0x000fc80000410000 */
[----:B------:R0:W2:Y:S01]  /*3070*/  F2F.F64.F32 R2, R0 ;  /* 0x0000000000027310 */ /* 0x0000a20000201800 */
[----:B------:R-:W-:Y:S05]  /*3080*/  BRA `(.L_x_13473) ;  /* 0x0000000400147947 */ /* 0x000fea0003800000 */
.L_x_13486:
        /* <DEDUP_REMOVED lines=21> */
.L_x_13491:
[----:B------:R-:W-:Y:S05]  /*31e0*/  BSYNC.RECONVERGENT B0 ;  /* 0x0000000000007941 */ /* 0x000fea0003800200 */
.L_x_13490:
[----:B------:R-:W-:Y:S02]  /*31f0*/  SHF.L.U32 R0, R0, 0x15, RZ ;  /* 0x0000001500007819 */ /* 0x000fe400000006ff */
[----:B------:R-:W-:-:S04]  /*3200*/  LEA R2, R2, 0x37800000, 0x17 ;  /* 0x3780000002027811 */ /* 0x000fc800078eb8ff */
[----:B------:R-:W-:-:S05]  /*3210*/  LOP3.LUT R0, R2, R0, R7, 0xfe, !PT ;  /* 0x0000000002007212 */ /* 0x000fca00078efe07 */
[----:B------:R-:W-:-:S04]  /*3220*/  FMUL.FTZ R0, R0, 1 ;  /* 0x3f80000000007820 */ /* 0x000fc80000410000 */
[----:B------:R0:W2:Y:S01]  /*3230*/  F2F.F64.F32 R2, R0 ;  /* 0x0000000000027310 */ /* 0x0000a20000201800 */
[----:B------:R-:W-:Y:S05]  /*3240*/  BRA `(.L_x_13473) ;  /* 0x0000000000a47947 */ /* 0x000fea0003800000 */
.L_x_13485:
[----:B------:R-:W-:-:S09]  /*3250*/  UISETP.NE.AND UP0, UPT, UR4, 0x1c, UPT ;  /* 0x0000001c0400788c */ /* 0x000fd2000bf05270 */
[----:B------:R-:W-:Y:S05]  /*3260*/  BRA.U !UP0, `(.L_x_13492) ;  /* 0x0000000108947547 */ /* 0x000fea000b800000 */
[----:B------:R-:W-:-:S09]  /*3270*/  UISETP.NE.AND UP0, UPT, UR4, 0x1d, UPT ;  /* 0x0000001d0400788c */ /* 0x000fd2000bf05270 */
[----:B------:R-:W-:Y:S05]  /*3280*/  BRA.U !UP0, `(.L_x_13493) ;  /* 0x0000000108807547 */ /* 0x000fea000b800000 */
[----:B------:R-:W-:-:S09]  /*3290*/  UISETP.NE.AND UP0, UPT, UR4, 0x2c, UPT ;  /* 0x0000002c0400788c */ /* 0x000fd2000bf05270 */
[----:B------:R-:W-:Y:S05]  /*32a0*/  BRA.U !UP0, `(.L_x_13494) ;  /* 0x0000000108487547 */ /* 0x000fea000b800000 */
.L_x_13472:
[----:B------:R-:W-:Y:S01]  /*32b0*/  MOV R2, 0x0 ;  /* 0x0000000000027802 */ /* 0x000fe20000000f00 */
[----:B------:R-:W0:Y:S01]  /*32c0*/  LDCU.64 UR4, c[0x4][0x148] ;  /* 0x01002900ff0477ac */ /* 0x000e220008000a00 */
[----:B------:R-:W-:Y:S02]  /*32d0*/  HFMA2 R13, -RZ, RZ, 0, 0 ;  /* 0x00000000ff0d7431 */ /* 0x000fe400000001ff */
[----:B------:R-:W-:Y:S01]  /*32e0*/  IMAD.MOV.U32 R8, RZ, RZ, 0x4e ;  /* 0x0000004eff087424 */ /* 0x000fe200078e00ff */
[----:B------:R-:W2:Y:S01]  /*32f0*/  LDCU.64 UR6, c[0x4][0x150] ;  /* 0x01002a00ff0677ac */ /* 0x000ea20008000a00 */
[----:B------:R-:W1:Y:S01]  /*3300*/  LDC.64 R2, c[0x4][R2] ;  /* 0x0100000002027b82 */ /* 0x000e620000000a00 */
[----:B------:R-:W-:Y:S01]  /*3310*/  IMAD.MOV.U32 R12, RZ, RZ, 0x1 ;  /* 0x00000001ff0c7424 */ /* 0x000fe200078e00ff */
[----:B------:R-:W3:Y:S01]  /*3320*/  LDCU.64 UR8, c[0x4][0x10] ;  /* 0x01000200ff0877ac */ /* 0x000ee20008000a00 */
[----:B0-----:R-:W-:Y:S02]  /*3330*/  IMAD.U32 R4, RZ, RZ, UR4 ;  /* 0x00000004ff047e24 */ /* 0x001fe4000f8e00ff */
[----:B------:R-:W-:Y:S01]  /*3340*/  IMAD.U32 R5, RZ, RZ, UR5 ;  /* 0x00000005ff057e24 */ /* 0x000fe2000f8e00ff */
[----:B--2---:R-:W-:Y:S01]  /*3350*/  MOV R6, UR6 ;  /* 0x0000000600067c02 */ /* 0x004fe20008000f00 */
[----:B------:R-:W-:-:S02]  /*3360*/  IMAD.U32 R7, RZ, RZ, UR7 ;  /* 0x00000007ff077e24 */ /* 0x000fc4000f8e00ff */
[----:B---3--:R-:W-:Y:S01]  /*3370*/  IMAD.U32 R10, RZ, RZ, UR8 ;  /* 0x00000008ff0a7e24 */ /* 0x008fe2000f8e00ff */
[----:B------:R-:W-:-:S07]  /*3380*/  MOV R11, UR9 ;  /* 0x00000009000b7c02 */ /* 0x000fce0008000f00 */
[----:B------:R-:W-:-:S07]  /*3390*/  LEPC R20, `(.L_x_13495) ;  /* 0x000000001014794e */ /* 0x000fce0000000000 */
[----:B-1--45:R-:W-:Y:S05]  /*33a0*/  CALL.ABS.NOINC R2 ;  /* 0x0000000002007343 */ /* 0x032fea0003c00000 */
.L_x_13495:
[----:B------:R-:W-:Y:S01]  /*33b0*/  CS2R R2, SRZ ;  /* 0x0000000000027805 */ /* 0x000fe2000001ff00 */
[----:B------:R-:W-:Y:S06]  /*33c0*/  BRA `(.L_x_13473) ;  /* 0x0000000000447947 */ /* 0x000fec0003800000 */
.L_x_13494:
        /* <DEDUP_REMOVED lines=10> */
[----:B------:R2:W0:Y:S01]  /*3470*/  @P0 F2F.F64.F32 R2, R0 ;  /* 0x0000000000020310 */ /* 0x0004220000201800 */
[----:B------:R-:W-:Y:S05]  /*3480*/  BRA `(.L_x_13473) ;  /* 0x0000000000147947 */ /* 0x000fea0003800000 */
.L_x_13493:
[----:B------:R-:W2:Y:S02]  /*3490*/  LDG.E.64 R2, desc[UR36][R4.64] ;  /* 0x0000002404027981 */ /* 0x000ea4000c1e1b00 */
[----:B--2---:R-:W0:Y:S01]  /*34a0*/  I2F.F64.U64 R2, R2 ;  /* 0x0000000200027312 */ /* 0x004e220000301800 */
[----:B------:R-:W-:Y:S05]  /*34b0*/  BRA `(.L_x_13473) ;  /* 0x0000000000087947 */ /* 0x000fea0003800000 */
.L_x_13492:
[----:B------:R-:W2:Y:S02]  /*34c0*/  LDG.E R2, desc[UR36][R4.64] ;  /* 0x0000002404027981 */ /* 0x000ea4000c1e1900 */
[----:B--2---:R-:W0:Y:S02]  /*34d0*/  I2F.F64.U32 R2, R2 ;  /* 0x0000000200027312 */ /* 0x004e240000201800 */
.L_x_13473:
[----:B------:R-:W-:Y:S05]  /*34e0*/  BSYNC.RECONVERGENT B7 ;  /* 0x0000000000077941 */ /* 0x000fea0003800200 */
.L_x_13467:
[----:B0-2--5:R-:W0:Y:S01]  /*34f0*/  MUFU.RCP64H R5, R3 ;  /* 0x0000000300057308 */ /* 0x025e220000001800 */
[----:B------:R-:W-:Y:S01]  /*3500*/  MOV R4, 0x1 ;  /* 0x0000000100047802 */ /* 0x000fe20000000f00 */
[----:B------:R-:W2:Y:S01]  /*3510*/  LDCU.64 UR4, c[0x0][0x5e8] ;  /* 0x0000bd00ff0477ac */ /* 0x000ea20008000a00 */
[----:B-1-34-:R-:W-:Y:S01]  /*3520*/  FSETP.GEU.AND P2, PT, |R17|, 6.5827683646048100446e-37, PT ;  /* 0x036000001100780b */ /* 0x01afe20003f4e200 */
[----:B------:R-:W-:Y:S03]  /*3530*/  BSSY.RECONVERGENT B0, `(.L_x_13496) ;  /* 0x0000013000007945 */ /* 0x000fe60003800200 */
[----:B0-----:R-:W-:Y:S01]  /*3540*/  DFMA R6, R4, -R2, 1 ;  /* 0x3ff000000406742b */ /* 0x001fe20000000802 */
[----:B--2---:R-:W-:-:S07]  /*3550*/  IADD3 R24, P1, PT, R24, UR4, RZ ;  /* 0x0000000418187c10 */ /* 0x004fce000ff3e0ff */
[----:B------:R-:W-:Y:S01]  /*3560*/  DFMA R6, R6, R6, R6 ;  /* 0x000000060606722b */ /* 0x000fe20000000006 */
[----:B------:R-:W-:-:S07]  /*3570*/  IMAD.X R25, RZ, RZ, UR5, P1 ;  /* 0x00000005ff197e24 */ /* 0x000fce00088e06ff */
        /* <DEDUP_REMOVED lines=13> */
[----:B------:R-:W-:Y:S05]  /*3650*/  CALL.REL.NOINC `($__internal_42_$__cuda_sm20_div_rn_f64_full) ;  /* 0x000000e000f87944 */ /* 0x000fea0003c00000 */
.L_x_13497:
[----:B------:R-:W-:Y:S05]  /*3660*/  BSYNC.RECONVERGENT B0 ;  /* 0x0000000000007941 */ /* 0x000fea0003800200 */
.L_x_13496:
        /* <DEDUP_REMOVED lines=14> */
.L_x_13501:
[----:B------:R-:W0:Y:S02]  /*3750*/  F2I.S64.F64.TRUNC R4, R4 ;  /* 0x0000000400047311 */ /* 0x000e24000030d900 */
[----:B0-----:R-:W-:-:S05]  /*3760*/  IMAD.MOV.U32 R3, RZ, RZ, R4 ;  /* 0x000000ffff037224 */ /* 0x001fca00078e0004 */
[----:B------:R3:W-:Y:S01]  /*3770*/  STG.E.U8 desc[UR36][R24.64], R3 ;  /* 0x0000000318007986 */ /* 0x0007e2000c101124 */
[----:B------:R-:W-:Y:S05]  /*3780*/  BRA `(.L_x_13503) ;  /* 0x0000000c00e47947 */ /* 0x000fea0003800000 */
.L_x_13500:
        /* <DEDUP_REMOVED lines=9> */
.L_x_13505:
[----:B------:R-:W0:Y:S02]  /*3820*/  F2I.F64.TRUNC R5, R4 ;  /* 0x0000000400057311 */ /* 0x000e24000030d100 */
[----:B0-----:R1:W-:Y:S01]  /*3830*/  STG.E desc[UR36][R24.64], R5 ;  /* 0x0000000518007986 */ /* 0x0013e2000c101924 */
[----:B------:R-:W-:Y:S05]  /*3840*/  BRA `(.L_x_13503) ;  /* 0x0000000c00b47947 */ /* 0x000fea0003800000 */
.L_x_13504:
[----:B------:R-:W0:Y:S02]  /*3850*/  F2I.F64.TRUNC R5, R4 ;  /* 0x0000000400057311 */ /* 0x000e24000030d100 */
[----:B0-----:R2:W-:Y:S01]  /*3860*/  STG.E.U16 desc[UR36][R24.64], R5 ;  /* 0x0000000518007986 */ /* 0x0015e2000c101524 */
[----:B------:R-:W-:Y:S05]  /*3870*/  BRA `(.L_x_13503) ;  /* 0x0000000c00a87947 */ /* 0x000fea0003800000 */
.L_x_13499:
        /* <DEDUP_REMOVED lines=13> */
.L_x_13507:
        /* <DEDUP_REMOVED lines=8> */
.L_x_13506:
        /* <DEDUP_REMOVED lines=10> */
[----:B------:R-:W-:-:S13]  /*3a70*/  MOV R3, RZ ;  /* 0x000000ff00037202 */ /* 0x000fda0000000f00 */
[----:B0-----:R-:W-:-:S05]  /*3a80*/  @!P0 FMUL R2, R2, 1.175494350822287508e-38 ;  /* 0x0080000002028820 */ /* 0x001fca0000400000 */
[----:B------:R0:W-:Y:S01]  /*3a90*/  STG.E.64 desc[UR36][R24.64], R2 ;  /* 0x0000000218007986 */ /* 0x0001e2000c101b24 */
[----:B------:R-:W-:Y:S05]  /*3aa0*/  BRA `(.L_x_13503) ;  /* 0x0000000c001c7947 */ /* 0x000fea0003800000 */
.L_x_13509:
[----:B------:R-:W-:Y:S01]  /*3ab0*/  UMOV UR4, 0xf0000000 ;  /* 0xf000000000047882 */ /* 0x000fe20000000000 */
[----:B------:R-:W-:Y:S01]  /*3ac0*/  UMOV UR5, 0x380fffff ;  /* 0x380fffff00057882 */ /* 0x000fe20000000000 */
[----:B------:R-:W0:Y:S01]  /*3ad0*/  F2F.F32.F64 R0, R4 ;  /* 0x0000000400007310 */ /* 0x000e220000301000 */
[----:B------:R-:W-:-:S14]  /*3ae0*/  DSETP.GEU.AND P0, PT, |R4|, UR4, PT ;  /* 0x0000000404007e2a */ /* 0x000fdc000bf0e200 */
[----:B0-----:R-:W-:-:S05]  /*3af0*/  @!P0 FMUL R0, R0, 1.175494350822287508e-38 ;  /* 0x0080000000008820 */ /* 0x001fca0000400000 */
[----:B------:R-:W-:-:S04]  /*3b00*/  F2FP.F16.F32.PACK_AB R3, RZ, R0 ;  /* 0x00000000ff03723e */ /* 0x000fc800000000ff */
[----:B------:R-:W-:-:S05]  /*3b10*/  PRMT R3, R3, 0x5410, RZ ;  /* 0x0000541003037816 */ /* 0x000fca00000000ff */
[----:B------:R0:W-:Y:S01]  /*3b20*/  STG.E desc[UR36][R24.64], R3 ;  /* 0x0000000318007986 */ /* 0x0001e2000c101924 */
[----:B------:R-:W-:Y:S05]  /*3b30*/  BRA `(.L_x_13503) ;  /* 0x0000000800f87947 */ /* 0x000fea0003800000 */
.L_x_13508:
[----:B------:R0:W-:Y:S01]  /*3b40*/  STG.E.64 desc[UR36][R24.64], R4 ;  /* 0x0000000418007986 */ /* 0x0001e2000c101b24 */
[----:B------:R-:W-:Y:S05]  /*3b50*/  BRA `(.L_x_13503) ;  /* 0x0000000800f07947 */ /* 0x000fea0003800000 */
.L_x_13498:
        /* <DEDUP_REMOVED lines=9> */
[----:B------:R-:W-:-:S05]  /*3bf0*/  SEL R3, RZ, 0x1, !P0 ;  /* 0x00000001ff037807 */ /* 0x000fca0004000000 */
[----:B------:R0:W-:Y:S01]  /*3c00*/  STG.E.U8 desc[UR36][R24.64], R3 ;  /* 0x0000000318007986 */ /* 0x0001e2000c101124 */
[----:B------:R-:W-:Y:S05]  /*3c10*/  BRA `(.L_x_13503) ;  /* 0x0000000800c07947 */ /* 0x000fea0003800000 */
.L_x_13512:
[----:B------:R-:W-:-:S05]  /*3c20*/  CS2R R6, SRZ ;  /* 0x0000000000067805 */ /* 0x000fca000001ff00 */
[----:B------:R0:W-:Y:S01]  /*3c30*/  STG.E.128 desc[UR36][R24.64], R4 ;  /* 0x0000000418007986 */ /* 0x0001e2000c101d24 */
[----:B------:R-:W-:Y:S05]  /*3c40*/  BRA `(.L_x_13503) ;  /* 0x0000000800b47947 */ /* 0x000fea0003800000 */
.L_x_13511:
        /* <DEDUP_REMOVED lines=23> */
.L_x_13516:
[----:B------:R-:W-:Y:S05]  /*3dc0*/  BSYNC.RECONVERGENT B0 ;  /* 0x0000000000007941 */ /* 0x000fea0003800200 */
.L_x_13515:
[----:B------:R-:W-:-:S05]  /*3dd0*/  LOP3.LUT R3, R0, 0x80, R3, 0xf8, !PT ;  /* 0x0000008000037812 */ /* 0x000fca00078ef803 */
[----:B------:R0:W-:Y:S01]  /*3de0*/  STG.E.U8 desc[UR36][R24.64], R3 ;  /* 0x0000000318007986 */ /* 0x0001e2000c101124 */
[----:B------:R-:W-:Y:S05]  /*3df0*/  BRA `(.L_x_13503) ;  /* 0x0000000800487947 */ /* 0x000fea0003800000 */
.L_x_13514:
        /* <DEDUP_REMOVED lines=19> */
.L_x_13518:
[----:B------:R-:W-:Y:S05]  /*3f30*/  BSYNC.RECONVERGENT B0 ;  /* 0x0000000000007941 */ /* 0x000fea0003800200 */
.L_x_13517:
[----:B------:R-:W-:-:S05]  /*3f40*/  LOP3.LUT R3, R0, 0x80, R3, 0xf8, !PT ;  /* 0x0000008000037812 */ /* 0x000fca00078ef803 */
[----:B------:R0:W-:Y:S01]  /*3f50*/  STG.E.U8 desc[UR36][R24.64], R3 ;  /* 0x0000000318007986 */ /* 0x0001e2000c101124 */
[----:B------:R-:W-:Y:S05]  /*3f60*/  BRA `(.L_x_13503) ;  /* 0x0000000400ec7947 */ /* 0x000fea0003800000 */
.L_x_13513:
        /* <DEDUP_REMOVED lines=8> */
.L_x_13510:
        /* <DEDUP_REMOVED lines=11> */
.L_x_13521:
        /* <DEDUP_REMOVED lines=17> */
.L_x_13524:
[----:B------:R-:W-:-:S04]  /*41b0*/  SHF.R.U32.HI R0, RZ, 0x14, R3 ;  /* 0x00000014ff007819 */ /* 0x000fc80000011603 */
[----:B------:R-:W-:-:S04]  /*41c0*/  LOP3.LUT R0, R0, 0x1, RZ, 0xc0, !PT ;  /* 0x0000000100007812 */ /* 0x000fc800078ec0ff */
[----:B------:R-:W-:-:S04]  /*41d0*/  IADD3 R0, PT, PT, R3, 0x487ffff, R0 ;  /* 0x0487ffff03007810 */ /* 0x000fc80007ffe000 */
[----:B------:R-:W-:-:S04]  /*41e0*/  SHF.R.U32.HI R0, RZ, 0x14, R0 ;  /* 0x00000014ff007819 */ /* 0x000fc80000011600 */
[----:B------:R-:W-:-:S07]  /*41f0*/  LOP3.LUT R0, R0, 0xff, RZ, 0xc0, !PT ;  /* 0x000000ff00007812 */ /* 0x000fce00078ec0ff */
.L_x_13525:
[----:B------:R-:W-:-:S04]  /*4200*/  SHF.R.U32.HI R3, RZ, 0x18, R3 ;  /* 0x00000018ff037819 */ /* 0x000fc80000011603 */
[----:B------:R-:W-:-:S04]  /*4210*/  LOP3.LUT R0, R0, 0x80, R3, 0xf8, !PT ;  /* 0x0000008000007812 */ /* 0x000fc800078ef803 */
[----:B------:R-:W-:-:S07]  /*4220*/  PRMT R12, R0, 0x7610, R12 ;  /* 0x00007610000c7816 */ /* 0x000fce000000000c */
.L_x_13523:
[----:B------:R-:W-:Y:S05]  /*4230*/  BSYNC.RECONVERGENT B0 ;  /* 0x0000000000007941 */ /* 0x000fea0003800200 */
.L_x_13522:
[----:B------:R0:W-:Y:S01]  /*4240*/  STG.E.U8 desc[UR36][R24.64], R12 ;  /* 0x0000000c18007986 */ /* 0x0001e2000c101124 */
[----:B------:R-:W-:Y:S05]  /*4250*/  BRA `(.L_x_13503) ;  /* 0x0000000400307947 */ /* 0x000fea0003800000 */
.L_x_13520:
        /* <DEDUP_REMOVED lines=17> */
.L_x_13528:
[----:B------:R-:W-:-:S04]  /*4370*/  SHF.R.U32.HI R0, RZ, 0x15, R3 ;  /* 0x00000015ff007819 */ /* 0x000fc80000011603 */
[----:B------:R-:W-:-:S04]  /*4380*/  LOP3.LUT R0, R0, 0x1, RZ, 0xc0, !PT ;  /* 0x0000000100007812 */ /* 0x000fc800078ec0ff */
[----:B------:R-:W-:-:S04]  /*4390*/  IADD3 R0, PT, PT, R3, 0x88fffff, R0 ;  /* 0x088fffff03007810 */ /* 0x000fc80007ffe000 */
[----:B------:R-:W-:-:S04]  /*43a0*/  SHF.R.U32.HI R0, RZ, 0x15, R0 ;  /* 0x00000015ff007819 */ /* 0x000fc80000011600 */
[----:B------:R-:W-:-:S07]  /*43b0*/  LOP3.LUT R0, R0, 0xff, RZ, 0xc0, !PT ;  /* 0x000000ff00007812 */ /* 0x000fce00078ec0ff */
.L_x_13529:
[----:B------:R-:W-:-:S04]  /*43c0*/  SHF.R.U32.HI R3, RZ, 0x18, R3 ;  /* 0x00000018ff037819 */ /* 0x000fc80000011603 */
[----:B------:R-:W-:-:S04]  /*43d0*/  LOP3.LUT R0, R0, 0x80, R3, 0xf8, !PT ;  /* 0x0000008000007812 */ /* 0x000fc800078ef803 */
[----:B------:R-:W-:-:S07]  /*43e0*/  PRMT R12, R0, 0x7610, R12 ;  /* 0x00007610000c7816 */ /* 0x000fce000000000c */
.L_x_13527:
[----:B------:R-:W-:Y:S05]  /*43f0*/  BSYNC.RECONVERGENT B0 ;  /* 0x0000000000007941 */ /* 0x000fea0003800200 */
.L_x_13526:
[----:B------:R0:W-:Y:S01]  /*4400*/  STG.E.U8 desc[UR36][R24.64], R12 ;  /* 0x0000000c18007986 */ /* 0x0001e2000c101124 */
[----:B------:R-:W-:Y:S05]  /*4410*/  BRA `(.L_x_13503) ;  /* 0x0000000000c07947 */ /* 0x000fea0003800000 */
.L_x_13519:
[----:B------:R-:W-:-:S09]  /*4420*/  UISETP.NE.AND UP0, UPT, UR4, 0x1c, UPT ;  /* 0x0000001c0400788c */ /* 0x000fd2000bf05270 */
[----:B------:R-:W-:Y:S05]  /*4430*/  BRA.U !UP0, `(.L_x_13530) ;  /* 0x0000000108b07547 */ /* 0x000fea000b800000 */
[----:B------:R-:W-:-:S09]  /*4440*/  UISETP.NE.AND UP0, UPT, UR4, 0x1d, UPT ;  /* 0x0000001d0400788c */ /* 0x000fd2000bf05270 */
[----:B------:R-:W-:Y:S05]  /*4450*/  BRA.U !UP0, `(.L_x_13531) ;  /* 0x00000001089c7547 */ /* 0x000fea000b800000 */
[----:B------:R-:W-:-:S09]  /*4460*/  UISETP.NE.AND UP0, UPT, UR4, 0x2c, UPT ;  /* 0x0000002c0400788c */ /* 0x000fd2000bf05270 */
[----:B------:R-:W-:Y:S05]  /*4470*/  BRA.U !UP0, `(.L_x_13532) ;  /* 0x0000000108447547 */ /* 0x000fea000b800000 */
.L_x_13502:
        /* <DEDUP_REMOVED lines=16> */
.L_x_13533:
[----:B------:R-:W-:Y:S05]  /*4580*/  BRA `(.L_x_13503) ;  /* 0x0000000000647947 */ /* 0x000fea0003800000 */
.L_x_13532:
        /* <DEDUP_REMOVED lines=20> */
.L_x_13531:
[----:B------:R-:W0:Y:S02]  /*46d0*/  F2I.U64.F64.TRUNC R4, R4 ;  /* 0x0000000400047311 */ /* 0x000e24000030d800 */
[----:B0-----:R0:W-:Y:S01]  /*46e0*/  STG.E.64 desc[UR36][R24.64], R4 ;  /* 0x0000000418007986 */ /* 0x0011e2000c101b24 */
[----:B------:R-:W-:Y:S05]  /*46f0*/  BRA `(.L_x_13503) ;  /* 0x0000000000087947 */ /* 0x000fea0003800000 */
.L_x_13530:
[----:B------:R-:W0:Y:S02]  /*4700*/  F2I.U32.F64.TRUNC R5, R4 ;  /* 0x0000000400057311 */ /* 0x000e24000030d000 */
[----:B0-----:R0:W-:Y:S02]  /*4710*/  STG.E desc[UR36][R24.64], R5 ;  /* 0x0000000518007986 */ /* 0x0011e4000c101924 */
.L_x_13503:
[----:B------:R-:W-:-:S07]  /*4720*/  IADD3 R19, PT, PT, R19, 0x80, RZ ;  /* 0x0000008013137810 */ /* 0x000fce0007ffe0ff */
.L_x_13436:
[----:B------:R-:W-:Y:S05]  /*4730*/  BSYNC.RECONVERGENT B6 ;  /* 0x0000000000067941 */ /* 0x000fea0003800200 */
.L_x_13435:
[----:B------:R-:W5:Y:S01]  /*4740*/  LDCU UR4, c[0x0][0x380] ;  /* 0x00007000ff0477ac */ /* 0x000f620008000800 */
[----:B------:R-:W-:Y:S01]  /*4750*/  BSSY.RECONVERGENT B6, `(.L_x_13534) ;  /* 0x0000464000067945 */ /* 0x000fe20003800200 */
[----:B-----5:R-:W-:-:S13]  /*4760*/  ISETP.GE.AND P0, PT, R19, UR4, PT ;  /* 0x0000000413007c0c */ /* 0x020fda000bf06270 */
[----:B------:R-:W-:Y:S05]  /*4770*/  @P0 BRA `(.L_x_13535) ;  /* 0x0000004400840947 */ /* 0x000fea0003800000 */
[----:B------:R-:W5:Y:S01]  /*4780*/  LDCU UR4, c[0x0][0x388] ;  /* 0x00007100ff0477ac */ /* 0x000f620008000800 */
[----:B01234-:R-:W-:Y:S02]  /*4790*/  HFMA2 R24, -RZ, RZ, 0, 0 ;  /* 0x00000000ff187431 */ /* 0x01ffe400000001ff */
[----:B------:R-:W-:Y:S02]  /*47a0*/  IMAD.MOV.U32 R18, RZ, RZ, RZ ;  /* 0x000000ffff127224 */ /* 0x000fe400078e00ff */
[----:B------:R-:W-:Y:S01]  /*47b0*/  IMAD.MOV.U32 R0, RZ, RZ, RZ ;  /* 0x000000ffff007224 */ /* 0x000fe200078e00ff */
[----:B-----5:R-:W-:-:S09]  /*47c0*/  UISETP.NE.AND UP0, UPT, UR4, URZ, UPT ;  /* 0x000000ff0400728c */ /* 0x020fd2000bf05270 */
        /* <DEDUP_REMOVED lines=349> */
.L_x_13536:
        /* <DEDUP_REMOVED lines=18> */
.L_x_13541:
[----:B------:R-:W2:Y:S02]  /*5ec0*/  LDG.E.U8 R2, desc[UR36][R2.64] ;  /* 0x0000002402027981 */ /* 0x000ea4000c1e1100 */
[----:B--2---:R0:W1:Y:S01]  /*5ed0*/  I2F.F64.U16 R16, R2 ;  /* 0x0000000200107312 */ /* 0x0040620000101800 */
[----:B------:R-:W-:Y:S05]  /*5ee0*/  BRA `(.L_x_13543) ;  /* 0x0000000c00607947 */ /* 0x000fea0003800000 */
.L_x_13540:
        /* <DEDUP_REMOVED lines=9> */
.L_x_13545:
[----:B------:R-:W2:Y:S02]  /*5f80*/  LDG.E R2, desc[UR36][R2.64] ;  /* 0x0000002402027981 */ /* 0x000ea4000c1e1900 */
[----:B--2---:R0:W1:Y:S01]  /*5f90*/  I2F.F64 R16, R2 ;  /* 0x0000000200107312 */ /* 0x0040620000201c00 */
[----:B------:R-:W-:Y:S05]  /*5fa0*/  BRA `(.L_x_13543) ;  /* 0x0000000c00307947 */ /* 0x000fea0003800000 */
.L_x_13544:
[----:B------:R-:W2:Y:S02]  /*5fb0*/  LDG.E.U16 R2, desc[UR36][R2.64] ;  /* 0x0000002402027981 */ /* 0x000ea4000c1e1500 */
[----:B--2---:R0:W1:Y:S01]  /*5fc0*/  I2F.F64.S16 R16, R2 ;  /* 0x0000000200107312 */ /* 0x0040620000101c00 */
[----:B------:R-:W-:Y:S05]  /*5fd0*/  BRA `(.L_x_13543) ;  /* 0x0000000c00247947 */ /* 0x000fea0003800000 */
.L_x_13539:
        /* <DEDUP_REMOVED lines=10> */
.L_x_13547:
[----:B------:R-:W2:Y:S02]  /*6080*/  LDG.E.U16 R0, desc[UR36][R2.64] ;  /* 0x0000002402007981 */ /* 0x000ea4000c1e1500 */
[----:B--2---:R-:W-:-:S05]  /*6090*/  HADD2.F32 R0, -RZ, R0.H0_H0 ;  /* 0x20000000ff007230 */ /* 0x004fca0000004100 */
[----:B------:R-:W-:-:S04]  /*60a0*/  FMUL.FTZ R0, R0, 1 ;  /* 0x3f80000000007820 */ /* 0x000fc80000410000 */
[----:B------:R0:W1:Y:S01]  /*60b0*/  F2F.F64.F32 R16, R0 ;  /* 0x0000000000107310 */ /* 0x0000620000201800 */
[----:B------:R-:W-:Y:S05]  /*60c0*/  BRA `(.L_x_13543) ;  /* 0x0000000800e87947 */ /* 0x000fea0003800000 */
.L_x_13546:
        /* <DEDUP_REMOVED lines=10> */
.L_x_13549:
[----:B------:R-:W2:Y:S02]  /*6170*/  LDG.E.U16 R2, desc[UR36][R2.64] ;  /* 0x0000002402027981 */ /* 0x000ea4000c1e1500 */
[----:B--2---:R-:W-:-:S05]  /*6180*/  HADD2.F32 R0, -RZ, R2.H0_H0 ;  /* 0x20000002ff007230 */ /* 0x004fca0000004100 */
[----:B------:R-:W-:-:S04]  /*6190*/  FMUL.FTZ R0, R0, 1 ;  /* 0x3f80000000007820 */ /* 0x000fc80000410000 */
[----:B------:R0:W1:Y:S01]  /*61a0*/  F2F.F64.F32 R16, R0 ;  /* 0x0000000000107310 */ /* 0x0000620000201800 */
[----:B------:R-:W-:Y:S05]  /*61b0*/  BRA `(.L_x_13543) ;  /* 0x0000000800ac7947 */ /* 0x000fea0003800000 */
.L_x_13548:
[----:B------:R0:W5:Y:S01]  /*61c0*/  LDG.E.64 R16, desc[UR36][R2.64] ;  /* 0x0000002402107981 */ /* 0x000162000c1e1b00 */
[----:B------:R-:W-:Y:S05]  /*61d0*/  BRA `(.L_x_13543) ;  /* 0x0000000800a47947 */ /* 0x000fea0003800000 */
.L_x_13538:
        /* <DEDUP_REMOVED lines=13> */
.L_x_13552:
[----:B------:R0:W5:Y:S01]  /*62b0*/  LDG.E.64 R16, desc[UR36][R2.64] ;  /* 0x0000002402107981 */ /* 0x000162000c1e1b00 */
[----:B------:R-:W-:Y:S05]  /*62c0*/  BRA `(.L_x_13543) ;  /* 0x0000000800687947 */ /* 0x000fea0003800000 */
.L_x_13551:
        /* <DEDUP_REMOVED lines=27> */
.L_x_13554:
        /* <DEDUP_REMOVED lines=12> */
[----:B------:R3:W4:Y:S01]  /*6540*/  F2F.F64.F32 R16, R0 ;  /* 0x0000000000107310 */ /* 0x0007220000201800 */
[----:B------:R-:W-:Y:S05]  /*6550*/  BRA `(.L_x_13543) ;  /* 0x0000000400c47947 */ /* 0x000fea0003800000 */
.L_x_13553:
[----:B------:R-:W2:Y:S02]  /*6560*/  LDG.E.U16 R0, desc[UR36][R2.64] ;  /* 0x0000002402007981 */ /* 0x000ea4000c1e1500 */
[----:B--2---:R-:W-:-:S04]  /*6570*/  IMAD.U32 R0, R0, 0x10000, RZ ;  /* 0x0001000000007824 */ /* 0x004fc800078e00ff */
[----:B------:R-:W-:-:S04]  /*6580*/  FMUL.FTZ R0, R0, 1 ;  /* 0x3f80000000007820 */ /* 0x000fc80000410000 */
[----:B------:R1:W2:Y:S01]  /*6590*/  F2F.F64.F32 R16, R0 ;  /* 0x0000000000107310 */ /* 0x0002a20000201800 */
[----:B------:R-:W-:Y:S05]  /*65a0*/  BRA `(.L_x_13543) ;  /* 0x0000000400b07947 */ /* 0x000fea0003800000 */
.L_x_13550:
        /* <DEDUP_REMOVED lines=11> */
.L_x_13557:
        /* <DEDUP_REMOVED lines=21> */
.L_x_13559:
[----:B------:R-:W-:Y:S05]  /*67b0*/  BSYNC.RECONVERGENT B0 ;  /* 0x0000000000007941 */ /* 0x000fea0003800200 */
.L_x_13558:
[----:B------:R-:W-:Y:S01]  /*67c0*/  IMAD.SHL.U32 R0, R0, 0x100000, RZ ;  /* 0x0010000000007824 */ /* 0x000fe200078e00ff */
[----:B------:R-:W-:-:S04]  /*67d0*/  LEA R2, R2, 0x3b800000, 0x17 ;  /* 0x3b80000002027811 */ /* 0x000fc800078eb8ff */
[----:B------:R-:W-:-:S05]  /*67e0*/  LOP3.LUT R0, R2, R0, R7, 0xfe, !PT ;  /* 0x0000000002007212 */ /* 0x000fca00078efe07 */
[----:B------:R-:W-:-:S04]  /*67f0*/  FMUL.FTZ R0, R0, 1 ;  /* 0x3f80000000007820 */ /* 0x000fc80000410000 */
[----:B------:R0:W1:Y:S01]  /*6800*/  F2F.F64.F32 R16, R0 ;  /* 0x0000000000107310 */ /* 0x0000620000201800 */
[----:B------:R-:W-:Y:S05]  /*6810*/  BRA `(.L_x_13543) ;  /* 0x0000000400147947 */ /* 0x000fea0003800000 */
.L_x_13556:
        /* <DEDUP_REMOVED lines=21> */
.L_x_13561:
[----:B------:R-:W-:Y:S05]  /*6970*/  BSYNC.RECONVERGENT B0 ;  /* 0x0000000000007941 */ /* 0x000fea0003800200 */
.L_x_13560:
[----:B------:R-:W-:Y:S02]  /*6980*/  SHF.L.U32 R0, R0, 0x15, RZ ;  /* 0x0000001500007819 */ /* 0x000fe400000006ff */
[----:B------:R-:W-:-:S04]  /*6990*/  LEA R2, R2, 0x37800000, 0x17 ;  /* 0x3780000002027811 */ /* 0x000fc800078eb8ff */
[----:B------:R-:W-:-:S05]  /*69a0*/  LOP3.LUT R0, R2, R0, R7, 0xfe, !PT ;  /* 0x0000000002007212 */ /* 0x000fca00078efe07 */
[----:B------:R-:W-:-:S04]  /*69b0*/  FMUL.FTZ R0, R0, 1 ;  /* 0x3f80000000007820 */ /* 0x000fc80000410000 */
[----:B------:R0:W1:Y:S01]  /*69c0*/  F2F.F64.F32 R16, R0 ;  /* 0x0000000000107310 */ /* 0x0000620000201800 */
[----:B------:R-:W-:Y:S05]  /*69d0*/  BRA `(.L_x_13543) ;  /* 0x0000000000a47947 */ /* 0x000fea0003800000 */
.L_x_13555:
        /* <DEDUP_REMOVED lines=18> */
.L_x_13542:
        /* <DEDUP_REMOVED lines=16> */
.L_x_13564:
[----:B------:R-:W-:Y:S01]  /*6c00*/  CS2R R16, SRZ ;  /* 0x0000000000107805 */ /* 0x000fe2000001ff00 */
[----:B------:R-:W-:Y:S06]  /*6c10*/  BRA `(.L_x_13543) ;  /* 0x0000000000147947 */ /* 0x000fec0003800000 */
.L_x_13563:
[----:B------:R-:W2:Y:S02]  /*6c20*/  LDG.E.64 R16, desc[UR36][R2.64] ;  /* 0x0000002402107981 */ /* 0x000ea4000c1e1b00 */
[----:B--2---:R-:W0:Y:S01]  /*6c30*/  I2F.F64.U64 R16, R16 ;  /* 0x0000001000107312 */ /* 0x004e220000301800 */
[----:B------:R-:W-:Y:S05]  /*6c40*/  BRA `(.L_x_13543) ;  /* 0x0000000000087947 */ /* 0x000fea0003800000 */
.L_x_13562:
[----:B------:R-:W2:Y:S02]  /*6c50*/  LDG.E R2, desc[UR36][R2.64] ;  /* 0x0000002402027981 */ /* 0x000ea4000c1e1900 */
[----:B--2---:R0:W1:Y:S02]  /*6c60*/  I2F.F64.U32 R16, R2 ;  /* 0x0000000200107312 */ /* 0x0040640000201800 */
.L_x_13543:
[----:B------:R-:W-:Y:S05]  /*6c70*/  BSYNC.RECONVERGENT B7 ;  /* 0x0000000000077941 */ /* 0x000fea0003800200 */
.L_x_13537:
[----:B------:R-:W3:Y:S01]  /*6c80*/  LDCU.64 UR6, c[0x0][0x5f8] ;  /* 0x0000bf00ff0677ac */ /* 0x000ee20008000a00 */
[----:B------:R-:W-:Y:S01]  /*6c90*/  BSSY.RECONVERGENT B7, `(.L_x_13565) ;  /* 0x00000ec000077945 */ /* 0x000fe20003800200 */
[----:B------:R-:W-:-:S04]  /*6ca0*/  UPRMT UR4, UR42, 0x9910, URZ ;  /* 0x000099102a047896 */ /* 0x000fc800080000ff */
[----:B------:R-:W-:Y:S01]  /*6cb0*/  UISETP.GT.AND UP0, UPT, UR4, 0x9, UPT ;  /* 0x000000090400788c */ /* 0x000fe2000bf04270 */
[----:B---3--:R-:W-:-:S04]  /*6cc0*/  IADD3 R4, P0, PT, R18, UR6, RZ ;  /* 0x0000000612047c10 */ /* 0x008fc8000ff1e0ff */
        /* <DEDUP_REMOVED lines=11> */
[----:B---3--:R-:W0:Y:S01]  /*6d80*/  I2F.F64.S16 R2, R2 ;  /* 0x0000000200027312 */ /* 0x008e220000101c00 */
[----:B------:R-:W-:Y:S05]  /*6d90*/  BRA `(.L_x_13571) ;  /* 0x0000000c006c7947 */ /* 0x000fea0003800000 */
.L_x_13569:
[----:B------:R-:W3:Y:S02]  /*6da0*/  LDG.E.U8 R2, desc[UR36][R4.64] ;  /* 0x0000002404027981 */ /* 0x000ee4000c1e1100 */
[----:B---3--:R-:W0:Y:S01]  /*6db0*/  I2F.F64.U16 R2, R2 ;  /* 0x0000000200027312 */ /* 0x008e220000101800 */
[----:B------:R-:W-:Y:S05]  /*6dc0*/  BRA `(.L_x_13571) ;  /* 0x0000000c00607947 */ /* 0x000fea0003800000 */
.L_x_13568:
[----:B------:R-:W-:-:S09]  /*6dd0*/  UISETP.NE.AND UP0, UPT, UR4, 0x2, UPT ;  /* 0x000000020400788c */ /* 0x000fd2000bf05270 */
[----:B------:R-:W-:Y:S05]  /*6de0*/  BRA.U !UP0, `(.L_x_13572) ;  /* 0x0000000108287547 */ /* 0x000fea000b800000 */
[----:B------:R-:W-:-:S09]  /*6df0*/  UISETP.NE.AND UP0, UPT, UR4, 0x3, UPT ;  /* 0x000000030400788c */ /* 0x000fd2000bf05270 */
[----:B------:R-:W-:Y:S05]  /*6e00*/  BRA.U !UP0, `(.L_x_13573) ;  /* 0x0000000108147547 */ /* 0x000fea000b800000 */
[----:B------:R-:W-:-:S09]  /*6e10*/  UISETP.NE.AND UP0, UPT, UR4, 0x4, UPT ;  /* 0x000000040400788c */ /* 0x000fd2000bf05270 */
[----:B------:R-:W-:Y:S05]  /*6e20*/  BRA.U UP0, `(.L_x_13570) ;  /* 0x0000000900ec7547 */ /* 0x000fea000b800000 */
[----:B------:R-:W3:Y:S02]  /*6e30*/  LDG.E.64 R2, desc[UR36][R4.64] ;  /* 0x0000002404027981 */ /* 0x000ee4000c1e1b00 */
[----:B---3--:R-:W3:Y:S01]  /*6e40*/  I2F.F64.S64 R2, R2 ;  /* 0x0000000200027312 */ /* 0x008ee20000301c00 */
[----:B------:R-:W-:Y:S05]  /*6e50*/  BRA `(.L_x_13571) ;  /* 0x0000000c003c7947 */ /* 0x000fea0003800000 */
.L_x_13573:
[----:B------:R-:W3:Y:S02]  /*6e60*/  LDG.E R2, desc[UR36][R4.64] ;  /* 0x0000002404027981 */ /* 0x000ee4000c1e1900 */
[----:B---3--:R-:W0:Y:S01]  /*6e70*/  I2F.F64 R2, R2 ;  /* 0x0000000200027312 */ /* 0x008e220000201c00 */
[----:B------:R-:W-:Y:S05]  /*6e80*/  BRA `(.L_x_13571) ;  /* 0x0000000c00307947 */ /* 0x000fea0003800000 */
.L_x_13572:
[----:B------:R-:W3:Y:S02]  /*6e90*/  LDG.E.U16 R2, desc[UR36][R4.64] ;  /* 0x0000002404027981 */ /* 0x000ee4000c1e1500 */
[----:B---3--:R-:W0:Y:S01]  /*6ea0*/  I2F.F64.S16 R2, R2 ;  /* 0x0000000200027312 */ /* 0x008e220000101c00 */
[----:B------:R-:W-:Y:S05]  /*6eb0*/  BRA `(.L_x_13571) ;  /* 0x0000000c00247947 */ /* 0x000fea0003800000 */
.L_x_13567:
        /* <DEDUP_REMOVED lines=10> */
.L_x_13575:
[----:B-1----:R-:W3:Y:S02]  /*6f60*/  LDG.E.U16 R0, desc[UR36][R4.64] ;  /* 0x0000002404007981 */ /* 0x002ee4000c1e1500 */
[----:B---3--:R-:W-:-:S05]  /*6f70*/  HADD2.F32 R0, -RZ, R0.H0_H0 ;  /* 0x20000000ff007230 */ /* 0x008fca0000004100 */
[----:B------:R-:W-:-:S04]  /*6f80*/  FMUL.FTZ R0, R0, 1 ;  /* 0x3f80000000007820 */ /* 0x000fc80000410000 */
[----:B------:R0:W1:Y:S01]  /*6f90*/  F2F.F64.F32 R2, R0 ;  /* 0x0000000000027310 */ /* 0x0000620000201800 */
[----:B------:R-:W-:Y:S05]  /*6fa0*/  BRA `(.L_x_13571) ;  /* 0x0000000800e87947 */ /* 0x000fea0003800000 */
.L_x_13574:
[----:B------:R-:W-:-:S09]  /*6fb0*/  UISETP.NE.AND UP0, UPT, UR4, 0x7, UPT ;  /* 0x000000070400788c */ /* 0x000fd2000bf05270 */
[----:B------:R-:W-:Y:S05]  /*6fc0*/  BRA.U !UP0, `(.L_x_13576) ;  /* 0x0000000108347547 */ /* 0x000fea000b800000 */
        /* <DEDUP_REMOVED lines=8> */
.L_x_13577:
[----:B------:R-:W1:Y:S02]  /*7050*/  LDG.E.U16 R4, desc[UR36][R4.64] ;  /* 0x0000002404047981 */ /* 0x000e64000c1e1500 */
[----:B-1----:R-:W-:-:S05]  /*7060*/  HADD2.F32 R0, -RZ, R4.H0_H0 ;  /* 0x20000004ff007230 */ /* 0x002fca0000004100 */
[----:B------:R-:W-:-:S04]  /*7070*/  FMUL.FTZ R0, R0, 1 ;  /* 0x3f80000000007820 */ /* 0x000fc80000410000 */
[----:B------:R0:W1:Y:S01]  /*7080*/  F2F.F64.F32 R2, R0 ;  /* 0x0000000000027310 */ /* 0x0000620000201800 */
[----:B------:R-:W-:Y:S05]  /*7090*/  BRA `(.L_x_13571) ;  /* 0x0000000800ac7947 */ /* 0x000fea0003800000 */
.L_x_13576:
[----:B------:R0:W5:Y:S01]  /*70a0*/  LDG.E.64 R2, desc[UR36][R4.64] ;  /* 0x0000002404027981 */ /* 0x000162000c1e1b00 */
[----:B------:R-:W-:Y:S05]  /*70b0*/  BRA `(.L_x_13571) ;  /* 0x0000000800a47947 */ /* 0x000fea0003800000 */
.L_x_13566:
        /* <DEDUP_REMOVED lines=13> */
.L_x_13580:
[----:B------:R0:W5:Y:S01]  /*7190*/  LDG.E.64 R2, desc[UR36][R4.64] ;  /* 0x0000002404027981 */ /* 0x000162000c1e1b00 */
[----:B------:R-:W-:Y:S05]  /*71a0*/  BRA `(.L_x_13571) ;  /* 0x0000000800687947 */ /* 0x000fea0003800000 */
.L_x_13579:
[----:B------:R-:W-:-:S09]  /*71b0*/  UISETP.NE.AND UP0, UPT, UR4, 0xf, UPT ;  /* 0x0000000f0400788c */ /* 0x000fd2000bf05270 */
[----:B------:R-:W-:Y:S05]  /*71c0*/  BRA.U !UP0, `(.L_x_13581) ;  /* 0x00000001089c7547 */ /* 0x000fea000b800000 */
[----:B------:R-:W-:-:S09]  /*71d0*/  UISETP.NE.AND UP0, UPT, UR4, 0x17, UPT ;  /* 0x000000170400788c */ /* 0x000fd2000bf05270 */
[----:B------:R-:W-:Y:S05]  /*71e0*/  BRA.U !UP0, `(.L_x_13582) ;  /* 0x00000001085c7547 */ /* 0x000fea000b800000 */
[----:B------:R-:W-:-:S09]  /*71f0*/  UISETP.NE.AND UP0, UPT, UR4, 0x18, UPT ;  /* 0x000000180400788c */ /* 0x000fd2000bf05270 */
[----:B------:R-:W-:Y:S05]  /*7200*/  BRA.U UP0, `(.L_x_13570) ;  /* 0x0000000500f47547 */ /* 0x000fea000b800000 */
[----:B-1----:R-:W3:Y:S01]  /*7210*/  LDG.E.U8 R0, desc[UR36][R4.64] ;  /* 0x0000002404007981 */ /* 0x002ee2000c1e1100 */
[----:B------:R-:W-:Y:S01]  /*7220*/  MOV R6, 0x1f ;  /* 0x0000001f00067802 */ /* 0x000fe20000000f00 */
[----:B---3--:R-:W-:-:S05]  /*7230*/  IMAD.SHL.U32 R0, R0, 0x1000000, RZ ;  /* 0x0100000000007824 */ /* 0x008fca00078e00ff */
        /* <DEDUP_REMOVED lines=18> */
.L_x_13582:
[----:B------:R-:W1:Y:S02]  /*7360*/  LDG.E.U8 R3, desc[UR36][R4.64] ;  /* 0x0000002404037981 */ /* 0x000e64000c1e1100 */
[C---:B-1----:R-:W-:Y:S01]  /*7370*/  SHF.L.U32 R0, R3.reuse, 0x19, RZ ;  /* 0x0000001903007819 */ /* 0x042fe200000006ff */
        /* <DEDUP_REMOVED lines=12> */
.L_x_13581:
[----:B-1----:R-:W3:Y:S02]  /*7440*/  LDG.E.U16 R0, desc[UR36][R4.64] ;  /* 0x0000002404007981 */ /* 0x002ee4000c1e1500 */
[----:B---3--:R-:W-:-:S04]  /*7450*/  IMAD.U32 R0, R0, 0x10000, RZ ;  /* 0x0001000000007824 */ /* 0x008fc800078e00ff */
[----:B------:R-:W-:-:S04]  /*7460*/  FMUL.FTZ R0, R0, 1 ;  /* 0x3f80000000007820 */ /* 0x000fc80000410000 */
[----:B------:R0:W1:Y:S01]  /*7470*/  F2F.F64.F32 R2, R0 ;  /* 0x0000000000027310 */ /* 0x0000620000201800 */
[----:B------:R-:W-:Y:S05]  /*7480*/  BRA `(.L_x_13571) ;  /* 0x0000000400b07947 */ /* 0x000fea0003800000 */
.L_x_13578:
        /* <DEDUP_REMOVED lines=9> */
[----:B---3--:R-:W0:Y:S01]  /*7520*/  I2F.F64.U16 R2, R2 ;  /* 0x0000000200027312 */ /* 0x008e220000101800 */
[----:B------:R-:W-:Y:S05]  /*7530*/  BRA `(.L_x_13571) ;  /* 0x0000000400847947 */ /* 0x000fea0003800000 */
.L_x_13585:
[----:B------:R-:W3:Y:S01]  /*7540*/  LDG.E.U8 R4, desc[UR36][R4.64] ;  /* 0x0000002404047981 */ /* 0x000ee2000c1e1100 */
[----:B------:R-:W-:Y:S02]  /*7550*/  CS2R R2, SRZ ;  /* 0x0000000000027805 */ /* 0x000fe4000001ff00 */
[----:B---3--:R-:W-:-:S13]  /*7560*/  ISETP.NE.AND P0, PT, R4, RZ, PT ;  /* 0x000000ff0400720c */ /* 0x008fda0003f05270 */
[----:B------:R-:W-:Y:S05]  /*7570*/  @!P0 BRA `(.L_x_13571) ;  /* 0x0000000400748947 */ /* 0x000fea0003800000 */
[----:B------:R-:W-:-:S13]  /*7580*/  ISETP.NE.AND P0, PT, R4, 0x80, PT ;  /* 0x000000800400780c */ /* 0x000fda0003f05270 */
[----:B------:R-:W-:Y:S01]  /*7590*/  @!P0 MOV R2, 0x20000000 ;  /* 0x2000000000028802 */ /* 0x000fe20000000f00 */
[----:B------:R-:W-:Y:S01]  /*75a0*/  @!P0 IMAD.MOV.U32 R3, RZ, RZ, 0x7ff80000 ;  /* 0x7ff80000ff038424 */ /* 0x000fe200078e00ff */
[----:B------:R-:W-:Y:S06]  /*75b0*/  @!P0 BRA `(.L_x_13571) ;  /* 0x0000000400648947 */ /* 0x000fec0003800000 */
[--C-:B-1----:R-:W-:Y:S01]  /*75c0*/  SHF.R.U32.HI R0, RZ, 0x3, R4.reuse ;  /* 0x00000003ff007819 */ /* 0x102fe20000011604 */
        /* <DEDUP_REMOVED lines=12> */
.L_x_13587:
[----:B------:R-:W-:Y:S05]  /*7690*/  BSYNC.RECONVERGENT B0 ;  /* 0x0000000000007941 */ /* 0x000fea0003800200 */
.L_x_13586:
[----:B------:R-:W-:Y:S01]  /*76a0*/  IMAD.SHL.U32 R0, R0, 0x100000, RZ ;  /* 0x0010000000007824 */ /* 0x000fe200078e00ff */
[----:B------:R-:W-:-:S04]  /*76b0*/  LEA R2, R2, 0x3b800000, 0x17 ;  /* 0x3b80000002027811 */ /* 0x000fc800078eb8ff */
[----:B------:R-:W-:-:S05]  /*76c0*/  LOP3.LUT R0, R2, R0, R7, 0xfe, !PT ;  /* 0x0000000002007212 */ /* 0x000fca00078efe07 */
[----:B------:R-:W-:-:S04]  /*76d0*/  FMUL.FTZ R0, R0, 1 ;  /* 0x3f80000000007820 */ /* 0x000fc80000410000 */
[----:B------:R0:W1:Y:S01]  /*76e0*/  F2F.F64.F32 R2, R0 ;  /* 0x0000000000027310 */ /* 0x0000620000201800 */
[----:B------:R-:W-:Y:S05]  /*76f0*/  BRA `(.L_x_13571) ;  /* 0x0000000400147947 */ /* 0x000fea0003800000 */
.L_x_13584:
[----:B------:R-:W3:Y:S01]  /*7700*/  LDG.E.U8 R4, desc[UR36][R4.64] ;  /* 0x0000002404047981 */ /* 0x000ee2000c1e1100 */
[----:B------:R-:W-:Y:S02]  /*7710*/  CS2R R2, SRZ ;  /* 0x0000000000027805 */ /* 0x000fe4000001ff00 */
[----:B---3--:R-:W-:-:S13]  /*7720*/  ISETP.NE.AND P0, PT, R4, RZ, PT ;  /* 0x000000ff0400720c */ /* 0x008fda0003f05270 */
[----:B------:R-:W-:Y:S05]  /*7730*/  @!P0 BRA `(.L_x_13571) ;  /* 0x0000000400048947 */ /* 0x000fea0003800000 */
[----:B------:R-:W-:-:S13]  /*7740*/  ISETP.NE.AND P0, PT, R4, 0x80, PT ;  /* 0x000000800400780c */ /* 0x000fda0003f05270 */
[----:B------:R-:W-:Y:S01]  /*7750*/  @!P0 IMAD.MOV.U32 R2, RZ, RZ, 0x20000000 ;  /* 0x20000000ff028424 */ /* 0x000fe200078e00ff */
[----:B------:R-:W-:Y:S01]  /*7760*/  @!P0 MOV R3, 0x7ff80000 ;  /* 0x7ff8000000038802 */ /* 0x000fe20000000f00 */
        /* <DEDUP_REMOVED lines=14> */
.L_x_13589:
[----:B------:R-:W-:Y:S05]  /*7850*/  BSYNC.RECONVERGENT B0 ;  /* 0x0000000000007941 */ /* 0x000fea0003800200 */
.L_x_13588:
[----:B------:R-:W-:Y:S02]  /*7860*/  SHF.L.U32 R0, R0, 0x15, RZ ;  /* 0x0000001500007819 */ /* 0x000fe400000006ff */
[----:B------:R-:W-:-:S04]  /*7870*/  LEA R2, R2, 0x37800000, 0x17 ;  /* 0x3780000002027811 */ /* 0x000fc800078eb8ff */
[----:B------:R-:W-:-:S05]  /*7880*/  LOP3.LUT R0, R2, R0, R7, 0xfe, !PT ;  /* 0x0000000002007212 */ /* 0x000fca00078efe07 */
[----:B------:R-:W-:-:S04]  /*7890*/  FMUL.FTZ R0, R0, 1 ;  /* 0x3f80000000007820 */ /* 0x000fc80000410000 */
[----:B------:R0:W1:Y:S01]  /*78a0*/  F2F.F64.F32 R2, R0 ;  /* 0x0000000000027310 */ /* 0x0000620000201800 */
[----:B------:R-:W-:Y:S05]  /*78b0*/  BRA `(.L_x_13571) ;  /* 0x0000000000a47947 */ /* 0x000fea0003800000 */
.L_x_13583:
[----:B------:R-:W-:-:S09]  /*78c0*/  UISETP.NE.AND UP0, UPT, UR4, 0x1c, UPT ;  /* 0x0000001c0400788c */ /* 0x000fd2000bf05270 */
[----:B------:R-:W-:Y:S05]  /*78d0*/  BRA.U !UP0, `(.L_x_13590) ;  /* 0x0000000108947547 */ /* 0x000fea000b800000 */
[----:B------:R-:W-:-:S09]  /*78e0*/  UISETP.NE.AND UP0, UPT, UR4, 0x1d, UPT ;  /* 0x0000001d0400788c */ /* 0x000fd2000bf05270 */
[----:B------:R-:W-:Y:S05]  /*78f0*/  BRA.U !UP0, `(.L_x_13591) ;  /* 0x0000000108807547 */ /* 0x000fea000b800000 */
[----:B------:R-:W-:-:S09]  /*7900*/  UISETP.NE.AND UP0, UPT, UR4, 0x2c, UPT ;  /* 0x0000002c0400788c */ /* 0x000fd2000bf05270 */
[----:B------:R-:W-:Y:S05]  /*7910*/  BRA.U UP0, `(.L_x_13570) ;  /* 0x0000000100307547 */ /* 0x000fea000b800000 */
[----:B-1----:R-:W3:Y:S01]  /*7920*/  LDG.E.U8 R0, desc[UR36][R4.64] ;  /* 0x0000002404007981 */ /* 0x002ee2000c1e1100 */
[----:B------:R-:W-:Y:S02]  /*7930*/  IMAD.MOV.U32 R2, RZ, RZ, 0x0 ;  /* 0x00000000ff027424 */ /* 0x000fe400078e00ff */
[----:B------:R-:W-:Y:S01]  /*7940*/  IMAD.MOV.U32 R3, RZ, RZ, 0x38000000 ;  /* 0x38000000ff037424 */ /* 0x000fe200078e00ff */
[----:B---3--:R-:W-:-:S13]  /*7950*/  ISETP.NE.AND P0, PT, R0, RZ, PT ;  /* 0x000000ff0000720c */ /* 0x008fda0003f05270 */
        /* <DEDUP_REMOVED lines=8> */
.L_x_13570:
[----:B------:R-:W-:Y:S01]  /*79e0*/  MOV R2, 0x0 ;  /* 0x0000000000027802 */ /* 0x000fe20000000f00 */
[----:B------:R-:W0:Y:S01]  /*79f0*/  LDCU.64 UR4, c[0x4][0x148] ;  /* 0x01002900ff0477ac */ /* 0x000e220008000a00 */
[----:B------:R-:W-:Y:S02]  /*7a00*/  HFMA2 R8, -RZ, RZ, 0, 4.64916229248046875e-06 ;  /* 0x0000004eff087431 */ /* 0x000fe400000001ff */
[----:B------:R-:W-:Y:S01]  /*7a10*/  IMAD.MOV.U32 R12, RZ, RZ, 0x1 ;  /* 0x00000001ff0c7424 */ /* 0x000fe200078e00ff */
[----:B------:R-:W3:Y:S01]  /*7a20*/  LDCU.64 UR6, c[0x4][0x150] ;  /* 0x01002a00ff0677ac */ /* 0x000ee20008000a00 */
[----:B------:R-:W1:Y:S01]  /*7a30*/  LDC.64 R2, c[0x4][R2] ;  /* 0x0100000002027b82 */ /* 0x000e620000000a00 */
[----:B------:R-:W-:Y:S01]  /*7a40*/  IMAD.MOV.U32 R13, RZ, RZ, RZ ;  /* 0x000000ffff0d7224 */ /* 0x000fe200078e00ff */
[----:B------:R-:W2:Y:S01]  /*7a50*/  LDCU.64 UR8, c[0x4][0x10] ;  /* 0x01000200ff0877ac */ /* 0x000ea20008000a00 */
[----:B0-----:R-:W-:Y:S01]  /*7a60*/  MOV R4, UR4 ;  /* 0x0000000400047c02 */ /* 0x001fe20008000f00 */
[----:B------:R-:W-:-:S02]  /*7a70*/  IMAD.U32 R5, RZ, RZ, UR5 ;  /* 0x00000005ff057e24 */ /* 0x000fc4000f8e00ff */
[----:B---3--:R-:W-:Y:S01]  /*7a80*/  IMAD.U32 R6, RZ, RZ, UR6 ;  /* 0x00000006ff067e24 */ /* 0x008fe2000f8e00ff */
[----:B------:R-:W-:Y:S01]  /*7a90*/  MOV R7, UR7 ;  /* 0x0000000700077c02 */ /* 0x000fe20008000f00 */
[----:B--2---:R-:W-:Y:S02]  /*7aa0*/  IMAD.U32 R10, RZ, RZ, UR8 ;  /* 0x00000008ff0a7e24 */ /* 0x004fe4000f8e00ff */
[----:B------:R-:W-:-:S07]  /*7ab0*/  IMAD.U32 R11, RZ, RZ, UR9 ;  /* 0x00000009ff0b7e24 */ /* 0x000fce000f8e00ff */
[----:B------:R-:W-:-:S07]  /*7ac0*/  LEPC R20, `(.L_x_13592) ;  /* 0x000000001014794e */ /* 0x000fce0000000000 */
[----:B-1--45:R-:W-:Y:S05]  /*7ad0*/  CALL.ABS.NOINC R2 ;  /* 0x0000000002007343 */ /* 0x032fea0003c00000 */
.L_x_13592:
[----:B------:R-:W-:Y:S01]  /*7ae0*/  CS2R R2, SRZ ;  /* 0x0000000000027805 */ /* 0x000fe2000001ff00 */
[----:B------:R-:W-:Y:S06]  /*7af0*/  BRA `(.L_x_13571) ;  /* 0x0000000000147947 */ /* 0x000fec0003800000 */
.L_x_13591:
[----:B------:R-:W3:Y:S02]  /*7b00*/  LDG.E.64 R2, desc[UR36][R4.64] ;  /* 0x0000002404027981 */ /* 0x000ee4000c1e1b00 */
[----:B---3--:R-:W0:Y:S01]  /*7b10*/  I2F.F64.U64 R2, R2 ;  /* 0x0000000200027312 */ /* 0x008e220000301800 */
[----:B------:R-:W-:Y:S05]  /*7b20*/  BRA `(.L_x_13571) ;  /* 0x0000000000087947 */ /* 0x000fea0003800000 */
.L_x_13590:
[----:B------:R-:W3:Y:S02]  /*7b30*/  LDG.E R2, desc[UR36][R4.64] ;  /* 0x0000002404027981 */ /* 0x000ee4000c1e1900 */
[----:B---3--:R-:W0:Y:S02]  /*7b40*/  I2F.F64.U32 R2, R2 ;  /* 0x0000000200027312 */ /* 0x008e240000201800 */
.L_x_13571:
[----:B------:R-:W-:Y:S05]  /*7b50*/  BSYNC.RECONVERGENT B7 ;  /* 0x0000000000077941 */ /* 0x000fea0003800200 */
.L_x_13565:
[----:B01-3-5:R-:W0:Y:S01]  /*7b60*/  MUFU.RCP64H R5, R3 ;  /* 0x0000000300057308 */ /* 0x02be220000001800 */
[----:B------:R-:W-:Y:S01]  /*7b70*/  MOV R4, 0x1 ;  /* 0x0000000100047802 */ /* 0x000fe20000000f00 */
[----:B------:R-:W1:Y:S01]  /*7b80*/  LDCU.64 UR4, c[0x0][0x5e8] ;  /* 0x0000bd00ff0477ac */ /* 0x000e620008000a00 */
[----:B--2-4-:R-:W-:Y:S01]  /*7b90*/  FSETP.GEU.AND P2, PT, |R17|, 6.5827683646048100446e-37, PT ;  /* 0x036000001100780b */ /* 0x014fe20003f4e200 */
[----:B------:R-:W-:Y:S03]  /*7ba0*/  BSSY.RECONVERGENT B0, `(.L_x_13593) ;  /* 0x0000013000007945 */ /* 0x000fe60003800200 */
[----:B0-----:R-:W-:Y:S01]  /*7bb0*/  DFMA R6, R4, -R2, 1 ;  /* 0x3ff000000406742b */ /* 0x001fe20000000802 */
[----:B-1----:R-:W-:-:S07]  /*7bc0*/  IADD3 R24, P1, PT, R24, UR4, RZ ;  /* 0x0000000418187c10 */ /* 0x002fce000ff3e0ff */
        /* <DEDUP_REMOVED lines=16> */
.L_x_13594:
[----:B------:R-:W-:Y:S05]  /*7cd0*/  BSYNC.RECONVERGENT B0 ;  /* 0x0000000000007941 */ /* 0x000fea0003800200 */
.L_x_13593:
        /* <DEDUP_REMOVED lines=14> */
.L_x_13598:
[----:B------:R-:W0:Y:S02]  /*7dc0*/  F2I.S64.F64.TRUNC R4, R4 ;  /* 0x0000000400047311 */ /* 0x000e24000030d900 */
[----:B0-----:R-:W-:-:S05]  /*7dd0*/  IMAD.MOV.U32 R3, RZ, RZ, R4 ;  /* 0x000000ffff037224 */ /* 0x001fca00078e0004 */
[----:B------:R0:W-:Y:S01]  /*7de0*/  STG.E.U8 desc[UR36][R24.64], R3 ;  /* 0x0000000318007986 */ /* 0x0001e2000c101124 */
[----:B------:R-:W-:Y:S05]  /*7df0*/  BRA `(.L_x_13600) ;  /* 0x0000000c00e07947 */ /* 0x000fea0003800000 */
.L_x_13597:
        /* <DEDUP_REMOVED lines=9> */
.L_x_13602:
[----:B------:R-:W0:Y:S02]  /*7e90*/  F2I.F64.TRUNC R5, R4 ;  /* 0x0000000400057311 */ /* 0x000e24000030d100 */
[----:B0-----:R0:W-:Y:S01]  /*7ea0*/  STG.E desc[UR36][R24.64], R5 ;  /* 0x0000000518007986 */ /* 0x0011e2000c101924 */
[----:B------:R-:W-:Y:S05]  /*7eb0*/  BRA `(.L_x_13600) ;  /* 0x0000000c00b07947 */ /* 0x000fea0003800000 */
.L_x_13601:
[----:B------:R-:W0:Y:S02]  /*7ec0*/  F2I.F64.TRUNC R5, R4 ;  /* 0x0000000400057311 */ /* 0x000e24000030d100 */
[----:B0-----:R0:W-:Y:S01]  /*7ed0*/  STG.E.U16 desc[UR36][R24.64], R5 ;  /* 0x0000000518007986 */ /* 0x0011e2000c101524 */
[----:B------:R-:W-:Y:S05]  /*7ee0*/  BRA `(.L_x_13600) ;  /* 0x0000000c00a47947 */ /* 0x000fea0003800000 */
.L_x_13596:
        /* <DEDUP_REMOVED lines=13> */
.L_x_13604:
        /* <DEDUP_REMOVED lines=8> */
.L_x_13603:
        /* <DEDUP_REMOVED lines=14> */
.L_x_13606:
        /* <DEDUP_REMOVED lines=9> */
.L_x_13605:
[----:B------:R0:W-:Y:S01]  /*81b0*/  STG.E.64 desc[UR36][R24.64], R4 ;  /* 0x0000000418007986 */ /* 0x0001e2000c101b24 */
[----:B------:R-:W-:Y:S05]  /*81c0*/  BRA `(.L_x_13600) ;  /* 0x0000000800ec7947 */ /* 0x000fea0003800000 */
.L_x_13595:
        /* <DEDUP_REMOVED lines=13> */
.L_x_13610:
        /* <DEDUP_REMOVED lines=21> */
.L_x_13613:
[----:B------:R-:W-:-:S04]  /*83f0*/  SHF.R.U32.HI R3, RZ, 0x18, R3 ;  /* 0x00000018ff037819 */ /* 0x000fc80000011603 */
[----:B------:R-:W-:-:S04]  /*8400*/  LOP3.LUT R0, R0, 0x80, R3, 0xf8, !PT ;  /* 0x0000008000007812 */ /* 0x000fc800078ef803 */
[----:B------:R-:W-:-:S07]  /*8410*/  PRMT R12, R0, 0x7610, R12 ;  /* 0x00007610000c7816 */ /* 0x000fce000000000c */
.L_x_13612:
[----:B------:R-:W-:Y:S05]  /*8420*/  BSYNC.RECONVERGENT B0 ;  /* 0x0000000000007941 */ /* 0x000fea0003800200 */
.L_x_13611:
[----:B------:R0:W-:Y:S01]  /*8430*/  STG.E.U8 desc[UR36][R24.64], R12 ;  /* 0x0000000c18007986 */ /* 0x0001e2000c101124 */
[----:B------:R-:W-:Y:S05]  /*8440*/  BRA `(.L_x_13600) ;  /* 0x00000008004c7947 */ /* 0x000fea0003800000 */
.L_x_13609:
        /* <DEDUP_REMOVED lines=21> */
.L_x_13616:
[----:B------:R-:W-:-:S04]  /*85a0*/  SHF.R.U32.HI R3, RZ, 0x18, R3 ;  /* 0x00000018ff037819 */ /* 0x000fc80000011603 */
[----:B------:R-:W-:-:S04]  /*85b0*/  LOP3.LUT R0, R0, 0x80, R3, 0xf8, !PT ;  /* 0x0000008000007812 */ /* 0x000fc800078ef803 */
[----:B------:R-:W-:-:S07]  /*85c0*/  PRMT R12, R0, 0x7610, R12 ;  /* 0x00007610000c7816 */ /* 0x000fce000000000c */
.L_x_13615:
[----:B------:R-:W-:Y:S05]  /*85d0*/  BSYNC.RECONVERGENT B0 ;  /* 0x0000000000007941 */ /* 0x000fea0003800200 */
.L_x_13614:
[----:B------:R0:W-:Y:S01]  /*85e0*/  STG.E.U8 desc[UR36][R24.64], R12 ;  /* 0x0000000c18007986 */ /* 0x0001e2000c101124 */
[----:B------:R-:W-:Y:S05]  /*85f0*/  BRA `(.L_x_13600) ;  /* 0x0000000400e07947 */ /* 0x000fea0003800000 */
.L_x_13608:
        /* <DEDUP_REMOVED lines=26> */
.L_x_13618:
[----:B------:R-:W0:Y:S02]  /*87a0*/  F2I.U64.F64.TRUNC R4, R4 ;  /* 0x0000000400047311 */ /* 0x000e24000030d800 */
[----:B0-----:R0:W-:Y:S01]  /*87b0*/  STG.E.64 desc[UR36][R24.64], R4 ;  /* 0x0000000418007986 */ /* 0x0011e2000c101b24 */
[----:B------:R-:W-:Y:S05]  /*87c0*/  BRA `(.L_x_13600) ;  /* 0x00000004006c7947 */ /* 0x000fea0003800000 */
.L_x_13617:
[----:B------:R-:W0:Y:S02]  /*87d0*/  F2I.U32.F64.TRUNC R5, R4 ;  /* 0x0000000400057311 */ /* 0x000e24000030d000 */
[----:B0-----:R0:W-:Y:S01]  /*87e0*/  STG.E desc[UR36][R24.64], R5 ;  /* 0x0000000518007986 */ /* 0x0011e2000c101924 */
[----:B------:R-:W-:Y:S05]  /*87f0*/  BRA `(.L_x_13600) ;  /* 0x0000000400607947 */ /* 0x000fea0003800000 */
.L_x_13607:
        /* <DEDUP_REMOVED lines=10> */
.L_x_13620:
[----:B------:R-:W-:-:S05]  /*88a0*/  CS2R R6, SRZ ;  /* 0x0000000000067805 */ /* 0x000fca000001ff00 */
[----:B------:R3:W-:Y:S01]  /*88b0*/  STG.E.128 desc[UR36][R24.64], R4 ;  /* 0x0000000418007986 */ /* 0x0007e2000c101d24 */
[----:B------:R-:W-:Y:S05]  /*88c0*/  BRA `(.L_x_13600) ;  /* 0x00000004002c7947 */ /* 0x000fea0003800000 */
.L_x_13619:
[----:B------:R-:W-:-:S09]  /*88d0*/  UISETP.NE.AND UP0, UPT, UR4, 0xf, UPT ;  /* 0x0000000f0400788c */ /* 0x000fd2000bf05270 */
[----:B------:R-:W-:Y:S05]  /*88e0*/  BRA.U !UP0, `(.L_x_13621) ;  /* 0x0000000508087547 */ /* 0x000fea000b800000 */
[----:B------:R-:W-:-:S09]  /*88f0*/  UISETP.NE.AND UP0, UPT, UR4, 0x17, UPT ;  /* 0x000000170400788c */ /* 0x000fd2000bf05270 */
[----:B------:R-:W-:Y:S05]  /*8900*/  BRA.U !UP0, `(.L_x_13622) ;  /* 0x0000000108a07547 */ /* 0x000fea000b800000 */
[----:B------:R-:W-:-:S09]  /*8910*/  UISETP.NE.AND UP0, UPT, UR4, 0x18, UPT ;  /* 0x000000180400788c */ /* 0x000fd2000bf05270 */
[----:B------:R-:W-:Y:S05]  /*8920*/  BRA.U !UP0, `(.L_x_13623) ;  /* 0x0000000108447547 */ /* 0x000fea000b800000 */
.L_x_13599:
        /* <DEDUP_REMOVED lines=16> */
.L_x_13624:
[----:B------:R-:W-:Y:S05]  /*8a30*/  BRA `(.L_x_13600) ;  /* 0x0000000000d07947 */ /* 0x000fea0003800000 */
.L_x_13623:
        /* <DEDUP_REMOVED lines=17> */
.L_x_13626:
[----:B------:R-:W-:Y:S05]  /*8b50*/  BSYNC.RECONVERGENT B0 ;  /* 0x0000000000007941 */ /* 0x000fea0003800200 */
.L_x_13625:
[----:B------:R-:W-:-:S05]  /*8b60*/  LOP3.LUT R3, R0, 0x80, R3, 0xf8, !PT ;  /* 0x0000008000037812 */ /* 0x000fca00078ef803 */
[----:B------:R1:W-:Y:S01]  /*8b70*/  STG.E.U8 desc[UR36][R24.64], R3 ;  /* 0x0000000318007986 */ /* 0x0003e2000c101124 */
[----:B------:R-:W-:Y:S05]  /*8b80*/  BRA `(.L_x_13600) ;  /* 0x00000000007c7947 */ /* 0x000fea0003800000 */
.L_x_13622:
        /* <DEDUP_REMOVED lines=16> */
.L_x_13628:
[----:B------:R-:W-:Y:S01]  /*8c90*/  IMAD.MOV.U32 R0, RZ, RZ, 0x7f ;  /* 0x0000007fff007424 */ /* 0x000fe200078e00ff */
[----:B------:R-:W-:-:S04]  /*8ca0*/  ISETP.GT.U32.AND P0, PT, R2, 0x7f800000, PT ;  /* 0x7f8000000200780c */ /* 0x000fc80003f04070 */
[----:B------:R-:W-:-:S09]  /*8cb0*/  SEL R0, R0, 0x7c, P0 ;  /* 0x0000007c00007807 */ /* 0x000fd20000000000 */
.L_x_13629:
[----:B------:R-:W-:Y:S05]  /*8cc0*/  BSYNC.RECONVERGENT B0 ;  /* 0x0000000000007941 */ /* 0x000fea0003800200 */
.L_x_13627:
[----:B------:R-:W-:-:S04]  /*8cd0*/  SHF.R.U32.HI R3, RZ, 0x18, R3 ;  /* 0x00000018ff037819 */ /* 0x000fc80000011603 */
[----:B------:R-:W-:-:S05]  /*8ce0*/  LOP3.LUT R3, R0, 0x80, R3, 0xf8, !PT ;  /* 0x0000008000037812 */ /* 0x000fca00078ef803 */
[----:B------:R2:W-:Y:S01]  /*8cf0*/  STG.E.U8 desc[UR36][R24.64], R3 ;  /* 0x0000000318007986 */ /* 0x0005e2000c101124 */
[----:B------:R-:W-:Y:S05]  /*8d00*/  BRA `(.L_x_13600) ;  /* 0x00000000001c7947 */ /* 0x000fea0003800000 */
.L_x_13621:
[----:B------:R-:W-:Y:S01]  /*8d10*/  UMOV UR4, 0xf0000000 ;  /* 0xf000000000047882 */ /* 0x000fe20000000000 */
[----:B------:R-:W-:Y:S01]  /*8d20*/  UMOV UR5, 0x380fffff ;  /* 0x380fffff00057882 */ /* 0x000fe20000000000 */
[----:B------:R-:W0:Y:S01]  /*8d30*/  F2F.F32.F64 R0, R4 ;  /* 0x0000000400007310 */ /* 0x000e220000301000 */
[----:B------:R-:W-:-:S14]  /*8d40*/  DSETP.GEU.AND P0, PT, |R4|, UR4, PT ;  /* 0x0000000404007e2a */ /* 0x000fdc000bf0e200 */
[----:B0-----:R-:W-:-:S05]  /*8d50*/  @!P0 FMUL R0, R0, 1.175494350822287508e-38 ;  /* 0x0080000000008820 */ /* 0x001fca0000400000 */
[----:B------:R-:W-:-:S05]  /*8d60*/  F2FP.BF16.F32.PACK_AB R0, RZ, R0 ;  /* 0x00000000ff00723e */ /* 0x000fca00000010ff */
[----:B------:R0:W-:Y:S02]  /*8d70*/  STG.E.U16 desc[UR36][R24.64], R0 ;  /* 0x0000000018007986 */ /* 0x0001e4000c101524 */
.L_x_13600:
[----:B------:R-:W-:-:S07]  /*8d80*/  IADD3 R19, PT, PT, R19, 0x80, RZ ;  /* 0x0000008013137810 */ /* 0x000fce0007ffe0ff */
.L_x_13535:
[----:B------:R-:W-:Y:S05]  /*8d90*/  BSYNC.RECONVERGENT B6 ;  /* 0x0000000000067941 */ /* 0x000fea0003800200 */
.L_x_13534:
[----:B------:R-:W5:Y:S01]  /*8da0*/  LDCU UR4, c[0x0][0x380] ;  /* 0x00007000ff0477ac */ /* 0x000f620008000800 */
[----:B------:R-:W-:Y:S01]  /*8db0*/  BSSY.RECONVERGENT B6, `(.L_x_13630) ;  /* 0x0000464000067945 */ /* 0x000fe20003800200 */
[----:B-----5:R-:W-:-:S13]  /*8dc0*/  ISETP.GE.AND P0, PT, R19, UR4, PT ;  /* 0x0000000413007c0c */ /* 0x020fda000bf06270 */
[----:B------:R-:W-:Y:S05]  /*8dd0*/  @P0 BRA `(.L_x_13631) ;  /* 0x0000004400840947 */ /* 0x000fea0003800000 */
[----:B------:R-:W5:Y:S01]  /*8de0*/  LDCU UR4, c[0x0][0x388] ;  /* 0x00007100ff0477ac */ /* 0x000f620008000800 */
[----:B------:R-:W-:Y:S01]  /*8df0*/  IMAD.MOV.U32 R18, RZ, RZ, RZ ;  /* 0x000000ffff127224 */ /* 0x000fe200078e00ff */
[----:B01234-:R-:W-:Y:S01]  /*8e00*/  MOV R24, RZ ;  /* 0x000000ff00187202 */ /* 0x01ffe20000000f00 */
        /* <DEDUP_REMOVED lines=351> */
.L_x_13632:
        /* <DEDUP_REMOVED lines=18> */
.L_x_13637:
[----:B------:R-:W2:Y:S02]  /*a520*/  LDG.E.U8 R2, desc[UR36][R2.64] ;  /* 0x0000002402027981 */ /* 0x000ea4000c1e1100 */
[----:B--2---:R0:W1:Y:S01]  /*a530*/  I2F.F64.U16 R16, R2 ;  /* 0x0000000200107312 */ /* 0x0040620000101800 */
[----:B------:R-:W-:Y:S05]  /*a540*/  BRA `(.L_x_13639) ;  /* 0x0000000c00607947 */ /* 0x000fea0003800000 */
.L_x_13636:
        /* <DEDUP_REMOVED lines=9> */
.L_x_13641:
[----:B------:R-:W2:Y:S02]  /*a5e0*/  LDG.E R2, desc[UR36][R2.64] ;  /* 0x0000002402027981 */ /* 0x000ea4000c1e1900 */
[----:B--2---:R0:W1:Y:S01]  /*a5f0*/  I2F.F64 R16, R2 ;  /* 0x0000000200107312 */ /* 0x0040620000201c00 */
[----:B------:R-:W-:Y:S05]  /*a600*/  BRA `(.L_x_13639) ;  /* 0x0000000c00307947 */ /* 0x000fea0003800000 */
.L_x_13640:
[----:B------:R-:W2:Y:S02]  /*a610*/  LDG.E.U16 R2, desc[UR36][R2.64] ;  /* 0x0000002402027981 */ /* 0x000ea4000c1e1500 */
[----:B--2---:R0:W1:Y:S01]  /*a620*/  I2F.F64.S16 R16, R2 ;  /* 0x0000000200107312 */ /* 0x0040620000101c00 */
[----:B------:R-:W-:Y:S05]  /*a630*/  BRA `(.L_x_13639) ;  /* 0x0000000c00247947 */ /* 0x000fea0003800000 */
.L_x_13635:
        /* <DEDUP_REMOVED lines=10> */
.L_x_13643:
[----:B------:R-:W2:Y:S02]  /*a6e0*/  LDG.E.U16 R0, desc[UR36][R2.64] ;  /* 0x0000002402007981 */ /* 0x000ea4000c1e1500 */
[----:B--2---:R-:W-:-:S05]  /*a6f0*/  HADD2.F32 R0, -RZ, R0.H0_H0 ;  /* 0x20000000ff007230 */ /* 0x004fca0000004100 */
[----:B------:R-:W-:-:S04]  /*a700*/  FMUL.FTZ R0, R0, 1 ;  /* 0x3f80000000007820 */ /* 0x000fc80000410000 */
[----:B------:R0:W1:Y:S01]  /*a710*/  F2F.F64.F32 R16, R0 ;  /* 0x0000000000107310 */ /* 0x0000620000201800 */
[----:B------:R-:W-:Y:S05]  /*a720*/  BRA `(.L_x_13639) ;  /* 0x0000000800e87947 */ /* 0x000fea0003800000 */
.L_x_13642:
        /* <DEDUP_REMOVED lines=10> */
.L_x_13645:
[----:B------:R-:W2:Y:S02]  /*a7d0*/  LDG.E.U16 R2, desc[UR36][R2.64] ;  /* 0x0000002402027981 */ /* 0x000ea4000c1e1500 */
[----:B--2---:R-:W-:-:S05]  /*a7e0*/  HADD2.F32 R0, -RZ, R2.H0_H0 ;  /* 0x20000002ff007230 */ /* 0x004fca0000004100 */
[----:B------:R-:W-:-:S04]  /*a7f0*/  FMUL.FTZ R0, R0, 1 ;  /* 0x3f80000000007820 */ /* 0x000fc80000410000 */
[----:B------:R0:W1:Y:S01]  /*a800*/  F2F.F64.F32 R16, R0 ;  /* 0x0000000000107310 */ /* 0x0000620000201800 */
[----:B------:R-:W-:Y:S05]  /*a810*/  BRA `(.L_x_13639) ;  /* 0x0000000800ac7947 */ /* 0x000fea0003800000 */
.L_x_13644:
[----:B------:R0:W5:Y:S01]  /*a820*/  LDG.E.64 R16, desc[UR36][R2.64] ;  /* 0x0000002402107981 */ /* 0x000162000c1e1b00 */
[----:B------:R-:W-:Y:S05]  /*a830*/  BRA `(.L_x_13639) ;  /* 0x0000000800a47947 */ /* 0x000fea0003800000 */
.L_x_13634:
        /* <DEDUP_REMOVED lines=13> */
.L_x_13648:
[----:B------:R0:W5:Y:S01]  /*a910*/  LDG.E.64 R16, desc[UR36][R2.64] ;  /* 0x0000002402107981 */ /* 0x000162000c1e1b00 */
[----:B------:R-:W-:Y:S05]  /*a920*/  BRA `(.L_x_13639) ;  /* 0x0000000800687947 */ /* 0x000fea0003800000 */
.L_x_13647:
        /* <DEDUP_REMOVED lines=27> */
.L_x_13650:
        /* <DEDUP_REMOVED lines=14> */
.L_x_13649:
[----:B------:R-:W2:Y:S02]  /*abc0*/  LDG.E.U16 R0, desc[UR36][R2.64] ;  /* 0x0000002402007981 */ /* 0x000ea4000c1e1500 */
[----:B--2---:R-:W-:-:S04]  /*abd0*/  IMAD.U32 R0, R0, 0x10000, RZ ;  /* 0x0001000000007824 */ /* 0x004fc800078e00ff */
[----:B------:R-:W-:-:S04]  /*abe0*/  FMUL.FTZ R0, R0, 1 ;  /* 0x3f80000000007820 */ /* 0x000fc80000410000 */
[----:B------:R0:W1:Y:S01]  /*abf0*/  F2F.F64.F32 R16, R0 ;  /* 0x0000000000107310 */ /* 0x0000620000201800 */
[----:B------:R-:W-:Y:S05]  /*ac00*/  BRA `(.L_x_13639) ;  /* 0x0000000400b07947 */ /* 0x000fea0003800000 */
.L_x_13646:
        /* <DEDUP_REMOVED lines=11> */
.L_x_13653:
        /* <DEDUP_REMOVED lines=21> */
.L_x_13655:
[----:B------:R-:W-:Y:S05]  /*ae10*/  BSYNC.RECONVERGENT B0 ;  /* 0x0000000000007941 */ /* 0x000fea0003800200 */
.L_x_13654:
[----:B------:R-:W-:Y:S01]  /*ae20*/  IMAD.SHL.U32 R0, R0, 0x100000, RZ ;  /* 0x0010000000007824 */ /* 0x000fe200078e00ff */
[----:B------:R-:W-:-:S04]  /*ae30*/  LEA R2, R2, 0x3b800000, 0x17 ;  /* 0x3b80000002027811 */ /* 0x000fc800078eb8ff */
[----:B------:R-:W-:-:S05]  /*ae40*/  LOP3.LUT R0, R2, R0, R7, 0xfe, !PT ;  /* 0x0000000002007212 */ /* 0x000fca00078efe07 */
[----:B------:R-:W-:-:S04]  /*ae50*/  FMUL.FTZ R0, R0, 1 ;  /* 0x3f80000000007820 */ /* 0x000fc80000410000 */
[----:B------:R0:W1:Y:S01]  /*ae60*/  F2F.F64.F32 R16, R0 ;  /* 0x0000000000107310 */ /* 0x0000620000201800 */
[----:B------:R-:W-:Y:S05]  /*ae70*/  BRA `(.L_x_13639) ;  /* 0x0000000400147947 */ /* 0x000fea0003800000 */
.L_x_13652:
        /* <DEDUP_REMOVED lines=21> */
.L_x_13657:
[----:B------:R-:W-:Y:S05]  /*afd0*/  BSYNC.RECONVERGENT B0 ;  /* 0x0000000000007941 */ /* 0x000fea0003800200 */
.L_x_13656:
[----:B------:R-:W-:Y:S02]  /*afe0*/  SHF.L.U32 R0, R0, 0x15, RZ ;  /* 0x0000001500007819 */ /* 0x000fe400000006ff */
[----:B------:R-:W-:-:S04]  /*aff0*/  LEA R2, R2, 0x37800000, 0x17 ;  /* 0x3780000002027811 */ /* 0x000fc800078eb8ff */
[----:B------:R-:W-:-:S05]  /*b000*/  LOP3.LUT R0, R2, R0, R7, 0xfe, !PT ;  /* 0x0000000002007212 */ /* 0x000fca00078efe07 */
[----:B------:R-:W-:-:S04]  /*b010*/  FMUL.FTZ R0, R0, 1 ;  /* 0x3f80000000007820 */ /* 0x000fc80000410000 */
[----:B------:R0:W1:Y:S01]  /*b020*/  F2F.F64.F32 R16, R0 ;  /* 0x0000000000107310 */ /* 0x0000620000201800 */
[----:B------:R-:W-:Y:S05]  /*b030*/  BRA `(.L_x_13639) ;  /* 0x0000000000a47947 */ /* 0x000fea0003800000 */
.L_x_13651:
        /* <DEDUP_REMOVED lines=18> */
.L_x_13638:
        /* <DEDUP_REMOVED lines=16> */
.L_x_13660:
[----:B------:R-:W-:Y:S01]  /*b260*/  CS2R R16, SRZ ;  /* 0x0000000000107805 */ /* 0x000fe2000001ff00 */
[----:B------:R-:W-:Y:S06]  /*b270*/  BRA `(.L_x_13639) ;  /* 0x0000000000147947 */ /* 0x000fec0003800000 */
.L_x_13659:
[----:B------:R-:W2:Y:S02]  /*b280*/  LDG.E.64 R16, desc[UR36][R2.64] ;  /* 0x0000002402107981 */ /* 0x000ea4000c1e1b00 */
[----:B--2---:R-:W4:Y:S01]  /*b290*/  I2F.F64.U64 R16, R16 ;  /* 0x0000001000107312 */ /* 0x004f220000301800 */
[----:B------:R-:W-:Y:S05]  /*b2a0*/  BRA `(.L_x_13639) ;  /* 0x0000000000087947 */ /* 0x000fea0003800000 */
.L_x_13658:
[----:B------:R-:W2:Y:S02]  /*b2b0*/  LDG.E R2, desc[UR36][R2.64] ;  /* 0x0000002402027981 */ /* 0x000ea4000c1e1900 */
[----:B--2---:R0:W1:Y:S02]  /*b2c0*/  I2F.F64.U32 R16, R2 ;  /* 0x0000000200107312 */ /* 0x0040640000201800 */
.L_x_13639:
[----:B------:R-:W-:Y:S05]  /*b2d0*/  BSYNC.RECONVERGENT B7 ;  /* 0x0000000000077941 */ /* 0x000fea0003800200 */
.L_x_13633:
[----:B------:R-:W2:Y:S01]  /*b2e0*/  LDCU.64 UR6, c[0x0][0x5f8] ;  /* 0x0000bf00ff0677ac */ /* 0x000ea20008000a00 */
[----:B------:R-:W-:Y:S01]  /*b2f0*/  BSSY.RECONVERGENT B7, `(.L_x_13661) ;  /* 0x00000ec000077945 */ /* 0x000fe20003800200 */
[----:B------:R-:W-:-:S04]  /*b300*/  UPRMT UR4, UR42, 0x9910, URZ ;  /* 0x000099102a047896 */ /* 0x000fc800080000ff */
[----:B------:R-:W-:Y:S01]  /*b310*/  UISETP.GT.AND UP0, UPT, UR4, 0x9, UPT ;  /* 0x000000090400788c */ /* 0x000fe2000bf04270 */
[----:B--2---:R-:W-:-:S05]  /*b320*/  IADD3 R4, P0, PT, R18, UR6, RZ ;  /* 0x0000000612047c10 */ /* 0x004fca000ff1e0ff */
[----:B0-----:R-:W-:-:S03]  /*b330*/  IMAD.X R5, RZ, RZ, UR7, P0 ;  /* 0x00000007ff057e24 */ /* 0x001fc600080e06ff */
        /* <DEDUP_REMOVED lines=12> */
.L_x_13665:
[----:B------:R-:W2:Y:S02]  /*b400*/  LDG.E.U8 R2, desc[UR36][R4.64] ;  /* 0x0000002404027981 */ /* 0x000ea4000c1e1100 */
[----:B--2---:R-:W0:Y:S01]  /*b410*/  I2F.F64.U16 R2, R2 ;  /* 0x0000000200027312 */ /* 0x004e220000101800 */
[----:B------:R-:W-:Y:S05]  /*b420*/  BRA `(.L_x_13667) ;  /* 0x0000000c00607947 */ /* 0x000fea0003800000 */
.L_x_13664:
        /* <DEDUP_REMOVED lines=9> */
.L_x_13669:
[----:B------:R-:W2:Y:S02]  /*b4c0*/  LDG.E R2, desc[UR36][R4.64] ;  /* 0x0000002404027981 */ /* 0x000ea4000c1e1900 */
[----:B--2---:R-:W0:Y:S01]  /*b4d0*/  I2F.F64 R2, R2 ;  /* 0x0000000200027312 */ /* 0x004e220000201c00 */
[----:B------:R-:W-:Y:S05]  /*b4e0*/  BRA `(.L_x_13667) ;  /* 0x0000000c00307947 */ /* 0x000fea0003800000 */
.L_x_13668:
[----:B------:R-:W2:Y:S02]  /*b4f0*/  LDG.E.U16 R2, desc[UR36][R4.64] ;  /* 0x0000002404027981 */ /* 0x000ea4000c1e1500 */
[----:B--2---:R-:W0:Y:S01]  /*b500*/  I2F.F64.S16 R2, R2 ;  /* 0x0000000200027312 */ /* 0x004e220000101c00 */
[----:B------:R-:W-:Y:S05]  /*b510*/  BRA `(.L_x_13667) ;  /* 0x0000000c00247947 */ /* 0x000fea0003800000 */
.L_x_13663:
        /* <DEDUP_REMOVED lines=10> */
.L_x_13671:
[----:B------:R-:W2:Y:S02]  /*b5c0*/  LDG.E.U16 R0, desc[UR36][R4.64] ;  /* 0x0000002404007981 */ /* 0x000ea4000c1e1500 */
[----:B--2---:R-:W-:-:S05]  /*b5d0*/  HADD2.F32 R0, -RZ, R0.H0_H0 ;  /* 0x20000000ff007230 */ /* 0x004fca0000004100 */
[----:B------:R-:W-:-:S04]  /*b5e0*/  FMUL.FTZ R0, R0, 1 ;  /* 0x3f80000000007820 */ /* 0x000fc80000410000 */
[----:B------:R2:W0:Y:S01]  /*b5f0*/  F2F.F64.F32 R2, R0 ;  /* 0x0000000000027310 */ /* 0x0004220000201800 */
[----:B------:R-:W-:Y:S05]  /*b600*/  BRA `(.L_x_13667) ;  /* 0x0000000800e87947 */ /* 0x000fea0003800000 */
.L_x_13670:
        /* <DEDUP_REMOVED lines=10> */
.L_x_13673:
[----:B------:R-:W2:Y:S02]  /*b6b0*/  LDG.E.U16 R4, desc[UR36][R4.64] ;  /* 0x0000002404047981 */ /* 0x000ea4000c1e1500 */
[----:B--2---:R-:W-:-:S05]  /*b6c0*/  HADD2.F32 R0, -RZ, R4.H0_H0 ;  /* 0x20000004ff007230 */ /* 0x004fca0000004100 */
[----:B------:R-:W-:-:S04]  /*b6d0*/  FMUL.FTZ R0, R0, 1 ;  /* 0x3f80000000007820 */ /* 0x000fc80000410000 */
[----:B------:R0:W2:Y:S01]  /*b6e0*/  F2F.F64.F32 R2, R0 ;  /* 0x0000000000027310 */ /* 0x0000a20000201800 */
[----:B------:R-:W-:Y:S05]  /*b6f0*/  BRA `(.L_x_13667) ;  /* 0x0000000800ac7947 */ /* 0x000fea0003800000 */
.L_x_13672:
[----:B------:R0:W5:Y:S01]  /*b700*/  LDG.E.64 R2, desc[UR36][R4.64] ;  /* 0x0000002404027981 */ /* 0x000162000c1e1b00 */
[----:B------:R-:W-:Y:S05]  /*b710*/  BRA `(.L_x_13667) ;  /* 0x0000000800a47947 */ /* 0x000fea0003800000 */
.L_x_13662:
        /* <DEDUP_REMOVED lines=10> */
[----:B--2---:R-:W-:-:S04]  /*b7c0*/  ISETP.NE.AND P0, PT, R4, RZ, PT ;  /* 0x000000ff0400720c */ /* 0x004fc80003f05270 */
[----:B------:R-:W-:Y:S01]  /*b7d0*/  FSEL R3, RZ, 1.875, !P0 ;  /* 0x3ff00000ff037808 */ /* 0x000fe20004000000 */
[----:B------:R-:W-:Y:S08]  /*b7e0*/  BRA `(.L_x_13667) ;  /* 0x0000000800707947 */ /* 0x000ff00003800000 */
.L_x_13676:
[----:B------:R0:W5:Y:S01]  /*b7f0*/  LDG.E.64 R2, desc[UR36][R4.64] ;  /* 0x0000002404027981 */ /* 0x000162000c1e1b00 */
[----:B------:R-:W-:Y:S05]  /*b800*/  BRA `(.L_x_13667) ;  /* 0x0000000800687947 */ /* 0x000fea0003800000 */
.L_x_13675:
        /* <DEDUP_REMOVED lines=27> */
.L_x_13678:
        /* <DEDUP_REMOVED lines=14> */
.L_x_13677:
[----:B------:R-:W2:Y:S02]  /*baa0*/  LDG.E.U16 R0, desc[UR36][R4.64] ;  /* 0x0000002404007981 */ /* 0x000ea4000c1e1500 */
[----:B--2---:R-:W-:-:S05]  /*bab0*/  SHF.L.U32 R0, R0, 0x10, RZ ;  /* 0x0000001000007819 */ /* 0x004fca00000006ff */
[----:B------:R-:W-:-:S04]  /*bac0*/  FMUL.FTZ R0, R0, 1 ;  /* 0x3f80000000007820 */ /* 0x000fc80000410000 */
[----:B------:R0:W2:Y:S01]  /*bad0*/  F2F.F64.F32 R2, R0 ;  /* 0x0000000000027310 */ /* 0x0000a20000201800 */
[----:B------:R-:W-:Y:S05]  /*bae0*/  BRA `(.L_x_13667) ;  /* 0x0000000400b07947 */ /* 0x000fea0003800000 */
.L_x_13674:
        /* <DEDUP_REMOVED lines=11> */
.L_x_13681:
        /* <DEDUP_REMOVED lines=21> */
.L_x_13683:
[----:B------:R-:W-:Y:S05]  /*bcf0*/  BSYNC.RECONVERGENT B0 ;  /* 0x0000000000007941 */ /* 0x000fea0003800200 */
.L_x_13682:
[----:B------:R-:W-:Y:S01]  /*bd00*/  IMAD.SHL.U32 R0, R0, 0x100000, RZ ;  /* 0x0010000000007824 */ /* 0x000fe200078e00ff */
[----:B------:R-:W-:-:S04]  /*bd10*/  LEA R2, R2, 0x3b800000, 0x17 ;  /* 0x3b80000002027811 */ /* 0x000fc800078eb8ff */
[----:B------:R-:W-:-:S05]  /*bd20*/  LOP3.LUT R0, R2, R0, R7, 0xfe, !PT ;  /* 0x0000000002007212 */ /* 0x000fca00078efe07 */
[----:B------:R-:W-:-:S04]  /*bd30*/  FMUL.FTZ R0, R0, 1 ;  /* 0x3f80000000007820 */ /* 0x000fc80000410000 */
[----:B------:R0:W2:Y:S01]  /*bd40*/  F2F.F64.F32 R2, R0 ;  /* 0x0000000000027310 */ /* 0x0000a20000201800 */
[----:B------:R-:W-:Y:S05]  /*bd50*/  BRA `(.L_x_13667) ;  /* 0x0000000400147947 */ /* 0x000fea0003800000 */
.L_x_13680:
        /* <DEDUP_REMOVED lines=21> */
.L_x_13685:
[----:B------:R-:W-:Y:S05]  /*beb0*/  BSYNC.RECONVERGENT B0 ;  /* 0x0000000000007941 */ /* 0x000fea0003800200 */
.L_x_13684:
[----:B------:R-:W-:Y:S02]  /*bec0*/  SHF.L.U32 R0, R0, 0x15, RZ ;  /* 0x0000001500007819 */ /* 0x000fe400000006ff */
[----:B------:R-:W-:-:S04]  /*bed0*/  LEA R2, R2, 0x37800000, 0x17 ;  /* 0x3780000002027811 */ /* 0x000fc800078eb8ff */
[----:B------:R-:W-:-:S05]  /*bee0*/  LOP3.LUT R0, R2, R0, R7, 0xfe, !PT ;  /* 0x0000000002007212 */ /* 0x000fca00078efe07 */
[----:B------:R-:W-:-:S04]  /*bef0*/  FMUL.FTZ R0, R0, 1 ;  /* 0x3f80000000007820 */ /* 0x000fc80000410000 */
[----:B------:R0:W2:Y:S01]  /*bf00*/  F2F.F64.F32 R2, R0 ;  /* 0x0000000000027310 */ /* 0x0000a20000201800 */
[----:B------:R-:W-:Y:S05]  /*bf10*/  BRA `(.L_x_13667) ;  /* 0x0000000000a47947 */ /* 0x000fea0003800000 */
.L_x_13679:
[----:B------:R-:W-:-:S09]  /*bf20*/  UISETP.NE.AND UP0, UPT, UR4, 0x1c, UPT ;  /* 0x0000001c0400788c */ /* 0x000fd2000bf05270 */
[----:B------:R-:W-:Y:S05]  /*bf30*/  BRA.U !UP0, `(.L_x_13686) ;  /* 0x0000000108947547 */ /* 0x000fea000b800000 */
[----:B------:R-:W-:-:S09]  /*bf40*/  UISETP.NE.AND UP0, UPT, UR4, 0x1d, UPT ;  /* 0x0000001d0400788c */ /* 0x000fd2000bf05270 */
[----:B------:R-:W-:Y:S05]  /*bf50*/  BRA.U !UP0, `(.L_x_13687) ;  /* 0x0000000108807547 */ /* 0x000fea000b800000 */
[----:B------:R-:W-:-:S09]  /*bf60*/  UISETP.NE.AND UP0, UPT, UR4, 0x2c, UPT ;  /* 0x0000002c0400788c */ /* 0x000fd2000bf05270 */
[----:B------:R-:W-:Y:S05]  /*bf70*/  BRA.U UP0, `(.L_x_13666) ;  /* 0x0000000100307547 */ /* 0x000fea000b800000 */
[----:B------:R-:W2:Y:S01]  /*bf80*/  LDG.E.U8 R0, desc[UR36][R4.64] ;  /* 0x0000002404007981 */ /* 0x000ea2000c1e1100 */
[----:B------:R-:W-:Y:S02]  /*bf90*/  HFMA2 R3, -RZ, RZ, 0.5, 0 ;  /* 0x38000000ff037431 */ /* 0x000fe400000001ff */
        /* <DEDUP_REMOVED lines=10> */
.L_x_13666:
[----:B------:R-:W-:Y:S01]  /*c040*/  MOV R2, 0x0 ;  /* 0x0000000000027802 */ /* 0x000fe20000000f00 */
[----:B------:R-:W0:Y:S01]  /*c050*/  LDCU.64 UR4, c[0x4][0x148] ;  /* 0x01002900ff0477ac */ /* 0x000e220008000a00 */
[----:B------:R-:W-:Y:S02]  /*c060*/  HFMA2 R8, -RZ, RZ, 0, 4.64916229248046875e-06 ;  /* 0x0000004eff087431 */ /* 0x000fe400000001ff */
[----:B------:R-:W-:Y:S01]  /*c070*/  IMAD.MOV.U32 R12, RZ, RZ, 0x1 ;  /* 0x00000001ff0c7424 */ /* 0x000fe200078e00ff */
[----:B------:R-:W-:Y:S01]  /*c080*/  MOV R13, RZ ;  /* 0x000000ff000d7202 */ /* 0x000fe20000000f00 */
[----:B------:R-:W2:Y:S01]  /*c090*/  LDCU.64 UR6, c[0x4][0x150] ;  /* 0x01002a00ff0677ac */ /* 0x000ea20008000a00 */
[----:B------:R-:W1:Y:S01]  /*c0a0*/  LDC.64 R2, c[0x4][R2] ;  /* 0x0100000002027b82 */ /* 0x000e620000000a00 */
[----:B------:R-:W3:Y:S01]  /*c0b0*/  LDCU.64 UR8, c[0x4][0x10] ;  /* 0x01000200ff0877ac */ /* 0x000ee20008000a00 */
[----:B0-----:R-:W-:Y:S01]  /*c0c0*/  MOV R4, UR4 ;  /* 0x0000000400047c02 */ /* 0x001fe20008000f00 */
[----:B------:R-:W-:Y:S01]  /*c0d0*/  IMAD.U32 R5, RZ, RZ, UR5 ;  /* 0x00000005ff057e24 */ /* 0x000fe2000f8e00ff */
[----:B--2---:R-:W-:Y:S01]  /*c0e0*/  MOV R6, UR6 ;  /* 0x0000000600067c02 */ /* 0x004fe20008000f00 */
[----:B------:R-:W-:Y:S01]  /*c0f0*/  IMAD.U32 R7, RZ, RZ, UR7 ;  /* 0x00000007ff077e24 */ /* 0x000fe2000f8e00ff */
[----:B---3--:R-:W-:Y:S01]  /*c100*/  MOV R10, UR8 ;  /* 0x00000008000a7c02 */ /* 0x008fe20008000f00 */
[----:B------:R-:W-:-:S07]  /*c110*/  IMAD.U32 R11, RZ, RZ, UR9 ;  /* 0x00000009ff0b7e24 */ /* 0x000fce000f8e00ff */
[----:B------:R-:W-:-:S07]  /*c120*/  LEPC R20, `(.L_x_13688) ;  /* 0x000000001014794e */ /* 0x000fce0000000000 */
[----:B-1--45:R-:W-:Y:S05]  /*c130*/  CALL.ABS.NOINC R2 ;  /* 0x0000000002007343 */ /* 0x032fea0003c00000 */
.L_x_13688:
[----:B------:R-:W-:Y:S01]  /*c140*/  CS2R R2, SRZ ;  /* 0x0000000000027805 */ /* 0x000fe2000001ff00 */
[----:B------:R-:W-:Y:S06]  /*c150*/  BRA `(.L_x_13667) ;  /* 0x0000000000147947 */ /* 0x000fec0003800000 */
.L_x_13687:
[----:B------:R-:W2:Y:S02]  /*c160*/  LDG.E.64 R2, desc[UR36][R4.64] ;  /* 0x0000002404027981 */ /* 0x000ea4000c1e1b00 */
[----:B--2---:R-:W0:Y:S01]  /*c170*/  I2F.F64.U64 R2, R2 ;  /* 0x0000000200027312 */ /* 0x004e220000301800 */
[----:B------:R-:W-:Y:S05]  /*c180*/  BRA `(.L_x_13667) ;  /* 0x0000000000087947 */ /* 0x000fea0003800000 */
.L_x_13686:
[----:B------:R-:W2:Y:S02]  /*c190*/  LDG.E R2, desc[UR36][R4.64] ;  /* 0x0000002404027981 */ /* 0x000ea4000c1e1900 */
[----:B--2---:R-:W0:Y:S02]  /*c1a0*/  I2F.F64.U32 R2, R2 ;  /* 0x0000000200027312 */ /* 0x004e240000201800 */
.L_x_13667:
[----:B------:R-:W-:Y:S05]  /*c1b0*/  BSYNC.RECONVERGENT B7 ;  /* 0x0000000000077941 */ /* 0x000fea0003800200 */
.L_x_13661:
[----:B0-2--5:R-:W0:Y:S01]  /*c1c0*/  MUFU.RCP64H R5, R3 ;  /* 0x0000000300057308 */ /* 0x025e220000001800 */
[----:B------:R-:W-:Y:S01]  /*c1d0*/  IMAD.MOV.U32 R4, RZ, RZ, 0x1 ;  /* 0x00000001ff047424 */ /* 0x000fe200078e00ff */
[----:B------:R-:W2:Y:S01]  /*c1e0*/  LDCU.64 UR4, c[0x0][0x5e8] ;  /* 0x0000bd00ff0477ac */ /* 0x000ea20008000a00 */
[----:B-1-34-:R-:W-:Y:S01]  /*c1f0*/  FSETP.GEU.AND P2, PT, |R17|, 6.5827683646048100446e-37, PT ;  /* 0x036000001100780b */ /* 0x01afe20003f4e200 */
[----:B------:R-:W-:Y:S03]  /*c200*/  BSSY.RECONVERGENT B0, `(.L_x_13689) ;  /* 0x0000013000007945 */ /* 0x000fe60003800200 */
[----:B0-----:R-:W-:Y:S01]  /*c210*/  DFMA R6, R4, -R2, 1 ;  /* 0x3ff000000406742b */ /* 0x001fe20000000802 */
[----:B--2---:R-:W-:-:S04]  /*c220*/  IADD3 R24, P1, PT, R24, UR4, RZ ;  /* 0x0000000418187c10 */ /* 0x004fc8000ff3e0ff */
[----:B------:R-:W-:-:S03]  /*c230*/  IADD3.X R25, PT, PT, RZ, UR5, RZ, P1, !PT ;  /* 0x00000005ff197c10 */ /* 0x000fc60008ffe4ff */
        /* <DEDUP_REMOVED lines=15> */
.L_x_13690:
[----:B------:R-:W-:Y:S05]  /*c330*/  BSYNC.RECONVERGENT B0 ;  /* 0x0000000000007941 */ /* 0x000fea0003800200 */
.L_x_13689:
        /* <DEDUP_REMOVED lines=14> */
.L_x_13694:
[----:B------:R-:W0:Y:S02]  /*c420*/  F2I.S64.F64.TRUNC R4, R4 ;  /* 0x0000000400047311 */ /* 0x000e24000030d900 */
[----:B0-----:R-:W-:-:S05]  /*c430*/  MOV R3, R4 ;  /* 0x0000000400037202 */ /* 0x001fca0000000f00 */
[----:B------:R4:W-:Y:S01]  /*c440*/  STG.E.U8 desc[UR36][R24.64], R3 ;  /* 0x0000000318007986 */ /* 0x0009e2000c101124 */
[----:B------:R-:W-:Y:S05]  /*c450*/  BRA `(.L_x_13696) ;  /* 0x0000000c00e07947 */ /* 0x000fea0003800000 */
.L_x_13693:
        /* <DEDUP_REMOVED lines=9> */
.L_x_13698:
[----:B------:R-:W0:Y:S02]  /*c4f0*/  F2I.F64.TRUNC R5, R4 ;  /* 0x0000000400057311 */ /* 0x000e24000030d100 */
[----:B0-----:R2:W-:Y:S01]  /*c500*/  STG.E desc[UR36][R24.64], R5 ;  /* 0x0000000518007986 */ /* 0x0015e2000c101924 */
[----:B------:R-:W-:Y:S05]  /*c510*/  BRA `(.L_x_13696) ;  /* 0x0000000c00b07947 */ /* 0x000fea0003800000 */
.L_x_13697:
[----:B------:R-:W0:Y:S02]  /*c520*/  F2I.F64.TRUNC R5, R4 ;  /* 0x0000000400057311 */ /* 0x000e24000030d100 */
[----:B0-----:R0:W-:Y:S01]  /*c530*/  STG.E.U16 desc[UR36][R24.64], R5 ;  /* 0x0000000518007986 */ /* 0x0011e2000c101524 */
[----:B------:R-:W-:Y:S05]  /*c540*/  BRA `(.L_x_13696) ;  /* 0x0000000c00a47947 */ /* 0x000fea0003800000 */
.L_x_13692:
        /* <DEDUP_REMOVED lines=13> */
.L_x_13700:
        /* <DEDUP_REMOVED lines=8> */
.L_x_13699:
        /* <DEDUP_REMOVED lines=10> */
[----:B------:R-:W-:-:S13]  /*c740*/  IMAD.MOV.U32 R3, RZ, RZ, RZ ;  /* 0x000000ffff037224 */ /* 0x000fda00078e00ff */
[----:B0-----:R-:W-:-:S05]  /*c750*/  @!P0 FMUL R2, R2, 1.175494350822287508e-38 ;  /* 0x0080000002028820 */ /* 0x001fca0000400000 */
[----:B------:R0:W-:Y:S01]  /*c760*/  STG.E.64 desc[UR36][R24.64], R2 ;  /* 0x0000000218007986 */ /* 0x0001e2000c101b24 */
[----:B------:R-:W-:Y:S05]  /*c770*/  BRA `(.L_x_13696) ;  /* 0x0000000c00187947 */ /* 0x000fea0003800000 */
.L_x_13702:
        /* <DEDUP_REMOVED lines=9> */
.L_x_13701:
[----:B------:R0:W-:Y:S01]  /*c810*/  STG.E.64 desc[UR36][R24.64], R4 ;  /* 0x0000000418007986 */ /* 0x0001e2000c101b24 */
[----:B------:R-:W-:Y:S05]  /*c820*/  BRA `(.L_x_13696) ;  /* 0x0000000800ec7947 */ /* 0x000fea0003800000 */
.L_x_13691:
        /* <DEDUP_REMOVED lines=13> */
.L_x_13706:
        /* <DEDUP_REMOVED lines=21> */
.L_x_13709:
[----:B------:R-:W-:-:S04]  /*ca50*/  SHF.R.U32.HI R3, RZ, 0x18, R3 ;  /* 0x00000018ff037819 */ /* 0x000fc80000011603 */
[----:B------:R-:W-:-:S04]  /*ca60*/  LOP3.LUT R0, R0, 0x80, R3, 0xf8, !PT ;  /* 0x0000008000007812 */ /* 0x000fc800078ef803 */
[----:B------:R-:W-:-:S07]  /*ca70*/  PRMT R12, R0, 0x7610, R12 ;  /* 0x00007610000c7816 */ /* 0x000fce000000000c */
.L_x_13708:
[----:B------:R-:W-:Y:S05]  /*ca80*/  BSYNC.RECONVERGENT B0 ;  /* 0x0000000000007941 */ /* 0x000fea0003800200 */
.L_x_13707:
[----:B------:R0:W-:Y:S01]  /*ca90*/  STG.E.U8 desc[UR36][R24.64], R12 ;  /* 0x0000000c18007986 */ /* 0x0001e2000c101124 */
[----:B------:R-:W-:Y:S05]  /*caa0*/  BRA `(.L_x_13696) ;  /* 0x00000008004c7947 */ /* 0x000fea0003800000 */
.L_x_13705:
        /* <DEDUP_REMOVED lines=21> */
.L_x_13712:
[----:B------:R-:W-:-:S04]  /*cc00*/  SHF.R.U32.HI R3, RZ, 0x18, R3 ;  /* 0x00000018ff037819 */ /* 0x000fc80000011603 */
[----:B------:R-:W-:-:S04]  /*cc10*/  LOP3.LUT R0, R0, 0x80, R3, 0xf8, !PT ;  /* 0x0000008000007812 */ /* 0x000fc800078ef803 */
[----:B------:R-:W-:-:S07]  /*cc20*/  PRMT R12, R0, 0x7610, R12 ;  /* 0x00007610000c7816 */ /* 0x000fce000000000c */
.L_x_13711:
[----:B------:R-:W-:Y:S05]  /*cc30*/  BSYNC.RECONVERGENT B0 ;  /* 0x0000000000007941 */ /* 0x000fea0003800200 */
.L_x_13710:
[----:B------:R0:W-:Y:S01]  /*cc40*/  STG.E.U8 desc[UR36][R24.64], R12 ;  /* 0x0000000c18007986 */ /* 0x0001e2000c101124 */
[----:B------:R-:W-:Y:S05]  /*cc50*/  BRA `(.L_x_13696) ;  /* 0x0000000400e07947 */ /* 0x000fea0003800000 */
.L_x_13704:
        /* <DEDUP_REMOVED lines=26> */
.L_x_13714:
[----:B------:R-:W0:Y:S02]  /*ce00*/  F2I.U64.F64.TRUNC R4, R4 ;  /* 0x0000000400047311 */ /* 0x000e24000030d800 */
[----:B0-----:R0:W-:Y:S01]  /*ce10*/  STG.E.64 desc[UR36][R24.64], R4 ;  /* 0x0000000418007986 */ /* 0x0011e2000c101b24 */
[----:B------:R-:W-:Y:S05]  /*ce20*/  BRA `(.L_x_13696) ;  /* 0x00000004006c7947 */ /* 0x000fea0003800000 */
.L_x_13713:
[----:B------:R-:W0:Y:S02]  /*ce30*/  F2I.U32.F64.TRUNC R5, R4 ;  /* 0x0000000400057311 */ /* 0x000e24000030d000 */
[----:B0-----:R0:W-:Y:S01]  /*ce40*/  STG.E desc[UR36][R24.64], R5 ;  /* 0x0000000518007986 */ /* 0x0011e2000c101924 */
[----:B------:R-:W-:Y:S05]  /*ce50*/  BRA `(.L_x_13696) ;  /* 0x0000000400607947 */ /* 0x000fea0003800000 */
.L_x_13703:
        /* <DEDUP_REMOVED lines=10> */
.L_x_13716:
[----:B------:R-:W-:-:S05]  /*cf00*/  CS2R R6, SRZ ;  /* 0x0000000000067805 */ /* 0x000fca000001ff00 */
[----:B------:R0:W-:Y:S01]  /*cf10*/  STG.E.128 desc[UR36][R24.64], R4 ;  /* 0x0000000418007986 */ /* 0x0001e2000c101d24 */
[----:B------:R-:W-:Y:S05]  /*cf20*/  BRA `(.L_x_13696) ;  /* 0x00000004002c7947 */ /* 0x000fea0003800000 */
.L_x_13715:
[----:B------:R-:W-:-:S09]  /*cf30*/  UISETP.NE.AND UP0, UPT, UR4, 0xf, UPT ;  /* 0x0000000f0400788c */ /* 0x000fd2000bf05270 */
[----:B------:R-:W-:Y:S05]  /*cf40*/  BRA.U !UP0, `(.L_x_13717) ;  /* 0x0000000508087547 */ /* 0x000fea000b800000 */
[----:B------:R-:W-:-:S09]  /*cf50*/  UISETP.NE.AND UP0, UPT, UR4, 0x17, UPT ;  /* 0x000000170400788c */ /* 0x000fd2000bf05270 */
[----:B------:R-:W-:Y:S05]  /*cf60*/  BRA.U !UP0, `(.L_x_13718) ;  /* 0x0000000108a07547 */ /* 0x000fea000b800000 */
[----:B------:R-:W-:-:S09]  /*cf70*/  UISETP.NE.AND UP0, UPT, UR4, 0x18, UPT ;  /* 0x000000180400788c */ /* 0x000fd2000bf05270 */
[----:B------:R-:W-:Y:S05]  /*cf80*/  BRA.U !UP0, `(.L_x_13719) ;  /* 0x0000000108447547 */ /* 0x000fea000b800000 */
.L_x_13695:
        /* <DEDUP_REMOVED lines=16> */
.L_x_13720:
[----:B------:R-:W-:Y:S05]  /*d090*/  BRA `(.L_x_13696) ;  /* 0x0000000000d07947 */ /* 0x000fea0003800000 */
.L_x_13719:
        /* <DEDUP_REMOVED lines=17> */
.L_x_13722:
[----:B------:R-:W-:Y:S05]  /*d1b0*/  BSYNC.RECONVERGENT B0 ;  /* 0x0000000000007941 */ /* 0x000fea0003800200 */
.L_x_13721:
[----:B------:R-:W-:-:S05]  /*d1c0*/  LOP3.LUT R3, R0, 0x80, R3, 0xf8, !PT ;  /* 0x0000008000037812 */ /* 0x000fca00078ef803 */
[----:B------:R0:W-:Y:S01]  /*d1d0*/  STG.E.U8 desc[UR36][R24.64], R3 ;  /* 0x0000000318007986 */ /* 0x0001e2000c101124 */
[----:B------:R-:W-:Y:S05]  /*d1e0*/  BRA `(.L_x_13696) ;  /* 0x00000000007c7947 */ /* 0x000fea0003800000 */
.L_x_13718:
        /* <DEDUP_REMOVED lines=16> */
.L_x_13724:
[----:B------:R-:W-:Y:S02]  /*d2f0*/  ISETP.GT.U32.AND P0, PT, R2, 0x7f800000, PT ;  /* 0x7f8000000200780c */ /* 0x000fe40003f04070 */
[----:B------:R-:W-:-:S04]  /*d300*/  MOV R0, 0x7f ;  /* 0x0000007f00007802 */ /* 0x000fc80000000f00 */
[----:B------:R-:W-:-:S07]  /*d310*/  SEL R0, R0, 0x7c, P0 ;  /* 0x0000007c00007807 */ /* 0x000fce0000000000 */
.L_x_13725:
[----:B------:R-:W-:Y:S05]  /*d320*/  BSYNC.RECONVERGENT B0 ;  /* 0x0000000000007941 */ /* 0x000fea0003800200 */
.L_x_13723:
[----:B------:R-:W-:-:S04]  /*d330*/  SHF.R.U32.HI R3, RZ, 0x18, R3 ;  /* 0x00000018ff037819 */ /* 0x000fc80000011603 */
[----:B------:R-:W-:-:S05]  /*d340*/  LOP3.LUT R3, R0, 0x80, R3, 0xf8, !PT ;  /* 0x0000008000037812 */ /* 0x000fca00078ef803 */
[----:B------:R0:W-:Y:S01]  /*d350*/  STG.E.U8 desc[UR36][R24.64], R3 ;  /* 0x0000000318007986 */ /* 0x0001e2000c101124 */
[----:B------:R-:W-:Y:S05]  /*d360*/  BRA `(.L_x_13696) ;  /* 0x00000000001c7947 */ /* 0x000fea0003800000 */
.L_x_13717:
[----:B------:R-:W-:Y:S01]  /*d370*/  UMOV UR4, 0xf0000000 ;  /* 0xf000000000047882 */ /* 0x000fe20000000000 */
[----:B------:R-:W-:Y:S01]  /*d380*/  UMOV UR5, 0x380fffff ;  /* 0x380fffff00057882 */ /* 0x000fe20000000000 */
[----:B------:R-:W0:Y:S01]  /*d390*/  F2F.F32.F64 R0, R4 ;  /* 0x0000000400007310 */ /* 0x000e220000301000 */
[----:B------:R-:W-:-:S14]  /*d3a0*/  DSETP.GEU.AND P0, PT, |R4|, UR4, PT ;  /* 0x0000000404007e2a */ /* 0x000fdc000bf0e200 */
[----:B0-----:R-:W-:-:S05]  /*d3b0*/  @!P0 FMUL R0, R0, 1.175494350822287508e-38 ;  /* 0x0080000000008820 */ /* 0x001fca0000400000 */
[----:B------:R-:W-:-:S05]  /*d3c0*/  F2FP.BF16.F32.PACK_AB R0, RZ, R0 ;  /* 0x00000000ff00723e */ /* 0x000fca00000010ff */
[----:B------:R0:W-:Y:S02]  /*d3d0*/  STG.E.U16 desc[UR36][R24.64], R0 ;  /* 0x0000000018007986 */ /* 0x0001e4000c101524 */
.L_x_13696:
[----:B------:R-:W-:-:S07]  /*d3e0*/  VIADD R19, R19, 0x80 ;  /* 0x0000008013137836 */ /* 0x000fce0000000000 */
.L_x_13631:
[----:B------:R-:W-:Y:S05]  /*d3f0*/  BSYNC.RECONVERGENT B6 ;  /* 0x0000000000067941 */ /* 0x000fea0003800200 */
.L_x_13630:
[----:B------:R-:W5:Y:S02]  /*d400*/  LDCU UR4, c[0x0][0x380] ;  /* 0x00007000ff0477ac */ /* 0x000f640008000800 */
[----:B-----5:R-:W-:-:S13]  /*d410*/  ISETP.GE.AND P0, PT, R19, UR4, PT ;  /* 0x0000000413007c0c */ /* 0x020fda000bf06270 */
[----:B------:R-:W-:Y:S05]  /*d420*/  @P0 EXIT ;  /* 0x000000000000094d */ /* 0x000fea0003800000 */
[----:B------:R-:W5:Y:S01]  /*d430*/  LDCU UR4, c[0x0][0x388] ;  /* 0x00007100ff0477ac */ /* 0x000f620008000800 */
[----:B------:R-:W-:Y:S01]  /*d440*/  HFMA2 R16, -RZ, RZ, 0, 0 ;  /* 0x00000000ff107431 */ /* 0x000fe200000001ff */
[----:B------:R-:W-:Y:S01]  /*d450*/  MOV R22, RZ ;  /* 0x000000ff00167202 */ /* 0x000fe20000000f00 */
[----:B0-----:R-:W-:Y:S01]  /*d460*/  IMAD.MOV.U32 R0, RZ, RZ, RZ ;  /* 0x000000ffff007224 */ /* 0x001fe200078e00ff */
[----:B-----5:R-:W-:-:S09]  /*d470*/  UISETP.NE.AND UP0, UPT, UR4, URZ, UPT ;  /* 0x000000ff0400728c */ /* 0x020fd2000bf05270 */
[----:B------:R-:W-:Y:S05]  /*d480*/  BRA.U !UP0, `(.L_x_13726) ;  /* 0x0000001508707547 */ /* 0x000fea000b800000 */
[----:B------:R-:W0:Y:S01]  /*d490*/  LDCU.64 UR4, c[0x0][0x390] ;  /* 0x00007200ff0477ac */ /* 0x000e220008000a00 */
[----:B------:R-:W-:Y:S01]  /*d4a0*/  IMAD.MOV.U32 R18, RZ, RZ, RZ ;  /* 0x000000ffff127224 */ /* 0x000fe200078e00ff */
[----:B------:R-:W5:Y:S01]  /*d4b0*/  LDCU UR6, c[0x0][0x38c] ;  /* 0x00007180ff0677ac */ /* 0x000f620008000800 */
[----:B------:R-:W5:Y:S01]  /*d4c0*/  LDCU.64 UR8, c[0x0][0x4b8] ;  /* 0x00009700ff0877ac */ /* 0x000f620008000a00 */
[----:B------:R-:W-:Y:S01]  /*d4d0*/  UISETP.NE.AND UP0, UPT, UR41, URZ, UPT ;  /* 0x000000ff2900728c */ /* 0x000fe2000bf05270 */
[----:B0-----:R-:W-:Y:S01]  /*d4e0*/  IMAD.HI.U32 R2, R19, UR4, R18 ;  /* 0x0000000413027c27 */ /* 0x001fe2000f8e0012 */
[----:B------:R-:W0:Y:S04]  /*d4f0*/  LDCU UR4, c[0x0][0x4c0] ;  /* 0x00009800ff0477ac */ /* 0x000e280008000800 */
[----:B-1234-:R-:W-:-:S04]  /*d500*/  SHF.R.U32.HI R3, RZ, UR5, R2 ;  /* 0x00000005ff037c19 */ /* 0x01efc80008011602 */
[----:B------:R-:W-:-:S05]  /*d510*/  IADD3 R0, PT, PT, -R3, RZ, RZ ;  /* 0x000000ff03007210 */ /* 0x000fca0007ffe1ff */
[----:B-----5:R-:W-:-:S04]  /*d520*/  IMAD R19, R0, UR6, R19 ;  /* 0x0000000600137c24 */ /* 0x020fc8000f8e0213 */
[C---:B------:R-:W-:Y:S02]  /*d530*/  IMAD R16, R19.reuse, UR8, RZ ;  /* 0x0000000813107c24 */ /* 0x040fe4000f8e02ff */
        /* <DEDUP_REMOVED lines=337> */
.L_x_13726:
[----:B------:R-:W0:Y:S01]  /*ea50*/  LDCU.64 UR6, c[0x0][0x5e8] ;  /* 0x0000bd00ff0677ac */ /* 0x000e220008000a00 */
[----:B------:R-:W-:Y:S01]  /*ea60*/  BSSY.RECONVERGENT B6, `(.L_x_13727) ;  /* 0x00000ef000067945 */ /* 0x000fe20003800200 */
[----:B------:R-:W5:Y:S01]  /*ea70*/  LDCU.64 UR8, c[0x0][0x5f0] ;  /* 0x0000be00ff0877ac */ /* 0x000f620008000a00 */
[----:B------:R-:W-:-:S04]  /*ea80*/  UPRMT UR4, UR39, 0x9910, URZ ;  /* 0x0000991027047896 */ /* 0x000fc800080000ff */
[----:B------:R-:W-:Y:S01]  /*ea90*/  UISETP.GT.AND UP0, UPT, UR4, 0x9, UPT ;  /* 0x000000090400788c */ /* 0x000fe2000bf04270 */
[----:B0-----:R-:W-:Y:S02]  /*eaa0*/  IADD3 R16, P0, PT, R16, UR6, RZ ;  /* 0x0000000610107c10 */ /* 0x001fe4000ff1e0ff */
[----:B-----5:R-:W-:-:S03]  /*eab0*/  IADD3 R2, P1, PT, R0, UR8, RZ ;  /* 0x0000000800027c10 */ /* 0x020fc6000ff3e0ff */
[----:B------:R-:W-:Y:S01]  /*eac0*/  IMAD.X R17, RZ, RZ, UR7, P0 ;  /* 0x00000007ff117e24 */ /* 0x000fe200080e06ff */
[----:B-1234-:R-:W-:Y:S02]  /*ead0*/  IADD3.X R3, PT, PT, RZ, UR9, RZ, P1, !PT ;  /* 0x00000009ff037c10 */ /* 0x01efe40008ffe4ff */
        /* <DEDUP_REMOVED lines=12> */
.L_x_13731:
[----:B------:R-:W2:Y:S02]  /*eba0*/  LDG.E.U8 R2, desc[UR36][R2.64] ;  /* 0x0000002402027981 */ /* 0x000ea4000c1e1100 */
[----:B--2---:R0:W1:Y:S01]  /*ebb0*/  I2F.F64.U16 R18, R2 ;  /* 0x0000000200127312 */ /* 0x0040620000101800 */
[----:B------:R-:W-:Y:S05]  /*ebc0*/  BRA `(.L_x_13733) ;  /* 0x0000000c00607947 */ /* 0x000fea0003800000 */
.L_x_13730:
        /* <DEDUP_REMOVED lines=9> */
.L_x_13735:
[----:B------:R-:W2:Y:S02]  /*ec60*/  LDG.E R2, desc[UR36][R2.64] ;  /* 0x0000002402027981 */ /* 0x000ea4000c1e1900 */
[----:B--2---:R0:W1:Y:S01]  /*ec70*/  I2F.F64 R18, R2 ;  /* 0x0000000200127312 */ /* 0x0040620000201c00 */
[----:B------:R-:W-:Y:S05]  /*ec80*/  BRA `(.L_x_13733) ;  /* 0x0000000c00307947 */ /* 0x000fea0003800000 */
.L_x_13734:
[----:B------:R-:W2:Y:S02]  /*ec90*/  LDG.E.U16 R2, desc[UR36][R2.64] ;  /* 0x0000002402027981 */ /* 0x000ea4000c1e1500 */
[----:B--2---:R0:W1:Y:S01]  /*eca0*/  I2F.F64.S16 R18, R2 ;  /* 0x0000000200127312 */ /* 0x0040620000101c00 */
[----:B------:R-:W-:Y:S05]  /*ecb0*/  BRA `(.L_x_13733) ;  /* 0x0000000c00247947 */ /* 0x000fea0003800000 */
.L_x_13729:
        /* <DEDUP_REMOVED lines=10> */
.L_x_13737:
[----:B------:R-:W2:Y:S02]  /*ed60*/  LDG.E.U16 R0, desc[UR36][R2.64] ;  /* 0x0000002402007981 */ /* 0x000ea4000c1e1500 */
[----:B--2---:R-:W-:-:S05]  /*ed70*/  HADD2.F32 R0, -RZ, R0.H0_H0 ;  /* 0x20000000ff007230 */ /* 0x004fca0000004100 */
[----:B------:R-:W-:-:S04]  /*ed80*/  FMUL.FTZ R0, R0, 1 ;  /* 0x3f80000000007820 */ /* 0x000fc80000410000 */
[----:B------:R1:W2:Y:S01]  /*ed90*/  F2F.F64.F32 R18, R0 ;  /* 0x0000000000127310 */ /* 0x0002a20000201800 */
[----:B------:R-:W-:Y:S05]  /*eda0*/  BRA `(.L_x_13733) ;  /* 0x0000000800e87947 */ /* 0x000fea0003800000 */
.L_x_13736:
        /* <DEDUP_REMOVED lines=8> */
[----:B------:R-:W4:Y:S01]  /*ee30*/  F2F.F64.F32 R18, R18 ;  /* 0x0000001200127310 */ /* 0x000f220000201800 */
[----:B------:R-:W-:Y:S05]  /*ee40*/  BRA `(.L_x_13733) ;  /* 0x0000000800c07947 */ /* 0x000fea0003800000 */
.L_x_13739:
[----:B------:R-:W2:Y:S02]  /*ee50*/  LDG.E.U16 R2, desc[UR36][R2.64] ;  /* 0x0000002402027981 */ /* 0x000ea4000c1e1500 */
[----:B--2---:R-:W-:-:S05]  /*ee60*/  HADD2.F32 R0, -RZ, R2.H0_H0 ;  /* 0x20000002ff007230 */ /* 0x004fca0000004100 */
[----:B------:R-:W-:-:S04]  /*ee70*/  FMUL.FTZ R0, R0, 1 ;  /* 0x3f80000000007820 */ /* 0x000fc80000410000 */
[----:B------:R0:W1:Y:S01]  /*ee80*/  F2F.F64.F32 R18, R0 ;  /* 0x0000000000127310 */ /* 0x0000620000201800 */
[----:B------:R-:W-:Y:S05]  /*ee90*/  BRA `(.L_x_13733) ;  /* 0x0000000800ac7947 */ /* 0x000fea0003800000 */
.L_x_13738:
[----:B------:R3:W5:Y:S01]  /*eea0*/  LDG.E.64 R18, desc[UR36][R2.64] ;  /* 0x0000002402127981 */ /* 0x000762000c1e1b00 */
[----:B------:R-:W-:Y:S05]  /*eeb0*/  BRA `(.L_x_13733) ;  /* 0x0000000800a47947 */ /* 0x000fea0003800000 */
.L_x_13728:
        /* <DEDUP_REMOVED lines=13> */
.L_x_13742:
[----:B------:R0:W5:Y:S01]  /*ef90*/  LDG.E.64 R18, desc[UR36][R2.64] ;  /* 0x0000002402127981 */ /* 0x000162000c1e1b00 */
[----:B------:R-:W-:Y:S05]  /*efa0*/  BRA `(.L_x_13733) ;  /* 0x0000000800687947 */ /* 0x000fea0003800000 */
.L_x_13741:
        /* <DEDUP_REMOVED lines=27> */
.L_x_13744:
        /* <DEDUP_REMOVED lines=14> */
.L_x_13743:
[----:B------:R-:W2:Y:S02]  /*f240*/  LDG.E.U16 R0, desc[UR36][R2.64] ;  /* 0x0000002402007981 */ /* 0x000ea4000c1e1500 */
[----:B--2---:R-:W-:-:S04]  /*f250*/  IMAD.U32 R0, R0, 0x10000, RZ ;  /* 0x0001000000007824 */ /* 0x004fc800078e00ff */
[----:B------:R-:W-:-:S04]  /*f260*/  FMUL.FTZ R0, R0, 1 ;  /* 0x3f80000000007820 */ /* 0x000fc80000410000 */
[----:B------:R0:W1:Y:S01]  /*f270*/  F2F.F64.F32 R18, R0 ;  /* 0x0000000000127310 */ /* 0x0000620000201800 */
[----:B------:R-:W-:Y:S05]  /*f280*/  BRA `(.L_x_13733) ;  /* 0x0000000400b07947 */ /* 0x000fea0003800000 */
.L_x_13740:
        /* <DEDUP_REMOVED lines=11> */
.L_x_13747:
        /* <DEDUP_REMOVED lines=21> */
.L_x_13749:
[----:B------:R-:W-:Y:S05]  /*f490*/  BSYNC.RECONVERGENT B0 ;  /* 0x0000000000007941 */ /* 0x000fea0003800200 */
.L_x_13748:
[----:B------:R-:W-:Y:S02]  /*f4a0*/  SHF.L.U32 R0, R0, 0x14, RZ ;  /* 0x0000001400007819 */ /* 0x000fe400000006ff */
[----:B------:R-:W-:-:S04]  /*f4b0*/  LEA R2, R2, 0x3b800000, 0x17 ;  /* 0x3b80000002027811 */ /* 0x000fc800078eb8ff */
[----:B------:R-:W-:-:S05]  /*f4c0*/  LOP3.LUT R0, R2, R0, R7, 0xfe, !PT ;  /* 0x0000000002007212 */ /* 0x000fca00078efe07 */
[----:B------:R-:W-:-:S04]  /*f4d0*/  FMUL.FTZ R0, R0, 1 ;  /* 0x3f80000000007820 */ /* 0x000fc80000410000 */
[----:B------:R0:W1:Y:S01]  /*f4e0*/  F2F.F64.F32 R18, R0 ;  /* 0x0000000000127310 */ /* 0x0000620000201800 */
[----:B------:R-:W-:Y:S05]  /*f4f0*/  BRA `(.L_x_13733) ;  /* 0x0000000400147947 */ /* 0x000fea0003800000 */
.L_x_13746:
        /* <DEDUP_REMOVED lines=21> */
.L_x_13751:
[----:B------:R-:W-:Y:S05]  /*f650*/  BSYNC.RECONVERGENT B0 ;  /* 0x0000000000007941 */ /* 0x000fea0003800200 */
.L_x_13750:
[----:B------:R-:W-:Y:S01]  /*f660*/  IMAD.SHL.U32 R0, R0, 0x200000, RZ ;  /* 0x0020000000007824 */ /* 0x000fe200078e00ff */
[----:B------:R-:W-:-:S04]  /*f670*/  LEA R2, R2, 0x37800000, 0x17 ;  /* 0x3780000002027811 */ /* 0x000fc800078eb8ff */
[----:B------:R-:W-:-:S05]  /*f680*/  LOP3.LUT R0, R2, R0, R7, 0xfe, !PT ;  /* 0x0000000002007212 */ /* 0x000fca00078efe07 */
[----:B------:R-:W-:-:S04]  /*f690*/  FMUL.FTZ R0, R0, 1 ;  /* 0x3f80000000007820 */ /* 0x000fc80000410000 */
[----:B------:R0:W1:Y:S01]  /*f6a0*/  F2F.F64.F32 R18, R0 ;  /* 0x0000000000127310 */ /* 0x0000620000201800 */
[----:B------:R-:W-:Y:S05]  /*f6b0*/  BRA `(.L_x_13733) ;  /* 0x0000000000a47947 */ /* 0x000fea0003800000 */
.L_x_13745:
        /* <DEDUP_REMOVED lines=12> */
[----:B------:R-:W-:Y:S01]  /*f780*/  @P0 SHF.L.U32 R0, R0, 0x17, RZ ;  /* 0x0000001700000819 */ /* 0x000fe200000006ff */
[----:B------:R-:W-:Y:S01]  /*f790*/  @!P0 IMAD.MOV.U32 R18, RZ, RZ, 0x20000000 ;  /* 0x20000000ff128424 */ /* 0x000fe200078e00ff */
[----:B------:R-:W-:-:S03]  /*f7a0*/  @!P0 MOV R19, 0x7ff80000 ;  /* 0x7ff8000000138802 */ /* 0x000fc60000000f00 */
[----:B------:R-:W-:-:S04]  /*f7b0*/  @P0 FMUL.FTZ R0, R0, 1 ;  /* 0x3f80000000000820 */ /* 0x000fc80000410000 */
[----:B------:R0:W1:Y:S01]  /*f7c0*/  @P0 F2F.F64.F32 R18, R0 ;  /* 0x0000000000120310 */ /* 0x0000620000201800 */
[----:B------:R-:W-:Y:S05]  /*f7d0*/  BRA `(.L_x_13733) ;  /* 0x00000000005c7947 */ /* 0x000fea0003800000 */
.L_x_13732:
        /* <DEDUP_REMOVED lines=16> */
.L_x_13754:
[----:B------:R-:W-:Y:S01]  /*f8e0*/  CS2R R18, SRZ ;  /* 0x0000000000127805 */ /* 0x000fe2000001ff00 */
[----:B------:R-:W-:Y:S06]  /*f8f0*/  BRA `(.L_x_13733) ;  /* 0x0000000000147947 */ /* 0x000fec0003800000 */
.L_x_13753:
[----:B------:R-:W2:Y:S02]  /*f900*/  LDG.E.64 R18, desc[UR36][R2.64] ;  /* 0x0000002402127981 */ /* 0x000ea4000c1e1b00 */
[----:B--2---:R-:W0:Y:S01]  /*f910*/  I2F.F64.U64 R18, R18 ;  /* 0x0000001200127312 */ /* 0x004e220000301800 */
[----:B------:R-:W-:Y:S05]  /*f920*/  BRA `(.L_x_13733) ;  /* 0x0000000000087947 */ /* 0x000fea0003800000 */
.L_x_13752:
[----:B------:R-:W2:Y:S02]  /*f930*/  LDG.E R2, desc[UR36][R2.64] ;  /* 0x0000002402027981 */ /* 0x000ea4000c1e1900 */
[----:B--2---:R0:W1:Y:S02]  /*f940*/  I2F.F64.U32 R18, R2 ;  /* 0x0000000200127312 */ /* 0x0040640000201800 */
.L_x_13733:
[----:B------:R-:W-:Y:S05]  /*f950*/  BSYNC.RECONVERGENT B6 ;  /* 0x0000000000067941 */ /* 0x000fea0003800200 */
.L_x_13727:
[----:B------:R-:W3:Y:S01]  /*f960*/  LDCU.64 UR6, c[0x0][0x5f8] ;  /* 0x0000bf00ff0677ac */ /* 0x000ee20008000a00 */
[----:B------:R-:W-:Y:S01]  /*f970*/  BSSY.RECONVERGENT B6, `(.L_x_13755) ;  /* 0x00000ec000067945 */ /* 0x000fe20003800200 */
[----:B------:R-:W-:-:S04]  /*f980*/  UPRMT UR4, UR42, 0x9910, URZ ;  /* 0x000099102a047896 */ /* 0x000fc800080000ff */
[----:B------:R-:W-:Y:S01]  /*f990*/  UISETP.GT.AND UP0, UPT, UR4, 0x9, UPT ;  /* 0x000000090400788c */ /* 0x000fe2000bf04270 */
[----:B---3--:R-:W-:-:S04]  /*f9a0*/  IADD3 R22, P0, PT, R22, UR6, RZ ;  /* 0x0000000616167c10 */ /* 0x008fc8000ff1e0ff */
        /* <DEDUP_REMOVED lines=10> */
[----:B0-----:R-:W3:Y:S02]  /*fa50*/  LDG.E.S8 R2, desc[UR36][R22.64] ;  /* 0x0000002416027981 */ /* 0x001ee4000c1e1300 */
[----:B---3--:R-:W0:Y:S01]  /*fa60*/  I2F.F64.S16 R2, R2 ;  /* 0x0000000200027312 */ /* 0x008e220000101c00 */
[----:B------:R-:W-:Y:S05]  /*fa70*/  BRA `(.L_x_13761) ;  /* 0x0000000c006c7947 */ /* 0x000fea0003800000 */
.L_x_13759:
[----:B0-----:R-:W3:Y:S02]  /*fa80*/  LDG.E.U8 R2, desc[UR36][R22.64] ;  /* 0x0000002416027981 */ /* 0x001ee4000c1e1100 */
[----:B---3--:R-:W0:Y:S01]  /*fa90*/  I2F.F64.U16 R2, R2 ;  /* 0x0000000200027312 */ /* 0x008e220000101800 */
[----:B------:R-:W-:Y:S05]  /*faa0*/  BRA `(.L_x_13761) ;  /* 0x0000000c00607947 */ /* 0x000fea0003800000 */
.L_x_13758:
[----:B------:R-:W-:-:S09]  /*fab0*/  UISETP.NE.AND UP0, UPT, UR4, 0x2, UPT ;  /* 0x000000020400788c */ /* 0x000fd2000bf05270 */
[----:B------:R-:W-:Y:S05]  /*fac0*/  BRA.U !UP0, `(.L_x_13762) ;  /* 0x0000000108287547 */ /* 0x000fea000b800000 */
[----:B------:R-:W-:-:S09]  /*fad0*/  UISETP.NE.AND UP0, UPT, UR4, 0x3, UPT ;  /* 0x000000030400788c */ /* 0x000fd2000bf05270 */
[----:B------:R-:W-:Y:S05]  /*fae0*/  BRA.U !UP0, `(.L_x_13763) ;  /* 0x0000000108147547 */ /* 0x000fea000b800000 */
[----:B------:R-:W-:-:S09]  /*faf0*/  UISETP.NE.AND UP0, UPT, UR4, 0x4, UPT ;  /* 0x000000040400788c */ /* 0x000fd2000bf05270 */
[----:B------:R-:W-:Y:S05]  /*fb00*/  BRA.U UP0, `(.L_x_13760) ;  /* 0x0000000900ec7547 */ /* 0x000fea000b800000 */
[----:B0-----:R-:W3:Y:S02]  /*fb10*/  LDG.E.64 R2, desc[UR36][R22.64] ;  /* 0x0000002416027981 */ /* 0x001ee4000c1e1b00 */
[----:B---3--:R-:W0:Y:S01]  /*fb20*/  I2F.F64.S64 R2, R2 ;  /* 0x0000000200027312 */ /* 0x008e220000301c00 */
[----:B------:R-:W-:Y:S05]  /*fb30*/  BRA `(.L_x_13761) ;  /* 0x0000000c003c7947 */ /* 0x000fea0003800000 */
.L_x_13763:
[----:B0-----:R-:W3:Y:S02]  /*fb40*/  LDG.E R2, desc[UR36][R22.64] ;  /* 0x0000002416027981 */ /* 0x001ee4000c1e1900 */
[----:B---3--:R-:W0:Y:S01]  /*fb50*/  I2F.F64 R2, R2 ;  /* 0x0000000200027312 */ /* 0x008e220000201c00 */
[----:B------:R-:W-:Y:S05]  /*fb60*/  BRA `(.L_x_13761) ;  /* 0x0000000c00307947 */ /* 0x000fea0003800000 */
.L_x_13762:
[----:B0-----:R-:W3:Y:S02]  /*fb70*/  LDG.E.U16 R2, desc[UR36][R22.64] ;  /* 0x0000002416027981 */ /* 0x001ee4000c1e1500 */
[----:B---3--:R-:W0:Y:S01]  /*fb80*/  I2F.F64.S16 R2, R2 ;  /* 0x0000000200027312 */ /* 0x008e220000101c00 */
[----:B------:R-:W-:Y:S05]  /*fb90*/  BRA `(.L_x_13761) ;  /* 0x0000000c00247947 */ /* 0x000fea0003800000 */
.L_x_13757:
[----:B------:R-:W-:-:S09]  /*fba0*/  UISETP.GT.AND UP0, UPT, UR4, 0x6, UPT ;  /* 0x000000060400788c */ /* 0x000fd2000bf04270 */
[----:B------:R-:W-:Y:S05]  /*fbb0*/  BRA.U UP0, `(.L_x_13764) ;  /* 0x0000000100347547 */ /* 0x000fea000b800000 */
[----:B------:R-:W-:-:S09]  /*fbc0*/  UISETP.NE.AND UP0, UPT, UR4, 0x5, UPT ;  /* 0x000000050400788c */ /* 0x000fd2000bf05270 */
[----:B------:R-:W-:Y:S05]  /*fbd0*/  BRA.U !UP0, `(.L_x_13765) ;  /* 0x0000000108187547 */ /* 0x000fea000b800000 */
[----:B------:R-:W-:-:S09]  /*fbe0*/  UISETP.NE.AND UP0, UPT, UR4, 0x6, UPT ;  /* 0x000000060400788c */ /* 0x000fd2000bf05270 */
[----:B------:R-:W-:Y:S05]  /*fbf0*/  BRA.U UP0, `(.L_x_13760) ;  /* 0x0000000900b07547 */ /* 0x000fea000b800000 */
[----:B0-----:R-:W3:Y:S02]  /*fc00*/  LDG.E R2, desc[UR36][R22.64] ;  /* 0x0000002416027981 */ /* 0x001ee4000c1e1900 */
[----:B---3--:R-:W-:-:S06]  /*fc10*/  FMUL.FTZ R2, R2, 1 ;  /* 0x3f80000002027820 */ /* 0x008fcc0000410000 */
[----:B------:R-:W0:Y:S01]  /*fc20*/  F2F.F64.F32 R2, R2 ;  /* 0x0000000200027310 */ /* 0x000e220000201800 */
[----:B------:R-:W-:Y:S05]  /*fc30*/  BRA `(.L_x_13761) ;  /* 0x0000000800fc7947 */ /* 0x000fea0003800000 */
.L_x_13765:
[----:B01----:R-:W3:Y:S02]  /*fc40*/  LDG.E.U16 R0, desc[UR36][R22.64] ;  /* 0x0000002416007981 */ /* 0x003ee4000c1e1500 */
[----:B---3--:R-:W-:-:S05]  /*fc50*/  HADD2.F32 R0, -RZ, R0.H0_H0 ;  /* 0x20000000ff007230 */ /* 0x008fca0000004100 */
[----:B------:R-:W-:-:S04]  /*fc60*/  FMUL.FTZ R0, R0, 1 ;  /* 0x3f80000000007820 */ /* 0x000fc80000410000 */
[----:B------:R3:W0:Y:S01]  /*fc70*/  F2F.F64.F32 R2, R0 ;  /* 0x0000000000027310 */ /* 0x0006220000201800 */
[----:B------:R-:W-:Y:S05]  /*fc80*/  BRA `(.L_x_13761) ;  /* 0x0000000800e87947 */ /* 0x000fea0003800000 */
.L_x_13764:
[----:B------:R-:W-:-:S09]  /*fc90*/  UISETP.NE.AND UP0, UPT, UR4, 0x7, UPT ;  /* 0x000000070400788c */ /* 0x000fd2000bf05270 */
[----:B------:R-:W-:Y:S05]  /*fca0*/  BRA.U !UP0, `(.L_x_13766) ;  /* 0x0000000108347547 */ /* 0x000fea000b800000 */
[----:B------:R-:W-:-:S09]  /*fcb0*/  UISETP.NE.AND UP0, UPT, UR4, 0x8, UPT ;  /* 0x000000080400788c */ /* 0x000fd2000bf05270 */
[----:B------:R-:W-:Y:S05]  /*fcc0*/  BRA.U !UP0, `(.L_x_13767) ;  /* 0x0000000108187547 */ /* 0x000fea000b800000 */
[----:B------:R-:W-:-:S09]  /*fcd0*/  UISETP.NE.AND UP0, UPT, UR4, 0x9, UPT ;  /* 0x000000090400788c */ /* 0x000fd2000bf05270 */
[----:B------:R-:W-:Y:S05]  /*fce0*/  BRA.U UP0, `(.L_x_13760) ;  /* 0x0000000900747547 */ /* 0x000fea000b800000 */
[----:B------:R-:W0:Y:S02]  /*fcf0*/  LDG.E R22, desc[UR36][R22.64] ;  /* 0x0000002416167981 */ /* 0x000e24000c1e1900 */
[----:B0-----:R-:W-:-:S06]  /*fd00*/  FMUL.FTZ R2, R22, 1 ;  /* 0x3f80000016027820 */ /* 0x001fcc0000410000 */
[----:B------:R-:W0:Y:S01]  /*fd10*/  F2F.F64.F32 R2, R2 ;  /* 0x0000000200027310 */ /* 0x000e220000201800 */
[----:B------:R-:W-:Y:S05]  /*fd20*/  BRA `(.L_x_13761) ;  /* 0x0000000800c07947 */ /* 0x000fea0003800000 */
.L_x_13767:
[----:B------:R-:W0:Y:S02]  /*fd30*/  LDG.E.U16 R22, desc[UR36][R22.64] ;  /* 0x0000002416167981 */ /* 0x000e24000c1e1500 */
[----:B01----:R-:W-:-:S05]  /*fd40*/  HADD2.F32 R0, -RZ, R22.H0_H0 ;  /* 0x20000016ff007230 */ /* 0x003fca0000004100 */
[----:B------:R-:W-:-:S04]  /*fd50*/  FMUL.FTZ R0, R0, 1 ;  /* 0x3f80000000007820 */ /* 0x000fc80000410000 */
[----:B------:R0:W1:Y:S01]  /*fd60*/  F2F.F64.F32 R2, R0 ;  /* 0x0000000000027310 */ /* 0x0000620000201800 */
[----:B------:R-:W-:Y:S05]  /*fd70*/  BRA `(.L_x_13761) ;  /* 0x0000000800ac7947 */ /* 0x000fea0003800000 */
.L_x_13766:
[----:B0-----:R0:W5:Y:S01]  /*fd80*/  LDG.E.64 R2, desc[UR36][R22.64] ;  /* 0x0000002416027981 */ /* 0x001162000c1e1b00 */
[----:B------:R-:W-:Y:S05]  /*fd90*/  BRA `(.L_x_13761) ;  /* 0x0000000800a47947 */ /* 0x000fea0003800000 */
.L_x_13756:
        /* <DEDUP_REMOVED lines=9> */
[----:B0-----:R-:W-:Y:S01]  /*fe30*/  IMAD.MOV.U32 R2, RZ, RZ, RZ ;  /* 0x000000ffff027224 */ /* 0x001fe200078e00ff */
[----:B---3--:R-:W-:-:S04]  /*fe40*/  ISETP.NE.AND P0, PT, R22, RZ, PT ;  /* 0x000000ff1600720c */ /* 0x008fc80003f05270 */
[----:B------:R-:W-:Y:S01]  /*fe50*/  FSEL R3, RZ, 1.875, !P0 ;  /* 0x3ff00000ff037808 */ /* 0x000fe20004000000 */
[----:B------:R-:W-:Y:S08]  /*fe60*/  BRA `(.L_x_13761) ;  /* 0x0000000800707947 */ /* 0x000ff00003800000 */
.L_x_13770:
[----:B0-----:R0:W5:Y:S01]  /*fe70*/  LDG.E.64 R2, desc[UR36][R22.64] ;  /* 0x0000002416027981 */ /* 0x001162000c1e1b00 */
[----:B------:R-:W-:Y:S05]  /*fe80*/  BRA `(.L_x_13761) ;  /* 0x0000000800687947 */ /* 0x000fea0003800000 */
.L_x_13769:
        /* <DEDUP_REMOVED lines=8> */
[----:B---3--:R-:W-:-:S04]  /*ff10*/  SHF.L.U32 R0, R0, 0x18, RZ ;  /* 0x0000001800007819 */ /* 0x008fc800000006ff */
        /* <DEDUP_REMOVED lines=15> */
[----:B------:R-:W-:-:S06]  /*10010*/  FMUL.FTZ R3, R3, 1 ;  /* 0x3f80000003037820 */ /* 0x000fcc0000410000 */
[----:B------:R-:W0:Y:S01]  /*10020*/  F2F.F64.F32 R2, R3 ;  /* 0x0000000300027310 */ /* 0x000e220000201800 */
[----:B------:R-:W-:Y:S05]  /*10030*/  BRA `(.L_x_13761) ;  /* 0x0000000400fc7947 */ /* 0x000fea0003800000 */
.L_x_13772:
[----:B0-----:R-:W1:Y:S02]  /*10040*/  LDG.E.U8 R3, desc[UR36][R22.64] ;  /* 0x0000002416037981 */ /* 0x001e64000c1e1100 */
        /* <DEDUP_REMOVED lines=13> */
.L_x_13771:
[----:B01----:R-:W3:Y:S02]  /*10120*/  LDG.E.U16 R0, desc[UR36][R22.64] ;  /* 0x0000002416007981 */ /* 0x003ee4000c1e1500 */
[----:B---3--:R-:W-:-:S04]  /*10130*/  IMAD.U32 R0, R0, 0x10000, RZ ;  /* 0x0001000000007824 */ /* 0x008fc800078e00ff */
[----:B------:R-:W-:-:S04]  /*10140*/  FMUL.FTZ R0, R0, 1 ;  /* 0x3f80000000007820 */ /* 0x000fc80000410000 */
[----:B------:R0:W1:Y:S01]  /*10150*/  F2F.F64.F32 R2, R0 ;  /* 0x0000000000027310 */ /* 0x0000620000201800 */
[----:B------:R-:W-:Y:S05]  /*10160*/  BRA `(.L_x_13761) ;  /* 0x0000000400b07947 */ /* 0x000fea0003800000 */
.L_x_13768:
        /* <DEDUP_REMOVED lines=8> */
[----:B0-----:R-:W3:Y:S02]  /*101f0*/  LDG.E.U16 R2, desc[UR36][R22.64] ;  /* 0x0000002416027981 */ /* 0x001ee4000c1e1500 */
[----:B---3--:R-:W0:Y:S01]  /*10200*/  I2F.F64.U16 R2, R2 ;  /* 0x0000000200027312 */ /* 0x008e220000101800 */
[----:B------:R-:W-:Y:S05]  /*10210*/  BRA `(.L_x_13761) ;  /* 0x0000000400847947 */ /* 0x000fea0003800000 */
.L_x_13775:
[----:B------:R-:W3:Y:S01]  /*10220*/  LDG.E.U8 R22, desc[UR36][R22.64] ;  /* 0x0000002416167981 */ /* 0x000ee2000c1e1100 */
[----:B0-----:R-:W-:Y:S02]  /*10230*/  CS2R R2, SRZ ;  /* 0x0000000000027805 */ /* 0x001fe4000001ff00 */
        /* <DEDUP_REMOVED lines=19> */
.L_x_13777:
[----:B------:R-:W-:Y:S05]  /*10370*/  BSYNC.RECONVERGENT B0 ;  /* 0x0000000000007941 */ /* 0x000fea0003800200 */
.L_x_13776:
[----:B------:R-:W-:Y:S02]  /*10380*/  SHF.L.U32 R0, R0, 0x14, RZ ;  /* 0x0000001400007819 */ /* 0x000fe400000006ff */
[----:B------:R-:W-:-:S04]  /*10390*/  LEA R2, R2, 0x3b800000, 0x17 ;  /* 0x3b80000002027811 */ /* 0x000fc800078eb8ff */
[----:B------:R-:W-:-:S05]  /*103a0*/  LOP3.LUT R0, R2, R0, R7, 0xfe, !PT ;  /* 0x0000000002007212 */ /* 0x000fca00078efe07 */
[----:B------:R-:W-:-:S04]  /*103b0*/  FMUL.FTZ R0, R0, 1 ;  /* 0x3f80000000007820 */ /* 0x000fc80000410000 */
[----:B------:R0:W1:Y:S01]  /*103c0*/  F2F.F64.F32 R2, R0 ;  /* 0x0000000000027310 */ /* 0x0000620000201800 */
[----:B------:R-:W-:Y:S05]  /*103d0*/  BRA `(.L_x_13761) ;  /* 0x0000000400147947 */ /* 0x000fea0003800000 */
.L_x_13774:
[----:B------:R-:W3:Y:S01]  /*103e0*/  LDG.E.U8 R22, desc[UR36][R22.64] ;  /* 0x0000002416167981 */ /* 0x000ee2000c1e1100 */
[----:B0-----:R-:W-:Y:S02]  /*103f0*/  CS2R R2, SRZ ;  /* 0x0000000000027805 */ /* 0x001fe4000001ff00 */
        /* <DEDUP_REMOVED lines=19> */
.L_x_13779:
[----:B------:R-:W-:Y:S05]  /*10530*/  BSYNC.RECONVERGENT B0 ;  /* 0x0000000000007941 */ /* 0x000fea0003800200 */
.L_x_13778:
[----:B------:R-:W-:Y:S01]  /*10540*/  IMAD.SHL.U32 R0, R0, 0x200000, RZ ;  /* 0x0020000000007824 */ /* 0x000fe200078e00ff */
[----:B------:R-:W-:-:S04]  /*10550*/  LEA R2, R2, 0x37800000, 0x17 ;  /* 0x3780000002027811 */ /* 0x000fc800078eb8ff */
[----:B------:R-:W-:-:S05]  /*10560*/  LOP3.LUT R0, R2, R0, R7, 0xfe, !PT ;  /* 0x0000000002007212 */ /* 0x000fca00078efe07 */
[----:B------:R-:W-:-:S04]  /*10570*/  FMUL.FTZ R0, R0, 1 ;  /* 0x3f80000000007820 */ /* 0x000fc80000410000 */
[----:B------:R0:W1:Y:S01]  /*10580*/  F2F.F64.F32 R2, R0 ;  /* 0x0000000000027310 */ /* 0x0000620000201800 */
[----:B------:R-:W-:Y:S05]  /*10590*/  BRA `(.L_x_13761) ;  /* 0x0000000000a47947 */ /* 0x000fea0003800000 */
.L_x_13773:
[----:B------:R-:W-:-:S09]  /*105a0*/  UISETP.NE.AND UP0, UPT, UR4, 0x1c, UPT ;  /* 0x0000001c0400788c */ /* 0x000fd2000bf05270 */
[----:B------:R-:W-:Y:S05]  /*105b0*/  BRA.U !UP0, `(.L_x_13780) ;  /* 0x0000000108947547 */ /* 0x000fea000b800000 */
[----:B------:R-:W-:-:S09]  /*105c0*/  UISETP.NE.AND UP0, UPT, UR4, 0x1d, UPT ;  /* 0x0000001d0400788c */ /* 0x000fd2000bf05270 */
[----:B------:R-:W-:Y:S05]  /*105d0*/  BRA.U !UP0, `(.L_x_13781) ;  /* 0x0000000108807547 */ /* 0x000fea000b800000 */
[----:B------:R-:W-:-:S09]  /*105e0*/  UISETP.NE.AND UP0, UPT, UR4, 0x2c, UPT ;  /* 0x0000002c0400788c */ /* 0x000fd2000bf05270 */
[----:B------:R-:W-:Y:S05]  /*105f0*/  BRA.U UP0, `(.L_x_13760) ;  /* 0x0000000100307547 */ /* 0x000fea000b800000 */
[----:B01----:R-:W3:Y:S01]  /*10600*/  LDG.E.U8 R0, desc[UR36][R22.64] ;  /* 0x0000002416007981 */ /* 0x003ee2000c1e1100 */
[----:B------:R-:W-:Y:S02]  /*10610*/  HFMA2 R2, -RZ, RZ, 0, 0 ;  /* 0x00000000ff027431 */ /* 0x000fe400000001ff */
[----:B------:R-:W-:Y:S01]  /*10620*/  IMAD.MOV.U32 R3, RZ, RZ, 0x38000000 ;  /* 0x38000000ff037424 */ /* 0x000fe200078e00ff */
[----:B---3--:R-:W-:-:S13]  /*10630*/  ISETP.NE.AND P0, PT, R0, RZ, PT ;  /* 0x000000ff0000720c */ /* 0x008fda0003f05270 */
        /* <DEDUP_REMOVED lines=8> */
.L_x_13760:
[----:B0-----:R-:W-:Y:S01]  /*106c0*/  MOV R2, 0x0 ;  /* 0x0000000000027802 */ /* 0x001fe20000000f00 */
[----:B------:R-:W0:Y:S01]  /*106d0*/  LDCU.64 UR4, c[0x4][0x148] ;  /* 0x01002900ff0477ac */ /* 0x000e220008000a00 */
[----:B------:R-:W-:Y:S02]  /*106e0*/  HFMA2 R12, -RZ, RZ, 0, 5.9604644775390625e-08 ;  /* 0x00000001ff0c7431 */ /* 0x000fe400000001ff */
[----:B------:R-:W-:Y:S01]  /*106f0*/  IMAD.MOV.U32 R8, RZ, RZ, 0x4e ;  /* 0x0000004eff087424 */ /* 0x000fe200078e00ff */
[----:B------:R-:W3:Y:S01]  /*10700*/  LDCU.64 UR6, c[0x4][0x150] ;  /* 0x01002a00ff0677ac */ /* 0x000ee20008000a00 */
[----:B------:R-:W1:Y:S01]  /*10710*/  LDC.64 R2, c[0x4][R2] ;  /* 0x0100000002027b82 */ /* 0x000e620000000a00 */
[----:B------:R-:W-:Y:S01]  /*10720*/  IMAD.MOV.U32 R13, RZ, RZ, RZ ;  /* 0x000000ffff0d7224 */ /* 0x000fe200078e00ff */
[----:B------:R-:W2:Y:S01]  /*10730*/  LDCU.64 UR8, c[0x4][0x10] ;  /* 0x01000200ff0877ac */ /* 0x000ea20008000a00 */
[----:B0-----:R-:W-:Y:S01]  /*10740*/  IMAD.U32 R4, RZ, RZ, UR4 ;  /* 0x00000004ff047e24 */ /* 0x001fe2000f8e00ff */
[----:B------:R-:W-:Y:S01]  /*10750*/  MOV R5, UR5 ;  /* 0x0000000500057c02 */ /* 0x000fe20008000f00 */
[----:B---3--:R-:W-:Y:S01]  /*10760*/  IMAD.U32 R6, RZ, RZ, UR6 ;  /* 0x00000006ff067e24 */ /* 0x008fe2000f8e00ff */
[----:B------:R-:W-:Y:S01]  /*10770*/  MOV R7, UR7 ;  /* 0x0000000700077c02 */ /* 0x000fe20008000f00 */
[----:B--2---:R-:W-:Y:S01]  /*10780*/  IMAD.U32 R10, RZ, RZ, UR8 ;  /* 0x00000008ff0a7e24 */ /* 0x004fe2000f8e00ff */
[----:B------:R-:W-:-:S07]  /*10790*/  MOV R11, UR9 ;  /* 0x00000009000b7c02 */ /* 0x000fce0008000f00 */
[----:B------:R-:W-:-:S07]  /*107a0*/  LEPC R20, `(.L_x_13782) ;  /* 0x000000001014794e */ /* 0x000fce0000000000 */
[----:B-1--45:R-:W-:Y:S05]  /*107b0*/  CALL.ABS.NOINC R2 ;  /* 0x0000000002007343 */ /* 0x032fea0003c00000 */
.L_x_13782:
[----:B------:R-:W-:Y:S01]  /*107c0*/  CS2R R2, SRZ ;  /* 0x0000000000027805 */ /* 0x000fe2000001ff00 */
[----:B------:R-:W-:Y:S06]  /*107d0*/  BRA `(.L_x_13761) ;  /* 0x0000000000147947 */ /* 0x000fec0003800000 */
.L_x_13781:
[----:B0-----:R-:W3:Y:S02]  /*107e0*/  LDG.E.64 R2, desc[UR36][R22.64] ;  /* 0x0000002416027981 */ /* 0x001ee4000c1e1b00 */
[----:B---3--:R-:W0:Y:S01]  /*107f0*/  I2F.F64.U64 R2, R2 ;  /* 0x0000000200027312 */ /* 0x008e220000301800 */
[----:B------:R-:W-:Y:S05]  /*10800*/  BRA `(.L_x_13761) ;  /* 0x0000000000087947 */ /* 0x000fea0003800000 */
.L_x_13780:
[----:B0-----:R-:W3:Y:S02]  /*10810*/  LDG.E R2, desc[UR36][R22.64] ;  /* 0x0000002416027981 */ /* 0x001ee4000c1e1900 */
[----:B---3--:R-:W0:Y:S02]  /*10820*/  I2F.F64.U32 R2, R2 ;  /* 0x0000000200027312 */ /* 0x008e240000201800 */
.L_x_13761:
[----:B------:R-:W-:Y:S05]  /*10830*/  BSYNC.RECONVERGENT B6 ;  /* 0x0000000000067941 */ /* 0x000fea0003800200 */
.L_x_13755:
[----:B01---5:R-:W0:Y:S01]  /*10840*/  MUFU.RCP64H R5, R3 ;  /* 0x0000000300057308 */ /* 0x023e220000001800 */
[----:B------:R-:W-:Y:S01]  /*10850*/  MOV R4, 0x1 ;  /* 0x0000000100047802 */ /* 0x000fe20000000f00 */
[----:B------:R-:W-:Y:S01]  /*10860*/  BSSY.RECONVERGENT B0, `(.L_x_13783) ;  /* 0x0000012000007945 */ /* 0x000fe20003800200 */
[----:B--2-4-:R-:W-:-:S04]  /*10870*/  FSETP.GEU.AND P1, PT, |R19|, 6.5827683646048100446e-37, PT ;  /* 0x036000001300780b */ /* 0x014fc80003f2e200 */
        /* <DEDUP_REMOVED lines=15> */
[----:B------:R-:W-:Y:S05]  /*10970*/  CALL.REL.NOINC `($__internal_42_$__cuda_sm20_div_rn_f64_full) ;  /* 0x0000001000307944 */ /* 0x000fea0003c00000 */
.L_x_13784:
[----:B------:R-:W-:Y:S05]  /*10980*/  BSYNC.RECONVERGENT B0 ;  /* 0x0000000000007941 */ /* 0x000fea0003800200 */
.L_x_13783:
        /* <DEDUP_REMOVED lines=14> */
.L_x_13788:
[----:B------:R-:W0:Y:S02]  /*10a70*/  F2I.S64.F64.TRUNC R4, R4 ;  /* 0x0000000400047311 */ /* 0x000e24000030d900 */
[----:B0-----:R-:W-:-:S05]  /*10a80*/  MOV R3, R4 ;  /* 0x0000000400037202 */ /* 0x001fca0000000f00 */
[----:B------:R-:W-:Y:S01]  /*10a90*/  STG.E.U8 desc[UR36][R16.64], R3 ;  /* 0x0000000310007986 */ /* 0x000fe2000c101124 */
[----:B------:R-:W-:Y:S05]  /*10aa0*/  EXIT ;  /* 0x000000000000794d */ /* 0x000fea0003800000 */
.L_x_13787:
        /* <DEDUP_REMOVED lines=9> */
.L_x_13791:
[----:B------:R-:W0:Y:S02]  /*10b40*/  F2I.F64.TRUNC R5, R4 ;  /* 0x0000000400057311 */ /* 0x000e24000030d100 */
[----:B0-----:R-:W-:Y:S01]  /*10b50*/  STG.E desc[UR36][R16.64], R5 ;  /* 0x0000000510007986 */ /* 0x001fe2000c101924 */
[----:B------:R-:W-:Y:S05]  /*10b60*/  EXIT ;  /* 0x000000000000794d */ /* 0x000fea0003800000 */
.L_x_13790:
[----:B------:R-:W0:Y:S02]  /*10b70*/  F2I.F64.TRUNC R5, R4 ;  /* 0x0000000400057311 */ /* 0x000e24000030d100 */
[----:B0-----:R-:W-:Y:S01]  /*10b80*/  STG.E.U16 desc[UR36][R16.64], R5 ;  /* 0x0000000510007986 */ /* 0x001fe2000c101524 */
[----:B------:R-:W-:Y:S05]  /*10b90*/  EXIT ;  /* 0x000000000000794d */ /* 0x000fea0003800000 */
.L_x_13786:
        /* <DEDUP_REMOVED lines=13> */
.L_x_13793:
        /* <DEDUP_REMOVED lines=8> */
.L_x_13792:
        /* <DEDUP_REMOVED lines=12> */
[----:B------:R-:W-:Y:S01]  /*10db0*/  STG.E.64 desc[UR36][R16.64], R2 ;  /* 0x0000000210007986 */ /* 0x000fe2000c101b24 */
[----:B------:R-:W-:Y:S05]  /*10dc0*/  EXIT ;  /* 0x000000000000794d */ /* 0x000fea0003800000 */
.L_x_13795:
[----:B------:R-:W-:Y:S01]  /*10dd0*/  UMOV UR4, 0xf0000000 ;  /* 0xf000000000047882 */ /* 0x000fe20000000000 */
[----:B------:R-:W-:Y:S01]  /*10de0*/  UMOV UR5, 0x380fffff ;  /* 0x380fffff00057882 */ /* 0x000fe20000000000 */
[----:B------:R-:W0:Y:S01]  /*10df0*/  F2F.F32.F64 R0, R4 ;  /* 0x0000000400007310 */ /* 0x000e220000301000 */
[----:B------:R-:W-:-:S14]  /*10e00*/  DSETP.GEU.AND P0, PT, |R4|, UR4, PT ;  /* 0x0000000404007e2a */ /* 0x000fdc000bf0e200 */
[----:B0-----:R-:W-:-:S05]  /*10e10*/  @!P0 FMUL R0, R0, 1.175494350822287508e-38 ;  /* 0x0080000000008820 */ /* 0x001fca0000400000 */
[----:B------:R-:W-:-:S04]  /*10e20*/  F2FP.F16.F32.PACK_AB R3, RZ, R0 ;  /* 0x00000000ff03723e */ /* 0x000fc800000000ff */
[----:B------:R-:W-:-:S05]  /*10e30*/  PRMT R3, R3, 0x5410, RZ ;  /* 0x0000541003037816 */ /* 0x000fca00000000ff */
[----:B------:R-:W-:Y:S01]  /*10e40*/  STG.E desc[UR36][R16.64], R3 ;  /* 0x0000000310007986 */ /* 0x000fe2000c101924 */
[----:B------:R-:W-:Y:S05]  /*10e50*/  EXIT ;  /* 0x000000000000794d */ /* 0x000fea0003800000 */
.L_x_13794:
[----:B------:R-:W-:Y:S01]  /*10e60*/  STG.E.64 desc[UR36][R16.64], R4 ;  /* 0x0000000410007986 */ /* 0x000fe2000c101b24 */
[----:B------:R-:W-:Y:S05]  /*10e70*/  EXIT ;  /* 0x000000000000794d */ /* 0x000fea0003800000 */
.L_x_13785:
        /* <DEDUP_REMOVED lines=13> */
.L_x_13799:
        /* <DEDUP_REMOVED lines=21> */
.L_x_13802:
[----:B------:R-:W-:-:S04]  /*110a0*/  SHF.R.U32.HI R3, RZ, 0x18, R3 ;  /* 0x00000018ff037819 */ /* 0x000fc80000011603 */
[----:B------:R-:W-:-:S04]  /*110b0*/  LOP3.LUT R0, R0, 0x80, R3, 0xf8, !PT ;  /* 0x0000008000007812 */ /* 0x000fc800078ef803 */
[----:B------:R-:W-:-:S07]  /*110c0*/  PRMT R8, R0, 0x7610, R8 ;  /* 0x0000761000087816 */ /* 0x000fce0000000008 */
.L_x_13801:
[----:B------:R-:W-:Y:S05]  /*110d0*/  BSYNC.RECONVERGENT B0 ;  /* 0x0000000000007941 */ /* 0x000fea0003800200 */
.L_x_13800:
[----:B------:R-:W-:Y:S01]  /*110e0*/  STG.E.U8 desc[UR36][R16.64], R8 ;  /* 0x0000000810007986 */ /* 0x000fe2000c101124 */
[----:B------:R-:W-:Y:S05]  /*110f0*/  EXIT ;  /* 0x000000000000794d */ /* 0x000fea0003800000 */
.L_x_13798:
        /* <DEDUP_REMOVED lines=21> */
.L_x_13805:
[----:B------:R-:W-:-:S04]  /*11250*/  SHF.R.U32.HI R3, RZ, 0x18, R3 ;  /* 0x00000018ff037819 */ /* 0x000fc80000011603 */
[----:B------:R-:W-:-:S04]  /*11260*/  LOP3.LUT R0, R0, 0x80, R3, 0xf8, !PT ;  /* 0x0000008000007812 */ /* 0x000fc800078ef803 */
[----:B------:R-:W-:-:S07]  /*11270*/  PRMT R8, R0, 0x7610, R8 ;  /* 0x0000761000087816 */ /* 0x000fce0000000008 */
.L_x_13804:
[----:B------:R-:W-:Y:S05]  /*11280*/  BSYNC.RECONVERGENT B0 ;  /* 0x0000000000007941 */ /* 0x000fea0003800200 */
.L_x_13803:
[----:B------:R-:W-:Y:S01]  /*11290*/  STG.E.U8 desc[UR36][R16.64], R8 ;  /* 0x0000000810007986 */ /* 0x000fe2000c101124 */
[----:B------:R-:W-:Y:S05]  /*112a0*/  EXIT ;  /* 0x000000000000794d */ /* 0x000fea0003800000 */
.L_x_13797:
        /* <DEDUP_REMOVED lines=26> */
.L_x_13807:
[----:B------:R-:W0:Y:S02]  /*11450*/  F2I.U64.F64.TRUNC R4, R4 ;  /* 0x0000000400047311 */ /* 0x000e24000030d800 */
[----:B0-----:R-:W-:Y:S01]  /*11460*/  STG.E.64 desc[UR36][R16.64], R4 ;  /* 0x0000000410007986 */ /* 0x001fe2000c101b24 */
[----:B------:R-:W-:Y:S05]  /*11470*/  EXIT ;  /* 0x000000000000794d */ /* 0x000fea0003800000 */
.L_x_13806:
[----:B------:R-:W0:Y:S02]  /*11480*/  F2I.U32.F64.TRUNC R5, R4 ;  /* 0x0000000400057311 */ /* 0x000e24000030d000 */
[----:B0-----:R-:W-:Y:S01]  /*11490*/  STG.E desc[UR36][R16.64], R5 ;  /* 0x0000000510007986 */ /* 0x001fe2000c101924 */
[----:B------:R-:W-:Y:S05]  /*114a0*/  EXIT ;  /* 0x000000000000794d */ /* 0x000fea0003800000 */
.L_x_13796:
        /* <DEDUP_REMOVED lines=8> */
[----:B------:R-:W-:Y:S01]  /*11530*/  STG.E.U8 desc[UR36][R16.64], R3 ;  /* 0x0000000310007986 */ /* 0x000fe2000c101124 */
[----:B------:R-:W-:Y:S05]  /*11540*/  EXIT ;  /* 0x000000000000794d */ /* 0x000fea0003800000 */
.L_x_13809:
[----:B------:R-:W-:-:S05]  /*11550*/  CS2R R6, SRZ ;  /* 0x0000000000067805 */ /* 0x000fca000001ff00 */
[----:B------:R-:W-:Y:S01]  /*11560*/  STG.E.128 desc[UR36][R16.64], R4 ;  /* 0x0000000410007986 */ /* 0x000fe2000c101d24 */
[----:B------:R-:W-:Y:S05]  /*11570*/  EXIT ;  /* 0x000000000000794d */ /* 0x000fea0003800000 */
.L_x_13808:
[----:B------:R-:W-:-:S09]  /*11580*/  UISETP.NE.AND UP0, UPT, UR4, 0xf, UPT ;  /* 0x0000000f0400788c */ /* 0x000fd2000bf05270 */
[----:B------:R-:W-:Y:S05]  /*11590*/  BRA.U !UP0, `(.L_x_13810) ;  /* 0x0000000508087547 */ /* 0x000fea000b800000 */
[----:B------:R-:W-:-:S09]  /*115a0*/  UISETP.NE.AND UP0, UPT, UR4, 0x17, UPT ;  /* 0x000000170400788c */ /* 0x000fd2000bf05270 */
[----:B------:R-:W-:Y:S05]  /*115b0*/  BRA.U !UP0, `(.L_x_13811) ;  /* 0x0000000108a07547 */ /* 0x000fea000b800000 */
[----:B------:R-:W-:-:S09]  /*115c0*/  UISETP.NE.AND UP0, UPT, UR4, 0x18, UPT ;  /* 0x000000180400788c */ /* 0x000fd2000bf05270 */
[----:B------:R-:W-:Y:S05]  /*115d0*/  BRA.U !UP0, `(.L_x_13812) ;  /* 0x0000000108447547 */ /* 0x000fea000b800000 */
.L_x_13789:
        /* <DEDUP_REMOVED lines=16> */
.L_x_13813:
[----:B------:R-:W-:Y:S05]  /*116e0*/  EXIT ;  /* 0x000000000000794d */ /* 0x000fea0003800000 */
.L_x_13812:
        /* <DEDUP_REMOVED lines=17> */
.L_x_13815:
[----:B------:R-:W-:Y:S05]  /*11800*/  BSYNC.RECONVERGENT B0 ;  /* 0x0000000000007941 */ /* 0x000fea0003800200 */
.L_x_13814:
[----:B------:R-:W-:-:S05]  /*11810*/  LOP3.LUT R3, R0, 0x80, R3, 0xf8, !PT ;  /* 0x0000008000037812 */ /* 0x000fca00078ef803 */
[----:B------:R-:W-:Y:S01]  /*11820*/  STG.E.U8 desc[UR36][R16.64], R3 ;  /* 0x0000000310007986 */ /* 0x000fe2000c101124 */
[----:B------:R-:W-:Y:S05]  /*11830*/  EXIT ;  /* 0x000000000000794d */ /* 0x000fea0003800000 */
.L_x_13811:
        /* <DEDUP_REMOVED lines=16> */
.L_x_13817:
[----:B------:R-:W-:Y:S02]  /*11940*/  ISETP.GT.U32.AND P0, PT, R2, 0x7f800000, PT ;  /* 0x7f8000000200780c */ /* 0x000fe40003f04070 */
[----:B------:R-:W-:-:S04]  /*11950*/  MOV R0, 0x7f ;  /* 0x0000007f00007802 */ /* 0x000fc80000000f00 */
[----:B------:R-:W-:-:S07]  /*11960*/  SEL R0, R0, 0x7c, P0 ;  /* 0x0000007c00007807 */ /* 0x000fce0000000000 */
.L_x_13818:
[----:B------:R-:W-:Y:S05]  /*11970*/  BSYNC.RECONVERGENT B0 ;  /* 0x0000000000007941 */ /* 0x000fea0003800200 */
.L_x_13816:
[----:B------:R-:W-:-:S04]  /*11980*/  SHF.R.U32.HI R3, RZ, 0x18, R3 ;  /* 0x00000018ff037819 */ /* 0x000fc80000011603 */
[----:B------:R-:W-:-:S05]  /*11990*/  LOP3.LUT R3, R0, 0x80, R3, 0xf8, !PT ;  /* 0x0000008000037812 */ /* 0x000fca00078ef803 */
[----:B------:R-:W-:Y:S01]  /*119a0*/  STG.E.U8 desc[UR36][R16.64], R3 ;  /* 0x0000000310007986 */ /* 0x000fe2000c101124 */
[----:B------:R-:W-:Y:S05]  /*119b0*/  EXIT ;  /* 0x000000000000794d */ /* 0x000fea0003800000 */
.L_x_13810:
        /* <DEDUP_REMOVED lines=8> */
        .weak           $__internal_42_$__cuda_sm20_div_rn_f64_full
        .type           $__internal_42_$__cuda_sm20_div_rn_f64_full,@function
        .size           $__internal_42_$__cuda_sm20_div_rn_f64_full,(.L_x_19388 - $__internal_42_$__cuda_sm20_div_rn_f64_full)
$__internal_42_$__cuda_sm20_div_rn_f64_full:
[C---:B------:R-:W-:Y:S01]  /*11a40*/  FSETP.GEU.AND P0, PT, |R9|.reuse, 1.469367938527859385e-39, PT ;  /* 0x001000000900780b */ /* 0x040fe20003f0e200 */
[----:B------:R-:W-:Y:S01]  /*11a50*/  IMAD.MOV.U32 R8, RZ, RZ, R2 ;  /* 0x000000ffff087224 */ /* 0x000fe200078e0002 */
[----:B------:R-:W-:Y:S01]  /*11a60*/  LOP3.LUT R6, R9, 0x800fffff, RZ, 0xc0, !PT ;  /* 0x800fffff09067812 */ /* 0x000fe200078ec0ff */
[----:B------:R-:W-:Y:S01]  /*11a70*/  IMAD.MOV.U32 R20, RZ, RZ, 0x1 ;  /* 0x00000001ff147424 */ /* 0x000fe200078e00ff */
[C---:B------:R-:W-:Y:S01]  /*11a80*/  FSETP.GEU.AND P2, PT, |R11|.reuse, 1.469367938527859385e-39, PT ;  /* 0x001000000b00780b */ /* 0x040fe20003f4e200 */
[----:B------:R-:W-:Y:S01]  /*11a90*/  BSSY.RECONVERGENT B1, `(.L_x_13819) ;  /* 0x0000053000017945 */ /* 0x000fe20003800200 */
        /* <DEDUP_REMOVED lines=8> */
[----:B------:R-:W0:Y:S03]  /*11b20*/  MUFU.RCP64H R21, R7 ;  /* 0x0000000700157308 */ /* 0x000e260000001800 */
[----:B------:R-:W-:-:S02]  /*11b30*/  @!P2 ISETP.GE.U32.AND P3, PT, R2, R3, PT ;  /* 0x000000030200a20c */ /* 0x000fc40003f66070 */
[----:B------:R-:W-:Y:S02]  /*11b40*/  MOV R3, 0x1ca00000 ;  /* 0x1ca0000000037802 */ /* 0x000fe40000000f00 */
[----:B------:R-:W-:Y:S02]  /*11b50*/  @!P0 LOP3.LUT R5, R7, 0x7ff00000, RZ, 0xc0, !PT ;  /* 0x7ff0000007058812 */ /* 0x000fe400078ec0ff */
[----:B------:R-:W-:-:S03]  /*11b60*/  @!P2 SEL R15, R3, 0x63400000, !P3 ;  /* 0x63400000030fa807 */ /* 0x000fc60005800000 */
[----:B------:R-:W-:Y:S01]  /*11b70*/  VIADD R26, R5, 0xffffffff ;  /* 0xffffffff051a7836 */ /* 0x000fe20000000000 */
[----:B------:R-:W-:Y:S01]  /*11b80*/  @!P2 LOP3.LUT R22, R15, 0x80000000, R11, 0xf8, !PT ;  /* 0x800000000f16a812 */ /* 0x000fe200078ef80b */
[----:B0-----:R-:W-:-:S03]  /*11b90*/  DFMA R12, R20, -R6, 1 ;  /* 0x3ff00000140c742b */ /* 0x001fc60000000806 */
[----:B------:R-:W-:Y:S02]  /*11ba0*/  @!P2 LOP3.LUT R23, R22, 0x100000, RZ, 0xfc, !PT ;  /* 0x001000001617a812 */ /* 0x000fe400078efcff */
[----:B------:R-:W-:-:S03]  /*11bb0*/  @!P2 MOV R22, RZ ;  /* 0x000000ff0016a202 */ /* 0x000fc60000000f00 */
[----:B------:R-:W-:-:S08]  /*11bc0*/  DFMA R12, R12, R12, R12 ;  /* 0x0000000c0c0c722b */ /* 0x000fd0000000000c */
[----:B------:R-:W-:Y:S01]  /*11bd0*/  DFMA R20, R20, R12, R20 ;  /* 0x0000000c1414722b */ /* 0x000fe20000000014 */
[----:B------:R-:W-:Y:S01]  /*11be0*/  SEL R13, R3, 0x63400000, !P1 ;  /* 0x63400000030d7807 */ /* 0x000fe20004800000 */
[----:B------:R-:W-:-:S03]  /*11bf0*/  IMAD.MOV.U32 R12, RZ, RZ, R10 ;  /* 0x000000ffff0c7224 */ /* 0x000fc600078e000a */
[----:B------:R-:W-:-:S03]  /*11c00*/  LOP3.LUT R13, R13, 0x800fffff, R11, 0xf8, !PT ;  /* 0x800fffff0d0d7812 */ /* 0x000fc600078ef80b */
[----:B------:R-:W-:-:S03]  /*11c10*/  DFMA R14, R20, -R6, 1 ;  /* 0x3ff00000140e742b */ /* 0x000fc60000000806 */
[----:B------:R-:W-:-:S05]  /*11c20*/  @!P2 DFMA R12, R12, 2, -R22 ;  /* 0x400000000c0ca82b */ /* 0x000fca0000000816 */
[----:B------:R-:W-:-:S05]  /*11c30*/  DFMA R14, R20, R14, R20 ;  /* 0x0000000e140e722b */ /* 0x000fca0000000014 */
[----:B------:R-:W-:-:S03]  /*11c40*/  @!P2 LOP3.LUT R4, R13, 0x7ff00000, RZ, 0xc0, !PT ;  /* 0x7ff000000d04a812 */ /* 0x000fc600078ec0ff */
[----:B------:R-:W-:Y:S01]  /*11c50*/  DMUL R20, R14, R12 ;  /* 0x0000000c0e147228 */ /* 0x000fe20000000000 */
[----:B------:R-:W-:-:S04]  /*11c60*/  IADD3 R18, PT, PT, R4, -0x1, RZ ;  /* 0xffffffff04127810 */ /* 0x000fc80007ffe0ff */
[----:B------:R-:W-:-:S03]  /*11c70*/  ISETP.GT.U32.AND P0, PT, R18, 0x7feffffe, PT ;  /* 0x7feffffe1200780c */ /* 0x000fc60003f04070 */
[----:B------:R-:W-:Y:S01]  /*11c80*/  DFMA R22, R20, -R6, R12 ;  /* 0x800000061416722b */ /* 0x000fe2000000000c */
[----:B------:R-:W-:-:S07]  /*11c90*/  ISETP.GT.U32.OR P0, PT, R26, 0x7feffffe, P0 ;  /* 0x7feffffe1a00780c */ /* 0x000fce0000704470 */
[----:B------:R-:W-:-:S06]  /*11ca0*/  DFMA R22, R14, R22, R20 ;  /* 0x000000160e16722b */ /* 0x000fcc0000000014 */
[----:B------:R-:W-:Y:S05]  /*11cb0*/  @P0 BRA `(.L_x_13820) ;  /* 0x00000000006c0947 */ /* 0x000fea0003800000 */
[----:B------:R-:W-:Y:S02]  /*11cc0*/  LOP3.LUT R5, R9, 0x7ff00000, RZ, 0xc0, !PT ;  /* 0x7ff0000009057812 */ /* 0x000fe400078ec0ff */
[----:B------:R-:W-:Y:S02]  /*11cd0*/  MOV R10, RZ ;  /* 0x000000ff000a7202 */ /* 0x000fe40000000f00 */
[CC--:B------:R-:W-:Y:S02]  /*11ce0*/  VIADDMNMX R4, R2.reuse, -R5.reuse, 0xb9600000, !PT ;  /* 0xb960000002047446 */ /* 0x0c0fe40007800905 */
[----:B------:R-:W-:Y:S02]  /*11cf0*/  ISETP.GE.U32.AND P0, PT, R2, R5, PT ;  /* 0x000000050200720c */ /* 0x000fe40003f06070 */
[----:B------:R-:W-:Y:S02]  /*11d00*/  VIMNMX R4, PT, PT, R4, 0x46a00000, PT ;  /* 0x46a0000004047848 */ /* 0x000fe40003fe0100 */
[----:B------:R-:W-:-:S04]  /*11d10*/  SEL R3, R3, 0x63400000, !P0 ;  /* 0x6340000003037807 */ /* 0x000fc80004000000 */
[----:B------:R-:W-:-:S05]  /*11d20*/  IADD3 R4, PT, PT, -R3, R4, RZ ;  /* 0x0000000403047210 */ /* 0x000fca0007ffe1ff */
        /* <DEDUP_REMOVED lines=10> */
[C---:B------:R-:W-:Y:S01]  /*11dd0*/  IADD3 R7, PT, PT, -R4.reuse, RZ, RZ ;  /* 0x000000ff04077210 */ /* 0x040fe20007ffe1ff */
[----:B------:R-:W-:Y:S01]  /*11de0*/  IMAD.MOV.U32 R6, RZ, RZ, RZ ;  /* 0x000000ffff067224 */ /* 0x000fe200078e00ff */
        /* <DEDUP_REMOVED lines=8> */
.L_x_13820:
        /* <DEDUP_REMOVED lines=16> */
.L_x_13823:
[----:B------:R-:W-:Y:S01]  /*11f70*/  LOP3.LUT R3, R9, 0x80000, RZ, 0xfc, !PT ;  /* 0x0008000009037812 */ /* 0x000fe200078efcff */
[----:B------:R-:W-:Y:S01]  /*11f80*/  IMAD.MOV.U32 R2, RZ, RZ, R8 ;  /* 0x000000ffff027224 */ /* 0x000fe200078e0008 */
[----:B------:R-:W-:Y:S06]  /*11f90*/  BRA `(.L_x_13821) ;  /* 0x0000000000087947 */ /* 0x000fec0003800000 */
.L_x_13822:
[----:B------:R-:W-:Y:S02]  /*11fa0*/  LOP3.LUT R3, R11, 0x80000, RZ, 0xfc, !PT ;  /* 0x000800000b037812 */ /* 0x000fe400078efcff */
[----:B------:R-:W-:-:S07]  /*11fb0*/  MOV R2, R10 ;  /* 0x0000000a00027202 */ /* 0x000fce0000000f00 */
.L_x_13821:
[----:B------:R-:W-:Y:S05]  /*11fc0*/  BSYNC.RECONVERGENT B1 ;  /* 0x0000000000017941 */ /* 0x000fea0003800200 */
.L_x_13819:
[----:B------:R-:W-:Y:S01]  /*11fd0*/  MOV R5, R3 ;  /* 0x0000000300057202 */ /* 0x000fe20000000f00 */
[----:B------:R-:W-:Y:S02]  /*11fe0*/  HFMA2 R3, -RZ, RZ, 0, 0 ;  /* 0x00000000ff037431 */ /* 0x000fe400000001ff */
[----:B------:R-:W-:Y:S02]  /*11ff0*/  IMAD.MOV.U32 R4, RZ, RZ, R2 ;  /* 0x000000ffff047224 */ /* 0x000fe400078e0002 */
[----:B------:R-:W-:-:S04]  /*12000*/  IMAD.MOV.U32 R2, RZ, RZ, R0 ;  /* 0x000000ffff027224 */ /* 0x000fc800078e0000 */
[----:B------:R-:W-:Y:S05]  /*12010*/  RET.REL.NODEC R2 `(_ZN2at6native18elementwise_kernelILi128ELi4EZNS0_15gpu_kernel_implINS0_13BinaryFunctorIdddNS0_15binary_internal10DivFunctorIdEEEEEEvRNS_18TensorIteratorBaseERKT_EUliE_EEviT1_) ;  /* 0xfffffedc02f87950 */ /* 0x000fea0003c3ffff */
.L_x_13824:
        /* <DEDUP_REMOVED lines=14> */
.L_x_19388:


//--------------------- .text._ZN2at6native27unrolled_elementwise_kernelINS0_13BinaryFunctorIdddNS0_15binary_internal10DivFunctorIdEEEESt5arrayIPcLm3EELi4E23TrivialOffsetCalculatorILi2EjESA_ILi1EjENS0_6memory12LoadWithCastILi2EEENSD_13StoreWithCastILi1EEEEEviT_T0_T2_T3_T4_T5_ --------------------------
	.section	.text._ZN2at6native27unrolled_elementwise_kernelINS0_13BinaryFunctorIdddNS0_15binary_internal10DivFunctorIdEEEESt5arrayIPcLm3EELi4E23TrivialOffsetCalculatorILi2EjESA_ILi1EjENS0_6memory12LoadWithCastILi2EEENSD_13StoreWithCastILi1EEEEEviT_T0_T2_T3_T4_T5_,"ax",@progbits
	.align	128
        .global         _ZN2at6native27unrolled_elementwise_kernelINS0_13BinaryFunctorIdddNS0_15binary_internal10DivFunctorIdEEEESt5arrayIPcLm3EELi4E23TrivialOffsetCalculatorILi2EjESA_ILi1EjENS0_6memory12LoadWithCastILi2EEENSD_13StoreWithCastILi1EEEEEviT_T0_T2_T3_T4_T5_
        .type           _ZN2at6native27unrolled_elementwise_kernelINS0_13BinaryFunctorIdddNS0_15binary_internal10DivFunctorIdEEEESt5arrayIPcLm3EELi4E23TrivialOffsetCalculatorILi2EjESA_ILi1EjENS0_6memory12LoadWithCastILi2EEENSD_13StoreWithCastILi1EEEEEviT_T0_T2_T3_T4_T5_,@function
        .size           _ZN2at6native27unrolled_elementwise_kernelINS0_13BinaryFunctorIdddNS0_15binary_internal10DivFunctorIdEEEESt5arrayIPcLm3EELi4E23TrivialOffsetCalculatorILi2EjESA_ILi1EjENS0_6memory12LoadWithCastILi2EEENSD_13StoreWithCastILi1EEEEEviT_T0_T2_T3_T4_T5_,(.L_x_19389 - _ZN2at6native27unrolled_elementwise_kernelINS0_13BinaryFunctorIdddNS0_15binary_internal10DivFunctorIdEEEESt5arrayIPcLm3EELi4E23TrivialOffsetCalculatorILi2EjESA_ILi1EjENS0_6memory12LoadWithCastILi2EEENSD_13StoreWithCastILi1EEEEEviT_T0_T2_T3_T4_T5_)
        .other          _ZN2at6native27unrolled_elementwise_kernelINS0_13BinaryFunctorIdddNS0_15binary_internal10DivFunctorIdEEEESt5arrayIPcLm3EELi4E23TrivialOffsetCalculatorILi2EjESA_ILi1EjENS0_6memory12LoadWithCastILi2EEENSD_13StoreWithCastILi1EEEEEviT_T0_T2_T3_T4_T5_,@"STO_CUDA_ENTRY STV_DEFAULT"
_ZN2at6native27unrolled_elementwise_kernelINS0_13BinaryFunctorIdddNS0_15binary_internal10DivFunctorIdEEEESt5arrayIPcLm3EELi4E23TrivialOffsetCalculatorILi2EjESA_ILi1EjENS0_6memory12LoadWithCastILi2EEENSD_13StoreWithCastILi1EEEEEviT_T0_T2_T3_T4_T5_:
.text._ZN2at6native27unrolled_elementwise_kernelINS0_13BinaryFunctorIdddNS0_15binary_internal10DivFunctorIdEEEESt5arrayIPcLm3EELi4E23TrivialOffsetCalculatorILi2EjESA_ILi1EjENS0_6memory12LoadWithCastILi2EEENSD_13StoreWithCastILi1EEEEEviT_T0_T2_T3_T4_T5_:
        /* <DEDUP_REMOVED lines=35> */
.L_x_13831:
[----:B------:R-:W2:Y:S02]  /*0230*/  LDG.E.U8 R2, desc[UR36][R2.64] ;  /* 0x0000002402027981 */ /* 0x000ea4000c1e1100 */
[----:B--2---:R0:W1:Y:S01]  /*0240*/  I2F.F64.U16 R22, R2 ;  /* 0x0000000200167312 */ /* 0x0040620000101800 */
[----:B------:R-:W-:Y:S05]  /*0250*/  BRA `(.L_x_13833) ;  /* 0x0000000c00607947 */ /* 0x000fea0003800000 */
.L_x_13830:
        /* <DEDUP_REMOVED lines=9> */
.L_x_13835:
[----:B------:R-:W2:Y:S02]  /*02f0*/  LDG.E R2, desc[UR36][R2.64] ;  /* 0x0000002402027981 */ /* 0x000ea4000c1e1900 */
[----:B--2---:R1:W2:Y:S01]  /*0300*/  I2F.F64 R22, R2 ;  /* 0x0000000200167312 */ /* 0x0042a20000201c00 */
[----:B------:R-:W-:Y:S05]  /*0310*/  BRA `(.L_x_13833) ;  /* 0x0000000c00307947 */ /* 0x000fea0003800000 */
.L_x_13834:
[----:B------:R-:W2:Y:S02]  /*0320*/  LDG.E.U16 R2, desc[UR36][R2.64] ;  /* 0x0000002402027981 */ /* 0x000ea4000c1e1500 */
[----:B--2---:R3:W4:Y:S01]  /*0330*/  I2F.F64.S16 R22, R2 ;  /* 0x0000000200167312 */ /* 0x0047220000101c00 */
[----:B------:R-:W-:Y:S05]  /*0340*/  BRA `(.L_x_13833) ;  /* 0x0000000c00247947 */ /* 0x000fea0003800000 */
.L_x_13829:
        /* <DEDUP_REMOVED lines=10> */
.L_x_13837:
[----:B------:R-:W2:Y:S02]  /*03f0*/  LDG.E.U16 R0, desc[UR36][R2.64] ;  /* 0x0000002402007981 */ /* 0x000ea4000c1e1500 */
[----:B--2---:R-:W-:-:S05]  /*0400*/  HADD2.F32 R0, -RZ, R0.H0_H0 ;  /* 0x20000000ff007230 */ /* 0x004fca0000004100 */
[----:B------:R-:W-:-:S04]  /*0410*/  FMUL.FTZ R0, R0, 1 ;  /* 0x3f80000000007820 */ /* 0x000fc80000410000 */
[----:B------:R0:W1:Y:S01]  /*0420*/  F2F.F64.F32 R22, R0 ;  /* 0x0000000000167310 */ /* 0x0000620000201800 */
[----:B------:R-:W-:Y:S05]  /*0430*/  BRA `(.L_x_13833) ;  /* 0x0000000800e87947 */ /* 0x000fea0003800000 */
.L_x_13836:
        /* <DEDUP_REMOVED lines=10> */
.L_x_13839:
[----:B------:R-:W2:Y:S02]  /*04e0*/  LDG.E.U16 R2, desc[UR36][R2.64] ;  /* 0x0000002402027981 */ /* 0x000ea4000c1e1500 */
[----:B--2---:R-:W-:-:S05]  /*04f0*/  HADD2.F32 R0, -RZ, R2.H0_H0 ;  /* 0x20000002ff007230 */ /* 0x004fca0000004100 */
[----:B------:R-:W-:-:S04]  /*0500*/  FMUL.FTZ R0, R0, 1 ;  /* 0x3f80000000007820 */ /* 0x000fc80000410000 */
[----:B------:R0:W1:Y:S01]  /*0510*/  F2F.F64.F32 R22, R0 ;  /* 0x0000000000167310 */ /* 0x0000620000201800 */
[----:B------:R-:W-:Y:S05]  /*0520*/  BRA `(.L_x_13833) ;  /* 0x0000000800ac7947 */ /* 0x000fea0003800000 */
.L_x_13838:
[----:B------:R0:W5:Y:S01]  /*0530*/  LDG.E.64 R22, desc[UR36][R2.64] ;  /* 0x0000002402167981 */ /* 0x000162000c1e1b00 */
[----:B------:R-:W-:Y:S05]  /*0540*/  BRA `(.L_x_13833) ;  /* 0x0000000800a47947 */ /* 0x000fea0003800000 */
.L_x_13828:
        /* <DEDUP_REMOVED lines=13> */
.L_x_13842:
[----:B------:R0:W5:Y:S01]  /*0620*/  LDG.E.64 R22, desc[UR36][R2.64] ;  /* 0x0000002402167981 */ /* 0x000162000c1e1b00 */
[----:B------:R-:W-:Y:S05]  /*0630*/  BRA `(.L_x_13833) ;  /* 0x0000000800687947 */ /* 0x000fea0003800000 */
.L_x_13841:
        /* <DEDUP_REMOVED lines=27> */
.L_x_13844:
        /* <DEDUP_REMOVED lines=14> */
.L_x_13843:
[----:B------:R-:W2:Y:S02]  /*08d0*/  LDG.E.U16 R0, desc[UR36][R2.64] ;  /* 0x0000002402007981 */ /* 0x000ea4000c1e1500 */
[----:B--2---:R-:W-:-:S04]  /*08e0*/  IMAD.U32 R0, R0, 0x10000, RZ ;  /* 0x0001000000007824 */ /* 0x004fc800078e00ff */
[----:B------:R-:W-:-:S04]  /*08f0*/  FMUL.FTZ R0, R0, 1 ;  /* 0x3f80000000007820 */ /* 0x000fc80000410000 */
[----:B------:R0:W1:Y:S01]  /*0900*/  F2F.F64.F32 R22, R0 ;  /* 0x0000000000167310 */ /* 0x0000620000201800 */
[----:B------:R-:W-:Y:S05]  /*0910*/  BRA `(.L_x_13833) ;  /* 0x0000000400b07947 */ /* 0x000fea0003800000 */
.L_x_13840:
        /* <DEDUP_REMOVED lines=11> */
.L_x_13847:
[----:B------:R-:W2:Y:S01]  /*09d0*/  LDG.E.U8 R3, desc[UR36][R2.64] ;  /* 0x0000002402037981 */ /* 0x000ea2000c1e1100 */
        /* <DEDUP_REMOVED lines=20> */
.L_x_13849:
[----:B------:R-:W-:Y:S05]  /*0b20*/  BSYNC.RECONVERGENT B0 ;  /* 0x0000000000007941 */ /* 0x000fea0003800200 */
.L_x_13848:
[----:B------:R-:W-:Y:S01]  /*0b30*/  IMAD.SHL.U32 R0, R0, 0x100000, RZ ;  /* 0x0010000000007824 */ /* 0x000fe200078e00ff */
[----:B------:R-:W-:-:S04]  /*0b40*/  LEA R2, R2, 0x3b800000, 0x17 ;  /* 0x3b80000002027811 */ /* 0x000fc800078eb8ff */
[----:B------:R-:W-:-:S05]  /*0b50*/  LOP3.LUT R0, R2, R0, R7, 0xfe, !PT ;  /* 0x0000000002007212 */ /* 0x000fca00078efe07 */
[----:B------:R-:W-:-:S04]  /*0b60*/  FMUL.FTZ R0, R0, 1 ;  /* 0x3f80000000007820 */ /* 0x000fc80000410000 */
[----:B------:R0:W1:Y:S01]  /*0b70*/  F2F.F64.F32 R22, R0 ;  /* 0x0000000000167310 */ /* 0x0000620000201800 */
[----:B------:R-:W-:Y:S05]  /*0b80*/  BRA `(.L_x_13833) ;  /* 0x0000000400147947 */ /* 0x000fea0003800000 */
.L_x_13846:
        /* <DEDUP_REMOVED lines=21> */
.L_x_13851:
[----:B------:R-:W-:Y:S05]  /*0ce0*/  BSYNC.RECONVERGENT B0 ;  /* 0x0000000000007941 */ /* 0x000fea0003800200 */
.L_x_13850:
[----:B------:R-:W-:Y:S01]  /*0cf0*/  IMAD.SHL.U32 R0, R0, 0x200000, RZ ;  /* 0x0020000000007824 */ /* 0x000fe200078e00ff */
[----:B------:R-:W-:-:S04]  /*0d00*/  LEA R2, R2, 0x37800000, 0x17 ;  /* 0x3780000002027811 */ /* 0x000fc800078eb8ff */
[----:B------:R-:W-:-:S05]  /*0d10*/  LOP3.LUT R0, R2, R0, R7, 0xfe, !PT ;  /* 0x0000000002007212 */ /* 0x000fca00078efe07 */
[----:B------:R-:W-:-:S04]  /*0d20*/  FMUL.FTZ R0, R0, 1 ;  /* 0x3f80000000007820 */ /* 0x000fc80000410000 */
[----:B------:R0:W1:Y:S01]  /*0d30*/  F2F.F64.F32 R22, R0 ;  /* 0x0000000000167310 */ /* 0x0000620000201800 */
[----:B------:R-:W-:Y:S05]  /*0d40*/  BRA `(.L_x_13833) ;  /* 0x0000000000a47947 */ /* 0x000fea0003800000 */
.L_x_13845:
[----:B------:R-:W-:-:S09]  /*0d50*/  UISETP.NE.AND UP0, UPT, UR4, 0x1c, UPT ;  /* 0x0000001c0400788c */ /* 0x000fd2000bf05270 */
[----:B------:R-:W-:Y:S05]  /*0d60*/  BRA.U !UP0, `(.L_x_13852) ;  /* 0x0000000108947547 */ /* 0x000fea000b800000 */
[----:B------:R-:W-:-:S09]  /*0d70*/  UISETP.NE.AND UP0, UPT, UR4, 0x1d, UPT ;  /* 0x0000001d0400788c */ /* 0x000fd2000bf05270 */
[----:B------:R-:W-:Y:S05]  /*0d80*/  BRA.U !UP0, `(.L_x_13853) ;  /* 0x0000000108807547 */ /* 0x000fea000b800000 */
[----:B------:R-:W-:-:S09]  /*0d90*/  UISETP.NE.AND UP0, UPT, UR4, 0x2c, UPT ;  /* 0x0000002c0400788c */ /* 0x000fd2000bf05270 */
[----:B------:R-:W-:Y:S05]  /*0da0*/  BRA.U !UP0, `(.L_x_13854) ;  /* 0x0000000108487547 */ /* 0x000fea000b800000 */
.L_x_13832:
        /* <DEDUP_REMOVED lines=16> */
.L_x_13855:
[----:B------:R-:W-:Y:S01]  /*0eb0*/  CS2R R22, SRZ ;  /* 0x0000000000167805 */ /* 0x000fe2000001ff00 */
[----:B------:R-:W-:Y:S06]  /*0ec0*/  BRA `(.L_x_13833) ;  /* 0x0000000000447947 */ /* 0x000fec0003800000 */
.L_x_13854:
[----:B------:R-:W2:Y:S01]  /*0ed0*/  LDG.E.U8 R0, desc[UR36][R2.64] ;  /* 0x0000002402007981 */ /* 0x000ea2000c1e1100 */
        /* <DEDUP_REMOVED lines=11> */
.L_x_13853:
[----:B------:R-:W2:Y:S02]  /*0f90*/  LDG.E.64 R22, desc[UR36][R2.64] ;  /* 0x0000002402167981 */ /* 0x000ea4000c1e1b00 */
[----:B--2---:R-:W0:Y:S01]  /*0fa0*/  I2F.F64.U64 R22, R22 ;  /* 0x0000001600167312 */ /* 0x004e220000301800 */
[----:B------:R-:W-:Y:S05]  /*0fb0*/  BRA `(.L_x_13833) ;  /* 0x0000000000087947 */ /* 0x000fea0003800000 */
.L_x_13852:
[----:B------:R-:W2:Y:S02]  /*0fc0*/  LDG.E R2, desc[UR36][R2.64] ;  /* 0x0000002402027981 */ /* 0x000ea4000c1e1900 */
[----:B--2---:R0:W1:Y:S02]  /*0fd0*/  I2F.F64.U32 R22, R2 ;  /* 0x0000000200167312 */ /* 0x0040640000201800 */
.L_x_13833:
[----:B------:R-:W-:Y:S05]  /*0fe0*/  BSYNC.RECONVERGENT B6 ;  /* 0x0000000000067941 */ /* 0x000fea0003800200 */
.L_x_13827:
        /* <DEDUP_REMOVED lines=20> */
.L_x_13860:
[----:B------:R-:W3:Y:S02]  /*1130*/  LDG.E.U8 R2, desc[UR36][R2.64] ;  /* 0x0000002402027981 */ /* 0x000ee4000c1e1100 */
[----:B---3--:R0:W1:Y:S01]  /*1140*/  I2F.F64.U16 R16, R2 ;  /* 0x0000000200107312 */ /* 0x0080620000101800 */
[----:B------:R-:W-:Y:S05]  /*1150*/  BRA `(.L_x_13862) ;  /* 0x0000000c00607947 */ /* 0x000fea0003800000 */
.L_x_13859:
        /* <DEDUP_REMOVED lines=9> */
.L_x_13864:
[----:B------:R-:W3:Y:S02]  /*11f0*/  LDG.E R2, desc[UR36][R2.64] ;  /* 0x0000002402027981 */ /* 0x000ee4000c1e1900 */
[----:B---3--:R0:W1:Y:S01]  /*1200*/  I2F.F64 R16, R2 ;  /* 0x0000000200107312 */ /* 0x0080620000201c00 */
[----:B------:R-:W-:Y:S05]  /*1210*/  BRA `(.L_x_13862) ;  /* 0x0000000c00307947 */ /* 0x000fea0003800000 */
.L_x_13863:
[----:B------:R-:W3:Y:S02]  /*1220*/  LDG.E.U16 R2, desc[UR36][R2.64] ;  /* 0x0000002402027981 */ /* 0x000ee4000c1e1500 */
[----:B---3--:R0:W1:Y:S01]  /*1230*/  I2F.F64.S16 R16, R2 ;  /* 0x0000000200107312 */ /* 0x0080620000101c00 */
[----:B------:R-:W-:Y:S05]  /*1240*/  BRA `(.L_x_13862) ;  /* 0x0000000c00247947 */ /* 0x000fea0003800000 */
.L_x_13858:
        /* <DEDUP_REMOVED lines=10> */
.L_x_13866:
[----:B------:R-:W3:Y:S02]  /*12f0*/  LDG.E.U16 R0, desc[UR36][R2.64] ;  /* 0x0000002402007981 */ /* 0x000ee4000c1e1500 */
[----:B---3--:R-:W-:-:S05]  /*1300*/  HADD2.F32 R0, -RZ, R0.H0_H0 ;  /* 0x20000000ff007230 */ /* 0x008fca0000004100 */
[----:B------:R-:W-:-:S04]  /*1310*/  FMUL.FTZ R0, R0, 1 ;  /* 0x3f80000000007820 */ /* 0x000fc80000410000 */
[----:B------:R0:W1:Y:S01]  /*1320*/  F2F.F64.F32 R16, R0 ;  /* 0x0000000000107310 */ /* 0x0000620000201800 */
[----:B------:R-:W-:Y:S05]  /*1330*/  BRA `(.L_x_13862) ;  /* 0x0000000800e87947 */ /* 0x000fea0003800000 */
.L_x_13865:
        /* <DEDUP_REMOVED lines=10> */
.L_x_13868:
[----:B------:R-:W3:Y:S02]  /*13e0*/  LDG.E.U16 R2, desc[UR36][R2.64] ;  /* 0x0000002402027981 */ /* 0x000ee4000c1e1500 */
[----:B---3--:R-:W-:-:S05]  /*13f0*/  HADD2.F32 R0, -RZ, R2.H0_H0 ;  /* 0x20000002ff007230 */ /* 0x008fca0000004100 */
[----:B------:R-:W-:-:S04]  /*1400*/  FMUL.FTZ R0, R0, 1 ;  /* 0x3f80000000007820 */ /* 0x000fc80000410000 */
[----:B------:R0:W1:Y:S01]  /*1410*/  F2F.F64.F32 R16, R0 ;  /* 0x0000000000107310 */ /* 0x0000620000201800 */
[----:B------:R-:W-:Y:S05]  /*1420*/  BRA `(.L_x_13862) ;  /* 0x0000000800ac7947 */ /* 0x000fea0003800000 */
.L_x_13867:
[----:B------:R0:W5:Y:S01]  /*1430*/  LDG.E.64 R16, desc[UR36][R2.64] ;  /* 0x0000002402107981 */ /* 0x000162000c1e1b00 */
[----:B------:R-:W-:Y:S05]  /*1440*/  BRA `(.L_x_13862) ;  /* 0x0000000800a47947 */ /* 0x000fea0003800000 */
.L_x_13857:
        /* <DEDUP_REMOVED lines=13> */
.L_x_13871:
[----:B------:R0:W5:Y:S01]  /*1520*/  LDG.E.64 R16, desc[UR36][R2.64] ;  /* 0x0000002402107981 */ /* 0x000162000c1e1b00 */
[----:B------:R-:W-:Y:S05]  /*1530*/  BRA `(.L_x_13862) ;  /* 0x0000000800687947 */ /* 0x000fea0003800000 */
.L_x_13870:
        /* <DEDUP_REMOVED lines=27> */
.L_x_13873:
[----:B------:R-:W3:Y:S02]  /*16f0*/  LDG.E.U8 R2, desc[UR36][R2.64] ;  /* 0x0000002402027981 */ /* 0x000ee4000c1e1100 */
[C---:B---3--:R-:W-:Y:S02]  /*1700*/  IMAD.SHL.U32 R4, R2.reuse, 0x2000000, RZ ;  /* 0x0200000002047824 */ /* 0x048fe400078e00ff */
        /* <DEDUP_REMOVED lines=10> */
[----:B------:R3:W0:Y:S01]  /*17b0*/  F2F.F64.F32 R16, R0 ;  /* 0x0000000000107310 */ /* 0x0006220000201800 */
[----:B------:R-:W-:Y:S05]  /*17c0*/  BRA `(.L_x_13862) ;  /* 0x0000000400c47947 */ /* 0x000fea0003800000 */
.L_x_13872:
[----:B------:R-:W3:Y:S02]  /*17d0*/  LDG.E.U16 R0, desc[UR36][R2.64] ;  /* 0x0000002402007981 */ /* 0x000ee4000c1e1500 */
[----:B---3--:R-:W-:-:S04]  /*17e0*/  IMAD.U32 R0, R0, 0x10000, RZ ;  /* 0x0001000000007824 */ /* 0x008fc800078e00ff */
[----:B------:R-:W-:-:S04]  /*17f0*/  FMUL.FTZ R0, R0, 1 ;  /* 0x3f80000000007820 */ /* 0x000fc80000410000 */
[----:B------:R0:W1:Y:S01]  /*1800*/  F2F.F64.F32 R16, R0 ;  /* 0x0000000000107310 */ /* 0x0000620000201800 */
[----:B------:R-:W-:Y:S05]  /*1810*/  BRA `(.L_x_13862) ;  /* 0x0000000400b07947 */ /* 0x000fea0003800000 */
.L_x_13869:
        /* <DEDUP_REMOVED lines=11> */
.L_x_13876:
        /* <DEDUP_REMOVED lines=21> */
.L_x_13878:
[----:B------:R-:W-:Y:S05]  /*1a20*/  BSYNC.RECONVERGENT B0 ;  /* 0x0000000000007941 */ /* 0x000fea0003800200 */
.L_x_13877:
[----:B------:R-:W-:Y:S01]  /*1a30*/  IMAD.SHL.U32 R0, R0, 0x100000, RZ ;  /* 0x0010000000007824 */ /* 0x000fe200078e00ff */
[----:B------:R-:W-:-:S04]  /*1a40*/  LEA R2, R2, 0x3b800000, 0x17 ;  /* 0x3b80000002027811 */ /* 0x000fc800078eb8ff */
[----:B------:R-:W-:-:S05]  /*1a50*/  LOP3.LUT R0, R2, R0, R7, 0xfe, !PT ;  /* 0x0000000002007212 */ /* 0x000fca00078efe07 */
[----:B------:R-:W-:-:S04]  /*1a60*/  FMUL.FTZ R0, R0, 1 ;  /* 0x3f80000000007820 */ /* 0x000fc80000410000 */
[----:B------:R0:W1:Y:S01]  /*1a70*/  F2F.F64.F32 R16, R0 ;  /* 0x0000000000107310 */ /* 0x0000620000201800 */
[----:B------:R-:W-:Y:S05]  /*1a80*/  BRA `(.L_x_13862) ;  /* 0x0000000400147947 */ /* 0x000fea0003800000 */
.L_x_13875:
        /* <DEDUP_REMOVED lines=21> */
.L_x_13880:
[----:B------:R-:W-:Y:S05]  /*1be0*/  BSYNC.RECONVERGENT B0 ;  /* 0x0000000000007941 */ /* 0x000fea0003800200 */
.L_x_13879:
[----:B------:R-:W-:Y:S01]  /*1bf0*/  IMAD.SHL.U32 R0, R0, 0x200000, RZ ;  /* 0x0020000000007824 */ /* 0x000fe200078e00ff */
[----:B------:R-:W-:-:S04]  /*1c00*/  LEA R2, R2, 0x37800000, 0x17 ;  /* 0x3780000002027811 */ /* 0x000fc800078eb8ff */
[----:B------:R-:W-:-:S05]  /*1c10*/  LOP3.LUT R0, R2, R0, R7, 0xfe, !PT ;  /* 0x0000000002007212 */ /* 0x000fca00078efe07 */
[----:B------:R-:W-:-:S04]  /*1c20*/  FMUL.FTZ R0, R0, 1 ;  /* 0x3f80000000007820 */ /* 0x000fc80000410000 */
[----:B------:R0:W1:Y:S01]  /*1c30*/  F2F.F64.F32 R16, R0 ;  /* 0x0000000000107310 */ /* 0x0000620000201800 */
[----:B------:R-:W-:Y:S05]  /*1c40*/  BRA `(.L_x_13862) ;  /* 0x0000000000a47947 */ /* 0x000fea0003800000 */
.L_x_13874:
[----:B------:R-:W-:-:S09]  /*1c50*/  UISETP.NE.AND UP0, UPT, UR4, 0x1c, UPT ;  /* 0x0000001c0400788c */ /* 0x000fd2000bf05270 */
[----:B------:R-:W-:Y:S05]  /*1c60*/  BRA.U !UP0, `(.L_x_13881) ;  /* 0x0000000108947547 */ /* 0x000fea000b800000 */
[----:B------:R-:W-:-:S09]  /*1c70*/  UISETP.NE.AND UP0, UPT, UR4, 0x1d, UPT ;  /* 0x0000001d0400788c */ /* 0x000fd2000bf05270 */
[----:B------:R-:W-:Y:S05]  /*1c80*/  BRA.U !UP0, `(.L_x_13882) ;  /* 0x0000000108807547 */ /* 0x000fea000b800000 */
[----:B------:R-:W-:-:S09]  /*1c90*/  UISETP.NE.AND UP0, UPT, UR4, 0x2c, UPT ;  /* 0x0000002c0400788c */ /* 0x000fd2000bf05270 */
[----:B------:R-:W-:Y:S05]  /*1ca0*/  BRA.U !UP0, `(.L_x_13883) ;  /* 0x0000000108487547 */ /* 0x000fea000b800000 */
.L_x_13861:
        /* <DEDUP_REMOVED lines=16> */
.L_x_13884:
[----:B------:R-:W-:Y:S01]  /*1db0*/  CS2R R16, SRZ ;  /* 0x0000000000107805 */ /* 0x000fe2000001ff00 */
[----:B------:R-:W-:Y:S06]  /*1dc0*/  BRA `(.L_x_13862) ;  /* 0x0000000000447947 */ /* 0x000fec0003800000 */
.L_x_13883:
        /* <DEDUP_REMOVED lines=12> */
.L_x_13882:
[----:B------:R-:W3:Y:S02]  /*1e90*/  LDG.E.64 R16, desc[UR36][R2.64] ;  /* 0x0000002402107981 */ /* 0x000ee4000c1e1b00 */
[----:B---3--:R-:W0:Y:S01]  /*1ea0*/  I2F.F64.U64 R16, R16 ;  /* 0x0000001000107312 */ /* 0x008e220000301800 */
[----:B------:R-:W-:Y:S05]  /*1eb0*/  BRA `(.L_x_13862) ;  /* 0x0000000000087947 */ /* 0x000fea0003800000 */
.L_x_13881:
[----:B------:R-:W3:Y:S02]  /*1ec0*/  LDG.E R2, desc[UR36][R2.64] ;  /* 0x0000002402027981 */ /* 0x000ee4000c1e1900 */
[----:B---3--:R0:W1:Y:S02]  /*1ed0*/  I2F.F64.U32 R16, R2 ;  /* 0x0000000200107312 */ /* 0x0080640000201800 */
.L_x_13862:
[----:B------:R-:W-:Y:S05]  /*1ee0*/  BSYNC.RECONVERGENT B6 ;  /* 0x0000000000067941 */ /* 0x000fea0003800200 */
.L_x_13856:
[----:B------:R-:W-:-:S07]  /*1ef0*/  VIADD R28, R36, 0x80 ;  /* 0x00000080241c7836 */ /* 0x000fce0000000000 */
.L_x_13826:
[----:B------:R-:W-:Y:S05]  /*1f00*/  BSYNC.RECONVERGENT B7 ;  /* 0x0000000000077941 */ /* 0x000fea0003800200 */
.L_x_13825:
[----:B------:R-:W-:Y:S01]  /*1f10*/  ISETP.GE.AND P0, PT, R28, R37, PT ;  /* 0x000000251c00720c */ /* 0x000fe20003f06270 */
[----:B------:R-:W-:Y:S01]  /*1f20*/  BSSY.RECONVERGENT B7, `(.L_x_13885) ;  /* 0x00001e6000077945 */ /* 0x000fe20003800200 */
[----:B------:R-:W-:Y:S02]  /*1f30*/  CS2R R24, SRZ ;  /* 0x0000000000187805 */ /* 0x000fe4000001ff00 */
[----:B------:R-:W-:-:S09]  /*1f40*/  CS2R R18, SRZ ;  /* 0x0000000000127805 */ /* 0x000fd2000001ff00 */
        /* <DEDUP_REMOVED lines=22> */
.L_x_13891:
[----:B------:R-:W2:Y:S02]  /*20b0*/  LDG.E.U8 R2, desc[UR36][R2.64] ;  /* 0x0000002402027981 */ /* 0x000ea4000c1e1100 */
[----:B--2---:R0:W1:Y:S01]  /*20c0*/  I2F.F64.U16 R24, R2 ;  /* 0x0000000200187312 */ /* 0x0040620000101800 */
[----:B------:R-:W-:Y:S05]  /*20d0*/  BRA `(.L_x_13893) ;  /* 0x0000000c00607947 */ /* 0x000fea0003800000 */
.L_x_13890:
        /* <DEDUP_REMOVED lines=9> */
.L_x_13895:
[----:B------:R-:W2:Y:S02]  /*2170*/  LDG.E R2, desc[UR36][R2.64] ;  /* 0x0000002402027981 */ /* 0x000ea4000c1e1900 */
[----:B--2---:R0:W1:Y:S01]  /*2180*/  I2F.F64 R24, R2 ;  /* 0x0000000200187312 */ /* 0x0040620000201c00 */
[----:B------:R-:W-:Y:S05]  /*2190*/  BRA `(.L_x_13893) ;  /* 0x0000000c00307947 */ /* 0x000fea0003800000 */
.L_x_13894:
[----:B------:R-:W2:Y:S02]  /*21a0*/  LDG.E.U16 R2, desc[UR36][R2.64] ;  /* 0x0000002402027981 */ /* 0x000ea4000c1e1500 */
[----:B--2---:R0:W1:Y:S01]  /*21b0*/  I2F.F64.S16 R24, R2 ;  /* 0x0000000200187312 */ /* 0x0040620000101c00 */
[----:B------:R-:W-:Y:S05]  /*21c0*/  BRA `(.L_x_13893) ;  /* 0x0000000c00247947 */ /* 0x000fea0003800000 */
.L_x_13889:
        /* <DEDUP_REMOVED lines=10> */
.L_x_13897:
[----:B---3--:R-:W3:Y:S02]  /*2270*/  LDG.E.U16 R0, desc[UR36][R2.64] ;  /* 0x0000002402007981 */ /* 0x008ee4000c1e1500 */
[----:B---3--:R-:W-:-:S05]  /*2280*/  HADD2.F32 R0, -RZ, R0.H0_H0 ;  /* 0x20000000ff007230 */ /* 0x008fca0000004100 */
[----:B------:R-:W-:-:S04]  /*2290*/  FMUL.FTZ R0, R0, 1 ;  /* 0x3f80000000007820 */ /* 0x000fc80000410000 */
[----:B------:R0:W1:Y:S01]  /*22a0*/  F2F.F64.F32 R24, R0 ;  /* 0x0000000000187310 */ /* 0x0000620000201800 */
[----:B------:R-:W-:Y:S05]  /*22b0*/  BRA `(.L_x_13893) ;  /* 0x0000000800e87947 */ /* 0x000fea0003800000 */
.L_x_13896:
        /* <DEDUP_REMOVED lines=10> */
.L_x_13899:
[----:B------:R-:W3:Y:S02]  /*2360*/  LDG.E.U16 R2, desc[UR36][R2.64] ;  /* 0x0000002402027981 */ /* 0x000ee4000c1e1500 */
[----:B---3--:R-:W-:-:S05]  /*2370*/  HADD2.F32 R0, -RZ, R2.H0_H0 ;  /* 0x20000002ff007230 */ /* 0x008fca0000004100 */
[----:B------:R-:W-:-:S04]  /*2380*/  FMUL.FTZ R0, R0, 1 ;  /* 0x3f80000000007820 */ /* 0x000fc80000410000 */
[----:B------:R0:W1:Y:S01]  /*2390*/  F2F.F64.F32 R24, R0 ;  /* 0x0000000000187310 */ /* 0x0000620000201800 */
[----:B------:R-:W-:Y:S05]  /*23a0*/  BRA `(.L_x_13893) ;  /* 0x0000000800ac7947 */ /* 0x000fea0003800000 */
.L_x_13898:
[----:B------:R0:W5:Y:S01]  /*23b0*/  LDG.E.64 R24, desc[UR36][R2.64] ;  /* 0x0000002402187981 */ /* 0x000162000c1e1b00 */
[----:B------:R-:W-:Y:S05]  /*23c0*/  BRA `(.L_x_13893) ;  /* 0x0000000800a47947 */ /* 0x000fea0003800000 */
.L_x_13888:
        /* <DEDUP_REMOVED lines=13> */
.L_x_13902:
[----:B------:R0:W5:Y:S01]  /*24a0*/  LDG.E.64 R24, desc[UR36][R2.64] ;  /* 0x0000002402187981 */ /* 0x000162000c1e1b00 */
[----:B------:R-:W-:Y:S05]  /*24b0*/  BRA `(.L_x_13893) ;  /* 0x0000000800687947 */ /* 0x000fea0003800000 */
.L_x_13901:
[----:B------:R-:W-:-:S09]  /*24c0*/  UISETP.NE.AND UP0, UPT, UR4, 0xf, UPT ;  /* 0x0000000f0400788c */ /* 0x000fd2000bf05270 */
[----:B------:R-:W-:Y:S05]  /*24d0*/  BRA.U !UP0, `(.L_x_13903) ;  /* 0x00000001089c7547 */ /* 0x000fea000b800000 */
[----:B------:R-:W-:-:S09]  /*24e0*/  UISETP.NE.AND UP0, UPT, UR4, 0x17, UPT ;  /* 0x000000170400788c */ /* 0x000fd2000bf05270 */
[----:B------:R-:W-:Y:S05]  /*24f0*/  BRA.U !UP0, `(.L_x_13904) ;  /* 0x00000001085c7547 */ /* 0x000fea000b800000 */
[----:B------:R-:W-:-:S09]  /*2500*/  UISETP.NE.AND UP0, UPT, UR4, 0x18, UPT ;  /* 0x000000180400788c */ /* 0x000fd2000bf05270 */
[----:B------:R-:W-:Y:S05]  /*2510*/  BRA.U UP0, `(.L_x_13892) ;  /* 0x0000000500f47547 */ /* 0x000fea000b800000 */
[----:B---3--:R-:W3:Y:S01]  /*2520*/  LDG.E.U8 R0, desc[UR36][R2.64] ;  /* 0x0000002402007981 */ /* 0x008ee2000c1e1100 */
        /* <DEDUP_REMOVED lines=20> */
.L_x_13904:
        /* <DEDUP_REMOVED lines=14> */
.L_x_13903:
[----:B---3--:R-:W3:Y:S02]  /*2750*/  LDG.E.U16 R0, desc[UR36][R2.64] ;  /* 0x0000002402007981 */ /* 0x008ee4000c1e1500 */
[----:B---3--:R-:W-:-:S04]  /*2760*/  IMAD.U32 R0, R0, 0x10000, RZ ;  /* 0x0001000000007824 */ /* 0x008fc800078e00ff */
[----:B------:R-:W-:-:S04]  /*2770*/  FMUL.FTZ R0, R0, 1 ;  /* 0x3f80000000007820 */ /* 0x000fc80000410000 */
[----:B------:R0:W1:Y:S01]  /*2780*/  F2F.F64.F32 R24, R0 ;  /* 0x0000000000187310 */ /* 0x0000620000201800 */
[----:B------:R-:W-:Y:S05]  /*2790*/  BRA `(.L_x_13893) ;  /* 0x0000000400b07947 */ /* 0x000fea0003800000 */
.L_x_13900:
        /* <DEDUP_REMOVED lines=11> */
.L_x_13907:
        /* <DEDUP_REMOVED lines=21> */
.L_x_13909:
[----:B------:R-:W-:Y:S05]  /*29a0*/  BSYNC.RECONVERGENT B0 ;  /* 0x0000000000007941 */ /* 0x000fea0003800200 */
.L_x_13908:
[----:B------:R-:W-:Y:S01]  /*29b0*/  IMAD.SHL.U32 R0, R0, 0x100000, RZ ;  /* 0x0010000000007824 */ /* 0x000fe200078e00ff */
[----:B------:R-:W-:-:S04]  /*29c0*/  LEA R2, R2, 0x3b800000, 0x17 ;  /* 0x3b80000002027811 */ /* 0x000fc800078eb8ff */
[----:B------:R-:W-:-:S05]  /*29d0*/  LOP3.LUT R0, R2, R0, R7, 0xfe, !PT ;  /* 0x0000000002007212 */ /* 0x000fca00078efe07 */
[----:B------:R-:W-:-:S04]  /*29e0*/  FMUL.FTZ R0, R0, 1 ;  /* 0x3f80000000007820 */ /* 0x000fc80000410000 */
[----:B------:R0:W1:Y:S01]  /*29f0*/  F2F.F64.F32 R24, R0 ;  /* 0x0000000000187310 */ /* 0x0000620000201800 */
[----:B------:R-:W-:Y:S05]  /*2a00*/  BRA `(.L_x_13893) ;  /* 0x0000000400147947 */ /* 0x000fea0003800000 */
.L_x_13906:
        /* <DEDUP_REMOVED lines=21> */
.L_x_13911:
[----:B------:R-:W-:Y:S05]  /*2b60*/  BSYNC.RECONVERGENT B0 ;  /* 0x0000000000007941 */ /* 0x000fea0003800200 */
.L_x_13910:
[----:B------:R-:W-:Y:S01]  /*2b70*/  IMAD.SHL.U32 R0, R0, 0x200000, RZ ;  /* 0x0020000000007824 */ /* 0x000fe200078e00ff */
[----:B------:R-:W-:-:S04]  /*2b80*/  LEA R2, R2, 0x37800000, 0x17 ;  /* 0x3780000002027811 */ /* 0x000fc800078eb8ff */
[----:B------:R-:W-:-:S05]  /*2b90*/  LOP3.LUT R0, R2, R0, R7, 0xfe, !PT ;  /* 0x0000000002007212 */ /* 0x000fca00078efe07 */
[----:B------:R-:W-:-:S04]  /*2ba0*/  FMUL.FTZ R0, R0, 1 ;  /* 0x3f80000000007820 */ /* 0x000fc80000410000 */
[----:B------:R0:W1:Y:S01]  /*2bb0*/  F2F.F64.F32 R24, R0 ;  /* 0x0000000000187310 */ /* 0x0000620000201800 */
[----:B------:R-:W-:Y:S05]  /*2bc0*/  BRA `(.L_x_13893) ;  /* 0x0000000000a47947 */ /* 0x000fea0003800000 */
.L_x_13905:
        /* <DEDUP_REMOVED lines=18> */
.L_x_13892:
        /* <DEDUP_REMOVED lines=16> */
.L_x_13914:
[----:B------:R-:W-:Y:S01]  /*2df0*/  CS2R R24, SRZ ;  /* 0x0000000000187805 */ /* 0x000fe2000001ff00 */
[----:B------:R-:W-:Y:S06]  /*2e00*/  BRA `(.L_x_13893) ;  /* 0x0000000000147947 */ /* 0x000fec0003800000 */
.L_x_13913:
[----:B------:R-:W2:Y:S02]  /*2e10*/  LDG.E.64 R24, desc[UR36][R2.64] ;  /* 0x0000002402187981 */ /* 0x000ea4000c1e1b00 */
[----:B--2---:R-:W0:Y:S01]  /*2e20*/  I2F.F64.U64 R24, R24 ;  /* 0x0000001800187312 */ /* 0x004e220000301800 */
[----:B------:R-:W-:Y:S05]  /*2e30*/  BRA `(.L_x_13893) ;  /* 0x0000000000087947 */ /* 0x000fea0003800000 */
.L_x_13912:
[----:B------:R-:W2:Y:S02]  /*2e40*/  LDG.E R2, desc[UR36][R2.64] ;  /* 0x0000002402027981 */ /* 0x000ea4000c1e1900 */
[----:B--2---:R0:W1:Y:S02]  /*2e50*/  I2F.F64.U32 R24, R2 ;  /* 0x0000000200187312 */ /* 0x0040640000201800 */
.L_x_13893:
[----:B------:R-:W-:Y:S05]  /*2e60*/  BSYNC.RECONVERGENT B6 ;  /* 0x0000000000067941 */ /* 0x000fea0003800200 */
.L_x_13887:
        /* <DEDUP_REMOVED lines=20> */
.L_x_13919:
[----:B------:R-:W2:Y:S02]  /*2fb0*/  LDG.E.U8 R2, desc[UR36][R2.64] ;  /* 0x0000002402027981 */ /* 0x000ea4000c1e1100 */
[----:B--2---:R0:W2:Y:S01]  /*2fc0*/  I2F.F64.U16 R18, R2 ;  /* 0x0000000200127312 */ /* 0x0040a20000101800 */
[----:B------:R-:W-:Y:S05]  /*2fd0*/  BRA `(.L_x_13921) ;  /* 0x0000000c00607947 */ /* 0x000fea0003800000 */
.L_x_13918:
        /* <DEDUP_REMOVED lines=9> */
.L_x_13923:
[----:B------:R-:W2:Y:S02]  /*3070*/  LDG.E R2, desc[UR36][R2.64] ;  /* 0x0000002402027981 */ /* 0x000ea4000c1e1900 */
[----:B--2---:R0:W2:Y:S01]  /*3080*/  I2F.F64 R18, R2 ;  /* 0x0000000200127312 */ /* 0x0040a20000201c00 */
[----:B------:R-:W-:Y:S05]  /*3090*/  BRA `(.L_x_13921) ;  /* 0x0000000c00307947 */ /* 0x000fea0003800000 */
.L_x_13922:
[----:B------:R-:W2:Y:S02]  /*30a0*/  LDG.E.U16 R2, desc[UR36][R2.64] ;  /* 0x0000002402027981 */ /* 0x000ea4000c1e1500 */
[----:B--2---:R0:W2:Y:S01]  /*30b0*/  I2F.F64.S16 R18, R2 ;  /* 0x0000000200127312 */ /* 0x0040a20000101c00 */
[----:B------:R-:W-:Y:S05]  /*30c0*/  BRA `(.L_x_13921) ;  /* 0x0000000c00247947 */ /* 0x000fea0003800000 */
.L_x_13917:
        /* <DEDUP_REMOVED lines=10> */
.L_x_13925:
[----:B-1-3--:R-:W2:Y:S02]  /*3170*/  LDG.E.U16 R0, desc[UR36][R2.64] ;  /* 0x0000002402007981 */ /* 0x00aea4000c1e1500 */
[----:B--2---:R-:W-:-:S05]  /*3180*/  HADD2.F32 R0, -RZ, R0.H0_H0 ;  /* 0x20000000ff007230 */ /* 0x004fca0000004100 */
[----:B------:R-:W-:-:S04]  /*3190*/  FMUL.FTZ R0, R0, 1 ;  /* 0x3f80000000007820 */ /* 0x000fc80000410000 */
[----:B------:R0:W1:Y:S01]  /*31a0*/  F2F.F64.F32 R18, R0 ;  /* 0x0000000000127310 */ /* 0x0000620000201800 */
[----:B------:R-:W-:Y:S05]  /*31b0*/  BRA `(.L_x_13921) ;  /* 0x0000000800e87947 */ /* 0x000fea0003800000 */
.L_x_13924:
        /* <DEDUP_REMOVED lines=10> */
.L_x_13927:
[----:B------:R-:W1:Y:S02]  /*3260*/  LDG.E.U16 R2, desc[UR36][R2.64] ;  /* 0x0000002402027981 */ /* 0x000e64000c1e1500 */
[----:B-1-3--:R-:W-:-:S05]  /*3270*/  HADD2.F32 R0, -RZ, R2.H0_H0 ;  /* 0x20000002ff007230 */ /* 0x00afca0000004100 */
[----:B------:R-:W-:-:S04]  /*3280*/  FMUL.FTZ R0, R0, 1 ;  /* 0x3f80000000007820 */ /* 0x000fc80000410000 */
[----:B------:R0:W1:Y:S01]  /*3290*/  F2F.F64.F32 R18, R0 ;  /* 0x0000000000127310 */ /* 0x0000620000201800 */
[----:B------:R-:W-:Y:S05]  /*32a0*/  BRA `(.L_x_13921) ;  /* 0x0000000800ac7947 */ /* 0x000fea0003800000 */
.L_x_13926:
[----:B------:R0:W5:Y:S01]  /*32b0*/  LDG.E.64 R18, desc[UR36][R2.64] ;  /* 0x0000002402127981 */ /* 0x000162000c1e1b00 */
[----:B------:R-:W-:Y:S05]  /*32c0*/  BRA `(.L_x_13921) ;  /* 0x0000000800a47947 */ /* 0x000fea0003800000 */
.L_x_13916:
        /* <DEDUP_REMOVED lines=13> */
.L_x_13930:
[----:B------:R0:W5:Y:S01]  /*33a0*/  LDG.E.64 R18, desc[UR36][R2.64] ;  /* 0x0000002402127981 */ /* 0x000162000c1e1b00 */
[----:B------:R-:W-:Y:S05]  /*33b0*/  BRA `(.L_x_13921) ;  /* 0x0000000800687947 */ /* 0x000fea0003800000 */
.L_x_13929:
        /* <DEDUP_REMOVED lines=27> */
.L_x_13932:
[----:B------:R-:W1:Y:S02]  /*3570*/  LDG.E.U8 R2, desc[UR36][R2.64] ;  /* 0x0000002402027981 */ /* 0x000e64000c1e1100 */
[C---:B-1-3--:R-:W-:Y:S02]  /*3580*/  IMAD.SHL.U32 R0, R2.reuse, 0x2000000, RZ ;  /* 0x0200000002007824 */ /* 0x04afe400078e00ff */
        /* <DEDUP_REMOVED lines=12> */
.L_x_13931:
[----:B-1-3--:R-:W2:Y:S02]  /*3650*/  LDG.E.U16 R0, desc[UR36][R2.64] ;  /* 0x0000002402007981 */ /* 0x00aea4000c1e1500 */
[----:B--2---:R-:W-:-:S04]  /*3660*/  IMAD.U32 R0, R0, 0x10000, RZ ;  /* 0x0001000000007824 */ /* 0x004fc800078e00ff */
[----:B------:R-:W-:-:S04]  /*3670*/  FMUL.FTZ R0, R0, 1 ;  /* 0x3f80000000007820 */ /* 0x000fc80000410000 */
[----:B------:R0:W1:Y:S01]  /*3680*/  F2F.F64.F32 R18, R0 ;  /* 0x0000000000127310 */ /* 0x0000620000201800 */
[----:B------:R-:W-:Y:S05]  /*3690*/  BRA `(.L_x_13921) ;  /* 0x0000000400b07947 */ /* 0x000fea0003800000 */
.L_x_13928:
        /* <DEDUP_REMOVED lines=11> */
.L_x_13935:
        /* <DEDUP_REMOVED lines=21> */
.L_x_13937:
[----:B------:R-:W-:Y:S05]  /*38a0*/  BSYNC.RECONVERGENT B0 ;  /* 0x0000000000007941 */ /* 0x000fea0003800200 */
.L_x_13936:
[----:B------:R-:W-:Y:S01]  /*38b0*/  IMAD.SHL.U32 R0, R0, 0x100000, RZ ;  /* 0x0010000000007824 */ /* 0x000fe200078e00ff */
[----:B------:R-:W-:-:S04]  /*38c0*/  LEA R2, R2, 0x3b800000, 0x17 ;  /* 0x3b80000002027811 */ /* 0x000fc800078eb8ff */
[----:B------:R-:W-:-:S05]  /*38d0*/  LOP3.LUT R0, R2, R0, R7, 0xfe, !PT ;  /* 0x0000000002007212 */ /* 0x000fca00078efe07 */
[----:B------:R-:W-:-:S04]  /*38e0*/  FMUL.FTZ R0, R0, 1 ;  /* 0x3f80000000007820 */ /* 0x000fc80000410000 */
[----:B------:R0:W1:Y:S01]  /*38f0*/  F2F.F64.F32 R18, R0 ;  /* 0x0000000000127310 */ /* 0x0000620000201800 */
[----:B------:R-:W-:Y:S05]  /*3900*/  BRA `(.L_x_13921) ;  /* 0x0000000400147947 */ /* 0x000fea0003800000 */
.L_x_13934:
        /* <DEDUP_REMOVED lines=21> */
.L_x_13939:
[----:B------:R-:W-:Y:S05]  /*3a60*/  BSYNC.RECONVERGENT B0 ;  /* 0x0000000000007941 */ /* 0x000fea0003800200 */
.L_x_13938:
[----:B------:R-:W-:Y:S01]  /*3a70*/  IMAD.SHL.U32 R0, R0, 0x200000, RZ ;  /* 0x0020000000007824 */ /* 0x000fe200078e00ff */
[----:B------:R-:W-:-:S04]  /*3a80*/  LEA R2, R2, 0x37800000, 0x17 ;  /* 0x3780000002027811 */ /* 0x000fc800078eb8ff */
[----:B------:R-:W-:-:S05]  /*3a90*/  LOP3.LUT R0, R2, R0, R7, 0xfe, !PT ;  /* 0x0000000002007212 */ /* 0x000fca00078efe07 */
[----:B------:R-:W-:-:S04]  /*3aa0*/  FMUL.FTZ R0, R0, 1 ;  /* 0x3f80000000007820 */ /* 0x000fc80000410000 */
[----:B------:R0:W1:Y:S01]  /*3ab0*/  F2F.F64.F32 R18, R0 ;  /* 0x0000000000127310 */ /* 0x0000620000201800 */
[----:B------:R-:W-:Y:S05]  /*3ac0*/  BRA `(.L_x_13921) ;  /* 0x0000000000a47947 */ /* 0x000fea0003800000 */
.L_x_13933:
        /* <DEDUP_REMOVED lines=18> */
.L_x_13920:
        /* <DEDUP_REMOVED lines=16> */
.L_x_13942:
[----:B------:R-:W-:Y:S01]  /*3cf0*/  CS2R R18, SRZ ;  /* 0x0000000000127805 */ /* 0x000fe2000001ff00 */
[----:B------:R-:W-:Y:S06]  /*3d00*/  BRA `(.L_x_13921) ;  /* 0x0000000000147947 */ /* 0x000fec0003800000 */
.L_x_13941:
[----:B------:R-:W2:Y:S02]  /*3d10*/  LDG.E.64 R18, desc[UR36][R2.64] ;  /* 0x0000002402127981 */ /* 0x000ea4000c1e1b00 */
[----:B--2---:R-:W0:Y:S01]  /*3d20*/  I2F.F64.U64 R18, R18 ;  /* 0x0000001200127312 */ /* 0x004e220000301800 */
[----:B------:R-:W-:Y:S05]  /*3d30*/  BRA `(.L_x_13921) ;  /* 0x0000000000087947 */ /* 0x000fea0003800000 */
.L_x_13940:
[----:B------:R-:W2:Y:S02]  /*3d40*/  LDG.E R2, desc[UR36][R2.64] ;  /* 0x0000002402027981 */ /* 0x000ea4000c1e1900 */
[----:B--2---:R0:W2:Y:S02]  /*3d50*/  I2F.F64.U32 R18, R2 ;  /* 0x0000000200127312 */ /* 0x0040a40000201800 */
.L_x_13921:
[----:B------:R-:W-:Y:S05]  /*3d60*/  BSYNC.RECONVERGENT B6 ;  /* 0x0000000000067941 */ /* 0x000fea0003800200 */
.L_x_13915:
[----:B------:R-:W-:-:S07]  /*3d70*/  VIADD R28, R28, 0x80 ;  /* 0x000000801c1c7836 */ /* 0x000fce0000000000 */
.L_x_13886:
[----:B------:R-:W-:Y:S05]  /*3d80*/  BSYNC.RECONVERGENT B7 ;  /* 0x0000000000077941 */ /* 0x000fea0003800200 */
.L_x_13885:
        /* <DEDUP_REMOVED lines=26> */
.L_x_13949:
[----:B------:R-:W2:Y:S02]  /*3f30*/  LDG.E.U8 R2, desc[UR36][R2.64] ;  /* 0x0000002402027981 */ /* 0x000ea4000c1e1100 */
[----:B--2---:R0:W1:Y:S01]  /*3f40*/  I2F.F64.U16 R30, R2 ;  /* 0x00000002001e7312 */ /* 0x0040620000101800 */
[----:B------:R-:W-:Y:S05]  /*3f50*/  BRA `(.L_x_13951) ;  /* 0x0000000c00607947 */ /* 0x000fea0003800000 */
.L_x_13948:
[----:B------:R-:W-:-:S09]  /*3f60*/  UISETP.NE.AND UP0, UPT, UR4, 0x2, UPT ;  /* 0x000000020400788c */ /* 0x000fd2000bf05270 */
[----:B------:R-:W-:Y:S05]  /*3f70*/  BRA.U !UP0, `(.L_x_13952) ;  /* 0x0000000108287547 */ /* 0x000fea000b800000 */
[----:B------:R-:W-:-:S09]  /*3f80*/  UISETP.NE.AND UP0, UPT, UR4, 0x3, UPT ;  /* 0x000000030400788c */ /* 0x000fd2000bf05270 */
[----:B------:R-:W-:Y:S05]  /*3f90*/  BRA.U !UP0, `(.L_x_13953) ;  /* 0x0000000108147547 */ /* 0x000fea000b800000 */
[----:B------:R-:W-:-:S09]  /*3fa0*/  UISETP.NE.AND UP0, UPT, UR4, 0x4, UPT ;  /* 0x000000040400788c */ /* 0x000fd2000bf05270 */
[----:B------:R-:W-:Y:S05]  /*3fb0*/  BRA.U UP0, `(.L_x_13950) ;  /* 0x0000000900ec7547 */ /* 0x000fea000b800000 */
[----:B------:R-:W2:Y:S02]  /*3fc0*/  LDG.E.64 R30, desc[UR36][R2.64] ;  /* 0x00000024021e7981 */ /* 0x000ea4000c1e1b00 */
[----:B--2---:R-:W2:Y:S01]  /*3fd0*/  I2F.F64.S64 R30, R30 ;  /* 0x0000001e001e7312 */ /* 0x004ea20000301c00 */
[----:B------:R-:W-:Y:S05]  /*3fe0*/  BRA `(.L_x_13951) ;  /* 0x0000000c003c7947 */ /* 0x000fea0003800000 */
.L_x_13953:
[----:B------:R-:W2:Y:S02]  /*3ff0*/  LDG.E R2, desc[UR36][R2.64] ;  /* 0x0000002402027981 */ /* 0x000ea4000c1e1900 */
[----:B--2---:R0:W1:Y:S01]  /*4000*/  I2F.F64 R30, R2 ;  /* 0x00000002001e7312 */ /* 0x0040620000201c00 */
[----:B------:R-:W-:Y:S05]  /*4010*/  BRA `(.L_x_13951) ;  /* 0x0000000c00307947 */ /* 0x000fea0003800000 */
.L_x_13952:
[----:B------:R-:W2:Y:S02]  /*4020*/  LDG.E.U16 R2, desc[UR36][R2.64] ;  /* 0x0000002402027981 */ /* 0x000ea4000c1e1500 */
[----:B--2---:R0:W1:Y:S01]  /*4030*/  I2F.F64.S16 R30, R2 ;  /* 0x00000002001e7312 */ /* 0x0040620000101c00 */
[----:B------:R-:W-:Y:S05]  /*4040*/  BRA `(.L_x_13951) ;  /* 0x0000000c00247947 */ /* 0x000fea0003800000 */
.L_x_13947:
        /* <DEDUP_REMOVED lines=10> */
.L_x_13955:
[----:B---3--:R-:W3:Y:S02]  /*40f0*/  LDG.E.U16 R0, desc[UR36][R2.64] ;  /* 0x0000002402007981 */ /* 0x008ee4000c1e1500 */
[----:B---3--:R-:W-:-:S05]  /*4100*/  HADD2.F32 R0, -RZ, R0.H0_H0 ;  /* 0x20000000ff007230 */ /* 0x008fca0000004100 */
[----:B------:R-:W-:-:S04]  /*4110*/  FMUL.FTZ R0, R0, 1 ;  /* 0x3f80000000007820 */ /* 0x000fc80000410000 */
[----:B------:R0:W1:Y:S01]  /*4120*/  F2F.F64.F32 R30, R0 ;  /* 0x00000000001e7310 */ /* 0x0000620000201800 */
[----:B------:R-:W-:Y:S05]  /*4130*/  BRA `(.L_x_13951) ;  /* 0x0000000800e87947 */ /* 0x000fea0003800000 */
.L_x_13954:
        /* <DEDUP_REMOVED lines=10> */
.L_x_13957:
[----:B------:R-:W3:Y:S02]  /*41e0*/  LDG.E.U16 R2, desc[UR36][R2.64] ;  /* 0x0000002402027981 */ /* 0x000ee4000c1e1500 */
[----:B---3--:R-:W-:-:S05]  /*41f0*/  HADD2.F32 R0, -RZ, R2.H0_H0 ;  /* 0x20000002ff007230 */ /* 0x008fca0000004100 */
[----:B------:R-:W-:-:S04]  /*4200*/  FMUL.FTZ R0, R0, 1 ;  /* 0x3f80000000007820 */ /* 0x000fc80000410000 */
[----:B------:R0:W1:Y:S01]  /*4210*/  F2F.F64.F32 R30, R0 ;  /* 0x00000000001e7310 */ /* 0x0000620000201800 */
[----:B------:R-:W-:Y:S05]  /*4220*/  BRA `(.L_x_13951) ;  /* 0x0000000800ac7947 */ /* 0x000fea0003800000 */
.L_x_13956:
[----:B------:R0:W5:Y:S01]  /*4230*/  LDG.E.64 R30, desc[UR36][R2.64] ;  /* 0x00000024021e7981 */ /* 0x000162000c1e1b00 */
[----:B------:R-:W-:Y:S05]  /*4240*/  BRA `(.L_x_13951) ;  /* 0x0000000800a47947 */ /* 0x000fea0003800000 */
.L_x_13946:
        /* <DEDUP_REMOVED lines=13> */
.L_x_13960:
[----:B------:R0:W5:Y:S01]  /*4320*/  LDG.E.64 R30, desc[UR36][R2.64] ;  /* 0x00000024021e7981 */ /* 0x000162000c1e1b00 */
[----:B------:R-:W-:Y:S05]  /*4330*/  BRA `(.L_x_13951) ;  /* 0x0000000800687947 */ /* 0x000fea0003800000 */
.L_x_13959:
        /* <DEDUP_REMOVED lines=27> */
.L_x_13962:
        /* <DEDUP_REMOVED lines=14> */
.L_x_13961:
[----:B---3--:R-:W3:Y:S02]  /*45d0*/  LDG.E.U16 R0, desc[UR36][R2.64] ;  /* 0x0000002402007981 */ /* 0x008ee4000c1e1500 */
[----:B---3--:R-:W-:-:S04]  /*45e0*/  IMAD.U32 R0, R0, 0x10000, RZ ;  /* 0x0001000000007824 */ /* 0x008fc800078e00ff */
[----:B------:R-:W-:-:S04]  /*45f0*/  FMUL.FTZ R0, R0, 1 ;  /* 0x3f80000000007820 */ /* 0x000fc80000410000 */
[----:B------:R0:W1:Y:S01]  /*4600*/  F2F.F64.F32 R30, R0 ;  /* 0x00000000001e7310 */ /* 0x0000620000201800 */
[----:B------:R-:W-:Y:S05]  /*4610*/  BRA `(.L_x_13951) ;  /* 0x0000000400b07947 */ /* 0x000fea0003800000 */
.L_x_13958:
        /* <DEDUP_REMOVED lines=11> */
.L_x_13965:
        /* <DEDUP_REMOVED lines=21> */
.L_x_13967:
[----:B------:R-:W-:Y:S05]  /*4820*/  BSYNC.RECONVERGENT B0 ;  /* 0x0000000000007941 */ /* 0x000fea0003800200 */
.L_x_13966:
[----:B------:R-:W-:Y:S01]  /*4830*/  IMAD.SHL.U32 R0, R0, 0x100000, RZ ;  /* 0x0010000000007824 */ /* 0x000fe200078e00ff */
[----:B------:R-:W-:-:S04]  /*4840*/  LEA R2, R2, 0x3b800000, 0x17 ;  /* 0x3b80000002027811 */ /* 0x000fc800078eb8ff */
[----:B------:R-:W-:-:S05]  /*4850*/  LOP3.LUT R0, R2, R0, R7, 0xfe, !PT ;  /* 0x0000000002007212 */ /* 0x000fca00078efe07 */
[----:B------:R-:W-:-:S04]  /*4860*/  FMUL.FTZ R0, R0, 1 ;  /* 0x3f80000000007820 */ /* 0x000fc80000410000 */
[----:B------:R0:W1:Y:S01]  /*4870*/  F2F.F64.F32 R30, R0 ;  /* 0x00000000001e7310 */ /* 0x0000620000201800 */
[----:B------:R-:W-:Y:S05]  /*4880*/  BRA `(.L_x_13951) ;  /* 0x0000000400147947 */ /* 0x000fea0003800000 */
.L_x_13964:
        /* <DEDUP_REMOVED lines=21> */
.L_x_13969:
[----:B------:R-:W-:Y:S05]  /*49e0*/  BSYNC.RECONVERGENT B0 ;  /* 0x0000000000007941 */ /* 0x000fea0003800200 */
.L_x_13968:
[----:B------:R-:W-:Y:S01]  /*49f0*/  IMAD.SHL.U32 R0, R0, 0x200000, RZ ;  /* 0x0020000000007824 */ /* 0x000fe200078e00ff */
[----:B------:R-:W-:-:S04]  /*4a00*/  LEA R2, R2, 0x37800000, 0x17 ;  /* 0x3780000002027811 */ /* 0x000fc800078eb8ff */
[----:B------:R-:W-:-:S05]  /*4a10*/  LOP3.LUT R0, R2, R0, R7, 0xfe, !PT ;  /* 0x0000000002007212 */ /* 0x000fca00078efe07 */
[----:B------:R-:W-:-:S04]  /*4a20*/  FMUL.FTZ R0, R0, 1 ;  /* 0x3f80000000007820 */ /* 0x000fc80000410000 */
[----:B------:R0:W1:Y:S01]  /*4a30*/  F2F.F64.F32 R30, R0 ;  /* 0x00000000001e7310 */ /* 0x0000620000201800 */
[----:B------:R-:W-:Y:S05]  /*4a40*/  BRA `(.L_x_13951) ;  /* 0x0000000000a47947 */ /* 0x000fea0003800000 */
.L_x_13963:
        /* <DEDUP_REMOVED lines=18> */
.L_x_13950:
        /* <DEDUP_REMOVED lines=16> */
.L_x_13972:
[----:B------:R-:W-:Y:S01]  /*4c70*/  CS2R R30, SRZ ;  /* 0x00000000001e7805 */ /* 0x000fe2000001ff00 */
[----:B------:R-:W-:Y:S06]  /*4c80*/  BRA `(.L_x_13951) ;  /* 0x0000000000147947 */ /* 0x000fec0003800000 */
.L_x_13971:
[----:B------:R-:W2:Y:S02]  /*4c90*/  LDG.E.64 R30, desc[UR36][R2.64] ;  /* 0x00000024021e7981 */ /* 0x000ea4000c1e1b00 */
[----:B--2---:R-:W0:Y:S01]  /*4ca0*/  I2F.F64.U64 R30, R30 ;  /* 0x0000001e001e7312 */ /* 0x004e220000301800 */
[----:B------:R-:W-:Y:S05]  /*4cb0*/  BRA `(.L_x_13951) ;  /* 0x0000000000087947 */ /* 0x000fea0003800000 */
.L_x_13970:
[----:B------:R-:W2:Y:S02]  /*4cc0*/  LDG.E R2, desc[UR36][R2.64] ;  /* 0x0000002402027981 */ /* 0x000ea4000c1e1900 */
[----:B--2---:R0:W1:Y:S02]  /*4cd0*/  I2F.F64.U32 R30, R2 ;  /* 0x00000002001e7312 */ /* 0x0040640000201800 */
.L_x_13951:
[----:B------:R-:W-:Y:S05]  /*4ce0*/  BSYNC.RECONVERGENT B6 ;  /* 0x0000000000067941 */ /* 0x000fea0003800200 */
.L_x_13945:
[----:B0-----:R-:W0:Y:S01]  /*4cf0*/  LDC.64 R2, c[0x0][0x398] ;  /* 0x0000e600ff027b82 */ /* 0x001e220000000a00 */
[----:B------:R-:W3:Y:S01]  /*4d00*/  LDCU UR5, c[0x0][0x3ac] ;  /* 0x00007580ff0577ac */ /* 0x000ee20008000800 */
[----:B------:R-:W-:Y:S01]  /*4d10*/  BSSY.RECONVERGENT B6, `(.L_x_13973) ;  /* 0x00000ed000067945 */ /* 0x000fe20003800200 */
[----:B------:R-:W-:-:S04]  /*4d20*/  UPRMT UR4, UR39, 0x9910, URZ ;  /* 0x0000991027047896 */ /* 0x000fc800080000ff */
[----:B------:R-:W-:Y:S01]  /*4d30*/  UISETP.GT.AND UP0, UPT, UR4, 0x9, UPT ;  /* 0x000000090400788c */ /* 0x000fe2000bf04270 */
[----:B---3--:R-:W-:-:S05]  /*4d40*/  IMAD R5, R26, UR5, RZ ;  /* 0x000000051a057c24 */ /* 0x008fca000f8e02ff */
        /* <DEDUP_REMOVED lines=12> */
[----:B---3--:R0:W3:Y:S01]  /*4e10*/  I2F.F64.S16 R26, R2 ;  /* 0x00000002001a7312 */ /* 0x0080e20000101c00 */
[----:B------:R-:W-:Y:S05]  /*4e20*/  BRA `(.L_x_13979) ;  /* 0x0000000c006c7947 */ /* 0x000fea0003800000 */
.L_x_13977:
[----:B------:R-:W3:Y:S02]  /*4e30*/  LDG.E.U8 R2, desc[UR36][R2.64] ;  /* 0x0000002402027981 */ /* 0x000ee4000c1e1100 */
[----:B---3--:R0:W3:Y:S01]  /*4e40*/  I2F.F64.U16 R26, R2 ;  /* 0x00000002001a7312 */ /* 0x0080e20000101800 */
[----:B------:R-:W-:Y:S05]  /*4e50*/  BRA `(.L_x_13979) ;  /* 0x0000000c00607947 */ /* 0x000fea0003800000 */
.L_x_13976:
        /* <DEDUP_REMOVED lines=9> */
.L_x_13981:
[----:B------:R-:W3:Y:S02]  /*4ef0*/  LDG.E R2, desc[UR36][R2.64] ;  /* 0x0000002402027981 */ /* 0x000ee4000c1e1900 */
[----:B---3--:R0:W3:Y:S01]  /*4f00*/  I2F.F64 R26, R2 ;  /* 0x00000002001a7312 */ /* 0x0080e20000201c00 */
[----:B------:R-:W-:Y:S05]  /*4f10*/  BRA `(.L_x_13979) ;  /* 0x0000000c00307947 */ /* 0x000fea0003800000 */
.L_x_13980:
[----:B------:R-:W3:Y:S02]  /*4f20*/  LDG.E.U16 R2, desc[UR36][R2.64] ;  /* 0x0000002402027981 */ /* 0x000ee4000c1e1500 */
[----:B---3--:R0:W3:Y:S01]  /*4f30*/  I2F.F64.S16 R26, R2 ;  /* 0x00000002001a7312 */ /* 0x0080e20000101c00 */
[----:B------:R-:W-:Y:S05]  /*4f40*/  BRA `(.L_x_13979) ;  /* 0x0000000c00247947 */ /* 0x000fea0003800000 */
.L_x_13975:
        /* <DEDUP_REMOVED lines=10> */
.L_x_13983:
[----:B------:R-:W3:Y:S02]  /*4ff0*/  LDG.E.U16 R0, desc[UR36][R2.64] ;  /* 0x0000002402007981 */ /* 0x000ee4000c1e1500 */
[----:B---3--:R-:W-:-:S05]  /*5000*/  HADD2.F32 R0, -RZ, R0.H0_H0 ;  /* 0x20000000ff007230 */ /* 0x008fca0000004100 */
[----:B------:R-:W-:-:S04]  /*5010*/  FMUL.FTZ R0, R0, 1 ;  /* 0x3f80000000007820 */ /* 0x000fc80000410000 */
[----:B------:R0:W3:Y:S01]  /*5020*/  F2F.F64.F32 R26, R0 ;  /* 0x00000000001a7310 */ /* 0x0000e20000201800 */
[----:B------:R-:W-:Y:S05]  /*5030*/  BRA `(.L_x_13979) ;  /* 0x0000000800e87947 */ /* 0x000fea0003800000 */
.L_x_13982:
        /* <DEDUP_REMOVED lines=10> */
.L_x_13985:
[----:B------:R-:W3:Y:S02]  /*50e0*/  LDG.E.U16 R2, desc[UR36][R2.64] ;  /* 0x0000002402027981 */ /* 0x000ee4000c1e1500 */
[----:B---3--:R-:W-:-:S05]  /*50f0*/  HADD2.F32 R0, -RZ, R2.H0_H0 ;  /* 0x20000002ff007230 */ /* 0x008fca0000004100 */
[----:B------:R-:W-:-:S04]  /*5100*/  FMUL.FTZ R0, R0, 1 ;  /* 0x3f80000000007820 */ /* 0x000fc80000410000 */
[----:B------:R0:W3:Y:S01]  /*5110*/  F2F.F64.F32 R26, R0 ;  /* 0x00000000001a7310 */ /* 0x0000e20000201800 */
[----:B------:R-:W-:Y:S05]  /*5120*/  BRA `(.L_x_13979) ;  /* 0x0000000800ac7947 */ /* 0x000fea0003800000 */
.L_x_13984:
[----:B------:R0:W5:Y:S01]  /*5130*/  LDG.E.64 R26, desc[UR36][R2.64] ;  /* 0x00000024021a7981 */ /* 0x000162000c1e1b00 */
[----:B------:R-:W-:Y:S05]  /*5140*/  BRA `(.L_x_13979) ;  /* 0x0000000800a47947 */ /* 0x000fea0003800000 */
.L_x_13974:
        /* <DEDUP_REMOVED lines=13> */
.L_x_13988:
[----:B------:R0:W5:Y:S01]  /*5220*/  LDG.E.64 R26, desc[UR36][R2.64] ;  /* 0x00000024021a7981 */ /* 0x000162000c1e1b00 */
[----:B------:R-:W-:Y:S05]  /*5230*/  BRA `(.L_x_13979) ;  /* 0x0000000800687947 */ /* 0x000fea0003800000 */
.L_x_13987:
        /* <DEDUP_REMOVED lines=25> */
[----:B------:R0:W3:Y:S01]  /*53d0*/  F2F.F64.F32 R26, R5 ;  /* 0x00000005001a7310 */ /* 0x0000e20000201800 */
[----:B------:R-:W-:Y:S05]  /*53e0*/  BRA `(.L_x_13979) ;  /* 0x0000000400fc7947 */ /* 0x000fea0003800000 */
.L_x_13990:
        /* <DEDUP_REMOVED lines=12> */
[----:B------:R0:W3:Y:S01]  /*54b0*/  F2F.F64.F32 R26, R0 ;  /* 0x00000000001a7310 */ /* 0x0000e20000201800 */
[----:B------:R-:W-:Y:S05]  /*54c0*/  BRA `(.L_x_13979) ;  /* 0x0000000400c47947 */ /* 0x000fea0003800000 */
.L_x_13989:
[----:B------:R-:W3:Y:S02]  /*54d0*/  LDG.E.U16 R0, desc[UR36][R2.64] ;  /* 0x0000002402007981 */ /* 0x000ee4000c1e1500 */
[----:B---3--:R-:W-:-:S04]  /*54e0*/  IMAD.U32 R0, R0, 0x10000, RZ ;  /* 0x0001000000007824 */ /* 0x008fc800078e00ff */
[----:B------:R-:W-:-:S04]  /*54f0*/  FMUL.FTZ R0, R0, 1 ;  /* 0x3f80000000007820 */ /* 0x000fc80000410000 */
[----:B------:R0:W3:Y:S01]  /*5500*/  F2F.F64.F32 R26, R0 ;  /* 0x00000000001a7310 */ /* 0x0000e20000201800 */
[----:B------:R-:W-:Y:S05]  /*5510*/  BRA `(.L_x_13979) ;  /* 0x0000000400b07947 */ /* 0x000fea0003800000 */
.L_x_13986:
        /* <DEDUP_REMOVED lines=9> */
[----:B---3--:R0:W3:Y:S01]  /*55b0*/  I2F.F64.U16 R26, R2 ;  /* 0x00000002001a7312 */ /* 0x0080e20000101800 */
[----:B------:R-:W-:Y:S05]  /*55c0*/  BRA `(.L_x_13979) ;  /* 0x0000000400847947 */ /* 0x000fea0003800000 */
.L_x_13993:
        /* <DEDUP_REMOVED lines=21> */
.L_x_13995:
[----:B------:R-:W-:Y:S05]  /*5720*/  BSYNC.RECONVERGENT B0 ;  /* 0x0000000000007941 */ /* 0x000fea0003800200 */
.L_x_13994:
[----:B------:R-:W-:Y:S01]  /*5730*/  IMAD.SHL.U32 R0, R0, 0x100000, RZ ;  /* 0x0010000000007824 */ /* 0x000fe200078e00ff */
[----:B------:R-:W-:-:S04]  /*5740*/  LEA R2, R2, 0x3b800000, 0x17 ;  /* 0x3b80000002027811 */ /* 0x000fc800078eb8ff */
[----:B------:R-:W-:-:S05]  /*5750*/  LOP3.LUT R0, R2, R0, R7, 0xfe, !PT ;  /* 0x0000000002007212 */ /* 0x000fca00078efe07 */
[----:B------:R-:W-:-:S04]  /*5760*/  FMUL.FTZ R0, R0, 1 ;  /* 0x3f80000000007820 */ /* 0x000fc80000410000 */
[----:B------:R0:W3:Y:S01]  /*5770*/  F2F.F64.F32 R26, R0 ;  /* 0x00000000001a7310 */ /* 0x0000e20000201800 */
[----:B------:R-:W-:Y:S05]  /*5780*/  BRA `(.L_x_13979) ;  /* 0x0000000400147947 */ /* 0x000fea0003800000 */
.L_x_13992:
        /* <DEDUP_REMOVED lines=21> */
.L_x_13997:
[----:B------:R-:W-:Y:S05]  /*58e0*/  BSYNC.RECONVERGENT B0 ;  /* 0x0000000000007941 */ /* 0x000fea0003800200 */
.L_x_13996:
[----:B------:R-:W-:Y:S01]  /*58f0*/  IMAD.SHL.U32 R0, R0, 0x200000, RZ ;  /* 0x0020000000007824 */ /* 0x000fe200078e00ff */
[----:B------:R-:W-:-:S04]  /*5900*/  LEA R2, R2, 0x37800000, 0x17 ;  /* 0x3780000002027811 */ /* 0x000fc800078eb8ff */
[----:B------:R-:W-:-:S05]  /*5910*/  LOP3.LUT R0, R2, R0, R7, 0xfe, !PT ;  /* 0x0000000002007212 */ /* 0x000fca00078efe07 */
[----:B------:R-:W-:-:S04]  /*5920*/  FMUL.FTZ R0, R0, 1 ;  /* 0x3f80000000007820 */ /* 0x000fc80000410000 */
[----:B------:R0:W3:Y:S01]  /*5930*/  F2F.F64.F32 R26, R0 ;  /* 0x00000000001a7310 */ /* 0x0000e20000201800 */
[----:B------:R-:W-:Y:S05]  /*5940*/  BRA `(.L_x_13979) ;  /* 0x0000000000a47947 */ /* 0x000fea0003800000 */
.L_x_13991:
        /* <DEDUP_REMOVED lines=18> */
.L_x_13978:
[----:B------:R-:W-:Y:S01]  /*5a70*/  MOV R2, 0x0 ;  /* 0x0000000000027802 */ /* 0x000fe20000000f00 */
[----:B------:R-:W0:Y:S01]  /*5a80*/  LDCU.64 UR4, c[0x4][0x148] ;  /* 0x01002900ff0477ac */ /* 0x000e220008000a00 */
[----:B------:R-:W-:Y:S02]  /*5a90*/  IMAD.MOV.U32 R8, RZ, RZ, 0x4e ;  /* 0x0000004eff087424 */ /* 0x000fe400078e00ff */
[----:B------:R-:W-:Y:S01]  /*5aa0*/  IMAD.MOV.U32 R12, RZ, RZ, 0x1 ;  /* 0x00000001ff0c7424 */ /* 0x000fe200078e00ff */
[----:B------:R-:W3:Y:S01]  /*5ab0*/  LDCU.64 UR6, c[0x4][0x150] ;  /* 0x01002a00ff0677ac */ /* 0x000ee20008000a00 */
[----:B------:R-:W1:Y:S01]  /*5ac0*/  LDC.64 R2, c[0x4][R2] ;  /* 0x0100000002027b82 */ /* 0x000e620000000a00 */
[----:B------:R-:W-:Y:S01]  /*5ad0*/  IMAD.MOV.U32 R13, RZ, RZ, RZ ;  /* 0x000000ffff0d7224 */ /* 0x000fe200078e00ff */
[----:B------:R-:W2:Y:S01]  /*5ae0*/  LDCU.64 UR8, c[0x4][0x10] ;  /* 0x01000200ff0877ac */ /* 0x000ea20008000a00 */
[----:B0-----:R-:W-:Y:S02]  /*5af0*/  IMAD.U32 R4, RZ, RZ, UR4 ;  /* 0x00000004ff047e24 */ /* 0x001fe4000f8e00ff */
[----:B------:R-:W-:-:S02]  /*5b00*/  IMAD.U32 R5, RZ, RZ, UR5 ;  /* 0x00000005ff057e24 */ /* 0x000fc4000f8e00ff */
[----:B---3--:R-:W-:Y:S02]  /*5b10*/  IMAD.U32 R6, RZ, RZ, UR6 ;  /* 0x00000006ff067e24 */ /* 0x008fe4000f8e00ff */
[----:B------:R-:W-:Y:S02]  /*5b20*/  IMAD.U32 R7, RZ, RZ, UR7 ;  /* 0x00000007ff077e24 */ /* 0x000fe4000f8e00ff */
[----:B--2---:R-:W-:Y:S02]  /*5b30*/  IMAD.U32 R10, RZ, RZ, UR8 ;  /* 0x00000008ff0a7e24 */ /* 0x004fe4000f8e00ff */
[----:B------:R-:W-:-:S07]  /*5b40*/  IMAD.U32 R11, RZ, RZ, UR9 ;  /* 0x00000009ff0b7e24 */ /* 0x000fce000f8e00ff */
[----:B------:R-:W-:-:S07]  /*5b50*/  LEPC R20, `(.L_x_14000) ;  /* 0x000000001014794e */ /* 0x000fce0000000000 */
[----:B-1--45:R-:W-:Y:S05]  /*5b60*/  CALL.ABS.NOINC R2 ;  /* 0x0000000002007343 */ /* 0x032fea0003c00000 */
.L_x_14000:
[----:B------:R-:W-:Y:S01]  /*5b70*/  CS2R R26, SRZ ;  /* 0x00000000001a7805 */ /* 0x000fe2000001ff00 */
[----:B------:R-:W-:Y:S06]  /*5b80*/  BRA `(.L_x_13979) ;  /* 0x0000000000147947 */ /* 0x000fec0003800000 */
.L_x_13999:
[----:B------:R-:W3:Y:S02]  /*5b90*/  LDG.E.64 R26, desc[UR36][R2.64] ;  /* 0x00000024021a7981 */ /* 0x000ee4000c1e1b00 */
[----:B---3--:R-:W0:Y:S01]  /*5ba0*/  I2F.F64.U64 R26, R26 ;  /* 0x0000001a001a7312 */ /* 0x008e220000301800 */
[----:B------:R-:W-:Y:S05]  /*5bb0*/  BRA `(.L_x_13979) ;  /* 0x0000000000087947 */ /* 0x000fea0003800000 */
.L_x_13998:
[----:B------:R-:W3:Y:S02]  /*5bc0*/  LDG.E R2, desc[UR36][R2.64] ;  /* 0x0000002402027981 */ /* 0x000ee4000c1e1900 */
[----:B---3--:R0:W3:Y:S02]  /*5bd0*/  I2F.F64.U32 R26, R2 ;  /* 0x00000002001a7312 */ /* 0x0080e40000201800 */
.L_x_13979:
[----:B------:R-:W-:Y:S05]  /*5be0*/  BSYNC.RECONVERGENT B6 ;  /* 0x0000000000067941 */ /* 0x000fea0003800200 */
.L_x_13973:
[----:B------:R-:W-:-:S07]  /*5bf0*/  VIADD R28, R28, 0x80 ;  /* 0x000000801c1c7836 */ /* 0x000fce0000000000 */
.L_x_13944:
[----:B------:R-:W-:Y:S05]  /*5c00*/  BSYNC.RECONVERGENT B7 ;  /* 0x0000000000077941 */ /* 0x000fea0003800200 */
.L_x_13943:
        /* <DEDUP_REMOVED lines=26> */
.L_x_14007:
[----:B------:R-:W2:Y:S02]  /*5db0*/  LDG.E.U8 R2, desc[UR36][R2.64] ;  /* 0x0000002402027981 */ /* 0x000ea4000c1e1100 */
[----:B--2---:R0:W1:Y:S01]  /*5dc0*/  I2F.F64.U16 R32, R2 ;  /* 0x0000000200207312 */ /* 0x0040620000101800 */
[----:B------:R-:W-:Y:S05]  /*5dd0*/  BRA `(.L_x_14009) ;  /* 0x0000000c00607947 */ /* 0x000fea0003800000 */
.L_x_14006:
        /* <DEDUP_REMOVED lines=9> */
.L_x_14011:
[----:B------:R-:W2:Y:S02]  /*5e70*/  LDG.E R2, desc[UR36][R2.64] ;  /* 0x0000002402027981 */ /* 0x000ea4000c1e1900 */
[----:B--2---:R0:W1:Y:S01]  /*5e80*/  I2F.F64 R32, R2 ;  /* 0x0000000200207312 */ /* 0x0040620000201c00 */
[----:B------:R-:W-:Y:S05]  /*5e90*/  BRA `(.L_x_14009) ;  /* 0x0000000c00307947 */ /* 0x000fea0003800000 */
.L_x_14010:
[----:B------:R-:W2:Y:S02]  /*5ea0*/  LDG.E.U16 R2, desc[UR36][R2.64] ;  /* 0x0000002402027981 */ /* 0x000ea4000c1e1500 */
[----:B--2---:R0:W1:Y:S01]  /*5eb0*/  I2F.F64.S16 R32, R2 ;  /* 0x0000000200207312 */ /* 0x0040620000101c00 */
[----:B------:R-:W-:Y:S05]  /*5ec0*/  BRA `(.L_x_14009) ;  /* 0x0000000c00247947 */ /* 0x000fea0003800000 */
.L_x_14005:
        /* <DEDUP_REMOVED lines=10> */
.L_x_14013:
[----:B---3--:R-:W3:Y:S02]  /*5f70*/  LDG.E.U16 R0, desc[UR36][R2.64] ;  /* 0x0000002402007981 */ /* 0x008ee4000c1e1500 */
[----:B---3--:R-:W-:-:S05]  /*5f80*/  HADD2.F32 R0, -RZ, R0.H0_H0 ;  /* 0x20000000ff007230 */ /* 0x008fca0000004100 */
[----:B------:R-:W-:-:S04]  /*5f90*/  FMUL.FTZ R0, R0, 1 ;  /* 0x3f80000000007820 */ /* 0x000fc80000410000 */
[----:B------:R0:W1:Y:S01]  /*5fa0*/  F2F.F64.F32 R32, R0 ;  /* 0x0000000000207310 */ /* 0x0000620000201800 */
[----:B------:R-:W-:Y:S05]  /*5fb0*/  BRA `(.L_x_14009) ;  /* 0x0000000800e87947 */ /* 0x000fea0003800000 */
.L_x_14012:
        /* <DEDUP_REMOVED lines=10> */
.L_x_14015:
[----:B------:R-:W3:Y:S02]  /*6060*/  LDG.E.U16 R2, desc[UR36][R2.64] ;  /* 0x0000002402027981 */ /* 0x000ee4000c1e1500 */
[----:B---3--:R-:W-:-:S05]  /*6070*/  HADD2.F32 R0, -RZ, R2.H0_H0 ;  /* 0x20000002ff007230 */ /* 0x008fca0000004100 */
[----:B------:R-:W-:-:S04]  /*6080*/  FMUL.FTZ R0, R0, 1 ;  /* 0x3f80000000007820 */ /* 0x000fc80000410000 */
[----:B------:R0:W1:Y:S01]  /*6090*/  F2F.F64.F32 R32, R0 ;  /* 0x0000000000207310 */ /* 0x0000620000201800 */
[----:B------:R-:W-:Y:S05]  /*60a0*/  BRA `(.L_x_14009) ;  /* 0x0000000800ac7947 */ /* 0x000fea0003800000 */
.L_x_14014:
[----:B------:R0:W5:Y:S01]  /*60b0*/  LDG.E.64 R32, desc[UR36][R2.64] ;  /* 0x0000002402207981 */ /* 0x000162000c1e1b00 */
[----:B------:R-:W-:Y:S05]  /*60c0*/  BRA `(.L_x_14009) ;  /* 0x0000000800a47947 */ /* 0x000fea0003800000 */
.L_x_14004:
        /* <DEDUP_REMOVED lines=13> */
.L_x_14018:
[----:B------:R0:W5:Y:S01]  /*61a0*/  LDG.E.64 R32, desc[UR36][R2.64] ;  /* 0x0000002402207981 */ /* 0x000162000c1e1b00 */
[----:B------:R-:W-:Y:S05]  /*61b0*/  BRA `(.L_x_14009) ;  /* 0x0000000800687947 */ /* 0x000fea0003800000 */
.L_x_14017:
        /* <DEDUP_REMOVED lines=27> */
.L_x_14020:
        /* <DEDUP_REMOVED lines=14> */
.L_x_14019:
[----:B---3--:R-:W3:Y:S02]  /*6450*/  LDG.E.U16 R0, desc[UR36][R2.64] ;  /* 0x0000002402007981 */ /* 0x008ee4000c1e1500 */
[----:B---3--:R-:W-:-:S04]  /*6460*/  IMAD.U32 R0, R0, 0x10000, RZ ;  /* 0x0001000000007824 */ /* 0x008fc800078e00ff */
[----:B------:R-:W-:-:S04]  /*6470*/  FMUL.FTZ R0, R0, 1 ;  /* 0x3f80000000007820 */ /* 0x000fc80000410000 */
[----:B------:R0:W1:Y:S01]  /*6480*/  F2F.F64.F32 R32, R0 ;  /* 0x0000000000207310 */ /* 0x0000620000201800 */
[----:B------:R-:W-:Y:S05]  /*6490*/  BRA `(.L_x_14009) ;  /* 0x0000000400b07947 */ /* 0x000fea0003800000 */
.L_x_14016:
        /* <DEDUP_REMOVED lines=11> */
.L_x_14023:
        /* <DEDUP_REMOVED lines=21> */
.L_x_14025:
[----:B------:R-:W-:Y:S05]  /*66a0*/  BSYNC.RECONVERGENT B0 ;  /* 0x0000000000007941 */ /* 0x000fea0003800200 */
.L_x_14024:
[----:B------:R-:W-:Y:S01]  /*66b0*/  IMAD.SHL.U32 R0, R0, 0x100000, RZ ;  /* 0x0010000000007824 */ /* 0x000fe200078e00ff */
[----:B------:R-:W-:-:S04]  /*66c0*/  LEA R2, R2, 0x3b800000, 0x17 ;  /* 0x3b80000002027811 */ /* 0x000fc800078eb8ff */
[----:B------:R-:W-:-:S05]  /*66d0*/  LOP3.LUT R0, R2, R0, R7, 0xfe, !PT ;  /* 0x0000000002007212 */ /* 0x000fca00078efe07 */
[----:B------:R-:W-:-:S04]  /*66e0*/  FMUL.FTZ R0, R0, 1 ;  /* 0x3f80000000007820 */ /* 0x000fc80000410000 */
[----:B------:R0:W1:Y:S01]  /*66f0*/  F2F.F64.F32 R32, R0 ;  /* 0x0000000000207310 */ /* 0x0000620000201800 */
[----:B------:R-:W-:Y:S05]  /*6700*/  BRA `(.L_x_14009) ;  /* 0x0000000400147947 */ /* 0x000fea0003800000 */
.L_x_14022:
        /* <DEDUP_REMOVED lines=21> */
.L_x_14027:
[----:B------:R-:W-:Y:S05]  /*6860*/  BSYNC.RECONVERGENT B0 ;  /* 0x0000000000007941 */ /* 0x000fea0003800200 */
.L_x_14026:
[----:B------:R-:W-:Y:S01]  /*6870*/  IMAD.SHL.U32 R0, R0, 0x200000, RZ ;  /* 0x0020000000007824 */ /* 0x000fe200078e00ff */
[----:B------:R-:W-:-:S04]  /*6880*/  LEA R2, R2, 0x37800000, 0x17 ;  /* 0x3780000002027811 */ /* 0x000fc800078eb8ff */
[----:B------:R-:W-:-:S05]  /*6890*/  LOP3.LUT R0, R2, R0, R7, 0xfe, !PT ;  /* 0x0000000002007212 */ /* 0x000fca00078efe07 */
[----:B------:R-:W-:-:S04]  /*68a0*/  FMUL.FTZ R0, R0, 1 ;  /* 0x3f80000000007820 */ /* 0x000fc80000410000 */
[----:B------:R0:W1:Y:S01]  /*68b0*/  F2F.F64.F32 R32, R0 ;  /* 0x0000000000207310 */ /* 0x0000620000201800 */
[----:B------:R-:W-:Y:S05]  /*68c0*/  BRA `(.L_x_14009) ;  /* 0x0000000000a47947 */ /* 0x000fea0003800000 */
.L_x_14021:
        /* <DEDUP_REMOVED lines=18> */
.L_x_14008:
        /* <DEDUP_REMOVED lines=16> */
.L_x_14030:
[----:B------:R-:W-:Y:S01]  /*6af0*/  CS2R R32, SRZ ;  /* 0x0000000000207805 */ /* 0x000fe2000001ff00 */
[----:B------:R-:W-:Y:S06]  /*6b00*/  BRA `(.L_x_14009) ;  /* 0x0000000000147947 */ /* 0x000fec0003800000 */
.L_x_14029:
[----:B------:R-:W2:Y:S02]  /*6b10*/  LDG.E.64 R32, desc[UR36][R2.64] ;  /* 0x0000002402207981 */ /* 0x000ea4000c1e1b00 */
[----:B--2---:R-:W0:Y:S01]  /*6b20*/  I2F.F64.U64 R32, R32 ;  /* 0x0000002000207312 */ /* 0x004e220000301800 */
[----:B------:R-:W-:Y:S05]  /*6b30*/  BRA `(.L_x_14009) ;  /* 0x0000000000087947 */ /* 0x000fea0003800000 */
.L_x_14028:
[----:B------:R-:W2:Y:S02]  /*6b40*/  LDG.E R2, desc[UR36][R2.64] ;  /* 0x0000002402027981 */ /* 0x000ea4000c1e1900 */
[----:B--2---:R0:W1:Y:S02]  /*6b50*/  I2F.F64.U32 R32, R2 ;  /* 0x0000000200207312 */ /* 0x0040640000201800 */
.L_x_14009:
[----:B------:R-:W-:Y:S05]  /*6b60*/  BSYNC.RECONVERGENT B6 ;  /* 0x0000000000067941 */ /* 0x000fea0003800200 */
.L_x_14003:
[----:B0-----:R-:W0:Y:S01]  /*6b70*/  LDC.64 R2, c[0x0][0x398] ;  /* 0x0000e600ff027b82 */ /* 0x001e220000000a00 */
[----:B------:R-:W3:Y:S01]  /*6b80*/  LDCU UR5, c[0x0][0x3ac] ;  /* 0x00007580ff0577ac */ /* 0x000ee20008000800 */
        /* <DEDUP_REMOVED lines=17> */
.L_x_14034:
[----:B------:R-:W3:Y:S02]  /*6ca0*/  LDG.E.U8 R2, desc[UR36][R2.64] ;  /* 0x0000002402027981 */ /* 0x000ee4000c1e1100 */
[----:B---3--:R0:W3:Y:S01]  /*6cb0*/  I2F.F64.U16 R34, R2 ;  /* 0x0000000200227312 */ /* 0x0080e20000101800 */
[----:B------:R-:W-:Y:S05]  /*6cc0*/  BRA `(.L_x_14002) ;  /* 0x0000000c00547947 */ /* 0x000fea0003800000 */
.L_x_14033:
        /* <DEDUP_REMOVED lines=9> */
.L_x_14037:
[----:B------:R-:W3:Y:S02]  /*6d60*/  LDG.E R2, desc[UR36][R2.64] ;  /* 0x0000002402027981 */ /* 0x000ee4000c1e1900 */
[----:B---3--:R0:W3:Y:S01]  /*6d70*/  I2F.F64 R34, R2 ;  /* 0x0000000200227312 */ /* 0x0080e20000201c00 */
[----:B------:R-:W-:Y:S05]  /*6d80*/  BRA `(.L_x_14002) ;  /* 0x0000000c00247947 */ /* 0x000fea0003800000 */
.L_x_14036:
[----:B------:R-:W3:Y:S02]  /*6d90*/  LDG.E.U16 R2, desc[UR36][R2.64] ;  /* 0x0000002402027981 */ /* 0x000ee4000c1e1500 */
[----:B---3--:R0:W3:Y:S01]  /*6da0*/  I2F.F64.S16 R34, R2 ;  /* 0x0000000200227312 */ /* 0x0080e20000101c00 */
[----:B------:R-:W-:Y:S05]  /*6db0*/  BRA `(.L_x_14002) ;  /* 0x0000000c00187947 */ /* 0x000fea0003800000 */
.L_x_14032:
        /* <DEDUP_REMOVED lines=10> */
.L_x_14039:
[----:B------:R-:W3:Y:S02]  /*6e60*/  LDG.E.U16 R0, desc[UR36][R2.64] ;  /* 0x0000002402007981 */ /* 0x000ee4000c1e1500 */
[----:B---3--:R-:W-:-:S05]  /*6e70*/  HADD2.F32 R0, -RZ, R0.H0_H0 ;  /* 0x20000000ff007230 */ /* 0x008fca0000004100 */
[----:B------:R-:W-:-:S04]  /*6e80*/  FMUL.FTZ R0, R0, 1 ;  /* 0x3f80000000007820 */ /* 0x000fc80000410000 */
[----:B------:R0:W3:Y:S01]  /*6e90*/  F2F.F64.F32 R34, R0 ;  /* 0x0000000000227310 */ /* 0x0000e20000201800 */
[----:B------:R-:W-:Y:S05]  /*6ea0*/  BRA `(.L_x_14002) ;  /* 0x0000000800dc7947 */ /* 0x000fea0003800000 */
.L_x_14038:
        /* <DEDUP_REMOVED lines=10> */
.L_x_14041:
[----:B------:R-:W3:Y:S02]  /*6f50*/  LDG.E.U16 R2, desc[UR36][R2.64] ;  /* 0x0000002402027981 */ /* 0x000ee4000c1e1500 */
[----:B---3--:R-:W-:-:S05]  /*6f60*/  HADD2.F32 R0, -RZ, R2.H0_H0 ;  /* 0x20000002ff007230 */ /* 0x008fca0000004100 */
[----:B------:R-:W-:-:S04]  /*6f70*/  FMUL.FTZ R0, R0, 1 ;  /* 0x3f80000000007820 */ /* 0x000fc80000410000 */
[----:B------:R0:W3:Y:S01]  /*6f80*/  F2F.F64.F32 R34, R0 ;  /* 0x0000000000227310 */ /* 0x0000e20000201800 */
[----:B------:R-:W-:Y:S05]  /*6f90*/  BRA `(.L_x_14002) ;  /* 0x0000000800a07947 */ /* 0x000fea0003800000 */
.L_x_14040:
[----:B------:R0:W5:Y:S01]  /*6fa0*/  LDG.E.64 R34, desc[UR36][R2.64] ;  /* 0x0000002402227981 */ /* 0x000162000c1e1b00 */
[----:B------:R-:W-:Y:S05]  /*6fb0*/  BRA `(.L_x_14002) ;  /* 0x0000000800987947 */ /* 0x000fea0003800000 */
.L_x_14031:
        /* <DEDUP_REMOVED lines=13> */
.L_x_14044:
[----:B------:R0:W5:Y:S01]  /*7090*/  LDG.E.64 R34, desc[UR36][R2.64] ;  /* 0x0000002402227981 */ /* 0x000162000c1e1b00 */
[----:B------:R-:W-:Y:S05]  /*70a0*/  BRA `(.L_x_14002) ;  /* 0x00000008005c7947 */ /* 0x000fea0003800000 */
.L_x_14043:
        /* <DEDUP_REMOVED lines=27> */
.L_x_14046:
        /* <DEDUP_REMOVED lines=14> */
.L_x_14045:
[----:B------:R-:W3:Y:S02]  /*7340*/  LDG.E.U16 R0, desc[UR36][R2.64] ;  /* 0x0000002402007981 */ /* 0x000ee4000c1e1500 */
[----:B---3--:R-:W-:-:S04]  /*7350*/  IMAD.U32 R0, R0, 0x10000, RZ ;  /* 0x0001000000007824 */ /* 0x008fc800078e00ff */
[----:B------:R-:W-:-:S04]  /*7360*/  FMUL.FTZ R0, R0, 1 ;  /* 0x3f80000000007820 */ /* 0x000fc80000410000 */
[----:B------:R0:W3:Y:S01]  /*7370*/  F2F.F64.F32 R34, R0 ;  /* 0x0000000000227310 */ /* 0x0000e20000201800 */
[----:B------:R-:W-:Y:S05]  /*7380*/  BRA `(.L_x_14002) ;  /* 0x0000000400a47947 */ /* 0x000fea0003800000 */
.L_x_14042:
        /* <DEDUP_REMOVED lines=11> */
.L_x_14049:
[----:B------:R-:W3:Y:S02]  /*7440*/  LDG.E.U8 R3, desc[UR36][R2.64] ;  /* 0x0000002402037981 */ /* 0x000ee4000c1e1100 */
        /* <DEDUP_REMOVED lines=19> */
.L_x_14051:
[----:B------:R-:W-:Y:S05]  /*7580*/  BSYNC.RECONVERGENT B0 ;  /* 0x0000000000007941 */ /* 0x000fea0003800200 */
.L_x_14050:
[----:B------:R-:W-:Y:S01]  /*7590*/  IMAD.SHL.U32 R0, R0, 0x100000, RZ ;  /* 0x0010000000007824 */ /* 0x000fe200078e00ff */
[----:B------:R-:W-:-:S04]  /*75a0*/  LEA R2, R2, 0x3b800000, 0x17 ;  /* 0x3b80000002027811 */ /* 0x000fc800078eb8ff */
[----:B------:R-:W-:-:S05]  /*75b0*/  LOP3.LUT R0, R2, R0, R7, 0xfe, !PT ;  /* 0x0000000002007212 */ /* 0x000fca00078efe07 */
[----:B------:R-:W-:-:S04]  /*75c0*/  FMUL.FTZ R0, R0, 1 ;  /* 0x3f80000000007820 */ /* 0x000fc80000410000 */
[----:B------:R0:W3:Y:S01]  /*75d0*/  F2F.F64.F32 R34, R0 ;  /* 0x0000000000227310 */ /* 0x0000e20000201800 */
[----:B------:R-:W-:Y:S05]  /*75e0*/  BRA `(.L_x_14002) ;  /* 0x00000004000c7947 */ /* 0x000fea0003800000 */
.L_x_14048:
        /* <DEDUP_REMOVED lines=20> */
.L_x_14053:
[----:B------:R-:W-:Y:S05]  /*7730*/  BSYNC.RECONVERGENT B0 ;  /* 0x0000000000007941 */ /* 0x000fea0003800200 */
.L_x_14052:
[----:B------:R-:W-:Y:S01]  /*7740*/  IMAD.SHL.U32 R0, R0, 0x200000, RZ ;  /* 0x0020000000007824 */ /* 0x000fe200078e00ff */
[----:B------:R-:W-:-:S04]  /*7750*/  LEA R2, R2, 0x37800000, 0x17 ;  /* 0x3780000002027811 */ /* 0x000fc800078eb8ff */
[----:B------:R-:W-:-:S05]  /*7760*/  LOP3.LUT R0, R2, R0, R7, 0xfe, !PT ;  /* 0x0000000002007212 */ /* 0x000fca00078efe07 */
[----:B------:R-:W-:-:S04]  /*7770*/  FMUL.FTZ R0, R0, 1 ;  /* 0x3f80000000007820 */ /* 0x000fc80000410000 */
[----:B------:R0:W3:Y:S01]  /*7780*/  F2F.F64.F32 R34, R0 ;  /* 0x0000000000227310 */ /* 0x0000e20000201800 */
[----:B------:R-:W-:Y:S05]  /*7790*/  BRA `(.L_x_14002) ;  /* 0x0000000000a07947 */ /* 0x000fea0003800000 */
.L_x_14047:
        /* <DEDUP_REMOVED lines=18> */
.L_x_14035:
        /* <DEDUP_REMOVED lines=16> */
.L_x_14056:
[----:B------:R-:W-:Y:S05]  /*79c0*/  BRA `(.L_x_14002) ;  /* 0x0000000000147947 */ /* 0x000fea0003800000 */
.L_x_14055:
[----:B------:R-:W3:Y:S02]  /*79d0*/  LDG.E.64 R34, desc[UR36][R2.64] ;  /* 0x0000002402227981 */ /* 0x000ee4000c1e1b00 */
[----:B---3--:R-:W0:Y:S01]  /*79e0*/  I2F.F64.U64 R34, R34 ;  /* 0x0000002200227312 */ /* 0x008e220000301800 */
[----:B------:R-:W-:Y:S05]  /*79f0*/  BRA `(.L_x_14002) ;  /* 0x0000000000087947 */ /* 0x000fea0003800000 */
.L_x_14054:
[----:B------:R-:W3:Y:S02]  /*7a00*/  LDG.E R2, desc[UR36][R2.64] ;  /* 0x0000002402027981 */ /* 0x000ee4000c1e1900 */
[----:B---3--:R0:W3:Y:S02]  /*7a10*/  I2F.F64.U32 R34, R2 ;  /* 0x0000000200227312 */ /* 0x0080e40000201800 */
.L_x_14002:
[----:B------:R-:W-:Y:S05]  /*7a20*/  BSYNC.RECONVERGENT B7 ;  /* 0x0000000000077941 */ /* 0x000fea0003800200 */
.L_x_14001:
[----:B01---5:R-:W0:Y:S01]  /*7a30*/  MUFU.RCP64H R3, R17 ;  /* 0x0000001100037308 */ /* 0x023e220000001800 */
[----:B------:R-:W-:Y:S01]  /*7a40*/  IMAD.MOV.U32 R2, RZ, RZ, 0x1 ;  /* 0x00000001ff027424 */ /* 0x000fe200078e00ff */
[----:B--2-4-:R-:W-:Y:S01]  /*7a50*/  FSETP.GEU.AND P2, PT, |R23|, 6.5827683646048100446e-37, PT ;  /* 0x036000001700780b */ /* 0x014fe20003f4e200 */
[----:B------:R-:W-:Y:S01]  /*7a60*/  BSSY.RECONVERGENT B0, `(.L_x_14057) ;  /* 0x0000015000007945 */ /* 0x000fe20003800200 */
[----:B------:R-:W-:-:S03]  /*7a70*/  ISETP.GE.AND P1, PT, R36, R37, PT ;  /* 0x000000252400720c */ /* 0x000fc60003f26270 */
        /* <DEDUP_REMOVED lines=12> */
[----:B------:R-:W-:Y:S01]  /*7b40*/  MOV R0, 0x7b90 ;  /* 0x00007b9000007802 */ /* 0x000fe20000000f00 */
[----:B------:R-:W-:Y:S02]  /*7b50*/  IMAD.MOV.U32 R11, RZ, RZ, R23 ;  /* 0x000000ffff0b7224 */ /* 0x000fe400078e0017 */
[----:B------:R-:W-:Y:S02]  /*7b60*/  IMAD.MOV.U32 R8, RZ, RZ, R16 ;  /* 0x000000ffff087224 */ /* 0x000fe400078e0010 */
[----:B------:R-:W-:-:S07]  /*7b70*/  IMAD.MOV.U32 R3, RZ, RZ, R17 ;  /* 0x000000ffff037224 */ /* 0x000fce00078e0011 */
[----:B------:R-:W-:Y:S05]  /*7b80*/  CALL.REL.NOINC `($__internal_43_$__cuda_sm20_div_rn_f64_full) ;  /* 0x0000004800d87944 */ /* 0x000fea0003c00000 */
[----:B------:R-:W-:Y:S02]  /*7b90*/  IMAD.MOV.U32 R4, RZ, RZ, R14 ;  /* 0x000000ffff047224 */ /* 0x000fe400078e000e */
[----:B------:R-:W-:-:S07]  /*7ba0*/  IMAD.MOV.U32 R5, RZ, RZ, R15 ;  /* 0x000000ffff057224 */ /* 0x000fce00078e000f */
.L_x_14058:
[----:B------:R-:W-:Y:S05]  /*7bb0*/  BSYNC.RECONVERGENT B0 ;  /* 0x0000000000007941 */ /* 0x000fea0003800200 */
.L_x_14057:
        /* <DEDUP_REMOVED lines=12> */
[----:B------:R-:W-:-:S09]  /*7c80*/  VIADD R2, R36, 0x80 ;  /* 0x0000008024027836 */ /* 0x000fd20000000000 */
        /* <DEDUP_REMOVED lines=11> */
.L_x_14060:
[----:B------:R-:W-:Y:S05]  /*7d40*/  BSYNC.RECONVERGENT B0 ;  /* 0x0000000000007941 */ /* 0x000fea0003800200 */
.L_x_14059:
        /* <DEDUP_REMOVED lines=23> */
.L_x_14062:
[----:B------:R-:W-:Y:S05]  /*7ec0*/  BSYNC.RECONVERGENT B0 ;  /* 0x0000000000007941 */ /* 0x000fea0003800200 */
.L_x_14061:
        /* <DEDUP_REMOVED lines=23> */
.L_x_14064:
[----:B------:R-:W-:Y:S05]  /*8040*/  BSYNC.RECONVERGENT B0 ;  /* 0x0000000000007941 */ /* 0x000fea0003800200 */
.L_x_14063:
[----:B------:R-:W0:Y:S01]  /*8050*/  LDC.U8 R18, c[0x0][0x3b0] ;  /* 0x0000ec00ff127b82 */ /* 0x000e220000000000 */
[----:B------:R-:W-:Y:S04]  /*8060*/  BSSY.RECONVERGENT B6, `(.L_x_14065) ;  /* 0x0000129000067945 */ /* 0x000fe80003800200 */
[----:B------:R-:W-:Y:S05]  /*8070*/  @P1 BRA `(.L_x_14066) ;  /* 0x00000010009c1947 */ /* 0x000fea0003800000 */
[----:B------:R-:W1:Y:S01]  /*8080*/  S2R R0, SR_CTAID.X ;  /* 0x0000000000007919 */ /* 0x000e620000002500 */
[----:B------:R-:W2:Y:S01]  /*8090*/  LDCU UR4, c[0x0][0x3b4] ;  /* 0x00007680ff0477ac */ /* 0x000ea20008000800 */
[----:B------:R-:W3:Y:S01]  /*80a0*/  LDC.64 R8, c[0x0][0x388] ;  /* 0x0000e200ff087b82 */ /* 0x000ee20000000a00 */
[----:B0-----:R-:W-:Y:S01]  /*80b0*/  PRMT R6, R18, 0x9910, RZ ;  /* 0x0000991012067816 */ /* 0x001fe200000000ff */
[----:B-1----:R-:W-:-:S04]  /*80c0*/  IMAD R0, R0, 0x200, R36 ;  /* 0x0000020000007824 */ /* 0x002fc800078e0224 */
[----:B--2---:R-:W-:Y:S02]  /*80d0*/  IMAD R3, R0, UR4, RZ ;  /* 0x0000000400037c24 */ /* 0x004fe4000f8e02ff */
[----:B------:R-:W-:-:S03]  /*80e0*/  IMAD.MOV.U32 R0, RZ, RZ, R6 ;  /* 0x000000ffff007224 */ /* 0x000fc600078e0006 */
[----:B---3--:R-:W-:Y:S02]  /*80f0*/  IADD3 R8, P1, PT, R3, R8, RZ ;  /* 0x0000000803087210 */ /* 0x008fe40007f3e0ff */
[----:B------:R-:W-:-:S03]  /*8100*/  ISETP.GT.AND P0, PT, R0, 0x9, PT ;  /* 0x000000090000780c */ /* 0x000fc60003f04270 */
[----:B------:R-:W-:-:S10]  /*8110*/  IMAD.X R9, RZ, RZ, R9, P1 ;  /* 0x000000ffff097224 */ /* 0x000fd400008e0609 */
        /* <DEDUP_REMOVED lines=13> */
.L_x_14070:
[----:B------:R-:W0:Y:S01]  /*81f0*/  F2I.S64.F64.TRUNC R4, R4 ;  /* 0x0000000400047311 */ /* 0x000e22000030d900 */
[----:B------:R-:W-:Y:S02]  /*8200*/  IMAD.MOV.U32 R36, RZ, RZ, R2 ;  /* 0x000000ffff247224 */ /* 0x000fe400078e0002 */
[----:B0-----:R-:W-:-:S05]  /*8210*/  IMAD.MOV.U32 R3, RZ, RZ, R4 ;  /* 0x000000ffff037224 */ /* 0x001fca00078e0004 */
[----:B------:R0:W-:Y:S01]  /*8220*/  STG.E.U8 desc[UR36][R8.64], R3 ;  /* 0x0000000308007986 */ /* 0x0001e2000c101124 */
[----:B------:R-:W-:Y:S05]  /*8230*/  BRA `(.L_x_14066) ;  /* 0x00000010002c7947 */ /* 0x000fea0003800000 */
.L_x_14069:
        /* <DEDUP_REMOVED lines=10> */
.L_x_14073:
[----:B------:R-:W0:Y:S01]  /*82e0*/  F2I.F64.TRUNC R5, R4 ;  /* 0x0000000400057311 */ /* 0x000e22000030d100 */
[----:B------:R-:W-:Y:S01]  /*82f0*/  IMAD.MOV.U32 R36, RZ, RZ, R2 ;  /* 0x000000ffff247224 */ /* 0x000fe200078e0002 */
[----:B0-----:R0:W-:Y:S01]  /*8300*/  STG.E desc[UR36][R8.64], R5 ;  /* 0x0000000508007986 */ /* 0x0011e2000c101924 */
[----:B------:R-:W-:Y:S05]  /*8310*/  BRA `(.L_x_14066) ;  /* 0x0000000c00f47947 */ /* 0x000fea0003800000 */
.L_x_14072:
[----:B------:R-:W0:Y:S01]  /*8320*/  F2I.F64.TRUNC R5, R4 ;  /* 0x0000000400057311 */ /* 0x000e22000030d100 */
[----:B------:R-:W-:Y:S01]  /*8330*/  IMAD.MOV.U32 R36, RZ, RZ, R2 ;  /* 0x000000ffff247224 */ /* 0x000fe200078e0002 */
[----:B0-----:R0:W-:Y:S01]  /*8340*/  STG.E.U16 desc[UR36][R8.64], R5 ;  /* 0x0000000508007986 */ /* 0x0011e2000c101524 */
[----:B------:R-:W-:Y:S05]  /*8350*/  BRA `(.L_x_14066) ;  /* 0x0000000c00e47947 */ /* 0x000fea0003800000 */
.L_x_14068:
        /* <DEDUP_REMOVED lines=14> */
.L_x_14075:
        /* <DEDUP_REMOVED lines=9> */
.L_x_14074:
        /* <DEDUP_REMOVED lines=10> */
[----:B------:R-:W-:Y:S02]  /*8570*/  IMAD.MOV.U32 R7, RZ, RZ, RZ ;  /* 0x000000ffff077224 */ /* 0x000fe400078e00ff */
[----:B------:R-:W-:-:S11]  /*8580*/  IMAD.MOV.U32 R36, RZ, RZ, R2 ;  /* 0x000000ffff247224 */ /* 0x000fd600078e0002 */
[----:B0-----:R-:W-:-:S05]  /*8590*/  @!P0 FMUL R6, R6, 1.175494350822287508e-38 ;  /* 0x0080000006068820 */ /* 0x001fca0000400000 */
[----:B------:R4:W-:Y:S01]  /*85a0*/  STG.E.64 desc[UR36][R8.64], R6 ;  /* 0x0000000608007986 */ /* 0x0009e2000c101b24 */
[----:B------:R-:W-:Y:S05]  /*85b0*/  BRA `(.L_x_14066) ;  /* 0x0000000c004c7947 */ /* 0x000fea0003800000 */
.L_x_14077:
[----:B------:R-:W-:Y:S01]  /*85c0*/  UMOV UR4, 0xf0000000 ;  /* 0xf000000000047882 */ /* 0x000fe20000000000 */
[----:B------:R-:W-:Y:S01]  /*85d0*/  UMOV UR5, 0x380fffff ;  /* 0x380fffff00057882 */ /* 0x000fe20000000000 */
[----:B------:R-:W0:Y:S01]  /*85e0*/  F2F.F32.F64 R0, R4 ;  /* 0x0000000400007310 */ /* 0x000e220000301000 */
[----:B------:R-:W-:Y:S01]  /*85f0*/  DSETP.GEU.AND P0, PT, |R4|, UR4, PT ;  /* 0x0000000404007e2a */ /* 0x000fe2000bf0e200 */
[----:B------:R-:W-:-:S13]  /*8600*/  IMAD.MOV.U32 R36, RZ, RZ, R2 ;  /* 0x000000ffff247224 */ /* 0x000fda00078e0002 */
[----:B0-----:R-:W-:-:S05]  /*8610*/  @!P0 FMUL R0, R0, 1.175494350822287508e-38 ;  /* 0x0080000000008820 */ /* 0x001fca0000400000 */
[----:B------:R-:W-:-:S04]  /*8620*/  F2FP.F16.F32.PACK_AB R3, RZ, R0 ;  /* 0x00000000ff03723e */ /* 0x000fc800000000ff */
[----:B------:R-:W-:-:S05]  /*8630*/  PRMT R3, R3, 0x5410, RZ ;  /* 0x0000541003037816 */ /* 0x000fca00000000ff */
[----:B------:R3:W-:Y:S01]  /*8640*/  STG.E desc[UR36][R8.64], R3 ;  /* 0x0000000308007986 */ /* 0x0007e2000c101924 */
[----:B------:R-:W-:Y:S05]  /*8650*/  BRA `(.L_x_14066) ;  /* 0x0000000c00247947 */ /* 0x000fea0003800000 */
.L_x_14076:
[----:B------:R0:W-:Y:S01]  /*8660*/  STG.E.64 desc[UR36][R8.64], R4 ;  /* 0x0000000408007986 */ /* 0x0001e2000c101b24 */
[----:B------:R-:W-:Y:S01]  /*8670*/  IMAD.MOV.U32 R36, RZ, RZ, R2 ;  /* 0x000000ffff247224 */ /* 0x000fe200078e0002 */
[----:B------:R-:W-:Y:S06]  /*8680*/  BRA `(.L_x_14066) ;  /* 0x0000000c00187947 */ /* 0x000fec0003800000 */
.L_x_14067:
        /* <DEDUP_REMOVED lines=10> */
[----:B------:R-:W-:-:S05]  /*8730*/  SEL R3, RZ, 0x1, !P0 ;  /* 0x00000001ff037807 */ /* 0x000fca0004000000 */
[----:B------:R0:W-:Y:S01]  /*8740*/  STG.E.U8 desc[UR36][R8.64], R3 ;  /* 0x0000000308007986 */ /* 0x0001e2000c101124 */
[----:B------:R-:W-:Y:S05]  /*8750*/  BRA `(.L_x_14066) ;  /* 0x0000000800e47947 */ /* 0x000fea0003800000 */
.L_x_14080:
[----:B------:R-:W-:Y:S01]  /*8760*/  CS2R R6, SRZ ;  /* 0x0000000000067805 */ /* 0x000fe2000001ff00 */
[----:B------:R-:W-:-:S04]  /*8770*/  IMAD.MOV.U32 R36, RZ, RZ, R2 ;  /* 0x000000ffff247224 */ /* 0x000fc800078e0002 */
[----:B------:R0:W-:Y:S01]  /*8780*/  STG.E.128 desc[UR36][R8.64], R4 ;  /* 0x0000000408007986 */ /* 0x0001e2000c101d24 */
[----:B------:R-:W-:Y:S05]  /*8790*/  BRA `(.L_x_14066) ;  /* 0x0000000800d47947 */ /* 0x000fea0003800000 */
.L_x_14079:
        /* <DEDUP_REMOVED lines=23> */
.L_x_14084:
[----:B------:R-:W-:Y:S05]  /*8910*/  BSYNC.RECONVERGENT B0 ;  /* 0x0000000000007941 */ /* 0x000fea0003800200 */
.L_x_14083:
[----:B------:R-:W-:Y:S01]  /*8920*/  LOP3.LUT R7, R0, 0x80, R7, 0xf8, !PT ;  /* 0x0000008000077812 */ /* 0x000fe200078ef807 */
[----:B------:R-:W-:-:S04]  /*8930*/  IMAD.MOV.U32 R36, RZ, RZ, R2 ;  /* 0x000000ffff247224 */ /* 0x000fc800078e0002 */
[----:B------:R0:W-:Y:S01]  /*8940*/  STG.E.U8 desc[UR36][R8.64], R7 ;  /* 0x0000000708007986 */ /* 0x0001e2000c101124 */
[----:B------:R-:W-:Y:S05]  /*8950*/  BRA `(.L_x_14066) ;  /* 0x0000000800647947 */ /* 0x000fea0003800000 */
.L_x_14082:
        /* <DEDUP_REMOVED lines=19> */
.L_x_14086:
[----:B------:R-:W-:Y:S05]  /*8a90*/  BSYNC.RECONVERGENT B0 ;  /* 0x0000000000007941 */ /* 0x000fea0003800200 */
.L_x_14085:
[----:B------:R-:W-:Y:S01]  /*8aa0*/  LOP3.LUT R7, R0, 0x80, R7, 0xf8, !PT ;  /* 0x0000008000077812 */ /* 0x000fe200078ef807 */
[----:B------:R-:W-:-:S04]  /*8ab0*/  IMAD.MOV.U32 R36, RZ, RZ, R2 ;  /* 0x000000ffff247224 */ /* 0x000fc800078e0002 */
[----:B------:R0:W-:Y:S01]  /*8ac0*/  STG.E.U8 desc[UR36][R8.64], R7 ;  /* 0x0000000708007986 */ /* 0x0001e2000c101124 */
[----:B------:R-:W-:Y:S05]  /*8ad0*/  BRA `(.L_x_14066) ;  /* 0x0000000800047947 */ /* 0x000fea0003800000 */
.L_x_14081:
        /* <DEDUP_REMOVED lines=9> */
.L_x_14078:
        /* <DEDUP_REMOVED lines=12> */
.L_x_14089:
        /* <DEDUP_REMOVED lines=17> */
.L_x_14092:
[----:B------:R-:W-:-:S04]  /*8d40*/  SHF.R.U32.HI R0, RZ, 0x14, R7 ;  /* 0x00000014ff007819 */ /* 0x000fc80000011607 */
[----:B------:R-:W-:-:S04]  /*8d50*/  LOP3.LUT R0, R0, 0x1, RZ, 0xc0, !PT ;  /* 0x0000000100007812 */ /* 0x000fc800078ec0ff */
[----:B------:R-:W-:-:S04]  /*8d60*/  IADD3 R0, PT, PT, R7, 0x487ffff, R0 ;  /* 0x0487ffff07007810 */ /* 0x000fc80007ffe000 */
[----:B------:R-:W-:-:S04]  /*8d70*/  SHF.R.U32.HI R0, RZ, 0x14, R0 ;  /* 0x00000014ff007819 */ /* 0x000fc80000011600 */
[----:B------:R-:W-:-:S07]  /*8d80*/  LOP3.LUT R3, R0, 0xff, RZ, 0xc0, !PT ;  /* 0x000000ff00037812 */ /* 0x000fce00078ec0ff */
.L_x_14093:
[----:B------:R-:W-:-:S04]  /*8d90*/  SHF.R.U32.HI R0, RZ, 0x18, R7 ;  /* 0x00000018ff007819 */ /* 0x000fc80000011607 */
[----:B------:R-:W-:-:S07]  /*8da0*/  LOP3.LUT R0, R3, 0x80, R0, 0xf8, !PT ;  /* 0x0000008003007812 */ /* 0x000fce00078ef800 */
.L_x_14091:
[----:B------:R-:W-:Y:S05]  /*8db0*/  BSYNC.RECONVERGENT B0 ;  /* 0x0000000000007941 */ /* 0x000fea0003800200 */
.L_x_14090:
[----:B------:R0:W-:Y:S01]  /*8dc0*/  STG.E.U8 desc[UR36][R8.64], R0 ;  /* 0x0000000008007986 */ /* 0x0001e2000c101124 */
[----:B------:R-:W-:Y:S01]  /*8dd0*/  IMAD.MOV.U32 R36, RZ, RZ, R2 ;  /* 0x000000ffff247224 */ /* 0x000fe200078e0002 */
[----:B------:R-:W-:Y:S06]  /*8de0*/  BRA `(.L_x_14066) ;  /* 0x0000000400407947 */ /* 0x000fec0003800000 */
.L_x_14088:
        /* <DEDUP_REMOVED lines=17> */
.L_x_14096:
[----:B------:R-:W-:-:S04]  /*8f00*/  SHF.R.U32.HI R0, RZ, 0x15, R7 ;  /* 0x00000015ff007819 */ /* 0x000fc80000011607 */
[----:B------:R-:W-:-:S04]  /*8f10*/  LOP3.LUT R0, R0, 0x1, RZ, 0xc0, !PT ;  /* 0x0000000100007812 */ /* 0x000fc800078ec0ff */
[----:B------:R-:W-:-:S04]  /*8f20*/  IADD3 R0, PT, PT, R7, 0x88fffff, R0 ;  /* 0x088fffff07007810 */ /* 0x000fc80007ffe000 */
[----:B------:R-:W-:-:S04]  /*8f30*/  SHF.R.U32.HI R0, RZ, 0x15, R0 ;  /* 0x00000015ff007819 */ /* 0x000fc80000011600 */
[----:B------:R-:W-:-:S07]  /*8f40*/  LOP3.LUT R3, R0, 0xff, RZ, 0xc0, !PT ;  /* 0x000000ff00037812 */ /* 0x000fce00078ec0ff */
.L_x_14097:
[----:B------:R-:W-:-:S04]  /*8f50*/  SHF.R.U32.HI R0, RZ, 0x18, R7 ;  /* 0x00000018ff007819 */ /* 0x000fc80000011607 */
[----:B------:R-:W-:-:S07]  /*8f60*/  LOP3.LUT R0, R3, 0x80, R0, 0xf8, !PT ;  /* 0x0000008003007812 */ /* 0x000fce00078ef800 */
.L_x_14095:
[----:B------:R-:W-:Y:S05]  /*8f70*/  BSYNC.RECONVERGENT B0 ;  /* 0x0000000000007941 */ /* 0x000fea0003800200 */
.L_x_14094:
[----:B------:R0:W-:Y:S01]  /*8f80*/  STG.E.U8 desc[UR36][R8.64], R0 ;  /* 0x0000000008007986 */ /* 0x0001e2000c101124 */
[----:B------:R-:W-:Y:S01]  /*8f90*/  IMAD.MOV.U32 R36, RZ, RZ, R2 ;  /* 0x000000ffff247224 */ /* 0x000fe200078e0002 */
[----:B------:R-:W-:Y:S06]  /*8fa0*/  BRA `(.L_x_14066) ;  /* 0x0000000000d07947 */ /* 0x000fec0003800000 */
.L_x_14087:
[----:B------:R-:W-:-:S13]  /*8fb0*/  ISETP.NE.AND P0, PT, R0, 0x1c, PT ;  /* 0x0000001c0000780c */ /* 0x000fda0003f05270 */
[----:B------:R-:W-:Y:S05]  /*8fc0*/  @!P0 BRA `(.L_x_14098) ;  /* 0x0000000000bc8947 */ /* 0x000fea0003800000 */
[----:B------:R-:W-:-:S13]  /*8fd0*/  ISETP.NE.AND P0, PT, R0, 0x1d, PT ;  /* 0x0000001d0000780c */ /* 0x000fda0003f05270 */
[----:B------:R-:W-:Y:S05]  /*8fe0*/  @!P0 BRA `(.L_x_14099) ;  /* 0x0000000000a48947 */ /* 0x000fea0003800000 */
[----:B------:R-:W-:-:S13]  /*8ff0*/  ISETP.NE.AND P0, PT, R0, 0x2c, PT ;  /* 0x0000002c0000780c */ /* 0x000fda0003f05270 */
[----:B------:R-:W-:Y:S05]  /*9000*/  @!P0 BRA `(.L_x_14100) ;  /* 0x0000000000488947 */ /* 0x000fea0003800000 */
.L_x_14071:
        /* <DEDUP_REMOVED lines=16> */
.L_x_14101:
[----:B------:R-:W-:Y:S01]  /*9110*/  IMAD.MOV.U32 R36, RZ, RZ, R2 ;  /* 0x000000ffff247224 */ /* 0x000fe200078e0002 */
[----:B------:R-:W-:Y:S06]  /*9120*/  BRA `(.L_x_14066) ;  /* 0x0000000000707947 */ /* 0x000fec0003800000 */
.L_x_14100:
        /* <DEDUP_REMOVED lines=21> */
.L_x_14099:
[----:B------:R-:W0:Y:S01]  /*9280*/  F2I.U64.F64.TRUNC R4, R4 ;  /* 0x0000000400047311 */ /* 0x000e22000030d800 */
[----:B------:R-:W-:Y:S01]  /*9290*/  IMAD.MOV.U32 R36, RZ, RZ, R2 ;  /* 0x000000ffff247224 */ /* 0x000fe200078e0002 */
[----:B0-----:R0:W-:Y:S01]  /*92a0*/  STG.E.64 desc[UR36][R8.64], R4 ;  /* 0x0000000408007986 */ /* 0x0011e2000c101b24 */
[----:B------:R-:W-:Y:S05]  /*92b0*/  BRA `(.L_x_14066) ;  /* 0x00000000000c7947 */ /* 0x000fea0003800000 */
.L_x_14098:
[----:B------:R-:W0:Y:S01]  /*92c0*/  F2I.U32.F64.TRUNC R5, R4 ;  /* 0x0000000400057311 */ /* 0x000e22000030d000 */
[----:B------:R-:W-:Y:S01]  /*92d0*/  IMAD.MOV.U32 R36, RZ, RZ, R2 ;  /* 0x000000ffff247224 */ /* 0x000fe200078e0002 */
[----:B0-----:R0:W-:Y:S06]  /*92e0*/  STG.E desc[UR36][R8.64], R5 ;  /* 0x0000000508007986 */ /* 0x0011ec000c101924 */
.L_x_14066:
[----:B------:R-:W-:Y:S05]  /*92f0*/  BSYNC.RECONVERGENT B6 ;  /* 0x0000000000067941 */ /* 0x000fea0003800200 */
.L_x_14065:
[----:B------:R-:W-:Y:S01]  /*9300*/  ISETP.GE.AND P0, PT, R36, R37, PT ;  /* 0x000000252400720c */ /* 0x000fe20003f06270 */
[----:B------:R-:W-:-:S12]  /*9310*/  BSSY.RECONVERGENT B6, `(.L_x_14102) ;  /* 0x0000229000067945 */ /* 0x000fd80003800200 */
[----:B------:R-:W-:Y:S05]  /*9320*/  @P0 BRA `(.L_x_14103) ;  /* 0x00000020009c0947 */ /* 0x000fea0003800000 */
[----:B------:R-:W1:Y:S01]  /*9330*/  S2R R19, SR_CTAID.X ;  /* 0x0000000000137919 */ /* 0x000e620000002500 */
[----:B------:R-:W5:Y:S01]  /*9340*/  LDCU UR4, c[0x0][0x3b4] ;  /* 0x00007680ff0477ac */ /* 0x000f620008000800 */
[----:B0-23--:R-:W0:Y:S01]  /*9350*/  LDC.64 R2, c[0x0][0x388] ;  /* 0x0000e200ff027b82 */ /* 0x00de220000000a00 */
[----:B------:R-:W-:Y:S01]  /*9360*/  PRMT R4, R18, 0x9910, RZ ;  /* 0x0000991012047816 */ /* 0x000fe200000000ff */
[----:B-1----:R-:W-:-:S04]  /*9370*/  IMAD R0, R19, 0x200, R36 ;  /* 0x0000020013007824 */ /* 0x002fc800078e0224 */
[----:B-----5:R-:W-:Y:S02]  /*9380*/  IMAD R5, R0, UR4, RZ ;  /* 0x0000000400057c24 */ /* 0x020fe4000f8e02ff */
[----:B------:R-:W-:-:S03]  /*9390*/  IMAD.MOV.U32 R0, RZ, RZ, R4 ;  /* 0x000000ffff007224 */ /* 0x000fc600078e0004 */
[----:B0-----:R-:W-:Y:S02]  /*93a0*/  IADD3 R2, P0, PT, R5, R2, RZ ;  /* 0x0000000205027210 */ /* 0x001fe40007f1e0ff */
        /* <DEDUP_REMOVED lines=14> */
.L_x_14107:
[----:B------:R-:W0:Y:S02]  /*9490*/  F2I.S64.F64.TRUNC R28, R28 ;  /* 0x0000001c001c7311 */ /* 0x000e24000030d900 */
[----:B0-----:R-:W-:-:S05]  /*94a0*/  IMAD.MOV.U32 R5, RZ, RZ, R28 ;  /* 0x000000ffff057224 */ /* 0x001fca00078e001c */
[----:B------:R0:W-:Y:S01]  /*94b0*/  STG.E.U8 desc[UR36][R2.64], R5 ;  /* 0x0000000502007986 */ /* 0x0001e2000c101124 */
[----:B------:R-:W-:Y:S05]  /*94c0*/  BRA `(.L_x_14109) ;  /* 0x0000000c00e07947 */ /* 0x000fea0003800000 */
.L_x_14106:
        /* <DEDUP_REMOVED lines=9> */
.L_x_14111:
[----:B------:R-:W0:Y:S02]  /*9560*/  F2I.F64.TRUNC R29, R28 ;  /* 0x0000001c001d7311 */ /* 0x000e24000030d100 */
[----:B0-----:R0:W-:Y:S01]  /*9570*/  STG.E desc[UR36][R2.64], R29 ;  /* 0x0000001d02007986 */ /* 0x0011e2000c101924 */
[----:B------:R-:W-:Y:S05]  /*9580*/  BRA `(.L_x_14109) ;  /* 0x0000000c00b07947 */ /* 0x000fea0003800000 */
.L_x_14110:
[----:B------:R-:W0:Y:S02]  /*9590*/  F2I.F64.TRUNC R29, R28 ;  /* 0x0000001c001d7311 */ /* 0x000e24000030d100 */
[----:B0-----:R0:W-:Y:S01]  /*95a0*/  STG.E.U16 desc[UR36][R2.64], R29 ;  /* 0x0000001d02007986 */ /* 0x0011e2000c101524 */
[----:B------:R-:W-:Y:S05]  /*95b0*/  BRA `(.L_x_14109) ;  /* 0x0000000c00a47947 */ /* 0x000fea0003800000 */
.L_x_14105:
        /* <DEDUP_REMOVED lines=13> */
.L_x_14113:
        /* <DEDUP_REMOVED lines=8> */
.L_x_14112:
        /* <DEDUP_REMOVED lines=14> */
.L_x_14115:
        /* <DEDUP_REMOVED lines=9> */
.L_x_14114:
[----:B------:R0:W-:Y:S01]  /*9880*/  STG.E.64 desc[UR36][R2.64], R28 ;  /* 0x0000001c02007986 */ /* 0x0001e2000c101b24 */
[----:B------:R-:W-:Y:S05]  /*9890*/  BRA `(.L_x_14109) ;  /* 0x0000000800ec7947 */ /* 0x000fea0003800000 */
.L_x_14104:
        /* <DEDUP_REMOVED lines=13> */
.L_x_14119:
        /* <DEDUP_REMOVED lines=22> */
.L_x_14122:
[----:B------:R-:W-:-:S04]  /*9ad0*/  SHF.R.U32.HI R5, RZ, 0x18, R5 ;  /* 0x00000018ff057819 */ /* 0x000fc80000011605 */
[----:B------:R-:W-:-:S07]  /*9ae0*/  LOP3.LUT R0, R0, 0x80, R5, 0xf8, !PT ;  /* 0x0000008000007812 */ /* 0x000fce00078ef805 */
.L_x_14121:
[----:B------:R-:W-:Y:S05]  /*9af0*/  BSYNC.RECONVERGENT B0 ;  /* 0x0000000000007941 */ /* 0x000fea0003800200 */
.L_x_14120:
[----:B------:R0:W-:Y:S01]  /*9b00*/  STG.E.U8 desc[UR36][R2.64], R0 ;  /* 0x0000000002007986 */ /* 0x0001e2000c101124 */
[----:B------:R-:W-:Y:S05]  /*9b10*/  BRA `(.L_x_14109) ;  /* 0x00000008004c7947 */ /* 0x000fea0003800000 */
.L_x_14118:
        /* <DEDUP_REMOVED lines=22> */
.L_x_14125:
[----:B------:R-:W-:-:S04]  /*9c80*/  SHF.R.U32.HI R5, RZ, 0x18, R5 ;  /* 0x00000018ff057819 */ /* 0x000fc80000011605 */
[----:B------:R-:W-:-:S07]  /*9c90*/  LOP3.LUT R0, R0, 0x80, R5, 0xf8, !PT ;  /* 0x0000008000007812 */ /* 0x000fce00078ef805 */
.L_x_14124:
[----:B------:R-:W-:Y:S05]  /*9ca0*/  BSYNC.RECONVERGENT B0 ;  /* 0x0000000000007941 */ /* 0x000fea0003800200 */
.L_x_14123:
[----:B------:R0:W-:Y:S01]  /*9cb0*/  STG.E.U8 desc[UR36][R2.64], R0 ;  /* 0x0000000002007986 */ /* 0x0001e2000c101124 */
[----:B------:R-:W-:Y:S05]  /*9cc0*/  BRA `(.L_x_14109) ;  /* 0x0000000400e07947 */ /* 0x000fea0003800000 */
.L_x_14117:
        /* <DEDUP_REMOVED lines=8> */
[----:B----4-:R-:W0:Y:S01]  /*9d50*/  F2F.F32.F64 R6, R28 ;  /* 0x0000001c00067310 */ /* 0x010e220000301000 */
        /* <DEDUP_REMOVED lines=17> */
.L_x_14127:
[----:B------:R-:W0:Y:S02]  /*9e70*/  F2I.U64.F64.TRUNC R28, R28 ;  /* 0x0000001c001c7311 */ /* 0x000e24000030d800 */
[----:B0-----:R0:W-:Y:S01]  /*9e80*/  STG.E.64 desc[UR36][R2.64], R28 ;  /* 0x0000001c02007986 */ /* 0x0011e2000c101b24 */
[----:B------:R-:W-:Y:S05]  /*9e90*/  BRA `(.L_x_14109) ;  /* 0x00000004006c7947 */ /* 0x000fea0003800000 */
.L_x_14126:
[----:B------:R-:W0:Y:S02]  /*9ea0*/  F2I.U32.F64.TRUNC R29, R28 ;  /* 0x0000001c001d7311 */ /* 0x000e24000030d000 */
[----:B0-----:R0:W-:Y:S01]  /*9eb0*/  STG.E desc[UR36][R2.64], R29 ;  /* 0x0000001d02007986 */ /* 0x0011e2000c101924 */
[----:B------:R-:W-:Y:S05]  /*9ec0*/  BRA `(.L_x_14109) ;  /* 0x0000000400607947 */ /* 0x000fea0003800000 */
.L_x_14116:
[----:B------:R-:W-:-:S13]  /*9ed0*/  ISETP.GT.AND P0, PT, R0, 0xe, PT ;  /* 0x0000000e0000780c */ /* 0x000fda0003f04270 */
[----:B------:R-:W-:Y:S05]  /*9ee0*/  @P0 BRA `(.L_x_14128) ;  /* 0x00000000002c0947 */ /* 0x000fea0003800000 */
[----:B------:R-:W-:-:S13]  /*9ef0*/  ISETP.NE.AND P0, PT, R0, 0xa, PT ;  /* 0x0000000a0000780c */ /* 0x000fda0003f05270 */
[----:B------:R-:W-:Y:S05]  /*9f00*/  @!P0 BRA `(.L_x_14129) ;  /* 0x0000000000188947 */ /* 0x000fea0003800000 */
[----:B------:R-:W-:-:S13]  /*9f10*/  ISETP.NE.AND P0, PT, R0, 0xb, PT ;  /* 0x0000000b0000780c */ /* 0x000fda0003f05270 */
[----:B------:R-:W-:Y:S05]  /*9f20*/  @P0 BRA `(.L_x_14108) ;  /* 0x0000000000340947 */ /* 0x000fea0003800000 */
[----:B------:R-:W-:-:S06]  /*9f30*/  DSETP.NEU.AND P0, PT, R28, RZ, PT ;  /* 0x000000ff1c00722a */ /* 0x000fcc0003f0d000 */
[----:B------:R-:W-:-:S05]  /*9f40*/  SEL R5, RZ, 0x1, !P0 ;  /* 0x00000001ff057807 */ /* 0x000fca0004000000 */
[----:B------:R1:W-:Y:S01]  /*9f50*/  STG.E.U8 desc[UR36][R2.64], R5 ;  /* 0x0000000502007986 */ /* 0x0003e2000c101124 */
[----:B------:R-:W-:Y:S05]  /*9f60*/  BRA `(.L_x_14109) ;  /* 0x0000000400387947 */ /* 0x000fea0003800000 */
.L_x_14129:
[----:B------:R-:W-:-:S05]  /*9f70*/  CS2R R30, SRZ ;  /* 0x00000000001e7805 */ /* 0x000fca000001ff00 */
[----:B------:R0:W-:Y:S01]  /*9f80*/  STG.E.128 desc[UR36][R2.64], R28 ;  /* 0x0000001c02007986 */ /* 0x0001e2000c101d24 */
[----:B------:R-:W-:Y:S05]  /*9f90*/  BRA `(.L_x_14109) ;  /* 0x00000004002c7947 */ /* 0x000fea0003800000 */
.L_x_14128:
[----:B------:R-:W-:-:S13]  /*9fa0*/  ISETP.NE.AND P0, PT, R0, 0xf, PT ;  /* 0x0000000f0000780c */ /* 0x000fda0003f05270 */
[----:B------:R-:W-:Y:S05]  /*9fb0*/  @!P0 BRA `(.L_x_14130) ;  /* 0x0000000400088947 */ /* 0x000fea0003800000 */
[----:B------:R-:W-:-:S13]  /*9fc0*/  ISETP.NE.AND P0, PT, R0, 0x17, PT ;  /* 0x000000170000780c */ /* 0x000fda0003f05270 */
[----:B------:R-:W-:Y:S05]  /*9fd0*/  @!P0 BRA `(.L_x_14131) ;  /* 0x0000000000a08947 */ /* 0x000fea0003800000 */
[----:B------:R-:W-:-:S13]  /*9fe0*/  ISETP.NE.AND P0, PT, R0, 0x18, PT ;  /* 0x000000180000780c */ /* 0x000fda0003f05270 */
[----:B------:R-:W-:Y:S05]  /*9ff0*/  @!P0 BRA `(.L_x_14132) ;  /* 0x0000000000448947 */ /* 0x000fea0003800000 */
.L_x_14108:
[----:B------:R-:W-:Y:S01]  /*a000*/  MOV R2, 0x0 ;  /* 0x0000000000027802 */ /* 0x000fe20000000f00 */
[----:B------:R-:W0:Y:S01]  /*a010*/  LDCU.64 UR4, c[0x4][0x148] ;  /* 0x01002900ff0477ac */ /* 0x000e220008000a00 */
[----:B----4-:R-:W-:Y:S02]  /*a020*/  IMAD.MOV.U32 R8, RZ, RZ, 0x65 ;  /* 0x00000065ff087424 */ /* 0x010fe400078e00ff */
        /* <DEDUP_REMOVED lines=13> */
.L_x_14133:
[----:B------:R-:W-:Y:S05]  /*a100*/  BRA `(.L_x_14109) ;  /* 0x0000000000d07947 */ /* 0x000fea0003800000 */
.L_x_14132:
[----:B------:R-:W-:Y:S01]  /*a110*/  UMOV UR4, 0xf0000000 ;  /* 0xf000000000047882 */ /* 0x000fe20000000000 */
[----:B------:R-:W-:Y:S01]  /*a120*/  UMOV UR5, 0x380fffff ;  /* 0x380fffff00057882 */ /* 0x000fe20000000000 */
[----:B----4-:R-:W0:Y:S01]  /*a130*/  F2F.F32.F64 R7, R28 ;  /* 0x0000001c00077310 */ /* 0x010e220000301000 */
        /* <DEDUP_REMOVED lines=14> */
.L_x_14135:
[----:B------:R-:W-:Y:S05]  /*a220*/  BSYNC.RECONVERGENT B0 ;  /* 0x0000000000007941 */ /* 0x000fea0003800200 */
.L_x_14134:
[----:B------:R-:W-:-:S05]  /*a230*/  LOP3.LUT R5, R0, 0x80, R5, 0xf8, !PT ;  /* 0x0000008000057812 */ /* 0x000fca00078ef805 */
[----:B------:R3:W-:Y:S01]  /*a240*/  STG.E.U8 desc[UR36][R2.64], R5 ;  /* 0x0000000502007986 */ /* 0x0007e2000c101124 */
[----:B------:R-:W-:Y:S05]  /*a250*/  BRA `(.L_x_14109) ;  /* 0x00000000007c7947 */ /* 0x000fea0003800000 */
.L_x_14131:
        /* <DEDUP_REMOVED lines=16> */
.L_x_14137:
[----:B------:R-:W-:Y:S01]  /*a360*/  IMAD.MOV.U32 R0, RZ, RZ, 0x7f ;  /* 0x0000007fff007424 */ /* 0x000fe200078e00ff */
[----:B------:R-:W-:-:S04]  /*a370*/  ISETP.GT.U32.AND P0, PT, R4, 0x7f800000, PT ;  /* 0x7f8000000400780c */ /* 0x000fc80003f04070 */
[----:B------:R-:W-:-:S09]  /*a380*/  SEL R0, R0, 0x7c, P0 ;  /* 0x0000007c00007807 */ /* 0x000fd20000000000 */
.L_x_14138:
[----:B------:R-:W-:Y:S05]  /*a390*/  BSYNC.RECONVERGENT B0 ;  /* 0x0000000000007941 */ /* 0x000fea0003800200 */
.L_x_14136:
[----:B------:R-:W-:-:S04]  /*a3a0*/  SHF.R.U32.HI R5, RZ, 0x18, R5 ;  /* 0x00000018ff057819 */ /* 0x000fc80000011605 */
[----:B------:R-:W-:-:S05]  /*a3b0*/  LOP3.LUT R5, R0, 0x80, R5, 0xf8, !PT ;  /* 0x0000008000057812 */ /* 0x000fca00078ef805 */
[----:B------:R2:W-:Y:S01]  /*a3c0*/  STG.E.U8 desc[UR36][R2.64], R5 ;  /* 0x0000000502007986 */ /* 0x0005e2000c101124 */
[----:B------:R-:W-:Y:S05]  /*a3d0*/  BRA `(.L_x_14109) ;  /* 0x00000000001c7947 */ /* 0x000fea0003800000 */
.L_x_14130:
[----:B------:R-:W-:Y:S01]  /*a3e0*/  UMOV UR4, 0xf0000000 ;  /* 0xf000000000047882 */ /* 0x000fe20000000000 */
[----:B------:R-:W-:Y:S01]  /*a3f0*/  UMOV UR5, 0x380fffff ;  /* 0x380fffff00057882 */ /* 0x000fe20000000000 */
[----:B------:R-:W0:Y:S01]  /*a400*/  F2F.F32.F64 R0, R28 ;  /* 0x0000001c00007310 */ /* 0x000e220000301000 */
[----:B------:R-:W-:-:S14]  /*a410*/  DSETP.GEU.AND P0, PT, |R28|, UR4, PT ;  /* 0x000000041c007e2a */ /* 0x000fdc000bf0e200 */
[----:B0-----:R-:W-:-:S05]  /*a420*/  @!P0 FMUL R0, R0, 1.175494350822287508e-38 ;  /* 0x0080000000008820 */ /* 0x001fca0000400000 */
[----:B------:R-:W-:-:S05]  /*a430*/  F2FP.BF16.F32.PACK_AB R0, RZ, R0 ;  /* 0x00000000ff00723e */ /* 0x000fca00000010ff */
[----:B------:R0:W-:Y:S02]  /*a440*/  STG.E.U16 desc[UR36][R2.64], R0 ;  /* 0x0000000002007986 */ /* 0x0001e4000c101524 */
.L_x_14109:
[----:B------:R-:W-:-:S05]  /*a450*/  VIADD R36, R36, 0x80 ;  /* 0x0000008024247836 */ /* 0x000fca0000000000 */
[----:B------:R-:W-:-:S13]  /*a460*/  ISETP.GE.AND P0, PT, R36, R37, PT ;  /* 0x000000252400720c */ /* 0x000fda0003f06270 */
[----:B------:R-:W-:Y:S05]  /*a470*/  @P0 BRA `(.L_x_14103) ;  /* 0x0000001000480947 */ /* 0x000fea0003800000 */
[----:B------:R-:W5:Y:S01]  /*a480*/  LDCU UR4, c[0x0][0x3b4] ;  /* 0x00007680ff0477ac */ /* 0x000f620008000800 */
[----:B0123--:R-:W0:Y:S01]  /*a490*/  LDC.64 R2, c[0x0][0x388] ;  /* 0x0000e200ff027b82 */ /* 0x00fe220000000a00 */
        /* <DEDUP_REMOVED lines=19> */
.L_x_14142:
[----:B------:R-:W0:Y:S02]  /*a5d0*/  F2I.S64.F64.TRUNC R24, R24 ;  /* 0x0000001800187311 */ /* 0x000e24000030d900 */
[----:B0-----:R-:W-:-:S05]  /*a5e0*/  IMAD.MOV.U32 R5, RZ, RZ, R24 ;  /* 0x000000ffff057224 */ /* 0x001fca00078e0018 */
[----:B------:R0:W-:Y:S01]  /*a5f0*/  STG.E.U8 desc[UR36][R2.64], R5 ;  /* 0x0000000502007986 */ /* 0x0001e2000c101124 */
[----:B------:R-:W-:Y:S05]  /*a600*/  BRA `(.L_x_14144) ;  /* 0x0000000c00e07947 */ /* 0x000fea0003800000 */
.L_x_14141:
        /* <DEDUP_REMOVED lines=9> */
.L_x_14146:
[----:B------:R-:W0:Y:S02]  /*a6a0*/  F2I.F64.TRUNC R25, R24 ;  /* 0x0000001800197311 */ /* 0x000e24000030d100 */
[----:B0-----:R0:W-:Y:S01]  /*a6b0*/  STG.E desc[UR36][R2.64], R25 ;  /* 0x0000001902007986 */ /* 0x0011e2000c101924 */
[----:B------:R-:W-:Y:S05]  /*a6c0*/  BRA `(.L_x_14144) ;  /* 0x0000000c00b07947 */ /* 0x000fea0003800000 */
.L_x_14145:
[----:B------:R-:W0:Y:S02]  /*a6d0*/  F2I.F64.TRUNC R25, R24 ;  /* 0x0000001800197311 */ /* 0x000e24000030d100 */
[----:B0-----:R0:W-:Y:S01]  /*a6e0*/  STG.E.U16 desc[UR36][R2.64], R25 ;  /* 0x0000001902007986 */ /* 0x0011e2000c101524 */
[----:B------:R-:W-:Y:S05]  /*a6f0*/  BRA `(.L_x_14144) ;  /* 0x0000000c00a47947 */ /* 0x000fea0003800000 */
.L_x_14140:
        /* <DEDUP_REMOVED lines=13> */
.L_x_14148:
        /* <DEDUP_REMOVED lines=8> */
.L_x_14147:
        /* <DEDUP_REMOVED lines=14> */
.L_x_14150:
        /* <DEDUP_REMOVED lines=9> */
.L_x_14149:
[----:B------:R0:W-:Y:S01]  /*a9c0*/  STG.E.64 desc[UR36][R2.64], R24 ;  /* 0x0000001802007986 */ /* 0x0001e2000c101b24 */
[----:B------:R-:W-:Y:S05]  /*a9d0*/  BRA `(.L_x_14144) ;  /* 0x0000000800ec7947 */ /* 0x000fea0003800000 */
.L_x_14139:
        /* <DEDUP_REMOVED lines=13> */
.L_x_14154:
        /* <DEDUP_REMOVED lines=22> */
.L_x_14157:
[----:B------:R-:W-:-:S04]  /*ac10*/  SHF.R.U32.HI R5, RZ, 0x18, R5 ;  /* 0x00000018ff057819 */ /* 0x000fc80000011605 */
[----:B------:R-:W-:-:S07]  /*ac20*/  LOP3.LUT R0, R0, 0x80, R5, 0xf8, !PT ;  /* 0x0000008000007812 */ /* 0x000fce00078ef805 */
.L_x_14156:
[----:B------:R-:W-:Y:S05]  /*ac30*/  BSYNC.RECONVERGENT B0 ;  /* 0x0000000000007941 */ /* 0x000fea0003800200 */
.L_x_14155:
[----:B------:R0:W-:Y:S01]  /*ac40*/  STG.E.U8 desc[UR36][R2.64], R0 ;  /* 0x0000000002007986 */ /* 0x0001e2000c101124 */
[----:B------:R-:W-:Y:S05]  /*ac50*/  BRA `(.L_x_14144) ;  /* 0x00000008004c7947 */ /* 0x000fea0003800000 */
.L_x_14153:
        /* <DEDUP_REMOVED lines=22> */
.L_x_14160:
[----:B------:R-:W-:-:S04]  /*adc0*/  SHF.R.U32.HI R5, RZ, 0x18, R5 ;  /* 0x00000018ff057819 */ /* 0x000fc80000011605 */
[----:B------:R-:W-:-:S07]  /*add0*/  LOP3.LUT R0, R0, 0x80, R5, 0xf8, !PT ;  /* 0x0000008000007812 */ /* 0x000fce00078ef805 */
.L_x_14159:
[----:B------:R-:W-:Y:S05]  /*ade0*/  BSYNC.RECONVERGENT B0 ;  /* 0x0000000000007941 */ /* 0x000fea0003800200 */
.L_x_14158:
[----:B------:R0:W-:Y:S01]  /*adf0*/  STG.E.U8 desc[UR36][R2.64], R0 ;  /* 0x0000000002007986 */ /* 0x0001e2000c101124 */
[----:B------:R-:W-:Y:S05]  /*ae00*/  BRA `(.L_x_14144) ;  /* 0x0000000400e07947 */ /* 0x000fea0003800000 */
.L_x_14152:
        /* <DEDUP_REMOVED lines=26> */
.L_x_14162:
[----:B------:R-:W0:Y:S02]  /*afb0*/  F2I.U64.F64.TRUNC R24, R24 ;  /* 0x0000001800187311 */ /* 0x000e24000030d800 */
[----:B0-----:R0:W-:Y:S01]  /*afc0*/  STG.E.64 desc[UR36][R2.64], R24 ;  /* 0x0000001802007986 */ /* 0x0011e2000c101b24 */
[----:B------:R-:W-:Y:S05]  /*afd0*/  BRA `(.L_x_14144) ;  /* 0x00000004006c7947 */ /* 0x000fea0003800000 */
.L_x_14161:
[----:B------:R-:W0:Y:S02]  /*afe0*/  F2I.U32.F64.TRUNC R25, R24 ;  /* 0x0000001800197311 */ /* 0x000e24000030d000 */
[----:B0-----:R0:W-:Y:S01]  /*aff0*/  STG.E desc[UR36][R2.64], R25 ;  /* 0x0000001902007986 */ /* 0x0011e2000c101924 */
[----:B------:R-:W-:Y:S05]  /*b000*/  BRA `(.L_x_14144) ;  /* 0x0000000400607947 */ /* 0x000fea0003800000 */
.L_x_14151:
        /* <DEDUP_REMOVED lines=10> */
.L_x_14164:
[----:B------:R-:W-:-:S05]  /*b0b0*/  CS2R R26, SRZ ;  /* 0x00000000001a7805 */ /* 0x000fca000001ff00 */
[----:B------:R0:W-:Y:S01]  /*b0c0*/  STG.E.128 desc[UR36][R2.64], R24 ;  /* 0x0000001802007986 */ /* 0x0001e2000c101d24 */
[----:B------:R-:W-:Y:S05]  /*b0d0*/  BRA `(.L_x_14144) ;  /* 0x00000004002c7947 */ /* 0x000fea0003800000 */
.L_x_14163:
[----:B------:R-:W-:-:S13]  /*b0e0*/  ISETP.NE.AND P0, PT, R0, 0xf, PT ;  /* 0x0000000f0000780c */ /* 0x000fda0003f05270 */
[----:B------:R-:W-:Y:S05]  /*b0f0*/  @!P0 BRA `(.L_x_14165) ;  /* 0x0000000400088947 */ /* 0x000fea0003800000 */
[----:B------:R-:W-:-:S13]  /*b100*/  ISETP.NE.AND P0, PT, R0, 0x17, PT ;  /* 0x000000170000780c */ /* 0x000fda0003f05270 */
[----:B------:R-:W-:Y:S05]  /*b110*/  @!P0 BRA `(.L_x_14166) ;  /* 0x0000000000a08947 */ /* 0x000fea0003800000 */
[----:B------:R-:W-:-:S13]  /*b120*/  ISETP.NE.AND P0, PT, R0, 0x18, PT ;  /* 0x000000180000780c */ /* 0x000fda0003f05270 */
[----:B------:R-:W-:Y:S05]  /*b130*/  @!P0 BRA `(.L_x_14167) ;  /* 0x0000000000448947 */ /* 0x000fea0003800000 */
.L_x_14143:
[----:B------:R-:W-:Y:S01]  /*b140*/  MOV R0, 0x0 ;  /* 0x0000000000007802 */ /* 0x000fe20000000f00 */
[----:B------:R-:W0:Y:S01]  /*b150*/  LDCU.64 UR4, c[0x4][0x148] ;  /* 0x01002900ff0477ac */ /* 0x000e220008000a00 */
[----:B----4-:R-:W-:Y:S02]  /*b160*/  IMAD.MOV.U32 R8, RZ, RZ, 0x65 ;  /* 0x00000065ff087424 */ /* 0x010fe400078e00ff */
        /* <DEDUP_REMOVED lines=13> */
.L_x_14168:
[----:B------:R-:W-:Y:S05]  /*b240*/  BRA `(.L_x_14144) ;  /* 0x0000000000d07947 */ /* 0x000fea0003800000 */
.L_x_14167:
        /* <DEDUP_REMOVED lines=17> */
.L_x_14170:
[----:B------:R-:W-:Y:S05]  /*b360*/  BSYNC.RECONVERGENT B0 ;  /* 0x0000000000007941 */ /* 0x000fea0003800200 */
.L_x_14169:
[----:B------:R-:W-:-:S05]  /*b370*/  LOP3.LUT R5, R0, 0x80, R5, 0xf8, !PT ;  /* 0x0000008000057812 */ /* 0x000fca00078ef805 */
[----:B------:R0:W-:Y:S01]  /*b380*/  STG.E.U8 desc[UR36][R2.64], R5 ;  /* 0x0000000502007986 */ /* 0x0001e2000c101124 */
[----:B------:R-:W-:Y:S05]  /*b390*/  BRA `(.L_x_14144) ;  /* 0x00000000007c7947 */ /* 0x000fea0003800000 */
.L_x_14166:
        /* <DEDUP_REMOVED lines=16> */
.L_x_14172:
[----:B------:R-:W-:Y:S01]  /*b4a0*/  IMAD.MOV.U32 R0, RZ, RZ, 0x7f ;  /* 0x0000007fff007424 */ /* 0x000fe200078e00ff */
[----:B------:R-:W-:-:S04]  /*b4b0*/  ISETP.GT.U32.AND P0, PT, R4, 0x7f800000, PT ;  /* 0x7f8000000400780c */ /* 0x000fc80003f04070 */
[----:B------:R-:W-:-:S09]  /*b4c0*/  SEL R0, R0, 0x7c, P0 ;  /* 0x0000007c00007807 */ /* 0x000fd20000000000 */
.L_x_14173:
[----:B------:R-:W-:Y:S05]  /*b4d0*/  BSYNC.RECONVERGENT B0 ;  /* 0x0000000000007941 */ /* 0x000fea0003800200 */
.L_x_14171:
[----:B------:R-:W-:-:S04]  /*b4e0*/  SHF.R.U32.HI R5, RZ, 0x18, R5 ;  /* 0x00000018ff057819 */ /* 0x000fc80000011605 */
[----:B------:R-:W-:-:S05]  /*b4f0*/  LOP3.LUT R5, R0, 0x80, R5, 0xf8, !PT ;  /* 0x0000008000057812 */ /* 0x000fca00078ef805 */
[----:B------:R0:W-:Y:S01]  /*b500*/  STG.E.U8 desc[UR36][R2.64], R5 ;  /* 0x0000000502007986 */ /* 0x0001e2000c101124 */
[----:B------:R-:W-:Y:S05]  /*b510*/  BRA `(.L_x_14144) ;  /* 0x00000000001c7947 */ /* 0x000fea0003800000 */
.L_x_14165:
[----:B------:R-:W-:Y:S01]  /*b520*/  UMOV UR4, 0xf0000000 ;  /* 0xf000000000047882 */ /* 0x000fe20000000000 */
[----:B------:R-:W-:Y:S01]  /*b530*/  UMOV UR5, 0x380fffff ;  /* 0x380fffff00057882 */ /* 0x000fe20000000000 */
[----:B------:R-:W0:Y:S01]  /*b540*/  F2F.F32.F64 R0, R24 ;  /* 0x0000001800007310 */ /* 0x000e220000301000 */
[----:B------:R-:W-:-:S14]  /*b550*/  DSETP.GEU.AND P0, PT, |R24|, UR4, PT ;  /* 0x0000000418007e2a */ /* 0x000fdc000bf0e200 */
[----:B0-----:R-:W-:-:S05]  /*b560*/  @!P0 FMUL R0, R0, 1.175494350822287508e-38 ;  /* 0x0080000000008820 */ /* 0x001fca0000400000 */
[----:B------:R-:W-:-:S05]  /*b570*/  F2FP.BF16.F32.PACK_AB R0, RZ, R0 ;  /* 0x00000000ff00723e */ /* 0x000fca00000010ff */
[----:B------:R0:W-:Y:S02]  /*b580*/  STG.E.U16 desc[UR36][R2.64], R0 ;  /* 0x0000000002007986 */ /* 0x0001e4000c101524 */
.L_x_14144:
[----:B------:R-:W-:-:S07]  /*b590*/  VIADD R36, R36, 0x80 ;  /* 0x0000008024247836 */ /* 0x000fce0000000000 */
.L_x_14103:
[----:B------:R-:W-:Y:S05]  /*b5a0*/  BSYNC.RECONVERGENT B6 ;  /* 0x0000000000067941 */ /* 0x000fea0003800200 */
.L_x_14102:
[----:B------:R-:W-:-:S13]  /*b5b0*/  ISETP.GE.AND P0, PT, R36, R37, PT ;  /* 0x000000252400720c */ /* 0x000fda0003f06270 */
[----:B------:R-:W-:Y:S05]  /*b5c0*/  @P0 EXIT ;  /* 0x000000000000094d */ /* 0x000fea0003800000 */
[----:B01----:R-:W0:Y:S01]  /*b5d0*/  S2R R0, SR_CTAID.X ;  /* 0x0000000000007919 */ /* 0x003e220000002500 */
[----:B--23--:R-:W1:Y:S01]  /*b5e0*/  LDC.64 R2, c[0x0][0x388] ;  /* 0x0000e200ff027b82 */ /* 0x00ce620000000a00 */
[----:B------:R-:W2:Y:S01]  /*b5f0*/  LDCU UR4, c[0x0][0x3b4] ;  /* 0x00007680ff0477ac */ /* 0x000ea20008000800 */
[----:B0-----:R-:W-:Y:S01]  /*b600*/  IMAD R36, R0, 0x200, R36 ;  /* 0x0000020000247824 */ /* 0x001fe200078e0224 */
[----:B------:R-:W-:-:S03]  /*b610*/  PRMT R0, R18, 0x9910, RZ ;  /* 0x0000991012007816 */ /* 0x000fc600000000ff */
[----:B--2---:R-:W-:Y:S01]  /*b620*/  IMAD R5, R36, UR4, RZ ;  /* 0x0000000424057c24 */ /* 0x004fe2000f8e02ff */
[----:B------:R-:W-:-:S04]  /*b630*/  ISETP.GT.AND P1, PT, R0, 0x9, PT ;  /* 0x000000090000780c */ /* 0x000fc80003f24270 */
[----:B-1----:R-:W-:-:S05]  /*b640*/  IADD3 R2, P0, PT, R5, R2, RZ ;  /* 0x0000000205027210 */ /* 0x002fca0007f1e0ff */
[----:B------:R-:W-:-:S04]  /*b650*/  IMAD.X R3, RZ, RZ, R3, P0 ;  /* 0x000000ffff037224 */ /* 0x000fc800000e0603 */
        /* <DEDUP_REMOVED lines=12> */
.L_x_14177:
[----:B------:R-:W0:Y:S02]  /*b720*/  F2I.S64.F64.TRUNC R16, R16 ;  /* 0x0000001000107311 */ /* 0x000e24000030d900 */
[----:B0-----:R-:W-:-:S05]  /*b730*/  IMAD.MOV.U32 R5, RZ, RZ, R16 ;  /* 0x000000ffff057224 */ /* 0x001fca00078e0010 */
[----:B------:R-:W-:Y:S01]  /*b740*/  STG.E.U8 desc[UR36][R2.64], R5 ;  /* 0x0000000502007986 */ /* 0x000fe2000c101124 */
[----:B------:R-:W-:Y:S05]  /*b750*/  EXIT ;  /* 0x000000000000794d */ /* 0x000fea0003800000 */
.L_x_14176:
        /* <DEDUP_REMOVED lines=9> */
.L_x_14180:
[----:B------:R-:W0:Y:S02]  /*b7f0*/  F2I.F64.TRUNC R17, R16 ;  /* 0x0000001000117311 */ /* 0x000e24000030d100 */
[----:B0-----:R-:W-:Y:S01]  /*b800*/  STG.E desc[UR36][R2.64], R17 ;  /* 0x0000001102007986 */ /* 0x001fe2000c101924 */
[----:B------:R-:W-:Y:S05]  /*b810*/  EXIT ;  /* 0x000000000000794d */ /* 0x000fea0003800000 */
.L_x_14179:
[----:B------:R-:W0:Y:S02]  /*b820*/  F2I.F64.TRUNC R17, R16 ;  /* 0x0000001000117311 */ /* 0x000e24000030d100 */
[----:B0-----:R-:W-:Y:S01]  /*b830*/  STG.E.U16 desc[UR36][R2.64], R17 ;  /* 0x0000001102007986 */ /* 0x001fe2000c101524 */
[----:B------:R-:W-:Y:S05]  /*b840*/  EXIT ;  /* 0x000000000000794d */ /* 0x000fea0003800000 */
.L_x_14175:
        /* <DEDUP_REMOVED lines=13> */
.L_x_14182:
        /* <DEDUP_REMOVED lines=8> */
.L_x_14181:
        /* <DEDUP_REMOVED lines=14> */
.L_x_14184:
        /* <DEDUP_REMOVED lines=9> */
.L_x_14183:
[----:B------:R-:W-:Y:S01]  /*bb10*/  STG.E.64 desc[UR36][R2.64], R16 ;  /* 0x0000001002007986 */ /* 0x000fe2000c101b24 */
[----:B------:R-:W-:Y:S05]  /*bb20*/  EXIT ;  /* 0x000000000000794d */ /* 0x000fea0003800000 */
.L_x_14174:
        /* <DEDUP_REMOVED lines=13> */
.L_x_14188:
        /* <DEDUP_REMOVED lines=22> */
.L_x_14191:
[----:B------:R-:W-:-:S04]  /*bd60*/  SHF.R.U32.HI R5, RZ, 0x18, R5 ;  /* 0x00000018ff057819 */ /* 0x000fc80000011605 */
[----:B------:R-:W-:-:S07]  /*bd70*/  LOP3.LUT R0, R0, 0x80, R5, 0xf8, !PT ;  /* 0x0000008000007812 */ /* 0x000fce00078ef805 */
.L_x_14190:
[----:B------:R-:W-:Y:S05]  /*bd80*/  BSYNC.RECONVERGENT B0 ;  /* 0x0000000000007941 */ /* 0x000fea0003800200 */
.L_x_14189:
[----:B------:R-:W-:Y:S01]  /*bd90*/  STG.E.U8 desc[UR36][R2.64], R0 ;  /* 0x0000000002007986 */ /* 0x000fe2000c101124 */
[----:B------:R-:W-:Y:S05]  /*bda0*/  EXIT ;  /* 0x000000000000794d */ /* 0x000fea0003800000 */
.L_x_14187:
        /* <DEDUP_REMOVED lines=22> */
.L_x_14194:
[----:B------:R-:W-:-:S04]  /*bf10*/  SHF.R.U32.HI R5, RZ, 0x18, R5 ;  /* 0x00000018ff057819 */ /* 0x000fc80000011605 */
[----:B------:R-:W-:-:S07]  /*bf20*/  LOP3.LUT R0, R0, 0x80, R5, 0xf8, !PT ;  /* 0x0000008000007812 */ /* 0x000fce00078ef805 */
.L_x_14193:
[----:B------:R-:W-:Y:S05]  /*bf30*/  BSYNC.RECONVERGENT B0 ;  /* 0x0000000000007941 */ /* 0x000fea0003800200 */
.L_x_14192:
[----:B------:R-:W-:Y:S01]  /*bf40*/  STG.E.U8 desc[UR36][R2.64], R0 ;  /* 0x0000000002007986 */ /* 0x000fe2000c101124 */
[----:B------:R-:W-:Y:S05]  /*bf50*/  EXIT ;  /* 0x000000000000794d */ /* 0x000fea0003800000 */
.L_x_14186:
        /* <DEDUP_REMOVED lines=26> */
.L_x_14196:
[----:B------:R-:W0:Y:S02]  /*c100*/  F2I.U64.F64.TRUNC R16, R16 ;  /* 0x0000001000107311 */ /* 0x000e24000030d800 */
[----:B0-----:R-:W-:Y:S01]  /*c110*/  STG.E.64 desc[UR36][R2.64], R16 ;  /* 0x0000001002007986 */ /* 0x001fe2000c101b24 */
[----:B------:R-:W-:Y:S05]  /*c120*/  EXIT ;  /* 0x000000000000794d */ /* 0x000fea0003800000 */
.L_x_14195:
[----:B------:R-:W0:Y:S02]  /*c130*/  F2I.U32.F64.TRUNC R17, R16 ;  /* 0x0000001000117311 */ /* 0x000e24000030d000 */
[----:B0-----:R-:W-:Y:S01]  /*c140*/  STG.E desc[UR36][R2.64], R17 ;  /* 0x0000001102007986 */ /* 0x001fe2000c101924 */
[----:B------:R-:W-:Y:S05]  /*c150*/  EXIT ;  /* 0x000000000000794d */ /* 0x000fea0003800000 */
.L_x_14185:
        /* <DEDUP_REMOVED lines=8> */
[----:B------:R-:W-:Y:S01]  /*c1e0*/  STG.E.U8 desc[UR36][R2.64], R5 ;  /* 0x0000000502007986 */ /* 0x000fe2000c101124 */
[----:B------:R-:W-:Y:S05]  /*c1f0*/  EXIT ;  /* 0x000000000000794d */ /* 0x000fea0003800000 */
.L_x_14198:
[----:B------:R-:W-:-:S05]  /*c200*/  CS2R R18, SRZ ;  /* 0x0000000000127805 */ /* 0x000fca000001ff00 */
[----:B------:R-:W-:Y:S01]  /*c210*/  STG.E.128 desc[UR36][R2.64], R16 ;  /* 0x0000001002007986 */ /* 0x000fe2000c101d24 */
[----:B------:R-:W-:Y:S05]  /*c220*/  EXIT ;  /* 0x000000000000794d */ /* 0x000fea0003800000 */
.L_x_14197:
[----:B------:R-:W-:-:S13]  /*c230*/  ISETP.NE.AND P0, PT, R0, 0xf, PT ;  /* 0x0000000f0000780c */ /* 0x000fda0003f05270 */
[----:B------:R-:W-:Y:S05]  /*c240*/  @!P0 BRA `(.L_x_14199) ;  /* 0x0000000400088947 */ /* 0x000fea0003800000 */
[----:B------:R-:W-:-:S13]  /*c250*/  ISETP.NE.AND P0, PT, R0, 0x17, PT ;  /* 0x000000170000780c */ /* 0x000fda0003f05270 */
[----:B------:R-:W-:Y:S05]  /*c260*/  @!P0 BRA `(.L_x_14200) ;  /* 0x0000000000a08947 */ /* 0x000fea0003800000 */
[----:B------:R-:W-:-:S13]  /*c270*/  ISETP.NE.AND P0, PT, R0, 0x18, PT ;  /* 0x000000180000780c */ /* 0x000fda0003f05270 */
[----:B------:R-:W-:Y:S05]  /*c280*/  @!P0 BRA `(.L_x_14201) ;  /* 0x0000000000448947 */ /* 0x000fea0003800000 */
.L_x_14178:
        /* <DEDUP_REMOVED lines=16> */
.L_x_14202:
[----:B------:R-:W-:Y:S05]  /*c390*/  EXIT ;  /* 0x000000000000794d */ /* 0x000fea0003800000 */
.L_x_14201:
        /* <DEDUP_REMOVED lines=17> */
.L_x_14204:
[----:B------:R-:W-:Y:S05]  /*c4b0*/  BSYNC.RECONVERGENT B0 ;  /* 0x0000000000007941 */ /* 0x000fea0003800200 */
.L_x_14203:
[----:B------:R-:W-:-:S05]  /*c4c0*/  LOP3.LUT R5, R0, 0x80, R5, 0xf8, !PT ;  /* 0x0000008000057812 */ /* 0x000fca00078ef805 */
[----:B------:R-:W-:Y:S01]  /*c4d0*/  STG.E.U8 desc[UR36][R2.64], R5 ;  /* 0x0000000502007986 */ /* 0x000fe2000c101124 */
[----:B------:R-:W-:Y:S05]  /*c4e0*/  EXIT ;  /* 0x000000000000794d */ /* 0x000fea0003800000 */
.L_x_14200:
        /* <DEDUP_REMOVED lines=16> */
.L_x_14206:
[----:B------:R-:W-:Y:S01]  /*c5f0*/  IMAD.MOV.U32 R0, RZ, RZ, 0x7f ;  /* 0x0000007fff007424 */ /* 0x000fe200078e00ff */
[----:B------:R-:W-:-:S04]  /*c600*/  ISETP.GT.U32.AND P0, PT, R4, 0x7f800000, PT ;  /* 0x7f8000000400780c */ /* 0x000fc80003f04070 */
[----:B------:R-:W-:-:S09]  /*c610*/  SEL R0, R0, 0x7c, P0 ;  /* 0x0000007c00007807 */ /* 0x000fd20000000000 */
.L_x_14207:
[----:B------:R-:W-:Y:S05]  /*c620*/  BSYNC.RECONVERGENT B0 ;  /* 0x0000000000007941 */ /* 0x000fea0003800200 */
.L_x_14205:
[----:B------:R-:W-:-:S04]  /*c630*/  SHF.R.U32.HI R5, RZ, 0x18, R5 ;  /* 0x00000018ff057819 */ /* 0x000fc80000011605 */
[----:B------:R-:W-:-:S05]  /*c640*/  LOP3.LUT R5, R0, 0x80, R5, 0xf8, !PT ;  /* 0x0000008000057812 */ /* 0x000fca00078ef805 */
[----:B------:R-:W-:Y:S01]  /*c650*/  STG.E.U8 desc[UR36][R2.64], R5 ;  /* 0x0000000502007986 */ /* 0x000fe2000c101124 */
[----:B------:R-:W-:Y:S05]  /*c660*/  EXIT ;  /* 0x000000000000794d */ /* 0x000fea0003800000 */
.L_x_14199:
        /* <DEDUP_REMOVED lines=8> */
        .weak           $__internal_43_$__cuda_sm20_div_rn_f64_full
        .type           $__internal_43_$__cuda_sm20_div_rn_f64_full,@function
        .size           $__internal_43_$__cuda_sm20_div_rn_f64_full,(.L_x_19389 - $__internal_43_$__cuda_sm20_div_rn_f64_full)
$__internal_43_$__cuda_sm20_div_rn_f64_full:
[C---:B------:R-:W-:Y:S01]  /*c6f0*/  FSETP.GEU.AND P0, PT, |R3|.reuse, 1.469367938527859385e-39, PT ;  /* 0x001000000300780b */ /* 0x040fe20003f0e200 */
[----:B------:R-:W-:Y:S01]  /*c700*/  IMAD.MOV.U32 R9, RZ, RZ, R3 ;  /* 0x000000ffff097224 */ /* 0x000fe200078e0003 */
[----:B------:R-:W-:Y:S01]  /*c710*/  LOP3.LUT R6, R3, 0x800fffff, RZ, 0xc0, !PT ;  /* 0x800fffff03067812 */ /* 0x000fe200078ec0ff */
[----:B------:R-:W-:Y:S01]  /*c720*/  IMAD.MOV.U32 R14, RZ, RZ, 0x1 ;  /* 0x00000001ff0e7424 */ /* 0x000fe200078e00ff */
[C---:B------:R-:W-:Y:S01]  /*c730*/  FSETP.GEU.AND P3, PT, |R11|.reuse, 1.469367938527859385e-39, PT ;  /* 0x001000000b00780b */ /* 0x040fe20003f6e200 */
[----:B------:R-:W-:Y:S01]  /*c740*/  IMAD.MOV.U32 R23, RZ, RZ, 0x1ca00000 ;  /* 0x1ca00000ff177424 */ /* 0x000fe200078e00ff */
[----:B------:R-:W-:Y:S01]  /*c750*/  LOP3.LUT R7, R6, 0x3ff00000, RZ, 0xfc, !PT ;  /* 0x3ff0000006077812 */ /* 0x000fe200078efcff */
[----:B------:R-:W-:Y:S01]  /*c760*/  IMAD.MOV.U32 R6, RZ, RZ, R8 ;  /* 0x000000ffff067224 */ /* 0x000fe200078e0008 */
[----:B------:R-:W-:Y:S01]  /*c770*/  LOP3.LUT R22, R11, 0x7ff00000, RZ, 0xc0, !PT ;  /* 0x7ff000000b167812 */ /* 0x000fe200078ec0ff */
[----:B------:R-:W-:Y:S01]  /*c780*/  BSSY.RECONVERGENT B1, `(.L_x_14208) ;  /* 0x000004f000017945 */ /* 0x000fe20003800200 */
[----:B------:R-:W-:-:S03]  /*c790*/  LOP3.LUT R3, R3, 0x7ff00000, RZ, 0xc0, !PT ;  /* 0x7ff0000003037812 */ /* 0x000fc600078ec0ff */
[----:B------:R-:W-:Y:S01]  /*c7a0*/  @!P0 DMUL R6, R8, 8.98846567431157953865e+307 ;  /* 0x7fe0000008068828 */ /* 0x000fe20000000000 */
[----:B------:R-:W-:-:S03]  /*c7b0*/  ISETP.GE.U32.AND P2, PT, R22, R3, PT ;  /* 0x000000031600720c */ /* 0x000fc60003f46070 */
[----:B------:R-:W-:Y:S02]  /*c7c0*/  @!P3 LOP3.LUT R16, R9, 0x7ff00000, RZ, 0xc0, !PT ;  /* 0x7ff000000910b812 */ /* 0x000fe400078ec0ff */
[----:B------:R-:W0:Y:S02]  /*c7d0*/  MUFU.RCP64H R15, R7 ;  /* 0x00000007000f7308 */ /* 0x000e240000001800 */
[----:B------:R-:W-:Y:S02]  /*c7e0*/  @!P3 ISETP.GE.U32.AND P4, PT, R22, R16, PT ;  /* 0x000000101600b20c */ /* 0x000fe40003f86070 */
[----:B------:R-:W-:Y:S02]  /*c7f0*/  @!P0 LOP3.LUT R3, R7, 0x7ff00000, RZ, 0xc0, !PT ;  /* 0x7ff0000007038812 */ /* 0x000fe400078ec0ff */
[----:B------:R-:W-:-:S04]  /*c800*/  @!P3 SEL R17, R23, 0x63400000, !P4 ;  /* 0x634000001711b807 */ /* 0x000fc80006000000 */
[----:B------:R-:W-:-:S04]  /*c810*/  @!P3 LOP3.LUT R16, R17, 0x80000000, R11, 0xf8, !PT ;  /* 0x800000001110b812 */ /* 0x000fc800078ef80b */
[----:B------:R-:W-:Y:S01]  /*c820*/  @!P3 LOP3.LUT R17, R16, 0x100000, RZ, 0xfc, !PT ;  /* 0x001000001011b812 */ /* 0x000fe200078efcff */
[----:B------:R-:W-:Y:S01]  /*c830*/  @!P3 IMAD.MOV.U32 R16, RZ, RZ, RZ ;  /* 0x000000ffff10b224 */ /* 0x000fe200078e00ff */
[----:B0-----:R-:W-:-:S08]  /*c840*/  DFMA R12, R14, -R6, 1 ;  /* 0x3ff000000e0c742b */ /* 0x001fd00000000806 */
[----:B------:R-:W-:-:S08]  /*c850*/  DFMA R12, R12, R12, R12 ;  /* 0x0000000c0c0c722b */ /* 0x000fd0000000000c */
[----:B------:R-:W-:Y:S01]  /*c860*/  DFMA R14, R14, R12, R14 ;  /* 0x0000000c0e0e722b */ /* 0x000fe2000000000e */
[----:B------:R-:W-:Y:S01]  /*c870*/  SEL R13, R23, 0x63400000, !P2 ;  /* 0x63400000170d7807 */ /* 0x000fe20005000000 */
[----:B------:R-:W-:-:S03]  /*c880*/  IMAD.MOV.U32 R12, RZ, RZ, R10 ;  /* 0x000000ffff0c7224 */ /* 0x000fc600078e000a */
[----:B------:R-:W-:-:S03]  /*c890*/  LOP3.LUT R13, R13, 0x800fffff, R11, 0xf8, !PT ;  /* 0x800fffff0d0d7812 */ /* 0x000fc600078ef80b */
[----:B------:R-:W-:-:S03]  /*c8a0*/  DFMA R20, R14, -R6, 1 ;  /* 0x3ff000000e14742b */ /* 0x000fc60000000806 */
[----:B------:R-:W-:-:S05]  /*c8b0*/  @!P3 DFMA R12, R12, 2, -R16 ;  /* 0x400000000c0cb82b */ /* 0x000fca0000000810 */
[----:B------:R-:W-:-:S08]  /*c8c0*/  DFMA R14, R14, R20, R14 ;  /* 0x000000140e0e722b */ /* 0x000fd0000000000e */
[----:B------:R-:W-:-:S08]  /*c8d0*/  DMUL R16, R14, R12 ;  /* 0x0000000c0e107228 */ /* 0x000fd00000000000 */
[----:B------:R-:W-:-:S08]  /*c8e0*/  DFMA R20, R16, -R6, R12 ;  /* 0x800000061014722b */ /* 0x000fd0000000000c */
[----:B------:R-:W-:Y:S01]  /*c8f0*/  DFMA R20, R14, R20, R16 ;  /* 0x000000140e14722b */ /* 0x000fe20000000010 */
[----:B------:R-:W-:Y:S01]  /*c900*/  IMAD.MOV.U32 R16, RZ, RZ, R22 ;  /* 0x000000ffff107224 */ /* 0x000fe200078e0016 */
[----:B------:R-:W-:Y:S01]  /*c910*/  @!P3 LOP3.LUT R16, R13, 0x7ff00000, RZ, 0xc0, !PT ;  /* 0x7ff000000d10b812 */ /* 0x000fe200078ec0ff */
[----:B------:R-:W-:-:S04]  /*c920*/  VIADD R15, R3, 0xffffffff ;  /* 0xffffffff030f7836 */ /* 0x000fc80000000000 */
[----:B------:R-:W-:-:S05]  /*c930*/  VIADD R14, R16, 0xffffffff ;  /* 0xffffffff100e7836 */ /* 0x000fca0000000000 */
[----:B------:R-:W-:-:S04]  /*c940*/  ISETP.GT.U32.AND P0, PT, R14, 0x7feffffe, PT ;  /* 0x7feffffe0e00780c */ /* 0x000fc80003f04070 */
[----:B------:R-:W-:-:S13]  /*c950*/  ISETP.GT.U32.OR P0, PT, R15, 0x7feffffe, P0 ;  /* 0x7feffffe0f00780c */ /* 0x000fda0000704470 */
[----:B------:R-:W-:Y:S05]  /*c960*/  @P0 BRA `(.L_x_14209) ;  /* 0x00000000006c0947 */ /* 0x000fea0003800000 */
        /* <DEDUP_REMOVED lines=27> */
.L_x_14209:
        /* <DEDUP_REMOVED lines=16> */
.L_x_14212:
[----:B------:R-:W-:Y:S01]  /*cc20*/  LOP3.LUT R15, R9, 0x80000, RZ, 0xfc, !PT ;  /* 0x00080000090f7812 */ /* 0x000fe200078efcff */
[----:B------:R-:W-:Y:S01]  /*cc30*/  IMAD.MOV.U32 R14, RZ, RZ, R8 ;  /* 0x000000ffff0e7224 */ /* 0x000fe200078e0008 */
[----:B------:R-:W-:Y:S06]  /*cc40*/  BRA `(.L_x_14210) ;  /* 0x0000000000087947 */ /* 0x000fec0003800000 */
.L_x_14211:
[----:B------:R-:W-:Y:S01]  /*cc50*/  LOP3.LUT R15, R11, 0x80000, RZ, 0xfc, !PT ;  /* 0x000800000b0f7812 */ /* 0x000fe200078efcff */
[----:B------:R-:W-:-:S07]  /*cc60*/  IMAD.MOV.U32 R14, RZ, RZ, R10 ;  /* 0x000000ffff0e7224 */ /* 0x000fce00078e000a */
.L_x_14210:
[----:B------:R-:W-:Y:S05]  /*cc70*/  BSYNC.RECONVERGENT B1 ;  /* 0x0000000000017941 */ /* 0x000fea0003800200 */
.L_x_14208:
[----:B------:R-:W-:Y:S02]  /*cc80*/  IMAD.MOV.U32 R6, RZ, RZ, R0 ;  /* 0x000000ffff067224 */ /* 0x000fe400078e0000 */
[----:B------:R-:W-:-:S04]  /*cc90*/  IMAD.MOV.U32 R7, RZ, RZ, 0x0 ;  /* 0x00000000ff077424 */ /* 0x000fc800078e00ff */
[----:B------:R-:W-:Y:S05]  /*cca0*/  RET.REL.NODEC R6 `(_ZN2at6native27unrolled_elementwise_kernelINS0_13BinaryFunctorIdddNS0_15binary_internal10DivFunctorIdEEEESt5arrayIPcLm3EELi4E23TrivialOffsetCalculatorILi2EjESA_ILi1EjENS0_6memory12LoadWithCastILi2EEENSD_13StoreWithCastILi1EEEEEviT_T0_T2_T3_T4_T5_) ;  /* 0xffffff3006d47950 */ /* 0x000fea0003c3ffff */
.L_x_14213:
        /* <DEDUP_REMOVED lines=13> */
.L_x_19389:


//--------------------- .text._ZN2at6native18elementwise_kernelILi128ELi2EZNS0_22gpu_kernel_impl_nocastINS0_13BinaryFunctorIdddNS0_15binary_internal10DivFunctorIdEEEEEEvRNS_18TensorIteratorBaseERKT_EUliE_EEviT1_ --------------------------
	.section	.text._ZN2at6native18elementwise_kernelILi128ELi2EZNS0_22gpu_kernel_impl_nocastINS0_13BinaryFunctorIdddNS0_15binary_internal10DivFunctorIdEEEEEEvRNS_18TensorIteratorBaseERKT_EUliE_EEviT1_,"ax",@progbits
	.align	128
        .global         _ZN2at6native18elementwise_kernelILi128ELi2EZNS0_22gpu_kernel_impl_nocastINS0_13BinaryFunctorIdddNS0_15binary_internal10DivFunctorIdEEEEEEvRNS_18TensorIteratorBaseERKT_EUliE_EEviT1_
        .type           _ZN2at6native18elementwise_kernelILi128ELi2EZNS0_22gpu_kernel_impl_nocastINS0_13BinaryFunctorIdddNS0_15binary_internal10DivFunctorIdEEEEEEvRNS_18TensorIteratorBaseERKT_EUliE_EEviT1_,@function
        .size           _ZN2at6native18elementwise_kernelILi128ELi2EZNS0_22gpu_kernel_impl_nocastINS0_13BinaryFunctorIdddNS0_15binary_internal10DivFunctorIdEEEEEEvRNS_18TensorIteratorBaseERKT_EUliE_EEviT1_,(.L_x_19390 - _ZN2at6native18elementwise_kernelILi128ELi2EZNS0_22gpu_kernel_impl_nocastINS0_13BinaryFunctorIdddNS0_15binary_internal10DivFunctorIdEEEEEEvRNS_18TensorIteratorBaseERKT_EUliE_EEviT1_)
        .other          _ZN2at6native18elementwise_kernelILi128ELi2EZNS0_22gpu_kernel_impl_nocastINS0_13BinaryFunctorIdddNS0_15binary_internal10DivFunctorIdEEEEEEvRNS_18TensorIteratorBaseERKT_EUliE_EEviT1_,@"STO_CUDA_ENTRY STV_DEFAULT"
_ZN2at6native18elementwise_kernelILi128ELi2EZNS0_22gpu_kernel_impl_nocastINS0_13BinaryFunctorIdddNS0_15binary_internal10DivFunctorIdEEEEEEvRNS_18TensorIteratorBaseERKT_EUliE_EEviT1_:
.text._ZN2at6native18elementwise_kernelILi128ELi2EZNS0_22gpu_kernel_impl_nocastINS0_13BinaryFunctorIdddNS0_15binary_internal10DivFunctorIdEEEEEEvRNS_18TensorIteratorBaseERKT_EUliE_EEviT1_:
        /* <DEDUP_REMOVED lines=14> */
[----:B0-----:R-:W2:Y:S06]  /*00e0*/  LDG.E.64 R4, desc[UR6][R4.64] ;  /* 0x0000000604047981 */ /* 0x001eac000c1e1b00 */
[----:B------:R-:W0:Y:S02]  /*00f0*/  LDC.64 R6, c[0x0][0x5f0] ;  /* 0x00017c00ff067b82 */ /* 0x000e240000000a00 */
[----:B0-----:R-:W3:Y:S01]  /*0100*/  LDG.E.64 R8, desc[UR6][R6.64] ;  /* 0x0000000606087981 */ /* 0x001ee2000c1e1b00 */
[----:B------:R-:W-:Y:S01]  /*0110*/  HFMA2 R2, -RZ, RZ, 0, 5.9604644775390625e-08 ;  /* 0x00000001ff027431 */ /* 0x000fe200000001ff */
[----:B--2---:R-:W0:Y:S05]  /*0120*/  MUFU.RCP64H R3, R5 ;  /* 0x0000000500037308 */ /* 0x004e2a0000001800 */
[----:B0-----:R-:W-:-:S08]  /*0130*/  DFMA R10, -R4, R2, 1 ;  /* 0x3ff00000040a742b */ /* 0x001fd00000000102 */
[----:B------:R-:W-:Y:S01]  /*0140*/  DFMA R10, R10, R10, R10 ;  /* 0x0000000a0a0a722b */ /* 0x000fe2000000000a */
[----:B---3--:R-:W-:-:S07]  /*0150*/  FSETP.GEU.AND P1, PT, |R9|, 6.5827683646048100446e-37, PT ;  /* 0x036000000900780b */ /* 0x008fce0003f2e200 */
        /* <DEDUP_REMOVED lines=9> */
[----:B------:R-:W-:Y:S02]  /*01f0*/  MOV R6, R4 ;  /* 0x0000000400067202 */ /* 0x000fe40000000f00 */
[----:B------:R-:W-:Y:S02]  /*0200*/  MOV R7, R5 ;  /* 0x0000000500077202 */ /* 0x000fe40000000f00 */
[----:B------:R-:W-:-:S07]  /*0210*/  MOV R14, 0x230 ;  /* 0x00000230000e7802 */ /* 0x000fce0000000f00 */
[----:B------:R-:W-:Y:S05]  /*0220*/  CALL.REL.NOINC `($__internal_44_$__cuda_sm20_div_rn_f64_full) ;  /* 0x00000030007c7944 */ /* 0x000fea0003c00000 */
.L_x_14217:
[----:B------:R-:W0:Y:S01]  /*0230*/  LDC.64 R4, c[0x0][0x5e8] ;  /* 0x00017a00ff047b82 */ /* 0x000e220000000a00 */
[----:B------:R-:W-:Y:S01]  /*0240*/  IADD3 R13, PT, PT, R13, 0x80, RZ ;  /* 0x000000800d0d7810 */ /* 0x000fe20007ffe0ff */
[----:B0-----:R0:W-:Y:S06]  /*0250*/  STG.E.64 desc[UR6][R4.64], R2 ;  /* 0x0000000204007986 */ /* 0x0011ec000c101b06 */
.L_x_14216:
[----:B------:R-:W-:Y:S05]  /*0260*/  BSYNC.RECONVERGENT B0 ;  /* 0x0000000000007941 */ /* 0x000fea0003800200 */
.L_x_14215:
[----:B------:R-:W1:Y:S02]  /*0270*/  LDCU UR4, c[0x0][0x380] ;  /* 0x00007000ff0477ac */ /* 0x000e640008000800 */
[----:B-1----:R-:W-:-:S13]  /*0280*/  ISETP.GE.AND P0, PT, R13, UR4, PT ;  /* 0x000000040d007c0c */ /* 0x002fda000bf06270 */
[----:B------:R-:W-:Y:S05]  /*0290*/  @P0 EXIT ;  /* 0x000000000000094d */ /* 0x000fea0003800000 */
[----:B0-----:R-:W0:Y:S02]  /*02a0*/  LDC.64 R4, c[0x0][0x5f8] ;  /* 0x00017e00ff047b82 */ /* 0x001e240000000a00 */
[----:B0-----:R-:W2:Y:S06]  /*02b0*/  LDG.E.64 R4, desc[UR6][R4.64] ;  /* 0x0000000604047981 */ /* 0x001eac000c1e1b00 */
[----:B------:R-:W0:Y:S02]  /*02c0*/  LDC.64 R8, c[0x0][0x5f0] ;  /* 0x00017c00ff087b82 */ /* 0x000e240000000a00 */
[----:B0-----:R-:W3:Y:S01]  /*02d0*/  LDG.E.64 R8, desc[UR6][R8.64] ;  /* 0x0000000608087981 */ /* 0x001ee2000c1e1b00 */
[----:B------:R-:W-:Y:S01]  /*02e0*/  IMAD.MOV.U32 R2, RZ, RZ, 0x1 ;  /* 0x00000001ff027424 */ /* 0x000fe200078e00ff */
        /* <DEDUP_REMOVED lines=17> */
.L_x_14218:
[----:B------:R-:W0:Y:S02]  /*0400*/  LDC.64 R4, c[0x0][0x5e8] ;  /* 0x00017a00ff047b82 */ /* 0x000e240000000a00 */
[----:B0-----:R-:W-:Y:S01]  /*0410*/  STG.E.64 desc[UR6][R4.64], R2 ;  /* 0x0000000204007986 */ /* 0x001fe2000c101b06 */
[----:B------:R-:W-:Y:S05]  /*0420*/  EXIT ;  /* 0x000000000000794d */ /* 0x000fea0003800000 */
.L_x_14214:
        /* <DEDUP_REMOVED lines=355> */
.L_x_14221:
[----:B------:R-:W0:Y:S01]  /*1a60*/  LDCU.128 UR8, c[0x0][0x5f0] ;  /* 0x0000be00ff0877ac */ /* 0x000e220008000c00 */
[----:B------:R-:W1:Y:S01]  /*1a70*/  LDCU.64 UR4, c[0x0][0x5e8] ;  /* 0x0000bd00ff0477ac */ /* 0x000e620008000a00 */
[----:B0-----:R-:W-:-:S04]  /*1a80*/  IADD3 R6, P0, PT, R3, UR10, RZ ;  /* 0x0000000a03067c10 */ /* 0x001fc8000ff1e0ff */
[----:B------:R-:W-:-:S06]  /*1a90*/  IADD3.X R7, PT, PT, RZ, UR11, RZ, P0, !PT ;  /* 0x0000000bff077c10 */ /* 0x000fcc00087fe4ff */
[----:B------:R-:W2:Y:S01]  /*1aa0*/  LDG.E.64 R6, desc[UR6][R6.64] ;  /* 0x0000000606067981 */ /* 0x000ea2000c1e1b00 */
[----:B------:R-:W-:-:S04]  /*1ab0*/  IADD3 R8, P0, PT, R2, UR8, RZ ;  /* 0x0000000802087c10 */ /* 0x000fc8000ff1e0ff */
[----:B------:R-:W-:-:S06]  /*1ac0*/  IADD3.X R9, PT, PT, RZ, UR9, RZ, P0, !PT ;  /* 0x00000009ff097c10 */ /* 0x000fcc00087fe4ff */
[----:B------:R-:W3:Y:S01]  /*1ad0*/  LDG.E.64 R8, desc[UR6][R8.64] ;  /* 0x0000000608087981 */ /* 0x000ee2000c1e1b00 */
[----:B------:R-:W-:Y:S01]  /*1ae0*/  MOV R2, 0x1 ;  /* 0x0000000100027802 */ /* 0x000fe20000000f00 */
[----:B------:R-:W-:Y:S01]  /*1af0*/  BSSY.RECONVERGENT B1, `(.L_x_14222) ;  /* 0x0000012000017945 */ /* 0x000fe20003800200 */
[----:B-1----:R-:W-:-:S04]  /*1b00*/  IADD3 R4, P1, PT, R5, UR4, RZ ;  /* 0x0000000405047c10 */ /* 0x002fc8000ff3e0ff */
[----:B------:R-:W-:Y:S01]  /*1b10*/  IADD3.X R5, PT, PT, RZ, UR5, RZ, P1, !PT ;  /* 0x00000005ff057c10 */ /* 0x000fe20008ffe4ff */
[----:B--2---:R-:W0:Y:S01]  /*1b20*/  MUFU.RCP64H R3, R7 ;  /* 0x0000000700037308 */ /* 0x004e220000001800 */
[----:B---3--:R-:W-:Y:S01]  /*1b30*/  FSETP.GEU.AND P2, PT, |R9|, 6.5827683646048100446e-37, PT ;  /* 0x036000000900780b */ /* 0x008fe20003f4e200 */
        /* <DEDUP_REMOVED lines=11> */
[----:B------:R-:W-:-:S07]  /*1bf0*/  MOV R14, 0x1c10 ;  /* 0x00001c10000e7802 */ /* 0x000fce0000000f00 */
[----:B------:R-:W-:Y:S05]  /*1c00*/  CALL.REL.NOINC `($__internal_44_$__cuda_sm20_div_rn_f64_full) ;  /* 0x0000001800047944 */ /* 0x000fea0003c00000 */
.L_x_14223:
[----:B------:R-:W-:Y:S05]  /*1c10*/  BSYNC.RECONVERGENT B1 ;  /* 0x0000000000017941 */ /* 0x000fea0003800200 */
.L_x_14222:
[----:B------:R0:W-:Y:S01]  /*1c20*/  STG.E.64 desc[UR6][R4.64], R2 ;  /* 0x0000000204007986 */ /* 0x0001e2000c101b06 */
[----:B------:R-:W-:-:S07]  /*1c30*/  VIADD R13, R13, 0x80 ;  /* 0x000000800d0d7836 */ /* 0x000fce0000000000 */
.L_x_14220:
[----:B------:R-:W-:Y:S05]  /*1c40*/  BSYNC.RECONVERGENT B0 ;  /* 0x0000000000007941 */ /* 0x000fea0003800200 */
.L_x_14219:
[----:B------:R-:W1:Y:S02]  /*1c50*/  LDCU UR4, c[0x0][0x380] ;  /* 0x00007000ff0477ac */ /* 0x000e640008000800 */
[----:B-1----:R-:W-:-:S13]  /*1c60*/  ISETP.GE.AND P0, PT, R13, UR4, PT ;  /* 0x000000040d007c0c */ /* 0x002fda000bf06270 */
[----:B------:R-:W-:Y:S05]  /*1c70*/  @P0 EXIT ;  /* 0x000000000000094d */ /* 0x000fea0003800000 */
[----:B------:R-:W1:Y:S01]  /*1c80*/  LDCU.64 UR4, c[0x0][0x390] ;  /* 0x00007200ff0477ac */ /* 0x000e620008000a00 */
[----:B0-----:R-:W-:Y:S02]  /*1c90*/  MOV R2, RZ ;  /* 0x000000ff00027202 */ /* 0x001fe40000000f00 */
        /* <DEDUP_REMOVED lines=331> */
[----:B------:R-:W-:-:S05]  /*3150*/  @P0 MOV R10, RZ ;  /* 0x000000ff000a0202 */ /* 0x000fca0000000f00 */
[----:B------:R-:W1:Y:S01]  /*3160*/  @P0 LDC.64 R8, c[0x0][0x5d8] ;  /* 0x00017600ff080b82 */ /* 0x000e620000000a00 */
[----:B------:R-:W-:-:S04]  /*3170*/  IMAD.MOV R3, RZ, RZ, -R11 ;  /* 0x000000ffff037224 */ /* 0x000fc800078e0a0b */
[----:B------:R-:W-:-:S03]  /*3180*/  IMAD R7, R3, UR8, R7 ;  /* 0x0000000803077c24 */ /* 0x000fc6000f8e0207 */
        /* <DEDUP_REMOVED lines=11> */
.L_x_14224:
        /* <DEDUP_REMOVED lines=27> */
.L_x_14226:
[----:B------:R-:W-:Y:S05]  /*33f0*/  BSYNC.RECONVERGENT B0 ;  /* 0x0000000000007941 */ /* 0x000fea0003800200 */
.L_x_14225:
[----:B------:R-:W-:Y:S01]  /*3400*/  STG.E.64 desc[UR6][R4.64], R2 ;  /* 0x0000000204007986 */ /* 0x000fe2000c101b06 */
[----:B------:R-:W-:Y:S05]  /*3410*/  EXIT ;  /* 0x000000000000794d */ /* 0x000fea0003800000 */
        .weak           $__internal_44_$__cuda_sm20_div_rn_f64_full
        .type           $__internal_44_$__cuda_sm20_div_rn_f64_full,@function
        .size           $__internal_44_$__cuda_sm20_div_rn_f64_full,(.L_x_19390 - $__internal_44_$__cuda_sm20_div_rn_f64_full)
$__internal_44_$__cuda_sm20_div_rn_f64_full:
[C---:B------:R-:W-:Y:S01]  /*3420*/  FSETP.GEU.AND P0, PT, |R7|.reuse, 1.469367938527859385e-39, PT ;  /* 0x001000000700780b */ /* 0x040fe20003f0e200 */
[----:B------:R-:W-:Y:S01]  /*3430*/  BSSY.RECONVERGENT B2, `(.L_x_14227) ;  /* 0x0000056000027945 */ /* 0x000fe20003800200 */
[----:B------:R-:W-:Y:S02]  /*3440*/  LOP3.LUT R2, R7, 0x800fffff, RZ, 0xc0, !PT ;  /* 0x800fffff07027812 */ /* 0x000fe400078ec0ff */
[C---:B------:R-:W-:Y:S02]  /*3450*/  FSETP.GEU.AND P2, PT, |R9|.reuse, 1.469367938527859385e-39, PT ;  /* 0x001000000900780b */ /* 0x040fe40003f4e200 */
[----:B------:R-:W-:Y:S01]  /*3460*/  LOP3.LUT R3, R2, 0x3ff00000, RZ, 0xfc, !PT ;  /* 0x3ff0000002037812 */ /* 0x000fe200078efcff */
[----:B------:R-:W-:Y:S01]  /*3470*/  IMAD.MOV.U32 R2, RZ, RZ, R6 ;  /* 0x000000ffff027224 */ /* 0x000fe200078e0006 */
[----:B------:R-:W-:Y:S02]  /*3480*/  MOV R18, 0x1 ;  /* 0x0000000100127802 */ /* 0x000fe40000000f00 */
[----:B------:R-:W-:-:S02]  /*3490*/  LOP3.LUT R15, R9, 0x7ff00000, RZ, 0xc0, !PT ;  /* 0x7ff00000090f7812 */ /* 0x000fc400078ec0ff */
[----:B------:R-:W-:Y:S01]  /*34a0*/  LOP3.LUT R24, R7, 0x7ff00000, RZ, 0xc0, !PT ;  /* 0x7ff0000007187812 */ /* 0x000fe200078ec0ff */
[----:B------:R-:W-:-:S03]  /*34b0*/  @!P0 DMUL R2, R6, 8.98846567431157953865e+307 ;  /* 0x7fe0000006028828 */ /* 0x000fc60000000000 */
[----:B------:R-:W-:Y:S02]  /*34c0*/  ISETP.GE.U32.AND P1, PT, R15, R24, PT ;  /* 0x000000180f00720c */ /* 0x000fe40003f26070 */
[----:B------:R-:W-:Y:S01]  /*34d0*/  @!P2 LOP3.LUT R16, R7, 0x7ff00000, RZ, 0xc0, !PT ;  /* 0x7ff000000710a812 */ /* 0x000fe200078ec0ff */
[----:B------:R-:W0:Y:S01]  /*34e0*/  MUFU.RCP64H R19, R3 ;  /* 0x0000000300137308 */ /* 0x000e220000001800 */
[----:B------:R-:W-:Y:S02]  /*34f0*/  @!P2 MOV R22, RZ ;  /* 0x000000ff0016a202 */ /* 0x000fe40000000f00 */
[----:B------:R-:W-:Y:S02]  /*3500*/  @!P2 ISETP.GE.U32.AND P3, PT, R15, R16, PT ;  /* 0x000000100f00a20c */ /* 0x000fe40003f66070 */
[----:B------:R-:W-:Y:S02]  /*3510*/  MOV R16, 0x1ca00000 ;  /* 0x1ca0000000107802 */ /* 0x000fe40000000f00 */
[----:B------:R-:W-:-:S02]  /*3520*/  @!P0 LOP3.LUT R24, R3, 0x7ff00000, RZ, 0xc0, !PT ;  /* 0x7ff0000003188812 */ /* 0x000fc400078ec0ff */
[----:B------:R-:W-:Y:S02]  /*3530*/  @!P2 SEL R17, R16, 0x63400000, !P3 ;  /* 0x634000001011a807 */ /* 0x000fe40005800000 */
[----:B------:R-:W-:Y:S02]  /*3540*/  IADD3 R26, PT, PT, R24, -0x1, RZ ;  /* 0xffffffff181a7810 */ /* 0x000fe40007ffe0ff */
[----:B------:R-:W-:Y:S01]  /*3550*/  @!P2 LOP3.LUT R17, R17, 0x80000000, R9, 0xf8, !PT ;  /* 0x800000001111a812 */ /* 0x000fe200078ef809 */
[----:B0-----:R-:W-:-:S03]  /*3560*/  DFMA R10, R18, -R2, 1 ;  /* 0x3ff00000120a742b */ /* 0x001fc60000000802 */
[----:B------:R-:W-:Y:S02]  /*3570*/  @!P2 LOP3.LUT R23, R17, 0x100000, RZ, 0xfc, !PT ;  /* 0x001000001117a812 */ /* 0x000fe400078efcff */
[----:B------:R-:W-:-:S03]  /*3580*/  MOV R17, R15 ;  /* 0x0000000f00117202 */ /* 0x000fc60000000f00 */
[----:B------:R-:W-:-:S08]  /*3590*/  DFMA R10, R10, R10, R10 ;  /* 0x0000000a0a0a722b */ /* 0x000fd0000000000a */
[----:B------:R-:W-:Y:S01]  /*35a0*/  DFMA R18, R18, R10, R18 ;  /* 0x0000000a1212722b */ /* 0x000fe20000000012 */
[----:B------:R-:W-:Y:S02]  /*35b0*/  SEL R11, R16, 0x63400000, !P1 ;  /* 0x63400000100b7807 */ /* 0x000fe40004800000 */
[----:B------:R-:W-:Y:S02]  /*35c0*/  MOV R10, R8 ;  /* 0x00000008000a7202 */ /* 0x000fe40000000f00 */
[----:B------:R-:W-:-:S03]  /*35d0*/  LOP3.LUT R11, R11, 0x800fffff, R9, 0xf8, !PT ;  /* 0x800fffff0b0b7812 */ /* 0x000fc600078ef809 */
[----:B------:R-:W-:-:S03]  /*35e0*/  DFMA R20, R18, -R2, 1 ;  /* 0x3ff000001214742b */ /* 0x000fc60000000802 */
[----:B------:R-:W-:-:S05]  /*35f0*/  @!P2 DFMA R10, R10, 2, -R22 ;  /* 0x400000000a0aa82b */ /* 0x000fca0000000816 */
        /* <DEDUP_REMOVED lines=13> */
[----:B------:R-:W-:Y:S02]  /*36d0*/  SEL R9, R16, 0x63400000, !P0 ;  /* 0x6340000010097807 */ /* 0x000fe40004000000 */
[----:B------:R-:W-:Y:S02]  /*36e0*/  MOV R16, RZ ;  /* 0x000000ff00107202 */ /* 0x000fe40000000f00 */
[----:B------:R-:W-:-:S04]  /*36f0*/  IADD3 R8, PT, PT, -R9, R8, RZ ;  /* 0x0000000809087210 */ /* 0x000fc80007ffe1ff */
[----:B------:R-:W-:-:S06]  /*3700*/  IADD3 R17, PT, PT, R8, 0x7fe00000, RZ ;  /* 0x7fe0000008117810 */ /* 0x000fcc0007ffe0ff */
        /* <DEDUP_REMOVED lines=19> */
.L_x_14228:
        /* <DEDUP_REMOVED lines=12> */
[----:B------:R-:W-:Y:S02]  /*3900*/  @!P0 MOV R18, RZ ;  /* 0x000000ff00128202 */ /* 0x000fe40000000f00 */
[----:B------:R-:W-:Y:S01]  /*3910*/  @P0 MOV R18, RZ ;  /* 0x000000ff00120202 */ /* 0x000fe20000000f00 */
[----:B------:R-:W-:Y:S01]  /*3920*/  @P0 IMAD.MOV.U32 R19, RZ, RZ, R2 ;  /* 0x000000ffff130224 */ /* 0x000fe200078e0002 */
[----:B------:R-:W-:Y:S06]  /*3930*/  BRA `(.L_x_14229) ;  /* 0x0000000000147947 */ /* 0x000fec0003800000 */
.L_x_14231:
[----:B------:R-:W-:Y:S02]  /*3940*/  LOP3.LUT R19, R7, 0x80000, RZ, 0xfc, !PT ;  /* 0x0008000007137812 */ /* 0x000fe400078efcff */
[----:B------:R-:W-:Y:S01]  /*3950*/  MOV R18, R6 ;  /* 0x0000000600127202 */ /* 0x000fe20000000f00 */
[----:B------:R-:W-:Y:S06]  /*3960*/  BRA `(.L_x_14229) ;  /* 0x0000000000087947 */ /* 0x000fec0003800000 */
.L_x_14230:
[----:B------:R-:W-:Y:S02]  /*3970*/  LOP3.LUT R19, R9, 0x80000, RZ, 0xfc, !PT ;  /* 0x0008000009137812 */ /* 0x000fe400078efcff */
[----:B------:R-:W-:-:S07]  /*3980*/  MOV R18, R8 ;  /* 0x0000000800127202 */ /* 0x000fce0000000f00 */
.L_x_14229:
[----:B------:R-:W-:Y:S05]  /*3990*/  BSYNC.RECONVERGENT B2 ;  /* 0x0000000000027941 */ /* 0x000fea0003800200 */
.L_x_14227:
[----:B------:R-:W-:Y:S01]  /*39a0*/  HFMA2 R15, -RZ, RZ, 0, 0 ;  /* 0x00000000ff0f7431 */ /* 0x000fe200000001ff */
[----:B------:R-:W-:Y:S02]  /*39b0*/  MOV R2, R18 ;  /* 0x0000001200027202 */ /* 0x000fe40000000f00 */
[----:B------:R-:W-:Y:S01]  /*39c0*/  MOV R3, R19 ;  /* 0x0000001300037202 */ /* 0x000fe20000000f00 */
[----:B------:R-:W-:Y:S06]  /*39d0*/  RET.REL.NODEC R14 `(_ZN2at6native18elementwise_kernelILi128ELi2EZNS0_22gpu_kernel_impl_nocastINS0_13BinaryFunctorIdddNS0_15binary_internal10DivFunctorIdEEEEEEvRNS_18TensorIteratorBaseERKT_EUliE_EEviT1_) ;  /* 0xffffffc40e887950 */ /* 0x000fec0003c3ffff */
.L_x_14232:
        /* <DEDUP_REMOVED lines=10> */
.L_x_19390:


//--------------------- .text._ZN2at6native27unrolled_elementwise_kernelINS0_13BinaryFunctorIdddNS0_15binary_internal10DivFunctorIdEEEESt5arrayIPcLm3EELi4E23TrivialOffsetCalculatorILi2EjESA_ILi1EjENS0_6memory15LoadWithoutCastENSD_16StoreWithoutCastEEEviT_T0_T2_T3_T4_T5_ --------------------------
	.section	.text._ZN2at6native27unrolled_elementwise_kernelINS0_13BinaryFunctorIdddNS0_15binary_internal10DivFunctorIdEEEESt5arrayIPcLm3EELi4E23TrivialOffsetCalculatorILi2EjESA_ILi1EjENS0_6memory15LoadWithoutCastENSD_16StoreWithoutCastEEEviT_T0_T2_T3_T4_T5_,"ax",@progbits
	.align	128
        .global         _ZN2at6native27unrolled_elementwise_kernelINS0_13BinaryFunctorIdddNS0_15binary_internal10DivFunctorIdEEEESt5arrayIPcLm3EELi4E23TrivialOffsetCalculatorILi2EjESA_ILi1EjENS0_6memory15LoadWithoutCastENSD_16StoreWithoutCastEEEviT_T0_T2_T3_T4_T5_
        .type           _ZN2at6native27unrolled_elementwise_kernelINS0_13BinaryFunctorIdddNS0_15binary_internal10DivFunctorIdEEEESt5arrayIPcLm3EELi4E23TrivialOffsetCalculatorILi2EjESA_ILi1EjENS0_6memory15LoadWithoutCastENSD_16StoreWithoutCastEEEviT_T0_T2_T3_T4_T5_,@function
        .size           _ZN2at6native27unrolled_elementwise_kernelINS0_13BinaryFunctorIdddNS0_15binary_internal10DivFunctorIdEEEESt5arrayIPcLm3EELi4E23TrivialOffsetCalculatorILi2EjESA_ILi1EjENS0_6memory15LoadWithoutCastENSD_16StoreWithoutCastEEEviT_T0_T2_T3_T4_T5_,(.L_x_19391 - _ZN2at6native27unrolled_elementwise_kernelINS0_13BinaryFunctorIdddNS0_15binary_internal10DivFunctorIdEEEESt5arrayIPcLm3EELi4E23TrivialOffsetCalculatorILi2EjESA_ILi1EjENS0_6memory15LoadWithoutCastENSD_16StoreWithoutCastEEEviT_T0_T2_T3_T4_T5_)
        .other          _ZN2at6native27unrolled_elementwise_kernelINS0_13BinaryFunctorIdddNS0_15binary_internal10DivFunctorIdEEEESt5arrayIPcLm3EELi4E23TrivialOffsetCalculatorILi2EjESA_ILi1EjENS0_6memory15LoadWithoutCastENSD_16StoreWithoutCastEEEviT_T0_T2_T3_T4_T5_,@"STO_CUDA_ENTRY STV_DEFAULT"
_ZN2at6native27unrolled_elementwise_kernelINS0_13BinaryFunctorIdddNS0_15binary_internal10DivFunctorIdEEEESt5arrayIPcLm3EELi4E23TrivialOffsetCalculatorILi2EjESA_ILi1EjENS0_6memory15LoadWithoutCastENSD_16StoreWithoutCastEEEviT_T0_T2_T3_T4_T5_:
.text._ZN2at6native27unrolled_elementwise_kernelINS0_13BinaryFunctorIdddNS0_15binary_internal10DivFunctorIdEEEESt5arrayIPcLm3EELi4E23TrivialOffsetCalculatorILi2EjESA_ILi1EjENS0_6memory15LoadWithoutCastENSD_16StoreWithoutCastEEEviT_T0_T2_T3_T4_T5_:
        /* <DEDUP_REMOVED lines=8> */
[----:B------:R-:W3:Y:S01]  /*0080*/  LDC.64 R20, c[0x0][0x398] ;  /* 0x0000e600ff147b82 */ /* 0x000ee20000000a00 */
[----:B0-----:R-:W-:-:S07]  /*0090*/  IMAD R35, R36, -0x200, R35 ;  /* 0xfffffe0024237824 */ /* 0x001fce00078e0223 */
[----:B------:R-:W0:Y:S01]  /*00a0*/  LDC.64 R8, c[0x0][0x398] ;  /* 0x0000e600ff087b82 */ /* 0x000e220000000a00 */
[----:B--2---:R-:W-:Y:S01]  /*00b0*/  IMAD.MOV.U32 R6, RZ, RZ, R0 ;  /* 0x000000ffff067224 */ /* 0x004fe200078e0000 */
[----:B------:R-:W-:-:S06]  /*00c0*/  ISETP.GE.AND P0, PT, R0, R35, PT ;  /* 0x000000230000720c */ /* 0x000fcc0003f06270 */
[----:B------:R-:W2:Y:S08]  /*00d0*/  LDC.64 R16, c[0x0][0x390] ;  /* 0x0000e400ff107b82 */ /* 0x000eb00000000a00 */
[----:B------:R-:W0:Y:S01]  /*00e0*/  LDC.64 R2, c[0x0][0x398] ;  /* 0x0000e600ff027b82 */ /* 0x000e220000000a00 */
[----:B------:R-:W-:Y:S01]  /*00f0*/  @!P0 VIADD R0, R6, 0x80 ;  /* 0x0000008006008836 */ /* 0x000fe20000000000 */
[----:B------:R-:W-:Y:S01]  /*0100*/  CS2R R14, SRZ ;  /* 0x00000000000e7805 */ /* 0x000fe2000001ff00 */
[----:B------:R-:W-:-:S03]  /*0110*/  @!P0 IMAD R7, R36, 0x200, R6 ;  /* 0x0000020024078824 */ /* 0x000fc600078e0206 */
[----:B------:R-:W-:Y:S02]  /*0120*/  ISETP.GE.AND P1, PT, R0, R35, PT ;  /* 0x000000230000720c */ /* 0x000fe40003f26270 */
[----:B------:R-:W-:Y:S01]  /*0130*/  CS2R R32, SRZ ;  /* 0x0000000000207805 */ /* 0x000fe2000001ff00 */
[----:B--2---:R-:W-:-:S10]  /*0140*/  @!P0 IMAD.WIDE.U32 R16, R7, 0x8, R16 ;  /* 0x0000000807108825 */ /* 0x004fd400078e0010 */
[----:B------:R-:W-:Y:S01]  /*0150*/  @!P1 IMAD R13, R36, 0x200, R0 ;  /* 0x00000200240d9824 */ /* 0x000fe200078e0200 */
[----:B-1----:R1:W5:Y:S01]  /*0160*/  @!P0 LDG.E.64 R4, desc[UR4][R16.64] ;  /* 0x0000000410048981 */ /* 0x002362000c1e1b00 */
[----:B------:R-:W-:-:S05]  /*0170*/  @!P1 VIADD R0, R0, 0x80 ;  /* 0x0000008000009836 */ /* 0x000fca0000000000 */
[----:B------:R-:W-:Y:S01]  /*0180*/  ISETP.GE.AND P2, PT, R0, R35, PT ;  /* 0x000000230000720c */ /* 0x000fe20003f46270 */
[----:B----4-:R-:W-:-:S04]  /*0190*/  @!P1 IMAD.WIDE.U32 R18, R13, 0x8, R18 ;  /* 0x000000080d129825 */ /* 0x010fc800078e0012 */
[----:B---3--:R-:W-:Y:S01]  /*01a0*/  @!P1 IMAD.WIDE.U32 R20, R13, 0x8, R20 ;  /* 0x000000080d149825 */ /* 0x008fe200078e0014 */
[----:B------:R-:W-:-:S07]  /*01b0*/  CS2R R12, SRZ ;  /* 0x00000000000c7805 */ /* 0x000fce000001ff00 */
[----:B------:R-:W-:-:S05]  /*01c0*/  @!P2 LEA R25, R36, R0, 0x9 ;  /* 0x000000002419a211 */ /* 0x000fca00078e48ff */
[----:B------:R-:W-:Y:S01]  /*01d0*/  @!P2 IMAD.WIDE.U32 R22, R25, 0x8, R10 ;  /* 0x000000081916a825 */ /* 0x000fe200078e000a */
[----:B------:R-:W-:-:S03]  /*01e0*/  CS2R R10, SRZ ;  /* 0x00000000000a7805 */ /* 0x000fc6000001ff00 */
[----:B0-----:R-:W-:Y:S01]  /*01f0*/  @!P2 IMAD.WIDE.U32 R24, R25, 0x8, R8 ;  /* 0x000000081918a825 */ /* 0x001fe200078e0008 */
[----:B------:R-:W-:Y:S01]  /*0200*/  CS2R R8, SRZ ;  /* 0x0000000000087805 */ /* 0x000fe2000001ff00 */
[----:B------:R0:W5:Y:S04]  /*0210*/  @!P2 LDG.E.64 R12, desc[UR4][R22.64] ;  /* 0x00000004160ca981 */ /* 0x000168000c1e1b00 */
[----:B------:R0:W5:Y:S04]  /*0220*/  @!P1 LDG.E.64 R10, desc[UR4][R20.64] ;  /* 0x00000004140a9981 */ /* 0x000168000c1e1b00 */
[----:B------:R0:W5:Y:S04]  /*0230*/  @!P1 LDG.E.64 R8, desc[UR4][R18.64] ;  /* 0x0000000412089981 */ /* 0x000168000c1e1b00 */
[----:B------:R0:W5:Y:S01]  /*0240*/  @!P2 LDG.E.64 R14, desc[UR4][R24.64] ;  /* 0x00000004180ea981 */ /* 0x000162000c1e1b00 */
[----:B------:R-:W-:-:S04]  /*0250*/  @!P0 IMAD.WIDE.U32 R2, R7, 0x8, R2 ;  /* 0x0000000807028825 */ /* 0x000fc800078e0002 */
[----:B------:R-:W-:Y:S01]  /*0260*/  @!P2 VIADD R0, R0, 0x80 ;  /* 0x000000800000a836 */ /* 0x000fe20000000000 */
[----:B------:R0:W5:Y:S04]  /*0270*/  @!P0 LDG.E.64 R32, desc[UR4][R2.64] ;  /* 0x0000000402208981 */ /* 0x000168000c1e1b00 */
[----:B------:R-:W-:Y:S01]  /*0280*/  ISETP.GE.AND P0, PT, R0, R35, PT ;  /* 0x000000230000720c */ /* 0x000fe20003f06270 */
[----:B------:R-:W-:Y:S01]  /*0290*/  BSSY.RECONVERGENT B0, `(.L_x_14233) ;  /* 0x0000023000007945 */ /* 0x000fe20003800200 */
[----:B-1----:R-:W-:Y:S02]  /*02a0*/  IMAD.MOV.U32 R16, RZ, RZ, 0x0 ;  /* 0x00000000ff107424 */ /* 0x002fe400078e00ff */
[----:B------:R-:W-:-:S09]  /*02b0*/  IMAD.MOV.U32 R17, RZ, RZ, 0x7ff80000 ;  /* 0x7ff80000ff117424 */ /* 0x000fd200078e00ff */
[----:B0-----:R-:W-:Y:S05]  /*02c0*/  @P0 BRA `(.L_x_14234) ;  /* 0x00000000007c0947 */ /* 0x001fea0003800000 */
[----:B------:R-:W0:Y:S01]  /*02d0*/  LDC.64 R2, c[0x0][0x398] ;  /* 0x0000e600ff027b82 */ /* 0x000e220000000a00 */
[----:B------:R-:W-:-:S07]  /*02e0*/  IMAD R7, R36, 0x200, R0 ;  /* 0x0000020024077824 */ /* 0x000fce00078e0200 */
[----:B------:R-:W1:Y:S01]  /*02f0*/  LDC.64 R18, c[0x0][0x390] ;  /* 0x0000e400ff127b82 */ /* 0x000e620000000a00 */
[----:B0-----:R-:W-:-:S06]  /*0300*/  IMAD.WIDE.U32 R2, R7, 0x8, R2 ;  /* 0x0000000807027825 */ /* 0x001fcc00078e0002 */
[----:B------:R-:W2:Y:S01]  /*0310*/  LDG.E.64 R2, desc[UR4][R2.64] ;  /* 0x0000000402027981 */ /* 0x000ea2000c1e1b00 */
[----:B-1----:R-:W-:-:S06]  /*0320*/  IMAD.WIDE.U32 R18, R7, 0x8, R18 ;  /* 0x0000000807127825 */ /* 0x002fcc00078e0012 */
[----:B------:R-:W3:Y:S01]  /*0330*/  LDG.E.64 R18, desc[UR4][R18.64] ;  /* 0x0000000412127981 */ /* 0x000ee2000c1e1b00 */
[----:B------:R-:W-:Y:S01]  /*0340*/  IMAD.MOV.U32 R16, RZ, RZ, 0x1 ;  /* 0x00000001ff107424 */ /* 0x000fe200078e00ff */
[----:B------:R-:W-:Y:S01]  /*0350*/  BSSY.RECONVERGENT B1, `(.L_x_14234) ;  /* 0x0000016000017945 */ /* 0x000fe20003800200 */
[----:B--2---:R-:W0:Y:S01]  /*0360*/  MUFU.RCP64H R17, R3 ;  /* 0x0000000300117308 */ /* 0x004e220000001800 */
[----:B---3--:R-:W-:-:S03]  /*0370*/  FSETP.GEU.AND P1, PT, |R19|, 6.5827683646048100446e-37, PT ;  /* 0x036000001300780b */ /* 0x008fc60003f2e200 */
        /* <DEDUP_REMOVED lines=16> */
[----:B-----5:R-:W-:Y:S05]  /*0480*/  CALL.REL.NOINC `($__internal_45_$__cuda_sm20_div_rn_f64_full) ;  /* 0x0000000400a07944 */ /* 0x020fea0003c00000 */
[----:B------:R-:W-:Y:S02]  /*0490*/  IMAD.MOV.U32 R16, RZ, RZ, R26 ;  /* 0x000000ffff107224 */ /* 0x000fe400078e001a */
[----:B------:R-:W-:-:S07]  /*04a0*/  IMAD.MOV.U32 R17, RZ, RZ, R27 ;  /* 0x000000ffff117224 */ /* 0x000fce00078e001b */
.L_x_14235:
[----:B------:R-:W-:Y:S05]  /*04b0*/  BSYNC.RECONVERGENT B1 ;  /* 0x0000000000017941 */ /* 0x000fea0003800200 */
.L_x_14234:
[----:B------:R-:W-:Y:S05]  /*04c0*/  BSYNC.RECONVERGENT B0 ;  /* 0x0000000000007941 */ /* 0x000fea0003800200 */
.L_x_14233:
[----:B-----5:R-:W0:Y:S01]  /*04d0*/  MUFU.RCP64H R3, R33 ;  /* 0x0000002100037308 */ /* 0x020e220000001800 */
[----:B------:R-:W-:Y:S01]  /*04e0*/  MOV R2, 0x1 ;  /* 0x0000000100027802 */ /* 0x000fe20000000f00 */
[----:B------:R-:W-:Y:S01]  /*04f0*/  BSSY.RECONVERGENT B0, `(.L_x_14236) ;  /* 0x0000016000007945 */ /* 0x000fe20003800200 */
[----:B------:R-:W-:Y:S02]  /*0500*/  FSETP.GEU.AND P2, PT, |R5|, 6.5827683646048100446e-37, PT ;  /* 0x036000000500780b */ /* 0x000fe40003f4e200 */
[----:B------:R-:W-:Y:S02]  /*0510*/  ISETP.GE.AND P1, PT, R6, R35, PT ;  /* 0x000000230600720c */ /* 0x000fe40003f26270 */
        /* <DEDUP_REMOVED lines=16> */
[----:B------:R-:W-:Y:S05]  /*0620*/  CALL.REL.NOINC `($__internal_45_$__cuda_sm20_div_rn_f64_full) ;  /* 0x0000000400387944 */ /* 0x000fea0003c00000 */
[----:B------:R-:W-:Y:S01]  /*0630*/  IMAD.MOV.U32 R2, RZ, RZ, R26 ;  /* 0x000000ffff027224 */ /* 0x000fe200078e001a */
[----:B------:R-:W-:-:S07]  /*0640*/  MOV R3, R27 ;  /* 0x0000001b00037202 */ /* 0x000fce0000000f00 */
.L_x_14237:
[----:B------:R-:W-:Y:S05]  /*0650*/  BSYNC.RECONVERGENT B0 ;  /* 0x0000000000007941 */ /* 0x000fea0003800200 */
.L_x_14236:
[----:B------:R-:W0:Y:S01]  /*0660*/  MUFU.RCP64H R5, R11 ;  /* 0x0000000b00057308 */ /* 0x000e220000001800 */
[----:B------:R-:W-:Y:S01]  /*0670*/  IMAD.MOV.U32 R4, RZ, RZ, 0x1 ;  /* 0x00000001ff047424 */ /* 0x000fe200078e00ff */
[----:B------:R-:W-:Y:S01]  /*0680*/  FSETP.GEU.AND P2, PT, |R9|, 6.5827683646048100446e-37, PT ;  /* 0x036000000900780b */ /* 0x000fe20003f4e200 */
[----:B------:R-:W-:Y:S01]  /*0690*/  BSSY.RECONVERGENT B0, `(.L_x_14238) ;  /* 0x0000015000007945 */ /* 0x000fe20003800200 */
[----:B------:R-:W-:-:S03]  /*06a0*/  VIADD R32, R6, 0x80 ;  /* 0x0000008006207836 */ /* 0x000fc60000000000 */
        /* <DEDUP_REMOVED lines=16> */
[----:B------:R-:W-:Y:S05]  /*07b0*/  CALL.REL.NOINC `($__internal_45_$__cuda_sm20_div_rn_f64_full) ;  /* 0x0000000000d47944 */ /* 0x000fea0003c00000 */
[----:B------:R-:W-:Y:S02]  /*07c0*/  IMAD.MOV.U32 R4, RZ, RZ, R26 ;  /* 0x000000ffff047224 */ /* 0x000fe400078e001a */
[----:B------:R-:W-:-:S07]  /*07d0*/  IMAD.MOV.U32 R5, RZ, RZ, R27 ;  /* 0x000000ffff057224 */ /* 0x000fce00078e001b */
.L_x_14239:
[----:B------:R-:W-:Y:S05]  /*07e0*/  BSYNC.RECONVERGENT B0 ;  /* 0x0000000000007941 */ /* 0x000fea0003800200 */
.L_x_14238:
        /* <DEDUP_REMOVED lines=23> */
.L_x_14241:
[----:B------:R-:W-:Y:S05]  /*0960*/  BSYNC.RECONVERGENT B0 ;  /* 0x0000000000007941 */ /* 0x000fea0003800200 */
.L_x_14240:
[----:B------:R-:W0:Y:S01]  /*0970*/  @!P1 LDC.64 R10, c[0x0][0x388] ;  /* 0x0000e200ff0a9b82 */ /* 0x000e220000000a00 */
[----:B------:R-:W-:Y:S01]  /*0980*/  @!P1 IMAD R7, R36, 0x200, R6 ;  /* 0x0000020024079824 */ /* 0x000fe200078e0206 */
[----:B------:R-:W-:Y:S01]  /*0990*/  BSSY.RECONVERGENT B0, `(.L_x_14242) ;  /* 0x0000010000007945 */ /* 0x000fe20003800200 */
[----:B------:R-:W-:-:S05]  /*09a0*/  @!P1 IMAD.MOV.U32 R6, RZ, RZ, R32 ;  /* 0x000000ffff069224 */ /* 0x000fca00078e0020 */
[----:B------:R-:W-:Y:S01]  /*09b0*/  ISETP.GE.AND P0, PT, R6, R35, PT ;  /* 0x000000230600720c */ /* 0x000fe20003f06270 */
[----:B0-----:R-:W-:-:S05]  /*09c0*/  @!P1 IMAD.WIDE.U32 R10, R7, 0x8, R10 ;  /* 0x00000008070a9825 */ /* 0x001fca00078e000a */
[----:B------:R0:W-:Y:S07]  /*09d0*/  @!P1 STG.E.64 desc[UR4][R10.64], R2 ;  /* 0x000000020a009986 */ /* 0x0001ee000c101b04 */
[----:B------:R-:W-:Y:S05]  /*09e0*/  @P0 BRA `(.L_x_14243) ;  /* 0x0000000000280947 */ /* 0x000fea0003800000 */
[----:B0-----:R-:W0:Y:S01]  /*09f0*/  LDC.64 R2, c[0x0][0x388] ;  /* 0x0000e200ff027b82 */ /* 0x001e220000000a00 */
[----:B------:R-:W-:Y:S01]  /*0a00*/  LEA R11, R36, R6, 0x9 ;  /* 0x00000006240b7211 */ /* 0x000fe200078e48ff */
[----:B------:R-:W-:-:S05]  /*0a10*/  VIADD R6, R6, 0x80 ;  /* 0x0000008006067836 */ /* 0x000fca0000000000 */
[----:B------:R-:W-:-:S13]  /*0a20*/  ISETP.GE.AND P0, PT, R6, R35, PT ;  /* 0x000000230600720c */ /* 0x000fda0003f06270 */
[----:B------:R-:W-:Y:S02]  /*0a30*/  @!P0 IMAD R7, R36, 0x200, R6 ;  /* 0x0000020024078824 */ /* 0x000fe400078e0206 */
[----:B------:R-:W-:Y:S02]  /*0a40*/  @!P0 VIADD R6, R6, 0x80 ;  /* 0x0000008006068836 */ /* 0x000fe40000000000 */
[----:B0-----:R-:W-:-:S04]  /*0a50*/  IMAD.WIDE.U32 R10, R11, 0x8, R2 ;  /* 0x000000080b0a7825 */ /* 0x001fc800078e0002 */
[----:B------:R-:W-:Y:S01]  /*0a60*/  @!P0 IMAD.WIDE.U32 R2, R7, 0x8, R2 ;  /* 0x0000000807028825 */ /* 0x000fe200078e0002 */
[----:B------:R1:W-:Y:S04]  /*0a70*/  STG.E.64 desc[UR4][R10.64], R4 ;  /* 0x000000040a007986 */ /* 0x0003e8000c101b04 */
[----:B------:R1:W-:Y:S02]  /*0a80*/  @!P0 STG.E.64 desc[UR4][R2.64], R8 ;  /* 0x0000000802008986 */ /* 0x0003e4000c101b04 */
.L_x_14243:
[----:B------:R-:W-:Y:S05]  /*0a90*/  BSYNC.RECONVERGENT B0 ;  /* 0x0000000000007941 */ /* 0x000fea0003800200 */
.L_x_14242:
[----:B------:R-:W-:-:S13]  /*0aa0*/  ISETP.GE.AND P0, PT, R6, R35, PT ;  /* 0x000000230600720c */ /* 0x000fda0003f06270 */
[----:B------:R-:W-:Y:S05]  /*0ab0*/  @P0 EXIT ;  /* 0x000000000000094d */ /* 0x000fea0003800000 */
[----:B01----:R-:W0:Y:S01]  /*0ac0*/  LDC.64 R2, c[0x0][0x388] ;  /* 0x0000e200ff027b82 */ /* 0x003e220000000a00 */
[----:B------:R-:W-:-:S04]  /*0ad0*/  IMAD R5, R36, 0x200, R6 ;  /* 0x0000020024057824 */ /* 0x000fc800078e0206 */
[----:B0-----:R-:W-:-:S05]  /*0ae0*/  IMAD.WIDE.U32 R2, R5, 0x8, R2 ;  /* 0x0000000805027825 */ /* 0x001fca00078e0002 */
[----:B------:R-:W-:Y:S01]  /*0af0*/  STG.E.64 desc[UR4][R2.64], R16 ;  /* 0x0000001002007986 */ /* 0x000fe2000c101b04 */
[----:B------:R-:W-:Y:S05]  /*0b00*/  EXIT ;  /* 0x000000000000794d */ /* 0x000fea0003800000 */
        .weak           $__internal_45_$__cuda_sm20_div_rn_f64_full
        .type           $__internal_45_$__cuda_sm20_div_rn_f64_full,@function
        .size           $__internal_45_$__cuda_sm20_div_rn_f64_full,(.L_x_19391 - $__internal_45_$__cuda_sm20_div_rn_f64_full)
$__internal_45_$__cuda_sm20_div_rn_f64_full:
[C---:B------:R-:W-:Y:S01]  /*0b10*/  FSETP.GEU.AND P0, PT, |R7|.reuse, 1.469367938527859385e-39, PT ;  /* 0x001000000700780b */ /* 0x040fe20003f0e200 */
[----:B------:R-:W-:Y:S01]  /*0b20*/  IMAD.MOV.U32 R26, RZ, RZ, 0x1 ;  /* 0x00000001ff1a7424 */ /* 0x000fe200078e00ff */
[----:B------:R-:W-:Y:S01]  /*0b30*/  LOP3.LUT R18, R7, 0x800fffff, RZ, 0xc0, !PT ;  /* 0x800fffff07127812 */ /* 0x000fe200078ec0ff */
[----:B------:R-:W-:Y:S01]  /*0b40*/  IMAD.MOV.U32 R37, RZ, RZ, 0x1ca00000 ;  /* 0x1ca00000ff257424 */ /* 0x000fe200078e00ff */
[----:B------:R-:W-:Y:S01]  /*0b50*/  MOV R21, R7 ;  /* 0x0000000700157202 */ /* 0x000fe20000000f00 */
[----:B------:R-:W-:Y:S01]  /*0b60*/  BSSY.RECONVERGENT B2, `(.L_x_14244) ;  /* 0x0000053000027945 */ /* 0x000fe20003800200 */
[----:B------:R-:W-:Y:S01]  /*0b70*/  LOP3.LUT R19, R18, 0x3ff00000, RZ, 0xfc, !PT ;  /* 0x3ff0000012137812 */ /* 0x000fe200078efcff */
[----:B------:R-:W-:Y:S01]  /*0b80*/  IMAD.MOV.U32 R18, RZ, RZ, R20 ;  /* 0x000000ffff127224 */ /* 0x000fe200078e0014 */
[C---:B------:R-:W-:Y:S02]  /*0b90*/  FSETP.GEU.AND P3, PT, |R23|.reuse, 1.469367938527859385e-39, PT ;  /* 0x001000001700780b */ /* 0x040fe40003f6e200 */
[----:B------:R-:W-:-:S02]  /*0ba0*/  LOP3.LUT R34, R23, 0x7ff00000, RZ, 0xc0, !PT ;  /* 0x7ff0000017227812 */ /* 0x000fc400078ec0ff */
[----:B------:R-:W-:Y:S01]  /*0bb0*/  LOP3.LUT R7, R7, 0x7ff00000, RZ, 0xc0, !PT ;  /* 0x7ff0000007077812 */ /* 0x000fe200078ec0ff */
[----:B------:R-:W-:-:S03]  /*0bc0*/  @!P0 DMUL R18, R20, 8.98846567431157953865e+307 ;  /* 0x7fe0000014128828 */ /* 0x000fc60000000000 */
[----:B------:R-:W-:-:S03]  /*0bd0*/  ISETP.GE.U32.AND P2, PT, R34, R7, PT ;  /* 0x000000072200720c */ /* 0x000fc60003f46070 */
[----:B------:R-:W0:Y:S02]  /*0be0*/  MUFU.RCP64H R27, R19 ;  /* 0x00000013001b7308 */ /* 0x000e240000001800 */
[----:B------:R-:W-:Y:S02]  /*0bf0*/  @!P3 LOP3.LUT R28, R21, 0x7ff00000, RZ, 0xc0, !PT ;  /* 0x7ff00000151cb812 */ /* 0x000fe400078ec0ff */
[----:B------:R-:W-:Y:S02]  /*0c00*/  @!P0 LOP3.LUT R7, R19, 0x7ff00000, RZ, 0xc0, !PT ;  /* 0x7ff0000013078812 */ /* 0x000fe400078ec0ff */
[----:B------:R-:W-:-:S04]  /*0c10*/  @!P3 ISETP.GE.U32.AND P4, PT, R34, R28, PT ;  /* 0x0000001c2200b20c */ /* 0x000fc80003f86070 */
[----:B------:R-:W-:-:S04]  /*0c20*/  @!P3 SEL R29, R37, 0x63400000, !P4 ;  /* 0x63400000251db807 */ /* 0x000fc80006000000 */
        /* <DEDUP_REMOVED lines=49> */
.L_x_14245:
        /* <DEDUP_REMOVED lines=16> */
.L_x_14248:
[----:B------:R-:W-:Y:S02]  /*1040*/  LOP3.LUT R27, R21, 0x80000, RZ, 0xfc, !PT ;  /* 0x00080000151b7812 */ /* 0x000fe400078efcff */
[----:B------:R-:W-:Y:S01]  /*1050*/  MOV R26, R20 ;  /* 0x00000014001a7202 */ /* 0x000fe20000000f00 */
[----:B------:R-:W-:Y:S06]  /*1060*/  BRA `(.L_x_14246) ;  /* 0x0000000000087947 */ /* 0x000fec0003800000 */
.L_x_14247:
[----:B------:R-:W-:Y:S01]  /*1070*/  LOP3.LUT R27, R23, 0x80000, RZ, 0xfc, !PT ;  /* 0x00080000171b7812 */ /* 0x000fe200078efcff */
[----:B------:R-:W-:-:S07]  /*1080*/  IMAD.MOV.U32 R26, RZ, RZ, R22 ;  /* 0x000000ffff1a7224 */ /* 0x000fce00078e0016 */
.L_x_14246:
[----:B------:R-:W-:Y:S05]  /*1090*/  BSYNC.RECONVERGENT B2 ;  /* 0x0000000000027941 */ /* 0x000fea0003800200 */
.L_x_14244:
[----:B------:R-:W-:Y:S02]  /*10a0*/  IMAD.MOV.U32 R18, RZ, RZ, R0 ;  /* 0x000000ffff127224 */ /* 0x000fe400078e0000 */
[----:B------:R-:W-:-:S04]  /*10b0*/  IMAD.MOV.U32 R19, RZ, RZ, 0x0 ;  /* 0x00000000ff137424 */ /* 0x000fc800078e00ff */
[----:B------:R-:W-:Y:S05]  /*10c0*/  RET.REL.NODEC R18 `(_ZN2at6native27unrolled_elementwise_kernelINS0_13BinaryFunctorIdddNS0_15binary_internal10DivFunctorIdEEEESt5arrayIPcLm3EELi4E23TrivialOffsetCalculatorILi2EjESA_ILi1EjENS0_6memory15LoadWithoutCastENSD_16StoreWithoutCastEEEviT_T0_T2_T3_T4_T5_) ;  /* 0xffffffec12cc7950 */ /* 0x000fea0003c3ffff */
.L_x_14249:
        /* <DEDUP_REMOVED lines=11> */
.L_x_19391:


//--------------------- .text._ZN2at6native29vectorized_elementwise_kernelILi2ENS0_13BinaryFunctorIdddNS0_15binary_internal10DivFunctorIdEEEESt5arrayIPcLm3EEEEviT0_T1_ --------------------------
	.section	.text._ZN2at6native29vectorized_elementwise_kernelILi2ENS0_13BinaryFunctorIdddNS0_15binary_internal10DivFunctorIdEEEESt5arrayIPcLm3EEEEviT0_T1_,"ax",@progbits
	.align	128
        .global         _ZN2at6native29vectorized_elementwise_kernelILi2ENS0_13BinaryFunctorIdddNS0_15binary_internal10DivFunctorIdEEEESt5arrayIPcLm3EEEEviT0_T1_
        .type           _ZN2at6native29vectorized_elementwise_kernelILi2ENS0_13BinaryFunctorIdddNS0_15binary_internal10DivFunctorIdEEEESt5arrayIPcLm3EEEEviT0_T1_,@function
        .size           _ZN2at6native29vectorized_elementwise_kernelILi2ENS0_13BinaryFunctorIdddNS0_15binary_internal10DivFunctorIdEEEESt5arrayIPcLm3EEEEviT0_T1_,(.L_x_19392 - _ZN2at6native29vectorized_elementwise_kernelILi2ENS0_13BinaryFunctorIdddNS0_15binary_internal10DivFunctorIdEEEESt5arrayIPcLm3EEEEviT0_T1_)
        .other          _ZN2at6native29vectorized_elementwise_kernelILi2ENS0_13BinaryFunctorIdddNS0_15binary_internal10DivFunctorIdEEEESt5arrayIPcLm3EEEEviT0_T1_,@"STO_CUDA_ENTRY STV_DEFAULT"
_ZN2at6native29vectorized_elementwise_kernelILi2ENS0_13BinaryFunctorIdddNS0_15binary_internal10DivFunctorIdEEEESt5arrayIPcLm3EEEEviT0_T1_:
.text._ZN2at6native29vectorized_elementwise_kernelILi2ENS0_13BinaryFunctorIdddNS0_15binary_internal10DivFunctorIdEEEESt5arrayIPcLm3EEEEviT0_T1_:
        /* <DEDUP_REMOVED lines=9> */
[----:B------:R-:W-:-:S07]  /*0090*/  CS2R R4, SRZ ;  /* 0x0000000000047805 */ /* 0x000fce000001ff00 */
        /* <DEDUP_REMOVED lines=9> */
[----:B---3--:R-:W-:Y:S01]  /*0130*/  @!P4 IMAD.WIDE.U32 R8, R11, 0x8, R8 ;  /* 0x000000080b08c825 */ /* 0x008fe200078e0008 */
[----:B------:R-:W-:-:S03]  /*0140*/  ISETP.GE.U32.AND P5, PT, R0, R3, PT ;  /* 0x000000030000720c */ /* 0x000fc60003fa6070 */
[----:B----4-:R-:W-:Y:S01]  /*0150*/  @!P4 IMAD.WIDE.U32 R20, R11, 0x8, R20 ;  /* 0x000000080b14c825 */ /* 0x010fe200078e0014 */
[----:B------:R3:W5:Y:S02]  /*0160*/  @!P4 LDG.E.64 R4, desc[UR4][R8.64] ;  /* 0x000000040804c981 */ /* 0x000764000c1e1b00 */
[----:B------:R-:W4:Y:S07]  /*0170*/  LDC.64 R16, c[0x0][0x390] ;  /* 0x0000e400ff107b82 */ /* 0x000f2e0000000a00 */
[----:B------:R-:W-:Y:S01]  /*0180*/  @!P5 IMAD R47, R53, 0x400, R0 ;  /* 0x00000400352fd824 */ /* 0x000fe200078e0200 */
[----:B------:R-:W-:Y:S01]  /*0190*/  @!P5 IADD3 R0, PT, PT, R0, 0x80, RZ ;  /* 0x000000800000d810 */ /* 0x000fe20007ffe0ff */
[----:B------:R-:W4:Y:S03]  /*01a0*/  LDC.64 R18, c[0x0][0x398] ;  /* 0x0000e600ff127b82 */ /* 0x000f260000000a00 */
[----:B------:R-:W-:-:S05]  /*01b0*/  ISETP.GE.U32.AND P3, PT, R0, R3, PT ;  /* 0x000000030000720c */ /* 0x000fca0003f66070 */
[----:B------:R-:W4:Y:S08]  /*01c0*/  LDC.64 R26, c[0x0][0x390] ;  /* 0x0000e400ff1a7b82 */ /* 0x000f300000000a00 */
[----:B------:R-:W-:Y:S01]  /*01d0*/  @!P3 IMAD R43, R53, 0x400, R0 ;  /* 0x00000400352bb824 */ /* 0x000fe200078e0200 */
[----:B------:R-:W4:Y:S01]  /*01e0*/  LDC.64 R28, c[0x0][0x398] ;  /* 0x0000e600ff1c7b82 */ /* 0x000f220000000a00 */
[----:B------:R-:W-:-:S05]  /*01f0*/  @!P3 VIADD R0, R0, 0x80 ;  /* 0x000000800000b836 */ /* 0x000fca0000000000 */
[C---:B------:R-:W-:Y:S02]  /*0200*/  ISETP.GE.U32.AND P2, PT, R0.reuse, R3, PT ;  /* 0x000000030000720c */ /* 0x040fe40003f46070 */
[----:B------:R-:W4:Y:S08]  /*0210*/  LDC.64 R30, c[0x0][0x390] ;  /* 0x0000e400ff1e7b82 */ /* 0x000f300000000a00 */
[----:B------:R-:W4:Y:S03]  /*0220*/  LDC.64 R32, c[0x0][0x398] ;  /* 0x0000e600ff207b82 */ /* 0x000f260000000a00 */
[----:B------:R-:W-:Y:S01]  /*0230*/  @!P2 IMAD R37, R53, 0x400, R0 ;  /* 0x000004003525a824 */ /* 0x000fe200078e0200 */
[----:B------:R-:W-:-:S04]  /*0240*/  @!P2 IADD3 R0, PT, PT, R0, 0x80, RZ ;  /* 0x000000800000a810 */ /* 0x000fc80007ffe0ff */
[----:B------:R-:W-:Y:S01]  /*0250*/  ISETP.GE.U32.AND P1, PT, R0, R3, PT ;  /* 0x000000030000720c */ /* 0x000fe20003f26070 */
[----:B------:R-:W4:-:S12]  /*0260*/  LDC.64 R24, c[0x0][0x398] ;  /* 0x0000e600ff187b82 */ /* 0x000f180000000a00 */
[----:B------:R-:W-:Y:S02]  /*0270*/  @!P1 IMAD R35, R53, 0x400, R0 ;  /* 0x0000040035239824 */ /* 0x000fe400078e0200 */
[----:B------:R-:W-:-:S05]  /*0280*/  @!P1 VIADD R0, R0, 0x80 ;  /* 0x0000008000009836 */ /* 0x000fca0000000000 */
[----:B------:R-:W-:Y:S01]  /*0290*/  ISETP.GE.U32.AND P0, PT, R0, R3, PT ;  /* 0x000000030000720c */ /* 0x000fe20003f06070 */
[----:B-1----:R-:W-:-:S04]  /*02a0*/  @!P5 IMAD.WIDE.U32 R44, R47, 0x8, R44 ;  /* 0x000000082f2cd825 */ /* 0x002fc800078e002c */
[----:B--2---:R-:W-:Y:S01]  /*02b0*/  @!P5 IMAD.WIDE.U32 R46, R47, 0x8, R6 ;  /* 0x000000082f2ed825 */ /* 0x004fe200078e0006 */
[----:B------:R-:W-:-:S06]  /*02c0*/  CS2R R6, SRZ ;  /* 0x0000000000067805 */ /* 0x000fcc000001ff00 */
[----:B------:R-:W5:Y:S01]  /*02d0*/  @!P4 LDG.E.64 R6, desc[UR4][R20.64] ;  /* 0x000000041406c981 */ /* 0x000f62000c1e1b00 */
[----:B------:R-:W-:Y:S01]  /*02e0*/  @!P0 IMAD R41, R53, 0x400, R0 ;  /* 0x0000040035298824 */ /* 0x000fe200078e0200 */
[----:B------:R-:W-:-:S04]  /*02f0*/  @!P0 IADD3 R0, PT, PT, R0, 0x80, RZ ;  /* 0x0000008000008810 */ /* 0x000fc80007ffe0ff */
[----:B------:R-:W-:Y:S02]  /*0300*/  ISETP.GE.U32.AND P4, PT, R0, R3, PT ;  /* 0x000000030000720c */ /* 0x000fe40003f86070 */
[----:B---3--:R-:W-:Y:S02]  /*0310*/  CS2R R8, SRZ ;  /* 0x0000000000087805 */ /* 0x008fe4000001ff00 */
[----:B------:R-:W-:Y:S01]  /*0320*/  CS2R R10, SRZ ;  /* 0x00000000000a7805 */ /* 0x000fe2000001ff00 */
[----:B0-----:R-:W-:-:S03]  /*0330*/  @!P3 IMAD.WIDE.U32 R48, R43, 0x8, R14 ;  /* 0x000000082b30b825 */ /* 0x001fc600078e000e */
[----:B------:R0:W5:Y:S01]  /*0340*/  @!P5 LDG.E.64 R8, desc[UR4][R44.64] ;  /* 0x000000042c08d981 */ /* 0x000162000c1e1b00 */
[----:B------:R-:W-:Y:S01]  /*0350*/  @!P3 IMAD.WIDE.U32 R38, R43, 0x8, R38 ;  /* 0x000000082b26b825 */ /* 0x000fe200078e0026 */
[----:B------:R-:W-:Y:S02]  /*0360*/  CS2R R12, SRZ ;  /* 0x00000000000c7805 */ /* 0x000fe4000001ff00 */
[----:B------:R1:W5:Y:S01]  /*0370*/  @!P5 LDG.E.64 R10, desc[UR4][R46.64] ;  /* 0x000000042e0ad981 */ /* 0x000362000c1e1b00 */
[----:B----4-:R-:W-:-:S04]  /*0380*/  @!P2 IMAD.WIDE.U32 R42, R37, 0x8, R16 ;  /* 0x00000008252aa825 */ /* 0x010fc800078e0010 */
[----:B0-----:R-:W-:Y:S01]  /*0390*/  @!P1 IMAD.WIDE.U32 R44, R35, 0x8, R22 ;  /* 0x00000008232c9825 */ /* 0x001fe200078e0016 */
[----:B------:R-:W-:Y:S01]  /*03a0*/  CS2R R20, SRZ ;  /* 0x0000000000147805 */ /* 0x000fe2000001ff00 */
[----:B------:R-:W5:Y:S02]  /*03b0*/  @!P3 LDG.E.64 R12, desc[UR4][R48.64] ;  /* 0x00000004300cb981 */ /* 0x000f64000c1e1b00 */
[----:B------:R-:W-:Y:S02]  /*03c0*/  @!P4 IMAD R23, R53, 0x400, R0 ;  /* 0x000004003517c824 */ /* 0x000fe400078e0200 */
[----:B------:R-:W-:Y:S01]  /*03d0*/  @!P2 IMAD.WIDE.U32 R50, R37, 0x8, R18 ;  /* 0x000000082532a825 */ /* 0x000fe200078e0012 */
[----:B------:R-:W-:Y:S02]  /*03e0*/  CS2R R16, SRZ ;  /* 0x0000000000107805 */ /* 0x000fe4000001ff00 */
[----:B------:R-:W-:Y:S01]  /*03f0*/  CS2R R18, SRZ ;  /* 0x0000000000127805 */ /* 0x000fe2000001ff00 */
[----:B------:R-:W5:Y:S01]  /*0400*/  @!P1 LDG.E.64 R20, desc[UR4][R44.64] ;  /* 0x000000042c149981 */ /* 0x000f62000c1e1b00 */
[----:B------:R-:W-:-:S03]  /*0410*/  @!P0 IMAD.WIDE.U32 R36, R41, 0x8, R26 ;  /* 0x0000000829248825 */ /* 0x000fc600078e001a */
[----:B------:R-:W5:Y:S01]  /*0420*/  @!P2 LDG.E.64 R16, desc[UR4][R42.64] ;  /* 0x000000042a10a981 */ /* 0x000f62000c1e1b00 */
[----:B------:R-:W-:Y:S01]  /*0430*/  @!P0 IMAD.WIDE.U32 R40, R41, 0x8, R28 ;  /* 0x0000000829288825 */ /* 0x000fe200078e001c */
[----:B------:R-:W-:Y:S02]  /*0440*/  CS2R R28, SRZ ;  /* 0x00000000001c7805 */ /* 0x000fe4000001ff00 */
[----:B------:R-:W5:Y:S01]  /*0450*/  @!P2 LDG.E.64 R18, desc[UR4][R50.64] ;  /* 0x000000043212a981 */ /* 0x000f62000c1e1b00 */
[----:B-1----:R-:W-:Y:S01]  /*0460*/  @!P4 IMAD.WIDE.U32 R46, R23, 0x8, R30 ;  /* 0x00000008172ec825 */ /* 0x002fe200078e001e */
[----:B------:R-:W-:-:S03]  /*0470*/  CS2R R30, SRZ ;  /* 0x00000000001e7805 */ /* 0x000fc6000001ff00 */
[----:B------:R-:W-:Y:S01]  /*0480*/  @!P4 IMAD.WIDE.U32 R32, R23, 0x8, R32 ;  /* 0x000000081720c825 */ /* 0x000fe200078e0020 */
[----:B------:R-:W-:Y:S01]  /*0490*/  CS2R R22, SRZ ;  /* 0x0000000000167805 */ /* 0x000fe2000001ff00 */
[----:B------:R-:W5:Y:S02]  /*04a0*/  @!P4 LDG.E.64 R28, desc[UR4][R46.64] ;  /* 0x000000042e1cc981 */ /* 0x000f64000c1e1b00 */
[----:B------:R-:W-:Y:S02]  /*04b0*/  @!P1 IMAD.WIDE.U32 R34, R35, 0x8, R24 ;  /* 0x0000000823229825 */ /* 0x000fe400078e0018 */
[----:B------:R-:W5:Y:S04]  /*04c0*/  @!P4 LDG.E.64 R30, desc[UR4][R32.64] ;  /* 0x00000004201ec981 */ /* 0x000f68000c1e1b00 */
[----:B------:R-:W5:Y:S01]  /*04d0*/  @!P1 LDG.E.64 R22, desc[UR4][R34.64] ;  /* 0x0000000422169981 */ /* 0x000f62000c1e1b00 */
[----:B------:R-:W-:-:S02]  /*04e0*/  CS2R R24, SRZ ;  /* 0x0000000000187805 */ /* 0x000fc4000001ff00 */
[----:B------:R-:W-:Y:S01]  /*04f0*/  CS2R R26, SRZ ;  /* 0x00000000001a7805 */ /* 0x000fe2000001ff00 */
[----:B------:R-:W-:-:S03]  /*0500*/  @!P4 VIADD R0, R0, 0x80 ;  /* 0x000000800000c836 */ /* 0x000fc60000000000 */
[----:B------:R-:W5:Y:S04]  /*0510*/  @!P0 LDG.E.64 R24, desc[UR4][R36.64] ;  /* 0x0000000424188981 */ /* 0x000f68000c1e1b00 */
[----:B------:R-:W5:Y:S01]  /*0520*/  @!P0 LDG.E.64 R26, desc[UR4][R40.64] ;  /* 0x00000004281a8981 */ /* 0x000f62000c1e1b00 */
[----:B------:R-:W-:Y:S02]  /*0530*/  ISETP.GE.U32.AND P0, PT, R0, R3, PT ;  /* 0x000000030000720c */ /* 0x000fe40003f06070 */
[----:B------:R-:W-:Y:S01]  /*0540*/  CS2R R14, SRZ ;  /* 0x00000000000e7805 */ /* 0x000fe2000001ff00 */
[----:B------:R-:W-:Y:S05]  /*0550*/  BSSY.RECONVERGENT B1, `(.L_x_14251) ;  /* 0x0000023000017945 */ /* 0x000fea0003800200 */
[----:B------:R0:W5:Y:S02]  /*0560*/  @!P3 LDG.E.64 R14, desc[UR4][R38.64] ;  /* 0x00000004260eb981 */ /* 0x000164000c1e1b00 */
[----:B0-----:R-:W-:Y:S01]  /*0570*/  IMAD.MOV.U32 R38, RZ, RZ, 0x0 ;  /* 0x00000000ff267424 */ /* 0x001fe200078e00ff */
[----:B------:R-:W-:-:S02]  /*0580*/  MOV R39, 0x7ff80000 ;  /* 0x7ff8000000277802 */ /* 0x000fc40000000f00 */
[----:B------:R-:W-:Y:S05]  /*0590*/  @P0 BRA `(.L_x_14252) ;  /* 0x0000000000780947 */ /* 0x000fea0003800000 */
        /* <DEDUP_REMOVED lines=26> */
[----:B-----5:R-:W-:Y:S05]  /*0740*/  CALL.REL.NOINC `($__internal_46_$__cuda_sm20_div_rn_f64_full) ;  /* 0x0000001c00187944 */ /* 0x020fea0003c00000 */
[----:B------:R-:W-:Y:S02]  /*0750*/  IMAD.MOV.U32 R38, RZ, RZ, R0 ;  /* 0x000000ffff267224 */ /* 0x000fe400078e0000 */
[----:B------:R-:W-:-:S07]  /*0760*/  IMAD.MOV.U32 R39, RZ, RZ, R3 ;  /* 0x000000ffff277224 */ /* 0x000fce00078e0003 */
.L_x_14253:
[----:B------:R-:W-:Y:S05]  /*0770*/  BSYNC.RECONVERGENT B2 ;  /* 0x0000000000027941 */ /* 0x000fea0003800200 */
.L_x_14252:
[----:B------:R-:W-:Y:S05]  /*0780*/  BSYNC.RECONVERGENT B1 ;  /* 0x0000000000017941 */ /* 0x000fea0003800200 */
.L_x_14251:
[----:B-----5:R-:W0:Y:S01]  /*0790*/  MUFU.RCP64H R3, R7 ;  /* 0x0000000700037308 */ /* 0x020e220000001800 */
[----:B------:R-:W-:Y:S01]  /*07a0*/  MOV R2, 0x1 ;  /* 0x0000000100027802 */ /* 0x000fe20000000f00 */
[----:B------:R-:W1:Y:S01]  /*07b0*/  S2R R0, SR_CTAID.X ;  /* 0x0000000000007919 */ /* 0x000e620000002500 */
[----:B------:R-:W1:Y:S01]  /*07c0*/  LDC R53, c[0x0][0x380] ;  /* 0x0000e000ff357b82 */ /* 0x000e620000000800 */
[----:B------:R-:W-:Y:S01]  /*07d0*/  FSETP.GEU.AND P2, PT, |R5|, 6.5827683646048100446e-37, PT ;  /* 0x036000000500780b */ /* 0x000fe20003f4e200 */
[----:B------:R-:W-:Y:S02]  /*07e0*/  BSSY.RECONVERGENT B1, `(.L_x_14254) ;  /* 0x0000017000017945 */ /* 0x000fe40003800200 */
[----:B0-----:R-:W-:-:S08]  /*07f0*/  DFMA R32, R2, -R6, 1 ;  /* 0x3ff000000220742b */ /* 0x001fd00000000806 */
[----:B------:R-:W-:-:S08]  /*0800*/  DFMA R32, R32, R32, R32 ;  /* 0x000000202020722b */ /* 0x000fd00000000020 */
[----:B------:R-:W-:Y:S01]  /*0810*/  DFMA R32, R2, R32, R2 ;  /* 0x000000200220722b */ /* 0x000fe20000000002 */
[----:B-1----:R-:W-:-:S07]  /*0820*/  IMAD R53, R0, -0x400, R53 ;  /* 0xfffffc0000357824 */ /* 0x002fce00078e0235 */
[----:B------:R-:W-:-:S08]  /*0830*/  DFMA R2, R32, -R6, 1 ;  /* 0x3ff000002002742b */ /* 0x000fd00000000806 */
[----:B------:R-:W-:Y:S01]  /*0840*/  DFMA R2, R32, R2, R32 ;  /* 0x000000022002722b */ /* 0x000fe20000000020 */
[----:B------:R-:W0:Y:S07]  /*0850*/  S2R R32, SR_TID.X ;  /* 0x0000000000207919 */ /* 0x000e2e0000002100 */
[----:B------:R-:W-:-:S08]  /*0860*/  DMUL R34, R2, R4 ;  /* 0x0000000402227228 */ /* 0x000fd00000000000 */
[----:B------:R-:W-:-:S08]  /*0870*/  DFMA R36, R34, -R6, R4 ;  /* 0x800000062224722b */ /* 0x000fd00000000004 */
[----:B------:R-:W-:-:S10]  /*0880*/  DFMA R34, R2, R36, R34 ;  /* 0x000000240222722b */ /* 0x000fd40000000022 */
[----:B------:R-:W-:Y:S01]  /*0890*/  FFMA R0, RZ, R7, R35 ;  /* 0x00000007ff007223 */ /* 0x000fe20000000023 */
[----:B0-----:R-:W-:-:S04]  /*08a0*/  ISETP.GE.U32.AND P1, PT, R32, R53, PT ;  /* 0x000000352000720c */ /* 0x001fc80003f26070 */
[----:B------:R-:W-:-:S13]  /*08b0*/  FSETP.GT.AND P0, PT, |R0|, 1.469367938527859385e-39, PT ;  /* 0x001000000000780b */ /* 0x000fda0003f04200 */
[----:B------:R-:W-:Y:S05]  /*08c0*/  @P0 BRA P2, `(.L_x_14255) ;  /* 0x0000000000200947 */ /* 0x000fea0001000000 */
[----:B------:R-:W-:Y:S01]  /*08d0*/  IMAD.MOV.U32 R0, RZ, RZ, R4 ;  /* 0x000000ffff007224 */ /* 0x000fe200078e0004 */
[----:B------:R-:W-:Y:S01]  /*08e0*/  MOV R41, R7 ;  /* 0x0000000700297202 */ /* 0x000fe20000000f00 */
[----:B------:R-:W-:Y:S01]  /*08f0*/  IMAD.MOV.U32 R2, RZ, RZ, R5 ;  /* 0x000000ffff027224 */ /* 0x000fe200078e0005 */
[----:B------:R-:W-:Y:S01]  /*0900*/  MOV R46, 0x930 ;  /* 0x00000930002e7802 */ /* 0x000fe20000000f00 */
[----:B------:R-:W-:-:S07]  /*0910*/  IMAD.MOV.U32 R3, RZ, RZ, R6 ;  /* 0x000000ffff037224 */ /* 0x000fce00078e0006 */
[----:B------:R-:W-:Y:S05]  /*0920*/  CALL.REL.NOINC `($__internal_46_$__cuda_sm20_div_rn_f64_full) ;  /* 0x0000001800a07944 */ /* 0x000fea0003c00000 */
[----:B------:R-:W-:Y:S02]  /*0930*/  IMAD.MOV.U32 R34, RZ, RZ, R0 ;  /* 0x000000ffff227224 */ /* 0x000fe400078e0000 */
[----:B------:R-:W-:-:S07]  /*0940*/  IMAD.MOV.U32 R35, RZ, RZ, R3 ;  /* 0x000000ffff237224 */ /* 0x000fce00078e0003 */
.L_x_14255:
[----:B------:R-:W-:Y:S05]  /*0950*/  BSYNC.RECONVERGENT B1 ;  /* 0x0000000000017941 */ /* 0x000fea0003800200 */
.L_x_14254:
[----:B------:R-:W0:Y:S01]  /*0960*/  MUFU.RCP64H R3, R11 ;  /* 0x0000000b00037308 */ /* 0x000e220000001800 */
[----:B------:R-:W-:Y:S01]  /*0970*/  IMAD.MOV.U32 R2, RZ, RZ, 0x1 ;  /* 0x00000001ff027424 */ /* 0x000fe200078e00ff */
[----:B------:R-:W-:Y:S01]  /*0980*/  FSETP.GEU.AND P2, PT, |R9|, 6.5827683646048100446e-37, PT ;  /* 0x036000000900780b */ /* 0x000fe20003f4e200 */
[----:B------:R-:W-:Y:S01]  /*0990*/  BSSY.RECONVERGENT B1, `(.L_x_14256) ;  /* 0x0000015000017945 */ /* 0x000fe20003800200 */
[----:B------:R-:W-:-:S03]  /*09a0*/  IADD3 R33, PT, PT, R32, 0x80, RZ ;  /* 0x0000008020217810 */ /* 0x000fc60007ffe0ff */
        /* <DEDUP_REMOVED lines=19> */
.L_x_14257:
[----:B------:R-:W-:Y:S05]  /*0ae0*/  BSYNC.RECONVERGENT B1 ;  /* 0x0000000000017941 */ /* 0x000fea0003800200 */
.L_x_14256:
        /* <DEDUP_REMOVED lines=20> */
[----:B------:R-:W-:Y:S05]  /*0c30*/  CALL.REL.NOINC `($__internal_46_$__cuda_sm20_div_rn_f64_full) ;  /* 0x0000001400dc7944 */ /* 0x000fea0003c00000 */
[----:B------:R-:W-:Y:S01]  /*0c40*/  MOV R6, R0 ;  /* 0x0000000000067202 */ /* 0x000fe20000000f00 */
[----:B------:R-:W-:-:S07]  /*0c50*/  IMAD.MOV.U32 R7, RZ, RZ, R3 ;  /* 0x000000ffff077224 */ /* 0x000fce00078e0003 */
.L_x_14259:
[----:B------:R-:W-:Y:S05]  /*0c60*/  BSYNC.RECONVERGENT B1 ;  /* 0x0000000000017941 */ /* 0x000fea0003800200 */
.L_x_14258:
        /* <DEDUP_REMOVED lines=20> */
[----:B------:R-:W-:Y:S05]  /*0db0*/  CALL.REL.NOINC `($__internal_46_$__cuda_sm20_div_rn_f64_full) ;  /* 0x00000014007c7944 */ /* 0x000fea0003c00000 */
[----:B------:R-:W-:Y:S02]  /*0dc0*/  IMAD.MOV.U32 R8, RZ, RZ, R0 ;  /* 0x000000ffff087224 */ /* 0x000fe400078e0000 */
[----:B------:R-:W-:-:S07]  /*0dd0*/  IMAD.MOV.U32 R9, RZ, RZ, R3 ;  /* 0x000000ffff097224 */ /* 0x000fce00078e0003 */
.L_x_14261:
[----:B------:R-:W-:Y:S05]  /*0de0*/  BSYNC.RECONVERGENT B1 ;  /* 0x0000000000017941 */ /* 0x000fea0003800200 */
.L_x_14260:
        /* <DEDUP_REMOVED lines=21> */
[----:B------:R-:W-:Y:S01]  /*0f40*/  IMAD.MOV.U32 R10, RZ, RZ, R0 ;  /* 0x000000ffff0a7224 */ /* 0x000fe200078e0000 */
[----:B------:R-:W-:-:S07]  /*0f50*/  MOV R11, R3 ;  /* 0x00000003000b7202 */ /* 0x000fce0000000f00 */
.L_x_14263:
[----:B------:R-:W-:Y:S05]  /*0f60*/  BSYNC.RECONVERGENT B1 ;  /* 0x0000000000017941 */ /* 0x000fea0003800200 */
.L_x_14262:
        /* <DEDUP_REMOVED lines=21> */
[----:B------:R-:W-:Y:S01]  /*10c0*/  MOV R12, R0 ;  /* 0x00000000000c7202 */ /* 0x000fe20000000f00 */
[----:B------:R-:W-:-:S07]  /*10d0*/  IMAD.MOV.U32 R13, RZ, RZ, R3 ;  /* 0x000000ffff0d7224 */ /* 0x000fce00078e0003 */
.L_x_14265:
[----:B------:R-:W-:Y:S05]  /*10e0*/  BSYNC.RECONVERGENT B1 ;  /* 0x0000000000017941 */ /* 0x000fea0003800200 */
.L_x_14264:
        /* <DEDUP_REMOVED lines=21> */
[----:B------:R-:W-:-:S07]  /*1240*/  IMAD.MOV.U32 R2, RZ, RZ, R0 ;  /* 0x000000ffff027224 */ /* 0x000fce00078e0000 */
.L_x_14267:
[----:B------:R-:W-:Y:S05]  /*1250*/  BSYNC.RECONVERGENT B1 ;  /* 0x0000000000017941 */ /* 0x000fea0003800200 */
.L_x_14266:
[----:B------:R-:W0:Y:S01]  /*1260*/  S2R R0, SR_CTAID.X ;  /* 0x0000000000007919 */ /* 0x000e220000002500 */
[----:B------:R-:W1:Y:S01]  /*1270*/  @!P1 LDC.64 R14, c[0x0][0x388] ;  /* 0x0000e200ff0e9b82 */ /* 0x000e620000000a00 */
[----:B------:R-:W-:Y:S04]  /*1280*/  BSSY.RECONVERGENT B0, `(.L_x_14268) ;  /* 0x0000031000007945 */ /* 0x000fe80003800200 */
[----:B------:R-:W-:Y:S01]  /*1290*/  BSSY.RELIABLE B1, `(.L_x_14269) ;  /* 0x0000029000017945 */ /* 0x000fe20003800100 */
[----:B0-----:R-:W-:Y:S01]  /*12a0*/  @!P1 IMAD R17, R0, 0x400, R32 ;  /* 0x0000040000119824 */ /* 0x001fe200078e0220 */
[----:B------:R-:W-:-:S03]  /*12b0*/  @!P1 MOV R32, R33 ;  /* 0x0000002100209202 */ /* 0x000fc60000000f00 */
[----:B-1----:R-:W-:Y:S01]  /*12c0*/  @!P1 IMAD.WIDE.U32 R14, R17, 0x8, R14 ;  /* 0x00000008110e9825 */ /* 0x002fe200078e000e */
[----:B------:R-:W-:-:S04]  /*12d0*/  ISETP.GE.U32.AND P0, PT, R32, R53, PT ;  /* 0x000000352000720c */ /* 0x000fc80003f06070 */
[----:B------:R0:W-:Y:S09]  /*12e0*/  @!P1 STG.E.64 desc[UR4][R14.64], R34 ;  /* 0x000000220e009986 */ /* 0x0001f2000c101b04 */
[----:B------:R-:W-:Y:S05]  /*12f0*/  @P0 BRA `(.L_x_14270) ;  /* 0x0000000000300947 */ /* 0x000fea0003800000 */
[----:B0-----:R-:W0:Y:S01]  /*1300*/  LDC.64 R14, c[0x0][0x388] ;  /* 0x0000e200ff0e7b82 */ /* 0x001e220000000a00 */
[----:B------:R-:W-:Y:S02]  /*1310*/  IMAD R17, R0, 0x400, R32 ;  /* 0x0000040000117824 */ /* 0x000fe400078e0220 */
[----:B------:R-:W-:-:S05]  /*1320*/  VIADD R32, R32, 0x80 ;  /* 0x0000008020207836 */ /* 0x000fca0000000000 */
[----:B------:R-:W-:Y:S01]  /*1330*/  ISETP.GE.U32.AND P0, PT, R32, R53, PT ;  /* 0x000000352000720c */ /* 0x000fe20003f06070 */
[----:B0-----:R-:W-:-:S05]  /*1340*/  IMAD.WIDE.U32 R14, R17, 0x8, R14 ;  /* 0x00000008110e7825 */ /* 0x001fca00078e000e */
[----:B------:R0:W-:Y:S07]  /*1350*/  STG.E.64 desc[UR4][R14.64], R4 ;  /* 0x000000040e007986 */ /* 0x0001ee000c101b04 */
[----:B------:R-:W-:Y:S05]  /*1360*/  @P0 BRA `(.L_x_14271) ;  /* 0x0000000000300947 */ /* 0x000fea0003800000 */
[----:B0-----:R-:W0:Y:S01]  /*1370*/  LDC.64 R4, c[0x0][0x388] ;  /* 0x0000e200ff047b82 */ /* 0x001e220000000a00 */
[----:B------:R-:W-:Y:S01]  /*1380*/  LEA R15, R0, R32, 0xa ;  /* 0x00000020000f7211 */ /* 0x000fe200078e50ff */
[----:B------:R-:W-:-:S04]  /*1390*/  VIADD R32, R32, 0x80 ;  /* 0x0000008020207836 */ /* 0x000fc80000000000 */
[----:B0-----:R-:W-:-:S05]  /*13a0*/  IMAD.WIDE.U32 R4, R15, 0x8, R4 ;  /* 0x000000080f047825 */ /* 0x001fca00078e0004 */
[----:B------:R1:W-:Y:S02]  /*13b0*/  STG.E.64 desc[UR4][R4.64], R6 ;  /* 0x0000000604007986 */ /* 0x0003e4000c101b04 */
.L_x_14270:
[----:B------:R-:W-:-:S13]  /*13c0*/  ISETP.GE.U32.AND P0, PT, R32, R53, PT ;  /* 0x000000352000720c */ /* 0x000fda0003f06070 */
[----:B------:R-:W-:Y:S05]  /*13d0*/  @P0 BRA `(.L_x_14272) ;  /* 0x0000000000300947 */ /* 0x000fea0003800000 */
[----:B-1----:R-:W1:Y:S01]  /*13e0*/  LDC.64 R4, c[0x0][0x388] ;  /* 0x0000e200ff047b82 */ /* 0x002e620000000a00 */
[----:B------:R-:W-:Y:S01]  /*13f0*/  IMAD R7, R0, 0x400, R32 ;  /* 0x0000040000077824 */ /* 0x000fe200078e0220 */
[----:B------:R-:W-:-:S03]  /*1400*/  IADD3 R32, PT, PT, R32, 0x80, RZ ;  /* 0x0000008020207810 */ /* 0x000fc60007ffe0ff */
[----:B-1----:R-:W-:-:S05]  /*1410*/  IMAD.WIDE.U32 R4, R7, 0x8, R4 ;  /* 0x0000000807047825 */ /* 0x002fca00078e0004 */
[----:B------:R1:W-:Y:S02]  /*1420*/  STG.E.64 desc[UR4][R4.64], R8 ;  /* 0x0000000804007986 */ /* 0x0003e4000c101b04 */
.L_x_14271:
[----:B------:R-:W-:-:S13]  /*1430*/  ISETP.GE.U32.AND P0, PT, R32, R53, PT ;  /* 0x000000352000720c */ /* 0x000fda0003f06070 */
[----:B------:R-:W-:Y:S05]  /*1440*/  @P0 BRA `(.L_x_14273) ;  /* 0x0000000000340947 */ /* 0x000fea0003800000 */
[----:B01----:R-:W0:Y:S01]  /*1450*/  LDC.64 R4, c[0x0][0x388] ;  /* 0x0000e200ff047b82 */ /* 0x003e220000000a00 */
[----:B------:R-:W-:Y:S02]  /*1460*/  IMAD R7, R0, 0x400, R32 ;  /* 0x0000040000077824 */ /* 0x000fe400078e0220 */
[----:B------:R-:W-:Y:S02]  /*1470*/  VIADD R32, R32, 0x80 ;  /* 0x0000008020207836 */ /* 0x000fe40000000000 */
[----:B0-----:R-:W-:-:S05]  /*1480*/  IMAD.WIDE.U32 R4, R7, 0x8, R4 ;  /* 0x0000000807047825 */ /* 0x001fca00078e0004 */
[----:B------:R2:W-:Y:S02]  /*1490*/  STG.E.64 desc[UR4][R4.64], R10 ;  /* 0x0000000a04007986 */ /* 0x0005e4000c101b04 */
.L_x_14272:
[----:B------:R-:W-:-:S13]  /*14a0*/  ISETP.GE.U32.AND P0, PT, R32, R53, PT ;  /* 0x000000352000720c */ /* 0x000fda0003f06070 */
[----:B------:R-:W-:Y:S05]  /*14b0*/  @P0 BREAK.RELIABLE B1 ;  /* 0x0000000000010942 */ /* 0x000fea0003800100 */
[----:B------:R-:W-:Y:S05]  /*14c0*/  @P0 BRA `(.L_x_14274) ;  /* 0x0000000000300947 */ /* 0x000fea0003800000 */
[----:B-12---:R-:W1:Y:S01]  /*14d0*/  LDC.64 R4, c[0x0][0x388] ;  /* 0x0000e200ff047b82 */ /* 0x006e620000000a00 */
[----:B------:R-:W-:Y:S01]  /*14e0*/  LEA R7, R0, R32, 0xa ;  /* 0x0000002000077211 */ /* 0x000fe200078e50ff */
[----:B------:R-:W-:-:S04]  /*14f0*/  VIADD R32, R32, 0x80 ;  /* 0x0000008020207836 */ /* 0x000fc80000000000 */
[----:B-1----:R-:W-:-:S05]  /*1500*/  IMAD.WIDE.U32 R4, R7, 0x8, R4 ;  /* 0x0000000807047825 */ /* 0x002fca00078e0004 */
[----:B------:R2:W-:Y:S02]  /*1510*/  STG.E.64 desc[UR4][R4.64], R12 ;  /* 0x0000000c04007986 */ /* 0x0005e4000c101b04 */
.L_x_14273:
[----:B------:R-:W-:Y:S05]  /*1520*/  BSYNC.RELIABLE B1 ;  /* 0x0000000000017941 */ /* 0x000fea0003800100 */
.L_x_14269:
[----:B------:R-:W-:-:S13]  /*1530*/  ISETP.GE.U32.AND P0, PT, R32, R53, PT ;  /* 0x000000352000720c */ /* 0x000fda0003f06070 */
[----:B012---:R-:W0:Y:S01]  /*1540*/  @!P0 LDC.64 R4, c[0x0][0x388] ;  /* 0x0000e200ff048b82 */ /* 0x007e220000000a00 */
[----:B------:R-:W-:Y:S01]  /*1550*/  @!P0 IMAD R7, R0, 0x400, R32 ;  /* 0x0000040000078824 */ /* 0x000fe200078e0220 */
[----:B------:R-:W-:-:S03]  /*1560*/  @!P0 IADD3 R32, PT, PT, R32, 0x80, RZ ;  /* 0x0000008020208810 */ /* 0x000fc60007ffe0ff */
[----:B0-----:R-:W-:-:S05]  /*1570*/  @!P0 IMAD.WIDE.U32 R4, R7, 0x8, R4 ;  /* 0x0000000807048825 */ /* 0x001fca00078e0004 */
[----:B------:R3:W-:Y:S02]  /*1580*/  @!P0 STG.E.64 desc[UR4][R4.64], R2 ;  /* 0x0000000204008986 */ /* 0x0007e4000c101b04 */
.L_x_14274:
[----:B------:R-:W-:Y:S05]  /*1590*/  BSYNC.RECONVERGENT B0 ;  /* 0x0000000000007941 */ /* 0x000fea0003800200 */
.L_x_14268:
[----:B------:R-:W-:Y:S05]  /*15a0*/  WARPSYNC.ALL ;  /* 0x0000000000007948 */ /* 0x000fea0003800000 */
[----:B------:R-:W-:-:S13]  /*15b0*/  ISETP.GE.U32.AND P0, PT, R32, R53, PT ;  /* 0x000000352000720c */ /* 0x000fda0003f06070 */
[----:B------:R-:W-:Y:S05]  /*15c0*/  @P0 EXIT ;  /* 0x000000000000094d */ /* 0x000fea0003800000 */
[----:B---3--:R-:W3:Y:S01]  /*15d0*/  LDC.64 R2, c[0x0][0x388] ;  /* 0x0000e200ff027b82 */ /* 0x008ee20000000a00 */
[----:B-12---:R-:W-:-:S04]  /*15e0*/  IMAD R5, R0, 0x400, R32 ;  /* 0x0000040000057824 */ /* 0x006fc800078e0220 */
[----:B---3--:R-:W-:-:S05]  /*15f0*/  IMAD.WIDE.U32 R2, R5, 0x8, R2 ;  /* 0x0000000805027825 */ /* 0x008fca00078e0002 */
[----:B------:R-:W-:Y:S01]  /*1600*/  STG.E.64 desc[UR4][R2.64], R38 ;  /* 0x0000002602007986 */ /* 0x000fe2000c101b04 */
[----:B------:R-:W-:Y:S05]  /*1610*/  EXIT ;  /* 0x000000000000794d */ /* 0x000fea0003800000 */
.L_x_14250:
[----:B------:R-:W0:Y:S01]  /*1620*/  S2R R0, SR_TID.X ;  /* 0x0000000000007919 */ /* 0x000e220000002100 */
[----:B------:R-:W1:Y:S01]  /*1630*/  LDC.64 R2, c[0x0][0x398] ;  /* 0x0000e600ff027b82 */ /* 0x000e620000000a00 */
[----:B------:R-:W-:-:S04]  /*1640*/  IMAD.SHL.U32 R53, R53, 0x400, RZ ;  /* 0x0000040035357824 */ /* 0x000fc800078e00ff */
[----:B-1----:R-:W-:-:S04]  /*1650*/  IMAD.WIDE.U32 R2, R53, 0x8, R2 ;  /* 0x0000000835027825 */ /* 0x002fc800078e0002 */
[----:B0-----:R-:W-:Y:S02]  /*1660*/  IMAD.WIDE.U32 R4, R0, 0x10, R2 ;  /* 0x0000001000047825 */ /* 0x001fe400078e0002 */
[----:B------:R-:W0:Y:S03]  /*1670*/  LDC.64 R2, c[0x0][0x390] ;  /* 0x0000e400ff027b82 */ /* 0x000e260000000a00 */
[----:B------:R-:W2:Y:S01]  /*1680*/  LDG.E.128 R36, desc[UR4][R4.64] ;  /* 0x0000000404247981 */ /* 0x000ea2000c1e1d00 */
[----:B------:R-:W-:-:S03]  /*1690*/  HFMA2 R6, -RZ, RZ, 0, 5.9604644775390625e-08 ;  /* 0x00000001ff067431 */ /* 0x000fc600000001ff */
[----:B------:R-:W5:Y:S04]  /*16a0*/  LDG.E.128 R12, desc[UR4][R4.64+0x800] ;  /* 0x00080004040c7981 */ /* 0x000f68000c1e1d00 */
[----:B------:R-:W5:Y:S04]  /*16b0*/  LDG.E.128 R16, desc[UR4][R4.64+0x1000] ;  /* 0x0010000404107981 */ /* 0x000f68000c1e1d00 */
[----:B------:R1:W5:Y:S01]  /*16c0*/  LDG.E.128 R20, desc[UR4][R4.64+0x1800] ;  /* 0x0018000404147981 */ /* 0x000362000c1e1d00 */
[----:B0-----:R-:W-:-:S04]  /*16d0*/  IMAD.WIDE.U32 R2, R53, 0x8, R2 ;  /* 0x0000000835027825 */ /* 0x001fc800078e0002 */
[----:B------:R-:W-:-:S05]  /*16e0*/  IMAD.WIDE.U32 R2, R0, 0x10, R2 ;  /* 0x0000001000027825 */ /* 0x000fca00078e0002 */
[----:B------:R-:W1:Y:S04]  /*16f0*/  LDG.E.128 R8, desc[UR4][R2.64] ;  /* 0x0000000402087981 */ /* 0x000e68000c1e1d00 */
[----:B------:R0:W5:Y:S04]  /*1700*/  LDG.E.128 R32, desc[UR4][R2.64+0x800] ;  /* 0x0008000402207981 */ /* 0x000168000c1e1d00 */
[----:B------:R0:W5:Y:S04]  /*1710*/  LDG.E.128 R28, desc[UR4][R2.64+0x1000] ;  /* 0x00100004021c7981 */ /* 0x000168000c1e1d00 */
[----:B------:R0:W5:Y:S01]  /*1720*/  LDG.E.128 R24, desc[UR4][R2.64+0x1800] ;  /* 0x0018000402187981 */ /* 0x000162000c1e1d00 */
[----:B------:R-:W-:Y:S01]  /*1730*/  BSSY.RECONVERGENT B1, `(.L_x_14275) ;  /* 0x0000016000017945 */ /* 0x000fe20003800200 */
[----:B--2---:R-:W2:Y:S02]  /*1740*/  MUFU.RCP64H R7, R37 ;  /* 0x0000002500077308 */ /* 0x004ea40000001800 */
[----:B--2---:R-:W-:-:S08]  /*1750*/  DFMA R40, -R36, R6, 1 ;  /* 0x3ff000002428742b */ /* 0x004fd00000000106 */
[----:B------:R-:W-:-:S08]  /*1760*/  DFMA R40, R40, R40, R40 ;  /* 0x000000282828722b */ /* 0x000fd00000000028 */
[----:B------:R-:W-:-:S08]  /*1770*/  DFMA R40, R6, R40, R6 ;  /* 0x000000280628722b */ /* 0x000fd00000000006 */
[----:B------:R-:W-:-:S08]  /*1780*/  DFMA R6, -R36, R40, 1 ;  /* 0x3ff000002406742b */ /* 0x000fd00000000128 */
[----:B------:R-:W-:-:S08]  /*1790*/  DFMA R6, R40, R6, R40 ;  /* 0x000000062806722b */ /* 0x000fd00000000028 */
[----:B-1----:R-:W-:-:S08]  /*17a0*/  DMUL R4, R8, R6 ;  /* 0x0000000608047228 */ /* 0x002fd00000000000 */
[----:B------:R-:W-:-:S08]  /*17b0*/  DFMA R40, -R36, R4, R8 ;  /* 0x000000042428722b */ /* 0x000fd00000000108 */
[----:B------:R-:W-:Y:S01]  /*17c0*/  DFMA R4, R6, R40, R4 ;  /* 0x000000280604722b */ /* 0x000fe20000000004 */
[----:B------:R-:W-:-:S09]  /*17d0*/  FSETP.GEU.AND P1, PT, |R9|, 6.5827683646048100446e-37, PT ;  /* 0x036000000900780b */ /* 0x000fd20003f2e200 */
[----:B------:R-:W-:-:S05]  /*17e0*/  FFMA R0, RZ, R37, R5 ;  /* 0x00000025ff007223 */ /* 0x000fca0000000005 */
[----:B------:R-:W-:-:S13]  /*17f0*/  FSETP.GT.AND P0, PT, |R0|, 1.469367938527859385e-39, PT ;  /* 0x001000000000780b */ /* 0x000fda0003f04200 */
[----:B0-----:R-:W-:Y:S05]  /*1800*/  @P0 BRA P1, `(.L_x_14276) ;  /* 0x0000000000200947 */ /* 0x001fea0000800000 */
[----:B------:R-:W-:Y:S01]  /*1810*/  IMAD.MOV.U32 R0, RZ, RZ, R8 ;  /* 0x000000ffff007224 */ /* 0x000fe200078e0008 */
[----:B------:R-:W-:Y:S01]  /*1820*/  MOV R3, R36 ;  /* 0x0000002400037202 */ /* 0x000fe20000000f00 */
[----:B------:R-:W-:Y:S01]  /*1830*/  IMAD.MOV.U32 R2, RZ, RZ, R9 ;  /* 0x000000ffff027224 */ /* 0x000fe200078e0009 */
[----:B------:R-:W-:Y:S01]  /*1840*/  MOV R46, 0x1870 ;  /* 0x00001870002e7802 */ /* 0x000fe20000000f00 */
[----:B------:R-:W-:-:S07]  /*1850*/  IMAD.MOV.U32 R41, RZ, RZ, R37 ;  /* 0x000000ffff297224 */ /* 0x000fce00078e0025 */
[----:B-----5:R-:W-:Y:S05]  /*1860*/  CALL.REL.NOINC `($__internal_46_$__cuda_sm20_div_rn_f64_full) ;  /* 0x0000000800d07944 */ /* 0x020fea0003c00000 */
[----:B------:R-:W-:Y:S01]  /*1870*/  IMAD.MOV.U32 R4, RZ, RZ, R0 ;  /* 0x000000ffff047224 */ /* 0x000fe200078e0000 */
[----:B------:R-:W-:-:S07]  /*1880*/  MOV R5, R3 ;  /* 0x0000000300057202 */ /* 0x000fce0000000f00 */
.L_x_14276:
[----:B------:R-:W-:Y:S05]  /*1890*/  BSYNC.RECONVERGENT B1 ;  /* 0x0000000000017941 */ /* 0x000fea0003800200 */
.L_x_14275:
        /* <DEDUP_REMOVED lines=20> */
[----:B-----5:R-:W-:Y:S05]  /*19e0*/  CALL.REL.NOINC `($__internal_46_$__cuda_sm20_div_rn_f64_full) ;  /* 0x0000000800707944 */ /* 0x020fea0003c00000 */
[----:B------:R-:W-:Y:S01]  /*19f0*/  MOV R6, R0 ;  /* 0x0000000000067202 */ /* 0x000fe20000000f00 */
[----:B------:R-:W-:-:S07]  /*1a00*/  IMAD.MOV.U32 R7, RZ, RZ, R3 ;  /* 0x000000ffff077224 */ /* 0x000fce00078e0003 */
.L_x_14278:
[----:B------:R-:W-:Y:S05]  /*1a10*/  BSYNC.RECONVERGENT B1 ;  /* 0x0000000000017941 */ /* 0x000fea0003800200 */
.L_x_14277:
[----:B-----5:R-:W0:Y:S01]  /*1a20*/  MUFU.RCP64H R3, R13 ;  /* 0x0000000d00037308 */ /* 0x020e220000001800 */
        /* <DEDUP_REMOVED lines=22> */
.L_x_14280:
[----:B------:R-:W-:Y:S05]  /*1b90*/  BSYNC.RECONVERGENT B1 ;  /* 0x0000000000017941 */ /* 0x000fea0003800200 */
.L_x_14279:
        /* <DEDUP_REMOVED lines=23> */
.L_x_14282:
[----:B------:R-:W-:Y:S05]  /*1d10*/  BSYNC.RECONVERGENT B1 ;  /* 0x0000000000017941 */ /* 0x000fea0003800200 */
.L_x_14281:
        /* <DEDUP_REMOVED lines=23> */
.L_x_14284:
[----:B------:R-:W-:Y:S05]  /*1e90*/  BSYNC.RECONVERGENT B1 ;  /* 0x0000000000017941 */ /* 0x000fea0003800200 */
.L_x_14283:
        /* <DEDUP_REMOVED lines=23> */
.L_x_14286:
[----:B------:R-:W-:Y:S05]  /*2010*/  BSYNC.RECONVERGENT B1 ;  /* 0x0000000000017941 */ /* 0x000fea0003800200 */
.L_x_14285:
        /* <DEDUP_REMOVED lines=23> */
.L_x_14288:
[----:B------:R-:W-:Y:S05]  /*2190*/  BSYNC.RECONVERGENT B1 ;  /* 0x0000000000017941 */ /* 0x000fea0003800200 */
.L_x_14287:
        /* <DEDUP_REMOVED lines=23> */
.L_x_14290:
[----:B------:R-:W-:Y:S05]  /*2310*/  BSYNC.RECONVERGENT B1 ;  /* 0x0000000000017941 */ /* 0x000fea0003800200 */
.L_x_14289:
[----:B------:R-:W0:Y:S01]  /*2320*/  S2R R0, SR_TID.X ;  /* 0x0000000000007919 */ /* 0x000e220000002100 */
[----:B------:R-:W1:Y:S02]  /*2330*/  LDC.64 R2, c[0x0][0x388] ;  /* 0x0000e200ff027b82 */ /* 0x000e640000000a00 */
[----:B-1----:R-:W-:-:S04]  /*2340*/  IMAD.WIDE.U32 R2, R53, 0x8, R2 ;  /* 0x0000000835027825 */ /* 0x002fc800078e0002 */
[----:B0-----:R-:W-:-:S05]  /*2350*/  IMAD.WIDE.U32 R2, R0, 0x10, R2 ;  /* 0x0000001000027825 */ /* 0x001fca00078e0002 */
[----:B------:R-:W-:Y:S04]  /*2360*/  STG.E.128 desc[UR4][R2.64], R4 ;  /* 0x0000000402007986 */ /* 0x000fe8000c101d04 */
[----:B------:R-:W-:Y:S04]  /*2370*/  STG.E.128 desc[UR4][R2.64+0x800], R8 ;  /* 0x0008000802007986 */ /* 0x000fe8000c101d04 */
[----:B------:R-:W-:Y:S04]  /*2380*/  STG.E.128 desc[UR4][R2.64+0x1000], R12 ;  /* 0x0010000c02007986 */ /* 0x000fe8000c101d04 */
[----:B------:R-:W-:Y:S01]  /*2390*/  STG.E.128 desc[UR4][R2.64+0x1800], R16 ;  /* 0x0018001002007986 */ /* 0x000fe2000c101d04 */
[----:B------:R-:W-:Y:S05]  /*23a0*/  EXIT ;  /* 0x000000000000794d */ /* 0x000fea0003800000 */
        .weak           $__internal_46_$__cuda_sm20_div_rn_f64_full
        .type           $__internal_46_$__cuda_sm20_div_rn_f64_full,@function
        .size           $__internal_46_$__cuda_sm20_div_rn_f64_full,(.L_x_19392 - $__internal_46_$__cuda_sm20_div_rn_f64_full)
$__internal_46_$__cuda_sm20_div_rn_f64_full:
[C---:B------:R-:W-:Y:S01]  /*23b0*/  FSETP.GEU.AND P0, PT, |R41|.reuse, 1.469367938527859385e-39, PT ;  /* 0x001000002900780b */ /* 0x040fe20003f0e200 */
[----:B------:R-:W-:Y:S01]  /*23c0*/  IMAD.MOV.U32 R40, RZ, RZ, R3 ;  /* 0x000000ffff287224 */ /* 0x000fe200078e0003 */
[C---:B------:R-:W-:Y:S01]  /*23d0*/  LOP3.LUT R36, R41.reuse, 0x800fffff, RZ, 0xc0, !PT ;  /* 0x800fffff29247812 */ /* 0x040fe200078ec0ff */
[----:B------:R-:W-:Y:S01]  /*23e0*/  IMAD.MOV.U32 R44, RZ, RZ, 0x1ca00000 ;  /* 0x1ca00000ff2c7424 */ /* 0x000fe200078e00ff */
[----:B------:R-:W-:Y:S01]  /*23f0*/  MOV R42, 0x1 ;  /* 0x00000001002a7802 */ /* 0x000fe20000000f00 */
[----:B------:R-:W-:Y:S01]  /*2400*/  BSSY.RECONVERGENT B0, `(.L_x_14291) ;  /* 0x000005b000007945 */ /* 0x000fe20003800200 */
[----:B------:R-:W-:Y:S02]  /*2410*/  LOP3.LUT R37, R36, 0x3ff00000, RZ, 0xfc, !PT ;  /* 0x3ff0000024257812 */ /* 0x000fe400078efcff */
[----:B------:R-:W-:Y:S01]  /*2420*/  MOV R36, R3 ;  /* 0x0000000300247202 */ /* 0x000fe20000000f00 */
[----:B------:R-:W-:Y:S01]  /*2430*/  IMAD.MOV.U32 R3, RZ, RZ, R2 ;  /* 0x000000ffff037224 */ /* 0x000fe200078e0002 */
[----:B------:R-:W-:Y:S01]  /*2440*/  LOP3.LUT R47, R41, 0x7ff00000, RZ, 0xc0, !PT ;  /* 0x7ff00000292f7812 */ /* 0x000fe200078ec0ff */
[----:B------:R-:W-:-:S02]  /*2450*/  IMAD.MOV.U32 R2, RZ, RZ, R0 ;  /* 0x000000ffff027224 */ /* 0x000fc400078e0000 */
[----:B------:R-:W-:Y:S01]  /*2460*/  @!P0 DMUL R36, R40, 8.98846567431157953865e+307 ;  /* 0x7fe0000028248828 */ /* 0x000fe20000000000 */
[C---:B------:R-:W-:Y:S02]  /*2470*/  FSETP.GEU.AND P3, PT, |R3|.reuse, 1.469367938527859385e-39, PT ;  /* 0x001000000300780b */ /* 0x040fe40003f6e200 */
[----:B------:R-:W-:-:S03]  /*2480*/  LOP3.LUT R52, R3, 0x7ff00000, RZ, 0xc0, !PT ;  /* 0x7ff0000003347812 */ /* 0x000fc600078ec0ff */
[----:B------:R-:W0:Y:S01]  /*2490*/  MUFU.RCP64H R43, R37 ;  /* 0x00000025002b7308 */ /* 0x000e220000001800 */
[----:B------:R-:W-:-:S03]  /*24a0*/  ISETP.GE.U32.AND P2, PT, R52, R47, PT ;  /* 0x0000002f3400720c */ /* 0x000fc60003f46070 */
[----:B------:R-:W-:-:S04]  /*24b0*/  @!P0 LOP3.LUT R47, R37, 0x7ff00000, RZ, 0xc0, !PT ;  /* 0x7ff00000252f8812 */ /* 0x000fc800078ec0ff */
[----:B------:R-:W-:-:S04]  /*24c0*/  @!P3 LOP3.LUT R0, R41, 0x7ff00000, RZ, 0xc0, !PT ;  /* 0x7ff000002900b812 */ /* 0x000fc800078ec0ff */
[----:B------:R-:W-:-:S04]  /*24d0*/  @!P3 ISETP.GE.U32.AND P4, PT, R52, R0, PT ;  /* 0x000000003400b20c */ /* 0x000fc80003f86070 */
[C---:B------:R-:W-:Y:S01]  /*24e0*/  @!P3 SEL R0, R44.reuse, 0x63400000, !P4 ;  /* 0x634000002c00b807 */ /* 0x040fe20006000000 */
[----:B0-----:R-:W-:Y:S01]  /*24f0*/  DFMA R48, R42, -R36, 1 ;  /* 0x3ff000002a30742b */ /* 0x001fe20000000824 */
[----:B------:R-:W-:Y:S02]  /*2500*/  SEL R44, R44, 0x63400000, !P2 ;  /* 0x634000002c2c7807 */ /* 0x000fe40005000000 */
[--C-:B------:R-:W-:Y:S02]  /*2510*/  @!P3 LOP3.LUT R0, R0, 0x80000000, R3.reuse, 0xf8, !PT ;  /* 0x800000000000b812 */ /* 0x100fe400078ef803 */
[----:B------:R-:W-:Y:S01]  /*2520*/  LOP3.LUT R45, R44, 0x800fffff, R3, 0xf8, !PT ;  /* 0x800fffff2c2d7812 */ /* 0x000fe200078ef803 */
[----:B------:R-:W-:Y:S02]  /*2530*/  IMAD.MOV.U32 R44, RZ, RZ, R2 ;  /* 0x000000ffff2c7224 */ /* 0x000fe400078e0002 */
[----:B------:R-:W-:-:S08]  /*2540*/  DFMA R48, R48, R48, R48 ;  /* 0x000000303030722b */ /* 0x000fd00000000030 */
[----:B------:R-:W-:Y:S01]  /*2550*/  DFMA R48, R42, R48, R42 ;  /* 0x000000302a30722b */ /* 0x000fe2000000002a */
[----:B------:R-:W-:Y:S01]  /*2560*/  @!P3 LOP3.LUT R43, R0, 0x100000, RZ, 0xfc, !PT ;  /* 0x00100000002bb812 */ /* 0x000fe200078efcff */
[----:B------:R-:W-:Y:S01]  /*2570*/  IMAD.MOV.U32 R0, RZ, RZ, R52 ;  /* 0x000000ffff007224 */ /* 0x000fe200078e0034 */
[----:B------:R-:W-:-:S05]  /*2580*/  @!P3 MOV R42, RZ ;  /* 0x000000ff002ab202 */ /* 0x000fca0000000f00 */
[----:B------:R-:W-:Y:S02]  /*2590*/  DFMA R50, R48, -R36, 1 ;  /* 0x3ff000003032742b */ /* 0x000fe40000000824 */
[----:B------:R-:W-:-:S06]  /*25a0*/  @!P3 DFMA R44, R44, 2, -R42 ;  /* 0x400000002c2cb82b */ /* 0x000fcc000000082a */
[----:B------:R-:W-:-:S04]  /*25b0*/  DFMA R42, R48, R50, R48 ;  /* 0x00000032302a722b */ /* 0x000fc80000000030 */
[----:B------:R-:W-:-:S04]  /*25c0*/  @!P3 LOP3.LUT R0, R45, 0x7ff00000, RZ, 0xc0, !PT ;  /* 0x7ff000002d00b812 */ /* 0x000fc800078ec0ff */
[----:B------:R-:W-:-:S08]  /*25d0*/  DMUL R48, R42, R44 ;  /* 0x0000002c2a307228 */ /* 0x000fd00000000000 */
[----:B------:R-:W-:-:S08]  /*25e0*/  DFMA R50, R48, -R36, R44 ;  /* 0x800000243032722b */ /* 0x000fd0000000002c */
[----:B------:R-:W-:Y:S01]  /*25f0*/  DFMA R48, R42, R50, R48 ;  /* 0x000000322a30722b */ /* 0x000fe20000000030 */
[----:B------:R-:W-:Y:S01]  /*2600*/  VIADD R43, R0, 0xffffffff ;  /* 0xffffffff002b7836 */ /* 0x000fe20000000000 */
[----:B------:R-:W-:-:S04]  /*2610*/  IADD3 R42, PT, PT, R47, -0x1, RZ ;  /* 0xffffffff2f2a7810 */ /* 0x000fc80007ffe0ff */
[----:B------:R-:W-:-:S04]  /*2620*/  ISETP.GT.U32.AND P0, PT, R43, 0x7feffffe, PT ;  /* 0x7feffffe2b00780c */ /* 0x000fc80003f04070 */
        /* <DEDUP_REMOVED lines=28> */
[----:B------:R-:W-:-:S05]  /*27f0*/  FSEL R42, R40, R43, !P0 ;  /* 0x0000002b282a7208 */ /* 0x000fca0004000000 */
[----:B------:R-:W-:Y:S01]  /*2800*/  IMAD.MOV.U32 R43, RZ, RZ, R42 ;  /* 0x000000ffff2b7224 */ /* 0x000fe200078e002a */
[----:B------:R-:W-:Y:S01]  /*2810*/  MOV R42, R36 ;  /* 0x00000024002a7202 */ /* 0x000fe20000000f00 */
[----:B------:R-:W-:Y:S06]  /*2820*/  BRA `(.L_x_14293) ;  /* 0x0000000000607947 */ /* 0x000fec0003800000 */
.L_x_14292:
        /* <DEDUP_REMOVED lines=12> */
[----:B------:R-:W-:Y:S01]  /*28f0*/  @!P0 IMAD.MOV.U32 R43, RZ, RZ, R2 ;  /* 0x000000ffff2b8224 */ /* 0x000fe200078e0002 */
[----:B------:R-:W-:Y:S01]  /*2900*/  @!P0 MOV R42, RZ ;  /* 0x000000ff002a8202 */ /* 0x000fe20000000f00 */
[----:B------:R-:W-:Y:S01]  /*2910*/  @P0 IMAD.MOV.U32 R42, RZ, RZ, RZ ;  /* 0x000000ffff2a0224 */ /* 0x000fe200078e00ff */
[----:B------:R-:W-:Y:S01]  /*2920*/  @P0 MOV R43, R0 ;  /* 0x00000000002b0202 */ /* 0x000fe20000000f00 */
[----:B------:R-:W-:Y:S06]  /*2930*/  BRA `(.L_x_14293) ;  /* 0x00000000001c7947 */ /* 0x000fec0003800000 */
.L_x_14295:
[----:B------:R-:W-:-:S05]  /*2940*/  LOP3.LUT R42, R41, 0x80000, RZ, 0xfc, !PT ;  /* 0x00080000292a7812 */ /* 0x000fca00078efcff */
[----:B------:R-:W-:Y:S02]  /*2950*/  IMAD.MOV.U32 R43, RZ, RZ, R42 ;  /* 0x000000ffff2b7224 */ /* 0x000fe400078e002a */
[----:B------:R-:W-:Y:S01]  /*2960*/  IMAD.MOV.U32 R42, RZ, RZ, R40 ;  /* 0x000000ffff2a7224 */ /* 0x000fe200078e0028 */
[----:B------:R-:W-:Y:S06]  /*2970*/  BRA `(.L_x_14293) ;  /* 0x00000000000c7947 */ /* 0x000fec0003800000 */
.L_x_14294:
[----:B------:R-:W-:-:S04]  /*2980*/  LOP3.LUT R42, R3, 0x80000, RZ, 0xfc, !PT ;  /* 0x00080000032a7812 */ /* 0x000fc800078efcff */
[----:B------:R-:W-:Y:S01]  /*2990*/  MOV R43, R42 ;  /* 0x0000002a002b7202 */ /* 0x000fe20000000f00 */
[----:B------:R-:W-:-:S07]  /*29a0*/  IMAD.MOV.U32 R42, RZ, RZ, R2 ;  /* 0x000000ffff2a7224 */ /* 0x000fce00078e0002 */
.L_x_14293:
[----:B------:R-:W-:Y:S05]  /*29b0*/  BSYNC.RECONVERGENT B0 ;  /* 0x0000000000007941 */ /* 0x000fea0003800200 */
.L_x_14291:
[----:B------:R-:W-:Y:S01]  /*29c0*/  IMAD.MOV.U32 R47, RZ, RZ, 0x0 ;  /* 0x00000000ff2f7424 */ /* 0x000fe200078e00ff */
[----:B------:R-:W-:Y:S01]  /*29d0*/  MOV R3, R43 ;  /* 0x0000002b00037202 */ /* 0x000fe20000000f00 */
[----:B------:R-:W-:Y:S02]  /*29e0*/  IMAD.MOV.U32 R0, RZ, RZ, R42 ;  /* 0x000000ffff007224 */ /* 0x000fe400078e002a */
[----:B------:R-:W-:Y:S05]  /*29f0*/  RET.REL.NODEC R46 `(_ZN2at6native29vectorized_elementwise_kernelILi2ENS0_13BinaryFunctorIdddNS0_15binary_internal10DivFunctorIdEEEESt5arrayIPcLm3EEEEviT0_T1_) ;  /* 0xffffffd42e807950 */ /* 0x000fea0003c3ffff */
.L_x_14296:
        /* <DEDUP_REMOVED lines=16> */
.L_x_19392:


//--------------------- .text._ZN2at6native29vectorized_elementwise_kernelILi4ENS0_13BinaryFunctorIdddNS0_15binary_internal10DivFunctorIdEEEESt5arrayIPcLm3EEEEviT0_T1_ --------------------------
	.section	.text._ZN2at6native29vectorized_elementwise_kernelILi4ENS0_13BinaryFunctorIdddNS0_15binary_internal10DivFunctorIdEEEESt5arrayIPcLm3EEEEviT0_T1_,"ax",@progbits
	.align	128
        .global         _ZN2at6native29vectorized_elementwise_kernelILi4ENS0_13BinaryFunctorIdddNS0_15binary_internal10DivFunctorIdEEEESt5arrayIPcLm3EEEEviT0_T1_
        .type           _ZN2at6native29vectorized_elementwise_kernelILi4ENS0_13BinaryFunctorIdddNS0_15binary_internal10DivFunctorIdEEEESt5arrayIPcLm3EEEEviT0_T1_,@function
        .size           _ZN2at6native29vectorized_elementwise_kernelILi4ENS0_13BinaryFunctorIdddNS0_15binary_internal10DivFunctorIdEEEESt5arrayIPcLm3EEEEviT0_T1_,(.L_x_19393 - _ZN2at6native29vectorized_elementwise_kernelILi4ENS0_13BinaryFunctorIdddNS0_15binary_internal10DivFunctorIdEEEESt5arrayIPcLm3EEEEviT0_T1_)
        .other          _ZN2at6native29vectorized_elementwise_kernelILi4ENS0_13BinaryFunctorIdddNS0_15binary_internal10DivFunctorIdEEEESt5arrayIPcLm3EEEEviT0_T1_,@"STO_CUDA_ENTRY STV_DEFAULT"
_ZN2at6native29vectorized_elementwise_kernelILi4ENS0_13BinaryFunctorIdddNS0_15binary_internal10DivFunctorIdEEEESt5arrayIPcLm3EEEEviT0_T1_:
.text._ZN2at6native29vectorized_elementwise_kernelILi4ENS0_13BinaryFunctorIdddNS0_15binary_internal10DivFunctorIdEEEESt5arrayIPcLm3EEEEviT0_T1_:
        /* <DEDUP_REMOVED lines=116> */
[----:B-----5:R-:W-:Y:S05]  /*0740*/  CALL.REL.NOINC `($__internal_47_$__cuda_sm20_div_rn_f64_full) ;  /* 0x0000001c00007944 */ /* 0x020fea0003c00000 */
[----:B------:R-:W-:Y:S02]  /*0750*/  IMAD.MOV.U32 R38, RZ, RZ, R0 ;  /* 0x000000ffff267224 */ /* 0x000fe400078e0000 */
[----:B------:R-:W-:-:S07]  /*0760*/  IMAD.MOV.U32 R39, RZ, RZ, R3 ;  /* 0x000000ffff277224 */ /* 0x000fce00078e0003 */
.L_x_14300:
[----:B------:R-:W-:Y:S05]  /*0770*/  BSYNC.RECONVERGENT B2 ;  /* 0x0000000000027941 */ /* 0x000fea0003800200 */
.L_x_14299:
[----:B------:R-:W-:Y:S05]  /*0780*/  BSYNC.RECONVERGENT B1 ;  /* 0x0000000000017941 */ /* 0x000fea0003800200 */
.L_x_14298:
        /* <DEDUP_REMOVED lines=25> */
[----:B------:R-:W-:Y:S05]  /*0920*/  CALL.REL.NOINC `($__internal_47_$__cuda_sm20_div_rn_f64_full) ;  /* 0x0000001800887944 */ /* 0x000fea0003c00000 */
[----:B------:R-:W-:Y:S02]  /*0930*/  IMAD.MOV.U32 R34, RZ, RZ, R0 ;  /* 0x000000ffff227224 */ /* 0x000fe400078e0000 */
[----:B------:R-:W-:-:S07]  /*0940*/  IMAD.MOV.U32 R35, RZ, RZ, R3 ;  /* 0x000000ffff237224 */ /* 0x000fce00078e0003 */
.L_x_14302:
[----:B------:R-:W-:Y:S05]  /*0950*/  BSYNC.RECONVERGENT B1 ;  /* 0x0000000000017941 */ /* 0x000fea0003800200 */
.L_x_14301:
        /* <DEDUP_REMOVED lines=24> */
.L_x_14304:
[----:B------:R-:W-:Y:S05]  /*0ae0*/  BSYNC.RECONVERGENT B1 ;  /* 0x0000000000017941 */ /* 0x000fea0003800200 */
.L_x_14303:
        /* <DEDUP_REMOVED lines=20> */
[----:B------:R-:W-:Y:S05]  /*0c30*/  CALL.REL.NOINC `($__internal_47_$__cuda_sm20_div_rn_f64_full) ;  /* 0x0000001400c47944 */ /* 0x000fea0003c00000 */
[----:B------:R-:W-:Y:S01]  /*0c40*/  MOV R6, R0 ;  /* 0x0000000000067202 */ /* 0x000fe20000000f00 */
[----:B------:R-:W-:-:S07]  /*0c50*/  IMAD.MOV.U32 R7, RZ, RZ, R3 ;  /* 0x000000ffff077224 */ /* 0x000fce00078e0003 */
.L_x_14306:
[----:B------:R-:W-:Y:S05]  /*0c60*/  BSYNC.RECONVERGENT B1 ;  /* 0x0000000000017941 */ /* 0x000fea0003800200 */
.L_x_14305:
        /* <DEDUP_REMOVED lines=20> */
[----:B------:R-:W-:Y:S05]  /*0db0*/  CALL.REL.NOINC `($__internal_47_$__cuda_sm20_div_rn_f64_full) ;  /* 0x0000001400647944 */ /* 0x000fea0003c00000 */
[----:B------:R-:W-:Y:S02]  /*0dc0*/  IMAD.MOV.U32 R8, RZ, RZ, R0 ;  /* 0x000000ffff087224 */ /* 0x000fe400078e0000 */
[----:B------:R-:W-:-:S07]  /*0dd0*/  IMAD.MOV.U32 R9, RZ, RZ, R3 ;  /* 0x000000ffff097224 */ /* 0x000fce00078e0003 */
.L_x_14308:
[----:B------:R-:W-:Y:S05]  /*0de0*/  BSYNC.RECONVERGENT B1 ;  /* 0x0000000000017941 */ /* 0x000fea0003800200 */
.L_x_14307:
        /* <DEDUP_REMOVED lines=21> */
[----:B------:R-:W-:Y:S01]  /*0f40*/  IMAD.MOV.U32 R10, RZ, RZ, R0 ;  /* 0x000000ffff0a7224 */ /* 0x000fe200078e0000 */
[----:B------:R-:W-:-:S07]  /*0f50*/  MOV R11, R3 ;  /* 0x00000003000b7202 */ /* 0x000fce0000000f00 */
.L_x_14310:
[----:B------:R-:W-:Y:S05]  /*0f60*/  BSYNC.RECONVERGENT B1 ;  /* 0x0000000000017941 */ /* 0x000fea0003800200 */
.L_x_14309:
        /* <DEDUP_REMOVED lines=21> */
[----:B------:R-:W-:Y:S01]  /*10c0*/  MOV R12, R0 ;  /* 0x00000000000c7202 */ /* 0x000fe20000000f00 */
[----:B------:R-:W-:-:S07]  /*10d0*/  IMAD.MOV.U32 R13, RZ, RZ, R3 ;  /* 0x000000ffff0d7224 */ /* 0x000fce00078e0003 */
.L_x_14312:
[----:B------:R-:W-:Y:S05]  /*10e0*/  BSYNC.RECONVERGENT B1 ;  /* 0x0000000000017941 */ /* 0x000fea0003800200 */
.L_x_14311:
        /* <DEDUP_REMOVED lines=21> */
[----:B------:R-:W-:-:S07]  /*1240*/  IMAD.MOV.U32 R2, RZ, RZ, R0 ;  /* 0x000000ffff027224 */ /* 0x000fce00078e0000 */
.L_x_14314:
[----:B------:R-:W-:Y:S05]  /*1250*/  BSYNC.RECONVERGENT B1 ;  /* 0x0000000000017941 */ /* 0x000fea0003800200 */
.L_x_14313:
        /* <DEDUP_REMOVED lines=22> */
.L_x_14317:
[----:B------:R-:W-:-:S13]  /*13c0*/  ISETP.GE.U32.AND P0, PT, R32, R53, PT ;  /* 0x000000352000720c */ /* 0x000fda0003f06070 */
[----:B------:R-:W-:Y:S05]  /*13d0*/  @P0 BRA `(.L_x_14319) ;  /* 0x0000000000300947 */ /* 0x000fea0003800000 */
[----:B-1----:R-:W1:Y:S01]  /*13e0*/  LDC.64 R4, c[0x0][0x388] ;  /* 0x0000e200ff047b82 */ /* 0x002e620000000a00 */
[----:B------:R-:W-:Y:S01]  /*13f0*/  IMAD R7, R0, 0x400, R32 ;  /* 0x0000040000077824 */ /* 0x000fe200078e0220 */
[----:B------:R-:W-:-:S03]  /*1400*/  IADD3 R32, PT, PT, R32, 0x80, RZ ;  /* 0x0000008020207810 */ /* 0x000fc60007ffe0ff */
[----:B-1----:R-:W-:-:S05]  /*1410*/  IMAD.WIDE.U32 R4, R7, 0x8, R4 ;  /* 0x0000000807047825 */ /* 0x002fca00078e0004 */
[----:B------:R1:W-:Y:S02]  /*1420*/  STG.E.64 desc[UR4][R4.64], R8 ;  /* 0x0000000804007986 */ /* 0x0003e4000c101b04 */
.L_x_14318:
[----:B------:R-:W-:-:S13]  /*1430*/  ISETP.GE.U32.AND P0, PT, R32, R53, PT ;  /* 0x000000352000720c */ /* 0x000fda0003f06070 */
[----:B------:R-:W-:Y:S05]  /*1440*/  @P0 BRA `(.L_x_14320) ;  /* 0x0000000000340947 */ /* 0x000fea0003800000 */
[----:B01----:R-:W0:Y:S01]  /*1450*/  LDC.64 R4, c[0x0][0x388] ;  /* 0x0000e200ff047b82 */ /* 0x003e220000000a00 */
[----:B------:R-:W-:Y:S02]  /*1460*/  IMAD R7, R0, 0x400, R32 ;  /* 0x0000040000077824 */ /* 0x000fe400078e0220 */
[----:B------:R-:W-:Y:S02]  /*1470*/  VIADD R32, R32, 0x80 ;  /* 0x0000008020207836 */ /* 0x000fe40000000000 */
[----:B0-----:R-:W-:-:S05]  /*1480*/  IMAD.WIDE.U32 R4, R7, 0x8, R4 ;  /* 0x0000000807047825 */ /* 0x001fca00078e0004 */
[----:B------:R2:W-:Y:S02]  /*1490*/  STG.E.64 desc[UR4][R4.64], R10 ;  /* 0x0000000a04007986 */ /* 0x0005e4000c101b04 */
.L_x_14319:
        /* <DEDUP_REMOVED lines=8> */
.L_x_14320:
[----:B------:R-:W-:Y:S05]  /*1520*/  BSYNC.RELIABLE B1 ;  /* 0x0000000000017941 */ /* 0x000fea0003800100 */
.L_x_14316:
[----:B------:R-:W-:-:S13]  /*1530*/  ISETP.GE.U32.AND P0, PT, R32, R53, PT ;  /* 0x000000352000720c */ /* 0x000fda0003f06070 */
[----:B012---:R-:W0:Y:S01]  /*1540*/  @!P0 LDC.64 R4, c[0x0][0x388] ;  /* 0x0000e200ff048b82 */ /* 0x007e220000000a00 */
[----:B------:R-:W-:Y:S01]  /*1550*/  @!P0 IMAD R7, R0, 0x400, R32 ;  /* 0x0000040000078824 */ /* 0x000fe200078e0220 */
[----:B------:R-:W-:-:S03]  /*1560*/  @!P0 IADD3 R32, PT, PT, R32, 0x80, RZ ;  /* 0x0000008020208810 */ /* 0x000fc60007ffe0ff */
[----:B0-----:R-:W-:-:S05]  /*1570*/  @!P0 IMAD.WIDE.U32 R4, R7, 0x8, R4 ;  /* 0x0000000807048825 */ /* 0x001fca00078e0004 */
[----:B------:R3:W-:Y:S02]  /*1580*/  @!P0 STG.E.64 desc[UR4][R4.64], R2 ;  /* 0x0000000204008986 */ /* 0x0007e4000c101b04 */
.L_x_14321:
[----:B------:R-:W-:Y:S05]  /*1590*/  BSYNC.RECONVERGENT B0 ;  /* 0x0000000000007941 */ /* 0x000fea0003800200 */
.L_x_14315:
        /* <DEDUP_REMOVED lines=8> */
.L_x_14297:
[----:B------:R-:W0:Y:S01]  /*1620*/  S2R R0, SR_TID.X ;  /* 0x0000000000007919 */ /* 0x000e220000002100 */
[----:B------:R-:W1:Y:S01]  /*1630*/  LDC.64 R2, c[0x0][0x398] ;  /* 0x0000e600ff027b82 */ /* 0x000e620000000a00 */
[----:B------:R-:W-:-:S04]  /*1640*/  IMAD.SHL.U32 R53, R53, 0x400, RZ ;  /* 0x0000040035357824 */ /* 0x000fc800078e00ff */
[----:B-1----:R-:W-:-:S04]  /*1650*/  IMAD.WIDE.U32 R2, R53, 0x8, R2 ;  /* 0x0000000835027825 */ /* 0x002fc800078e0002 */
[----:B0-----:R-:W-:Y:S02]  /*1660*/  IMAD.WIDE.U32 R4, R0, 0x20, R2 ;  /* 0x0000002000047825 */ /* 0x001fe400078e0002 */
[----:B------:R-:W0:Y:S03]  /*1670*/  LDC.64 R2, c[0x0][0x390] ;  /* 0x0000e400ff027b82 */ /* 0x000e260000000a00 */
[----:B------:R-:W2:Y:S01]  /*1680*/  LDG.E.ENL2.256 R12, R36, desc[UR4][R4.64] ;  /* 0xfe0000040424797e */ /* 0x000ea2000812190c */
[----:B------:R-:W-:-:S03]  /*1690*/  HFMA2 R6, -RZ, RZ, 0, 5.9604644775390625e-08 ;  /* 0x00000001ff067431 */ /* 0x000fc600000001ff */
[----:B------:R1:W5:Y:S01]  /*16a0*/  LDG.E.ENL2.256 R20, R16, desc[UR4][R4.64+0x1000] ;  /* 0xfe0080040410797e */ /* 0x0003620008121914 */
[----:B0-----:R-:W-:-:S04]  /*16b0*/  IMAD.WIDE.U32 R2, R53, 0x8, R2 ;  /* 0x0000000835027825 */ /* 0x001fc800078e0002 */
[----:B------:R-:W-:-:S05]  /*16c0*/  IMAD.WIDE.U32 R2, R0, 0x20, R2 ;  /* 0x0000002000027825 */ /* 0x000fca00078e0002 */
[----:B------:R-:W3:Y:S04]  /*16d0*/  LDG.E.ENL2.256 R32, R8, desc[UR4][R2.64] ;  /* 0xfe0000040208797e */ /* 0x000ee80008121920 */
[----:B------:R0:W5:Y:S01]  /*16e0*/  LDG.E.ENL2.256 R24, R28, desc[UR4][R2.64+0x1000] ;  /* 0xfe008004021c797e */ /* 0x0001620008121918 */
[----:B------:R-:W-:Y:S01]  /*16f0*/  BSSY.RECONVERGENT B1, `(.L_x_14322) ;  /* 0x0000016000017945 */ /* 0x000fe20003800200 */
[----:B--2---:R-:W2:Y:S02]  /*1700*/  MUFU.RCP64H R7, R37 ;  /* 0x0000002500077308 */ /* 0x004ea40000001800 */
[----:B--2---:R-:W-:-:S08]  /*1710*/  DFMA R40, -R36, R6, 1 ;  /* 0x3ff000002428742b */ /* 0x004fd00000000106 */
[----:B------:R-:W-:-:S08]  /*1720*/  DFMA R40, R40, R40, R40 ;  /* 0x000000282828722b */ /* 0x000fd00000000028 */
[----:B------:R-:W-:-:S08]  /*1730*/  DFMA R40, R6, R40, R6 ;  /* 0x000000280628722b */ /* 0x000fd00000000006 */
[----:B------:R-:W-:-:S08]  /*1740*/  DFMA R6, -R36, R40, 1 ;  /* 0x3ff000002406742b */ /* 0x000fd00000000128 */
[----:B------:R-:W-:-:S08]  /*1750*/  DFMA R6, R40, R6, R40 ;  /* 0x000000062806722b */ /* 0x000fd00000000028 */
[----:B---3--:R-:W-:-:S08]  /*1760*/  DMUL R40, R8, R6 ;  /* 0x0000000608287228 */ /* 0x008fd00000000000 */
[----:B------:R-:W-:-:S08]  /*1770*/  DFMA R42, -R36, R40, R8 ;  /* 0x00000028242a722b */ /* 0x000fd00000000108 */
[----:B-1----:R-:W-:Y:S01]  /*1780*/  DFMA R4, R6, R42, R40 ;  /* 0x0000002a0604722b */ /* 0x002fe20000000028 */
        /* <DEDUP_REMOVED lines=9> */
[----:B-----5:R-:W-:Y:S05]  /*1820*/  CALL.REL.NOINC `($__internal_47_$__cuda_sm20_div_rn_f64_full) ;  /* 0x0000000800c87944 */ /* 0x020fea0003c00000 */
[----:B------:R-:W-:Y:S01]  /*1830*/  IMAD.MOV.U32 R4, RZ, RZ, R0 ;  /* 0x000000ffff047224 */ /* 0x000fe200078e0000 */
[----:B------:R-:W-:-:S07]  /*1840*/  MOV R5, R3 ;  /* 0x0000000300057202 */ /* 0x000fce0000000f00 */
.L_x_14323:
[----:B------:R-:W-:Y:S05]  /*1850*/  BSYNC.RECONVERGENT B1 ;  /* 0x0000000000017941 */ /* 0x000fea0003800200 */
.L_x_14322:
        /* <DEDUP_REMOVED lines=20> */
[----:B-----5:R-:W-:Y:S05]  /*19a0*/  CALL.REL.NOINC `($__internal_47_$__cuda_sm20_div_rn_f64_full) ;  /* 0x0000000800687944 */ /* 0x020fea0003c00000 */
[----:B------:R-:W-:Y:S01]  /*19b0*/  MOV R6, R0 ;  /* 0x0000000000067202 */ /* 0x000fe20000000f00 */
[----:B------:R-:W-:-:S07]  /*19c0*/  IMAD.MOV.U32 R7, RZ, RZ, R3 ;  /* 0x000000ffff077224 */ /* 0x000fce00078e0003 */
.L_x_14325:
[----:B------:R-:W-:Y:S05]  /*19d0*/  BSYNC.RECONVERGENT B1 ;  /* 0x0000000000017941 */ /* 0x000fea0003800200 */
.L_x_14324:
        /* <DEDUP_REMOVED lines=20> */
[----:B-----5:R-:W-:Y:S05]  /*1b20*/  CALL.REL.NOINC `($__internal_47_$__cuda_sm20_div_rn_f64_full) ;  /* 0x0000000800087944 */ /* 0x020fea0003c00000 */
[----:B------:R-:W-:Y:S02]  /*1b30*/  IMAD.MOV.U32 R8, RZ, RZ, R0 ;  /* 0x000000ffff087224 */ /* 0x000fe400078e0000 */
[----:B------:R-:W-:-:S07]  /*1b40*/  IMAD.MOV.U32 R9, RZ, RZ, R3 ;  /* 0x000000ffff097224 */ /* 0x000fce00078e0003 */
.L_x_14327:
[----:B------:R-:W-:Y:S05]  /*1b50*/  BSYNC.RECONVERGENT B1 ;  /* 0x0000000000017941 */ /* 0x000fea0003800200 */
.L_x_14326:
        /* <DEDUP_REMOVED lines=23> */
.L_x_14329:
[----:B------:R-:W-:Y:S05]  /*1cd0*/  BSYNC.RECONVERGENT B1 ;  /* 0x0000000000017941 */ /* 0x000fea0003800200 */
.L_x_14328:
        /* <DEDUP_REMOVED lines=23> */
.L_x_14331:
[----:B------:R-:W-:Y:S05]  /*1e50*/  BSYNC.RECONVERGENT B1 ;  /* 0x0000000000017941 */ /* 0x000fea0003800200 */
.L_x_14330:
        /* <DEDUP_REMOVED lines=23> */
.L_x_14333:
[----:B------:R-:W-:Y:S05]  /*1fd0*/  BSYNC.RECONVERGENT B1 ;  /* 0x0000000000017941 */ /* 0x000fea0003800200 */
.L_x_14332:
        /* <DEDUP_REMOVED lines=23> */
.L_x_14335:
[----:B------:R-:W-:Y:S05]  /*2150*/  BSYNC.RECONVERGENT B1 ;  /* 0x0000000000017941 */ /* 0x000fea0003800200 */
.L_x_14334:
        /* <DEDUP_REMOVED lines=23> */
.L_x_14337:
[----:B------:R-:W-:Y:S05]  /*22d0*/  BSYNC.RECONVERGENT B1 ;  /* 0x0000000000017941 */ /* 0x000fea0003800200 */
.L_x_14336:
[----:B------:R-:W0:Y:S01]  /*22e0*/  S2R R0, SR_TID.X ;  /* 0x0000000000007919 */ /* 0x000e220000002100 */
[----:B------:R-:W1:Y:S02]  /*22f0*/  LDC.64 R2, c[0x0][0x388] ;  /* 0x0000e200ff027b82 */ /* 0x000e640000000a00 */
[----:B-1----:R-:W-:-:S04]  /*2300*/  IMAD.WIDE.U32 R2, R53, 0x8, R2 ;  /* 0x0000000835027825 */ /* 0x002fc800078e0002 */
[----:B0-----:R-:W-:-:S05]  /*2310*/  IMAD.WIDE.U32 R2, R0, 0x20, R2 ;  /* 0x0000002000027825 */ /* 0x001fca00078e0002 */
[----:B------:R-:W-:Y:S04]  /*2320*/  STG.E.ENL2.256 desc[UR4][R2.64], R4, R8 ;  /* 0xf80000040208797f */ /* 0x000fe8000f121804 */
[----:B------:R-:W-:Y:S01]  /*2330*/  STG.E.ENL2.256 desc[UR4][R2.64+0x1000], R12, R16 ;  /* 0xf800800c0210797f */ /* 0x000fe2000f121804 */
[----:B------:R-:W-:Y:S05]  /*2340*/  EXIT ;  /* 0x000000000000794d */ /* 0x000fea0003800000 */
        .weak           $__internal_47_$__cuda_sm20_div_rn_f64_full
        .type           $__internal_47_$__cuda_sm20_div_rn_f64_full,@function
        .size           $__internal_47_$__cuda_sm20_div_rn_f64_full,(.L_x_19393 - $__internal_47_$__cuda_sm20_div_rn_f64_full)
$__internal_47_$__cuda_sm20_div_rn_f64_full:
        /* <DEDUP_REMOVED lines=72> */
.L_x_14339:
        /* <DEDUP_REMOVED lines=17> */
.L_x_14342:
[----:B------:R-:W-:-:S05]  /*28e0*/  LOP3.LUT R42, R41, 0x80000, RZ, 0xfc, !PT ;  /* 0x00080000292a7812 */ /* 0x000fca00078efcff */
[----:B------:R-:W-:Y:S02]  /*28f0*/  IMAD.MOV.U32 R43, RZ, RZ, R42 ;  /* 0x000000ffff2b7224 */ /* 0x000fe400078e002a */
[----:B------:R-:W-:Y:S01]  /*2900*/  IMAD.MOV.U32 R42, RZ, RZ, R40 ;  /* 0x000000ffff2a7224 */ /* 0x000fe200078e0028 */
[----:B------:R-:W-:Y:S06]  /*2910*/  BRA `(.L_x_14340) ;  /* 0x00000000000c7947 */ /* 0x000fec0003800000 */
.L_x_14341:
[----:B------:R-:W-:-:S04]  /*2920*/  LOP3.LUT R42, R3, 0x80000, RZ, 0xfc, !PT ;  /* 0x00080000032a7812 */ /* 0x000fc800078efcff */
[----:B------:R-:W-:Y:S01]  /*2930*/  MOV R43, R42 ;  /* 0x0000002a002b7202 */ /* 0x000fe20000000f00 */
[----:B------:R-:W-:-:S07]  /*2940*/  IMAD.MOV.U32 R42, RZ, RZ, R2 ;  /* 0x000000ffff2a7224 */ /* 0x000fce00078e0002 */
.L_x_14340:
[----:B------:R-:W-:Y:S05]  /*2950*/  BSYNC.RECONVERGENT B0 ;  /* 0x0000000000007941 */ /* 0x000fea0003800200 */
.L_x_14338:
[----:B------:R-:W-:Y:S01]  /*2960*/  IMAD.MOV.U32 R47, RZ, RZ, 0x0 ;  /* 0x00000000ff2f7424 */ /* 0x000fe200078e00ff */
[----:B------:R-:W-:Y:S01]  /*2970*/  MOV R3, R43 ;  /* 0x0000002b00037202 */ /* 0x000fe20000000f00 */
[----:B------:R-:W-:Y:S02]  /*2980*/  IMAD.MOV.U32 R0, RZ, RZ, R42 ;  /* 0x000000ffff007224 */ /* 0x000fe400078e002a */
[----:B------:R-:W-:Y:S05]  /*2990*/  RET.REL.NODEC R46 `(_ZN2at6native29vectorized_elementwise_kernelILi4ENS0_13BinaryFunctorIdddNS0_15binary_internal10DivFunctorIdEEEESt5arrayIPcLm3EEEEviT0_T1_) ;  /* 0xffffffd42e987950 */ /* 0x000fea0003c3ffff */
.L_x_14343:
        /* <DEDUP_REMOVED lines=14> */
.L_x_19393:


//--------------------- .text._ZN2at6native29vectorized_elementwise_kernelILi8ENS0_13BinaryFunctorIdddNS0_15binary_internal10DivFunctorIdEEEESt5arrayIPcLm3EEEEviT0_T1_ --------------------------
	.section	.text._ZN2at6native29vectorized_elementwise_kernelILi8ENS0_13BinaryFunctorIdddNS0_15binary_internal10DivFunctorIdEEEESt5arrayIPcLm3EEEEviT0_T1_,"ax",@progbits
	.align	128
        .global         _ZN2at6native29vectorized_elementwise_kernelILi8ENS0_13BinaryFunctorIdddNS0_15binary_internal10DivFunctorIdEEEESt5arrayIPcLm3EEEEviT0_T1_
        .type           _ZN2at6native29vectorized_elementwise_kernelILi8ENS0_13BinaryFunctorIdddNS0_15binary_internal10DivFunctorIdEEEESt5arrayIPcLm3EEEEviT0_T1_,@function
        .size           _ZN2at6native29vectorized_elementwise_kernelILi8ENS0_13BinaryFunctorIdddNS0_15binary_internal10DivFunctorIdEEEESt5arrayIPcLm3EEEEviT0_T1_,(.L_x_19394 - _ZN2at6native29vectorized_elementwise_kernelILi8ENS0_13BinaryFunctorIdddNS0_15binary_internal10DivFunctorIdEEEESt5arrayIPcLm3EEEEviT0_T1_)
        .other          _ZN2at6native29vectorized_elementwise_kernelILi8ENS0_13BinaryFunctorIdddNS0_15binary_internal10DivFunctorIdEEEESt5arrayIPcLm3EEEEviT0_T1_,@"STO_CUDA_ENTRY STV_DEFAULT"
_ZN2at6native29vectorized_elementwise_kernelILi8ENS0_13BinaryFunctorIdddNS0_15binary_internal10DivFunctorIdEEEESt5arrayIPcLm3EEEEviT0_T1_:
.text._ZN2at6native29vectorized_elementwise_kernelILi8ENS0_13BinaryFunctorIdddNS0_15binary_internal10DivFunctorIdEEEESt5arrayIPcLm3EEEEviT0_T1_:
        /* <DEDUP_REMOVED lines=116> */
[----:B-----5:R-:W-:Y:S05]  /*0740*/  CALL.REL.NOINC `($__internal_48_$__cuda_sm20_div_rn_f64_full) ;  /* 0x0000001c00007944 */ /* 0x020fea0003c00000 */
[----:B------:R-:W-:Y:S02]  /*0750*/  IMAD.MOV.U32 R38, RZ, RZ, R0 ;  /* 0x000000ffff267224 */ /* 0x000fe400078e0000 */
[----:B------:R-:W-:-:S07]  /*0760*/  IMAD.MOV.U32 R39, RZ, RZ, R3 ;  /* 0x000000ffff277224 */ /* 0x000fce00078e0003 */
.L_x_14347:
[----:B------:R-:W-:Y:S05]  /*0770*/  BSYNC.RECONVERGENT B2 ;  /* 0x0000000000027941 */ /* 0x000fea0003800200 */
.L_x_14346:
[----:B------:R-:W-:Y:S05]  /*0780*/  BSYNC.RECONVERGENT B1 ;  /* 0x0000000000017941 */ /* 0x000fea0003800200 */
.L_x_14345:
        /* <DEDUP_REMOVED lines=25> */
[----:B------:R-:W-:Y:S05]  /*0920*/  CALL.REL.NOINC `($__internal_48_$__cuda_sm20_div_rn_f64_full) ;  /* 0x0000001800887944 */ /* 0x000fea0003c00000 */
[----:B------:R-:W-:Y:S02]  /*0930*/  IMAD.MOV.U32 R34, RZ, RZ, R0 ;  /* 0x000000ffff227224 */ /* 0x000fe400078e0000 */
[----:B------:R-:W-:-:S07]  /*0940*/  IMAD.MOV.U32 R35, RZ, RZ, R3 ;  /* 0x000000ffff237224 */ /* 0x000fce00078e0003 */
.L_x_14349:
[----:B------:R-:W-:Y:S05]  /*0950*/  BSYNC.RECONVERGENT B1 ;  /* 0x0000000000017941 */ /* 0x000fea0003800200 */
.L_x_14348:
        /* <DEDUP_REMOVED lines=24> */
.L_x_14351:
[----:B------:R-:W-:Y:S05]  /*0ae0*/  BSYNC.RECONVERGENT B1 ;  /* 0x0000000000017941 */ /* 0x000fea0003800200 */
.L_x_14350:
        /* <DEDUP_REMOVED lines=20> */
[----:B------:R-:W-:Y:S05]  /*0c30*/  CALL.REL.NOINC `($__internal_48_$__cuda_sm20_div_rn_f64_full) ;  /* 0x0000001400c47944 */ /* 0x000fea0003c00000 */
[----:B------:R-:W-:Y:S01]  /*0c40*/  MOV R6, R0 ;  /* 0x0000000000067202 */ /* 0x000fe20000000f00 */
[----:B------:R-:W-:-:S07]  /*0c50*/  IMAD.MOV.U32 R7, RZ, RZ, R3 ;  /* 0x000000ffff077224 */ /* 0x000fce00078e0003 */
.L_x_14353:
[----:B------:R-:W-:Y:S05]  /*0c60*/  BSYNC.RECONVERGENT B1 ;  /* 0x0000000000017941 */ /* 0x000fea0003800200 */
.L_x_14352:
        /* <DEDUP_REMOVED lines=20> */
[----:B------:R-:W-:Y:S05]  /*0db0*/  CALL.REL.NOINC `($__internal_48_$__cuda_sm20_div_rn_f64_full) ;  /* 0x0000001400647944 */ /* 0x000fea0003c00000 */
[----:B------:R-:W-:Y:S02]  /*0dc0*/  IMAD.MOV.U32 R8, RZ, RZ, R0 ;  /* 0x000000ffff087224 */ /* 0x000fe400078e0000 */
[----:B------:R-:W-:-:S07]  /*0dd0*/  IMAD.MOV.U32 R9, RZ, RZ, R3 ;  /* 0x000000ffff097224 */ /* 0x000fce00078e0003 */
.L_x_14355:
[----:B------:R-:W-:Y:S05]  /*0de0*/  BSYNC.RECONVERGENT B1 ;  /* 0x0000000000017941 */ /* 0x000fea0003800200 */
.L_x_14354:
        /* <DEDUP_REMOVED lines=21> */
[----:B------:R-:W-:Y:S01]  /*0f40*/  IMAD.MOV.U32 R10, RZ, RZ, R0 ;  /* 0x000000ffff0a7224 */ /* 0x000fe200078e0000 */
[----:B------:R-:W-:-:S07]  /*0f50*/  MOV R11, R3 ;  /* 0x00000003000b7202 */ /* 0x000fce0000000f00 */
.L_x_14357:
[----:B------:R-:W-:Y:S05]  /*0f60*/  BSYNC.RECONVERGENT B1 ;  /* 0x0000000000017941 */ /* 0x000fea0003800200 */
.L_x_14356:
        /* <DEDUP_REMOVED lines=21> */
[----:B------:R-:W-:Y:S01]  /*10c0*/  MOV R12, R0 ;  /* 0x00000000000c7202 */ /* 0x000fe20000000f00 */
[----:B------:R-:W-:-:S07]  /*10d0*/  IMAD.MOV.U32 R13, RZ, RZ, R3 ;  /* 0x000000ffff0d7224 */ /* 0x000fce00078e0003 */
.L_x_14359:
[----:B------:R-:W-:Y:S05]  /*10e0*/  BSYNC.RECONVERGENT B1 ;  /* 0x0000000000017941 */ /* 0x000fea0003800200 */
.L_x_14358:
        /* <DEDUP_REMOVED lines=21> */
[----:B------:R-:W-:-:S07]  /*1240*/  IMAD.MOV.U32 R2, RZ, RZ, R0 ;  /* 0x000000ffff027224 */ /* 0x000fce00078e0000 */
.L_x_14361:
[----:B------:R-:W-:Y:S05]  /*1250*/  BSYNC.RECONVERGENT B1 ;  /* 0x0000000000017941 */ /* 0x000fea0003800200 */
.L_x_14360:
        /* <DEDUP_REMOVED lines=22> */
.L_x_14364:
[----:B------:R-:W-:-:S13]  /*13c0*/  ISETP.GE.U32.AND P0, PT, R32, R53, PT ;  /* 0x000000352000720c */ /* 0x000fda0003f06070 */
[----:B------:R-:W-:Y:S05]  /*13d0*/  @P0 BRA `(.L_x_14366) ;  /* 0x0000000000300947 */ /* 0x000fea0003800000 */
[----:B-1----:R-:W1:Y:S01]  /*13e0*/  LDC.64 R4, c[0x0][0x388] ;  /* 0x0000e200ff047b82 */ /* 0x002e620000000a00 */
[----:B------:R-:W-:Y:S01]  /*13f0*/  IMAD R7, R0, 0x400, R32 ;  /* 0x0000040000077824 */ /* 0x000fe200078e0220 */
[----:B------:R-:W-:-:S03]  /*1400*/  IADD3 R32, PT, PT, R32, 0x80, RZ ;  /* 0x0000008020207810 */ /* 0x000fc60007ffe0ff */
[----:B-1----:R-:W-:-:S05]  /*1410*/  IMAD.WIDE.U32 R4, R7, 0x8, R4 ;  /* 0x0000000807047825 */ /* 0x002fca00078e0004 */
[----:B------:R1:W-:Y:S02]  /*1420*/  STG.E.64 desc[UR4][R4.64], R8 ;  /* 0x0000000804007986 */ /* 0x0003e4000c101b04 */
.L_x_14365:
[----:B------:R-:W-:-:S13]  /*1430*/  ISETP.GE.U32.AND P0, PT, R32, R53, PT ;  /* 0x000000352000720c */ /* 0x000fda0003f06070 */
[----:B------:R-:W-:Y:S05]  /*1440*/  @P0 BRA `(.L_x_14367) ;  /* 0x0000000000340947 */ /* 0x000fea0003800000 */
[----:B01----:R-:W0:Y:S01]  /*1450*/  LDC.64 R4, c[0x0][0x388] ;  /* 0x0000e200ff047b82 */ /* 0x003e220000000a00 */
[----:B------:R-:W-:Y:S02]  /*1460*/  IMAD R7, R0, 0x400, R32 ;  /* 0x0000040000077824 */ /* 0x000fe400078e0220 */
[----:B------:R-:W-:Y:S02]  /*1470*/  VIADD R32, R32, 0x80 ;  /* 0x0000008020207836 */ /* 0x000fe40000000000 */
[----:B0-----:R-:W-:-:S05]  /*1480*/  IMAD.WIDE.U32 R4, R7, 0x8, R4 ;  /* 0x0000000807047825 */ /* 0x001fca00078e0004 */
[----:B------:R2:W-:Y:S02]  /*1490*/  STG.E.64 desc[UR4][R4.64], R10 ;  /* 0x0000000a04007986 */ /* 0x0005e4000c101b04 */
.L_x_14366:
        /* <DEDUP_REMOVED lines=8> */
.L_x_14367:
[----:B------:R-:W-:Y:S05]  /*1520*/  BSYNC.RELIABLE B1 ;  /* 0x0000000000017941 */ /* 0x000fea0003800100 */
.L_x_14363:
[----:B------:R-:W-:-:S13]  /*1530*/  ISETP.GE.U32.AND P0, PT, R32, R53, PT ;  /* 0x000000352000720c */ /* 0x000fda0003f06070 */
[----:B012---:R-:W0:Y:S01]  /*1540*/  @!P0 LDC.64 R4, c[0x0][0x388] ;  /* 0x0000e200ff048b82 */ /* 0x007e220000000a00 */
[----:B------:R-:W-:Y:S01]  /*1550*/  @!P0 IMAD R7, R0, 0x400, R32 ;  /* 0x0000040000078824 */ /* 0x000fe200078e0220 */
[----:B------:R-:W-:-:S03]  /*1560*/  @!P0 IADD3 R32, PT, PT, R32, 0x80, RZ ;  /* 0x0000008020208810 */ /* 0x000fc60007ffe0ff */
[----:B0-----:R-:W-:-:S05]  /*1570*/  @!P0 IMAD.WIDE.U32 R4, R7, 0x8, R4 ;  /* 0x0000000807048825 */ /* 0x001fca00078e0004 */
[----:B------:R3:W-:Y:S02]  /*1580*/  @!P0 STG.E.64 desc[UR4][R4.64], R2 ;  /* 0x0000000204008986 */ /* 0x0007e4000c101b04 */
.L_x_14368:
[----:B------:R-:W-:Y:S05]  /*1590*/  BSYNC.RECONVERGENT B0 ;  /* 0x0000000000007941 */ /* 0x000fea0003800200 */
.L_x_14362:
        /* <DEDUP_REMOVED lines=8> */
.L_x_14344:
        /* <DEDUP_REMOVED lines=32> */
[----:B-----5:R-:W-:Y:S05]  /*1820*/  CALL.REL.NOINC `($__internal_48_$__cuda_sm20_div_rn_f64_full) ;  /* 0x0000000800c87944 */ /* 0x020fea0003c00000 */
[----:B------:R-:W-:Y:S01]  /*1830*/  IMAD.MOV.U32 R4, RZ, RZ, R0 ;  /* 0x000000ffff047224 */ /* 0x000fe200078e0000 */
[----:B------:R-:W-:-:S07]  /*1840*/  MOV R5, R3 ;  /* 0x0000000300057202 */ /* 0x000fce0000000f00 */
.L_x_14370:
[----:B------:R-:W-:Y:S05]  /*1850*/  BSYNC.RECONVERGENT B1 ;  /* 0x0000000000017941 */ /* 0x000fea0003800200 */
.L_x_14369:
        /* <DEDUP_REMOVED lines=20> */
[----:B-----5:R-:W-:Y:S05]  /*19a0*/  CALL.REL.NOINC `($__internal_48_$__cuda_sm20_div_rn_f64_full) ;  /* 0x0000000800687944 */ /* 0x020fea0003c00000 */
[----:B------:R-:W-:Y:S01]  /*19b0*/  MOV R6, R0 ;  /* 0x0000000000067202 */ /* 0x000fe20000000f00 */
[----:B------:R-:W-:-:S07]  /*19c0*/  IMAD.MOV.U32 R7, RZ, RZ, R3 ;  /* 0x000000ffff077224 */ /* 0x000fce00078e0003 */
.L_x_14372:
[----:B------:R-:W-:Y:S05]  /*19d0*/  BSYNC.RECONVERGENT B1 ;  /* 0x0000000000017941 */ /* 0x000fea0003800200 */
.L_x_14371:
        /* <DEDUP_REMOVED lines=20> */
[----:B-----5:R-:W-:Y:S05]  /*1b20*/  CALL.REL.NOINC `($__internal_48_$__cuda_sm20_div_rn_f64_full) ;  /* 0x0000000800087944 */ /* 0x020fea0003c00000 */
[----:B------:R-:W-:Y:S02]  /*1b30*/  IMAD.MOV.U32 R8, RZ, RZ, R0 ;  /* 0x000000ffff087224 */ /* 0x000fe400078e0000 */
[----:B------:R-:W-:-:S07]  /*1b40*/  IMAD.MOV.U32 R9, RZ, RZ, R3 ;  /* 0x000000ffff097224 */ /* 0x000fce00078e0003 */
.L_x_14374:
[----:B------:R-:W-:Y:S05]  /*1b50*/  BSYNC.RECONVERGENT B1 ;  /* 0x0000000000017941 */ /* 0x000fea0003800200 */
.L_x_14373:
        /* <DEDUP_REMOVED lines=23> */
.L_x_14376:
[----:B------:R-:W-:Y:S05]  /*1cd0*/  BSYNC.RECONVERGENT B1 ;  /* 0x0000000000017941 */ /* 0x000fea0003800200 */
.L_x_14375:
        /* <DEDUP_REMOVED lines=23> */
.L_x_14378:
[----:B------:R-:W-:Y:S05]  /*1e50*/  BSYNC.RECONVERGENT B1 ;  /* 0x0000000000017941 */ /* 0x000fea0003800200 */
.L_x_14377:
        /* <DEDUP_REMOVED lines=23> */
.L_x_14380:
[----:B------:R-:W-:Y:S05]  /*1fd0*/  BSYNC.RECONVERGENT B1 ;  /* 0x0000000000017941 */ /* 0x000fea0003800200 */
.L_x_14379:
        /* <DEDUP_REMOVED lines=23> */
.L_x_14382:
[----:B------:R-:W-:Y:S05]  /*2150*/  BSYNC.RECONVERGENT B1 ;  /* 0x0000000000017941 */ /* 0x000fea0003800200 */
.L_x_14381:
        /* <DEDUP_REMOVED lines=23> */
.L_x_14384:
[----:B------:R-:W-:Y:S05]  /*22d0*/  BSYNC.RECONVERGENT B1 ;  /* 0x0000000000017941 */ /* 0x000fea0003800200 */
.L_x_14383:
[----:B------:R-:W0:Y:S01]  /*22e0*/  S2R R0, SR_TID.X ;  /* 0x0000000000007919 */ /* 0x000e220000002100 */
[----:B------:R-:W1:Y:S02]  /*22f0*/  LDC.64 R2, c[0x0][0x388] ;  /* 0x0000e200ff027b82 */ /* 0x000e640000000a00 */
[----:B-1----:R-:W-:-:S04]  /*2300*/  IMAD.WIDE.U32 R2, R53, 0x8, R2 ;  /* 0x0000000835027825 */ /* 0x002fc800078e0002 */
[----:B0-----:R-:W-:-:S05]  /*2310*/  IMAD.WIDE.U32 R2, R0, 0x40, R2 ;  /* 0x0000004000027825 */ /* 0x001fca00078e0002 */
[----:B------:R-:W-:Y:S04]  /*2320*/  STG.E.ENL2.256 desc[UR4][R2.64], R4, R8 ;  /* 0xf80000040208797f */ /* 0x000fe8000f121804 */
[----:B------:R-:W-:Y:S01]  /*2330*/  STG.E.ENL2.256 desc[UR4][R2.64+0x20], R12, R16 ;  /* 0xf800010c0210797f */ /* 0x000fe2000f121804 */
[----:B------:R-:W-:Y:S05]  /*2340*/  EXIT ;  /* 0x000000000000794d */ /* 0x000fea0003800000 */
        .weak           $__internal_48_$__cuda_sm20_div_rn_f64_full
        .type           $__internal_48_$__cuda_sm20_div_rn_f64_full,@function
        .size           $__internal_48_$__cuda_sm20_div_rn_f64_full,(.L_x_19394 - $__internal_48_$__cuda_sm20_div_rn_f64_full)
$__internal_48_$__cuda_sm20_div_rn_f64_full:
        /* <DEDUP_REMOVED lines=72> */
.L_x_14386:
        /* <DEDUP_REMOVED lines=17> */
.L_x_14389:
[----:B------:R-:W-:-:S05]  /*28e0*/  LOP3.LUT R42, R41, 0x80000, RZ, 0xfc, !PT ;  /* 0x00080000292a7812 */ /* 0x000fca00078efcff */
[----:B------:R-:W-:Y:S02]  /*28f0*/  IMAD.MOV.U32 R43, RZ, RZ, R42 ;  /* 0x000000ffff2b7224 */ /* 0x000fe400078e002a */
[----:B------:R-:W-:Y:S01]  /*2900*/  IMAD.MOV.U32 R42, RZ, RZ, R40 ;  /* 0x000000ffff2a7224 */ /* 0x000fe200078e0028 */
[----:B------:R-:W-:Y:S06]  /*2910*/  BRA `(.L_x_14387) ;  /* 0x00000000000c7947 */ /* 0x000fec0003800000 */
.L_x_14388:
[----:B------:R-:W-:-:S04]  /*2920*/  LOP3.LUT R42, R3, 0x80000, RZ, 0xfc, !PT ;  /* 0x00080000032a7812 */ /* 0x000fc800078efcff */
[----:B------:R-:W-:Y:S01]  /*2930*/  MOV R43, R42 ;  /* 0x0000002a002b7202 */ /* 0x000fe20000000f00 */
[----:B------:R-:W-:-:S07]  /*2940*/  IMAD.MOV.U32 R42, RZ, RZ, R2 ;  /* 0x000000ffff2a7224 */ /* 0x000fce00078e0002 */
.L_x_14387:
[----:B------:R-:W-:Y:S05]  /*2950*/  BSYNC.RECONVERGENT B0 ;  /* 0x0000000000007941 */ /* 0x000fea0003800200 */
.L_x_14385:
[----:B------:R-:W-:Y:S01]  /*2960*/  IMAD.MOV.U32 R47, RZ, RZ, 0x0 ;  /* 0x00000000ff2f7424 */ /* 0x000fe200078e00ff */
[----:B------:R-:W-:Y:S01]  /*2970*/  MOV R3, R43 ;  /* 0x0000002b00037202 */ /* 0x000fe20000000f00 */
[----:B------:R-:W-:Y:S02]  /*2980*/  IMAD.MOV.U32 R0, RZ, RZ, R42 ;  /* 0x000000ffff007224 */ /* 0x000fe400078e002a */
[----:B------:R-:W-:Y:S05]  /*2990*/  RET.REL.NODEC R46 `(_ZN2at6native29vectorized_elementwise_kernelILi8ENS0_13BinaryFunctorIdddNS0_15binary_internal10DivFunctorIdEEEESt5arrayIPcLm3EEEEviT0_T1_) ;  /* 0xffffffd42e987950 */ /* 0x000fea0003c3ffff */
.L_x_14390:
        /* <DEDUP_REMOVED lines=14> */
.L_x_19394:


//--------------------- .text._ZN2at6native18elementwise_kernelILi128ELi4EZNS0_15gpu_kernel_implINS0_13BUnaryFunctorIdddNS0_15binary_internal10DivFunctorIdEEEEEEvRNS_18TensorIteratorBaseERKT_EUliE_EEviT1_ --------------------------
	.section	.text._ZN2at6native18elementwise_kernelILi128ELi4EZNS0_15gpu_kernel_implINS0_13BUnaryFunctorIdddNS0_15binary_internal10DivFunctorIdEEEEEEvRNS_18TensorIteratorBaseERKT_EUliE_EEviT1_,"ax",@progbits
	.align	128
        .global         _ZN2at6native18elementwise_kernelILi128ELi4EZNS0_15gpu_kernel_implINS0_13BUnaryFunctorIdddNS0_15binary_internal10DivFunctorIdEEEEEEvRNS_18TensorIteratorBaseERKT_EUliE_EEviT1_
        .type           _ZN2at6native18elementwise_kernelILi128ELi4EZNS0_15gpu_kernel_implINS0_13BUnaryFunctorIdddNS0_15binary_internal10DivFunctorIdEEEEEEvRNS_18TensorIteratorBaseERKT_EUliE_EEviT1_,@function
        .size           _ZN2at6native18elementwise_kernelILi128ELi4EZNS0_15gpu_kernel_implINS0_13BUnaryFunctorIdddNS0_15binary_internal10DivFunctorIdEEEEEEvRNS_18TensorIteratorBaseERKT_EUliE_EEviT1_,(.L_x_19395 - _ZN2at6native18elementwise_kernelILi128ELi4EZNS0_15gpu_kernel_implINS0_13BUnaryFunctorIdddNS0_15binary_internal10DivFunctorIdEEEEEEvRNS_18TensorIteratorBaseERKT_EUliE_EEviT1_)
        .other          _ZN2at6native18elementwise_kernelILi128ELi4EZNS0_15gpu_kernel_implINS0_13BUnaryFunctorIdddNS0_15binary_internal10DivFunctorIdEEEEEEvRNS_18TensorIteratorBaseERKT_EUliE_EEviT1_,@"STO_CUDA_ENTRY STV_DEFAULT"
_ZN2at6native18elementwise_kernelILi128ELi4EZNS0_15gpu_kernel_implINS0_13BUnaryFunctorIdddNS0_15binary_internal10DivFunctorIdEEEEEEvRNS_18TensorIteratorBaseERKT_EUliE_EEviT1_:
.text._ZN2at6native18elementwise_kernelILi128ELi4EZNS0_15gpu_kernel_implINS0_13BUnaryFunctorIdddNS0_15binary_internal10DivFunctorIdEEEEEEvRNS_18TensorIteratorBaseERKT_EUliE_EEviT1_:
[----:B------:R-:W0:Y:S01]  /*0000*/  LDC R1, c[0x0][0x37c] ;  /* 0x0000df00ff017b82 */ /* 0x000e220000000800 */
[----:B------:R-:W1:Y:S07]  /*0010*/  S2R R17, SR_TID.X ;  /* 0x0000000000117919 */ /* 0x000e6e0000002100 */
[----:B------:R-:W2:Y:S01]  /*0020*/  S2UR UR4, SR_CTAID.X ;  /* 0x00000000000479c3 */ /* 0x000ea20000002500 */
[----:B------:R-:W3:Y:S01]  /*0030*/  LDCU UR39, c[0x0][0x388] ;  /* 0x00007100ff2777ac */ /* 0x000ee20008000800 */
[----:B------:R-:W-:Y:S01]  /*0040*/  BSSY.RECONVERGENT B7, `(.L_x_14391) ;  /* 0x000034e000077945 */ /* 0x000fe20003800200 */
[----:B------:R-:W4:Y:S05]  /*0050*/  LDCU UR5, c[0x0][0x380] ;  /* 0x00007000ff0577ac */ /* 0x000f2a0008000800 */
[----:B------:R-:W0:Y:S01]  /*0060*/  LDC R19, c[0x0][0x59c] ;  /* 0x00016700ff137b82 */ /* 0x000e220000000800 */
[----:B------:R-:W0:Y:S01]  /*0070*/  LDCU.64 UR36, c[0x0][0x358] ;  /* 0x00006b00ff2477ac */ /* 0x000e220008000a00 */
[----:B------:R-:W0:Y:S01]  /*0080*/  LDCU.U8 UR40, c[0x0][0x5a0] ;  /* 0x0000b400ff2877ac */ /* 0x000e220008000000 */
[----:B------:R-:W0:Y:S01]  /*0090*/  LDCU.U8 UR42, c[0x0][0x5a1] ;  /* 0x0000b420ff2a77ac */ /* 0x000e220008000000 */
[----:B---3--:R-:W-:Y:S01]  /*00a0*/  UIADD3 UR41, UPT, UPT, UR39, -0x1, URZ ;  /* 0xffffffff27297890 */ /* 0x008fe2000fffe0ff */
[----:B------:R-:W3:Y:S01]  /*00b0*/  LDCU UR43, c[0x0][0x598] ;  /* 0x0000b300ff2b77ac */ /* 0x000ee20008000800 */
[----:B--2---:R-:W-:-:S02]  /*00c0*/  USHF.L.U32 UR4, UR4, 0x9, URZ ;  /* 0x0000000904047899 */ /* 0x004fc400080006ff */
[----:B------:R-:W-:-:S04]  /*00d0*/  UISETP.LT.U32.AND UP0, UPT, UR41, 0x18, UPT ;  /* 0x000000182900788c */ /* 0x000fc8000bf01070 */
[----:B-1----:R-:W-:Y:S01]  /*00e0*/  LOP3.LUT R17, R17, UR4, RZ, 0xfc, !PT ;  /* 0x0000000411117c12 */ /* 0x002fe2000f8efcff */
[----:B------:R-:W-:-:S03]  /*00f0*/  USEL UR38, UR41, 0x18, UP0 ;  /* 0x0000001829267887 */ /* 0x000fc60008000000 */
[----:B----4-:R-:W-:Y:S01]  /*0100*/  ISETP.GE.AND P0, PT, R17, UR5, PT ;  /* 0x0000000511007c0c */ /* 0x010fe2000bf06270 */
[----:B------:R-:W-:-:S12]  /*0110*/  UIADD3 UR38, UPT, UPT, UR38, 0x1, URZ ;  /* 0x0000000126267890 */ /* 0x000fd8000fffe0ff */
[----:B---3--:R-:W-:Y:S05]  /*0120*/  @P0 BRA `(.L_x_14392) ;  /* 0x0000003000fc0947 */ /* 0x008fea0003800000 */
[----:B------:R-:W-:Y:S01]  /*0130*/  UISETP.NE.AND UP0, UPT, UR39, URZ, UPT ;  /* 0x000000ff2700728c */ /* 0x000fe2000bf05270 */
[----:B------:R-:W-:Y:S02]  /*0140*/  IMAD.MOV.U32 R0, RZ, RZ, RZ ;  /* 0x000000ffff007224 */ /* 0x000fe400078e00ff */
[----:B------:R-:W-:-:S06]  /*0150*/  IMAD.MOV.U32 R22, RZ, RZ, RZ ;  /* 0x000000ffff167224 */ /* 0x000fcc00078e00ff */
[----:B------:R-:W-:Y:S05]  /*0160*/  BRA.U !UP0, `(.L_x_14393) ;  /* 0x0000001108a87547 */ /* 0x000fea000b800000 */
[----:B------:R-:W1:Y:S01]  /*0170*/  LDCU.64 UR4, c[0x0][0x390] ;  /* 0x00007200ff0477ac */ /* 0x000e620008000a00 */
[----:B------:R-:W-:Y:S01]  /*0180*/  HFMA2 R16, -RZ, RZ, 0, 0 ;  /* 0x00000000ff107431 */ /* 0x000fe200000001ff */
[----:B------:R-:W2:Y:S01]  /*0190*/  LDCU UR6, c[0x0][0x38c] ;  /* 0x00007180ff0677ac */ /* 0x000ea20008000800 */
[----:B------:R-:W3:Y:S01]  /*01a0*/  LDCU.64 UR8, c[0x0][0x4b8] ;  /* 0x00009700ff0877ac */ /* 0x000ee20008000a00 */
[----:B------:R-:W-:Y:S02]  /*01b0*/  UISETP.NE.AND UP0, UPT, UR41, URZ, UPT ;  /* 0x000000ff2900728c */ /* 0x000fe4000bf05270 */
[----:B-1----:R-:W-:-:S05]  /*01c0*/  IMAD.HI.U32 R2, R17, UR4, R16 ;  /* 0x0000000411027c27 */ /* 0x002fca000f8e0010 */
[----:B------:R-:W-:-:S05]  /*01d0*/  SHF.R.U32.HI R3, RZ, UR5, R2 ;  /* 0x00000005ff037c19 */ /* 0x000fca0008011602 */
[----:B------:R-:W-:-:S04]  /*01e0*/  IMAD.MOV R0, RZ, RZ, -R3 ;  /* 0x000000ffff007224 */ /* 0x000fc800078e0a03 */
[----:B--2---:R-:W-:-:S04]  /*01f0*/  IMAD R0, R0, UR6, R17 ;  /* 0x0000000600007c24 */ /* 0x004fc8000f8e0211 */
[C---:B---3--:R-:W-:Y:S02]  /*0200*/  IMAD R22, R0.reuse, UR8, RZ ;  /* 0x0000000800167c24 */ /* 0x048fe4000f8e02ff */
[----:B------:R-:W-:Y:S01]  /*0210*/  IMAD R0, R0, UR9, RZ ;  /* 0x0000000900007c24 */ /* 0x000fe2000f8e02ff */
[----:B------:R-:W-:Y:S06]  /*0220*/  BRA.U !UP0, `(.L_x_14393) ;  /* 0x0000001108787547 */ /* 0x000fec000b800000 */
[----:B------:R-:W1:Y:S01]  /*0230*/  LDCU.64 UR6, c[0x0][0x398] ;  /* 0x00007300ff0677ac */ /* 0x000e620008000a00 */
[----:B------:R-:W-:Y:S01]  /*0240*/  IMAD.MOV.U32 R2, RZ, RZ, RZ ;  /* 0x000000ffff027224 */ /* 0x000fe200078e00ff */
[----:B------:R-:W2:Y:S01]  /*0250*/  LDCU UR4, c[0x0][0x3a0] ;  /* 0x00007400ff0477ac */ /* 0x000ea20008000800 */
[----:B------:R-:W3:Y:S01]  /*0260*/  LDCU.64 UR8, c[0x0][0x4c0] ;  /* 0x00009800ff0877ac */ /* 0x000ee20008000a00 */
[----:B------:R-:W-:Y:S01]  /*0270*/  UISETP.NE.AND UP0, UPT, UR38, 0x2, UPT ;  /* 0x000000022600788c */ /* 0x000fe2000bf05270 */
[----:B-1----:R-:W-:-:S05]  /*0280*/  IMAD.HI.U32 R4, R3, UR7, R2 ;  /* 0x0000000703047c27 */ /* 0x002fca000f8e0002 */
[----:B--2---:R-:W-:-:S04]  /*0290*/  SHF.R.U32.HI R5, RZ, UR4, R4 ;  /* 0x00000004ff057c19 */ /* 0x004fc80008011604 */
[----:B------:R-:W-:-:S05]  /*02a0*/  IADD3 R2, PT, PT, -R5, RZ, RZ ;  /* 0x000000ff05027210 */ /* 0x000fca0007ffe1ff */
[----:B------:R-:W-:-:S04]  /*02b0*/  IMAD R3, R2, UR6, R3 ;  /* 0x0000000602037c24 */ /* 0x000fc8000f8e0203 */
[C---:B---3--:R-:W-:Y:S02]  /*02c0*/  IMAD R22, R3.reuse, UR8, R22 ;  /* 0x0000000803167c24 */ /* 0x048fe4000f8e0216 */
[----:B------:R-:W-:Y:S01]  /*02d0*/  IMAD R0, R3, UR9, R0 ;  /* 0x0000000903007c24 */ /* 0x000fe2000f8e0200 */
[----:B------:R-:W-:Y:S06]  /*02e0*/  BRA.U !UP0, `(.L_x_14393) ;  /* 0x0000001108487547 */ /* 0x000fec000b800000 */
[----:B------:R-:W1:Y:S01]  /*02f0*/  LDCU.64 UR4, c[0x0][0x3a8] ;  /* 0x00007500ff0477ac */ /* 0x000e620008000a00 */
[----:B------:R-:W-:Y:S01]  /*0300*/  IMAD.MOV.U32 R4, RZ, RZ, RZ ;  /* 0x000000ffff047224 */ /* 0x000fe200078e00ff */
[----:B------:R-:W2:Y:S01]  /*0310*/  LDCU UR6, c[0x0][0x3a4] ;  /* 0x00007480ff0677ac */ /* 0x000ea20008000800 */
[----:B------:R-:W3:Y:S01]  /*0320*/  LDCU.64 UR8, c[0x0][0x4c8] ;  /* 0x00009900ff0877ac */ /* 0x000ee20008000a00 */
[----:B------:R-:W-:Y:S01]  /*0330*/  UISETP.NE.AND UP0, UPT, UR38, 0x3, UPT ;  /* 0x000000032600788c */ /* 0x000fe2000bf05270 */
[----:B-1----:R-:W-:-:S05]  /*0340*/  IMAD.HI.U32 R2, R5, UR4, R4 ;  /* 0x0000000405027c27 */ /* 0x002fca000f8e0004 */
[----:B------:R-:W-:-:S05]  /*0350*/  SHF.R.U32.HI R3, RZ, UR5, R2 ;  /* 0x00000005ff037c19 */ /* 0x000fca0008011602 */
[----:B------:R-:W-:-:S04]  /*0360*/  IMAD.MOV R4, RZ, RZ, -R3 ;  /* 0x000000ffff047224 */ /* 0x000fc800078e0a03 */
[----:B--2---:R-:W-:-:S04]  /*0370*/  IMAD R5, R4, UR6, R5 ;  /* 0x0000000604057c24 */ /* 0x004fc8000f8e0205 */
[C---:B---3--:R-:W-:Y:S02]  /*0380*/  IMAD R22, R5.reuse, UR8, R22 ;  /* 0x0000000805167c24 */ /* 0x048fe4000f8e0216 */
[----:B------:R-:W-:Y:S01]  /*0390*/  IMAD R0, R5, UR9, R0 ;  /* 0x0000000905007c24 */ /* 0x000fe2000f8e0200 */
[----:B------:R-:W-:Y:S06]  /*03a0*/  BRA.U !UP0, `(.L_x_14393) ;  /* 0x0000001108187547 */ /* 0x000fec000b800000 */
[----:B------:R-:W1:Y:S01]  /*03b0*/  LDCU.64 UR6, c[0x0][0x3b0] ;  /* 0x00007600ff0677ac */ /* 0x000e620008000a00 */
[----:B------:R-:W-:Y:S01]  /*03c0*/  MOV R2, RZ ;  /* 0x000000ff00027202 */ /* 0x000fe20000000f00 */
[----:B------:R-:W2:Y:S01]  /*03d0*/  LDCU UR4, c[0x0][0x3b8] ;  /* 0x00007700ff0477ac */ /* 0x000ea20008000800 */
[----:B------:R-:W3:Y:S01]  /*03e0*/  LDCU.64 UR8, c[0x0][0x4d0] ;  /* 0x00009a00ff0877ac */ /* 0x000ee20008000a00 */
[----:B------:R-:W-:Y:S02]  /*03f0*/  UISETP.NE.AND UP0, UPT, UR38, 0x4, UPT ;  /* 0x000000042600788c */ /* 0x000fe4000bf05270 */
[----:B-1----:R-:W-:-:S05]  /*0400*/  IMAD.HI.U32 R4, R3, UR7, R2 ;  /* 0x0000000703047c27 */ /* 0x002fca000f8e0002 */
[----:B--2---:R-:W-:-:S05]  /*0410*/  SHF.R.U32.HI R5, RZ, UR4, R4 ;  /* 0x00000004ff057c19 */ /* 0x004fca0008011604 */
[----:B------:R-:W-:-:S04]  /*0420*/  IMAD.MOV R2, RZ, RZ, -R5 ;  /* 0x000000ffff027224 */ /* 0x000fc800078e0a05 */
        /* <DEDUP_REMOVED lines=10> */
[----:B------:R-:W-:-:S04]  /*04d0*/  SHF.R.U32.HI R3, RZ, UR5, R2 ;  /* 0x00000005ff037c19 */ /* 0x000fc80008011602 */
[----:B------:R-:W-:-:S05]  /*04e0*/  IADD3 R4, PT, PT, -R3, RZ, RZ ;  /* 0x000000ff03047210 */ /* 0x000fca0007ffe1ff */
[----:B--2---:R-:W-:-:S04]  /*04f0*/  IMAD R5, R4, UR6, R5 ;  /* 0x0000000604057c24 */ /* 0x004fc8000f8e0205 */
        /* <DEDUP_REMOVED lines=16> */
[----:B------:R-:W-:Y:S01]  /*0600*/  HFMA2 R4, -RZ, RZ, 0, 0 ;  /* 0x00000000ff047431 */ /* 0x000fe200000001ff */
[----:B------:R-:W2:Y:S01]  /*0610*/  LDCU UR6, c[0x0][0x3d4] ;  /* 0x00007a80ff0677ac */ /* 0x000ea20008000800 */
[----:B------:R-:W3:Y:S01]  /*0620*/  LDCU.64 UR8, c[0x0][0x4e8] ;  /* 0x00009d00ff0877ac */ /* 0x000ee20008000a00 */
[----:B------:R-:W-:Y:S02]  /*0630*/  UISETP.NE.AND UP0, UPT, UR38, 0x7, UPT ;  /* 0x000000072600788c */ /* 0x000fe4000bf05270 */
        /* <DEDUP_REMOVED lines=214> */
[----:B------:R-:W3:Y:S03]  /*13a0*/  LDCU.64 UR8, c[0x0][0x578] ;  /* 0x0000af00ff0877ac */ /* 0x000ee60008000a00 */
[----:B-1----:R-:W-:-:S05]  /*13b0*/  IMAD.HI.U32 R2, R5, UR4, R4 ;  /* 0x0000000405027c27 */ /* 0x002fca000f8e0004 */
[----:B------:R-:W-:-:S05]  /*13c0*/  SHF.R.U32.HI R2, RZ, UR5, R2 ;  /* 0x00000005ff027c19 */ /* 0x000fca0008011602 */
[----:B------:R-:W-:-:S04]  /*13d0*/  IMAD.MOV R3, RZ, RZ, -R2 ;  /* 0x000000ffff037224 */ /* 0x000fc800078e0a02 */
[----:B--2---:R-:W-:-:S04]  /*13e0*/  IMAD R5, R3, UR6, R5 ;  /* 0x0000000603057c24 */ /* 0x004fc8000f8e0205 */
[C---:B---3--:R-:W-:Y:S02]  /*13f0*/  IMAD R22, R5.reuse, UR8, R22 ;  /* 0x0000000805167c24 */ /* 0x048fe4000f8e0216 */
[----:B------:R-:W-:-:S07]  /*1400*/  IMAD R0, R5, UR9, R0 ;  /* 0x0000000905007c24 */ /* 0x000fce000f8e0200 */
.L_x_14393:
[----:B------:R-:W1:Y:S01]  /*1410*/  LDCU.64 UR6, c[0x0][0x588] ;  /* 0x0000b100ff0677ac */ /* 0x000e620008000a00 */
[----:B------:R-:W-:Y:S01]  /*1420*/  BSSY.RECONVERGENT B6, `(.L_x_14394) ;  /* 0x00000ec000067945 */ /* 0x000fe20003800200 */
[----:B0-----:R-:W-:-:S04]  /*1430*/  UPRMT UR4, UR42, 0x9910, URZ ;  /* 0x000099102a047896 */ /* 0x001fc800080000ff */
[----:B------:R-:W-:Y:S01]  /*1440*/  UISETP.GT.AND UP0, UPT, UR4, 0x9, UPT ;  /* 0x000000090400788c */ /* 0x000fe2000bf04270 */
[----:B-1----:R-:W-:-:S05]  /*1450*/  IADD3 R4, P0, PT, R0, UR6, RZ ;  /* 0x0000000600047c10 */ /* 0x002fca000ff1e0ff */
        /* <DEDUP_REMOVED lines=13> */
.L_x_14398:
[----:B------:R-:W2:Y:S02]  /*1530*/  LDG.E.U8 R2, desc[UR36][R4.64] ;  /* 0x0000002404027981 */ /* 0x000ea4000c1e1100 */
[----:B--2---:R-:W0:Y:S01]  /*1540*/  I2F.F64.U16 R2, R2 ;  /* 0x0000000200027312 */ /* 0x004e220000101800 */
[----:B------:R-:W-:Y:S05]  /*1550*/  BRA `(.L_x_14400) ;  /* 0x0000000c00607947 */ /* 0x000fea0003800000 */
.L_x_14397:
        /* <DEDUP_REMOVED lines=9> */
.L_x_14402:
[----:B------:R-:W2:Y:S02]  /*15f0*/  LDG.E R2, desc[UR36][R4.64] ;  /* 0x0000002404027981 */ /* 0x000ea4000c1e1900 */
[----:B--2---:R-:W0:Y:S01]  /*1600*/  I2F.F64 R2, R2 ;  /* 0x0000000200027312 */ /* 0x004e220000201c00 */
[----:B------:R-:W-:Y:S05]  /*1610*/  BRA `(.L_x_14400) ;  /* 0x0000000c00307947 */ /* 0x000fea0003800000 */
.L_x_14401:
[----:B------:R-:W2:Y:S02]  /*1620*/  LDG.E.U16 R2, desc[UR36][R4.64] ;  /* 0x0000002404027981 */ /* 0x000ea4000c1e1500 */
[----:B--2---:R-:W0:Y:S01]  /*1630*/  I2F.F64.S16 R2, R2 ;  /* 0x0000000200027312 */ /* 0x004e220000101c00 */
[----:B------:R-:W-:Y:S05]  /*1640*/  BRA `(.L_x_14400) ;  /* 0x0000000c00247947 */ /* 0x000fea0003800000 */
.L_x_14396:
        /* <DEDUP_REMOVED lines=10> */
.L_x_14404:
[----:B------:R-:W2:Y:S02]  /*16f0*/  LDG.E.U16 R0, desc[UR36][R4.64] ;  /* 0x0000002404007981 */ /* 0x000ea4000c1e1500 */
[----:B--2---:R-:W-:-:S05]  /*1700*/  HADD2.F32 R0, -RZ, R0.H0_H0 ;  /* 0x20000000ff007230 */ /* 0x004fca0000004100 */
[----:B------:R-:W-:-:S04]  /*1710*/  FMUL.FTZ R0, R0, 1 ;  /* 0x3f80000000007820 */ /* 0x000fc80000410000 */
[----:B------:R0:W1:Y:S01]  /*1720*/  F2F.F64.F32 R2, R0 ;  /* 0x0000000000027310 */ /* 0x0000620000201800 */
[----:B------:R-:W-:Y:S05]  /*1730*/  BRA `(.L_x_14400) ;  /* 0x0000000800e87947 */ /* 0x000fea0003800000 */
.L_x_14403:
        /* <DEDUP_REMOVED lines=10> */
.L_x_14406:
[----:B------:R-:W2:Y:S02]  /*17e0*/  LDG.E.U16 R4, desc[UR36][R4.64] ;  /* 0x0000002404047981 */ /* 0x000ea4000c1e1500 */
[----:B--2---:R-:W-:-:S05]  /*17f0*/  HADD2.F32 R0, -RZ, R4.H0_H0 ;  /* 0x20000004ff007230 */ /* 0x004fca0000004100 */
[----:B------:R-:W-:-:S04]  /*1800*/  FMUL.FTZ R0, R0, 1 ;  /* 0x3f80000000007820 */ /* 0x000fc80000410000 */
[----:B------:R0:W1:Y:S01]  /*1810*/  F2F.F64.F32 R2, R0 ;  /* 0x0000000000027310 */ /* 0x0000620000201800 */
[----:B------:R-:W-:Y:S05]  /*1820*/  BRA `(.L_x_14400) ;  /* 0x0000000800ac7947 */ /* 0x000fea0003800000 */
.L_x_14405:
[----:B------:R0:W5:Y:S01]  /*1830*/  LDG.E.64 R2, desc[UR36][R4.64] ;  /* 0x0000002404027981 */ /* 0x000162000c1e1b00 */
[----:B------:R-:W-:Y:S05]  /*1840*/  BRA `(.L_x_14400) ;  /* 0x0000000800a47947 */ /* 0x000fea0003800000 */
.L_x_14395:
        /* <DEDUP_REMOVED lines=11> */
[----:B------:R-:W-:Y:S01]  /*1900*/  FSEL R3, RZ, 1.875, !P0 ;  /* 0x3ff00000ff037808 */ /* 0x000fe20004000000 */
[----:B------:R-:W-:Y:S08]  /*1910*/  BRA `(.L_x_14400) ;  /* 0x0000000800707947 */ /* 0x000ff00003800000 */
.L_x_14409:
[----:B------:R0:W5:Y:S01]  /*1920*/  LDG.E.64 R2, desc[UR36][R4.64] ;  /* 0x0000002404027981 */ /* 0x000162000c1e1b00 */
[----:B------:R-:W-:Y:S05]  /*1930*/  BRA `(.L_x_14400) ;  /* 0x0000000800687947 */ /* 0x000fea0003800000 */
.L_x_14408:
        /* <DEDUP_REMOVED lines=27> */
.L_x_14411:
        /* <DEDUP_REMOVED lines=14> */
.L_x_14410:
[----:B------:R-:W2:Y:S02]  /*1bd0*/  LDG.E.U16 R0, desc[UR36][R4.64] ;  /* 0x0000002404007981 */ /* 0x000ea4000c1e1500 */
[----:B--2---:R-:W-:-:S04]  /*1be0*/  IMAD.U32 R0, R0, 0x10000, RZ ;  /* 0x0001000000007824 */ /* 0x004fc800078e00ff */
[----:B------:R-:W-:-:S04]  /*1bf0*/  FMUL.FTZ R0, R0, 1 ;  /* 0x3f80000000007820 */ /* 0x000fc80000410000 */
[----:B------:R0:W1:Y:S01]  /*1c00*/  F2F.F64.F32 R2, R0 ;  /* 0x0000000000027310 */ /* 0x0000620000201800 */
[----:B------:R-:W-:Y:S05]  /*1c10*/  BRA `(.L_x_14400) ;  /* 0x0000000400b07947 */ /* 0x000fea0003800000 */
.L_x_14407:
        /* <DEDUP_REMOVED lines=11> */
.L_x_14414:
        /* <DEDUP_REMOVED lines=21> */
.L_x_14416:
[----:B------:R-:W-:Y:S05]  /*1e20*/  BSYNC.RECONVERGENT B0 ;  /* 0x0000000000007941 */ /* 0x000fea0003800200 */
.L_x_14415:
[----:B------:R-:W-:Y:S02]  /*1e30*/  SHF.L.U32 R0, R0, 0x14, RZ ;  /* 0x0000001400007819 */ /* 0x000fe400000006ff */
[----:B------:R-:W-:-:S04]  /*1e40*/  LEA R2, R2, 0x3b800000, 0x17 ;  /* 0x3b80000002027811 */ /* 0x000fc800078eb8ff */
[----:B------:R-:W-:-:S05]  /*1e50*/  LOP3.LUT R0, R2, R0, R7, 0xfe, !PT ;  /* 0x0000000002007212 */ /* 0x000fca00078efe07 */
[----:B------:R-:W-:-:S04]  /*1e60*/  FMUL.FTZ R0, R0, 1 ;  /* 0x3f80000000007820 */ /* 0x000fc80000410000 */
[----:B------:R0:W1:Y:S01]  /*1e70*/  F2F.F64.F32 R2, R0 ;  /* 0x0000000000027310 */ /* 0x0000620000201800 */
[----:B------:R-:W-:Y:S05]  /*1e80*/  BRA `(.L_x_14400) ;  /* 0x0000000400147947 */ /* 0x000fea0003800000 */
.L_x_14413:
        /* <DEDUP_REMOVED lines=21> */
.L_x_14418:
[----:B------:R-:W-:Y:S05]  /*1fe0*/  BSYNC.RECONVERGENT B0 ;  /* 0x0000000000007941 */ /* 0x000fea0003800200 */
.L_x_14417:
[----:B------:R-:W-:Y:S01]  /*1ff0*/  IMAD.SHL.U32 R0, R0, 0x200000, RZ ;  /* 0x0020000000007824 */ /* 0x000fe200078e00ff */
[----:B------:R-:W-:-:S04]  /*2000*/  LEA R2, R2, 0x37800000, 0x17 ;  /* 0x3780000002027811 */ /* 0x000fc800078eb8ff */
[----:B------:R-:W-:-:S05]  /*2010*/  LOP3.LUT R0, R2, R0, R7, 0xfe, !PT ;  /* 0x0000000002007212 */ /* 0x000fca00078efe07 */
[----:B------:R-:W-:-:S04]  /*2020*/  FMUL.FTZ R0, R0, 1 ;  /* 0x3f80000000007820 */ /* 0x000fc80000410000 */
[----:B------:R4:W0:Y:S01]  /*2030*/  F2F.F64.F32 R2, R0 ;  /* 0x0000000000027310 */ /* 0x0008220000201800 */
[----:B------:R-:W-:Y:S05]  /*2040*/  BRA `(.L_x_14400) ;  /* 0x0000000000a47947 */ /* 0x000fea0003800000 */
.L_x_14412:
[----:B------:R-:W-:-:S09]  /*2050*/  UISETP.NE.AND UP0, UPT, UR4, 0x1c, UPT ;  /* 0x0000001c0400788c */ /* 0x000fd2000bf05270 */
[----:B------:R-:W-:Y:S05]  /*2060*/  BRA.U !UP0, `(.L_x_14419) ;  /* 0x0000000108947547 */ /* 0x000fea000b800000 */
[----:B------:R-:W-:-:S09]  /*2070*/  UISETP.NE.AND UP0, UPT, UR4, 0x1d, UPT ;  /* 0x0000001d0400788c */ /* 0x000fd2000bf05270 */
[----:B------:R-:W-:Y:S05]  /*2080*/  BRA.U !UP0, `(.L_x_14420) ;  /* 0x0000000108807547 */ /* 0x000fea000b800000 */
[----:B------:R-:W-:-:S09]  /*2090*/  UISETP.NE.AND UP0, UPT, UR4, 0x2c, UPT ;  /* 0x0000002c0400788c */ /* 0x000fd2000bf05270 */
[----:B------:R-:W-:Y:S05]  /*20a0*/  BRA.U !UP0, `(.L_x_14421) ;  /* 0x0000000108487547 */ /* 0x000fea000b800000 */
.L_x_14399:
        /* <DEDUP_REMOVED lines=16> */
.L_x_14422:
[----:B------:R-:W-:Y:S01]  /*21b0*/  CS2R R2, SRZ ;  /* 0x0000000000027805 */ /* 0x000fe2000001ff00 */
[----:B------:R-:W-:Y:S06]  /*21c0*/  BRA `(.L_x_14400) ;  /* 0x0000000000447947 */ /* 0x000fec0003800000 */
.L_x_14421:
[----:B------:R-:W2:Y:S01]  /*21d0*/  LDG.E.U8 R0, desc[UR36][R4.64] ;  /* 0x0000002404007981 */ /* 0x000ea2000c1e1100 */
        /* <DEDUP_REMOVED lines=11> */
.L_x_14420:
[----:B------:R-:W2:Y:S02]  /*2290*/  LDG.E.64 R2, desc[UR36][R4.64] ;  /* 0x0000002404027981 */ /* 0x000ea4000c1e1b00 */
[----:B--2---:R-:W3:Y:S01]  /*22a0*/  I2F.F64.U64 R2, R2 ;  /* 0x0000000200027312 */ /* 0x004ee20000301800 */
[----:B------:R-:W-:Y:S05]  /*22b0*/  BRA `(.L_x_14400) ;  /* 0x0000000000087947 */ /* 0x000fea0003800000 */
.L_x_14419:
[----:B------:R-:W2:Y:S02]  /*22c0*/  LDG.E R2, desc[UR36][R4.64] ;  /* 0x0000002404027981 */ /* 0x000ea4000c1e1900 */
[----:B--2---:R-:W0:Y:S02]  /*22d0*/  I2F.F64.U32 R2, R2 ;  /* 0x0000000200027312 */ /* 0x004e240000201800 */
.L_x_14400:
[----:B------:R-:W-:Y:S05]  /*22e0*/  BSYNC.RECONVERGENT B6 ;  /* 0x0000000000067941 */ /* 0x000fea0003800200 */
.L_x_14394:
[----:B------:R-:W4:Y:S01]  /*22f0*/  LDCU UR6, c[0x0][0x59c] ;  /* 0x0000b380ff0677ac */ /* 0x000f220008000800 */
[----:B------:R-:W4:Y:S01]  /*2300*/  LDC.64 R8, c[0x0][0x598] ;  /* 0x00016600ff087b82 */ /* 0x000f220000000a00 */
[----:B0-----:R-:W-:Y:S01]  /*2310*/  IMAD.MOV.U32 R4, RZ, RZ, 0x1 ;  /* 0x00000001ff047424 */ /* 0x001fe200078e00ff */
[----:B-123-5:R-:W-:Y:S01]  /*2320*/  FSETP.GEU.AND P2, PT, |R3|, 6.5827683646048100446e-37, PT ;  /* 0x036000000300780b */ /* 0x02efe20003f4e200 */
[----:B------:R-:W0:Y:S01]  /*2330*/  LDCU.64 UR4, c[0x0][0x580] ;  /* 0x0000b000ff0477ac */ /* 0x000e220008000a00 */
[----:B------:R-:W-:Y:S01]  /*2340*/  BSSY.RECONVERGENT B0, `(.L_x_14423) ;  /* 0x0000011000007945 */ /* 0x000fe20003800200 */
[----:B----4-:R-:W1:Y:S01]  /*2350*/  MUFU.RCP64H R5, UR6 ;  /* 0x0000000600057d08 */ /* 0x010e620008001800 */
[----:B0-----:R-:W-:-:S04]  /*2360*/  IADD3 R22, P1, PT, R22, UR4, RZ ;  /* 0x0000000416167c10 */ /* 0x001fc8000ff3e0ff */
[----:B------:R-:W-:Y:S01]  /*2370*/  IADD3.X R23, PT, PT, RZ, UR5, RZ, P1, !PT ;  /* 0x00000005ff177c10 */ /* 0x000fe20008ffe4ff */
[----:B-1----:R-:W-:-:S08]  /*2380*/  DFMA R6, R4, -R8, 1 ;  /* 0x3ff000000406742b */ /* 0x002fd00000000808 */
        /* <DEDUP_REMOVED lines=10> */
[----:B------:R-:W-:-:S07]  /*2430*/  MOV R0, 0x2450 ;  /* 0x0000245000007802 */ /* 0x000fce0000000f00 */
[----:B------:R-:W-:Y:S05]  /*2440*/  CALL.REL.NOINC `($__internal_49_$__cuda_sm20_div_rn_f64_full) ;  /* 0x000000ac005c7944 */ /* 0x000fea0003c00000 */
.L_x_14424:
[----:B------:R-:W-:Y:S05]  /*2450*/  BSYNC.RECONVERGENT B0 ;  /* 0x0000000000007941 */ /* 0x000fea0003800200 */
.L_x_14423:
        /* <DEDUP_REMOVED lines=14> */
.L_x_14428:
[----:B------:R-:W0:Y:S02]  /*2540*/  F2I.S64.F64.TRUNC R4, R4 ;  /* 0x0000000400047311 */ /* 0x000e24000030d900 */
[----:B0-----:R-:W-:-:S05]  /*2550*/  IMAD.MOV.U32 R3, RZ, RZ, R4 ;  /* 0x000000ffff037224 */ /* 0x001fca00078e0004 */
[----:B------:R0:W-:Y:S01]  /*2560*/  STG.E.U8 desc[UR36][R22.64], R3 ;  /* 0x0000000316007986 */ /* 0x0001e2000c101124 */
[----:B------:R-:W-:Y:S05]  /*2570*/  BRA `(.L_x_14430) ;  /* 0x0000000c00e47947 */ /* 0x000fea0003800000 */
.L_x_14427:
        /* <DEDUP_REMOVED lines=9> */
.L_x_14432:
[----:B------:R-:W0:Y:S02]  /*2610*/  F2I.F64.TRUNC R5, R4 ;  /* 0x0000000400057311 */ /* 0x000e24000030d100 */
[----:B0-----:R0:W-:Y:S01]  /*2620*/  STG.E desc[UR36][R22.64], R5 ;  /* 0x0000000516007986 */ /* 0x0011e2000c101924 */
[----:B------:R-:W-:Y:S05]  /*2630*/  BRA `(.L_x_14430) ;  /* 0x0000000c00b47947 */ /* 0x000fea0003800000 */
.L_x_14431:
[----:B------:R-:W0:Y:S02]  /*2640*/  F2I.F64.TRUNC R5, R4 ;  /* 0x0000000400057311 */ /* 0x000e24000030d100 */
[----:B0-----:R0:W-:Y:S01]  /*2650*/  STG.E.U16 desc[UR36][R22.64], R5 ;  /* 0x0000000516007986 */ /* 0x0011e2000c101524 */
[----:B------:R-:W-:Y:S05]  /*2660*/  BRA `(.L_x_14430) ;  /* 0x0000000c00a87947 */ /* 0x000fea0003800000 */
.L_x_14426:
        /* <DEDUP_REMOVED lines=13> */
.L_x_14434:
        /* <DEDUP_REMOVED lines=8> */
.L_x_14433:
        /* <DEDUP_REMOVED lines=14> */
.L_x_14436:
        /* <DEDUP_REMOVED lines=9> */
.L_x_14435:
[----:B------:R0:W-:Y:S01]  /*2930*/  STG.E.64 desc[UR36][R22.64], R4 ;  /* 0x0000000416007986 */ /* 0x0001e2000c101b24 */
[----:B------:R-:W-:Y:S05]  /*2940*/  BRA `(.L_x_14430) ;  /* 0x0000000800f07947 */ /* 0x000fea0003800000 */
.L_x_14425:
        /* <DEDUP_REMOVED lines=12> */
.L_x_14439:
[----:B------:R-:W-:-:S05]  /*2a10*/  CS2R R6, SRZ ;  /* 0x0000000000067805 */ /* 0x000fca000001ff00 */
[----:B------:R0:W-:Y:S01]  /*2a20*/  STG.E.128 desc[UR36][R22.64], R4 ;  /* 0x0000000416007986 */ /* 0x0001e2000c101d24 */
[----:B------:R-:W-:Y:S05]  /*2a30*/  BRA `(.L_x_14430) ;  /* 0x0000000800b47947 */ /* 0x000fea0003800000 */
.L_x_14438:
        /* <DEDUP_REMOVED lines=23> */
.L_x_14443:
[----:B------:R-:W-:Y:S05]  /*2bb0*/  BSYNC.RECONVERGENT B0 ;  /* 0x0000000000007941 */ /* 0x000fea0003800200 */
.L_x_14442:
[----:B------:R-:W-:-:S05]  /*2bc0*/  LOP3.LUT R3, R0, 0x80, R3, 0xf8, !PT ;  /* 0x0000008000037812 */ /* 0x000fca00078ef803 */
[----:B------:R0:W-:Y:S01]  /*2bd0*/  STG.E.U8 desc[UR36][R22.64], R3 ;  /* 0x0000000316007986 */ /* 0x0001e2000c101124 */
[----:B------:R-:W-:Y:S05]  /*2be0*/  BRA `(.L_x_14430) ;  /* 0x0000000800487947 */ /* 0x000fea0003800000 */
.L_x_14441:
        /* <DEDUP_REMOVED lines=19> */
.L_x_14445:
[----:B------:R-:W-:Y:S05]  /*2d20*/  BSYNC.RECONVERGENT B0 ;  /* 0x0000000000007941 */ /* 0x000fea0003800200 */
.L_x_14444:
[----:B------:R-:W-:-:S05]  /*2d30*/  LOP3.LUT R3, R0, 0x80, R3, 0xf8, !PT ;  /* 0x0000008000037812 */ /* 0x000fca00078ef803 */
[----:B------:R0:W-:Y:S01]  /*2d40*/  STG.E.U8 desc[UR36][R22.64], R3 ;  /* 0x0000000316007986 */ /* 0x0001e2000c101124 */
[----:B------:R-:W-:Y:S05]  /*2d50*/  BRA `(.L_x_14430) ;  /* 0x0000000400ec7947 */ /* 0x000fea0003800000 */
.L_x_14440:
        /* <DEDUP_REMOVED lines=8> */
.L_x_14437:
        /* <DEDUP_REMOVED lines=11> */
.L_x_14448:
        /* <DEDUP_REMOVED lines=17> */
.L_x_14451:
[----:B------:R-:W-:-:S04]  /*2fa0*/  SHF.R.U32.HI R0, RZ, 0x14, R3 ;  /* 0x00000014ff007819 */ /* 0x000fc80000011603 */
[----:B------:R-:W-:-:S04]  /*2fb0*/  LOP3.LUT R0, R0, 0x1, RZ, 0xc0, !PT ;  /* 0x0000000100007812 */ /* 0x000fc800078ec0ff */
[----:B------:R-:W-:-:S04]  /*2fc0*/  IADD3 R0, PT, PT, R3, 0x487ffff, R0 ;  /* 0x0487ffff03007810 */ /* 0x000fc80007ffe000 */
[----:B------:R-:W-:-:S04]  /*2fd0*/  SHF.R.U32.HI R0, RZ, 0x14, R0 ;  /* 0x00000014ff007819 */ /* 0x000fc80000011600 */
[----:B------:R-:W-:-:S07]  /*2fe0*/  LOP3.LUT R0, R0, 0xff, RZ, 0xc0, !PT ;  /* 0x000000ff00007812 */ /* 0x000fce00078ec0ff */
.L_x_14452:
[----:B------:R-:W-:-:S04]  /*2ff0*/  SHF.R.U32.HI R3, RZ, 0x18, R3 ;  /* 0x00000018ff037819 */ /* 0x000fc80000011603 */
[----:B------:R-:W-:-:S04]  /*3000*/  LOP3.LUT R0, R0, 0x80, R3, 0xf8, !PT ;  /* 0x0000008000007812 */ /* 0x000fc800078ef803 */
[----:B------:R-:W-:-:S07]  /*3010*/  PRMT R11, R0, 0x7610, R11 ;  /* 0x00007610000b7816 */ /* 0x000fce000000000b */
.L_x_14450:
[----:B------:R-:W-:Y:S05]  /*3020*/  BSYNC.RECONVERGENT B0 ;  /* 0x0000000000007941 */ /* 0x000fea0003800200 */
.L_x_14449:
[----:B------:R1:W-:Y:S01]  /*3030*/  STG.E.U8 desc[UR36][R22.64], R11 ;  /* 0x0000000b16007986 */ /* 0x0003e2000c101124 */
[----:B------:R-:W-:Y:S05]  /*3040*/  BRA `(.L_x_14430) ;  /* 0x0000000400307947 */ /* 0x000fea0003800000 */
.L_x_14447:
        /* <DEDUP_REMOVED lines=17> */
.L_x_14455:
[----:B------:R-:W-:-:S04]  /*3160*/  SHF.R.U32.HI R0, RZ, 0x15, R3 ;  /* 0x00000015ff007819 */ /* 0x000fc80000011603 */
[----:B------:R-:W-:-:S04]  /*3170*/  LOP3.LUT R0, R0, 0x1, RZ, 0xc0, !PT ;  /* 0x0000000100007812 */ /* 0x000fc800078ec0ff */
[----:B------:R-:W-:-:S04]  /*3180*/  IADD3 R0, PT, PT, R3, 0x88fffff, R0 ;  /* 0x088fffff03007810 */ /* 0x000fc80007ffe000 */
[----:B------:R-:W-:-:S04]  /*3190*/  SHF.R.U32.HI R0, RZ, 0x15, R0 ;  /* 0x00000015ff007819 */ /* 0x000fc80000011600 */
[----:B------:R-:W-:-:S07]  /*31a0*/  LOP3.LUT R0, R0, 0xff, RZ, 0xc0, !PT ;  /* 0x000000ff00007812 */ /* 0x000fce00078ec0ff */
.L_x_14456:
[----:B------:R-:W-:-:S04]  /*31b0*/  SHF.R.U32.HI R3, RZ, 0x18, R3 ;  /* 0x00000018ff037819 */ /* 0x000fc80000011603 */
[----:B------:R-:W-:-:S04]  /*31c0*/  LOP3.LUT R0, R0, 0x80, R3, 0xf8, !PT ;  /* 0x0000008000007812 */ /* 0x000fc800078ef803 */
[----:B------:R-:W-:-:S07]  /*31d0*/  PRMT R11, R0, 0x7610, R11 ;  /* 0x00007610000b7816 */ /* 0x000fce000000000b */
.L_x_14454:
[----:B------:R-:W-:Y:S05]  /*31e0*/  BSYNC.RECONVERGENT B0 ;  /* 0x0000000000007941 */ /* 0x000fea0003800200 */
.L_x_14453:
[----:B------:R0:W-:Y:S01]  /*31f0*/  STG.E.U8 desc[UR36][R22.64], R11 ;  /* 0x0000000b16007986 */ /* 0x0001e2000c101124 */
[----:B------:R-:W-:Y:S05]  /*3200*/  BRA `(.L_x_14430) ;  /* 0x0000000000c07947 */ /* 0x000fea0003800000 */
.L_x_14446:
[----:B------:R-:W-:-:S09]  /*3210*/  UISETP.NE.AND UP0, UPT, UR4, 0x1c, UPT ;  /* 0x0000001c0400788c */ /* 0x000fd2000bf05270 */
[----:B------:R-:W-:Y:S05]  /*3220*/  BRA.U !UP0, `(.L_x_14457) ;  /* 0x0000000108b07547 */ /* 0x000fea000b800000 */
[----:B------:R-:W-:-:S09]  /*3230*/  UISETP.NE.AND UP0, UPT, UR4, 0x1d, UPT ;  /* 0x0000001d0400788c */ /* 0x000fd2000bf05270 */
[----:B------:R-:W-:Y:S05]  /*3240*/  BRA.U !UP0, `(.L_x_14458) ;  /* 0x00000001089c7547 */ /* 0x000fea000b800000 */
[----:B------:R-:W-:-:S09]  /*3250*/  UISETP.NE.AND UP0, UPT, UR4, 0x2c, UPT ;  /* 0x0000002c0400788c */ /* 0x000fd2000bf05270 */
[----:B------:R-:W-:Y:S05]  /*3260*/  BRA.U !UP0, `(.L_x_14459) ;  /* 0x0000000108447547 */ /* 0x000fea000b800000 */
.L_x_14429:
        /* <DEDUP_REMOVED lines=16> */
.L_x_14460:
[----:B------:R-:W-:Y:S05]  /*3370*/  BRA `(.L_x_14430) ;  /* 0x0000000000647947 */ /* 0x000fea0003800000 */
.L_x_14459:
        /* <DEDUP_REMOVED lines=20> */
.L_x_14458:
[----:B------:R-:W0:Y:S02]  /*34c0*/  F2I.U64.F64.TRUNC R4, R4 ;  /* 0x0000000400047311 */ /* 0x000e24000030d800 */
[----:B0-----:R0:W-:Y:S01]  /*34d0*/  STG.E.64 desc[UR36][R22.64], R4 ;  /* 0x0000000416007986 */ /* 0x0011e2000c101b24 */
[----:B------:R-:W-:Y:S05]  /*34e0*/  BRA `(.L_x_14430) ;  /* 0x0000000000087947 */ /* 0x000fea0003800000 */
.L_x_14457:
[----:B------:R-:W0:Y:S02]  /*34f0*/  F2I.U32.F64.TRUNC R5, R4 ;  /* 0x0000000400057311 */ /* 0x000e24000030d000 */
[----:B0-----:R3:W-:Y:S02]  /*3500*/  STG.E desc[UR36][R22.64], R5 ;  /* 0x0000000516007986 */ /* 0x0017e4000c101924 */
.L_x_14430:
[----:B------:R-:W-:-:S07]  /*3510*/  VIADD R17, R17, 0x80 ;  /* 0x0000008011117836 */ /* 0x000fce0000000000 */
.L_x_14392:
[----:B0-----:R-:W-:Y:S05]  /*3520*/  BSYNC.RECONVERGENT B7 ;  /* 0x0000000000077941 */ /* 0x001fea0003800200 */
.L_x_14391:
[----:B------:R-:W0:Y:S01]  /*3530*/  LDCU UR4, c[0x0][0x380] ;  /* 0x00007000ff0477ac */ /* 0x000e220008000800 */
[----:B------:R-:W-:Y:S01]  /*3540*/  BSSY.RECONVERGENT B7, `(.L_x_14461) ;  /* 0x0000342000077945 */ /* 0x000fe20003800200 */
[----:B0-----:R-:W-:-:S13]  /*3550*/  ISETP.GE.AND P0, PT, R17, UR4, PT ;  /* 0x0000000411007c0c */ /* 0x001fda000bf06270 */
[----:B------:R-:W-:Y:S05]  /*3560*/  @P0 BRA `(.L_x_14462) ;  /* 0x0000003000fc0947 */ /* 0x000fea0003800000 */
[----:B------:R-:W0:Y:S01]  /*3570*/  LDCU UR4, c[0x0][0x388] ;  /* 0x00007100ff0477ac */ /* 0x000e220008000800 */
[----:B------:R-:W-:Y:S02]  /*3580*/  HFMA2 R0, -RZ, RZ, 0, 0 ;  /* 0x00000000ff007431 */ /* 0x000fe400000001ff */
[----:B-1234-:R-:W-:Y:S01]  /*3590*/  IMAD.MOV.U32 R22, RZ, RZ, RZ ;  /* 0x000000ffff167224 */ /* 0x01efe200078e00ff */
[----:B0-----:R-:W-:-:S09]  /*35a0*/  UISETP.NE.AND UP0, UPT, UR4, URZ, UPT ;  /* 0x000000ff0400728c */ /* 0x001fd2000bf05270 */
        /* <DEDUP_REMOVED lines=299> */
.L_x_14463:
        /* <DEDUP_REMOVED lines=18> */
.L_x_14468:
[----:B------:R-:W2:Y:S02]  /*4980*/  LDG.E.U8 R2, desc[UR36][R4.64] ;  /* 0x0000002404027981 */ /* 0x000ea4000c1e1100 */
[----:B--2---:R-:W0:Y:S01]  /*4990*/  I2F.F64.U16 R2, R2 ;  /* 0x0000000200027312 */ /* 0x004e220000101800 */
[----:B------:R-:W-:Y:S05]  /*49a0*/  BRA `(.L_x_14470) ;  /* 0x0000000c00607947 */ /* 0x000fea0003800000 */
.L_x_14467:
        /* <DEDUP_REMOVED lines=9> */
.L_x_14472:
[----:B------:R-:W2:Y:S02]  /*4a40*/  LDG.E R2, desc[UR36][R4.64] ;  /* 0x0000002404027981 */ /* 0x000ea4000c1e1900 */
[----:B--2---:R-:W0:Y:S01]  /*4a50*/  I2F.F64 R2, R2 ;  /* 0x0000000200027312 */ /* 0x004e220000201c00 */
[----:B------:R-:W-:Y:S05]  /*4a60*/  BRA `(.L_x_14470) ;  /* 0x0000000c00307947 */ /* 0x000fea0003800000 */
.L_x_14471:
[----:B------:R-:W2:Y:S02]  /*4a70*/  LDG.E.U16 R2, desc[UR36][R4.64] ;  /* 0x0000002404027981 */ /* 0x000ea4000c1e1500 */
[----:B--2---:R-:W0:Y:S01]  /*4a80*/  I2F.F64.S16 R2, R2 ;  /* 0x0000000200027312 */ /* 0x004e220000101c00 */
[----:B------:R-:W-:Y:S05]  /*4a90*/  BRA `(.L_x_14470) ;  /* 0x0000000c00247947 */ /* 0x000fea0003800000 */
.L_x_14466:
        /* <DEDUP_REMOVED lines=10> */
.L_x_14474:
[----:B------:R-:W2:Y:S02]  /*4b40*/  LDG.E.U16 R0, desc[UR36][R4.64] ;  /* 0x0000002404007981 */ /* 0x000ea4000c1e1500 */
[----:B--2---:R-:W-:-:S05]  /*4b50*/  HADD2.F32 R0, -RZ, R0.H0_H0 ;  /* 0x20000000ff007230 */ /* 0x004fca0000004100 */
[----:B------:R-:W-:-:S04]  /*4b60*/  FMUL.FTZ R0, R0, 1 ;  /* 0x3f80000000007820 */ /* 0x000fc80000410000 */
[----:B------:R0:W1:Y:S01]  /*4b70*/  F2F.F64.F32 R2, R0 ;  /* 0x0000000000027310 */ /* 0x0000620000201800 */
[----:B------:R-:W-:Y:S05]  /*4b80*/  BRA `(.L_x_14470) ;  /* 0x0000000800e87947 */ /* 0x000fea0003800000 */
.L_x_14473:
        /* <DEDUP_REMOVED lines=10> */
.L_x_14476:
[----:B------:R-:W2:Y:S02]  /*4c30*/  LDG.E.U16 R4, desc[UR36][R4.64] ;  /* 0x0000002404047981 */ /* 0x000ea4000c1e1500 */
[----:B--2---:R-:W-:-:S05]  /*4c40*/  HADD2.F32 R0, -RZ, R4.H0_H0 ;  /* 0x20000004ff007230 */ /* 0x004fca0000004100 */
[----:B------:R-:W-:-:S04]  /*4c50*/  FMUL.FTZ R0, R0, 1 ;  /* 0x3f80000000007820 */ /* 0x000fc80000410000 */
[----:B------:R0:W1:Y:S01]  /*4c60*/  F2F.F64.F32 R2, R0 ;  /* 0x0000000000027310 */ /* 0x0000620000201800 */
[----:B------:R-:W-:Y:S05]  /*4c70*/  BRA `(.L_x_14470) ;  /* 0x0000000800ac7947 */ /* 0x000fea0003800000 */
.L_x_14475:
[----:B------:R0:W5:Y:S01]  /*4c80*/  LDG.E.64 R2, desc[UR36][R4.64] ;  /* 0x0000002404027981 */ /* 0x000162000c1e1b00 */
[----:B------:R-:W-:Y:S05]  /*4c90*/  BRA `(.L_x_14470) ;  /* 0x0000000800a47947 */ /* 0x000fea0003800000 */
.L_x_14465:
        /* <DEDUP_REMOVED lines=13> */
.L_x_14479:
[----:B------:R0:W5:Y:S01]  /*4d70*/  LDG.E.64 R2, desc[UR36][R4.64] ;  /* 0x0000002404027981 */ /* 0x000162000c1e1b00 */
[----:B------:R-:W-:Y:S05]  /*4d80*/  BRA `(.L_x_14470) ;  /* 0x0000000800687947 */ /* 0x000fea0003800000 */
.L_x_14478:
        /* <DEDUP_REMOVED lines=27> */
.L_x_14481:
        /* <DEDUP_REMOVED lines=14> */
.L_x_14480:
[----:B------:R-:W2:Y:S02]  /*5020*/  LDG.E.U16 R0, desc[UR36][R4.64] ;  /* 0x0000002404007981 */ /* 0x000ea4000c1e1500 */
[----:B--2---:R-:W-:-:S05]  /*5030*/  SHF.L.U32 R0, R0, 0x10, RZ ;  /* 0x0000001000007819 */ /* 0x004fca00000006ff */
[----:B------:R-:W-:-:S04]  /*5040*/  FMUL.FTZ R0, R0, 1 ;  /* 0x3f80000000007820 */ /* 0x000fc80000410000 */
[----:B------:R0:W1:Y:S01]  /*5050*/  F2F.F64.F32 R2, R0 ;  /* 0x0000000000027310 */ /* 0x0000620000201800 */
[----:B------:R-:W-:Y:S05]  /*5060*/  BRA `(.L_x_14470) ;  /* 0x0000000400b07947 */ /* 0x000fea0003800000 */
.L_x_14477:
        /* <DEDUP_REMOVED lines=11> */
.L_x_14484:
        /* <DEDUP_REMOVED lines=21> */
.L_x_14486:
[----:B------:R-:W-:Y:S05]  /*5270*/  BSYNC.RECONVERGENT B0 ;  /* 0x0000000000007941 */ /* 0x000fea0003800200 */
.L_x_14485:
[----:B------:R-:W-:Y:S01]  /*5280*/  IMAD.SHL.U32 R0, R0, 0x100000, RZ ;  /* 0x0010000000007824 */ /* 0x000fe200078e00ff */
[----:B------:R-:W-:-:S04]  /*5290*/  LEA R2, R2, 0x3b800000, 0x17 ;  /* 0x3b80000002027811 */ /* 0x000fc800078eb8ff */
[----:B------:R-:W-:-:S05]  /*52a0*/  LOP3.LUT R0, R2, R0, R7, 0xfe, !PT ;  /* 0x0000000002007212 */ /* 0x000fca00078efe07 */
[----:B------:R-:W-:-:S04]  /*52b0*/  FMUL.FTZ R0, R0, 1 ;  /* 0x3f80000000007820 */ /* 0x000fc80000410000 */
[----:B------:R4:W0:Y:S01]  /*52c0*/  F2F.F64.F32 R2, R0 ;  /* 0x0000000000027310 */ /* 0x0008220000201800 */
[----:B------:R-:W-:Y:S05]  /*52d0*/  BRA `(.L_x_14470) ;  /* 0x0000000400147947 */ /* 0x000fea0003800000 */
.L_x_14483:
        /* <DEDUP_REMOVED lines=21> */
.L_x_14488:
[----:B------:R-:W-:Y:S05]  /*5430*/  BSYNC.RECONVERGENT B0 ;  /* 0x0000000000007941 */ /* 0x000fea0003800200 */
.L_x_14487:
[----:B------:R-:W-:Y:S01]  /*5440*/  IMAD.SHL.U32 R0, R0, 0x200000, RZ ;  /* 0x0020000000007824 */ /* 0x000fe200078e00ff */
[----:B------:R-:W-:-:S04]  /*5450*/  LEA R2, R2, 0x37800000, 0x17 ;  /* 0x3780000002027811 */ /* 0x000fc800078eb8ff */
[----:B------:R-:W-:-:S05]  /*5460*/  LOP3.LUT R0, R2, R0, R7, 0xfe, !PT ;  /* 0x0000000002007212 */ /* 0x000fca00078efe07 */
[----:B------:R-:W-:-:S04]  /*5470*/  FMUL.FTZ R0, R0, 1 ;  /* 0x3f80000000007820 */ /* 0x000fc80000410000 */
[----:B------:R0:W1:Y:S01]  /*5480*/  F2F.F64.F32 R2, R0 ;  /* 0x0000000000027310 */ /* 0x0000620000201800 */
[----:B------:R-:W-:Y:S05]  /*5490*/  BRA `(.L_x_14470) ;  /* 0x0000000000a47947 */ /* 0x000fea0003800000 */
.L_x_14482:
        /* <DEDUP_REMOVED lines=18> */
.L_x_14469:
        /* <DEDUP_REMOVED lines=16> */
.L_x_14491:
[----:B------:R-:W-:Y:S01]  /*56c0*/  CS2R R2, SRZ ;  /* 0x0000000000027805 */ /* 0x000fe2000001ff00 */
[----:B------:R-:W-:Y:S06]  /*56d0*/  BRA `(.L_x_14470) ;  /* 0x0000000000147947 */ /* 0x000fec0003800000 */
.L_x_14490:
[----:B------:R-:W2:Y:S02]  /*56e0*/  LDG.E.64 R2, desc[UR36][R4.64] ;  /* 0x0000002404027981 */ /* 0x000ea4000c1e1b00 */
[----:B--2---:R-:W1:Y:S01]  /*56f0*/  I2F.F64.U64 R2, R2 ;  /* 0x0000000200027312 */ /* 0x004e620000301800 */
[----:B------:R-:W-:Y:S05]  /*5700*/  BRA `(.L_x_14470) ;  /* 0x0000000000087947 */ /* 0x000fea0003800000 */
.L_x_14489:
[----:B------:R-:W2:Y:S02]  /*5710*/  LDG.E R2, desc[UR36][R4.64] ;  /* 0x0000002404027981 */ /* 0x000ea4000c1e1900 */
[----:B--2---:R-:W0:Y:S02]  /*5720*/  I2F.F64.U32 R2, R2 ;  /* 0x0000000200027312 */ /* 0x004e240000201800 */
.L_x_14470:
[----:B------:R-:W-:Y:S05]  /*5730*/  BSYNC.RECONVERGENT B6 ;  /* 0x0000000000067941 */ /* 0x000fea0003800200 */
.L_x_14464:
[----:B------:R-:W2:Y:S01]  /*5740*/  LDCU UR6, c[0x0][0x59c] ;  /* 0x0000b380ff0677ac */ /* 0x000ea20008000800 */
[----:B------:R-:W4:Y:S01]  /*5750*/  LDC.64 R6, c[0x0][0x598] ;  /* 0x00016600ff067b82 */ /* 0x000f220000000a00 */
[----:B0-----:R-:W-:Y:S01]  /*5760*/  IMAD.MOV.U32 R4, RZ, RZ, 0x1 ;  /* 0x00000001ff047424 */ /* 0x001fe200078e00ff */
[----:B-1-3-5:R-:W-:Y:S01]  /*5770*/  FSETP.GEU.AND P2, PT, |R3|, 6.5827683646048100446e-37, PT ;  /* 0x036000000300780b */ /* 0x02afe20003f4e200 */
[----:B------:R-:W0:Y:S01]  /*5780*/  LDCU.64 UR4, c[0x0][0x580] ;  /* 0x0000b000ff0477ac */ /* 0x000e220008000a00 */
[----:B------:R-:W-:Y:S01]  /*5790*/  BSSY.RECONVERGENT B0, `(.L_x_14492) ;  /* 0x0000011000007945 */ /* 0x000fe20003800200 */
[----:B--2---:R-:W4:Y:S01]  /*57a0*/  MUFU.RCP64H R5, UR6 ;  /* 0x0000000600057d08 */ /* 0x004f220008001800 */
[----:B0-----:R-:W-:-:S05]  /*57b0*/  IADD3 R22, P1, PT, R22, UR4, RZ ;  /* 0x0000000416167c10 */ /* 0x001fca000ff3e0ff */
[----:B------:R-:W-:Y:S01]  /*57c0*/  IMAD.X R23, RZ, RZ, UR5, P1 ;  /* 0x00000005ff177e24 */ /* 0x000fe200088e06ff */
[----:B----4-:R-:W-:-:S08]  /*57d0*/  DFMA R8, R4, -R6, 1 ;  /* 0x3ff000000408742b */ /* 0x010fd00000000806 */
        /* <DEDUP_REMOVED lines=12> */
.L_x_14493:
[----:B------:R-:W-:Y:S05]  /*58a0*/  BSYNC.RECONVERGENT B0 ;  /* 0x0000000000007941 */ /* 0x000fea0003800200 */
.L_x_14492:
        /* <DEDUP_REMOVED lines=14> */
.L_x_14497:
[----:B------:R-:W0:Y:S02]  /*5990*/  F2I.S64.F64.TRUNC R4, R4 ;  /* 0x0000000400047311 */ /* 0x000e24000030d900 */
[----:B0-----:R-:W-:-:S05]  /*59a0*/  MOV R3, R4 ;  /* 0x0000000400037202 */ /* 0x001fca0000000f00 */
[----:B------:R3:W-:Y:S01]  /*59b0*/  STG.E.U8 desc[UR36][R22.64], R3 ;  /* 0x0000000316007986 */ /* 0x0007e2000c101124 */
[----:B------:R-:W-:Y:S05]  /*59c0*/  BRA `(.L_x_14499) ;  /* 0x0000000c00e07947 */ /* 0x000fea0003800000 */
.L_x_14496:
        /* <DEDUP_REMOVED lines=9> */
.L_x_14501:
[----:B------:R-:W0:Y:S02]  /*5a60*/  F2I.F64.TRUNC R5, R4 ;  /* 0x0000000400057311 */ /* 0x000e24000030d100 */
[----:B0-----:R2:W-:Y:S01]  /*5a70*/  STG.E desc[UR36][R22.64], R5 ;  /* 0x0000000516007986 */ /* 0x0015e2000c101924 */
[----:B------:R-:W-:Y:S05]  /*5a80*/  BRA `(.L_x_14499) ;  /* 0x0000000c00b07947 */ /* 0x000fea0003800000 */
.L_x_14500:
[----:B------:R-:W0:Y:S02]  /*5a90*/  F2I.F64.TRUNC R5, R4 ;  /* 0x0000000400057311 */ /* 0x000e24000030d100 */
[----:B0-----:R0:W-:Y:S01]  /*5aa0*/  STG.E.U16 desc[UR36][R22.64], R5 ;  /* 0x0000000516007986 */ /* 0x0011e2000c101524 */
[----:B------:R-:W-:Y:S05]  /*5ab0*/  BRA `(.L_x_14499) ;  /* 0x0000000c00a47947 */ /* 0x000fea0003800000 */
.L_x_14495:
        /* <DEDUP_REMOVED lines=13> */
.L_x_14503:
        /* <DEDUP_REMOVED lines=8> */
.L_x_14502:
        /* <DEDUP_REMOVED lines=14> */
.L_x_14505:
        /* <DEDUP_REMOVED lines=9> */
.L_x_14504:
[----:B------:R0:W-:Y:S01]  /*5d80*/  STG.E.64 desc[UR36][R22.64], R4 ;  /* 0x0000000416007986 */ /* 0x0001e2000c101b24 */
[----:B------:R-:W-:Y:S05]  /*5d90*/  BRA `(.L_x_14499) ;  /* 0x0000000800ec7947 */ /* 0x000fea0003800000 */
.L_x_14494:
        /* <DEDUP_REMOVED lines=13> */
.L_x_14509:
        /* <DEDUP_REMOVED lines=21> */
.L_x_14512:
[----:B------:R-:W-:-:S04]  /*5fc0*/  SHF.R.U32.HI R3, RZ, 0x18, R3 ;  /* 0x00000018ff037819 */ /* 0x000fc80000011603 */
[----:B------:R-:W-:-:S04]  /*5fd0*/  LOP3.LUT R0, R0, 0x80, R3, 0xf8, !PT ;  /* 0x0000008000007812 */ /* 0x000fc800078ef803 */
[----:B------:R-:W-:-:S07]  /*5fe0*/  PRMT R11, R0, 0x7610, R11 ;  /* 0x00007610000b7816 */ /* 0x000fce000000000b */
.L_x_14511:
[----:B------:R-:W-:Y:S05]  /*5ff0*/  BSYNC.RECONVERGENT B0 ;  /* 0x0000000000007941 */ /* 0x000fea0003800200 */
.L_x_14510:
[----:B------:R0:W-:Y:S01]  /*6000*/  STG.E.U8 desc[UR36][R22.64], R11 ;  /* 0x0000000b16007986 */ /* 0x0001e2000c101124 */
[----:B------:R-:W-:Y:S05]  /*6010*/  BRA `(.L_x_14499) ;  /* 0x00000008004c7947 */ /* 0x000fea0003800000 */
.L_x_14508:
        /* <DEDUP_REMOVED lines=21> */
.L_x_14515:
[----:B------:R-:W-:-:S04]  /*6170*/  SHF.R.U32.HI R3, RZ, 0x18, R3 ;  /* 0x00000018ff037819 */ /* 0x000fc80000011603 */
[----:B------:R-:W-:-:S04]  /*6180*/  LOP3.LUT R0, R0, 0x80, R3, 0xf8, !PT ;  /* 0x0000008000007812 */ /* 0x000fc800078ef803 */
[----:B------:R-:W-:-:S07]  /*6190*/  PRMT R11, R0, 0x7610, R11 ;  /* 0x00007610000b7816 */ /* 0x000fce000000000b */
.L_x_14514:
[----:B------:R-:W-:Y:S05]  /*61a0*/  BSYNC.RECONVERGENT B0 ;  /* 0x0000000000007941 */ /* 0x000fea0003800200 */
.L_x_14513:
[----:B------:R0:W-:Y:S01]  /*61b0*/  STG.E.U8 desc[UR36][R22.64], R11 ;  /* 0x0000000b16007986 */ /* 0x0001e2000c101124 */
[----:B------:R-:W-:Y:S05]  /*61c0*/  BRA `(.L_x_14499) ;  /* 0x0000000400e07947 */ /* 0x000fea0003800000 */
.L_x_14507:
        /* <DEDUP_REMOVED lines=26> */
.L_x_14517:
[----:B------:R-:W0:Y:S02]  /*6370*/  F2I.U64.F64.TRUNC R4, R4 ;  /* 0x0000000400047311 */ /* 0x000e24000030d800 */
[----:B0-----:R0:W-:Y:S01]  /*6380*/  STG.E.64 desc[UR36][R22.64], R4 ;  /* 0x0000000416007986 */ /* 0x0011e2000c101b24 */
[----:B------:R-:W-:Y:S05]  /*6390*/  BRA `(.L_x_14499) ;  /* 0x00000004006c7947 */ /* 0x000fea0003800000 */
.L_x_14516:
[----:B------:R-:W0:Y:S02]  /*63a0*/  F2I.U32.F64.TRUNC R5, R4 ;  /* 0x0000000400057311 */ /* 0x000e24000030d000 */
[----:B0-----:R0:W-:Y:S01]  /*63b0*/  STG.E desc[UR36][R22.64], R5 ;  /* 0x0000000516007986 */ /* 0x0011e2000c101924 */
[----:B------:R-:W-:Y:S05]  /*63c0*/  BRA `(.L_x_14499) ;  /* 0x0000000400607947 */ /* 0x000fea0003800000 */
.L_x_14506:
        /* <DEDUP_REMOVED lines=10> */
.L_x_14519:
[----:B------:R-:W-:-:S05]  /*6470*/  CS2R R6, SRZ ;  /* 0x0000000000067805 */ /* 0x000fca000001ff00 */
[----:B------:R0:W-:Y:S01]  /*6480*/  STG.E.128 desc[UR36][R22.64], R4 ;  /* 0x0000000416007986 */ /* 0x0001e2000c101d24 */
[----:B------:R-:W-:Y:S05]  /*6490*/  BRA `(.L_x_14499) ;  /* 0x00000004002c7947 */ /* 0x000fea0003800000 */
.L_x_14518:
[----:B------:R-:W-:-:S09]  /*64a0*/  UISETP.NE.AND UP0, UPT, UR4, 0xf, UPT ;  /* 0x0000000f0400788c */ /* 0x000fd2000bf05270 */
[----:B------:R-:W-:Y:S05]  /*64b0*/  BRA.U !UP0, `(.L_x_14520) ;  /* 0x0000000508087547 */ /* 0x000fea000b800000 */
[----:B------:R-:W-:-:S09]  /*64c0*/  UISETP.NE.AND UP0, UPT, UR4, 0x17, UPT ;  /* 0x000000170400788c */ /* 0x000fd2000bf05270 */
[----:B------:R-:W-:Y:S05]  /*64d0*/  BRA.U !UP0, `(.L_x_14521) ;  /* 0x0000000108a07547 */ /* 0x000fea000b800000 */
[----:B------:R-:W-:-:S09]  /*64e0*/  UISETP.NE.AND UP0, UPT, UR4, 0x18, UPT ;  /* 0x000000180400788c */ /* 0x000fd2000bf05270 */
[----:B------:R-:W-:Y:S05]  /*64f0*/  BRA.U !UP0, `(.L_x_14522) ;  /* 0x0000000108447547 */ /* 0x000fea000b800000 */
.L_x_14498:
        /* <DEDUP_REMOVED lines=16> */
.L_x_14523:
[----:B------:R-:W-:Y:S05]  /*6600*/  BRA `(.L_x_14499) ;  /* 0x0000000000d07947 */ /* 0x000fea0003800000 */
.L_x_14522:
        /* <DEDUP_REMOVED lines=17> */
.L_x_14525:
[----:B------:R-:W-:Y:S05]  /*6720*/  BSYNC.RECONVERGENT B0 ;  /* 0x0000000000007941 */ /* 0x000fea0003800200 */
.L_x_14524:
[----:B------:R-:W-:-:S05]  /*6730*/  LOP3.LUT R3, R0, 0x80, R3, 0xf8, !PT ;  /* 0x0000008000037812 */ /* 0x000fca00078ef803 */
[----:B------:R0:W-:Y:S01]  /*6740*/  STG.E.U8 desc[UR36][R22.64], R3 ;  /* 0x0000000316007986 */ /* 0x0001e2000c101124 */
[----:B------:R-:W-:Y:S05]  /*6750*/  BRA `(.L_x_14499) ;  /* 0x00000000007c7947 */ /* 0x000fea0003800000 */
.L_x_14521:
        /* <DEDUP_REMOVED lines=16> */
.L_x_14527:
[----:B------:R-:W-:Y:S02]  /*6860*/  ISETP.GT.U32.AND P0, PT, R2, 0x7f800000, PT ;  /* 0x7f8000000200780c */ /* 0x000fe40003f04070 */
[----:B------:R-:W-:-:S04]  /*6870*/  MOV R0, 0x7f ;  /* 0x0000007f00007802 */ /* 0x000fc80000000f00 */
[----:B------:R-:W-:-:S07]  /*6880*/  SEL R0, R0, 0x7c, P0 ;  /* 0x0000007c00007807 */ /* 0x000fce0000000000 */
.L_x_14528:
[----:B------:R-:W-:Y:S05]  /*6890*/  BSYNC.RECONVERGENT B0 ;  /* 0x0000000000007941 */ /* 0x000fea0003800200 */
.L_x_14526:
[----:B------:R-:W-:-:S04]  /*68a0*/  SHF.R.U32.HI R3, RZ, 0x18, R3 ;  /* 0x00000018ff037819 */ /* 0x000fc80000011603 */
[----:B------:R-:W-:-:S05]  /*68b0*/  LOP3.LUT R3, R0, 0x80, R3, 0xf8, !PT ;  /* 0x0000008000037812 */ /* 0x000fca00078ef803 */
[----:B------:R0:W-:Y:S01]  /*68c0*/  STG.E.U8 desc[UR36][R22.64], R3 ;  /* 0x0000000316007986 */ /* 0x0001e2000c101124 */
[----:B------:R-:W-:Y:S05]  /*68d0*/  BRA `(.L_x_14499) ;  /* 0x00000000001c7947 */ /* 0x000fea0003800000 */
.L_x_14520:
[----:B------:R-:W-:Y:S01]  /*68e0*/  UMOV UR4, 0xf0000000 ;  /* 0xf000000000047882 */ /* 0x000fe20000000000 */
[----:B------:R-:W-:Y:S01]  /*68f0*/  UMOV UR5, 0x380fffff ;  /* 0x380fffff00057882 */ /* 0x000fe20000000000 */
[----:B------:R-:W0:Y:S01]  /*6900*/  F2F.F32.F64 R0, R4 ;  /* 0x0000000400007310 */ /* 0x000e220000301000 */
[----:B------:R-:W-:-:S14]  /*6910*/  DSETP.GEU.AND P0, PT, |R4|, UR4, PT ;  /* 0x0000000404007e2a */ /* 0x000fdc000bf0e200 */
[----:B0-----:R-:W-:-:S05]  /*6920*/  @!P0 FMUL R0, R0, 1.175494350822287508e-38 ;  /* 0x0080000000008820 */ /* 0x001fca0000400000 */
[----:B------:R-:W-:-:S05]  /*6930*/  F2FP.BF16.F32.PACK_AB R0, RZ, R0 ;  /* 0x00000000ff00723e */ /* 0x000fca00000010ff */
[----:B------:R0:W-:Y:S02]  /*6940*/  STG.E.U16 desc[UR36][R22.64], R0 ;  /* 0x0000000016007986 */ /* 0x0001e4000c101524 */
.L_x_14499:
[----:B------:R-:W-:-:S07]  /*6950*/  VIADD R17, R17, 0x80 ;  /* 0x0000008011117836 */ /* 0x000fce0000000000 */
.L_x_14462:
[----:B------:R-:W-:Y:S05]  /*6960*/  BSYNC.RECONVERGENT B7 ;  /* 0x0000000000077941 */ /* 0x000fea0003800200 */
.L_x_14461:
[----:B------:R-:W5:Y:S01]  /*6970*/  LDCU UR4, c[0x0][0x380] ;  /* 0x00007000ff0477ac */ /* 0x000f620008000800 */
[----:B------:R-:W-:Y:S01]  /*6980*/  BSSY.RECONVERGENT B7, `(.L_x_14529) ;  /* 0x0000342000077945 */ /* 0x000fe20003800200 */
[----:B-----5:R-:W-:-:S13]  /*6990*/  ISETP.GE.AND P0, PT, R17, UR4, PT ;  /* 0x0000000411007c0c */ /* 0x020fda000bf06270 */
[----:B------:R-:W-:Y:S05]  /*69a0*/  @P0 BRA `(.L_x_14530) ;  /* 0x0000003000fc0947 */ /* 0x000fea0003800000 */
[----:B------:R-:W5:Y:S01]  /*69b0*/  LDCU UR4, c[0x0][0x388] ;  /* 0x00007100ff0477ac */ /* 0x000f620008000800 */
[----:B0-----:R-:W-:Y:S01]  /*69c0*/  IMAD.MOV.U32 R0, RZ, RZ, RZ ;  /* 0x000000ffff007224 */ /* 0x001fe200078e00ff */
[----:B-1234-:R-:W-:Y:S01]  /*69d0*/  MOV R22, RZ ;  /* 0x000000ff00167202 */ /* 0x01efe20000000f00 */
[----:B-----5:R-:W-:-:S09]  /*69e0*/  UISETP.NE.AND UP0, UPT, UR4, URZ, UPT ;  /* 0x000000ff0400728c */ /* 0x020fd2000bf05270 */
        /* <DEDUP_REMOVED lines=299> */
.L_x_14531:
        /* <DEDUP_REMOVED lines=16> */
[----:B--2---:R-:W1:Y:S01]  /*7da0*/  I2F.F64.S16 R2, R2 ;  /* 0x0000000200027312 */ /* 0x004e620000101c00 */
[----:B------:R-:W-:Y:S05]  /*7db0*/  BRA `(.L_x_14538) ;  /* 0x0000000c006c7947 */ /* 0x000fea0003800000 */
.L_x_14536:
[----:B------:R-:W2:Y:S02]  /*7dc0*/  LDG.E.U8 R2, desc[UR36][R4.64] ;  /* 0x0000002404027981 */ /* 0x000ea4000c1e1100 */
[----:B--2---:R-:W0:Y:S01]  /*7dd0*/  I2F.F64.U16 R2, R2 ;  /* 0x0000000200027312 */ /* 0x004e220000101800 */
[----:B------:R-:W-:Y:S05]  /*7de0*/  BRA `(.L_x_14538) ;  /* 0x0000000c00607947 */ /* 0x000fea0003800000 */
.L_x_14535:
[----:B------:R-:W-:-:S09]  /*7df0*/  UISETP.NE.AND UP0, UPT, UR4, 0x2, UPT ;  /* 0x000000020400788c */ /* 0x000fd2000bf05270 */
[----:B------:R-:W-:Y:S05]  /*7e00*/  BRA.U !UP0, `(.L_x_14539) ;  /* 0x0000000108287547 */ /* 0x000fea000b800000 */
[----:B------:R-:W-:-:S09]  /*7e10*/  UISETP.NE.AND UP0, UPT, UR4, 0x3, UPT ;  /* 0x000000030400788c */ /* 0x000fd2000bf05270 */
[----:B------:R-:W-:Y:S05]  /*7e20*/  BRA.U !UP0, `(.L_x_14540) ;  /* 0x0000000108147547 */ /* 0x000fea000b800000 */
[----:B------:R-:W-:-:S09]  /*7e30*/  UISETP.NE.AND UP0, UPT, UR4, 0x4, UPT ;  /* 0x000000040400788c */ /* 0x000fd2000bf05270 */
[----:B------:R-:W-:Y:S05]  /*7e40*/  BRA.U UP0, `(.L_x_14537) ;  /* 0x0000000900ec7547 */ /* 0x000fea000b800000 */
[----:B------:R-:W2:Y:S02]  /*7e50*/  LDG.E.64 R2, desc[UR36][R4.64] ;  /* 0x0000002404027981 */ /* 0x000ea4000c1e1b00 */
[----:B--2---:R-:W4:Y:S01]  /*7e60*/  I2F.F64.S64 R2, R2 ;  /* 0x0000000200027312 */ /* 0x004f220000301c00 */
[----:B------:R-:W-:Y:S05]  /*7e70*/  BRA `(.L_x_14538) ;  /* 0x0000000c003c7947 */ /* 0x000fea0003800000 */
.L_x_14540:
[----:B------:R-:W2:Y:S02]  /*7e80*/  LDG.E R2, desc[UR36][R4.64] ;  /* 0x0000002404027981 */ /* 0x000ea4000c1e1900 */
[----:B--2---:R-:W3:Y:S01]  /*7e90*/  I2F.F64 R2, R2 ;  /* 0x0000000200027312 */ /* 0x004ee20000201c00 */
[----:B------:R-:W-:Y:S05]  /*7ea0*/  BRA `(.L_x_14538) ;  /* 0x0000000c00307947 */ /* 0x000fea0003800000 */
.L_x_14539:
[----:B------:R-:W2:Y:S02]  /*7eb0*/  LDG.E.U16 R2, desc[UR36][R4.64] ;  /* 0x0000002404027981 */ /* 0x000ea4000c1e1500 */
[----:B--2---:R-:W2:Y:S01]  /*7ec0*/  I2F.F64.S16 R2, R2 ;  /* 0x0000000200027312 */ /* 0x004ea20000101c00 */
[----:B------:R-:W-:Y:S05]  /*7ed0*/  BRA `(.L_x_14538) ;  /* 0x0000000c00247947 */ /* 0x000fea0003800000 */
.L_x_14534:
        /* <DEDUP_REMOVED lines=10> */
.L_x_14542:
[----:B------:R-:W2:Y:S02]  /*7f80*/  LDG.E.U16 R0, desc[UR36][R4.64] ;  /* 0x0000002404007981 */ /* 0x000ea4000c1e1500 */
[----:B--2---:R-:W-:-:S05]  /*7f90*/  HADD2.F32 R0, -RZ, R0.H0_H0 ;  /* 0x20000000ff007230 */ /* 0x004fca0000004100 */
[----:B------:R-:W-:-:S04]  /*7fa0*/  FMUL.FTZ R0, R0, 1 ;  /* 0x3f80000000007820 */ /* 0x000fc80000410000 */
[----:B------:R0:W1:Y:S01]  /*7fb0*/  F2F.F64.F32 R2, R0 ;  /* 0x0000000000027310 */ /* 0x0000620000201800 */
[----:B------:R-:W-:Y:S05]  /*7fc0*/  BRA `(.L_x_14538) ;  /* 0x0000000800e87947 */ /* 0x000fea0003800000 */
.L_x_14541:
        /* <DEDUP_REMOVED lines=10> */
.L_x_14544:
[----:B------:R-:W2:Y:S02]  /*8070*/  LDG.E.U16 R4, desc[UR36][R4.64] ;  /* 0x0000002404047981 */ /* 0x000ea4000c1e1500 */
[----:B--2---:R-:W-:-:S05]  /*8080*/  HADD2.F32 R0, -RZ, R4.H0_H0 ;  /* 0x20000004ff007230 */ /* 0x004fca0000004100 */
[----:B------:R-:W-:-:S04]  /*8090*/  FMUL.FTZ R0, R0, 1 ;  /* 0x3f80000000007820 */ /* 0x000fc80000410000 */
[----:B------:R0:W1:Y:S01]  /*80a0*/  F2F.F64.F32 R2, R0 ;  /* 0x0000000000027310 */ /* 0x0000620000201800 */
[----:B------:R-:W-:Y:S05]  /*80b0*/  BRA `(.L_x_14538) ;  /* 0x0000000800ac7947 */ /* 0x000fea0003800000 */
.L_x_14543:
[----:B------:R0:W5:Y:S01]  /*80c0*/  LDG.E.64 R2, desc[UR36][R4.64] ;  /* 0x0000002404027981 */ /* 0x000162000c1e1b00 */
[----:B------:R-:W-:Y:S05]  /*80d0*/  BRA `(.L_x_14538) ;  /* 0x0000000800a47947 */ /* 0x000fea0003800000 */
.L_x_14533:
        /* <DEDUP_REMOVED lines=13> */
.L_x_14547:
[----:B------:R0:W5:Y:S01]  /*81b0*/  LDG.E.64 R2, desc[UR36][R4.64] ;  /* 0x0000002404027981 */ /* 0x000162000c1e1b00 */
[----:B------:R-:W-:Y:S05]  /*81c0*/  BRA `(.L_x_14538) ;  /* 0x0000000800687947 */ /* 0x000fea0003800000 */
.L_x_14546:
        /* <DEDUP_REMOVED lines=27> */
.L_x_14549:
        /* <DEDUP_REMOVED lines=14> */
.L_x_14548:
[----:B------:R-:W2:Y:S02]  /*8460*/  LDG.E.U16 R0, desc[UR36][R4.64] ;  /* 0x0000002404007981 */ /* 0x000ea4000c1e1500 */
[----:B--2---:R-:W-:-:S04]  /*8470*/  IMAD.U32 R0, R0, 0x10000, RZ ;  /* 0x0001000000007824 */ /* 0x004fc800078e00ff */
[----:B------:R-:W-:-:S04]  /*8480*/  FMUL.FTZ R0, R0, 1 ;  /* 0x3f80000000007820 */ /* 0x000fc80000410000 */
[----:B------:R0:W1:Y:S01]  /*8490*/  F2F.F64.F32 R2, R0 ;  /* 0x0000000000027310 */ /* 0x0000620000201800 */
[----:B------:R-:W-:Y:S05]  /*84a0*/  BRA `(.L_x_14538) ;  /* 0x0000000400b07947 */ /* 0x000fea0003800000 */
.L_x_14545:
        /* <DEDUP_REMOVED lines=11> */
.L_x_14552:
        /* <DEDUP_REMOVED lines=21> */
.L_x_14554:
[----:B------:R-:W-:Y:S05]  /*86b0*/  BSYNC.RECONVERGENT B0 ;  /* 0x0000000000007941 */ /* 0x000fea0003800200 */
.L_x_14553:
[----:B------:R-:W-:Y:S02]  /*86c0*/  SHF.L.U32 R0, R0, 0x14, RZ ;  /* 0x0000001400007819 */ /* 0x000fe400000006ff */
[----:B------:R-:W-:-:S04]  /*86d0*/  LEA R2, R2, 0x3b800000, 0x17 ;  /* 0x3b80000002027811 */ /* 0x000fc800078eb8ff */
[----:B------:R-:W-:-:S05]  /*86e0*/  LOP3.LUT R0, R2, R0, R7, 0xfe, !PT ;  /* 0x0000000002007212 */ /* 0x000fca00078efe07 */
[----:B------:R-:W-:-:S04]  /*86f0*/  FMUL.FTZ R0, R0, 1 ;  /* 0x3f80000000007820 */ /* 0x000fc80000410000 */
[----:B------:R0:W1:Y:S01]  /*8700*/  F2F.F64.F32 R2, R0 ;  /* 0x0000000000027310 */ /* 0x0000620000201800 */
[----:B------:R-:W-:Y:S05]  /*8710*/  BRA `(.L_x_14538) ;  /* 0x0000000400147947 */ /* 0x000fea0003800000 */
.L_x_14551:
        /* <DEDUP_REMOVED lines=21> */
.L_x_14556:
[----:B------:R-:W-:Y:S05]  /*8870*/  BSYNC.RECONVERGENT B0 ;  /* 0x0000000000007941 */ /* 0x000fea0003800200 */
.L_x_14555:
[----:B------:R-:W-:Y:S01]  /*8880*/  IMAD.SHL.U32 R0, R0, 0x200000, RZ ;  /* 0x0020000000007824 */ /* 0x000fe200078e00ff */
[----:B------:R-:W-:-:S04]  /*8890*/  LEA R2, R2, 0x37800000, 0x17 ;  /* 0x3780000002027811 */ /* 0x000fc800078eb8ff */
[----:B------:R-:W-:-:S05]  /*88a0*/  LOP3.LUT R0, R2, R0, R7, 0xfe, !PT ;  /* 0x0000000002007212 */ /* 0x000fca00078efe07 */
[----:B------:R-:W-:-:S04]  /*88b0*/  FMUL.FTZ R0, R0, 1 ;  /* 0x3f80000000007820 */ /* 0x000fc80000410000 */
[----:B------:R0:W1:Y:S01]  /*88c0*/  F2F.F64.F32 R2, R0 ;  /* 0x0000000000027310 */ /* 0x0000620000201800 */
[----:B------:R-:W-:Y:S05]  /*88d0*/  BRA `(.L_x_14538) ;  /* 0x0000000000a47947 */ /* 0x000fea0003800000 */
.L_x_14550:
        /* <DEDUP_REMOVED lines=18> */
.L_x_14537:
        /* <DEDUP_REMOVED lines=16> */
.L_x_14559:
[----:B------:R-:W-:Y:S01]  /*8b00*/  CS2R R2, SRZ ;  /* 0x0000000000027805 */ /* 0x000fe2000001ff00 */
[----:B------:R-:W-:Y:S06]  /*8b10*/  BRA `(.L_x_14538) ;  /* 0x0000000000147947 */ /* 0x000fec0003800000 */
.L_x_14558:
[----:B------:R-:W2:Y:S02]  /*8b20*/  LDG.E.64 R2, desc[UR36][R4.64] ;  /* 0x0000002404027981 */ /* 0x000ea4000c1e1b00 */
[----:B--2---:R-:W0:Y:S01]  /*8b30*/  I2F.F64.U64 R2, R2 ;  /* 0x0000000200027312 */ /* 0x004e220000301800 */
[----:B------:R-:W-:Y:S05]  /*8b40*/  BRA `(.L_x_14538) ;  /* 0x0000000000087947 */ /* 0x000fea0003800000 */
.L_x_14557:
[----:B------:R-:W2:Y:S02]  /*8b50*/  LDG.E R2, desc[UR36][R4.64] ;  /* 0x0000002404027981 */ /* 0x000ea4000c1e1900 */
[----:B--2---:R-:W0:Y:S02]  /*8b60*/  I2F.F64.U32 R2, R2 ;  /* 0x0000000200027312 */ /* 0x004e240000201800 */
.L_x_14538:
[----:B------:R-:W-:Y:S05]  /*8b70*/  BSYNC.RECONVERGENT B6 ;  /* 0x0000000000067941 */ /* 0x000fea0003800200 */
.L_x_14532:
[----:B------:R-:W1:Y:S01]  /*8b80*/  LDCU UR6, c[0x0][0x59c] ;  /* 0x0000b380ff0677ac */ /* 0x000e620008000800 */
[----:B------:R-:W1:Y:S01]  /*8b90*/  LDC.64 R6, c[0x0][0x598] ;  /* 0x00016600ff067b82 */ /* 0x000e620000000a00 */
[----:B0-----:R-:W-:Y:S01]  /*8ba0*/  MOV R4, 0x1 ;  /* 0x0000000100047802 */ /* 0x001fe20000000f00 */
[----:B------:R-:W-:Y:S01]  /*8bb0*/  BSSY.RECONVERGENT B0, `(.L_x_14560) ;  /* 0x0000013000007945 */ /* 0x000fe20003800200 */
[----:B------:R-:W0:Y:S01]  /*8bc0*/  LDCU.64 UR4, c[0x0][0x580] ;  /* 0x0000b000ff0477ac */ /* 0x000e220008000a00 */
[----:B-12345:R-:W-:Y:S01]  /*8bd0*/  FSETP.GEU.AND P2, PT, |R3|, 6.5827683646048100446e-37, PT ;  /* 0x036000000300780b */ /* 0x03efe20003f4e200 */
[----:B------:R-:W1:Y:S01]  /*8be0*/  MUFU.RCP64H R5, UR6 ;  /* 0x0000000600057d08 */ /* 0x000e620008001800 */
[----:B0-----:R-:W-:-:S05]  /*8bf0*/  IADD3 R22, P1, PT, R22, UR4, RZ ;  /* 0x0000000416167c10 */ /* 0x001fca000ff3e0ff */
[----:B------:R-:W-:Y:S01]  /*8c00*/  IMAD.X R23, RZ, RZ, UR5, P1 ;  /* 0x00000005ff177e24 */ /* 0x000fe200088e06ff */
        /* <DEDUP_REMOVED lines=13> */
.L_x_14561:
[----:B------:R-:W-:Y:S05]  /*8ce0*/  BSYNC.RECONVERGENT B0 ;  /* 0x0000000000007941 */ /* 0x000fea0003800200 */
.L_x_14560:
        /* <DEDUP_REMOVED lines=14> */
.L_x_14565:
[----:B------:R-:W0:Y:S02]  /*8dd0*/  F2I.S64.F64.TRUNC R4, R4 ;  /* 0x0000000400047311 */ /* 0x000e24000030d900 */
[----:B0-----:R-:W-:-:S05]  /*8de0*/  MOV R3, R4 ;  /* 0x0000000400037202 */ /* 0x001fca0000000f00 */
[----:B------:R3:W-:Y:S01]  /*8df0*/  STG.E.U8 desc[UR36][R22.64], R3 ;  /* 0x0000000316007986 */ /* 0x0007e2000c101124 */
[----:B------:R-:W-:Y:S05]  /*8e00*/  BRA `(.L_x_14567) ;  /* 0x0000000c00e07947 */ /* 0x000fea0003800000 */
.L_x_14564:
        /* <DEDUP_REMOVED lines=9> */
.L_x_14569:
[----:B------:R-:W0:Y:S02]  /*8ea0*/  F2I.F64.TRUNC R5, R4 ;  /* 0x0000000400057311 */ /* 0x000e24000030d100 */
[----:B0-----:R2:W-:Y:S01]  /*8eb0*/  STG.E desc[UR36][R22.64], R5 ;  /* 0x0000000516007986 */ /* 0x0015e2000c101924 */
[----:B------:R-:W-:Y:S05]  /*8ec0*/  BRA `(.L_x_14567) ;  /* 0x0000000c00b07947 */ /* 0x000fea0003800000 */
.L_x_14568:
[----:B------:R-:W0:Y:S02]  /*8ed0*/  F2I.F64.TRUNC R5, R4 ;  /* 0x0000000400057311 */ /* 0x000e24000030d100 */
[----:B0-----:R0:W-:Y:S01]  /*8ee0*/  STG.E.U16 desc[UR36][R22.64], R5 ;  /* 0x0000000516007986 */ /* 0x0011e2000c101524 */
[----:B------:R-:W-:Y:S05]  /*8ef0*/  BRA `(.L_x_14567) ;  /* 0x0000000c00a47947 */ /* 0x000fea0003800000 */
.L_x_14563:
        /* <DEDUP_REMOVED lines=13> */
.L_x_14571:
        /* <DEDUP_REMOVED lines=8> */
.L_x_14570:
        /* <DEDUP_REMOVED lines=14> */
.L_x_14573:
        /* <DEDUP_REMOVED lines=9> */
.L_x_14572:
[----:B------:R0:W-:Y:S01]  /*91c0*/  STG.E.64 desc[UR36][R22.64], R4 ;  /* 0x0000000416007986 */ /* 0x0001e2000c101b24 */
[----:B------:R-:W-:Y:S05]  /*91d0*/  BRA `(.L_x_14567) ;  /* 0x0000000800ec7947 */ /* 0x000fea0003800000 */
.L_x_14562:
        /* <DEDUP_REMOVED lines=13> */
.L_x_14577:
        /* <DEDUP_REMOVED lines=21> */
.L_x_14580:
[----:B------:R-:W-:-:S04]  /*9400*/  SHF.R.U32.HI R3, RZ, 0x18, R3 ;  /* 0x00000018ff037819 */ /* 0x000fc80000011603 */
[----:B------:R-:W-:-:S04]  /*9410*/  LOP3.LUT R0, R0, 0x80, R3, 0xf8, !PT ;  /* 0x0000008000007812 */ /* 0x000fc800078ef803 */
[----:B------:R-:W-:-:S07]  /*9420*/  PRMT R11, R0, 0x7610, R11 ;  /* 0x00007610000b7816 */ /* 0x000fce000000000b */
.L_x_14579:
[----:B------:R-:W-:Y:S05]  /*9430*/  BSYNC.RECONVERGENT B0 ;  /* 0x0000000000007941 */ /* 0x000fea0003800200 */
.L_x_14578:
[----:B------:R0:W-:Y:S01]  /*9440*/  STG.E.U8 desc[UR36][R22.64], R11 ;  /* 0x0000000b16007986 */ /* 0x0001e2000c101124 */
[----:B------:R-:W-:Y:S05]  /*9450*/  BRA `(.L_x_14567) ;  /* 0x00000008004c7947 */ /* 0x000fea0003800000 */
.L_x_14576:
        /* <DEDUP_REMOVED lines=21> */
.L_x_14583:
[----:B------:R-:W-:-:S04]  /*95b0*/  SHF.R.U32.HI R3, RZ, 0x18, R3 ;  /* 0x00000018ff037819 */ /* 0x000fc80000011603 */
[----:B------:R-:W-:-:S04]  /*95c0*/  LOP3.LUT R0, R0, 0x80, R3, 0xf8, !PT ;  /* 0x0000008000007812 */ /* 0x000fc800078ef803 */
[----:B------:R-:W-:-:S07]  /*95d0*/  PRMT R11, R0, 0x7610, R11 ;  /* 0x00007610000b7816 */ /* 0x000fce000000000b */
.L_x_14582:
[----:B------:R-:W-:Y:S05]  /*95e0*/  BSYNC.RECONVERGENT B0 ;  /* 0x0000000000007941 */ /* 0x000fea0003800200 */
.L_x_14581:
[----:B------:R0:W-:Y:S01]  /*95f0*/  STG.E.U8 desc[UR36][R22.64], R11 ;  /* 0x0000000b16007986 */ /* 0x0001e2000c101124 */
[----:B------:R-:W-:Y:S05]  /*9600*/  BRA `(.L_x_14567) ;  /* 0x0000000400e07947 */ /* 0x000fea0003800000 */
.L_x_14575:
        /* <DEDUP_REMOVED lines=26> */
.L_x_14585:
[----:B------:R-:W0:Y:S02]  /*97b0*/  F2I.U64.F64.TRUNC R4, R4 ;  /* 0x0000000400047311 */ /* 0x000e24000030d800 */
[----:B0-----:R0:W-:Y:S01]  /*97c0*/  STG.E.64 desc[UR36][R22.64], R4 ;  /* 0x0000000416007986 */ /* 0x0011e2000c101b24 */
[----:B------:R-:W-:Y:S05]  /*97d0*/  BRA `(.L_x_14567) ;  /* 0x00000004006c7947 */ /* 0x000fea0003800000 */
.L_x_14584:
[----:B------:R-:W0:Y:S02]  /*97e0*/  F2I.U32.F64.TRUNC R5, R4 ;  /* 0x0000000400057311 */ /* 0x000e24000030d000 */
[----:B0-----:R0:W-:Y:S01]  /*97f0*/  STG.E desc[UR36][R22.64], R5 ;  /* 0x0000000516007986 */ /* 0x0011e2000c101924 */
[----:B------:R-:W-:Y:S05]  /*9800*/  BRA `(.L_x_14567) ;  /* 0x0000000400607947 */ /* 0x000fea0003800000 */
.L_x_14574:
        /* <DEDUP_REMOVED lines=10> */
.L_x_14587:
[----:B------:R-:W-:-:S05]  /*98b0*/  CS2R R6, SRZ ;  /* 0x0000000000067805 */ /* 0x000fca000001ff00 */
[----:B------:R0:W-:Y:S01]  /*98c0*/  STG.E.128 desc[UR36][R22.64], R4 ;  /* 0x0000000416007986 */ /* 0x0001e2000c101d24 */
[----:B------:R-:W-:Y:S05]  /*98d0*/  BRA `(.L_x_14567) ;  /* 0x00000004002c7947 */ /* 0x000fea0003800000 */
.L_x_14586:
[----:B------:R-:W-:-:S09]  /*98e0*/  UISETP.NE.AND UP0, UPT, UR4, 0xf, UPT ;  /* 0x0000000f0400788c */ /* 0x000fd2000bf05270 */
[----:B------:R-:W-:Y:S05]  /*98f0*/  BRA.U !UP0, `(.L_x_14588) ;  /* 0x0000000508087547 */ /* 0x000fea000b800000 */
[----:B------:R-:W-:-:S09]  /*9900*/  UISETP.NE.AND UP0, UPT, UR4, 0x17, UPT ;  /* 0x000000170400788c */ /* 0x000fd2000bf05270 */
[----:B------:R-:W-:Y:S05]  /*9910*/  BRA.U !UP0, `(.L_x_14589) ;  /* 0x0000000108a07547 */ /* 0x000fea000b800000 */
[----:B------:R-:W-:-:S09]  /*9920*/  UISETP.NE.AND UP0, UPT, UR4, 0x18, UPT ;  /* 0x000000180400788c */ /* 0x000fd2000bf05270 */
[----:B------:R-:W-:Y:S05]  /*9930*/  BRA.U !UP0, `(.L_x_14590) ;  /* 0x0000000108447547 */ /* 0x000fea000b800000 */
.L_x_14566:
        /* <DEDUP_REMOVED lines=16> */
.L_x_14591:
[----:B------:R-:W-:Y:S05]  /*9a40*/  BRA `(.L_x_14567) ;  /* 0x0000000000d07947 */ /* 0x000fea0003800000 */
.L_x_14590:
        /* <DEDUP_REMOVED lines=17> */
.L_x_14593:
[----:B------:R-:W-:Y:S05]  /*9b60*/  BSYNC.RECONVERGENT B0 ;  /* 0x0000000000007941 */ /* 0x000fea0003800200 */
.L_x_14592:
[----:B------:R-:W-:-:S05]  /*9b70*/  LOP3.LUT R3, R0, 0x80, R3, 0xf8, !PT ;  /* 0x0000008000037812 */ /* 0x000fca00078ef803 */
[----:B------:R0:W-:Y:S01]  /*9b80*/  STG.E.U8 desc[UR36][R22.64], R3 ;  /* 0x0000000316007986 */ /* 0x0001e2000c101124 */
[----:B------:R-:W-:Y:S05]  /*9b90*/  BRA `(.L_x_14567) ;  /* 0x00000000007c7947 */ /* 0x000fea0003800000 */
.L_x_14589:
        /* <DEDUP_REMOVED lines=16> */
.L_x_14595:
[----:B------:R-:W-:Y:S02]  /*9ca0*/  ISETP.GT.U32.AND P0, PT, R2, 0x7f800000, PT ;  /* 0x7f8000000200780c */ /* 0x000fe40003f04070 */
[----:B------:R-:W-:-:S04]  /*9cb0*/  MOV R0, 0x7f ;  /* 0x0000007f00007802 */ /* 0x000fc80000000f00 */
[----:B------:R-:W-:-:S07]  /*9cc0*/  SEL R0, R0, 0x7c, P0 ;  /* 0x0000007c00007807 */ /* 0x000fce0000000000 */
.L_x_14596:
[----:B------:R-:W-:Y:S05]  /*9cd0*/  BSYNC.RECONVERGENT B0 ;  /* 0x0000000000007941 */ /* 0x000fea0003800200 */
.L_x_14594:
[----:B------:R-:W-:-:S04]  /*9ce0*/  SHF.R.U32.HI R3, RZ, 0x18, R3 ;  /* 0x00000018ff037819 */ /* 0x000fc80000011603 */
[----:B------:R-:W-:-:S05]  /*9cf0*/  LOP3.LUT R3, R0, 0x80, R3, 0xf8, !PT ;  /* 0x0000008000037812 */ /* 0x000fca00078ef803 */
[----:B------:R0:W-:Y:S01]  /*9d00*/  STG.E.U8 desc[UR36][R22.64], R3 ;  /* 0x0000000316007986 */ /* 0x0001e2000c101124 */
[----:B------:R-:W-:Y:S05]  /*9d10*/  BRA `(.L_x_14567) ;  /* 0x00000000001c7947 */ /* 0x000fea0003800000 */
.L_x_14588:
[----:B------:R-:W-:Y:S01]  /*9d20*/  UMOV UR4, 0xf0000000 ;  /* 0xf000000000047882 */ /* 0x000fe20000000000 */
[----:B------:R-:W-:Y:S01]  /*9d30*/  UMOV UR5, 0x380fffff ;  /* 0x380fffff00057882 */ /* 0x000fe20000000000 */
[----:B------:R-:W0:Y:S01]  /*9d40*/  F2F.F32.F64 R0, R4 ;  /* 0x0000000400007310 */ /* 0x000e220000301000 */
[----:B------:R-:W-:-:S14]  /*9d50*/  DSETP.GEU.AND P0, PT, |R4|, UR4, PT ;  /* 0x0000000404007e2a */ /* 0x000fdc000bf0e200 */
[----:B0-----:R-:W-:-:S05]  /*9d60*/  @!P0 FMUL R0, R0, 1.175494350822287508e-38 ;  /* 0x0080000000008820 */ /* 0x001fca0000400000 */
[----:B------:R-:W-:-:S05]  /*9d70*/  F2FP.BF16.F32.PACK_AB R0, RZ, R0 ;  /* 0x00000000ff00723e */ /* 0x000fca00000010ff */
[----:B------:R0:W-:Y:S02]  /*9d80*/  STG.E.U16 desc[UR36][R22.64], R0 ;  /* 0x0000000016007986 */ /* 0x0001e4000c101524 */
.L_x_14567:
[----:B------:R-:W-:-:S07]  /*9d90*/  VIADD R17, R17, 0x80 ;  /* 0x0000008011117836 */ /* 0x000fce0000000000 */
.L_x_14530:
[----:B------:R-:W-:Y:S05]  /*9da0*/  BSYNC.RECONVERGENT B7 ;  /* 0x0000000000077941 */ /* 0x000fea0003800200 */
.L_x_14529:
[----:B------:R-:W5:Y:S02]  /*9db0*/  LDCU UR4, c[0x0][0x380] ;  /* 0x00007000ff0477ac */ /* 0x000f640008000800 */
[----:B-----5:R-:W-:-:S13]  /*9dc0*/  ISETP.GE.AND P0, PT, R17, UR4, PT ;  /* 0x0000000411007c0c */ /* 0x020fda000bf06270 */
[----:B------:R-:W-:Y:S05]  /*9dd0*/  @P0 EXIT ;  /* 0x000000000000094d */ /* 0x000fea0003800000 */
[----:B------:R-:W5:Y:S01]  /*9de0*/  LDCU UR4, c[0x0][0x388] ;  /* 0x00007100ff0477ac */ /* 0x000f620008000800 */
[----:B0-----:R-:W-:Y:S01]  /*9df0*/  MOV R0, RZ ;  /* 0x000000ff00007202 */ /* 0x001fe20000000f00 */
[----:B------:R-:W-:Y:S01]  /*9e00*/  IMAD.MOV.U32 R16, RZ, RZ, RZ ;  /* 0x000000ffff107224 */ /* 0x000fe200078e00ff */
[----:B-----5:R-:W-:-:S09]  /*9e10*/  UISETP.NE.AND UP0, UPT, UR4, URZ, UPT ;  /* 0x000000ff0400728c */ /* 0x020fd2000bf05270 */
[----:B------:R-:W-:Y:S05]  /*9e20*/  BRA.U !UP0, `(.L_x_14597) ;  /* 0x0000001108a87547 */ /* 0x000fea000b800000 */
[----:B------:R-:W0:Y:S01]  /*9e30*/  LDCU.64 UR4, c[0x0][0x390] ;  /* 0x00007200ff0477ac */ /* 0x000e220008000a00 */
[----:B------:R-:W-:Y:S01]  /*9e40*/  HFMA2 R16, -RZ, RZ, 0, 0 ;  /* 0x00000000ff107431 */ /* 0x000fe200000001ff */
[----:B------:R-:W5:Y:S01]  /*9e50*/  LDCU UR6, c[0x0][0x38c] ;  /* 0x00007180ff0677ac */ /* 0x000f620008000800 */
[----:B------:R-:W1:Y:S01]  /*9e60*/  LDCU.64 UR8, c[0x0][0x4b8] ;  /* 0x00009700ff0877ac */ /* 0x000e620008000a00 */
[----:B------:R-:W-:Y:S02]  /*9e70*/  UISETP.NE.AND UP0, UPT, UR41, URZ, UPT ;  /* 0x000000ff2900728c */ /* 0x000fe4000bf05270 */
[----:B0-----:R-:W-:-:S05]  /*9e80*/  IMAD.HI.U32 R2, R17, UR4, R16 ;  /* 0x0000000411027c27 */ /* 0x001fca000f8e0010 */
[----:B---34-:R-:W-:-:S05]  /*9e90*/  SHF.R.U32.HI R3, RZ, UR5, R2 ;  /* 0x00000005ff037c19 */ /* 0x018fca0008011602 */
[----:B------:R-:W-:-:S04]  /*9ea0*/  IMAD.MOV R0, RZ, RZ, -R3 ;  /* 0x000000ffff007224 */ /* 0x000fc800078e0a03 */
[----:B-----5:R-:W-:-:S04]  /*9eb0*/  IMAD R0, R0, UR6, R17 ;  /* 0x0000000600007c24 */ /* 0x020fc8000f8e0211 */
[C---:B-1----:R-:W-:Y:S02]  /*9ec0*/  IMAD R16, R0.reuse, UR8, RZ ;  /* 0x0000000800107c24 */ /* 0x042fe4000f8e02ff */
[----:B------:R-:W-:Y:S01]  /*9ed0*/  IMAD R0, R0, UR9, RZ ;  /* 0x0000000900007c24 */ /* 0x000fe2000f8e02ff */
[----:B------:R-:W-:Y:S06]  /*9ee0*/  BRA.U !UP0, `(.L_x_14597) ;  /* 0x0000001108787547 */ /* 0x000fec000b800000 */
[----:B------:R-:W0:Y:S01]  /*9ef0*/  LDCU.64 UR6, c[0x0][0x398] ;  /* 0x00007300ff0677ac */ /* 0x000e220008000a00 */
[----:B------:R-:W-:Y:S01]  /*9f00*/  MOV R2, RZ ;  /* 0x000000ff00027202 */ /* 0x000fe20000000f00 */
[----:B------:R-:W2:Y:S01]  /*9f10*/  LDCU UR4, c[0x0][0x3a0] ;  /* 0x00007400ff0477ac */ /* 0x000ea20008000800 */
[----:B------:R-:W1:Y:S01]  /*9f20*/  LDCU.64 UR8, c[0x0][0x4c0] ;  /* 0x00009800ff0877ac */ /* 0x000e620008000a00 */
[----:B------:R-:W-:Y:S02]  /*9f30*/  UISETP.NE.AND UP0, UPT, UR38, 0x2, UPT ;  /* 0x000000022600788c */ /* 0x000fe4000bf05270 */
[----:B0-----:R-:W-:-:S05]  /*9f40*/  IMAD.HI.U32 R4, R3, UR7, R2 ;  /* 0x0000000703047c27 */ /* 0x001fca000f8e0002 */
[----:B--2---:R-:W-:-:S05]  /*9f50*/  SHF.R.U32.HI R5, RZ, UR4, R4 ;  /* 0x00000004ff057c19 */ /* 0x004fca0008011604 */
[----:B------:R-:W-:-:S04]  /*9f60*/  IMAD.MOV R2, RZ, RZ, -R5 ;  /* 0x000000ffff027224 */ /* 0x000fc800078e0a05 */
[----:B------:R-:W-:-:S04]  /*9f70*/  IMAD R3, R2, UR6, R3 ;  /* 0x0000000602037c24 */ /* 0x000fc8000f8e0203 */
[C---:B-1----:R-:W-:Y:S02]  /*9f80*/  IMAD R16, R3.reuse, UR8, R16 ;  /* 0x0000000803107c24 */ /* 0x042fe4000f8e0210 */
        /* <DEDUP_REMOVED lines=276> */
.L_x_14597:
[----:B------:R-:W1:Y:S01]  /*b0d0*/  LDCU.128 UR8, c[0x0][0x580] ;  /* 0x0000b000ff0877ac */ /* 0x000e620008000c00 */
[----:B------:R-:W-:Y:S01]  /*b0e0*/  BSSY.RECONVERGENT B6, `(.L_x_14598) ;  /* 0x00000ee000067945 */ /* 0x000fe20003800200 */
[----:B------:R-:W-:-:S04]  /*b0f0*/  UPRMT UR4, UR42, 0x9910, URZ ;  /* 0x000099102a047896 */ /* 0x000fc800080000ff */
[----:B------:R-:W-:Y:S01]  /*b100*/  UISETP.GT.AND UP0, UPT, UR4, 0x9, UPT ;  /* 0x000000090400788c */ /* 0x000fe2000bf04270 */
[----:B-1----:R-:W-:Y:S02]  /*b110*/  IADD3 R4, P1, PT, R0, UR10, RZ ;  /* 0x0000000a00047c10 */ /* 0x002fe4000ff3e0ff */
[----:B------:R-:W-:-:S03]  /*b120*/  IADD3 R16, P0, PT, R16, UR8, RZ ;  /* 0x0000000810107c10 */ /* 0x000fc6000ff1e0ff */
[----:B--234-:R-:W-:Y:S01]  /*b130*/  IMAD.X R5, RZ, RZ, UR11, P1 ;  /* 0x0000000bff057e24 */ /* 0x01cfe200088e06ff */
        /* <DEDUP_REMOVED lines=11> */
[----:B--2---:R-:W3:Y:S01]  /*b1f0*/  I2F.F64.S16 R2, R2 ;  /* 0x0000000200027312 */ /* 0x004ee20000101c00 */
[----:B------:R-:W-:Y:S05]  /*b200*/  BRA `(.L_x_14604) ;  /* 0x0000000c006c7947 */ /* 0x000fea0003800000 */
.L_x_14602:
[----:B------:R-:W2:Y:S02]  /*b210*/  LDG.E.U8 R2, desc[UR36][R4.64] ;  /* 0x0000002404027981 */ /* 0x000ea4000c1e1100 */
[----:B--2---:R-:W4:Y:S01]  /*b220*/  I2F.F64.U16 R2, R2 ;  /* 0x0000000200027312 */ /* 0x004f220000101800 */
[----:B------:R-:W-:Y:S05]  /*b230*/  BRA `(.L_x_14604) ;  /* 0x0000000c00607947 */ /* 0x000fea0003800000 */
.L_x_14601:
[----:B------:R-:W-:-:S09]  /*b240*/  UISETP.NE.AND UP0, UPT, UR4, 0x2, UPT ;  /* 0x000000020400788c */ /* 0x000fd2000bf05270 */
[----:B------:R-:W-:Y:S05]  /*b250*/  BRA.U !UP0, `(.L_x_14605) ;  /* 0x0000000108287547 */ /* 0x000fea000b800000 */
[----:B------:R-:W-:-:S09]  /*b260*/  UISETP.NE.AND UP0, UPT, UR4, 0x3, UPT ;  /* 0x000000030400788c */ /* 0x000fd2000bf05270 */
[----:B------:R-:W-:Y:S05]  /*b270*/  BRA.U !UP0, `(.L_x_14606) ;  /* 0x0000000108147547 */ /* 0x000fea000b800000 */
[----:B------:R-:W-:-:S09]  /*b280*/  UISETP.NE.AND UP0, UPT, UR4, 0x4, UPT ;  /* 0x000000040400788c */ /* 0x000fd2000bf05270 */
[----:B------:R-:W-:Y:S05]  /*b290*/  BRA.U UP0, `(.L_x_14603) ;  /* 0x0000000900ec7547 */ /* 0x000fea000b800000 */
[----:B------:R-:W2:Y:S02]  /*b2a0*/  LDG.E.64 R2, desc[UR36][R4.64] ;  /* 0x0000002404027981 */ /* 0x000ea4000c1e1b00 */
[----:B--2---:R-:W1:Y:S01]  /*b2b0*/  I2F.F64.S64 R2, R2 ;  /* 0x0000000200027312 */ /* 0x004e620000301c00 */
[----:B------:R-:W-:Y:S05]  /*b2c0*/  BRA `(.L_x_14604) ;  /* 0x0000000c003c7947 */ /* 0x000fea0003800000 */
.L_x_14606:
[----:B------:R-:W2:Y:S02]  /*b2d0*/  LDG.E R2, desc[UR36][R4.64] ;  /* 0x0000002404027981 */ /* 0x000ea4000c1e1900 */
[----:B--2---:R-:W2:Y:S01]  /*b2e0*/  I2F.F64 R2, R2 ;  /* 0x0000000200027312 */ /* 0x004ea20000201c00 */
[----:B------:R-:W-:Y:S05]  /*b2f0*/  BRA `(.L_x_14604) ;  /* 0x0000000c00307947 */ /* 0x000fea0003800000 */
.L_x_14605:
[----:B------:R-:W2:Y:S02]  /*b300*/  LDG.E.U16 R2, desc[UR36][R4.64] ;  /* 0x0000002404027981 */ /* 0x000ea4000c1e1500 */
[----:B--2---:R-:W0:Y:S01]  /*b310*/  I2F.F64.S16 R2, R2 ;  /* 0x0000000200027312 */ /* 0x004e220000101c00 */
[----:B------:R-:W-:Y:S05]  /*b320*/  BRA `(.L_x_14604) ;  /* 0x0000000c00247947 */ /* 0x000fea0003800000 */
.L_x_14600:
        /* <DEDUP_REMOVED lines=10> */
.L_x_14608:
[----:B------:R-:W2:Y:S02]  /*b3d0*/  LDG.E.U16 R0, desc[UR36][R4.64] ;  /* 0x0000002404007981 */ /* 0x000ea4000c1e1500 */
[----:B--2---:R-:W-:-:S05]  /*b3e0*/  HADD2.F32 R0, -RZ, R0.H0_H0 ;  /* 0x20000000ff007230 */ /* 0x004fca0000004100 */
[----:B------:R-:W-:-:S04]  /*b3f0*/  FMUL.FTZ R0, R0, 1 ;  /* 0x3f80000000007820 */ /* 0x000fc80000410000 */
[----:B------:R0:W1:Y:S01]  /*b400*/  F2F.F64.F32 R2, R0 ;  /* 0x0000000000027310 */ /* 0x0000620000201800 */
[----:B------:R-:W-:Y:S05]  /*b410*/  BRA `(.L_x_14604) ;  /* 0x0000000800e87947 */ /* 0x000fea0003800000 */
.L_x_14607:
        /* <DEDUP_REMOVED lines=10> */
.L_x_14610:
[----:B------:R-:W2:Y:S02]  /*b4c0*/  LDG.E.U16 R4, desc[UR36][R4.64] ;  /* 0x0000002404047981 */ /* 0x000ea4000c1e1500 */
[----:B--2---:R-:W-:-:S05]  /*b4d0*/  HADD2.F32 R0, -RZ, R4.H0_H0 ;  /* 0x20000004ff007230 */ /* 0x004fca0000004100 */
[----:B------:R-:W-:-:S04]  /*b4e0*/  FMUL.FTZ R0, R0, 1 ;  /* 0x3f80000000007820 */ /* 0x000fc80000410000 */
[----:B------:R0:W1:Y:S01]  /*b4f0*/  F2F.F64.F32 R2, R0 ;  /* 0x0000000000027310 */ /* 0x0000620000201800 */
[----:B------:R-:W-:Y:S05]  /*b500*/  BRA `(.L_x_14604) ;  /* 0x0000000800ac7947 */ /* 0x000fea0003800000 */
.L_x_14609:
[----:B------:R0:W5:Y:S01]  /*b510*/  LDG.E.64 R2, desc[UR36][R4.64] ;  /* 0x0000002404027981 */ /* 0x000162000c1e1b00 */
[----:B------:R-:W-:Y:S05]  /*b520*/  BRA `(.L_x_14604) ;  /* 0x0000000800a47947 */ /* 0x000fea0003800000 */
.L_x_14599:
        /* <DEDUP_REMOVED lines=13> */
.L_x_14613:
[----:B------:R0:W5:Y:S01]  /*b600*/  LDG.E.64 R2, desc[UR36][R4.64] ;  /* 0x0000002404027981 */ /* 0x000162000c1e1b00 */
[----:B------:R-:W-:Y:S05]  /*b610*/  BRA `(.L_x_14604) ;  /* 0x0000000800687947 */ /* 0x000fea0003800000 */
.L_x_14612:
        /* <DEDUP_REMOVED lines=27> */
.L_x_14615:
        /* <DEDUP_REMOVED lines=14> */
.L_x_14614:
[----:B------:R-:W2:Y:S02]  /*b8b0*/  LDG.E.U16 R0, desc[UR36][R4.64] ;  /* 0x0000002404007981 */ /* 0x000ea4000c1e1500 */
[----:B--2---:R-:W-:-:S05]  /*b8c0*/  SHF.L.U32 R0, R0, 0x10, RZ ;  /* 0x0000001000007819 */ /* 0x004fca00000006ff */
[----:B------:R-:W-:-:S04]  /*b8d0*/  FMUL.FTZ R0, R0, 1 ;  /* 0x3f80000000007820 */ /* 0x000fc80000410000 */
[----:B------:R0:W1:Y:S01]  /*b8e0*/  F2F.F64.F32 R2, R0 ;  /* 0x0000000000027310 */ /* 0x0000620000201800 */
[----:B------:R-:W-:Y:S05]  /*b8f0*/  BRA `(.L_x_14604) ;  /* 0x0000000400b07947 */ /* 0x000fea0003800000 */
.L_x_14611:
        /* <DEDUP_REMOVED lines=11> */
.L_x_14618:
        /* <DEDUP_REMOVED lines=21> */
.L_x_14620:
[----:B------:R-:W-:Y:S05]  /*bb00*/  BSYNC.RECONVERGENT B0 ;  /* 0x0000000000007941 */ /* 0x000fea0003800200 */
.L_x_14619:
[----:B------:R-:W-:Y:S01]  /*bb10*/  IMAD.SHL.U32 R0, R0, 0x100000, RZ ;  /* 0x0010000000007824 */ /* 0x000fe200078e00ff */
[----:B------:R-:W-:-:S04]  /*bb20*/  LEA R2, R2, 0x3b800000, 0x17 ;  /* 0x3b80000002027811 */ /* 0x000fc800078eb8ff */
[----:B------:R-:W-:-:S05]  /*bb30*/  LOP3.LUT R0, R2, R0, R7, 0xfe, !PT ;  /* 0x0000000002007212 */ /* 0x000fca00078efe07 */
[----:B------:R-:W-:-:S04]  /*bb40*/  FMUL.FTZ R0, R0, 1 ;  /* 0x3f80000000007820 */ /* 0x000fc80000410000 */
[----:B------:R0:W1:Y:S01]  /*bb50*/  F2F.F64.F32 R2, R0 ;  /* 0x0000000000027310 */ /* 0x0000620000201800 */
[----:B------:R-:W-:Y:S05]  /*bb60*/  BRA `(.L_x_14604) ;  /* 0x0000000400147947 */ /* 0x000fea0003800000 */
.L_x_14617:
        /* <DEDUP_REMOVED lines=21> */
.L_x_14622:
[----:B------:R-:W-:Y:S05]  /*bcc0*/  BSYNC.RECONVERGENT B0 ;  /* 0x0000000000007941 */ /* 0x000fea0003800200 */
.L_x_14621:
[----:B------:R-:W-:Y:S02]  /*bcd0*/  SHF.L.U32 R0, R0, 0x15, RZ ;  /* 0x0000001500007819 */ /* 0x000fe400000006ff */
[----:B------:R-:W-:-:S04]  /*bce0*/  LEA R2, R2, 0x37800000, 0x17 ;  /* 0x3780000002027811 */ /* 0x000fc800078eb8ff */
[----:B------:R-:W-:-:S05]  /*bcf0*/  LOP3.LUT R0, R2, R0, R7, 0xfe, !PT ;  /* 0x0000000002007212 */ /* 0x000fca00078efe07 */
[----:B------:R-:W-:-:S04]  /*bd00*/  FMUL.FTZ R0, R0, 1 ;  /* 0x3f80000000007820 */ /* 0x000fc80000410000 */
[----:B------:R0:W1:Y:S01]  /*bd10*/  F2F.F64.F32 R2, R0 ;  /* 0x0000000000027310 */ /* 0x0000620000201800 */
[----:B------:R-:W-:Y:S05]  /*bd20*/  BRA `(.L_x_14604) ;  /* 0x0000000000a47947 */ /* 0x000fea0003800000 */
.L_x_14616:
        /* <DEDUP_REMOVED lines=18> */
.L_x_14603:
        /* <DEDUP_REMOVED lines=16> */
.L_x_14625:
[----:B------:R-:W-:Y:S01]  /*bf50*/  CS2R R2, SRZ ;  /* 0x0000000000027805 */ /* 0x000fe2000001ff00 */
[----:B------:R-:W-:Y:S06]  /*bf60*/  BRA `(.L_x_14604) ;  /* 0x0000000000147947 */ /* 0x000fec0003800000 */
.L_x_14624:
[----:B------:R-:W2:Y:S02]  /*bf70*/  LDG.E.64 R2, desc[UR36][R4.64] ;  /* 0x0000002404027981 */ /* 0x000ea4000c1e1b00 */
[----:B--2---:R-:W0:Y:S01]  /*bf80*/  I2F.F64.U64 R2, R2 ;  /* 0x0000000200027312 */ /* 0x004e220000301800 */
[----:B------:R-:W-:Y:S05]  /*bf90*/  BRA `(.L_x_14604) ;  /* 0x0000000000087947 */ /* 0x000fea0003800000 */
.L_x_14623:
[----:B------:R-:W2:Y:S02]  /*bfa0*/  LDG.E R2, desc[UR36][R4.64] ;  /* 0x0000002404027981 */ /* 0x000ea4000c1e1900 */
[----:B--2---:R-:W0:Y:S02]  /*bfb0*/  I2F.F64.U32 R2, R2 ;  /* 0x0000000200027312 */ /* 0x004e240000201800 */
.L_x_14604:
[----:B------:R-:W-:Y:S05]  /*bfc0*/  BSYNC.RECONVERGENT B6 ;  /* 0x0000000000067941 */ /* 0x000fea0003800200 */
.L_x_14598:
[----:B------:R-:W1:Y:S01]  /*bfd0*/  LDCU UR4, c[0x0][0x59c] ;  /* 0x0000b380ff0477ac */ /* 0x000e620008000800 */
[----:B------:R-:W1:Y:S01]  /*bfe0*/  LDC.64 R6, c[0x0][0x598] ;  /* 0x00016600ff067b82 */ /* 0x000e620000000a00 */
[----:B0-----:R-:W-:Y:S01]  /*bff0*/  IMAD.MOV.U32 R4, RZ, RZ, 0x1 ;  /* 0x00000001ff047424 */ /* 0x001fe200078e00ff */
[----:B-12345:R-:W-:Y:S01]  /*c000*/  FSETP.GEU.AND P1, PT, |R3|, 6.5827683646048100446e-37, PT ;  /* 0x036000000300780b */ /* 0x03efe20003f2e200 */
[----:B------:R-:W-:Y:S01]  /*c010*/  BSSY.RECONVERGENT B0, `(.L_x_14626) ;  /* 0x000000f000007945 */ /* 0x000fe20003800200 */
[----:B------:R-:W0:Y:S03]  /*c020*/  MUFU.RCP64H R5, UR4 ;  /* 0x0000000400057d08 */ /* 0x000e260008001800 */
        /* <DEDUP_REMOVED lines=13> */
.L_x_14627:
[----:B------:R-:W-:Y:S05]  /*c100*/  BSYNC.RECONVERGENT B0 ;  /* 0x0000000000007941 */ /* 0x000fea0003800200 */
.L_x_14626:
        /* <DEDUP_REMOVED lines=14> */
.L_x_14631:
[----:B------:R-:W0:Y:S02]  /*c1f0*/  F2I.S64.F64.TRUNC R4, R4 ;  /* 0x0000000400047311 */ /* 0x000e24000030d900 */
[----:B0-----:R-:W-:-:S05]  /*c200*/  MOV R3, R4 ;  /* 0x0000000400037202 */ /* 0x001fca0000000f00 */
[----:B------:R-:W-:Y:S01]  /*c210*/  STG.E.U8 desc[UR36][R16.64], R3 ;  /* 0x0000000310007986 */ /* 0x000fe2000c101124 */
[----:B------:R-:W-:Y:S05]  /*c220*/  EXIT ;  /* 0x000000000000794d */ /* 0x000fea0003800000 */
.L_x_14630:
        /* <DEDUP_REMOVED lines=9> */
.L_x_14634:
[----:B------:R-:W0:Y:S02]  /*c2c0*/  F2I.F64.TRUNC R5, R4 ;  /* 0x0000000400057311 */ /* 0x000e24000030d100 */
[----:B0-----:R-:W-:Y:S01]  /*c2d0*/  STG.E desc[UR36][R16.64], R5 ;  /* 0x0000000510007986 */ /* 0x001fe2000c101924 */
[----:B------:R-:W-:Y:S05]  /*c2e0*/  EXIT ;  /* 0x000000000000794d */ /* 0x000fea0003800000 */
.L_x_14633:
[----:B------:R-:W0:Y:S02]  /*c2f0*/  F2I.F64.TRUNC R5, R4 ;  /* 0x0000000400057311 */ /* 0x000e24000030d100 */
[----:B0-----:R-:W-:Y:S01]  /*c300*/  STG.E.U16 desc[UR36][R16.64], R5 ;  /* 0x0000000510007986 */ /* 0x001fe2000c101524 */
[----:B------:R-:W-:Y:S05]  /*c310*/  EXIT ;  /* 0x000000000000794d */ /* 0x000fea0003800000 */
.L_x_14629:
        /* <DEDUP_REMOVED lines=13> */
.L_x_14636:
        /* <DEDUP_REMOVED lines=8> */
.L_x_14635:
        /* <DEDUP_REMOVED lines=14> */
.L_x_14638:
        /* <DEDUP_REMOVED lines=9> */
.L_x_14637:
[----:B------:R-:W-:Y:S01]  /*c5e0*/  STG.E.64 desc[UR36][R16.64], R4 ;  /* 0x0000000410007986 */ /* 0x000fe2000c101b24 */
[----:B------:R-:W-:Y:S05]  /*c5f0*/  EXIT ;  /* 0x000000000000794d */ /* 0x000fea0003800000 */
.L_x_14628:
        /* <DEDUP_REMOVED lines=13> */
.L_x_14642:
        /* <DEDUP_REMOVED lines=21> */
.L_x_14645:
[----:B------:R-:W-:-:S04]  /*c820*/  SHF.R.U32.HI R3, RZ, 0x18, R3 ;  /* 0x00000018ff037819 */ /* 0x000fc80000011603 */
[----:B------:R-:W-:-:S04]  /*c830*/  LOP3.LUT R0, R0, 0x80, R3, 0xf8, !PT ;  /* 0x0000008000007812 */ /* 0x000fc800078ef803 */
[----:B------:R-:W-:-:S07]  /*c840*/  PRMT R8, R0, 0x7610, R8 ;  /* 0x0000761000087816 */ /* 0x000fce0000000008 */
.L_x_14644:
[----:B------:R-:W-:Y:S05]  /*c850*/  BSYNC.RECONVERGENT B0 ;  /* 0x0000000000007941 */ /* 0x000fea0003800200 */
.L_x_14643:
[----:B------:R-:W-:Y:S01]  /*c860*/  STG.E.U8 desc[UR36][R16.64], R8 ;  /* 0x0000000810007986 */ /* 0x000fe2000c101124 */
[----:B------:R-:W-:Y:S05]  /*c870*/  EXIT ;  /* 0x000000000000794d */ /* 0x000fea0003800000 */
.L_x_14641:
        /* <DEDUP_REMOVED lines=21> */
.L_x_14648:
[----:B------:R-:W-:-:S04]  /*c9d0*/  SHF.R.U32.HI R3, RZ, 0x18, R3 ;  /* 0x00000018ff037819 */ /* 0x000fc80000011603 */
[----:B------:R-:W-:-:S04]  /*c9e0*/  LOP3.LUT R0, R0, 0x80, R3, 0xf8, !PT ;  /* 0x0000008000007812 */ /* 0x000fc800078ef803 */
[----:B------:R-:W-:-:S07]  /*c9f0*/  PRMT R8, R0, 0x7610, R8 ;  /* 0x0000761000087816 */ /* 0x000fce0000000008 */
.L_x_14647:
[----:B------:R-:W-:Y:S05]  /*ca00*/  BSYNC.RECONVERGENT B0 ;  /* 0x0000000000007941 */ /* 0x000fea0003800200 */
.L_x_14646:
[----:B------:R-:W-:Y:S01]  /*ca10*/  STG.E.U8 desc[UR36][R16.64], R8 ;  /* 0x0000000810007986 */ /* 0x000fe2000c101124 */
[----:B------:R-:W-:Y:S05]  /*ca20*/  EXIT ;  /* 0x000000000000794d */ /* 0x000fea0003800000 */
.L_x_14640:
        /* <DEDUP_REMOVED lines=26> */
.L_x_14650:
[----:B------:R-:W0:Y:S02]  /*cbd0*/  F2I.U64.F64.TRUNC R4, R4 ;  /* 0x0000000400047311 */ /* 0x000e24000030d800 */
[----:B0-----:R-:W-:Y:S01]  /*cbe0*/  STG.E.64 desc[UR36][R16.64], R4 ;  /* 0x0000000410007986 */ /* 0x001fe2000c101b24 */
[----:B------:R-:W-:Y:S05]  /*cbf0*/  EXIT ;  /* 0x000000000000794d */ /* 0x000fea0003800000 */
.L_x_14649:
[----:B------:R-:W0:Y:S02]  /*cc00*/  F2I.U32.F64.TRUNC R5, R4 ;  /* 0x0000000400057311 */ /* 0x000e24000030d000 */
[----:B0-----:R-:W-:Y:S01]  /*cc10*/  STG.E desc[UR36][R16.64], R5 ;  /* 0x0000000510007986 */ /* 0x001fe2000c101924 */
[----:B------:R-:W-:Y:S05]  /*cc20*/  EXIT ;  /* 0x000000000000794d */ /* 0x000fea0003800000 */
.L_x_14639:
        /* <DEDUP_REMOVED lines=10> */
.L_x_14652:
[----:B------:R-:W-:-:S05]  /*ccd0*/  CS2R R6, SRZ ;  /* 0x0000000000067805 */ /* 0x000fca000001ff00 */
[----:B------:R-:W-:Y:S01]  /*cce0*/  STG.E.128 desc[UR36][R16.64], R4 ;  /* 0x0000000410007986 */ /* 0x000fe2000c101d24 */
[----:B------:R-:W-:Y:S05]  /*ccf0*/  EXIT ;  /* 0x000000000000794d */ /* 0x000fea0003800000 */
.L_x_14651:
[----:B------:R-:W-:-:S09]  /*cd00*/  UISETP.NE.AND UP0, UPT, UR4, 0xf, UPT ;  /* 0x0000000f0400788c */ /* 0x000fd2000bf05270 */
[----:B------:R-:W-:Y:S05]  /*cd10*/  BRA.U !UP0, `(.L_x_14653) ;  /* 0x0000000508087547 */ /* 0x000fea000b800000 */
[----:B------:R-:W-:-:S09]  /*cd20*/  UISETP.NE.AND UP0, UPT, UR4, 0x17, UPT ;  /* 0x000000170400788c */ /* 0x000fd2000bf05270 */
[----:B------:R-:W-:Y:S05]  /*cd30*/  BRA.U !UP0, `(.L_x_14654) ;  /* 0x0000000108a07547 */ /* 0x000fea000b800000 */
[----:B------:R-:W-:-:S09]  /*cd40*/  UISETP.NE.AND UP0, UPT, UR4, 0x18, UPT ;  /* 0x000000180400788c */ /* 0x000fd2000bf05270 */
[----:B------:R-:W-:Y:S05]  /*cd50*/  BRA.U !UP0, `(.L_x_14655) ;  /* 0x0000000108447547 */ /* 0x000fea000b800000 */
.L_x_14632:
        /* <DEDUP_REMOVED lines=16> */
.L_x_14656:
[----:B------:R-:W-:Y:S05]  /*ce60*/  EXIT ;  /* 0x000000000000794d */ /* 0x000fea0003800000 */
.L_x_14655:
        /* <DEDUP_REMOVED lines=17> */
.L_x_14658:
[----:B------:R-:W-:Y:S05]  /*cf80*/  BSYNC.RECONVERGENT B0 ;  /* 0x0000000000007941 */ /* 0x000fea0003800200 */
.L_x_14657:
[----:B------:R-:W-:-:S05]  /*cf90*/  LOP3.LUT R3, R0, 0x80, R3, 0xf8, !PT ;  /* 0x0000008000037812 */ /* 0x000fca00078ef803 */
[----:B------:R-:W-:Y:S01]  /*cfa0*/  STG.E.U8 desc[UR36][R16.64], R3 ;  /* 0x0000000310007986 */ /* 0x000fe2000c101124 */
[----:B------:R-:W-:Y:S05]  /*cfb0*/  EXIT ;  /* 0x000000000000794d */ /* 0x000fea0003800000 */
.L_x_14654:
        /* <DEDUP_REMOVED lines=16> */
.L_x_14660:
[----:B------:R-:W-:Y:S02]  /*d0c0*/  ISETP.GT.U32.AND P0, PT, R2, 0x7f800000, PT ;  /* 0x7f8000000200780c */ /* 0x000fe40003f04070 */
[----:B------:R-:W-:-:S04]  /*d0d0*/  MOV R0, 0x7f ;  /* 0x0000007f00007802 */ /* 0x000fc80000000f00 */
[----:B------:R-:W-:-:S07]  /*d0e0*/  SEL R0, R0, 0x7c, P0 ;  /* 0x0000007c00007807 */ /* 0x000fce0000000000 */
.L_x_14661:
[----:B------:R-:W-:Y:S05]  /*d0f0*/  BSYNC.RECONVERGENT B0 ;  /* 0x0000000000007941 */ /* 0x000fea0003800200 */
.L_x_14659:
[----:B------:R-:W-:-:S04]  /*d100*/  SHF.R.U32.HI R3, RZ, 0x18, R3 ;  /* 0x00000018ff037819 */ /* 0x000fc80000011603 */
[----:B------:R-:W-:-:S05]  /*d110*/  LOP3.LUT R3, R0, 0x80, R3, 0xf8, !PT ;  /* 0x0000008000037812 */ /* 0x000fca00078ef803 */
[----:B------:R-:W-:Y:S01]  /*d120*/  STG.E.U8 desc[UR36][R16.64], R3 ;  /* 0x0000000310007986 */ /* 0x000fe2000c101124 */
[----:B------:R-:W-:Y:S05]  /*d130*/  EXIT ;  /* 0x000000000000794d */ /* 0x000fea0003800000 */
.L_x_14653:
        /* <DEDUP_REMOVED lines=8> */
        .weak           $__internal_49_$__cuda_sm20_div_rn_f64_full
        .type           $__internal_49_$__cuda_sm20_div_rn_f64_full,@function
        .size           $__internal_49_$__cuda_sm20_div_rn_f64_full,(.L_x_19395 - $__internal_49_$__cuda_sm20_div_rn_f64_full)
$__internal_49_$__cuda_sm20_div_rn_f64_full:
[C---:B------:R-:W-:Y:S01]  /*d1c0*/  FSETP.GEU.AND P0, PT, |R19|.reuse, 1.469367938527859385e-39, PT ;  /* 0x001000001300780b */ /* 0x040fe20003f0e200 */
[----:B------:R-:W-:Y:S01]  /*d1d0*/  IMAD.U32 R6, RZ, RZ, UR43 ;  /* 0x0000002bff067e24 */ /* 0x000fe2000f8e00ff */
[----:B------:R-:W-:Y:S01]  /*d1e0*/  MOV R18, UR43 ;  /* 0x0000002b00127c02 */ /* 0x000fe20008000f00 */
[----:B------:R-:W-:Y:S01]  /*d1f0*/  IMAD.MOV.U32 R10, RZ, RZ, 0x1 ;  /* 0x00000001ff0a7424 */ /* 0x000fe200078e00ff */
[----:B------:R-:W-:Y:S01]  /*d200*/  LOP3.LUT R4, R19, 0x800fffff, RZ, 0xc0, !PT ;  /* 0x800fffff13047812 */ /* 0x000fe200078ec0ff */
[----:B------:R-:W-:Y:S01]  /*d210*/  IMAD.MOV.U32 R8, RZ, RZ, R2 ;  /* 0x000000ffff087224 */ /* 0x000fe200078e0002 */
[----:B------:R-:W-:Y:S01]  /*d220*/  MOV R9, R3 ;  /* 0x0000000300097202 */ /* 0x000fe20000000f00 */
[----:B------:R-:W-:Y:S01]  /*d230*/  BSSY.RECONVERGENT B1, `(.L_x_14662) ;  /* 0x0000053000017945 */ /* 0x000fe20003800200 */
[----:B------:R-:W-:Y:S02]  /*d240*/  LOP3.LUT R7, R4, 0x3ff00000, RZ, 0xfc, !PT ;  /* 0x3ff0000004077812 */ /* 0x000fe400078efcff */
[----:B------:R-:W-:-:S02]  /*d250*/  FSETP.GEU.AND P2, PT, |R9|, 1.469367938527859385e-39, PT ;  /* 0x001000000900780b */ /* 0x000fc40003f4e200 */
[----:B------:R-:W-:Y:S01]  /*d260*/  LOP3.LUT R2, R9, 0x7ff00000, RZ, 0xc0, !PT ;  /* 0x7ff0000009027812 */ /* 0x000fe200078ec0ff */
[----:B------:R-:W-:Y:S01]  /*d270*/  @!P0 DMUL R6, R18, 8.98846567431157953865e+307 ;  /* 0x7fe0000012068828 */ /* 0x000fe20000000000 */
[----:B------:R-:W-:-:S03]  /*d280*/  LOP3.LUT R5, R19, 0x7ff00000, RZ, 0xc0, !PT ;  /* 0x7ff0000013057812 */ /* 0x000fc600078ec0ff */
[----:B------:R-:W-:Y:S01]  /*d290*/  IMAD.MOV.U32 R4, RZ, RZ, R2 ;  /* 0x000000ffff047224 */ /* 0x000fe200078e0002 */
[C---:B------:R-:W-:Y:S01]  /*d2a0*/  ISETP.GE.U32.AND P1, PT, R2.reuse, R5, PT ;  /* 0x000000050200720c */ /* 0x040fe20003f26070 */
[----:B------:R-:W0:Y:S04]  /*d2b0*/  MUFU.RCP64H R11, R7 ;  /* 0x00000007000b7308 */ /* 0x000e280000001800 */
[----:B------:R-:W-:Y:S02]  /*d2c0*/  @!P2 LOP3.LUT R3, R19, 0x7ff00000, RZ, 0xc0, !PT ;  /* 0x7ff000001303a812 */ /* 0x000fe400078ec0ff */
[----:B------:R-:W-:Y:S02]  /*d2d0*/  @!P0 LOP3.LUT R5, R7, 0x7ff00000, RZ, 0xc0, !PT ;  /* 0x7ff0000007058812 */ /* 0x000fe400078ec0ff */
[----:B------:R-:W-:-:S02]  /*d2e0*/  @!P2 ISETP.GE.U32.AND P3, PT, R2, R3, PT ;  /* 0x000000030200a20c */ /* 0x000fc40003f66070 */
[----:B------:R-:W-:Y:S01]  /*d2f0*/  MOV R3, 0x1ca00000 ;  /* 0x1ca0000000037802 */ /* 0x000fe20000000f00 */
[----:B------:R-:W-:-:S03]  /*d300*/  VIADD R25, R5, 0xffffffff ;  /* 0xffffffff05197836 */ /* 0x000fc60000000000 */
[----:B------:R-:W-:Y:S01]  /*d310*/  @!P2 SEL R13, R3, 0x63400000, !P3 ;  /* 0x63400000030da807 */ /* 0x000fe20005800000 */
[----:B0-----:R-:W-:-:S03]  /*d320*/  DFMA R14, R10, -R6, 1 ;  /* 0x3ff000000a0e742b */ /* 0x001fc60000000806 */
[----:B------:R-:W-:-:S04]  /*d330*/  @!P2 LOP3.LUT R20, R13, 0x80000000, R9, 0xf8, !PT ;  /* 0x800000000d14a812 */ /* 0x000fc800078ef809 */
[----:B------:R-:W-:Y:S02]  /*d340*/  @!P2 LOP3.LUT R21, R20, 0x100000, RZ, 0xfc, !PT ;  /* 0x001000001415a812 */ /* 0x000fe400078efcff */
[----:B------:R-:W-:Y:S01]  /*d350*/  @!P2 MOV R20, RZ ;  /* 0x000000ff0014a202 */ /* 0x000fe20000000f00 */
        /* <DEDUP_REMOVED lines=37> */
[----:B------:R-:W-:-:S10]  /*d5b0*/  DFMA R6, R2, -R6, R20 ;  /* 0x800000060206722b */ /* 0x000fd40000000014 */
[----:B------:R-:W-:Y:S02]  /*d5c0*/  FSETP.NEU.AND P0, PT, |R7|, R5, PT ;  /* 0x000000050700720b */ /* 0x000fe40003f0d200 */
[----:B------:R-:W-:Y:S02]  /*d5d0*/  LOP3.LUT R5, R11, R4, RZ, 0x3c, !PT ;  /* 0x000000040b057212 */ /* 0x000fe400078e3cff */
[----:B------:R-:W-:Y:S02]  /*d5e0*/  FSEL R2, R10, R2, !P0 ;  /* 0x000000020a027208 */ /* 0x000fe40004000000 */
[----:B------:R-:W-:Y:S01]  /*d5f0*/  FSEL R3, R5, R3, !P0 ;  /* 0x0000000305037208 */ /* 0x000fe20004000000 */
[----:B------:R-:W-:Y:S06]  /*d600*/  BRA `(.L_x_14664) ;  /* 0x0000000000547947 */ /* 0x000fec0003800000 */
.L_x_14663:
        /* <DEDUP_REMOVED lines=16> */
.L_x_14666:
[----:B------:R-:W-:Y:S01]  /*d710*/  LOP3.LUT R3, R19, 0x80000, RZ, 0xfc, !PT ;  /* 0x0008000013037812 */ /* 0x000fe200078efcff */
[----:B------:R-:W-:Y:S01]  /*d720*/  IMAD.MOV.U32 R2, RZ, RZ, R18 ;  /* 0x000000ffff027224 */ /* 0x000fe200078e0012 */
[----:B------:R-:W-:Y:S06]  /*d730*/  BRA `(.L_x_14664) ;  /* 0x0000000000087947 */ /* 0x000fec0003800000 */
.L_x_14665:
[----:B------:R-:W-:Y:S02]  /*d740*/  LOP3.LUT R3, R9, 0x80000, RZ, 0xfc, !PT ;  /* 0x0008000009037812 */ /* 0x000fe400078efcff */
[----:B------:R-:W-:-:S07]  /*d750*/  MOV R2, R8 ;  /* 0x0000000800027202 */ /* 0x000fce0000000f00 */
.L_x_14664:
[----:B------:R-:W-:Y:S05]  /*d760*/  BSYNC.RECONVERGENT B1 ;  /* 0x0000000000017941 */ /* 0x000fea0003800200 */
.L_x_14662:
[----:B------:R-:W-:Y:S01]  /*d770*/  MOV R5, R3 ;  /* 0x0000000300057202 */ /* 0x000fe20000000f00 */
[----:B------:R-:W-:Y:S02]  /*d780*/  HFMA2 R3, -RZ, RZ, 0, 0 ;  /* 0x00000000ff037431 */ /* 0x000fe400000001ff */
[----:B------:R-:W-:Y:S02]  /*d790*/  IMAD.MOV.U32 R4, RZ, RZ, R2 ;  /* 0x000000ffff047224 */ /* 0x000fe400078e0002 */
[----:B------:R-:W-:-:S04]  /*d7a0*/  IMAD.MOV.U32 R2, RZ, RZ, R0 ;  /* 0x000000ffff027224 */ /* 0x000fc800078e0000 */
[----:B------:R-:W-:Y:S05]  /*d7b0*/  RET.REL.NODEC R2 `(_ZN2at6native18elementwise_kernelILi128ELi4EZNS0_15gpu_kernel_implINS0_13BUnaryFunctorIdddNS0_15binary_internal10DivFunctorIdEEEEEEvRNS_18TensorIteratorBaseERKT_EUliE_EEviT1_) ;  /* 0xffffff2802107950 */ /* 0x000fea0003c3ffff */
.L_x_14667:
        /* <DEDUP_REMOVED lines=12> */
.L_x_19395:


//--------------------- .text._ZN2at6native27unrolled_elementwise_kernelINS0_13BUnaryFunctorIdddNS0_15binary_internal10DivFunctorIdEEEESt5arrayIPcLm2EELi4E23TrivialOffsetCalculatorILi1EjESB_NS0_6memory12LoadWithCastILi1EEENSC_13StoreWithCastILi1EEEEEviT_T0_T2_T3_T4_T5_ --------------------------
	.section	.text._ZN2at6native27unrolled_elementwise_kernelINS0_13BUnaryFunctorIdddNS0_15binary_internal10DivFunctorIdEEEESt5arrayIPcLm2EELi4E23TrivialOffsetCalculatorILi1EjESB_NS0_6memory12LoadWithCastILi1EEENSC_13StoreWithCastILi1EEEEEviT_T0_T2_T3_T4_T5_,"ax",@progbits
	.align	128
        .global         _ZN2at6native27unrolled_elementwise_kernelINS0_13BUnaryFunctorIdddNS0_15binary_internal10DivFunctorIdEEEESt5arrayIPcLm2EELi4E23TrivialOffsetCalculatorILi1EjESB_NS0_6memory12LoadWithCastILi1EEENSC_13StoreWithCastILi1EEEEEviT_T0_T2_T3_T4_T5_
        .type           _ZN2at6native27unrolled_elementwise_kernelINS0_13BUnaryFunctorIdddNS0_15binary_internal10DivFunctorIdEEEESt5arrayIPcLm2EELi4E23TrivialOffsetCalculatorILi1EjESB_NS0_6memory12LoadWithCastILi1EEENSC_13StoreWithCastILi1EEEEEviT_T0_T2_T3_T4_T5_,@function
        .size           _ZN2at6native27unrolled_elementwise_kernelINS0_13BUnaryFunctorIdddNS0_15binary_internal10DivFunctorIdEEEESt5arrayIPcLm2EELi4E23TrivialOffsetCalculatorILi1EjESB_NS0_6memory12LoadWithCastILi1EEENSC_13StoreWithCastILi1EEEEEviT_T0_T2_T3_T4_T5_,(.L_x_19396 - _ZN2at6native27unrolled_elementwise_kernelINS0_13BUnaryFunctorIdddNS0_15binary_internal10DivFunctorIdEEEESt5arrayIPcLm2EELi4E23TrivialOffsetCalculatorILi1EjESB_NS0_6memory12LoadWithCastILi1EEENSC_13StoreWithCastILi1EEEEEviT_T0_T2_T3_T4_T5_)
        .other          _ZN2at6native27unrolled_elementwise_kernelINS0_13BUnaryFunctorIdddNS0_15binary_internal10DivFunctorIdEEEESt5arrayIPcLm2EELi4E23TrivialOffsetCalculatorILi1EjESB_NS0_6memory12LoadWithCastILi1EEENSC_13StoreWithCastILi1EEEEEviT_T0_T2_T3_T4_T5_,@"STO_CUDA_ENTRY STV_DEFAULT"
_ZN2at6native27unrolled_elementwise_kernelINS0_13BUnaryFunctorIdddNS0_15binary_internal10DivFunctorIdEEEESt5arrayIPcLm2EELi4E23TrivialOffsetCalculatorILi1EjESB_NS0_6memory12LoadWithCastILi1EEENSC_13StoreWithCastILi1EEEEEviT_T0_T2_T3_T4_T5_:
.text._ZN2at6native27unrolled_elementwise_kernelINS0_13BUnaryFunctorIdddNS0_15binary_internal10DivFunctorIdEEEESt5arrayIPcLm2EELi4E23TrivialOffsetCalculatorILi1EjESB_NS0_6memory12LoadWithCastILi1EEENSC_13StoreWithCastILi1EEEEEviT_T0_T2_T3_T4_T5_:
        /* <DEDUP_REMOVED lines=33> */
.L_x_14674:
[----:B------:R-:W2:Y:S02]  /*0210*/  LDG.E.U8 R4, desc[UR36][R4.64] ;  /* 0x0000002404047981 */ /* 0x000ea4000c1e1100 */
[----:B--2---:R0:W1:Y:S01]  /*0220*/  I2F.F64.U16 R26, R4 ;  /* 0x00000004001a7312 */ /* 0x0040620000101800 */
[----:B------:R-:W-:Y:S05]  /*0230*/  BRA `(.L_x_14676) ;  /* 0x0000000c00647947 */ /* 0x000fea0003800000 */
.L_x_14673:
        /* <DEDUP_REMOVED lines=9> */
.L_x_14678:
[----:B------:R-:W2:Y:S02]  /*02d0*/  LDG.E R4, desc[UR36][R4.64] ;  /* 0x0000002404047981 */ /* 0x000ea4000c1e1900 */
[----:B--2---:R1:W2:Y:S01]  /*02e0*/  I2F.F64 R26, R4 ;  /* 0x00000004001a7312 */ /* 0x0042a20000201c00 */
[----:B------:R-:W-:Y:S05]  /*02f0*/  BRA `(.L_x_14676) ;  /* 0x0000000c00347947 */ /* 0x000fea0003800000 */
.L_x_14677:
[----:B------:R-:W2:Y:S02]  /*0300*/  LDG.E.U16 R4, desc[UR36][R4.64] ;  /* 0x0000002404047981 */ /* 0x000ea4000c1e1500 */
[----:B--2---:R3:W4:Y:S01]  /*0310*/  I2F.F64.S16 R26, R4 ;  /* 0x00000004001a7312 */ /* 0x0047220000101c00 */
[----:B------:R-:W-:Y:S05]  /*0320*/  BRA `(.L_x_14676) ;  /* 0x0000000c00287947 */ /* 0x000fea0003800000 */
.L_x_14672:
        /* <DEDUP_REMOVED lines=10> */
.L_x_14680:
[----:B------:R-:W2:Y:S02]  /*03d0*/  LDG.E.U16 R0, desc[UR36][R4.64] ;  /* 0x0000002404007981 */ /* 0x000ea4000c1e1500 */
[----:B--2---:R-:W-:-:S05]  /*03e0*/  HADD2.F32 R0, -RZ, R0.H0_H0 ;  /* 0x20000000ff007230 */ /* 0x004fca0000004100 */
[----:B------:R-:W-:-:S04]  /*03f0*/  FMUL.FTZ R0, R0, 1 ;  /* 0x3f80000000007820 */ /* 0x000fc80000410000 */
[----:B------:R0:W1:Y:S01]  /*0400*/  F2F.F64.F32 R26, R0 ;  /* 0x00000000001a7310 */ /* 0x0000620000201800 */
[----:B------:R-:W-:Y:S05]  /*0410*/  BRA `(.L_x_14676) ;  /* 0x0000000800ec7947 */ /* 0x000fea0003800000 */
.L_x_14679:
        /* <DEDUP_REMOVED lines=10> */
.L_x_14682:
[----:B------:R-:W2:Y:S02]  /*04c0*/  LDG.E.U16 R4, desc[UR36][R4.64] ;  /* 0x0000002404047981 */ /* 0x000ea4000c1e1500 */
[----:B--2---:R-:W-:-:S05]  /*04d0*/  HADD2.F32 R0, -RZ, R4.H0_H0 ;  /* 0x20000004ff007230 */ /* 0x004fca0000004100 */
[----:B------:R-:W-:-:S04]  /*04e0*/  FMUL.FTZ R0, R0, 1 ;  /* 0x3f80000000007820 */ /* 0x000fc80000410000 */
[----:B------:R0:W1:Y:S01]  /*04f0*/  F2F.F64.F32 R26, R0 ;  /* 0x00000000001a7310 */ /* 0x0000620000201800 */
[----:B------:R-:W-:Y:S05]  /*0500*/  BRA `(.L_x_14676) ;  /* 0x0000000800b07947 */ /* 0x000fea0003800000 */
.L_x_14681:
[----:B------:R0:W5:Y:S01]  /*0510*/  LDG.E.64 R26, desc[UR36][R4.64] ;  /* 0x00000024041a7981 */ /* 0x000162000c1e1b00 */
[----:B------:R-:W-:Y:S05]  /*0520*/  BRA `(.L_x_14676) ;  /* 0x0000000800a87947 */ /* 0x000fea0003800000 */
.L_x_14671:
        /* <DEDUP_REMOVED lines=13> */
.L_x_14685:
[----:B------:R0:W5:Y:S01]  /*0600*/  LDG.E.64 R26, desc[UR36][R4.64] ;  /* 0x00000024041a7981 */ /* 0x000162000c1e1b00 */
[----:B------:R-:W-:Y:S05]  /*0610*/  BRA `(.L_x_14676) ;  /* 0x00000008006c7947 */ /* 0x000fea0003800000 */
.L_x_14684:
        /* <DEDUP_REMOVED lines=27> */
.L_x_14687:
        /* <DEDUP_REMOVED lines=15> */
.L_x_14686:
[----:B------:R-:W2:Y:S02]  /*08c0*/  LDG.E.U16 R0, desc[UR36][R4.64] ;  /* 0x0000002404007981 */ /* 0x000ea4000c1e1500 */
[----:B--2---:R-:W-:-:S04]  /*08d0*/  IMAD.U32 R0, R0, 0x10000, RZ ;  /* 0x0001000000007824 */ /* 0x004fc800078e00ff */
[----:B------:R-:W-:-:S04]  /*08e0*/  FMUL.FTZ R0, R0, 1 ;  /* 0x3f80000000007820 */ /* 0x000fc80000410000 */
[----:B------:R0:W1:Y:S01]  /*08f0*/  F2F.F64.F32 R26, R0 ;  /* 0x00000000001a7310 */ /* 0x0000620000201800 */
[----:B------:R-:W-:Y:S05]  /*0900*/  BRA `(.L_x_14676) ;  /* 0x0000000400b07947 */ /* 0x000fea0003800000 */
.L_x_14683:
        /* <DEDUP_REMOVED lines=11> */
.L_x_14690:
        /* <DEDUP_REMOVED lines=21> */
.L_x_14692:
[----:B------:R-:W-:Y:S05]  /*0b10*/  BSYNC.RECONVERGENT B0 ;  /* 0x0000000000007941 */ /* 0x000fea0003800200 */
.L_x_14691:
[----:B------:R-:W-:Y:S01]  /*0b20*/  IMAD.SHL.U32 R0, R0, 0x100000, RZ ;  /* 0x0010000000007824 */ /* 0x000fe200078e00ff */
[----:B------:R-:W-:-:S04]  /*0b30*/  LEA R3, R3, 0x3b800000, 0x17 ;  /* 0x3b80000003037811 */ /* 0x000fc800078eb8ff */
[----:B------:R-:W-:-:S05]  /*0b40*/  LOP3.LUT R0, R3, R0, R7, 0xfe, !PT ;  /* 0x0000000003007212 */ /* 0x000fca00078efe07 */
[----:B------:R-:W-:-:S04]  /*0b50*/  FMUL.FTZ R0, R0, 1 ;  /* 0x3f80000000007820 */ /* 0x000fc80000410000 */
[----:B------:R0:W1:Y:S01]  /*0b60*/  F2F.F64.F32 R26, R0 ;  /* 0x00000000001a7310 */ /* 0x0000620000201800 */
[----:B------:R-:W-:Y:S05]  /*0b70*/  BRA `(.L_x_14676) ;  /* 0x0000000400147947 */ /* 0x000fea0003800000 */
.L_x_14689:
        /* <DEDUP_REMOVED lines=21> */
.L_x_14694:
[----:B------:R-:W-:Y:S05]  /*0cd0*/  BSYNC.RECONVERGENT B0 ;  /* 0x0000000000007941 */ /* 0x000fea0003800200 */
.L_x_14693:
[----:B------:R-:W-:Y:S01]  /*0ce0*/  IMAD.SHL.U32 R0, R0, 0x200000, RZ ;  /* 0x0020000000007824 */ /* 0x000fe200078e00ff */
[----:B------:R-:W-:-:S04]  /*0cf0*/  LEA R3, R3, 0x37800000, 0x17 ;  /* 0x3780000003037811 */ /* 0x000fc800078eb8ff */
[----:B------:R-:W-:-:S05]  /*0d00*/  LOP3.LUT R0, R3, R0, R7, 0xfe, !PT ;  /* 0x0000000003007212 */ /* 0x000fca00078efe07 */
[----:B------:R-:W-:-:S04]  /*0d10*/  FMUL.FTZ R0, R0, 1 ;  /* 0x3f80000000007820 */ /* 0x000fc80000410000 */
[----:B------:R0:W1:Y:S01]  /*0d20*/  F2F.F64.F32 R26, R0 ;  /* 0x00000000001a7310 */ /* 0x0000620000201800 */
[----:B------:R-:W-:Y:S05]  /*0d30*/  BRA `(.L_x_14676) ;  /* 0x0000000000a47947 */ /* 0x000fea0003800000 */
.L_x_14688:
[----:B------:R-:W-:-:S09]  /*0d40*/  UISETP.NE.AND UP0, UPT, UR4, 0x1c, UPT ;  /* 0x0000001c0400788c */ /* 0x000fd2000bf05270 */
[----:B------:R-:W-:Y:S05]  /*0d50*/  BRA.U !UP0, `(.L_x_14695) ;  /* 0x0000000108947547 */ /* 0x000fea000b800000 */
[----:B------:R-:W-:-:S09]  /*0d60*/  UISETP.NE.AND UP0, UPT, UR4, 0x1d, UPT ;  /* 0x0000001d0400788c */ /* 0x000fd2000bf05270 */
[----:B------:R-:W-:Y:S05]  /*0d70*/  BRA.U !UP0, `(.L_x_14696) ;  /* 0x0000000108807547 */ /* 0x000fea000b800000 */
[----:B------:R-:W-:-:S09]  /*0d80*/  UISETP.NE.AND UP0, UPT, UR4, 0x2c, UPT ;  /* 0x0000002c0400788c */ /* 0x000fd2000bf05270 */
[----:B------:R-:W-:Y:S05]  /*0d90*/  BRA.U !UP0, `(.L_x_14697) ;  /* 0x0000000108487547 */ /* 0x000fea000b800000 */
.L_x_14675:
        /* <DEDUP_REMOVED lines=16> */
.L_x_14698:
[----:B------:R-:W-:Y:S01]  /*0ea0*/  CS2R R26, SRZ ;  /* 0x00000000001a7805 */ /* 0x000fe2000001ff00 */
[----:B------:R-:W-:Y:S06]  /*0eb0*/  BRA `(.L_x_14676) ;  /* 0x0000000000447947 */ /* 0x000fec0003800000 */
.L_x_14697:
        /* <DEDUP_REMOVED lines=12> */
.L_x_14696:
[----:B------:R-:W2:Y:S02]  /*0f80*/  LDG.E.64 R26, desc[UR36][R4.64] ;  /* 0x00000024041a7981 */ /* 0x000ea4000c1e1b00 */
[----:B--2---:R-:W0:Y:S01]  /*0f90*/  I2F.F64.U64 R26, R26 ;  /* 0x0000001a001a7312 */ /* 0x004e220000301800 */
[----:B------:R-:W-:Y:S05]  /*0fa0*/  BRA `(.L_x_14676) ;  /* 0x0000000000087947 */ /* 0x000fea0003800000 */
.L_x_14695:
[----:B------:R-:W2:Y:S02]  /*0fb0*/  LDG.E R4, desc[UR36][R4.64] ;  /* 0x0000002404047981 */ /* 0x000ea4000c1e1900 */
[----:B--2---:R0:W1:Y:S02]  /*0fc0*/  I2F.F64.U32 R26, R4 ;  /* 0x00000004001a7312 */ /* 0x0040640000201800 */
.L_x_14676:
[----:B------:R-:W-:Y:S05]  /*0fd0*/  BSYNC.RECONVERGENT B6 ;  /* 0x0000000000067941 */ /* 0x000fea0003800200 */
.L_x_14670:
[----:B------:R-:W-:-:S07]  /*0fe0*/  VIADD R29, R23, 0x80 ;  /* 0x00000080171d7836 */ /* 0x000fce0000000000 */
.L_x_14669:
[----:B------:R-:W-:Y:S05]  /*0ff0*/  BSYNC.RECONVERGENT B7 ;  /* 0x0000000000077941 */ /* 0x000fea0003800200 */
.L_x_14668:
[----:B------:R-:W-:Y:S01]  /*1000*/  ISETP.GE.AND P0, PT, R29, R2, PT ;  /* 0x000000021d00720c */ /* 0x000fe20003f06270 */
[----:B------:R-:W-:Y:S01]  /*1010*/  BSSY.RECONVERGENT B7, `(.L_x_14699) ;  /* 0x00000f6000077945 */ /* 0x000fe20003800200 */
[----:B------:R-:W-:-:S11]  /*1020*/  CS2R R24, SRZ ;  /* 0x0000000000187805 */ /* 0x000fd6000001ff00 */
        /* <DEDUP_REMOVED lines=22> */
.L_x_14705:
[----:B------:R-:W3:Y:S02]  /*1190*/  LDG.E.U8 R4, desc[UR36][R4.64] ;  /* 0x0000002404047981 */ /* 0x000ee4000c1e1100 */
[----:B---3--:R0:W1:Y:S01]  /*11a0*/  I2F.F64.U16 R24, R4 ;  /* 0x0000000400187312 */ /* 0x0080620000101800 */
[----:B------:R-:W-:Y:S05]  /*11b0*/  BRA `(.L_x_14707) ;  /* 0x0000000c00647947 */ /* 0x000fea0003800000 */
.L_x_14704:
        /* <DEDUP_REMOVED lines=9> */
.L_x_14709:
[----:B------:R-:W3:Y:S02]  /*1250*/  LDG.E R4, desc[UR36][R4.64] ;  /* 0x0000002404047981 */ /* 0x000ee4000c1e1900 */
[----:B---3--:R0:W1:Y:S01]  /*1260*/  I2F.F64 R24, R4 ;  /* 0x0000000400187312 */ /* 0x0080620000201c00 */
[----:B------:R-:W-:Y:S05]  /*1270*/  BRA `(.L_x_14707) ;  /* 0x0000000c00347947 */ /* 0x000fea0003800000 */
.L_x_14708:
[----:B------:R-:W3:Y:S02]  /*1280*/  LDG.E.U16 R4, desc[UR36][R4.64] ;  /* 0x0000002404047981 */ /* 0x000ee4000c1e1500 */
[----:B---3--:R0:W1:Y:S01]  /*1290*/  I2F.F64.S16 R24, R4 ;  /* 0x0000000400187312 */ /* 0x0080620000101c00 */
[----:B------:R-:W-:Y:S05]  /*12a0*/  BRA `(.L_x_14707) ;  /* 0x0000000c00287947 */ /* 0x000fea0003800000 */
.L_x_14703:
        /* <DEDUP_REMOVED lines=8> */
[----:B------:R-:W3:Y:S01]  /*1330*/  F2F.F64.F32 R24, R24 ;  /* 0x0000001800187310 */ /* 0x000ee20000201800 */
[----:B------:R-:W-:Y:S05]  /*1340*/  BRA `(.L_x_14707) ;  /* 0x0000000c00007947 */ /* 0x000fea0003800000 */
.L_x_14711:
[----:B------:R-:W3:Y:S02]  /*1350*/  LDG.E.U16 R0, desc[UR36][R4.64] ;  /* 0x0000002404007981 */ /* 0x000ee4000c1e1500 */
[----:B---3--:R-:W-:-:S05]  /*1360*/  HADD2.F32 R0, -RZ, R0.H0_H0 ;  /* 0x20000000ff007230 */ /* 0x008fca0000004100 */
[----:B------:R-:W-:-:S04]  /*1370*/  FMUL.FTZ R0, R0, 1 ;  /* 0x3f80000000007820 */ /* 0x000fc80000410000 */
[----:B------:R0:W1:Y:S01]  /*1380*/  F2F.F64.F32 R24, R0 ;  /* 0x0000000000187310 */ /* 0x0000620000201800 */
[----:B------:R-:W-:Y:S05]  /*1390*/  BRA `(.L_x_14707) ;  /* 0x0000000800ec7947 */ /* 0x000fea0003800000 */
.L_x_14710:
        /* <DEDUP_REMOVED lines=10> */
.L_x_14713:
[----:B------:R-:W3:Y:S02]  /*1440*/  LDG.E.U16 R4, desc[UR36][R4.64] ;  /* 0x0000002404047981 */ /* 0x000ee4000c1e1500 */
[----:B---3--:R-:W-:-:S05]  /*1450*/  HADD2.F32 R0, -RZ, R4.H0_H0 ;  /* 0x20000004ff007230 */ /* 0x008fca0000004100 */
[----:B------:R-:W-:-:S04]  /*1460*/  FMUL.FTZ R0, R0, 1 ;  /* 0x3f80000000007820 */ /* 0x000fc80000410000 */
[----:B------:R0:W1:Y:S01]  /*1470*/  F2F.F64.F32 R24, R0 ;  /* 0x0000000000187310 */ /* 0x0000620000201800 */
[----:B------:R-:W-:Y:S05]  /*1480*/  BRA `(.L_x_14707) ;  /* 0x0000000800b07947 */ /* 0x000fea0003800000 */
.L_x_14712:
[----:B------:R0:W5:Y:S01]  /*1490*/  LDG.E.64 R24, desc[UR36][R4.64] ;  /* 0x0000002404187981 */ /* 0x000162000c1e1b00 */
[----:B------:R-:W-:Y:S05]  /*14a0*/  BRA `(.L_x_14707) ;  /* 0x0000000800a87947 */ /* 0x000fea0003800000 */
.L_x_14702:
        /* <DEDUP_REMOVED lines=13> */
.L_x_14716:
[----:B------:R0:W5:Y:S01]  /*1580*/  LDG.E.64 R24, desc[UR36][R4.64] ;  /* 0x0000002404187981 */ /* 0x000162000c1e1b00 */
[----:B------:R-:W-:Y:S05]  /*1590*/  BRA `(.L_x_14707) ;  /* 0x00000008006c7947 */ /* 0x000fea0003800000 */
.L_x_14715:
        /* <DEDUP_REMOVED lines=27> */
.L_x_14718:
        /* <DEDUP_REMOVED lines=15> */
.L_x_14717:
[----:B------:R-:W3:Y:S02]  /*1840*/  LDG.E.U16 R0, desc[UR36][R4.64] ;  /* 0x0000002404007981 */ /* 0x000ee4000c1e1500 */
[----:B---3--:R-:W-:-:S04]  /*1850*/  IMAD.U32 R0, R0, 0x10000, RZ ;  /* 0x0001000000007824 */ /* 0x008fc800078e00ff */
[----:B------:R-:W-:-:S04]  /*1860*/  FMUL.FTZ R0, R0, 1 ;  /* 0x3f80000000007820 */ /* 0x000fc80000410000 */
[----:B------:R0:W1:Y:S01]  /*1870*/  F2F.F64.F32 R24, R0 ;  /* 0x0000000000187310 */ /* 0x0000620000201800 */
[----:B------:R-:W-:Y:S05]  /*1880*/  BRA `(.L_x_14707) ;  /* 0x0000000400b07947 */ /* 0x000fea0003800000 */
.L_x_14714:
        /* <DEDUP_REMOVED lines=11> */
.L_x_14721:
        /* <DEDUP_REMOVED lines=21> */
.L_x_14723:
[----:B------:R-:W-:Y:S05]  /*1a90*/  BSYNC.RECONVERGENT B0 ;  /* 0x0000000000007941 */ /* 0x000fea0003800200 */
.L_x_14722:
[----:B------:R-:W-:Y:S01]  /*1aa0*/  IMAD.SHL.U32 R0, R0, 0x100000, RZ ;  /* 0x0010000000007824 */ /* 0x000fe200078e00ff */
[----:B------:R-:W-:-:S04]  /*1ab0*/  LEA R3, R3, 0x3b800000, 0x17 ;  /* 0x3b80000003037811 */ /* 0x000fc800078eb8ff */
[----:B------:R-:W-:-:S05]  /*1ac0*/  LOP3.LUT R0, R3, R0, R7, 0xfe, !PT ;  /* 0x0000000003007212 */ /* 0x000fca00078efe07 */
[----:B------:R-:W-:-:S04]  /*1ad0*/  FMUL.FTZ R0, R0, 1 ;  /* 0x3f80000000007820 */ /* 0x000fc80000410000 */
[----:B------:R0:W1:Y:S01]  /*1ae0*/  F2F.F64.F32 R24, R0 ;  /* 0x0000000000187310 */ /* 0x0000620000201800 */
[----:B------:R-:W-:Y:S05]  /*1af0*/  BRA `(.L_x_14707) ;  /* 0x0000000400147947 */ /* 0x000fea0003800000 */
.L_x_14720:
        /* <DEDUP_REMOVED lines=21> */
.L_x_14725:
[----:B------:R-:W-:Y:S05]  /*1c50*/  BSYNC.RECONVERGENT B0 ;  /* 0x0000000000007941 */ /* 0x000fea0003800200 */
.L_x_14724:
[----:B------:R-:W-:Y:S01]  /*1c60*/  IMAD.SHL.U32 R0, R0, 0x200000, RZ ;  /* 0x0020000000007824 */ /* 0x000fe200078e00ff */
[----:B------:R-:W-:-:S04]  /*1c70*/  LEA R3, R3, 0x37800000, 0x17 ;  /* 0x3780000003037811 */ /* 0x000fc800078eb8ff */
[----:B------:R-:W-:-:S05]  /*1c80*/  LOP3.LUT R0, R3, R0, R7, 0xfe, !PT ;  /* 0x0000000003007212 */ /* 0x000fca00078efe07 */
[----:B------:R-:W-:-:S04]  /*1c90*/  FMUL.FTZ R0, R0, 1 ;  /* 0x3f80000000007820 */ /* 0x000fc80000410000 */
[----:B------:R0:W1:Y:S01]  /*1ca0*/  F2F.F64.F32 R24, R0 ;  /* 0x0000000000187310 */ /* 0x0000620000201800 */
[----:B------:R-:W-:Y:S05]  /*1cb0*/  BRA `(.L_x_14707) ;  /* 0x0000000000a47947 */ /* 0x000fea0003800000 */
.L_x_14719:
        /* <DEDUP_REMOVED lines=18> */
.L_x_14706:
        /* <DEDUP_REMOVED lines=16> */
.L_x_14728:
[----:B------:R-:W-:Y:S01]  /*1ee0*/  CS2R R24, SRZ ;  /* 0x0000000000187805 */ /* 0x000fe2000001ff00 */
[----:B------:R-:W-:Y:S06]  /*1ef0*/  BRA `(.L_x_14707) ;  /* 0x0000000000147947 */ /* 0x000fec0003800000 */
.L_x_14727:
[----:B------:R-:W3:Y:S02]  /*1f00*/  LDG.E.64 R24, desc[UR36][R4.64] ;  /* 0x0000002404187981 */ /* 0x000ee4000c1e1b00 */
[----:B---3--:R-:W0:Y:S01]  /*1f10*/  I2F.F64.U64 R24, R24 ;  /* 0x0000001800187312 */ /* 0x008e220000301800 */
[----:B------:R-:W-:Y:S05]  /*1f20*/  BRA `(.L_x_14707) ;  /* 0x0000000000087947 */ /* 0x000fea0003800000 */
.L_x_14726:
[----:B------:R-:W3:Y:S02]  /*1f30*/  LDG.E R4, desc[UR36][R4.64] ;  /* 0x0000002404047981 */ /* 0x000ee4000c1e1900 */
[----:B---3--:R0:W1:Y:S02]  /*1f40*/  I2F.F64.U32 R24, R4 ;  /* 0x0000000400187312 */ /* 0x0080640000201800 */
.L_x_14707:
[----:B------:R-:W-:Y:S05]  /*1f50*/  BSYNC.RECONVERGENT B6 ;  /* 0x0000000000067941 */ /* 0x000fea0003800200 */
.L_x_14701:
[----:B------:R-:W-:-:S07]  /*1f60*/  VIADD R29, R29, 0x80 ;  /* 0x000000801d1d7836 */ /* 0x000fce0000000000 */
.L_x_14700:
[----:B------:R-:W-:Y:S05]  /*1f70*/  BSYNC.RECONVERGENT B7 ;  /* 0x0000000000077941 */ /* 0x000fea0003800200 */
.L_x_14699:
        /* <DEDUP_REMOVED lines=25> */
.L_x_14735:
[----:B------:R-:W3:Y:S02]  /*2110*/  LDG.E.U8 R4, desc[UR36][R4.64] ;  /* 0x0000002404047981 */ /* 0x000ee4000c1e1100 */
[----:B---3--:R0:W1:Y:S01]  /*2120*/  I2F.F64.U16 R16, R4 ;  /* 0x0000000400107312 */ /* 0x0080620000101800 */
[----:B------:R-:W-:Y:S05]  /*2130*/  BRA `(.L_x_14737) ;  /* 0x0000000c00647947 */ /* 0x000fea0003800000 */
.L_x_14734:
        /* <DEDUP_REMOVED lines=9> */
.L_x_14739:
[----:B------:R-:W3:Y:S02]  /*21d0*/  LDG.E R4, desc[UR36][R4.64] ;  /* 0x0000002404047981 */ /* 0x000ee4000c1e1900 */
[----:B---3--:R1:W3:Y:S01]  /*21e0*/  I2F.F64 R16, R4 ;  /* 0x0000000400107312 */ /* 0x0082e20000201c00 */
[----:B------:R-:W-:Y:S05]  /*21f0*/  BRA `(.L_x_14737) ;  /* 0x0000000c00347947 */ /* 0x000fea0003800000 */
.L_x_14738:
[----:B------:R-:W3:Y:S02]  /*2200*/  LDG.E.U16 R4, desc[UR36][R4.64] ;  /* 0x0000002404047981 */ /* 0x000ee4000c1e1500 */
[----:B---3--:R0:W1:Y:S01]  /*2210*/  I2F.F64.S16 R16, R4 ;  /* 0x0000000400107312 */ /* 0x0080620000101c00 */
[----:B------:R-:W-:Y:S05]  /*2220*/  BRA `(.L_x_14737) ;  /* 0x0000000c00287947 */ /* 0x000fea0003800000 */
.L_x_14733:
        /* <DEDUP_REMOVED lines=10> */
.L_x_14741:
[----:B------:R-:W3:Y:S02]  /*22d0*/  LDG.E.U16 R0, desc[UR36][R4.64] ;  /* 0x0000002404007981 */ /* 0x000ee4000c1e1500 */
[----:B---3--:R-:W-:-:S05]  /*22e0*/  HADD2.F32 R0, -RZ, R0.H0_H0 ;  /* 0x20000000ff007230 */ /* 0x008fca0000004100 */
[----:B------:R-:W-:-:S04]  /*22f0*/  FMUL.FTZ R0, R0, 1 ;  /* 0x3f80000000007820 */ /* 0x000fc80000410000 */
[----:B------:R0:W1:Y:S01]  /*2300*/  F2F.F64.F32 R16, R0 ;  /* 0x0000000000107310 */ /* 0x0000620000201800 */
[----:B------:R-:W-:Y:S05]  /*2310*/  BRA `(.L_x_14737) ;  /* 0x0000000800ec7947 */ /* 0x000fea0003800000 */
.L_x_14740:
        /* <DEDUP_REMOVED lines=10> */
.L_x_14743:
[----:B------:R-:W3:Y:S02]  /*23c0*/  LDG.E.U16 R4, desc[UR36][R4.64] ;  /* 0x0000002404047981 */ /* 0x000ee4000c1e1500 */
[----:B---3--:R-:W-:-:S05]  /*23d0*/  HADD2.F32 R0, -RZ, R4.H0_H0 ;  /* 0x20000004ff007230 */ /* 0x008fca0000004100 */
[----:B------:R-:W-:-:S04]  /*23e0*/  FMUL.FTZ R0, R0, 1 ;  /* 0x3f80000000007820 */ /* 0x000fc80000410000 */
[----:B------:R0:W1:Y:S01]  /*23f0*/  F2F.F64.F32 R16, R0 ;  /* 0x0000000000107310 */ /* 0x0000620000201800 */
[----:B------:R-:W-:Y:S05]  /*2400*/  BRA `(.L_x_14737) ;  /* 0x0000000800b07947 */ /* 0x000fea0003800000 */
.L_x_14742:
[----:B------:R0:W5:Y:S01]  /*2410*/  LDG.E.64 R16, desc[UR36][R4.64] ;  /* 0x0000002404107981 */ /* 0x000162000c1e1b00 */
[----:B------:R-:W-:Y:S05]  /*2420*/  BRA `(.L_x_14737) ;  /* 0x0000000800a87947 */ /* 0x000fea0003800000 */
.L_x_14732:
        /* <DEDUP_REMOVED lines=13> */
.L_x_14746:
[----:B------:R0:W5:Y:S01]  /*2500*/  LDG.E.64 R16, desc[UR36][R4.64] ;  /* 0x0000002404107981 */ /* 0x000162000c1e1b00 */
[----:B------:R-:W-:Y:S05]  /*2510*/  BRA `(.L_x_14737) ;  /* 0x00000008006c7947 */ /* 0x000fea0003800000 */
.L_x_14745:
        /* <DEDUP_REMOVED lines=27> */
.L_x_14748:
        /* <DEDUP_REMOVED lines=15> */
.L_x_14747:
[----:B------:R-:W3:Y:S02]  /*27c0*/  LDG.E.U16 R0, desc[UR36][R4.64] ;  /* 0x0000002404007981 */ /* 0x000ee4000c1e1500 */
[----:B---3--:R-:W-:-:S04]  /*27d0*/  IMAD.U32 R0, R0, 0x10000, RZ ;  /* 0x0001000000007824 */ /* 0x008fc800078e00ff */
[----:B------:R-:W-:-:S04]  /*27e0*/  FMUL.FTZ R0, R0, 1 ;  /* 0x3f80000000007820 */ /* 0x000fc80000410000 */
[----:B------:R0:W1:Y:S01]  /*27f0*/  F2F.F64.F32 R16, R0 ;  /* 0x0000000000107310 */ /* 0x0000620000201800 */
[----:B------:R-:W-:Y:S05]  /*2800*/  BRA `(.L_x_14737) ;  /* 0x0000000400b07947 */ /* 0x000fea0003800000 */
.L_x_14744:
        /* <DEDUP_REMOVED lines=11> */
.L_x_14751:
        /* <DEDUP_REMOVED lines=21> */
.L_x_14753:
[----:B------:R-:W-:Y:S05]  /*2a10*/  BSYNC.RECONVERGENT B0 ;  /* 0x0000000000007941 */ /* 0x000fea0003800200 */
.L_x_14752:
[----:B------:R-:W-:Y:S01]  /*2a20*/  IMAD.SHL.U32 R0, R0, 0x100000, RZ ;  /* 0x0010000000007824 */ /* 0x000fe200078e00ff */
[----:B------:R-:W-:-:S04]  /*2a30*/  LEA R3, R3, 0x3b800000, 0x17 ;  /* 0x3b80000003037811 */ /* 0x000fc800078eb8ff */
[----:B------:R-:W-:-:S05]  /*2a40*/  LOP3.LUT R0, R3, R0, R7, 0xfe, !PT ;  /* 0x0000000003007212 */ /* 0x000fca00078efe07 */
[----:B------:R-:W-:-:S04]  /*2a50*/  FMUL.FTZ R0, R0, 1 ;  /* 0x3f80000000007820 */ /* 0x000fc80000410000 */
[----:B------:R0:W1:Y:S01]  /*2a60*/  F2F.F64.F32 R16, R0 ;  /* 0x0000000000107310 */ /* 0x0000620000201800 */
[----:B------:R-:W-:Y:S05]  /*2a70*/  BRA `(.L_x_14737) ;  /* 0x0000000400147947 */ /* 0x000fea0003800000 */
.L_x_14750:
        /* <DEDUP_REMOVED lines=21> */
.L_x_14755:
[----:B------:R-:W-:Y:S05]  /*2bd0*/  BSYNC.RECONVERGENT B0 ;  /* 0x0000000000007941 */ /* 0x000fea0003800200 */
.L_x_14754:
[----:B------:R-:W-:Y:S01]  /*2be0*/  IMAD.SHL.U32 R0, R0, 0x200000, RZ ;  /* 0x0020000000007824 */ /* 0x000fe200078e00ff */
[----:B------:R-:W-:-:S04]  /*2bf0*/  LEA R3, R3, 0x37800000, 0x17 ;  /* 0x3780000003037811 */ /* 0x000fc800078eb8ff */
[----:B------:R-:W-:-:S05]  /*2c00*/  LOP3.LUT R0, R3, R0, R7, 0xfe, !PT ;  /* 0x0000000003007212 */ /* 0x000fca00078efe07 */
[----:B------:R-:W-:-:S04]  /*2c10*/  FMUL.FTZ R0, R0, 1 ;  /* 0x3f80000000007820 */ /* 0x000fc80000410000 */
[----:B------:R0:W1:Y:S01]  /*2c20*/  F2F.F64.F32 R16, R0 ;  /* 0x0000000000107310 */ /* 0x0000620000201800 */
[----:B------:R-:W-:Y:S05]  /*2c30*/  BRA `(.L_x_14737) ;  /* 0x0000000000a47947 */ /* 0x000fea0003800000 */
.L_x_14749:
        /* <DEDUP_REMOVED lines=18> */
.L_x_14736:
        /* <DEDUP_REMOVED lines=16> */
.L_x_14758:
[----:B------:R-:W-:Y:S01]  /*2e60*/  CS2R R16, SRZ ;  /* 0x0000000000107805 */ /* 0x000fe2000001ff00 */
[----:B------:R-:W-:Y:S06]  /*2e70*/  BRA `(.L_x_14737) ;  /* 0x0000000000147947 */ /* 0x000fec0003800000 */
.L_x_14757:
[----:B------:R-:W3:Y:S02]  /*2e80*/  LDG.E.64 R16, desc[UR36][R4.64] ;  /* 0x0000002404107981 */ /* 0x000ee4000c1e1b00 */
[----:B---3--:R-:W0:Y:S01]  /*2e90*/  I2F.F64.U64 R16, R16 ;  /* 0x0000001000107312 */ /* 0x008e220000301800 */
[----:B------:R-:W-:Y:S05]  /*2ea0*/  BRA `(.L_x_14737) ;  /* 0x0000000000087947 */ /* 0x000fea0003800000 */
.L_x_14756:
[----:B------:R-:W3:Y:S02]  /*2eb0*/  LDG.E R4, desc[UR36][R4.64] ;  /* 0x0000002404047981 */ /* 0x000ee4000c1e1900 */
[----:B---3--:R0:W1:Y:S02]  /*2ec0*/  I2F.F64.U32 R16, R4 ;  /* 0x0000000400107312 */ /* 0x0080640000201800 */
.L_x_14737:
[----:B------:R-:W-:Y:S05]  /*2ed0*/  BSYNC.RECONVERGENT B6 ;  /* 0x0000000000067941 */ /* 0x000fea0003800200 */
.L_x_14731:
[----:B------:R-:W-:-:S07]  /*2ee0*/  VIADD R29, R29, 0x80 ;  /* 0x000000801d1d7836 */ /* 0x000fce0000000000 */
.L_x_14730:
[----:B------:R-:W-:Y:S05]  /*2ef0*/  BSYNC.RECONVERGENT B7 ;  /* 0x0000000000077941 */ /* 0x000fea0003800200 */
.L_x_14729:
[----:B------:R-:W-:Y:S01]  /*2f00*/  ISETP.GE.AND P0, PT, R29, R2, PT ;  /* 0x000000021d00720c */ /* 0x000fe20003f06270 */
[----:B------:R-:W-:Y:S01]  /*2f10*/  BSSY.RECONVERGENT B6, `(.L_x_14759) ;  /* 0x00000f0000067945 */ /* 0x000fe20003800200 */
[----:B------:R-:W-:-:S11]  /*2f20*/  CS2R R18, SRZ ;  /* 0x0000000000127805 */ /* 0x000fd6000001ff00 */
        /* <DEDUP_REMOVED lines=21> */
.L_x_14764:
[----:B------:R-:W3:Y:S02]  /*3080*/  LDG.E.U8 R4, desc[UR36][R4.64] ;  /* 0x0000002404047981 */ /* 0x000ee4000c1e1100 */
[----:B---3--:R0:W1:Y:S01]  /*3090*/  I2F.F64.U16 R18, R4 ;  /* 0x0000000400127312 */ /* 0x0080620000101800 */
[----:B------:R-:W-:Y:S05]  /*30a0*/  BRA `(.L_x_14760) ;  /* 0x0000000c00587947 */ /* 0x000fea0003800000 */
.L_x_14763:
        /* <DEDUP_REMOVED lines=9> */
.L_x_14767:
[----:B------:R-:W3:Y:S02]  /*3140*/  LDG.E R4, desc[UR36][R4.64] ;  /* 0x0000002404047981 */ /* 0x000ee4000c1e1900 */
[----:B---3--:R0:W1:Y:S01]  /*3150*/  I2F.F64 R18, R4 ;  /* 0x0000000400127312 */ /* 0x0080620000201c00 */
[----:B------:R-:W-:Y:S05]  /*3160*/  BRA `(.L_x_14760) ;  /* 0x0000000c00287947 */ /* 0x000fea0003800000 */
.L_x_14766:
[----:B------:R-:W3:Y:S02]  /*3170*/  LDG.E.U16 R4, desc[UR36][R4.64] ;  /* 0x0000002404047981 */ /* 0x000ee4000c1e1500 */
[----:B---3--:R0:W1:Y:S01]  /*3180*/  I2F.F64.S16 R18, R4 ;  /* 0x0000000400127312 */ /* 0x0080620000101c00 */
[----:B------:R-:W-:Y:S05]  /*3190*/  BRA `(.L_x_14760) ;  /* 0x0000000c001c7947 */ /* 0x000fea0003800000 */
.L_x_14762:
        /* <DEDUP_REMOVED lines=10> */
.L_x_14769:
[----:B------:R-:W3:Y:S02]  /*3240*/  LDG.E.U16 R0, desc[UR36][R4.64] ;  /* 0x0000002404007981 */ /* 0x000ee4000c1e1500 */
[----:B---3--:R-:W-:-:S05]  /*3250*/  HADD2.F32 R0, -RZ, R0.H0_H0 ;  /* 0x20000000ff007230 */ /* 0x008fca0000004100 */
[----:B------:R-:W-:-:S04]  /*3260*/  FMUL.FTZ R0, R0, 1 ;  /* 0x3f80000000007820 */ /* 0x000fc80000410000 */
[----:B------:R0:W1:Y:S01]  /*3270*/  F2F.F64.F32 R18, R0 ;  /* 0x0000000000127310 */ /* 0x0000620000201800 */
[----:B------:R-:W-:Y:S05]  /*3280*/  BRA `(.L_x_14760) ;  /* 0x0000000800e07947 */ /* 0x000fea0003800000 */
.L_x_14768:
        /* <DEDUP_REMOVED lines=10> */
.L_x_14771:
[----:B------:R-:W3:Y:S02]  /*3330*/  LDG.E.U16 R4, desc[UR36][R4.64] ;  /* 0x0000002404047981 */ /* 0x000ee4000c1e1500 */
[----:B---3--:R-:W-:-:S05]  /*3340*/  HADD2.F32 R0, -RZ, R4.H0_H0 ;  /* 0x20000004ff007230 */ /* 0x008fca0000004100 */
[----:B------:R-:W-:-:S04]  /*3350*/  FMUL.FTZ R0, R0, 1 ;  /* 0x3f80000000007820 */ /* 0x000fc80000410000 */
[----:B------:R0:W1:Y:S01]  /*3360*/  F2F.F64.F32 R18, R0 ;  /* 0x0000000000127310 */ /* 0x0000620000201800 */
[----:B------:R-:W-:Y:S05]  /*3370*/  BRA `(.L_x_14760) ;  /* 0x0000000800a47947 */ /* 0x000fea0003800000 */
.L_x_14770:
[----:B------:R0:W5:Y:S01]  /*3380*/  LDG.E.64 R18, desc[UR36][R4.64] ;  /* 0x0000002404127981 */ /* 0x000162000c1e1b00 */
[----:B------:R-:W-:Y:S05]  /*3390*/  BRA `(.L_x_14760) ;  /* 0x00000008009c7947 */ /* 0x000fea0003800000 */
.L_x_14761:
        /* <DEDUP_REMOVED lines=13> */
.L_x_14774:
[----:B------:R0:W5:Y:S01]  /*3470*/  LDG.E.64 R18, desc[UR36][R4.64] ;  /* 0x0000002404127981 */ /* 0x000162000c1e1b00 */
[----:B------:R-:W-:Y:S05]  /*3480*/  BRA `(.L_x_14760) ;  /* 0x0000000800607947 */ /* 0x000fea0003800000 */
.L_x_14773:
        /* <DEDUP_REMOVED lines=27> */
.L_x_14776:
        /* <DEDUP_REMOVED lines=15> */
.L_x_14775:
[----:B------:R-:W3:Y:S02]  /*3730*/  LDG.E.U16 R0, desc[UR36][R4.64] ;  /* 0x0000002404007981 */ /* 0x000ee4000c1e1500 */
[----:B---3--:R-:W-:-:S04]  /*3740*/  IMAD.U32 R0, R0, 0x10000, RZ ;  /* 0x0001000000007824 */ /* 0x008fc800078e00ff */
[----:B------:R-:W-:-:S04]  /*3750*/  FMUL.FTZ R0, R0, 1 ;  /* 0x3f80000000007820 */ /* 0x000fc80000410000 */
[----:B------:R0:W1:Y:S01]  /*3760*/  F2F.F64.F32 R18, R0 ;  /* 0x0000000000127310 */ /* 0x0000620000201800 */
[----:B------:R-:W-:Y:S05]  /*3770*/  BRA `(.L_x_14760) ;  /* 0x0000000400a47947 */ /* 0x000fea0003800000 */
.L_x_14772:
        /* <DEDUP_REMOVED lines=11> */
.L_x_14779:
        /* <DEDUP_REMOVED lines=20> */
.L_x_14781:
[----:B------:R-:W-:Y:S05]  /*3970*/  BSYNC.RECONVERGENT B0 ;  /* 0x0000000000007941 */ /* 0x000fea0003800200 */
.L_x_14780:
[----:B------:R-:W-:Y:S01]  /*3980*/  IMAD.SHL.U32 R0, R0, 0x100000, RZ ;  /* 0x0010000000007824 */ /* 0x000fe200078e00ff */
[----:B------:R-:W-:-:S04]  /*3990*/  LEA R3, R3, 0x3b800000, 0x17 ;  /* 0x3b80000003037811 */ /* 0x000fc800078eb8ff */
[----:B------:R-:W-:-:S05]  /*39a0*/  LOP3.LUT R0, R3, R0, R7, 0xfe, !PT ;  /* 0x0000000003007212 */ /* 0x000fca00078efe07 */
[----:B------:R-:W-:-:S04]  /*39b0*/  FMUL.FTZ R0, R0, 1 ;  /* 0x3f80000000007820 */ /* 0x000fc80000410000 */
[----:B------:R0:W1:Y:S01]  /*39c0*/  F2F.F64.F32 R18, R0 ;  /* 0x0000000000127310 */ /* 0x0000620000201800 */
[----:B------:R-:W-:Y:S05]  /*39d0*/  BRA `(.L_x_14760) ;  /* 0x00000004000c7947 */ /* 0x000fea0003800000 */
.L_x_14778:
        /* <DEDUP_REMOVED lines=20> */
.L_x_14783:
[----:B------:R-:W-:Y:S05]  /*3b20*/  BSYNC.RECONVERGENT B0 ;  /* 0x0000000000007941 */ /* 0x000fea0003800200 */
.L_x_14782:
[----:B------:R-:W-:Y:S01]  /*3b30*/  IMAD.SHL.U32 R0, R0, 0x200000, RZ ;  /* 0x0020000000007824 */ /* 0x000fe200078e00ff */
[----:B------:R-:W-:-:S04]  /*3b40*/  LEA R3, R3, 0x37800000, 0x17 ;  /* 0x3780000003037811 */ /* 0x000fc800078eb8ff */
[----:B------:R-:W-:-:S05]  /*3b50*/  LOP3.LUT R0, R3, R0, R7, 0xfe, !PT ;  /* 0x0000000003007212 */ /* 0x000fca00078efe07 */
[----:B------:R-:W-:-:S04]  /*3b60*/  FMUL.FTZ R0, R0, 1 ;  /* 0x3f80000000007820 */ /* 0x000fc80000410000 */
[----:B------:R0:W1:Y:S01]  /*3b70*/  F2F.F64.F32 R18, R0 ;  /* 0x0000000000127310 */ /* 0x0000620000201800 */
[----:B------:R-:W-:Y:S05]  /*3b80*/  BRA `(.L_x_14760) ;  /* 0x0000000000a07947 */ /* 0x000fea0003800000 */
.L_x_14777:
        /* <DEDUP_REMOVED lines=18> */
.L_x_14765:
        /* <DEDUP_REMOVED lines=16> */
.L_x_14786:
[----:B------:R-:W-:Y:S05]  /*3db0*/  BRA `(.L_x_14760) ;  /* 0x0000000000147947 */ /* 0x000fea0003800000 */
.L_x_14785:
[----:B------:R-:W3:Y:S02]  /*3dc0*/  LDG.E.64 R18, desc[UR36][R4.64] ;  /* 0x0000002404127981 */ /* 0x000ee4000c1e1b00 */
[----:B---3--:R-:W0:Y:S01]  /*3dd0*/  I2F.F64.U64 R18, R18 ;  /* 0x0000001200127312 */ /* 0x008e220000301800 */
[----:B------:R-:W-:Y:S05]  /*3de0*/  BRA `(.L_x_14760) ;  /* 0x0000000000087947 */ /* 0x000fea0003800000 */
.L_x_14784:
[----:B------:R-:W3:Y:S02]  /*3df0*/  LDG.E R4, desc[UR36][R4.64] ;  /* 0x0000002404047981 */ /* 0x000ee4000c1e1900 */
[----:B---3--:R0:W1:Y:S02]  /*3e00*/  I2F.F64.U32 R18, R4 ;  /* 0x0000000400127312 */ /* 0x0080640000201800 */
.L_x_14760:
[----:B------:R-:W-:Y:S05]  /*3e10*/  BSYNC.RECONVERGENT B6 ;  /* 0x0000000000067941 */ /* 0x000fea0003800200 */
.L_x_14759:
[----:B------:R-:W2:Y:S01]  /*3e20*/  LDCU UR4, c[0x0][0x394] ;  /* 0x00007280ff0477ac */ /* 0x000ea20008000800 */
[----:B------:R-:W2:Y:S01]  /*3e30*/  LDC.64 R8, c[0x0][0x390] ;  /* 0x0000e400ff087b82 */ /* 0x000ea20000000a00 */
[----:B01-3--:R-:W-:Y:S01]  /*3e40*/  IMAD.MOV.U32 R4, RZ, RZ, 0x1 ;  /* 0x00000001ff047424 */ /* 0x00bfe200078e00ff */
[----:B--2-45:R-:W-:Y:S01]  /*3e50*/  FSETP.GEU.AND P2, PT, |R27|, 6.5827683646048100446e-37, PT ;  /* 0x036000001b00780b */ /* 0x034fe20003f4e200 */
[----:B------:R-:W-:Y:S01]  /*3e60*/  BSSY.RECONVERGENT B0, `(.L_x_14787) ;  /* 0x0000016000007945 */ /* 0x000fe20003800200 */
[----:B------:R-:W-:-:S04]  /*3e70*/  ISETP.GE.AND P1, PT, R23, R2, PT ;  /* 0x000000021700720c */ /* 0x000fc80003f26270 */
[----:B------:R-:W0:Y:S08]  /*3e80*/  LDC R10, c[0x0][0x390] ;  /* 0x0000e400ff0a7b82 */ /* 0x000e300000000800 */
[----:B------:R-:W1:Y:S01]  /*3e90*/  LDC R3, c[0x0][0x394] ;  /* 0x0000e500ff037b82 */ /* 0x000e620000000800 */
[----:B------:R-:W2:Y:S02]  /*3ea0*/  MUFU.RCP64H R5, UR4 ;  /* 0x0000000400057d08 */ /* 0x000ea40008001800 */
[----:B--2---:R-:W-:-:S08]  /*3eb0*/  DFMA R6, R4, -R8, 1 ;  /* 0x3ff000000406742b */ /* 0x004fd00000000808 */
        /* <DEDUP_REMOVED lines=9> */
[----:B01----:R-:W-:Y:S05]  /*3f50*/  @P0 BRA P2, `(.L_x_14788) ;  /* 0x0000000000180947 */ /* 0x003fea0001000000 */
[----:B------:R-:W-:Y:S01]  /*3f60*/  IMAD.MOV.U32 R6, RZ, RZ, R26 ;  /* 0x000000ffff067224 */ /* 0x000fe200078e001a */
[----:B------:R-:W-:Y:S01]  /*3f70*/  MOV R0, 0x3fa0 ;  /* 0x00003fa000007802 */ /* 0x000fe20000000f00 */
[----:B------:R-:W-:-:S07]  /*3f80*/  IMAD.MOV.U32 R7, RZ, RZ, R27 ;  /* 0x000000ffff077224 */ /* 0x000fce00078e001b */
[----:B------:R-:W-:Y:S05]  /*3f90*/  CALL.REL.NOINC `($__internal_50_$__cuda_sm20_div_rn_f64_full) ;  /* 0x0000004800cc7944 */ /* 0x000fea0003c00000 */
[----:B------:R-:W-:Y:S02]  /*3fa0*/  IMAD.MOV.U32 R4, RZ, RZ, R14 ;  /* 0x000000ffff047224 */ /* 0x000fe400078e000e */
[----:B------:R-:W-:-:S07]  /*3fb0*/  IMAD.MOV.U32 R5, RZ, RZ, R15 ;  /* 0x000000ffff057224 */ /* 0x000fce00078e000f */
.L_x_14788:
[----:B------:R-:W-:Y:S05]  /*3fc0*/  BSYNC.RECONVERGENT B0 ;  /* 0x0000000000007941 */ /* 0x000fea0003800200 */
.L_x_14787:
[----:B------:R-:W0:Y:S01]  /*3fd0*/  LDCU UR4, c[0x0][0x394] ;  /* 0x00007280ff0477ac */ /* 0x000e220008000800 */
[----:B------:R-:W1:Y:S01]  /*3fe0*/  LDC.64 R8, c[0x0][0x390] ;  /* 0x0000e400ff087b82 */ /* 0x000e620000000a00 */
[----:B------:R-:W-:Y:S01]  /*3ff0*/  IMAD.MOV.U32 R6, RZ, RZ, 0x1 ;  /* 0x00000001ff067424 */ /* 0x000fe200078e00ff */
[----:B------:R-:W-:Y:S01]  /*4000*/  FSETP.GEU.AND P2, PT, |R25|, 6.5827683646048100446e-37, PT ;  /* 0x036000001900780b */ /* 0x000fe20003f4e200 */
[----:B------:R-:W-:Y:S01]  /*4010*/  BSSY.RECONVERGENT B0, `(.L_x_14789) ;  /* 0x0000014000007945 */ /* 0x000fe20003800200 */
[----:B------:R-:W-:Y:S01]  /*4020*/  VIADD R26, R23, 0x80 ;  /* 0x00000080171a7836 */ /* 0x000fe20000000000 */
[----:B0-----:R-:W1:Y:S02]  /*4030*/  MUFU.RCP64H R7, UR4 ;  /* 0x0000000400077d08 */ /* 0x001e640008001800 */
        /* <DEDUP_REMOVED lines=11> */
[----:B------:R-:W-:Y:S01]  /*40f0*/  IMAD.MOV.U32 R6, RZ, RZ, R24 ;  /* 0x000000ffff067224 */ /* 0x000fe200078e0018 */
[----:B------:R-:W-:Y:S01]  /*4100*/  MOV R0, 0x4130 ;  /* 0x0000413000007802 */ /* 0x000fe20000000f00 */
[----:B------:R-:W-:-:S07]  /*4110*/  IMAD.MOV.U32 R7, RZ, RZ, R25 ;  /* 0x000000ffff077224 */ /* 0x000fce00078e0019 */
[----:B------:R-:W-:Y:S05]  /*4120*/  CALL.REL.NOINC `($__internal_50_$__cuda_sm20_div_rn_f64_full) ;  /* 0x0000004800687944 */ /* 0x000fea0003c00000 */
[----:B------:R-:W-:Y:S02]  /*4130*/  IMAD.MOV.U32 R28, RZ, RZ, R14 ;  /* 0x000000ffff1c7224 */ /* 0x000fe400078e000e */
[----:B------:R-:W-:-:S07]  /*4140*/  IMAD.MOV.U32 R29, RZ, RZ, R15 ;  /* 0x000000ffff1d7224 */ /* 0x000fce00078e000f */
.L_x_14790:
[----:B------:R-:W-:Y:S05]  /*4150*/  BSYNC.RECONVERGENT B0 ;  /* 0x0000000000007941 */ /* 0x000fea0003800200 */
.L_x_14789:
[----:B------:R-:W0:Y:S01]  /*4160*/  LDCU UR4, c[0x0][0x394] ;  /* 0x00007280ff0477ac */ /* 0x000e220008000800 */
[----:B------:R-:W1:Y:S01]  /*4170*/  LDC.64 R8, c[0x0][0x390] ;  /* 0x0000e400ff087b82 */ /* 0x000e620000000a00 */
[----:B------:R-:W-:Y:S01]  /*4180*/  IMAD.MOV.U32 R6, RZ, RZ, 0x1 ;  /* 0x00000001ff067424 */ /* 0x000fe200078e00ff */
[----:B------:R-:W-:Y:S01]  /*4190*/  FSETP.GEU.AND P2, PT, |R17|, 6.5827683646048100446e-37, PT ;  /* 0x036000001100780b */ /* 0x000fe20003f4e200 */
[----:B------:R-:W-:Y:S01]  /*41a0*/  BSSY.RECONVERGENT B0, `(.L_x_14791) ;  /* 0x0000013000007945 */ /* 0x000fe20003800200 */
[----:B0-----:R-:W1:Y:S03]  /*41b0*/  MUFU.RCP64H R7, UR4 ;  /* 0x0000000400077d08 */ /* 0x001e660008001800 */
        /* <DEDUP_REMOVED lines=17> */
.L_x_14792:
[----:B------:R-:W-:Y:S05]  /*42d0*/  BSYNC.RECONVERGENT B0 ;  /* 0x0000000000007941 */ /* 0x000fea0003800200 */
.L_x_14791:
        /* <DEDUP_REMOVED lines=23> */
.L_x_14794:
[----:B------:R-:W-:Y:S05]  /*4450*/  BSYNC.RECONVERGENT B0 ;  /* 0x0000000000007941 */ /* 0x000fea0003800200 */
.L_x_14793:
        /* <DEDUP_REMOVED lines=25> */
.L_x_14800:
[----:B------:R-:W0:Y:S01]  /*45f0*/  F2I.S64.F64.TRUNC R4, R4 ;  /* 0x0000000400047311 */ /* 0x000e22000030d900 */
[----:B------:R-:W-:Y:S02]  /*4600*/  IMAD.MOV.U32 R23, RZ, RZ, R26 ;  /* 0x000000ffff177224 */ /* 0x000fe400078e001a */
[----:B0-----:R-:W-:-:S05]  /*4610*/  IMAD.MOV.U32 R3, RZ, RZ, R4 ;  /* 0x000000ffff037224 */ /* 0x001fca00078e0004 */
[----:B------:R4:W-:Y:S01]  /*4620*/  STG.E.U8 desc[UR36][R8.64], R3 ;  /* 0x0000000308007986 */ /* 0x0009e2000c101124 */
[----:B------:R-:W-:Y:S05]  /*4630*/  BRA `(.L_x_14796) ;  /* 0x00000010002c7947 */ /* 0x000fea0003800000 */
.L_x_14799:
        /* <DEDUP_REMOVED lines=10> */
.L_x_14803:
[----:B------:R-:W0:Y:S01]  /*46e0*/  F2I.F64.TRUNC R5, R4 ;  /* 0x0000000400057311 */ /* 0x000e22000030d100 */
[----:B------:R-:W-:Y:S01]  /*46f0*/  IMAD.MOV.U32 R23, RZ, RZ, R26 ;  /* 0x000000ffff177224 */ /* 0x000fe200078e001a */
[----:B0-----:R3:W-:Y:S01]  /*4700*/  STG.E desc[UR36][R8.64], R5 ;  /* 0x0000000508007986 */ /* 0x0017e2000c101924 */
[----:B------:R-:W-:Y:S05]  /*4710*/  BRA `(.L_x_14796) ;  /* 0x0000000c00f47947 */ /* 0x000fea0003800000 */
.L_x_14802:
[----:B------:R-:W0:Y:S01]  /*4720*/  F2I.F64.TRUNC R5, R4 ;  /* 0x0000000400057311 */ /* 0x000e22000030d100 */
[----:B------:R-:W-:Y:S01]  /*4730*/  IMAD.MOV.U32 R23, RZ, RZ, R26 ;  /* 0x000000ffff177224 */ /* 0x000fe200078e001a */
[----:B0-----:R1:W-:Y:S01]  /*4740*/  STG.E.U16 desc[UR36][R8.64], R5 ;  /* 0x0000000508007986 */ /* 0x0013e2000c101524 */
[----:B------:R-:W-:Y:S05]  /*4750*/  BRA `(.L_x_14796) ;  /* 0x0000000c00e47947 */ /* 0x000fea0003800000 */
.L_x_14798:
        /* <DEDUP_REMOVED lines=14> */
.L_x_14805:
        /* <DEDUP_REMOVED lines=9> */
.L_x_14804:
        /* <DEDUP_REMOVED lines=15> */
.L_x_14807:
        /* <DEDUP_REMOVED lines=10> */
.L_x_14806:
[----:B------:R0:W-:Y:S01]  /*4a60*/  STG.E.64 desc[UR36][R8.64], R4 ;  /* 0x0000000408007986 */ /* 0x0001e2000c101b24 */
[----:B------:R-:W-:Y:S01]  /*4a70*/  IMAD.MOV.U32 R23, RZ, RZ, R26 ;  /* 0x000000ffff177224 */ /* 0x000fe200078e001a */
[----:B------:R-:W-:Y:S06]  /*4a80*/  BRA `(.L_x_14796) ;  /* 0x0000000c00187947 */ /* 0x000fec0003800000 */
.L_x_14797:
        /* <DEDUP_REMOVED lines=13> */
.L_x_14810:
[----:B------:R-:W-:Y:S01]  /*4b60*/  CS2R R6, SRZ ;  /* 0x0000000000067805 */ /* 0x000fe2000001ff00 */
[----:B------:R-:W-:-:S04]  /*4b70*/  IMAD.MOV.U32 R23, RZ, RZ, R26 ;  /* 0x000000ffff177224 */ /* 0x000fc800078e001a */
[----:B------:R0:W-:Y:S01]  /*4b80*/  STG.E.128 desc[UR36][R8.64], R4 ;  /* 0x0000000408007986 */ /* 0x0001e2000c101d24 */
[----:B------:R-:W-:Y:S05]  /*4b90*/  BRA `(.L_x_14796) ;  /* 0x0000000800d47947 */ /* 0x000fea0003800000 */
.L_x_14809:
        /* <DEDUP_REMOVED lines=23> */
.L_x_14814:
[----:B------:R-:W-:Y:S05]  /*4d10*/  BSYNC.RECONVERGENT B0 ;  /* 0x0000000000007941 */ /* 0x000fea0003800200 */
.L_x_14813:
[----:B------:R-:W-:Y:S01]  /*4d20*/  LOP3.LUT R7, R0, 0x80, R7, 0xf8, !PT ;  /* 0x0000008000077812 */ /* 0x000fe200078ef807 */
[----:B------:R-:W-:-:S04]  /*4d30*/  IMAD.MOV.U32 R23, RZ, RZ, R26 ;  /* 0x000000ffff177224 */ /* 0x000fc800078e001a */
[----:B------:R0:W-:Y:S01]  /*4d40*/  STG.E.U8 desc[UR36][R8.64], R7 ;  /* 0x0000000708007986 */ /* 0x0001e2000c101124 */
[----:B------:R-:W-:Y:S05]  /*4d50*/  BRA `(.L_x_14796) ;  /* 0x0000000800647947 */ /* 0x000fea0003800000 */
.L_x_14812:
        /* <DEDUP_REMOVED lines=19> */
.L_x_14816:
[----:B------:R-:W-:Y:S05]  /*4e90*/  BSYNC.RECONVERGENT B0 ;  /* 0x0000000000007941 */ /* 0x000fea0003800200 */
.L_x_14815:
[----:B------:R-:W-:Y:S01]  /*4ea0*/  LOP3.LUT R7, R0, 0x80, R7, 0xf8, !PT ;  /* 0x0000008000077812 */ /* 0x000fe200078ef807 */
[----:B------:R-:W-:-:S04]  /*4eb0*/  IMAD.MOV.U32 R23, RZ, RZ, R26 ;  /* 0x000000ffff177224 */ /* 0x000fc800078e001a */
[----:B------:R0:W-:Y:S01]  /*4ec0*/  STG.E.U8 desc[UR36][R8.64], R7 ;  /* 0x0000000708007986 */ /* 0x0001e2000c101124 */
[----:B------:R-:W-:Y:S05]  /*4ed0*/  BRA `(.L_x_14796) ;  /* 0x0000000800047947 */ /* 0x000fea0003800000 */
.L_x_14811:
        /* <DEDUP_REMOVED lines=9> */
.L_x_14808:
        /* <DEDUP_REMOVED lines=12> */
.L_x_14819:
        /* <DEDUP_REMOVED lines=17> */
.L_x_14822:
[----:B------:R-:W-:-:S04]  /*5140*/  SHF.R.U32.HI R0, RZ, 0x14, R7 ;  /* 0x00000014ff007819 */ /* 0x000fc80000011607 */
[----:B------:R-:W-:-:S04]  /*5150*/  LOP3.LUT R0, R0, 0x1, RZ, 0xc0, !PT ;  /* 0x0000000100007812 */ /* 0x000fc800078ec0ff */
[----:B------:R-:W-:-:S04]  /*5160*/  IADD3 R0, PT, PT, R7, 0x487ffff, R0 ;  /* 0x0487ffff07007810 */ /* 0x000fc80007ffe000 */
[----:B------:R-:W-:-:S04]  /*5170*/  SHF.R.U32.HI R0, RZ, 0x14, R0 ;  /* 0x00000014ff007819 */ /* 0x000fc80000011600 */
[----:B------:R-:W-:-:S07]  /*5180*/  LOP3.LUT R3, R0, 0xff, RZ, 0xc0, !PT ;  /* 0x000000ff00037812 */ /* 0x000fce00078ec0ff */
.L_x_14823:
[----:B------:R-:W-:-:S04]  /*5190*/  SHF.R.U32.HI R0, RZ, 0x18, R7 ;  /* 0x00000018ff007819 */ /* 0x000fc80000011607 */
[----:B------:R-:W-:-:S07]  /*51a0*/  LOP3.LUT R0, R3, 0x80, R0, 0xf8, !PT ;  /* 0x0000008003007812 */ /* 0x000fce00078ef800 */
.L_x_14821:
[----:B------:R-:W-:Y:S05]  /*51b0*/  BSYNC.RECONVERGENT B0 ;  /* 0x0000000000007941 */ /* 0x000fea0003800200 */
.L_x_14820:
[----:B------:R0:W-:Y:S01]  /*51c0*/  STG.E.U8 desc[UR36][R8.64], R0 ;  /* 0x0000000008007986 */ /* 0x0001e2000c101124 */
[----:B------:R-:W-:Y:S01]  /*51d0*/  IMAD.MOV.U32 R23, RZ, RZ, R26 ;  /* 0x000000ffff177224 */ /* 0x000fe200078e001a */
[----:B------:R-:W-:Y:S06]  /*51e0*/  BRA `(.L_x_14796) ;  /* 0x0000000400407947 */ /* 0x000fec0003800000 */
.L_x_14818:
        /* <DEDUP_REMOVED lines=17> */
.L_x_14826:
[----:B------:R-:W-:-:S04]  /*5300*/  SHF.R.U32.HI R0, RZ, 0x15, R7 ;  /* 0x00000015ff007819 */ /* 0x000fc80000011607 */
[----:B------:R-:W-:-:S04]  /*5310*/  LOP3.LUT R0, R0, 0x1, RZ, 0xc0, !PT ;  /* 0x0000000100007812 */ /* 0x000fc800078ec0ff */
[----:B------:R-:W-:-:S04]  /*5320*/  IADD3 R0, PT, PT, R7, 0x88fffff, R0 ;  /* 0x088fffff07007810 */ /* 0x000fc80007ffe000 */
[----:B------:R-:W-:-:S04]  /*5330*/  SHF.R.U32.HI R0, RZ, 0x15, R0 ;  /* 0x00000015ff007819 */ /* 0x000fc80000011600 */
[----:B------:R-:W-:-:S07]  /*5340*/  LOP3.LUT R3, R0, 0xff, RZ, 0xc0, !PT ;  /* 0x000000ff00037812 */ /* 0x000fce00078ec0ff */
.L_x_14827:
[----:B------:R-:W-:-:S04]  /*5350*/  SHF.R.U32.HI R0, RZ, 0x18, R7 ;  /* 0x00000018ff007819 */ /* 0x000fc80000011607 */
[----:B------:R-:W-:-:S07]  /*5360*/  LOP3.LUT R0, R3, 0x80, R0, 0xf8, !PT ;  /* 0x0000008003007812 */ /* 0x000fce00078ef800 */
.L_x_14825:
[----:B------:R-:W-:Y:S05]  /*5370*/  BSYNC.RECONVERGENT B0 ;  /* 0x0000000000007941 */ /* 0x000fea0003800200 */
.L_x_14824:
[----:B------:R0:W-:Y:S01]  /*5380*/  STG.E.U8 desc[UR36][R8.64], R0 ;  /* 0x0000000008007986 */ /* 0x0001e2000c101124 */
[----:B------:R-:W-:Y:S01]  /*5390*/  IMAD.MOV.U32 R23, RZ, RZ, R26 ;  /* 0x000000ffff177224 */ /* 0x000fe200078e001a */
[----:B------:R-:W-:Y:S06]  /*53a0*/  BRA `(.L_x_14796) ;  /* 0x0000000000d07947 */ /* 0x000fec0003800000 */
.L_x_14817:
[----:B------:R-:W-:-:S13]  /*53b0*/  ISETP.NE.AND P0, PT, R0, 0x1c, PT ;  /* 0x0000001c0000780c */ /* 0x000fda0003f05270 */
[----:B------:R-:W-:Y:S05]  /*53c0*/  @!P0 BRA `(.L_x_14828) ;  /* 0x0000000000bc8947 */ /* 0x000fea0003800000 */
[----:B------:R-:W-:-:S13]  /*53d0*/  ISETP.NE.AND P0, PT, R0, 0x1d, PT ;  /* 0x0000001d0000780c */ /* 0x000fda0003f05270 */
[----:B------:R-:W-:Y:S05]  /*53e0*/  @!P0 BRA `(.L_x_14829) ;  /* 0x0000000000a48947 */ /* 0x000fea0003800000 */
[----:B------:R-:W-:-:S13]  /*53f0*/  ISETP.NE.AND P0, PT, R0, 0x2c, PT ;  /* 0x0000002c0000780c */ /* 0x000fda0003f05270 */
[----:B------:R-:W-:Y:S05]  /*5400*/  @!P0 BRA `(.L_x_14830) ;  /* 0x0000000000488947 */ /* 0x000fea0003800000 */
.L_x_14801:
        /* <DEDUP_REMOVED lines=16> */
.L_x_14831:
[----:B------:R-:W-:Y:S01]  /*5510*/  IMAD.MOV.U32 R23, RZ, RZ, R26 ;  /* 0x000000ffff177224 */ /* 0x000fe200078e001a */
[----:B------:R-:W-:Y:S06]  /*5520*/  BRA `(.L_x_14796) ;  /* 0x0000000000707947 */ /* 0x000fec0003800000 */
.L_x_14830:
        /* <DEDUP_REMOVED lines=21> */
.L_x_14829:
[----:B------:R-:W0:Y:S01]  /*5680*/  F2I.U64.F64.TRUNC R4, R4 ;  /* 0x0000000400047311 */ /* 0x000e22000030d800 */
[----:B------:R-:W-:Y:S01]  /*5690*/  IMAD.MOV.U32 R23, RZ, RZ, R26 ;  /* 0x000000ffff177224 */ /* 0x000fe200078e001a */
[----:B0-----:R0:W-:Y:S01]  /*56a0*/  STG.E.64 desc[UR36][R8.64], R4 ;  /* 0x0000000408007986 */ /* 0x0011e2000c101b24 */
[----:B------:R-:W-:Y:S05]  /*56b0*/  BRA `(.L_x_14796) ;  /* 0x00000000000c7947 */ /* 0x000fea0003800000 */
.L_x_14828:
[----:B------:R-:W0:Y:S01]  /*56c0*/  F2I.U32.F64.TRUNC R5, R4 ;  /* 0x0000000400057311 */ /* 0x000e22000030d000 */
[----:B------:R-:W-:Y:S01]  /*56d0*/  IMAD.MOV.U32 R23, RZ, RZ, R26 ;  /* 0x000000ffff177224 */ /* 0x000fe200078e001a */
[----:B0-----:R0:W-:Y:S06]  /*56e0*/  STG.E desc[UR36][R8.64], R5 ;  /* 0x0000000508007986 */ /* 0x0011ec000c101924 */
.L_x_14796:
[----:B------:R-:W-:Y:S05]  /*56f0*/  BSYNC.RECONVERGENT B6 ;  /* 0x0000000000067941 */ /* 0x000fea0003800200 */
.L_x_14795:
[----:B------:R-:W-:Y:S01]  /*5700*/  ISETP.GE.AND P0, PT, R23, R2, PT ;  /* 0x000000021700720c */ /* 0x000fe20003f06270 */
[----:B------:R-:W-:-:S12]  /*5710*/  BSSY.RECONVERGENT B6, `(.L_x_14832) ;  /* 0x0000228000067945 */ /* 0x000fd80003800200 */
[----:B------:R-:W-:Y:S05]  /*5720*/  @P0 BRA `(.L_x_14833) ;  /* 0x0000002000980947 */ /* 0x000fea0003800000 */
[----:B------:R-:W4:Y:S01]  /*5730*/  LDCU UR4, c[0x0][0x3b8] ;  /* 0x00007700ff0477ac */ /* 0x000f220008000800 */
[----:B0123--:R-:W0:Y:S01]  /*5740*/  LDC.64 R4, c[0x0][0x398] ;  /* 0x0000e600ff047b82 */ /* 0x00fe220000000a00 */
[----:B------:R-:W-:Y:S01]  /*5750*/  IMAD R0, R22, 0x200, R23 ;  /* 0x0000020016007824 */ /* 0x000fe200078e0217 */
        /* <DEDUP_REMOVED lines=18> */
.L_x_14837:
[----:B------:R-:W0:Y:S02]  /*5880*/  F2I.S64.F64.TRUNC R28, R28 ;  /* 0x0000001c001c7311 */ /* 0x000e24000030d900 */
[----:B0-----:R-:W-:-:S05]  /*5890*/  IMAD.MOV.U32 R3, RZ, RZ, R28 ;  /* 0x000000ffff037224 */ /* 0x001fca00078e001c */
[----:B------:R0:W-:Y:S01]  /*58a0*/  STG.E.U8 desc[UR36][R4.64], R3 ;  /* 0x0000000304007986 */ /* 0x0001e2000c101124 */
[----:B------:R-:W-:Y:S05]  /*58b0*/  BRA `(.L_x_14839) ;  /* 0x0000000c00e07947 */ /* 0x000fea0003800000 */
.L_x_14836:
        /* <DEDUP_REMOVED lines=9> */
.L_x_14841:
[----:B------:R-:W0:Y:S02]  /*5950*/  F2I.F64.TRUNC R29, R28 ;  /* 0x0000001c001d7311 */ /* 0x000e24000030d100 */
[----:B0-----:R3:W-:Y:S01]  /*5960*/  STG.E desc[UR36][R4.64], R29 ;  /* 0x0000001d04007986 */ /* 0x0017e2000c101924 */
[----:B------:R-:W-:Y:S05]  /*5970*/  BRA `(.L_x_14839) ;  /* 0x0000000c00b07947 */ /* 0x000fea0003800000 */
.L_x_14840:
[----:B------:R-:W0:Y:S02]  /*5980*/  F2I.F64.TRUNC R29, R28 ;  /* 0x0000001c001d7311 */ /* 0x000e24000030d100 */
[----:B0-----:R2:W-:Y:S01]  /*5990*/  STG.E.U16 desc[UR36][R4.64], R29 ;  /* 0x0000001d04007986 */ /* 0x0015e2000c101524 */
[----:B------:R-:W-:Y:S05]  /*59a0*/  BRA `(.L_x_14839) ;  /* 0x0000000c00a47947 */ /* 0x000fea0003800000 */
.L_x_14835:
        /* <DEDUP_REMOVED lines=13> */
.L_x_14843:
        /* <DEDUP_REMOVED lines=8> */
.L_x_14842:
        /* <DEDUP_REMOVED lines=14> */
.L_x_14845:
        /* <DEDUP_REMOVED lines=9> */
.L_x_14844:
[----:B------:R0:W-:Y:S01]  /*5c70*/  STG.E.64 desc[UR36][R4.64], R28 ;  /* 0x0000001c04007986 */ /* 0x0001e2000c101b24 */
[----:B------:R-:W-:Y:S05]  /*5c80*/  BRA `(.L_x_14839) ;  /* 0x0000000800ec7947 */ /* 0x000fea0003800000 */
.L_x_14834:
        /* <DEDUP_REMOVED lines=13> */
.L_x_14849:
        /* <DEDUP_REMOVED lines=22> */
.L_x_14852:
[----:B------:R-:W-:-:S04]  /*5ec0*/  SHF.R.U32.HI R3, RZ, 0x18, R7 ;  /* 0x00000018ff037819 */ /* 0x000fc80000011607 */
[----:B------:R-:W-:-:S07]  /*5ed0*/  LOP3.LUT R0, R0, 0x80, R3, 0xf8, !PT ;  /* 0x0000008000007812 */ /* 0x000fce00078ef803 */
.L_x_14851:
[----:B------:R-:W-:Y:S05]  /*5ee0*/  BSYNC.RECONVERGENT B0 ;  /* 0x0000000000007941 */ /* 0x000fea0003800200 */
.L_x_14850:
[----:B------:R0:W-:Y:S01]  /*5ef0*/  STG.E.U8 desc[UR36][R4.64], R0 ;  /* 0x0000000004007986 */ /* 0x0001e2000c101124 */
[----:B------:R-:W-:Y:S05]  /*5f00*/  BRA `(.L_x_14839) ;  /* 0x00000008004c7947 */ /* 0x000fea0003800000 */
.L_x_14848:
        /* <DEDUP_REMOVED lines=22> */
.L_x_14855:
[----:B------:R-:W-:-:S04]  /*6070*/  SHF.R.U32.HI R3, RZ, 0x18, R7 ;  /* 0x00000018ff037819 */ /* 0x000fc80000011607 */
[----:B------:R-:W-:-:S07]  /*6080*/  LOP3.LUT R0, R0, 0x80, R3, 0xf8, !PT ;  /* 0x0000008000007812 */ /* 0x000fce00078ef803 */
.L_x_14854:
[----:B------:R-:W-:Y:S05]  /*6090*/  BSYNC.RECONVERGENT B0 ;  /* 0x0000000000007941 */ /* 0x000fea0003800200 */
.L_x_14853:
[----:B------:R0:W-:Y:S01]  /*60a0*/  STG.E.U8 desc[UR36][R4.64], R0 ;  /* 0x0000000004007986 */ /* 0x0001e2000c101124 */
[----:B------:R-:W-:Y:S05]  /*60b0*/  BRA `(.L_x_14839) ;  /* 0x0000000400e07947 */ /* 0x000fea0003800000 */
.L_x_14847:
        /* <DEDUP_REMOVED lines=26> */
.L_x_14857:
[----:B------:R-:W0:Y:S02]  /*6260*/  F2I.U64.F64.TRUNC R28, R28 ;  /* 0x0000001c001c7311 */ /* 0x000e24000030d800 */
[----:B0-----:R0:W-:Y:S01]  /*6270*/  STG.E.64 desc[UR36][R4.64], R28 ;  /* 0x0000001c04007986 */ /* 0x0011e2000c101b24 */
[----:B------:R-:W-:Y:S05]  /*6280*/  BRA `(.L_x_14839) ;  /* 0x00000004006c7947 */ /* 0x000fea0003800000 */
.L_x_14856:
[----:B------:R-:W0:Y:S02]  /*6290*/  F2I.U32.F64.TRUNC R29, R28 ;  /* 0x0000001c001d7311 */ /* 0x000e24000030d000 */
[----:B0-----:R0:W-:Y:S01]  /*62a0*/  STG.E desc[UR36][R4.64], R29 ;  /* 0x0000001d04007986 */ /* 0x0011e2000c101924 */
[----:B------:R-:W-:Y:S05]  /*62b0*/  BRA `(.L_x_14839) ;  /* 0x0000000400607947 */ /* 0x000fea0003800000 */
.L_x_14846:
        /* <DEDUP_REMOVED lines=10> */
.L_x_14859:
[----:B------:R-:W-:-:S05]  /*6360*/  CS2R R30, SRZ ;  /* 0x00000000001e7805 */ /* 0x000fca000001ff00 */
[----:B------:R0:W-:Y:S01]  /*6370*/  STG.E.128 desc[UR36][R4.64], R28 ;  /* 0x0000001c04007986 */ /* 0x0001e2000c101d24 */
[----:B------:R-:W-:Y:S05]  /*6380*/  BRA `(.L_x_14839) ;  /* 0x00000004002c7947 */ /* 0x000fea0003800000 */
.L_x_14858:
[----:B------:R-:W-:-:S13]  /*6390*/  ISETP.NE.AND P0, PT, R0, 0xf, PT ;  /* 0x0000000f0000780c */ /* 0x000fda0003f05270 */
[----:B------:R-:W-:Y:S05]  /*63a0*/  @!P0 BRA `(.L_x_14860) ;  /* 0x0000000400088947 */ /* 0x000fea0003800000 */
[----:B------:R-:W-:-:S13]  /*63b0*/  ISETP.NE.AND P0, PT, R0, 0x17, PT ;  /* 0x000000170000780c */ /* 0x000fda0003f05270 */
[----:B------:R-:W-:Y:S05]  /*63c0*/  @!P0 BRA `(.L_x_14861) ;  /* 0x0000000000a08947 */ /* 0x000fea0003800000 */
[----:B------:R-:W-:-:S13]  /*63d0*/  ISETP.NE.AND P0, PT, R0, 0x18, PT ;  /* 0x000000180000780c */ /* 0x000fda0003f05270 */
[----:B------:R-:W-:Y:S05]  /*63e0*/  @!P0 BRA `(.L_x_14862) ;  /* 0x0000000000448947 */ /* 0x000fea0003800000 */
.L_x_14838:
        /* <DEDUP_REMOVED lines=16> */
.L_x_14863:
[----:B------:R-:W-:Y:S05]  /*64f0*/  BRA `(.L_x_14839) ;  /* 0x0000000000d07947 */ /* 0x000fea0003800000 */
.L_x_14862:
        /* <DEDUP_REMOVED lines=17> */
.L_x_14865:
[----:B------:R-:W-:Y:S05]  /*6610*/  BSYNC.RECONVERGENT B0 ;  /* 0x0000000000007941 */ /* 0x000fea0003800200 */
.L_x_14864:
[----:B------:R-:W-:-:S05]  /*6620*/  LOP3.LUT R3, R0, 0x80, R3, 0xf8, !PT ;  /* 0x0000008000037812 */ /* 0x000fca00078ef803 */
[----:B------:R0:W-:Y:S01]  /*6630*/  STG.E.U8 desc[UR36][R4.64], R3 ;  /* 0x0000000304007986 */ /* 0x0001e2000c101124 */
[----:B------:R-:W-:Y:S05]  /*6640*/  BRA `(.L_x_14839) ;  /* 0x00000000007c7947 */ /* 0x000fea0003800000 */
.L_x_14861:
        /* <DEDUP_REMOVED lines=16> */
.L_x_14867:
[----:B------:R-:W-:Y:S01]  /*6750*/  IMAD.MOV.U32 R0, RZ, RZ, 0x7f ;  /* 0x0000007fff007424 */ /* 0x000fe200078e00ff */
[----:B------:R-:W-:-:S04]  /*6760*/  ISETP.GT.U32.AND P0, PT, R3, 0x7f800000, PT ;  /* 0x7f8000000300780c */ /* 0x000fc80003f04070 */
[----:B------:R-:W-:-:S09]  /*6770*/  SEL R0, R0, 0x7c, P0 ;  /* 0x0000007c00007807 */ /* 0x000fd20000000000 */
.L_x_14868:
[----:B------:R-:W-:Y:S05]  /*6780*/  BSYNC.RECONVERGENT B0 ;  /* 0x0000000000007941 */ /* 0x000fea0003800200 */
.L_x_14866:
[----:B------:R-:W-:-:S04]  /*6790*/  SHF.R.U32.HI R3, RZ, 0x18, R7 ;  /* 0x00000018ff037819 */ /* 0x000fc80000011607 */
[----:B------:R-:W-:-:S05]  /*67a0*/  LOP3.LUT R3, R0, 0x80, R3, 0xf8, !PT ;  /* 0x0000008000037812 */ /* 0x000fca00078ef803 */
[----:B------:R0:W-:Y:S01]  /*67b0*/  STG.E.U8 desc[UR36][R4.64], R3 ;  /* 0x0000000304007986 */ /* 0x0001e2000c101124 */
[----:B------:R-:W-:Y:S05]  /*67c0*/  BRA `(.L_x_14839) ;  /* 0x00000000001c7947 */ /* 0x000fea0003800000 */
.L_x_14860:
[----:B------:R-:W-:Y:S01]  /*67d0*/  UMOV UR4, 0xf0000000 ;  /* 0xf000000000047882 */ /* 0x000fe20000000000 */
[----:B------:R-:W-:Y:S01]  /*67e0*/  UMOV UR5, 0x380fffff ;  /* 0x380fffff00057882 */ /* 0x000fe20000000000 */
[----:B------:R-:W0:Y:S01]  /*67f0*/  F2F.F32.F64 R0, R28 ;  /* 0x0000001c00007310 */ /* 0x000e220000301000 */
[----:B------:R-:W-:-:S14]  /*6800*/  DSETP.GEU.AND P0, PT, |R28|, UR4, PT ;  /* 0x000000041c007e2a */ /* 0x000fdc000bf0e200 */
[----:B0-----:R-:W-:-:S05]  /*6810*/  @!P0 FMUL R0, R0, 1.175494350822287508e-38 ;  /* 0x0080000000008820 */ /* 0x001fca0000400000 */
[----:B------:R-:W-:-:S05]  /*6820*/  F2FP.BF16.F32.PACK_AB R0, RZ, R0 ;  /* 0x00000000ff00723e */ /* 0x000fca00000010ff */
[----:B------:R0:W-:Y:S02]  /*6830*/  STG.E.U16 desc[UR36][R4.64], R0 ;  /* 0x0000000004007986 */ /* 0x0001e4000c101524 */
.L_x_14839:
        /* <DEDUP_REMOVED lines=24> */
.L_x_14872:
[----:B------:R-:W0:Y:S02]  /*69c0*/  F2I.S64.F64.TRUNC R24, R24 ;  /* 0x0000001800187311 */ /* 0x000e24000030d900 */
[----:B0-----:R-:W-:-:S05]  /*69d0*/  IMAD.MOV.U32 R3, RZ, RZ, R24 ;  /* 0x000000ffff037224 */ /* 0x001fca00078e0018 */
[----:B------:R0:W-:Y:S01]  /*69e0*/  STG.E.U8 desc[UR36][R4.64], R3 ;  /* 0x0000000304007986 */ /* 0x0001e2000c101124 */
[----:B------:R-:W-:Y:S05]  /*69f0*/  BRA `(.L_x_14874) ;  /* 0x0000000c00e07947 */ /* 0x000fea0003800000 */
.L_x_14871:
        /* <DEDUP_REMOVED lines=9> */
.L_x_14876:
[----:B------:R-:W0:Y:S02]  /*6a90*/  F2I.F64.TRUNC R25, R24 ;  /* 0x0000001800197311 */ /* 0x000e24000030d100 */
[----:B0-----:R0:W-:Y:S01]  /*6aa0*/  STG.E desc[UR36][R4.64], R25 ;  /* 0x0000001904007986 */ /* 0x0011e2000c101924 */
[----:B------:R-:W-:Y:S05]  /*6ab0*/  BRA `(.L_x_14874) ;  /* 0x0000000c00b07947 */ /* 0x000fea0003800000 */
.L_x_14875:
[----:B------:R-:W0:Y:S02]  /*6ac0*/  F2I.F64.TRUNC R25, R24 ;  /* 0x0000001800197311 */ /* 0x000e24000030d100 */
[----:B0-----:R0:W-:Y:S01]  /*6ad0*/  STG.E.U16 desc[UR36][R4.64], R25 ;  /* 0x0000001904007986 */ /* 0x0011e2000c101524 */
[----:B------:R-:W-:Y:S05]  /*6ae0*/  BRA `(.L_x_14874) ;  /* 0x0000000c00a47947 */ /* 0x000fea0003800000 */
.L_x_14870:
        /* <DEDUP_REMOVED lines=13> */
.L_x_14878:
        /* <DEDUP_REMOVED lines=8> */
.L_x_14877:
        /* <DEDUP_REMOVED lines=14> */
.L_x_14880:
        /* <DEDUP_REMOVED lines=9> */
.L_x_14879:
[----:B------:R0:W-:Y:S01]  /*6db0*/  STG.E.64 desc[UR36][R4.64], R24 ;  /* 0x0000001804007986 */ /* 0x0001e2000c101b24 */
[----:B------:R-:W-:Y:S05]  /*6dc0*/  BRA `(.L_x_14874) ;  /* 0x0000000800ec7947 */ /* 0x000fea0003800000 */
.L_x_14869:
        /* <DEDUP_REMOVED lines=13> */
.L_x_14884:
        /* <DEDUP_REMOVED lines=22> */
.L_x_14887:
[----:B------:R-:W-:-:S04]  /*7000*/  SHF.R.U32.HI R3, RZ, 0x18, R7 ;  /* 0x00000018ff037819 */ /* 0x000fc80000011607 */
[----:B------:R-:W-:-:S07]  /*7010*/  LOP3.LUT R0, R0, 0x80, R3, 0xf8, !PT ;  /* 0x0000008000007812 */ /* 0x000fce00078ef803 */
.L_x_14886:
[----:B------:R-:W-:Y:S05]  /*7020*/  BSYNC.RECONVERGENT B0 ;  /* 0x0000000000007941 */ /* 0x000fea0003800200 */
.L_x_14885:
[----:B------:R0:W-:Y:S01]  /*7030*/  STG.E.U8 desc[UR36][R4.64], R0 ;  /* 0x0000000004007986 */ /* 0x0001e2000c101124 */
[----:B------:R-:W-:Y:S05]  /*7040*/  BRA `(.L_x_14874) ;  /* 0x00000008004c7947 */ /* 0x000fea0003800000 */
.L_x_14883:
        /* <DEDUP_REMOVED lines=22> */
.L_x_14890:
[----:B------:R-:W-:-:S04]  /*71b0*/  SHF.R.U32.HI R3, RZ, 0x18, R7 ;  /* 0x00000018ff037819 */ /* 0x000fc80000011607 */
[----:B------:R-:W-:-:S07]  /*71c0*/  LOP3.LUT R0, R0, 0x80, R3, 0xf8, !PT ;  /* 0x0000008000007812 */ /* 0x000fce00078ef803 */
.L_x_14889:
[----:B------:R-:W-:Y:S05]  /*71d0*/  BSYNC.RECONVERGENT B0 ;  /* 0x0000000000007941 */ /* 0x000fea0003800200 */
.L_x_14888:
[----:B------:R0:W-:Y:S01]  /*71e0*/  STG.E.U8 desc[UR36][R4.64], R0 ;  /* 0x0000000004007986 */ /* 0x0001e2000c101124 */
[----:B------:R-:W-:Y:S05]  /*71f0*/  BRA `(.L_x_14874) ;  /* 0x0000000400e07947 */ /* 0x000fea0003800000 */
.L_x_14882:
        /* <DEDUP_REMOVED lines=26> */
.L_x_14892:
[----:B------:R-:W0:Y:S02]  /*73a0*/  F2I.U64.F64.TRUNC R24, R24 ;  /* 0x0000001800187311 */ /* 0x000e24000030d800 */
[----:B0-----:R0:W-:Y:S01]  /*73b0*/  STG.E.64 desc[UR36][R4.64], R24 ;  /* 0x0000001804007986 */ /* 0x0011e2000c101b24 */
[----:B------:R-:W-:Y:S05]  /*73c0*/  BRA `(.L_x_14874) ;  /* 0x00000004006c7947 */ /* 0x000fea0003800000 */
.L_x_14891:
[----:B------:R-:W0:Y:S02]  /*73d0*/  F2I.U32.F64.TRUNC R25, R24 ;  /* 0x0000001800197311 */ /* 0x000e24000030d000 */
[----:B0-----:R0:W-:Y:S01]  /*73e0*/  STG.E desc[UR36][R4.64], R25 ;  /* 0x0000001904007986 */ /* 0x0011e2000c101924 */
[----:B------:R-:W-:Y:S05]  /*73f0*/  BRA `(.L_x_14874) ;  /* 0x0000000400607947 */ /* 0x000fea0003800000 */
.L_x_14881:
        /* <DEDUP_REMOVED lines=10> */
.L_x_14894:
[----:B------:R-:W-:-:S05]  /*74a0*/  CS2R R26, SRZ ;  /* 0x00000000001a7805 */ /* 0x000fca000001ff00 */
[----:B------:R0:W-:Y:S01]  /*74b0*/  STG.E.128 desc[UR36][R4.64], R24 ;  /* 0x0000001804007986 */ /* 0x0001e2000c101d24 */
[----:B------:R-:W-:Y:S05]  /*74c0*/  BRA `(.L_x_14874) ;  /* 0x00000004002c7947 */ /* 0x000fea0003800000 */
.L_x_14893:
[----:B------:R-:W-:-:S13]  /*74d0*/  ISETP.NE.AND P0, PT, R0, 0xf, PT ;  /* 0x0000000f0000780c */ /* 0x000fda0003f05270 */
[----:B------:R-:W-:Y:S05]  /*74e0*/  @!P0 BRA `(.L_x_14895) ;  /* 0x0000000400088947 */ /* 0x000fea0003800000 */
[----:B------:R-:W-:-:S13]  /*74f0*/  ISETP.NE.AND P0, PT, R0, 0x17, PT ;  /* 0x000000170000780c */ /* 0x000fda0003f05270 */
[----:B------:R-:W-:Y:S05]  /*7500*/  @!P0 BRA `(.L_x_14896) ;  /* 0x0000000000a08947 */ /* 0x000fea0003800000 */
[----:B------:R-:W-:-:S13]  /*7510*/  ISETP.NE.AND P0, PT, R0, 0x18, PT ;  /* 0x000000180000780c */ /* 0x000fda0003f05270 */
[----:B------:R-:W-:Y:S05]  /*7520*/  @!P0 BRA `(.L_x_14897) ;  /* 0x0000000000448947 */ /* 0x000fea0003800000 */
.L_x_14873:
        /* <DEDUP_REMOVED lines=16> */
.L_x_14898:
[----:B------:R-:W-:Y:S05]  /*7630*/  BRA `(.L_x_14874) ;  /* 0x0000000000d07947 */ /* 0x000fea0003800000 */
.L_x_14897:
        /* <DEDUP_REMOVED lines=17> */
.L_x_14900:
[----:B------:R-:W-:Y:S05]  /*7750*/  BSYNC.RECONVERGENT B0 ;  /* 0x0000000000007941 */ /* 0x000fea0003800200 */
.L_x_14899:
[----:B------:R-:W-:-:S05]  /*7760*/  LOP3.LUT R3, R0, 0x80, R3, 0xf8, !PT ;  /* 0x0000008000037812 */ /* 0x000fca00078ef803 */
[----:B------:R3:W-:Y:S01]  /*7770*/  STG.E.U8 desc[UR36][R4.64], R3 ;  /* 0x0000000304007986 */ /* 0x0007e2000c101124 */
[----:B------:R-:W-:Y:S05]  /*7780*/  BRA `(.L_x_14874) ;  /* 0x00000000007c7947 */ /* 0x000fea0003800000 */
.L_x_14896:
        /* <DEDUP_REMOVED lines=16> */
.L_x_14902:
[----:B------:R-:W-:Y:S01]  /*7890*/  IMAD.MOV.U32 R0, RZ, RZ, 0x7f ;  /* 0x0000007fff007424 */ /* 0x000fe200078e00ff */
[----:B------:R-:W-:-:S04]  /*78a0*/  ISETP.GT.U32.AND P0, PT, R3, 0x7f800000, PT ;  /* 0x7f8000000300780c */ /* 0x000fc80003f04070 */
[----:B------:R-:W-:-:S09]  /*78b0*/  SEL R0, R0, 0x7c, P0 ;  /* 0x0000007c00007807 */ /* 0x000fd20000000000 */
.L_x_14903:
[----:B------:R-:W-:Y:S05]  /*78c0*/  BSYNC.RECONVERGENT B0 ;  /* 0x0000000000007941 */ /* 0x000fea0003800200 */
.L_x_14901:
[----:B------:R-:W-:-:S04]  /*78d0*/  SHF.R.U32.HI R3, RZ, 0x18, R7 ;  /* 0x00000018ff037819 */ /* 0x000fc80000011607 */
[----:B------:R-:W-:-:S05]  /*78e0*/  LOP3.LUT R3, R0, 0x80, R3, 0xf8, !PT ;  /* 0x0000008000037812 */ /* 0x000fca00078ef803 */
[----:B------:R2:W-:Y:S01]  /*78f0*/  STG.E.U8 desc[UR36][R4.64], R3 ;  /* 0x0000000304007986 */ /* 0x0005e2000c101124 */
[----:B------:R-:W-:Y:S05]  /*7900*/  BRA `(.L_x_14874) ;  /* 0x00000000001c7947 */ /* 0x000fea0003800000 */
.L_x_14895:
[----:B------:R-:W-:Y:S01]  /*7910*/  UMOV UR4, 0xf0000000 ;  /* 0xf000000000047882 */ /* 0x000fe20000000000 */
[----:B------:R-:W-:Y:S01]  /*7920*/  UMOV UR5, 0x380fffff ;  /* 0x380fffff00057882 */ /* 0x000fe20000000000 */
[----:B------:R-:W0:Y:S01]  /*7930*/  F2F.F32.F64 R0, R24 ;  /* 0x0000001800007310 */ /* 0x000e220000301000 */
[----:B------:R-:W-:-:S14]  /*7940*/  DSETP.GEU.AND P0, PT, |R24|, UR4, PT ;  /* 0x0000000418007e2a */ /* 0x000fdc000bf0e200 */
[----:B0-----:R-:W-:-:S05]  /*7950*/  @!P0 FMUL R0, R0, 1.175494350822287508e-38 ;  /* 0x0080000000008820 */ /* 0x001fca0000400000 */
[----:B------:R-:W-:-:S05]  /*7960*/  F2FP.BF16.F32.PACK_AB R0, RZ, R0 ;  /* 0x00000000ff00723e */ /* 0x000fca00000010ff */
[----:B------:R4:W-:Y:S02]  /*7970*/  STG.E.U16 desc[UR36][R4.64], R0 ;  /* 0x0000000004007986 */ /* 0x0009e4000c101524 */
.L_x_14874:
[----:B------:R-:W-:-:S07]  /*7980*/  VIADD R23, R23, 0x80 ;  /* 0x0000008017177836 */ /* 0x000fce0000000000 */
.L_x_14833:
[----:B------:R-:W-:Y:S05]  /*7990*/  BSYNC.RECONVERGENT B6 ;  /* 0x0000000000067941 */ /* 0x000fea0003800200 */
.L_x_14832:
        /* <DEDUP_REMOVED lines=22> */
.L_x_14907:
[----:B------:R-:W0:Y:S02]  /*7b00*/  F2I.S64.F64.TRUNC R16, R16 ;  /* 0x0000001000107311 */ /* 0x000e24000030d900 */
[----:B0-----:R-:W-:-:S05]  /*7b10*/  IMAD.MOV.U32 R5, RZ, RZ, R16 ;  /* 0x000000ffff057224 */ /* 0x001fca00078e0010 */
[----:B------:R-:W-:Y:S01]  /*7b20*/  STG.E.U8 desc[UR36][R2.64], R5 ;  /* 0x0000000502007986 */ /* 0x000fe2000c101124 */
[----:B------:R-:W-:Y:S05]  /*7b30*/  EXIT ;  /* 0x000000000000794d */ /* 0x000fea0003800000 */
.L_x_14906:
        /* <DEDUP_REMOVED lines=9> */
.L_x_14910:
[----:B------:R-:W0:Y:S02]  /*7bd0*/  F2I.F64.TRUNC R17, R16 ;  /* 0x0000001000117311 */ /* 0x000e24000030d100 */
[----:B0-----:R-:W-:Y:S01]  /*7be0*/  STG.E desc[UR36][R2.64], R17 ;  /* 0x0000001102007986 */ /* 0x001fe2000c101924 */
[----:B------:R-:W-:Y:S05]  /*7bf0*/  EXIT ;  /* 0x000000000000794d */ /* 0x000fea0003800000 */
.L_x_14909:
[----:B------:R-:W0:Y:S02]  /*7c00*/  F2I.F64.TRUNC R17, R16 ;  /* 0x0000001000117311 */ /* 0x000e24000030d100 */
[----:B0-----:R-:W-:Y:S01]  /*7c10*/  STG.E.U16 desc[UR36][R2.64], R17 ;  /* 0x0000001102007986 */ /* 0x001fe2000c101524 */
[----:B------:R-:W-:Y:S05]  /*7c20*/  EXIT ;  /* 0x000000000000794d */ /* 0x000fea0003800000 */
.L_x_14905:
        /* <DEDUP_REMOVED lines=13> */
.L_x_14912:
        /* <DEDUP_REMOVED lines=8> */
.L_x_14911:
        /* <DEDUP_REMOVED lines=14> */
.L_x_14914:
        /* <DEDUP_REMOVED lines=9> */
.L_x_14913:
[----:B------:R-:W-:Y:S01]  /*7ef0*/  STG.E.64 desc[UR36][R2.64], R16 ;  /* 0x0000001002007986 */ /* 0x000fe2000c101b24 */
[----:B------:R-:W-:Y:S05]  /*7f00*/  EXIT ;  /* 0x000000000000794d */ /* 0x000fea0003800000 */
.L_x_14904:
        /* <DEDUP_REMOVED lines=13> */
.L_x_14918:
        /* <DEDUP_REMOVED lines=22> */
.L_x_14921:
[----:B------:R-:W-:-:S04]  /*8140*/  SHF.R.U32.HI R5, RZ, 0x18, R5 ;  /* 0x00000018ff057819 */ /* 0x000fc80000011605 */
[----:B------:R-:W-:-:S07]  /*8150*/  LOP3.LUT R0, R0, 0x80, R5, 0xf8, !PT ;  /* 0x0000008000007812 */ /* 0x000fce00078ef805 */
.L_x_14920:
[----:B------:R-:W-:Y:S05]  /*8160*/  BSYNC.RECONVERGENT B0 ;  /* 0x0000000000007941 */ /* 0x000fea0003800200 */
.L_x_14919:
[----:B------:R-:W-:Y:S01]  /*8170*/  STG.E.U8 desc[UR36][R2.64], R0 ;  /* 0x0000000002007986 */ /* 0x000fe2000c101124 */
[----:B------:R-:W-:Y:S05]  /*8180*/  EXIT ;  /* 0x000000000000794d */ /* 0x000fea0003800000 */
.L_x_14917:
        /* <DEDUP_REMOVED lines=22> */
.L_x_14924:
[----:B------:R-:W-:-:S04]  /*82f0*/  SHF.R.U32.HI R5, RZ, 0x18, R5 ;  /* 0x00000018ff057819 */ /* 0x000fc80000011605 */
[----:B------:R-:W-:-:S07]  /*8300*/  LOP3.LUT R0, R0, 0x80, R5, 0xf8, !PT ;  /* 0x0000008000007812 */ /* 0x000fce00078ef805 */
.L_x_14923:
[----:B------:R-:W-:Y:S05]  /*8310*/  BSYNC.RECONVERGENT B0 ;  /* 0x0000000000007941 */ /* 0x000fea0003800200 */
.L_x_14922:
[----:B------:R-:W-:Y:S01]  /*8320*/  STG.E.U8 desc[UR36][R2.64], R0 ;  /* 0x0000000002007986 */ /* 0x000fe2000c101124 */
[----:B------:R-:W-:Y:S05]  /*8330*/  EXIT ;  /* 0x000000000000794d */ /* 0x000fea0003800000 */
.L_x_14916:
        /* <DEDUP_REMOVED lines=26> */
.L_x_14926:
[----:B------:R-:W0:Y:S02]  /*84e0*/  F2I.U64.F64.TRUNC R16, R16 ;  /* 0x0000001000107311 */ /* 0x000e24000030d800 */
[----:B0-----:R-:W-:Y:S01]  /*84f0*/  STG.E.64 desc[UR36][R2.64], R16 ;  /* 0x0000001002007986 */ /* 0x001fe2000c101b24 */
[----:B------:R-:W-:Y:S05]  /*8500*/  EXIT ;  /* 0x000000000000794d */ /* 0x000fea0003800000 */
.L_x_14925:
[----:B------:R-:W0:Y:S02]  /*8510*/  F2I.U32.F64.TRUNC R17, R16 ;  /* 0x0000001000117311 */ /* 0x000e24000030d000 */
[----:B0-----:R-:W-:Y:S01]  /*8520*/  STG.E desc[UR36][R2.64], R17 ;  /* 0x0000001102007986 */ /* 0x001fe2000c101924 */
[----:B------:R-:W-:Y:S05]  /*8530*/  EXIT ;  /* 0x000000000000794d */ /* 0x000fea0003800000 */
.L_x_14915:
        /* <DEDUP_REMOVED lines=10> */
.L_x_14928:
[----:B------:R-:W-:-:S05]  /*85e0*/  CS2R R18, SRZ ;  /* 0x0000000000127805 */ /* 0x000fca000001ff00 */
[----:B------:R-:W-:Y:S01]  /*85f0*/  STG.E.128 desc[UR36][R2.64], R16 ;  /* 0x0000001002007986 */ /* 0x000fe2000c101d24 */
[----:B------:R-:W-:Y:S05]  /*8600*/  EXIT ;  /* 0x000000000000794d */ /* 0x000fea0003800000 */
.L_x_14927:
[----:B------:R-:W-:-:S13]  /*8610*/  ISETP.NE.AND P0, PT, R0, 0xf, PT ;  /* 0x0000000f0000780c */ /* 0x000fda0003f05270 */
[----:B------:R-:W-:Y:S05]  /*8620*/  @!P0 BRA `(.L_x_14929) ;  /* 0x0000000400088947 */ /* 0x000fea0003800000 */
[----:B------:R-:W-:-:S13]  /*8630*/  ISETP.NE.AND P0, PT, R0, 0x17, PT ;  /* 0x000000170000780c */ /* 0x000fda0003f05270 */
[----:B------:R-:W-:Y:S05]  /*8640*/  @!P0 BRA `(.L_x_14930) ;  /* 0x0000000000a08947 */ /* 0x000fea0003800000 */
[----:B------:R-:W-:-:S13]  /*8650*/  ISETP.NE.AND P0, PT, R0, 0x18, PT ;  /* 0x000000180000780c */ /* 0x000fda0003f05270 */
[----:B------:R-:W-:Y:S05]  /*8660*/  @!P0 BRA `(.L_x_14931) ;  /* 0x0000000000448947 */ /* 0x000fea0003800000 */
.L_x_14908:
        /* <DEDUP_REMOVED lines=16> */
.L_x_14932:
[----:B------:R-:W-:Y:S05]  /*8770*/  EXIT ;  /* 0x000000000000794d */ /* 0x000fea0003800000 */
.L_x_14931:
        /* <DEDUP_REMOVED lines=17> */
.L_x_14934:
[----:B------:R-:W-:Y:S05]  /*8890*/  BSYNC.RECONVERGENT B0 ;  /* 0x0000000000007941 */ /* 0x000fea0003800200 */
.L_x_14933:
[----:B------:R-:W-:-:S05]  /*88a0*/  LOP3.LUT R5, R0, 0x80, R5, 0xf8, !PT ;  /* 0x0000008000057812 */ /* 0x000fca00078ef805 */
[----:B------:R-:W-:Y:S01]  /*88b0*/  STG.E.U8 desc[UR36][R2.64], R5 ;  /* 0x0000000502007986 */ /* 0x000fe2000c101124 */
[----:B------:R-:W-:Y:S05]  /*88c0*/  EXIT ;  /* 0x000000000000794d */ /* 0x000fea0003800000 */
.L_x_14930:
        /* <DEDUP_REMOVED lines=16> */
.L_x_14936:
[----:B------:R-:W-:Y:S01]  /*89d0*/  IMAD.MOV.U32 R0, RZ, RZ, 0x7f ;  /* 0x0000007fff007424 */ /* 0x000fe200078e00ff */
[----:B------:R-:W-:-:S04]  /*89e0*/  ISETP.GT.U32.AND P0, PT, R4, 0x7f800000, PT ;  /* 0x7f8000000400780c */ /* 0x000fc80003f04070 */
[----:B------:R-:W-:-:S09]  /*89f0*/  SEL R0, R0, 0x7c, P0 ;  /* 0x0000007c00007807 */ /* 0x000fd20000000000 */
.L_x_14937:
[----:B------:R-:W-:Y:S05]  /*8a00*/  BSYNC.RECONVERGENT B0 ;  /* 0x0000000000007941 */ /* 0x000fea0003800200 */
.L_x_14935:
[----:B------:R-:W-:-:S04]  /*8a10*/  SHF.R.U32.HI R5, RZ, 0x18, R5 ;  /* 0x00000018ff057819 */ /* 0x000fc80000011605 */
[----:B------:R-:W-:-:S05]  /*8a20*/  LOP3.LUT R5, R0, 0x80, R5, 0xf8, !PT ;  /* 0x0000008000057812 */ /* 0x000fca00078ef805 */
[----:B------:R-:W-:Y:S01]  /*8a30*/  STG.E.U8 desc[UR36][R2.64], R5 ;  /* 0x0000000502007986 */ /* 0x000fe2000c101124 */
[----:B------:R-:W-:Y:S05]  /*8a40*/  EXIT ;  /* 0x000000000000794d */ /* 0x000fea0003800000 */
.L_x_14929:
        /* <DEDUP_REMOVED lines=8> */
        .weak           $__internal_50_$__cuda_sm20_div_rn_f64_full
        .type           $__internal_50_$__cuda_sm20_div_rn_f64_full,@function
        .size           $__internal_50_$__cuda_sm20_div_rn_f64_full,(.L_x_19396 - $__internal_50_$__cuda_sm20_div_rn_f64_full)
$__internal_50_$__cuda_sm20_div_rn_f64_full:
[----:B------:R-:W-:Y:S01]  /*8ad0*/  FSETP.GEU.AND P3, PT, |R7|, 1.469367938527859385e-39, PT ;  /* 0x001000000700780b */ /* 0x000fe20003f6e200 */
[----:B------:R-:W-:Y:S01]  /*8ae0*/  IMAD.MOV.U32 R11, RZ, RZ, R3 ;  /* 0x000000ffff0b7224 */ /* 0x000fe200078e0003 */
[C---:B------:R-:W-:Y:S01]  /*8af0*/  FSETP.GEU.AND P0, PT, |R3|.reuse, 1.469367938527859385e-39, PT ;  /* 0x001000000300780b */ /* 0x040fe20003f0e200 */
[----:B------:R-:W-:Y:S01]  /*8b00*/  IMAD.MOV.U32 R32, RZ, RZ, 0x1ca00000 ;  /* 0x1ca00000ff207424 */ /* 0x000fe200078e00ff */
[----:B------:R-:W-:Y:S01]  /*8b10*/  LOP3.LUT R8, R3, 0x800fffff, RZ, 0xc0, !PT ;  /* 0x800fffff03087812 */ /* 0x000fe200078ec0ff */
[----:B------:R-:W-:Y:S01]  /*8b20*/  IMAD.MOV.U32 R14, RZ, RZ, 0x1 ;  /* 0x00000001ff0e7424 */ /* 0x000fe200078e00ff */
[----:B------:R-:W-:Y:S01]  /*8b30*/  LOP3.LUT R27, R7, 0x7ff00000, RZ, 0xc0, !PT ;  /* 0x7ff00000071b7812 */ /* 0x000fe200078ec0ff */
[----:B------:R-:W-:Y:S01]  /*8b40*/  BSSY.RECONVERGENT B1, `(.L_x_14938) ;  /* 0x0000051000017945 */ /* 0x000fe20003800200 */
[----:B------:R-:W-:Y:S01]  /*8b50*/  LOP3.LUT R9, R8, 0x3ff00000, RZ, 0xfc, !PT ;  /* 0x3ff0000008097812 */ /* 0x000fe200078efcff */
[----:B------:R-:W-:Y:S01]  /*8b60*/  IMAD.MOV.U32 R8, RZ, RZ, R10 ;  /* 0x000000ffff087224 */ /* 0x000fe200078e000a */
[----:B------:R-:W-:-:S03]  /*8b70*/  LOP3.LUT R34, R3, 0x7ff00000, RZ, 0xc0, !PT ;  /* 0x7ff0000003227812 */ /* 0x000fc600078ec0ff */
[----:B------:R-:W-:Y:S01]  /*8b80*/  @!P3 LOP3.LUT R12, R11, 0x7ff00000, RZ, 0xc0, !PT ;  /* 0x7ff000000b0cb812 */ /* 0x000fe200078ec0ff */
[----:B------:R-:W-:Y:S01]  /*8b90*/  @!P3 IMAD.MOV.U32 R20, RZ, RZ, RZ ;  /* 0x000000ffff14b224 */ /* 0x000fe200078e00ff */
[----:B------:R-:W-:Y:S01]  /*8ba0*/  @!P0 DMUL R8, R10, 8.98846567431157953865e+307 ;  /* 0x7fe000000a088828 */ /* 0x000fe20000000000 */
[C---:B------:R-:W-:Y:S02]  /*8bb0*/  ISETP.GE.U32.AND P2, PT, R27.reuse, R34, PT ;  /* 0x000000221b00720c */ /* 0x040fe40003f46070 */
[----:B------:R-:W-:Y:S01]  /*8bc0*/  @!P3 ISETP.GE.U32.AND P4, PT, R27, R12, PT ;  /* 0x0000000c1b00b20c */ /* 0x000fe20003f86070 */
[----:B------:R-:W-:Y:S01]  /*8bd0*/  IMAD.MOV.U32 R12, RZ, RZ, R6 ;  /* 0x000000ffff0c7224 */ /* 0x000fe200078e0006 */
[C---:B------:R-:W-:Y:S01]  /*8be0*/  SEL R13, R32.reuse, 0x63400000, !P2 ;  /* 0x63400000200d7807 */ /* 0x040fe20005000000 */
[----:B------:R-:W0:Y:S01]  /*8bf0*/  MUFU.RCP64H R15, R9 ;  /* 0x00000009000f7308 */ /* 0x000e220000001800 */
[----:B------:R-:W-:Y:S02]  /*8c00*/  @!P3 SEL R21, R32, 0x63400000, !P4 ;  /* 0x634000002015b807 */ /* 0x000fe40006000000 */
[----:B------:R-:W-:-:S02]  /*8c10*/  LOP3.LUT R13, R13, 0x800fffff, R7, 0xf8, !PT ;  /* 0x800fffff0d0d7812 */ /* 0x000fc400078ef807 */
[----:B------:R-:W-:Y:S02]  /*8c20*/  @!P3 LOP3.LUT R21, R21, 0x80000000, R7, 0xf8, !PT ;  /* 0x800000001515b812 */ /* 0x000fe400078ef807 */
[----:B------:R-:W-:Y:S02]  /*8c30*/  @!P0 LOP3.LUT R34, R9, 0x7ff00000, RZ, 0xc0, !PT ;  /* 0x7ff0000009228812 */ /* 0x000fe400078ec0ff */
[----:B------:R-:W-:-:S06]  /*8c40*/  @!P3 LOP3.LUT R21, R21, 0x100000, RZ, 0xfc, !PT ;  /* 0x001000001515b812 */ /* 0x000fcc00078efcff */
        /* <DEDUP_REMOVED lines=9> */
[----:B------:R-:W-:Y:S01]  /*8ce0*/  IMAD.MOV.U32 R20, RZ, RZ, R27 ;  /* 0x000000ffff147224 */ /* 0x000fe200078e001b */
[----:B------:R-:W-:-:S05]  /*8cf0*/  @!P3 LOP3.LUT R20, R13, 0x7ff00000, RZ, 0xc0, !PT ;  /* 0x7ff000000d14b812 */ /* 0x000fca00078ec0ff */
[----:B------:R-:W-:-:S05]  /*8d00*/  VIADD R14, R20, 0xffffffff ;  /* 0xffffffff140e7836 */ /* 0x000fca0000000000 */
[----:B------:R-:W-:Y:S01]  /*8d10*/  ISETP.GT.U32.AND P0, PT, R14, 0x7feffffe, PT ;  /* 0x7feffffe0e00780c */ /* 0x000fe20003f04070 */
[----:B------:R-:W-:-:S05]  /*8d20*/  VIADD R14, R34, 0xffffffff ;  /* 0xffffffff220e7836 */ /* 0x000fca0000000000 */
        /* <DEDUP_REMOVED lines=21> */
[----:B------:R-:W-:-:S06]  /*8e80*/  IMAD.MOV.U32 R8, RZ, RZ, RZ ;  /* 0x000000ffff087224 */ /* 0x000fcc00078e00ff */
[----:B------:R-:W-:-:S03]  /*8e90*/  DFMA R8, R14, -R8, R30 ;  /* 0x800000080e08722b */ /* 0x000fc6000000001e */
[----:B------:R-:W-:-:S03]  /*8ea0*/  LOP3.LUT R11, R7, R11, RZ, 0x3c, !PT ;  /* 0x0000000b070b7212 */ /* 0x000fc600078e3cff */
[----:B------:R-:W-:-:S04]  /*8eb0*/  IADD3 R8, PT, PT, -R20, -0x43300000, RZ ;  /* 0xbcd0000014087810 */ /* 0x000fc80007ffe1ff */
[----:B------:R-:W-:-:S04]  /*8ec0*/  FSETP.NEU.AND P0, PT, |R9|, R8, PT ;  /* 0x000000080900720b */ /* 0x000fc80003f0d200 */
[----:B------:R-:W-:Y:S02]  /*8ed0*/  FSEL R14, R6, R14, !P0 ;  /* 0x0000000e060e7208 */ /* 0x000fe40004000000 */
[----:B------:R-:W-:Y:S01]  /*8ee0*/  FSEL R15, R11, R15, !P0 ;  /* 0x0000000f0b0f7208 */ /* 0x000fe20004000000 */
[----:B------:R-:W-:Y:S06]  /*8ef0*/  BRA `(.L_x_14940) ;  /* 0x0000000000547947 */ /* 0x000fec0003800000 */
.L_x_14939:
        /* <DEDUP_REMOVED lines=16> */
.L_x_14942:
[----:B------:R-:W-:Y:S01]  /*9000*/  LOP3.LUT R15, R11, 0x80000, RZ, 0xfc, !PT ;  /* 0x000800000b0f7812 */ /* 0x000fe200078efcff */
[----:B------:R-:W-:Y:S01]  /*9010*/  IMAD.MOV.U32 R14, RZ, RZ, R10 ;  /* 0x000000ffff0e7224 */ /* 0x000fe200078e000a */
[----:B------:R-:W-:Y:S06]  /*9020*/  BRA `(.L_x_14940) ;  /* 0x0000000000087947 */ /* 0x000fec0003800000 */
.L_x_14941:
[----:B------:R-:W-:Y:S01]  /*9030*/  LOP3.LUT R15, R7, 0x80000, RZ, 0xfc, !PT ;  /* 0x00080000070f7812 */ /* 0x000fe200078efcff */
[----:B------:R-:W-:-:S07]  /*9040*/  IMAD.MOV.U32 R14, RZ, RZ, R6 ;  /* 0x000000ffff0e7224 */ /* 0x000fce00078e0006 */
.L_x_14940:
[----:B------:R-:W-:Y:S05]  /*9050*/  BSYNC.RECONVERGENT B1 ;  /* 0x0000000000017941 */ /* 0x000fea0003800200 */
.L_x_14938:
[----:B------:R-:W-:Y:S02]  /*9060*/  IMAD.MOV.U32 R6, RZ, RZ, R0 ;  /* 0x000000ffff067224 */ /* 0x000fe400078e0000 */
[----:B------:R-:W-:-:S04]  /*9070*/  IMAD.MOV.U32 R7, RZ, RZ, 0x0 ;  /* 0x00000000ff077424 */ /* 0x000fc800078e00ff */
[----:B------:R-:W-:Y:S05]  /*9080*/  RET.REL.NODEC R6 `(_ZN2at6native27unrolled_elementwise_kernelINS0_13BUnaryFunctorIdddNS0_15binary_internal10DivFunctorIdEEEESt5arrayIPcLm2EELi4E23TrivialOffsetCalculatorILi1EjESB_NS0_6memory12LoadWithCastILi1EEENSC_13StoreWithCastILi1EEEEEviT_T0_T2_T3_T4_T5_) ;  /* 0xffffff6c06dc7950 */ /* 0x000fea0003c3ffff */
.L_x_14943:
        /* <DEDUP_REMOVED lines=15> */
.L_x_19396:


//--------------------- .text._ZN2at6native18elementwise_kernelILi128ELi2EZNS0_22gpu_kernel_impl_nocastINS0_13BUnaryFunctorIdddNS0_15binary_internal10DivFunctorIdEEEEEEvRNS_18TensorIteratorBaseERKT_EUliE_EEviT1_ --------------------------
	.section	.text._ZN2at6native18elementwise_kernelILi128ELi2EZNS0_22gpu_kernel_impl_nocastINS0_13BUnaryFunctorIdddNS0_15binary_internal10DivFunctorIdEEEEEEvRNS_18TensorIteratorBaseERKT_EUliE_EEviT1_,"ax",@progbits
	.align	128
        .global         _ZN2at6native18elementwise_kernelILi128ELi2EZNS0_22gpu_kernel_impl_nocastINS0_13BUnaryFunctorIdddNS0_15binary_internal10DivFunctorIdEEEEEEvRNS_18TensorIteratorBaseERKT_EUliE_EEviT1_
        .type           _ZN2at6native18elementwise_kernelILi128ELi2EZNS0_22gpu_kernel_impl_nocastINS0_13BUnaryFunctorIdddNS0_15binary_internal10DivFunctorIdEEEEEEvRNS_18TensorIteratorBaseERKT_EUliE_EEviT1_,@function
        .size           _ZN2at6native18elementwise_kernelILi128ELi2EZNS0_22gpu_kernel_impl_nocastINS0_13BUnaryFunctorIdddNS0_15binary_internal10DivFunctorIdEEEEEEvRNS_18TensorIteratorBaseERKT_EUliE_EEviT1_,(.L_x_19397 - _ZN2at6native18elementwise_kernelILi128ELi2EZNS0_22gpu_kernel_impl_nocastINS0_13BUnaryFunctorIdddNS0_15binary_internal10DivFunctorIdEEEEEEvRNS_18TensorIteratorBaseERKT_EUliE_EEviT1_)
        .other          _ZN2at6native18elementwise_kernelILi128ELi2EZNS0_22gpu_kernel_impl_nocastINS0_13BUnaryFunctorIdddNS0_15binary_internal10DivFunctorIdEEEEEEvRNS_18TensorIteratorBaseERKT_EUliE_EEviT1_,@"STO_CUDA_ENTRY STV_DEFAULT"
_ZN2at6native18elementwise_kernelILi128ELi2EZNS0_22gpu_kernel_impl_nocastINS0_13BUnaryFunctorIdddNS0_15binary_internal10DivFunctorIdEEEEEEvRNS_18TensorIteratorBaseERKT_EUliE_EEviT1_:
.text._ZN2at6native18elementwise_kernelILi128ELi2EZNS0_22gpu_kernel_impl_nocastINS0_13BUnaryFunctorIdddNS0_15binary_internal10DivFunctorIdEEEEEEvRNS_18TensorIteratorBaseERKT_EUliE_EEviT1_:
[----:B------:R-:W-:Y:S08]  /*0000*/  LDC R1, c[0x0][0x37c] ;  /* 0x0000df00ff017b82 */ /* 0x000ff00000000800 */
[----:B------:R-:W0:Y:S01]  /*0010*/  LDC R6, c[0x0][0x388] ;  /* 0x0000e200ff067b82 */ /* 0x000e220000000800 */
[----:B------:R-:W1:Y:S01]  /*0020*/  S2R R7, SR_TID.X ;  /* 0x0000000000077919 */ /* 0x000e620000002100 */
[----:B------:R-:W2:Y:S01]  /*0030*/  LDCU.64 UR6, c[0x0][0x358] ;  /* 0x00006b00ff0677ac */ /* 0x000ea20008000a00 */
[----:B------:R-:W3:Y:S05]  /*0040*/  LDCU UR5, c[0x0][0x598] ;  /* 0x0000b300ff0577ac */ /* 0x000eea0008000800 */
[----:B------:R-:W4:Y:S08]  /*0050*/  S2UR UR4, SR_CTAID.X ;  /* 0x00000000000479c3 */ /* 0x000f300000002500 */
[----:B------:R-:W2:Y:S01]  /*0060*/  LDC R3, c[0x0][0x59c] ;  /* 0x00016700ff037b82 */ /* 0x000ea20000000800 */
[----:B0-----:R-:W-:Y:S01]  /*0070*/  ISETP.NE.AND P0, PT, R6, RZ, PT ;  /* 0x000000ff0600720c */ /* 0x001fe20003f05270 */
[----:B----4-:R-:W-:-:S06]  /*0080*/  USHF.L.U32 UR4, UR4, 0x8, URZ ;  /* 0x0000000804047899 */ /* 0x010fcc00080006ff */
[----:B-1----:R-:W-:-:S06]  /*0090*/  LOP3.LUT R7, R7, UR4, RZ, 0xfc, !PT ;  /* 0x0000000407077c12 */ /* 0x002fcc000f8efcff */
[----:B---3--:R-:W-:Y:S05]  /*00a0*/  @P0 BRA `(.L_x_14944) ;  /* 0x0000000000f80947 */ /* 0x008fea0003800000 */
[----:B------:R-:W0:Y:S01]  /*00b0*/  LDCU UR4, c[0x0][0x380] ;  /* 0x00007000ff0477ac */ /* 0x000e220008000800 */
[----:B------:R-:W-:Y:S01]  /*00c0*/  BSSY.RECONVERGENT B0, `(.L_x_14945) ;  /* 0x000001e000007945 */ /* 0x000fe20003800200 */
[----:B0-----:R-:W-:-:S13]  /*00d0*/  ISETP.GE.AND P0, PT, R7, UR4, PT ;  /* 0x0000000407007c0c */ /* 0x001fda000bf06270 */
[----:B------:R-:W-:Y:S05]  /*00e0*/  @P0 BRA `(.L_x_14946) ;  /* 0x00000000006c0947 */ /* 0x000fea0003800000 */
[----:B------:R-:W2:Y:S01]  /*00f0*/  LDC.64 R8, c[0x0][0x588] ;  /* 0x00016200ff087b82 */ /* 0x000ea20000000a00 */
[----:B------:R-:W0:Y:S07]  /*0100*/  LDCU UR4, c[0x0][0x59c] ;  /* 0x0000b380ff0477ac */ /* 0x000e2e0008000800 */
[----:B------:R-:W1:Y:S01]  /*0110*/  LDC.64 R12, c[0x0][0x598] ;  /* 0x00016600ff0c7b82 */ /* 0x000e620000000a00 */
[----:B--2---:R-:W2:Y:S01]  /*0120*/  LDG.E.64 R8, desc[UR6][R8.64] ;  /* 0x0000000608087981 */ /* 0x004ea2000c1e1b00 */
[----:B0-----:R-:W1:Y:S01]  /*0130*/  MUFU.RCP64H R5, UR4 ;  /* 0x0000000400057d08 */ /* 0x001e620008001800 */
[----:B------:R-:W-:-:S06]  /*0140*/  HFMA2 R4, -RZ, RZ, 0, 5.9604644775390625e-08 ;  /* 0x00000001ff047431 */ /* 0x000fcc00000001ff */
[----:B-1----:R-:W-:-:S08]  /*0150*/  DFMA R10, R4, -R12, 1 ;  /* 0x3ff00000040a742b */ /* 0x002fd0000000080c */
[----:B------:R-:W-:-:S08]  /*0160*/  DFMA R10, R10, R10, R10 ;  /* 0x0000000a0a0a722b */ /* 0x000fd0000000000a */
[----:B------:R-:W-:-:S08]  /*0170*/  DFMA R10, R4, R10, R4 ;  /* 0x0000000a040a722b */ /* 0x000fd00000000004 */
[----:B------:R-:W-:-:S08]  /*0180*/  DFMA R4, R10, -R12, 1 ;  /* 0x3ff000000a04742b */ /* 0x000fd0000000080c */
[----:B------:R-:W-:-:S08]  /*0190*/  DFMA R4, R10, R4, R10 ;  /* 0x000000040a04722b */ /* 0x000fd0000000000a */
[----:B--2---:R-:W-:Y:S01]  /*01a0*/  DMUL R10, R8, R4 ;  /* 0x00000004080a7228 */ /* 0x004fe20000000000 */
[----:B------:R-:W-:-:S07]  /*01b0*/  FSETP.GEU.AND P1, PT, |R9|, 6.5827683646048100446e-37, PT ;  /* 0x036000000900780b */ /* 0x000fce0003f2e200 */
[----:B------:R-:W-:-:S08]  /*01c0*/  DFMA R12, R10, -R12, R8 ;  /* 0x8000000c0a0c722b */ /* 0x000fd00000000008 */
[----:B------:R-:W-:-:S10]  /*01d0*/  DFMA R4, R4, R12, R10 ;  /* 0x0000000c0404722b */ /* 0x000fd4000000000a */
[----:B------:R-:W-:-:S05]  /*01e0*/  FFMA R0, RZ, UR4, R5 ;  /* 0x00000004ff007c23 */ /* 0x000fca0008000005 */
[----:B------:R-:W-:-:S13]  /*01f0*/  FSETP.GT.AND P0, PT, |R0|, 1.469367938527859385e-39, PT ;  /* 0x001000000000780b */ /* 0x000fda0003f04200 */
[----:B------:R-:W-:Y:S05]  /*0200*/  @P0 BRA P1, `(.L_x_14947) ;  /* 0x0000000000180947 */ /* 0x000fea0000800000 */
[----:B------:R-:W-:Y:S01]  /*0210*/  IMAD.MOV.U32 R12, RZ, RZ, R8 ;  /* 0x000000ffff0c7224 */ /* 0x000fe200078e0008 */
[----:B------:R-:W-:Y:S02]  /*0220*/  MOV R13, R9 ;  /* 0x00000009000d7202 */ /* 0x000fe40000000f00 */
[----:B------:R-:W-:-:S07]  /*0230*/  MOV R0, 0x250 ;  /* 0x0000025000007802 */ /* 0x000fce0000000f00 */
[----:B------:R-:W-:Y:S05]  /*0240*/  CALL.REL.NOINC `($__internal_51_$__cuda_sm20_div_rn_f64_full) ;  /* 0x0000002c000c7944 */ /* 0x000fea0003c00000 */
[----:B------:R-:W-:Y:S01]  /*0250*/  IMAD.MOV.U32 R4, RZ, RZ, R16 ;  /* 0x000000ffff047224 */ /* 0x000fe200078e0010 */
[----:B------:R-:W-:-:S07]  /*0260*/  MOV R5, R17 ;  /* 0x0000001100057202 */ /* 0x000fce0000000f00 */
.L_x_14947:
[----:B------:R-:W0:Y:S01]  /*0270*/  LDC.64 R8, c[0x0][0x580] ;  /* 0x00016000ff087b82 */ /* 0x000e220000000a00 */
[----:B------:R-:W-:Y:S01]  /*0280*/  VIADD R7, R7, 0x80 ;  /* 0x0000008007077836 */ /* 0x000fe20000000000 */
[----:B0-----:R0:W-:Y:S06]  /*0290*/  STG.E.64 desc[UR6][R8.64], R4 ;  /* 0x0000000408007986 */ /* 0x0011ec000c101b06 */
.L_x_14946:
[----:B--2---:R-:W-:Y:S05]  /*02a0*/  BSYNC.RECONVERGENT B0 ;  /* 0x0000000000007941 */ /* 0x004fea0003800200 */
.L_x_14945:
[----:B------:R-:W1:Y:S02]  /*02b0*/  LDCU UR4, c[0x0][0x380] ;  /* 0x00007000ff0477ac */ /* 0x000e640008000800 */
[----:B-1----:R-:W-:-:S13]  /*02c0*/  ISETP.GE.AND P0, PT, R7, UR4, PT ;  /* 0x0000000407007c0c */ /* 0x002fda000bf06270 */
[----:B------:R-:W-:Y:S05]  /*02d0*/  @P0 EXIT ;  /* 0x000000000000094d */ /* 0x000fea0003800000 */
[----:B------:R-:W1:Y:S01]  /*02e0*/  LDC.64 R6, c[0x0][0x588] ;  /* 0x00016200ff067b82 */ /* 0x000e620000000a00 */
[----:B------:R-:W2:Y:S07]  /*02f0*/  LDCU UR4, c[0x0][0x59c] ;  /* 0x0000b380ff0477ac */ /* 0x000eae0008000800 */
[----:B0-----:R-:W0:Y:S01]  /*0300*/  LDC.64 R8, c[0x0][0x598] ;  /* 0x00016600ff087b82 */ /* 0x001e220000000a00 */
[----:B-1----:R-:W3:Y:S01]  /*0310*/  LDG.E.64 R6, desc[UR6][R6.64] ;  /* 0x0000000606067981 */ /* 0x002ee2000c1e1b00 */
[----:B--2---:R-:W0:Y:S01]  /*0320*/  MUFU.RCP64H R5, UR4 ;  /* 0x0000000400057d08 */ /* 0x004e220008001800 */
[----:B------:R-:W-:-:S06]  /*0330*/  HFMA2 R4, -RZ, RZ, 0, 5.9604644775390625e-08 ;  /* 0x00000001ff047431 */ /* 0x000fcc00000001ff */
[----:B0-----:R-:W-:-:S08]  /*0340*/  DFMA R10, R4, -R8, 1 ;  /* 0x3ff00000040a742b */ /* 0x001fd00000000808 */
[----:B------:R-:W-:-:S08]  /*0350*/  DFMA R10, R10, R10, R10 ;  /* 0x0000000a0a0a722b */ /* 0x000fd0000000000a */
[----:B------:R-:W-:-:S08]  /*0360*/  DFMA R10, R4, R10, R4 ;  /* 0x0000000a040a722b */ /* 0x000fd00000000004 */
[----:B------:R-:W-:-:S08]  /*0370*/  DFMA R4, R10, -R8, 1 ;  /* 0x3ff000000a04742b */ /* 0x000fd00000000808 */
[----:B------:R-:W-:-:S08]  /*0380*/  DFMA R10, R10, R4, R10 ;  /* 0x000000040a0a722b */ /* 0x000fd0000000000a */
[----:B---3--:R-:W-:Y:S01]  /*0390*/  DMUL R4, R10, R6 ;  /* 0x000000060a047228 */ /* 0x008fe20000000000 */
        /* <DEDUP_REMOVED lines=12> */
.L_x_14948:
[----:B------:R-:W0:Y:S02]  /*0460*/  LDC.64 R2, c[0x0][0x580] ;  /* 0x00016000ff027b82 */ /* 0x000e240000000a00 */
[----:B0-----:R-:W-:Y:S01]  /*0470*/  STG.E.64 desc[UR6][R2.64], R4 ;  /* 0x0000000402007986 */ /* 0x001fe2000c101b06 */
[----:B------:R-:W-:Y:S05]  /*0480*/  EXIT ;  /* 0x000000000000794d */ /* 0x000fea0003800000 */
.L_x_14944:
        /* <DEDUP_REMOVED lines=12> */
[----:B------:R-:W3:Y:S01]  /*0550*/  LDCU.64 UR10, c[0x0][0x4b8] ;  /* 0x00009700ff0a77ac */ /* 0x000ee20008000a00 */
[----:B0-----:R-:W-:-:S05]  /*0560*/  IMAD.HI.U32 R4, R7, UR8, R4 ;  /* 0x0000000807047c27 */ /* 0x001fca000f8e0004 */
[----:B------:R-:W-:-:S05]  /*0570*/  SHF.R.U32.HI R5, RZ, UR9, R4 ;  /* 0x00000009ff057c19 */ /* 0x000fca0008011604 */
[----:B------:R-:W-:-:S04]  /*0580*/  IMAD.MOV R0, RZ, RZ, -R5 ;  /* 0x000000ffff007224 */ /* 0x000fc800078e0a05 */
[----:B-1----:R-:W-:-:S04]  /*0590*/  IMAD R0, R0, UR4, R7 ;  /* 0x0000000400007c24 */ /* 0x002fc8000f8e0207 */
[C---:B---3--:R-:W-:Y:S02]  /*05a0*/  IMAD R23, R0.reuse, UR10, RZ ;  /* 0x0000000a00177c24 */ /* 0x048fe4000f8e02ff */
[----:B------:R-:W-:Y:S01]  /*05b0*/  IMAD R0, R0, UR11, RZ ;  /* 0x0000000b00007c24 */ /* 0x000fe2000f8e02ff */
[----:B------:R-:W-:Y:S06]  /*05c0*/  @!P0 BRA `(.L_x_14951) ;  /* 0x0000001000748947 */ /* 0x000fec0003800000 */
[----:B------:R-:W0:Y:S01]  /*05d0*/  LDCU.64 UR8, c[0x0][0x398] ;  /* 0x00007300ff0877ac */ /* 0x000e220008000a00 */
[----:B------:R-:W-:Y:S01]  /*05e0*/  HFMA2 R4, -RZ, RZ, 0, 0 ;  /* 0x00000000ff047431 */ /* 0x000fe200000001ff */
[----:B------:R-:W-:Y:S01]  /*05f0*/  ISETP.NE.AND P0, PT, R24, 0x2, PT ;  /* 0x000000021800780c */ /* 0x000fe20003f05270 */
[----:B------:R-:W1:Y:S01]  /*0600*/  LDCU UR4, c[0x0][0x3a0] ;  /* 0x00007400ff0477ac */ /* 0x000e620008000800 */
[----:B------:R-:W3:Y:S02]  /*0610*/  LDCU.64 UR10, c[0x0][0x4c0] ;  /* 0x00009800ff0a77ac */ /* 0x000ee40008000a00 */
[----:B0-----:R-:W-:-:S05]  /*0620*/  IMAD.HI.U32 R8, R5, UR9, R4 ;  /* 0x0000000905087c27 */ /* 0x001fca000f8e0004 */
[----:B-1----:R-:W-:-:S05]  /*0630*/  SHF.R.U32.HI R9, RZ, UR4, R8 ;  /* 0x00000004ff097c19 */ /* 0x002fca0008011608 */
[----:B------:R-:W-:-:S04]  /*0640*/  IMAD.MOV R4, RZ, RZ, -R9 ;  /* 0x000000ffff047224 */ /* 0x000fc800078e0a09 */
[----:B------:R-:W-:-:S04]  /*0650*/  IMAD R4, R4, UR8, R5 ;  /* 0x0000000804047c24 */ /* 0x000fc8000f8e0205 */
[C---:B---3--:R-:W-:Y:S02]  /*0660*/  IMAD R23, R4.reuse, UR10, R23 ;  /* 0x0000000a04177c24 */ /* 0x048fe4000f8e0217 */
[----:B------:R-:W-:Y:S01]  /*0670*/  IMAD R0, R4, UR11, R0 ;  /* 0x0000000b04007c24 */ /* 0x000fe2000f8e0200 */
[----:B------:R-:W-:Y:S06]  /*0680*/  @!P0 BRA `(.L_x_14951) ;  /* 0x0000001000448947 */ /* 0x000fec0003800000 */
[----:B------:R-:W0:Y:S01]  /*0690*/  LDCU.64 UR8, c[0x0][0x3a8] ;  /* 0x00007500ff0877ac */ /* 0x000e220008000a00 */
[----:B------:R-:W-:Y:S02]  /*06a0*/  MOV R8, RZ ;  /* 0x000000ff00087202 */ /* 0x000fe40000000f00 */
[----:B------:R-:W-:Y:S01]  /*06b0*/  ISETP.NE.AND P0, PT, R24, 0x3, PT ;  /* 0x000000031800780c */ /* 0x000fe20003f05270 */
[----:B------:R-:W1:Y:S01]  /*06c0*/  LDCU UR4, c[0x0][0x3a4] ;  /* 0x00007480ff0477ac */ /* 0x000e620008000800 */
[----:B------:R-:W3:Y:S01]  /*06d0*/  LDCU.64 UR10, c[0x0][0x4c8] ;  /* 0x00009900ff0a77ac */ /* 0x000ee20008000a00 */
[----:B0-----:R-:W-:-:S05]  /*06e0*/  IMAD.HI.U32 R4, R9, UR8, R8 ;  /* 0x0000000809047c27 */ /* 0x001fca000f8e0008 */
[----:B------:R-:W-:-:S05]  /*06f0*/  SHF.R.U32.HI R5, RZ, UR9, R4 ;  /* 0x00000009ff057c19 */ /* 0x000fca0008011604 */
[----:B------:R-:W-:-:S04]  /*0700*/  IMAD.MOV R8, RZ, RZ, -R5 ;  /* 0x000000ffff087224 */ /* 0x000fc800078e0a05 */
[----:B-1----:R-:W-:-:S04]  /*0710*/  IMAD R8, R8, UR4, R9 ;  /* 0x0000000408087c24 */ /* 0x002fc8000f8e0209 */
        /* <DEDUP_REMOVED lines=16> */
[----:B------:R-:W-:Y:S01]  /*0820*/  HFMA2 R8, -RZ, RZ, 0, 0 ;  /* 0x00000000ff087431 */ /* 0x000fe200000001ff */
[----:B------:R-:W-:Y:S01]  /*0830*/  ISETP.NE.AND P0, PT, R24, 0x5, PT ;  /* 0x000000051800780c */ /* 0x000fe20003f05270 */
[----:B------:R-:W1:Y:S01]  /*0840*/  LDCU UR4, c[0x0][0x3bc] ;  /* 0x00007780ff0477ac */ /* 0x000e620008000800 */
[----:B------:R-:W3:Y:S02]  /*0850*/  LDCU.64 UR10, c[0x0][0x4d8] ;  /* 0x00009b00ff0a77ac */ /* 0x000ee40008000a00 */
        /* <DEDUP_REMOVED lines=13> */
[----:B-1----:R-:W-:-:S04]  /*0930*/  SHF.R.U32.HI R9, RZ, UR4, R8 ;  /* 0x00000004ff097c19 */ /* 0x002fc80008011608 */
[----:B------:R-:W-:-:S05]  /*0940*/  IADD3 R4, PT, PT, -R9, RZ, RZ ;  /* 0x000000ff09047210 */ /* 0x000fca0007ffe1ff */
[----:B------:R-:W-:-:S04]  /*0950*/  IMAD R4, R4, UR8, R5 ;  /* 0x0000000804047c24 */ /* 0x000fc8000f8e0205 */
[C---:B---3--:R-:W-:Y:S02]  /*0960*/  IMAD R23, R4.reuse, UR10, R23 ;  /* 0x0000000a04177c24 */ /* 0x048fe4000f8e0217 */
[----:B------:R-:W-:Y:S01]  /*0970*/  IMAD R0, R4, UR11, R0 ;  /* 0x0000000b04007c24 */ /* 0x000fe2000f8e0200 */
[----:B------:R-:W-:Y:S06]  /*0980*/  @!P0 BRA `(.L_x_14951) ;  /* 0x0000000c00848947 */ /* 0x000fec0003800000 */
[----:B------:R-:W0:Y:S01]  /*0990*/  LDCU.64 UR8, c[0x0][0x3d8] ;  /* 0x00007b00ff0877ac */ /* 0x000e220008000a00 */
[----:B------:R-:W-:Y:S01]  /*09a0*/  IMAD.MOV.U32 R8, RZ, RZ, RZ ;  /* 0x000000ffff087224 */ /* 0x000fe200078e00ff */
[----:B------:R-:W-:Y:S01]  /*09b0*/  ISETP.NE.AND P0, PT, R24, 0x7, PT ;  /* 0x000000071800780c */ /* 0x000fe20003f05270 */
[----:B------:R-:W1:Y:S01]  /*09c0*/  LDCU UR4, c[0x0][0x3d4] ;  /* 0x00007a80ff0477ac */ /* 0x000e620008000800 */
[----:B------:R-:W3:Y:S01]  /*09d0*/  LDCU.64 UR10, c[0x0][0x4e8] ;  /* 0x00009d00ff0a77ac */ /* 0x000ee20008000a00 */
[----:B0-----:R-:W-:-:S05]  /*09e0*/  IMAD.HI.U32 R4, R9, UR8, R8 ;  /* 0x0000000809047c27 */ /* 0x001fca000f8e0008 */
[----:B------:R-:W-:-:S04]  /*09f0*/  SHF.R.U32.HI R5, RZ, UR9, R4 ;  /* 0x00000009ff057c19 */ /* 0x000fc80008011604 */
[----:B------:R-:W-:-:S05]  /*0a00*/  IADD3 R8, PT, PT, -R5, RZ, RZ ;  /* 0x000000ff05087210 */ /* 0x000fca0007ffe1ff */
        /* <DEDUP_REMOVED lines=196> */
[----:B------:R-:W-:Y:S01]  /*1650*/  ISETP.NE.AND P0, PT, R24, 0x18, PT ;  /* 0x000000181800780c */ /* 0x000fe20003f05270 */
[----:B------:R-:W0:Y:S01]  /*1660*/  LDCU.64 UR8, c[0x0][0x4a0] ;  /* 0x00009400ff0877ac */ /* 0x000e220008000a00 */
[----:B------:R-:W-:Y:S01]  /*1670*/  HFMA2 R4, -RZ, RZ, 0, 0 ;  /* 0x00000000ff047431 */ /* 0x000fe200000001ff */
[----:B------:R-:W1:Y:S01]  /*1680*/  LDCU UR4, c[0x0][0x4a8] ;  /* 0x00009500ff0477ac */ /* 0x000e620008000800 */
[----:B------:R-:W3:Y:S09]  /*1690*/  LDCU.64 UR10, c[0x0][0x570] ;  /* 0x0000ae00ff0a77ac */ /* 0x000ef20008000a00 */
[----:B------:R-:W4:Y:S01]  /*16a0*/  @P0 LDC.64 R12, c[0x0][0x4b0] ;  /* 0x00012c00ff0c0b82 */ /* 0x000f220000000a00 */
[----:B0-----:R-:W-:-:S07]  /*16b0*/  IMAD.HI.U32 R10, R5, UR9, R4 ;  /* 0x00000009050a7c27 */ /* 0x001fce000f8e0004 */
[----:B------:R-:W0:Y:S01]  /*16c0*/  @P0 LDC R15, c[0x0][0x4ac] ;  /* 0x00012b00ff0f0b82 */ /* 0x000e220000000800 */
[----:B-1----:R-:W-:Y:S02]  /*16d0*/  SHF.R.U32.HI R11, RZ, UR4, R10 ;  /* 0x00000004ff0b7c19 */ /* 0x002fe4000801160a */
[----:B------:R-:W-:-:S05]  /*16e0*/  @P0 MOV R10, RZ ;  /* 0x000000ff000a0202 */ /* 0x000fca0000000f00 */
[----:B------:R-:W1:Y:S01]  /*16f0*/  @P0 LDC.64 R8, c[0x0][0x578] ;  /* 0x00015e00ff080b82 */ /* 0x000e620000000a00 */
[----:B------:R-:W-:-:S04]  /*1700*/  IMAD.MOV R4, RZ, RZ, -R11 ;  /* 0x000000ffff047224 */ /* 0x000fc800078e0a0b */
[----:B------:R-:W-:Y:S02]  /*1710*/  IMAD R4, R4, UR8, R5 ;  /* 0x0000000804047c24 */ /* 0x000fe4000f8e0205 */
[----:B----4-:R-:W-:-:S04]  /*1720*/  @P0 IMAD.HI.U32 R2, R11, R12, R10 ;  /* 0x0000000c0b020227 */ /* 0x010fc800078e000a */
[C---:B---3--:R-:W-:Y:S01]  /*1730*/  IMAD R23, R4.reuse, UR10, R23 ;  /* 0x0000000a04177c24 */ /* 0x048fe2000f8e0217 */
[----:B------:R-:W-:Y:S01]  /*1740*/  @P0 SHF.R.U32.HI R2, RZ, R13, R2 ;  /* 0x0000000dff020219 */ /* 0x000fe20000011602 */
[----:B------:R-:W-:-:S03]  /*1750*/  IMAD R0, R4, UR11, R0 ;  /* 0x0000000b04007c24 */ /* 0x000fc6000f8e0200 */
[----:B------:R-:W-:-:S05]  /*1760*/  @P0 IADD3 R10, PT, PT, -R2, RZ, RZ ;  /* 0x000000ff020a0210 */ /* 0x000fca0007ffe1ff */
[----:B0-----:R-:W-:-:S04]  /*1770*/  @P0 IMAD R10, R10, R15, R11 ;  /* 0x0000000f0a0a0224 */ /* 0x001fc800078e020b */
[C---:B-1----:R-:W-:Y:S02]  /*1780*/  @P0 IMAD R23, R10.reuse, R8, R23 ;  /* 0x000000080a170224 */ /* 0x042fe400078e0217 */
[----:B------:R-:W-:-:S07]  /*1790*/  @P0 IMAD R0, R10, R9, R0 ;  /* 0x000000090a000224 */ /* 0x000fce00078e0200 */
.L_x_14951:
[----:B------:R-:W0:Y:S01]  /*17a0*/  LDCU.128 UR8, c[0x0][0x580] ;  /* 0x0000b000ff0877ac */ /* 0x000e220008000c00 */
[----:B------:R-:W1:Y:S01]  /*17b0*/  LDC.64 R10, c[0x0][0x598] ;  /* 0x00016600ff0a7b82 */ /* 0x000e620000000a00 */
[----:B------:R-:W3:Y:S01]  /*17c0*/  LDCU UR4, c[0x0][0x59c] ;  /* 0x0000b380ff0477ac */ /* 0x000ee20008000800 */
[----:B0-----:R-:W-:-:S04]  /*17d0*/  IADD3 R8, P0, PT, R0, UR10, RZ ;  /* 0x0000000a00087c10 */ /* 0x001fc8000ff1e0ff */
[----:B------:R-:W-:-:S06]  /*17e0*/  IADD3.X R9, PT, PT, RZ, UR11, RZ, P0, !PT ;  /* 0x0000000bff097c10 */ /* 0x000fcc00087fe4ff */
[----:B--2---:R-:W2:Y:S01]  /*17f0*/  LDG.E.64 R8, desc[UR6][R8.64] ;  /* 0x0000000608087981 */ /* 0x004ea2000c1e1b00 */
[----:B---3--:R-:W1:Y:S01]  /*1800*/  MUFU.RCP64H R5, UR4 ;  /* 0x0000000400057d08 */ /* 0x008e620008001800 */
[----:B------:R-:W-:Y:S01]  /*1810*/  IMAD.MOV.U32 R4, RZ, RZ, 0x1 ;  /* 0x00000001ff047424 */ /* 0x000fe200078e00ff */
[----:B------:R-:W-:Y:S01]  /*1820*/  IADD3 R22, P1, PT, R23, UR8, RZ ;  /* 0x0000000817167c10 */ /* 0x000fe2000ff3e0ff */
[----:B------:R-:W-:Y:S03]  /*1830*/  BSSY.RECONVERGENT B1, `(.L_x_14952) ;  /* 0x0000014000017945 */ /* 0x000fe60003800200 */
[----:B------:R-:W-:Y:S01]  /*1840*/  IADD3.X R23, PT, PT, RZ, UR9, RZ, P1, !PT ;  /* 0x00000009ff177c10 */ /* 0x000fe20008ffe4ff */
        /* <DEDUP_REMOVED lines=12> */
[----:B------:R-:W-:Y:S01]  /*1910*/  MOV R12, R8 ;  /* 0x00000008000c7202 */ /* 0x000fe20000000f00 */
[----:B------:R-:W-:Y:S01]  /*1920*/  IMAD.MOV.U32 R13, RZ, RZ, R9 ;  /* 0x000000ffff0d7224 */ /* 0x000fe200078e0009 */
[----:B------:R-:W-:-:S07]  /*1930*/  MOV R0, 0x1950 ;  /* 0x0000195000007802 */ /* 0x000fce0000000f00 */
[----:B------:R-:W-:Y:S05]  /*1940*/  CALL.REL.NOINC `($__internal_51_$__cuda_sm20_div_rn_f64_full) ;  /* 0x00000014004c7944 */ /* 0x000fea0003c00000 */
[----:B------:R-:W-:Y:S02]  /*1950*/  MOV R4, R16 ;  /* 0x0000001000047202 */ /* 0x000fe40000000f00 */
[----:B------:R-:W-:-:S07]  /*1960*/  MOV R5, R17 ;  /* 0x0000001100057202 */ /* 0x000fce0000000f00 */
.L_x_14953:
[----:B------:R-:W-:Y:S05]  /*1970*/  BSYNC.RECONVERGENT B1 ;  /* 0x0000000000017941 */ /* 0x000fea0003800200 */
.L_x_14952:
[----:B------:R0:W-:Y:S01]  /*1980*/  STG.E.64 desc[UR6][R22.64], R4 ;  /* 0x0000000416007986 */ /* 0x0001e2000c101b06 */
[----:B------:R-:W-:-:S07]  /*1990*/  VIADD R7, R7, 0x80 ;  /* 0x0000008007077836 */ /* 0x000fce0000000000 */
.L_x_14950:
[----:B--2---:R-:W-:Y:S05]  /*19a0*/  BSYNC.RECONVERGENT B0 ;  /* 0x0000000000007941 */ /* 0x004fea0003800200 */
.L_x_14949:
[----:B------:R-:W1:Y:S02]  /*19b0*/  LDCU UR4, c[0x0][0x380] ;  /* 0x00007000ff0477ac */ /* 0x000e640008000800 */
[----:B-1----:R-:W-:-:S13]  /*19c0*/  ISETP.GE.AND P0, PT, R7, UR4, PT ;  /* 0x0000000407007c0c */ /* 0x002fda000bf06270 */
        /* <DEDUP_REMOVED lines=280> */
[----:B------:R-:W-:Y:S01]  /*2b50*/  IMAD.MOV.U32 R4, RZ, RZ, RZ ;  /* 0x000000ffff047224 */ /* 0x000fe200078e00ff */
        /* <DEDUP_REMOVED lines=13> */
[----:B------:R-:W-:-:S04]  /*2c30*/  IMAD R0, R4, UR11, R0 ;  /* 0x0000000b04007c24 */ /* 0x000fc8000f8e0200 */
[----:B------:R-:W-:-:S04]  /*2c40*/  @P0 IMAD.MOV R10, RZ, RZ, -R2 ;  /* 0x000000ffff0a0224 */ /* 0x000fc800078e0a02 */
[----:B0-----:R-:W-:-:S04]  /*2c50*/  @P0 IMAD R10, R15, R10, R11 ;  /* 0x0000000a0f0a0224 */ /* 0x001fc800078e020b */
[C---:B-1----:R-:W-:Y:S02]  /*2c60*/  @P0 IMAD R7, R10.reuse, R8, R7 ;  /* 0x000000080a070224 */ /* 0x042fe400078e0207 */
[----:B------:R-:W-:-:S07]  /*2c70*/  @P0 IMAD R0, R10, R9, R0 ;  /* 0x000000090a000224 */ /* 0x000fce00078e0200 */
.L_x_14954:
[----:B------:R-:W0:Y:S01]  /*2c80*/  LDCU.128 UR8, c[0x0][0x580] ;  /* 0x0000b000ff0877ac */ /* 0x000e220008000c00 */
[----:B------:R-:W1:Y:S01]  /*2c90*/  LDC.64 R10, c[0x0][0x598] ;  /* 0x00016600ff0a7b82 */ /* 0x000e620000000a00 */
[----:B------:R-:W2:Y:S01]  /*2ca0*/  LDCU UR4, c[0x0][0x59c] ;  /* 0x0000b380ff0477ac */ /* 0x000ea20008000800 */
[----:B0-----:R-:W-:-:S04]  /*2cb0*/  IADD3 R8, P0, PT, R0, UR10, RZ ;  /* 0x0000000a00087c10 */ /* 0x001fc8000ff1e0ff */
[----:B------:R-:W-:-:S06]  /*2cc0*/  IADD3.X R9, PT, PT, RZ, UR11, RZ, P0, !PT ;  /* 0x0000000bff097c10 */ /* 0x000fcc00087fe4ff */
[----:B------:R-:W3:Y:S01]  /*2cd0*/  LDG.E.64 R8, desc[UR6][R8.64] ;  /* 0x0000000608087981 */ /* 0x000ee2000c1e1b00 */
[----:B--2---:R-:W1:Y:S01]  /*2ce0*/  MUFU.RCP64H R5, UR4 ;  /* 0x0000000400057d08 */ /* 0x004e620008001800 */
[----:B------:R-:W-:Y:S01]  /*2cf0*/  MOV R4, 0x1 ;  /* 0x0000000100047802 */ /* 0x000fe20000000f00 */
[----:B------:R-:W-:Y:S01]  /*2d00*/  BSSY.RECONVERGENT B0, `(.L_x_14955) ;  /* 0x0000015000007945 */ /* 0x000fe20003800200 */
[----:B------:R-:W-:-:S05]  /*2d10*/  IADD3 R6, P1, PT, R7, UR8, RZ ;  /* 0x0000000807067c10 */ /* 0x000fca000ff3e0ff */
[----:B------:R-:W-:Y:S01]  /*2d20*/  IMAD.X R7, RZ, RZ, UR9, P1 ;  /* 0x00000009ff077e24 */ /* 0x000fe200088e06ff */
[----:B-1----:R-:W-:-:S08]  /*2d30*/  DFMA R12, R4, -R10, 1 ;  /* 0x3ff00000040c742b */ /* 0x002fd0000000080a */
        /* <DEDUP_REMOVED lines=11> */
[----:B------:R-:W-:Y:S02]  /*2df0*/  MOV R12, R8 ;  /* 0x00000008000c7202 */ /* 0x000fe40000000f00 */
[----:B------:R-:W-:Y:S02]  /*2e00*/  MOV R13, R9 ;  /* 0x00000009000d7202 */ /* 0x000fe40000000f00 */
[----:B------:R-:W-:-:S07]  /*2e10*/  MOV R0, 0x2e30 ;  /* 0x00002e3000007802 */ /* 0x000fce0000000f00 */
[----:B------:R-:W-:Y:S05]  /*2e20*/  CALL.REL.NOINC `($__internal_51_$__cuda_sm20_div_rn_f64_full) ;  /* 0x0000000000147944 */ /* 0x000fea0003c00000 */
[----:B------:R-:W-:Y:S01]  /*2e30*/  IMAD.MOV.U32 R4, RZ, RZ, R16 ;  /* 0x000000ffff047224 */ /* 0x000fe200078e0010 */
[----:B------:R-:W-:-:S07]  /*2e40*/  MOV R5, R17 ;  /* 0x0000001100057202 */ /* 0x000fce0000000f00 */
.L_x_14956:
[----:B------:R-:W-:Y:S05]  /*2e50*/  BSYNC.RECONVERGENT B0 ;  /* 0x0000000000007941 */ /* 0x000fea0003800200 */
.L_x_14955:
[----:B------:R-:W-:Y:S01]  /*2e60*/  STG.E.64 desc[UR6][R6.64], R4 ;  /* 0x0000000406007986 */ /* 0x000fe2000c101b06 */
[----:B------:R-:W-:Y:S05]  /*2e70*/  EXIT ;  /* 0x000000000000794d */ /* 0x000fea0003800000 */
        .weak           $__internal_51_$__cuda_sm20_div_rn_f64_full
        .type           $__internal_51_$__cuda_sm20_div_rn_f64_full,@function
        .size           $__internal_51_$__cuda_sm20_div_rn_f64_full,(.L_x_19397 - $__internal_51_$__cuda_sm20_div_rn_f64_full)
$__internal_51_$__cuda_sm20_div_rn_f64_full:
[C---:B------:R-:W-:Y:S01]  /*2e80*/  FSETP.GEU.AND P0, PT, |R3|.reuse, 1.469367938527859385e-39, PT ;  /* 0x001000000300780b */ /* 0x040fe20003f0e200 */
[----:B------:R-:W-:Y:S01]  /*2e90*/  IMAD.U32 R10, RZ, RZ, UR5 ;  /* 0x00000005ff0a7e24 */ /* 0x000fe2000f8e00ff */
[----:B------:R-:W-:Y:S01]  /*2ea0*/  MOV R11, R3 ;  /* 0x00000003000b7202 */ /* 0x000fe20000000f00 */
[----:B------:R-:W-:Y:S01]  /*2eb0*/  IMAD.MOV.U32 R4, RZ, RZ, 0x1ca00000 ;  /* 0x1ca00000ff047424 */ /* 0x000fe200078e00ff */
[----:B------:R-:W-:Y:S01]  /*2ec0*/  LOP3.LUT R2, R3, 0x800fffff, RZ, 0xc0, !PT ;  /* 0x800fffff03027812 */ /* 0x000fe200078ec0ff */
[----:B------:R-:W-:Y:S01]  /*2ed0*/  BSSY.RECONVERGENT B2, `(.L_x_14957) ;  /* 0x0000054000027945 */ /* 0x000fe20003800200 */
[----:B------:R-:W-:Y:S02]  /*2ee0*/  MOV R8, UR5 ;  /* 0x0000000500087c02 */ /* 0x000fe40008000f00 */
[----:B------:R-:W-:Y:S02]  /*2ef0*/  LOP3.LUT R9, R2, 0x3ff00000, RZ, 0xfc, !PT ;  /* 0x3ff0000002097812 */ /* 0x000fe400078efcff */
[----:B------:R-:W-:-:S02]  /*2f00*/  FSETP.GEU.AND P2, PT, |R13|, 1.469367938527859385e-39, PT ;  /* 0x001000000d00780b */ /* 0x000fc40003f4e200 */
[----:B------:R-:W-:Y:S01]  /*2f10*/  MOV R14, 0x1 ;  /* 0x00000001000e7802 */ /* 0x000fe20000000f00 */
[----:B------:R-:W-:Y:S01]  /*2f20*/  @!P0 DMUL R8, R10, 8.98846567431157953865e+307 ;  /* 0x7fe000000a088828 */ /* 0x000fe20000000000 */
[----:B------:R-:W-:Y:S02]  /*2f30*/  LOP3.LUT R2, R13, 0x7ff00000, RZ, 0xc0, !PT ;  /* 0x7ff000000d027812 */ /* 0x000fe400078ec0ff */
[----:B------:R-:W-:-:S03]  /*2f40*/  LOP3.LUT R5, R3, 0x7ff00000, RZ, 0xc0, !PT ;  /* 0x7ff0000003057812 */ /* 0x000fc600078ec0ff */
[----:B------:R-:W0:Y:S01]  /*2f50*/  MUFU.RCP64H R15, R9 ;  /* 0x00000009000f7308 */ /* 0x000e220000001800 */
[C---:B------:R-:W-:Y:S01]  /*2f60*/  ISETP.GE.U32.AND P1, PT, R2.reuse, R5, PT ;  /* 0x000000050200720c */ /* 0x040fe20003f26070 */
[----:B------:R-:W-:Y:S02]  /*2f70*/  IMAD.MOV.U32 R25, RZ, RZ, R2 ;  /* 0x000000ffff197224 */ /* 0x000fe400078e0002 */
[----:B------:R-:W-:Y:S02]  /*2f80*/  @!P2 LOP3.LUT R19, R11, 0x7ff00000, RZ, 0xc0, !PT ;  /* 0x7ff000000b13a812 */ /* 0x000fe400078ec0ff */
[----:B------:R-:W-:Y:S02]  /*2f90*/  @!P0 LOP3.LUT R5, R9, 0x7ff00000, RZ, 0xc0, !PT ;  /* 0x7ff0000009058812 */ /* 0x000fe400078ec0ff */
[----:B------:R-:W-:Y:S02]  /*2fa0*/  @!P2 ISETP.GE.U32.AND P3, PT, R2, R19, PT ;  /* 0x000000130200a20c */ /* 0x000fe40003f66070 */
[----:B------:R-:W-:-:S02]  /*2fb0*/  IADD3 R27, PT, PT, R5, -0x1, RZ ;  /* 0xffffffff051b7810 */ /* 0x000fc40007ffe0ff */
[----:B------:R-:W-:-:S04]  /*2fc0*/  @!P2 SEL R19, R4, 0x63400000, !P3 ;  /* 0x634000000413a807 */ /* 0x000fc80005800000 */
[----:B------:R-:W-:Y:S01]  /*2fd0*/  @!P2 LOP3.LUT R20, R19, 0x80000000, R13, 0xf8, !PT ;  /* 0x800000001314a812 */ /* 0x000fe200078ef80d */
[----:B0-----:R-:W-:-:S03]  /*2fe0*/  DFMA R16, R14, -R8, 1 ;  /* 0x3ff000000e10742b */ /* 0x001fc60000000808 */
[----:B------:R-:W-:Y:S02]  /*2ff0*/  @!P2 LOP3.LUT R21, R20, 0x100000, RZ, 0xfc, !PT ;  /* 0x001000001415a812 */ /* 0x000fe400078efcff */
[----:B------:R-:W-:-:S03]  /*3000*/  @!P2 MOV R20, RZ ;  /* 0x000000ff0014a202 */ /* 0x000fc60000000f00 */
        /* <DEDUP_REMOVED lines=20> */
[----:B------:R-:W-:Y:S02]  /*3150*/  SEL R5, R4, 0x63400000, !P0 ;  /* 0x6340000004057807 */ /* 0x000fe40004000000 */
[----:B------:R-:W-:-:S03]  /*3160*/  MOV R4, RZ ;  /* 0x000000ff00047202 */ /* 0x000fc60000000f00 */
[----:B------:R-:W-:-:S05]  /*3170*/  IMAD.IADD R2, R2, 0x1, -R5 ;  /* 0x0000000102027824 */ /* 0x000fca00078e0a05 */
        /* <DEDUP_REMOVED lines=10> */
[----:B------:R-:W-:Y:S01]  /*3220*/  IADD3 R5, PT, PT, -R2, RZ, RZ ;  /* 0x000000ff02057210 */ /* 0x000fe20007ffe1ff */
[----:B------:R-:W-:Y:S01]  /*3230*/  DMUL.RP R8, R20, R8 ;  /* 0x0000000814087228 */ /* 0x000fe20000008000 */
[----:B------:R-:W-:-:S06]  /*3240*/  MOV R4, RZ ;  /* 0x000000ff00047202 */ /* 0x000fcc0000000f00 */
[----:B------:R-:W-:-:S03]  /*3250*/  DFMA R4, R16, -R4, R20 ;  /* 0x800000041004722b */ /* 0x000fc60000000014 */
[----:B------:R-:W-:-:S03]  /*3260*/  LOP3.LUT R11, R9, R11, RZ, 0x3c, !PT ;  /* 0x0000000b090b7212 */ /* 0x000fc600078e3cff */
[----:B------:R-:W-:-:S04]  /*3270*/  IADD3 R4, PT, PT, -R2, -0x43300000, RZ ;  /* 0xbcd0000002047810 */ /* 0x000fc80007ffe1ff */
[----:B------:R-:W-:-:S04]  /*3280*/  FSETP.NEU.AND P0, PT, |R5|, R4, PT ;  /* 0x000000040500720b */ /* 0x000fc80003f0d200 */
[----:B------:R-:W-:Y:S02]  /*3290*/  FSEL R16, R8, R16, !P0 ;  /* 0x0000001008107208 */ /* 0x000fe40004000000 */
[----:B------:R-:W-:Y:S01]  /*32a0*/  FSEL R17, R11, R17, !P0 ;  /* 0x000000110b117208 */ /* 0x000fe20004000000 */
[----:B------:R-:W-:Y:S06]  /*32b0*/  BRA `(.L_x_14959) ;  /* 0x0000000000547947 */ /* 0x000fec0003800000 */
.L_x_14958:
        /* <DEDUP_REMOVED lines=16> */
.L_x_14961:
[----:B------:R-:W-:Y:S02]  /*33c0*/  LOP3.LUT R17, R11, 0x80000, RZ, 0xfc, !PT ;  /* 0x000800000b117812 */ /* 0x000fe400078efcff */
[----:B------:R-:W-:Y:S01]  /*33d0*/  MOV R16, R10 ;  /* 0x0000000a00107202 */ /* 0x000fe20000000f00 */
[----:B------:R-:W-:Y:S06]  /*33e0*/  BRA `(.L_x_14959) ;  /* 0x0000000000087947 */ /* 0x000fec0003800000 */
.L_x_14960:
[----:B------:R-:W-:Y:S01]  /*33f0*/  LOP3.LUT R17, R13, 0x80000, RZ, 0xfc, !PT ;  /* 0x000800000d117812 */ /* 0x000fe200078efcff */
[----:B------:R-:W-:-:S07]  /*3400*/  IMAD.MOV.U32 R16, RZ, RZ, R12 ;  /* 0x000000ffff107224 */ /* 0x000fce00078e000c */
.L_x_14959:
[----:B------:R-:W-:Y:S05]  /*3410*/  BSYNC.RECONVERGENT B2 ;  /* 0x0000000000027941 */ /* 0x000fea0003800200 */
.L_x_14957:
[----:B------:R-:W-:Y:S01]  /*3420*/  HFMA2 R5, -RZ, RZ, 0, 0 ;  /* 0x00000000ff057431 */ /* 0x000fe200000001ff */
[----:B------:R-:W-:-:S04]  /*3430*/  MOV R4, R0 ;  /* 0x0000000000047202 */ /* 0x000fc80000000f00 */
[----:B------:R-:W-:Y:S05]  /*3440*/  RET.REL.NODEC R4 `(_ZN2at6native18elementwise_kernelILi128ELi2EZNS0_22gpu_kernel_impl_nocastINS0_13BUnaryFunctorIdddNS0_15binary_internal10DivFunctorIdEEEEEEvRNS_18TensorIteratorBaseERKT_EUliE_EEviT1_) ;  /* 0xffffffc804ec7950 */ /* 0x000fea0003c3ffff */
.L_x_14962:
        /* <DEDUP_REMOVED lines=11> */
.L_x_19397:


//--------------------- .text._ZN2at6native27unrolled_elementwise_kernelINS0_13BUnaryFunctorIdddNS0_15binary_internal10DivFunctorIdEEEESt5arrayIPcLm2EELi4E23TrivialOffsetCalculatorILi1EjESB_NS0_6memory15LoadWithoutCastENSC_16StoreWithoutCastEEEviT_T0_T2_T3_T4_T5_ --------------------------
	.section	.text._ZN2at6native27unrolled_elementwise_kernelINS0_13BUnaryFunctorIdddNS0_15binary_internal10DivFunctorIdEEEESt5arrayIPcLm2EELi4E23TrivialOffsetCalculatorILi1EjESB_NS0_6memory15LoadWithoutCastENSC_16StoreWithoutCastEEEviT_T0_T2_T3_T4_T5_,"ax",@progbits
	.align	128
        .global         _ZN2at6native27unrolled_elementwise_kernelINS0_13BUnaryFunctorIdddNS0_15binary_internal10DivFunctorIdEEEESt5arrayIPcLm2EELi4E23TrivialOffsetCalculatorILi1EjESB_NS0_6memory15LoadWithoutCastENSC_16StoreWithoutCastEEEviT_T0_T2_T3_T4_T5_
        .type           _ZN2at6native27unrolled_elementwise_kernelINS0_13BUnaryFunctorIdddNS0_15binary_internal10DivFunctorIdEEEESt5arrayIPcLm2EELi4E23TrivialOffsetCalculatorILi1EjESB_NS0_6memory15LoadWithoutCastENSC_16StoreWithoutCastEEEviT_T0_T2_T3_T4_T5_,@function
        .size           _ZN2at6native27unrolled_elementwise_kernelINS0_13BUnaryFunctorIdddNS0_15binary_internal10DivFunctorIdEEEESt5arrayIPcLm2EELi4E23TrivialOffsetCalculatorILi1EjESB_NS0_6memory15LoadWithoutCastENSC_16StoreWithoutCastEEEviT_T0_T2_T3_T4_T5_,(.L_x_19398 - _ZN2at6native27unrolled_elementwise_kernelINS0_13BUnaryFunctorIdddNS0_15binary_internal10DivFunctorIdEEEESt5arrayIPcLm2EELi4E23TrivialOffsetCalculatorILi1EjESB_NS0_6memory15LoadWithoutCastENSC_16StoreWithoutCastEEEviT_T0_T2_T3_T4_T5_)
        .other          _ZN2at6native27unrolled_elementwise_kernelINS0_13BUnaryFunctorIdddNS0_15binary_internal10DivFunctorIdEEEESt5arrayIPcLm2EELi4E23TrivialOffsetCalculatorILi1EjESB_NS0_6memory15LoadWithoutCastENSC_16StoreWithoutCastEEEviT_T0_T2_T3_T4_T5_,@"STO_CUDA_ENTRY STV_DEFAULT"
_ZN2at6native27unrolled_elementwise_kernelINS0_13BUnaryFunctorIdddNS0_15binary_internal10DivFunctorIdEEEESt5arrayIPcLm2EELi4E23TrivialOffsetCalculatorILi1EjESB_NS0_6memory15LoadWithoutCastENSC_16StoreWithoutCastEEEviT_T0_T2_T3_T4_T5_:
.text._ZN2at6native27unrolled_elementwise_kernelINS0_13BUnaryFunctorIdddNS0_15binary_internal10DivFunctorIdEEEESt5arrayIPcLm2EELi4E23TrivialOffsetCalculatorILi1EjESB_NS0_6memory15LoadWithoutCastENSC_16StoreWithoutCastEEEviT_T0_T2_T3_T4_T5_:
[----:B------:R-:W-:Y:S01]  /*0000*/  LDC R1, c[0x0][0x37c] ;  /* 0x0000df00ff017b82 */ /* 0x000fe20000000800 */
[----:B------:R-:W0:Y:S07]  /*0010*/  S2R R8, SR_CTAID.X ;  /* 0x0000000000087919 */ /* 0x000e2e0000002500 */
[----:B------:R-:W0:Y:S01]  /*0020*/  LDC R9, c[0x0][0x380] ;  /* 0x0000e000ff097b82 */ /* 0x000e220000000800 */
[----:B------:R-:W1:Y:S01]  /*0030*/  LDCU.64 UR4, c[0x0][0x358] ;  /* 0x00006b00ff0477ac */ /* 0x000e620008000a00 */
[----:B------:R-:W2:Y:S01]  /*0040*/  S2R R0, SR_TID.X ;  /* 0x0000000000007919 */ /* 0x000ea20000002100 */
[----:B------:R-:W3:Y:S01]  /*0050*/  LDCU UR6, c[0x0][0x394] ;  /* 0x00007280ff0677ac */ /* 0x000ee20008000800 */
[----:B0-----:R-:W-:-:S02]  /*0060*/  IMAD R9, R8, -0x200, R9 ;  /* 0xfffffe0008097824 */ /* 0x001fc400078e0209 */
[----:B--2---:R-:W-:-:S03]  /*0070*/  IMAD.MOV.U32 R11, RZ, RZ, R0 ;  /* 0x000000ffff0b7224 */ /* 0x004fc600078e0000 */
[----:B------:R-:W-:-:S13]  /*0080*/  ISETP.GE.AND P0, PT, R0, R9, PT ;  /* 0x000000090000720c */ /* 0x000fda0003f06270 */
[----:B------:R-:W0:Y:S01]  /*0090*/  @!P0 LDC.64 R4, c[0x0][0x3a0] ;  /* 0x0000e800ff048b82 */ /* 0x000e220000000a00 */
[----:B------:R-:W-:Y:S02]  /*00a0*/  @!P0 IMAD R3, R8, 0x200, R11 ;  /* 0x0000020008038824 */ /* 0x000fe400078e020b */
[----:B------:R-:W-:-:S05]  /*00b0*/  @!P0 VIADD R0, R11, 0x80 ;  /* 0x000000800b008836 */ /* 0x000fca0000000000 */
[----:B------:R-:W-:Y:S01]  /*00c0*/  ISETP.GE.AND P1, PT, R0, R9, PT ;  /* 0x000000090000720c */ /* 0x000fe20003f26270 */
[----:B---3--:R-:W2:Y:S01]  /*00d0*/  MUFU.RCP64H R21, UR6 ;  /* 0x0000000600157d08 */ /* 0x008ea20008001800 */
[----:B------:R-:W-:-:S11]  /*00e0*/  IMAD.MOV.U32 R20, RZ, RZ, 0x1 ;  /* 0x00000001ff147424 */ /* 0x000fd600078e00ff */
[----:B------:R-:W-:Y:S01]  /*00f0*/  @!P1 IMAD R15, R8, 0x200, R0 ;  /* 0x00000200080f9824 */ /* 0x000fe200078e0200 */
[----:B------:R-:W3:Y:S01]  /*0100*/  @!P1 LDC.64 R12, c[0x0][0x3a0] ;  /* 0x0000e800ff0c9b82 */ /* 0x000ee20000000a00 */
[----:B------:R-:W-:Y:S02]  /*0110*/  @!P1 VIADD R0, R0, 0x80 ;  /* 0x0000008000009836 */ /* 0x000fe40000000000 */
[----:B0-----:R-:W-:Y:S01]  /*0120*/  @!P0 IMAD.WIDE.U32 R4, R3, 0x8, R4 ;  /* 0x0000000803048825 */ /* 0x001fe200078e0004 */
[----:B------:R-:W-:Y:S02]  /*0130*/  CS2R R2, SRZ ;  /* 0x0000000000027805 */ /* 0x000fe4000001ff00 */
[----:B------:R-:W-:-:S04]  /*0140*/  ISETP.GE.AND P2, PT, R0, R9, PT ;  /* 0x000000090000720c */ /* 0x000fc80003f46270 */
[----:B-1----:R0:W4:Y:S09]  /*0150*/  @!P0 LDG.E.64 R2, desc[UR4][R4.64] ;  /* 0x0000000404028981 */ /* 0x002132000c1e1b00 */
[----:B------:R-:W1:Y:S01]  /*0160*/  @!P2 LDC.64 R6, c[0x0][0x3a0] ;  /* 0x0000e800ff06ab82 */ /* 0x000e620000000a00 */
[----:B------:R-:W-:-:S02]  /*0170*/  @!P2 IMAD R25, R8, 0x200, R0 ;  /* 0x000002000819a824 */ /* 0x000fc400078e0200 */
[----:B------:R-:W-:-:S05]  /*0180*/  @!P2 VIADD R0, R0, 0x80 ;  /* 0x000000800000a836 */ /* 0x000fca0000000000 */
[----:B0-----:R-:W2:Y:S02]  /*0190*/  LDC.64 R4, c[0x0][0x390] ;  /* 0x0000e400ff047b82 */ /* 0x001ea40000000a00 */
[----:B--2---:R-:W-:-:S08]  /*01a0*/  DFMA R22, R20, -R4, 1 ;  /* 0x3ff000001416742b */ /* 0x004fd00000000804 */
[----:B------:R-:W-:-:S08]  /*01b0*/  DFMA R22, R22, R22, R22 ;  /* 0x000000161616722b */ /* 0x000fd00000000016 */
[----:B------:R-:W-:Y:S01]  /*01c0*/  DFMA R22, R20, R22, R20 ;  /* 0x000000161416722b */ /* 0x000fe20000000014 */
[----:B------:R-:W-:-:S07]  /*01d0*/  ISETP.GE.AND P0, PT, R0, R9, PT ;  /* 0x000000090000720c */ /* 0x000fce0003f06270 */
[----:B------:R-:W-:Y:S01]  /*01e0*/  DFMA R20, R22, -R4, 1 ;  /* 0x3ff000001614742b */ /* 0x000fe20000000804 */
[----:B-1----:R-:W-:Y:S01]  /*01f0*/  @!P2 IMAD.WIDE.U32 R24, R25, 0x8, R6 ;  /* 0x000000081918a825 */ /* 0x002fe200078e0006 */
[----:B------:R-:W-:-:S03]  /*0200*/  CS2R R6, SRZ ;  /* 0x0000000000067805 */ /* 0x000fc6000001ff00 */
[----:B---3--:R-:W-:Y:S01]  /*0210*/  @!P1 IMAD.WIDE.U32 R12, R15, 0x8, R12 ;  /* 0x000000080f0c9825 */ /* 0x008fe200078e000c */
[----:B------:R-:W0:Y:S02]  /*0220*/  @!P0 LDC.64 R18, c[0x0][0x3a0] ;  /* 0x0000e800ff128b82 */ /* 0x000e240000000a00 */
[----:B------:R-:W-:Y:S02]  /*0230*/  DFMA R20, R22, R20, R22 ;  /* 0x000000141614722b */ /* 0x000fe40000000016 */
[----:B------:R4:W5:Y:S01]  /*0240*/  @!P1 LDG.E.64 R6, desc[UR4][R12.64] ;  /* 0x000000040c069981 */ /* 0x000962000c1e1b00 */
[----:B------:R-:W-:Y:S01]  /*0250*/  @!P0 IMAD R17, R8, 0x200, R0 ;  /* 0x0000020008118824 */ /* 0x000fe200078e0200 */
[----:B------:R-:W-:-:S03]  /*0260*/  CS2R R14, SRZ ;  /* 0x00000000000e7805 */ /* 0x000fc6000001ff00 */
[----:B0-----:R-:W-:Y:S01]  /*0270*/  @!P0 IMAD.WIDE.U32 R18, R17, 0x8, R18 ;  /* 0x0000000811128825 */ /* 0x001fe200078e0012 */
[----:B------:R-:W-:-:S04]  /*0280*/  CS2R R16, SRZ ;  /* 0x0000000000107805 */ /* 0x000fc8000001ff00 */
[----:B------:R0:W5:Y:S04]  /*0290*/  @!P0 LDG.E.64 R14, desc[UR4][R18.64] ;  /* 0x00000004120e8981 */ /* 0x000168000c1e1b00 */
[----:B------:R0:W5:Y:S01]  /*02a0*/  @!P2 LDG.E.64 R16, desc[UR4][R24.64] ;  /* 0x000000041810a981 */ /* 0x000162000c1e1b00 */
[----:B------:R-:W-:Y:S01]  /*02b0*/  BSSY.RECONVERGENT B0, `(.L_x_14963) ;  /* 0x0000011000007945 */ /* 0x000fe20003800200 */
[----:B------:R-:W-:Y:S01]  /*02c0*/  ISETP.GE.AND P1, PT, R11, R9, PT ;  /* 0x000000090b00720c */ /* 0x000fe20003f26270 */
[----:B----4-:R-:W-:-:S08]  /*02d0*/  DMUL R12, R20, R2 ;  /* 0x00000002140c7228 */ /* 0x010fd00000000000 */
[----:B------:R-:W-:-:S08]  /*02e0*/  DFMA R4, R12, -R4, R2 ;  /* 0x800000040c04722b */ /* 0x000fd00000000002 */
[----:B------:R-:W-:Y:S01]  /*02f0*/  DFMA R4, R20, R4, R12 ;  /* 0x000000041404722b */ /* 0x000fe2000000000c */
[----:B------:R-:W1:Y:S01]  /*0300*/  LDC R13, c[0x0][0x394] ;  /* 0x0000e500ff0d7b82 */ /* 0x000e620000000800 */
[----:B------:R-:W-:-:S08]  /*0310*/  FSETP.GEU.AND P2, PT, |R3|, 6.5827683646048100446e-37, PT ;  /* 0x036000000300780b */ /* 0x000fd00003f4e200 */
[----:B------:R-:W-:-:S05]  /*0320*/  FFMA R0, RZ, UR6, R5 ;  /* 0x00000006ff007c23 */ /* 0x000fca0008000005 */
[----:B------:R-:W-:Y:S01]  /*0330*/  FSETP.GT.AND P0, PT, |R0|, 1.469367938527859385e-39, PT ;  /* 0x001000000000780b */ /* 0x000fe20003f04200 */
[----:B------:R-:W2:-:S12]  /*0340*/  LDCU UR6, c[0x0][0x390] ;  /* 0x00007200ff0677ac */ /* 0x000e980008000800 */
[----:B0-----:R-:W-:Y:S05]  /*0350*/  @P0 BRA P2, `(.L_x_14964) ;  /* 0x0000000000180947 */ /* 0x001fea0001000000 */
[----:B------:R-:W-:Y:S01]  /*0360*/  IMAD.MOV.U32 R30, RZ, RZ, R2 ;  /* 0x000000ffff1e7224 */ /* 0x000fe200078e0002 */
[----:B------:R-:W-:Y:S02]  /*0370*/  MOV R31, R3 ;  /* 0x00000003001f7202 */ /* 0x000fe40000000f00 */
[----:B------:R-:W-:-:S07]  /*0380*/  MOV R0, 0x3a0 ;  /* 0x000003a000007802 */ /* 0x000fce0000000f00 */
[----:B-12--5:R-:W-:Y:S05]  /*0390*/  CALL.REL.NOINC `($__internal_52_$__cuda_sm20_div_rn_f64_full) ;  /* 0x0000000400987944 */ /* 0x026fea0003c00000 */
[----:B------:R-:W-:Y:S02]  /*03a0*/  IMAD.MOV.U32 R4, RZ, RZ, R24 ;  /* 0x000000ffff047224 */ /* 0x000fe400078e0018 */
[----:B------:R-:W-:-:S07]  /*03b0*/  IMAD.MOV.U32 R5, RZ, RZ, R25 ;  /* 0x000000ffff057224 */ /* 0x000fce00078e0019 */
.L_x_14964:
[----:B--2---:R-:W-:Y:S05]  /*03c0*/  BSYNC.RECONVERGENT B0 ;  /* 0x0000000000007941 */ /* 0x004fea0003800200 */
.L_x_14963:
[----:B------:R-:W0:Y:S01]  /*03d0*/  LDCU UR7, c[0x0][0x394] ;  /* 0x00007280ff0777ac */ /* 0x000e220008000800 */
[----:B------:R-:W2:Y:S01]  /*03e0*/  LDC.64 R2, c[0x0][0x390] ;  /* 0x0000e400ff027b82 */ /* 0x000ea20000000a00 */
[----:B------:R-:W-:Y:S01]  /*03f0*/  IMAD.MOV.U32 R18, RZ, RZ, 0x1 ;  /* 0x00000001ff127424 */ /* 0x000fe200078e00ff */
[----:B-----5:R-:W-:Y:S01]  /*0400*/  FSETP.GEU.AND P2, PT, |R7|, 6.5827683646048100446e-37, PT ;  /* 0x036000000700780b */ /* 0x020fe20003f4e200 */
[----:B------:R-:W-:Y:S01]  /*0410*/  BSSY.RECONVERGENT B0, `(.L_x_14965) ;  /* 0x0000014000007945 */ /* 0x000fe20003800200 */
[----:B------:R-:W-:Y:S01]  /*0420*/  VIADD R10, R11, 0x80 ;  /* 0x000000800b0a7836 */ /* 0x000fe20000000000 */
[----:B0-----:R-:W2:Y:S02]  /*0430*/  MUFU.RCP64H R19, UR7 ;  /* 0x0000000700137d08 */ /* 0x001ea40008001800 */
        /* <DEDUP_REMOVED lines=14> */
[----:B-1----:R-:W-:Y:S05]  /*0520*/  CALL.REL.NOINC `($__internal_52_$__cuda_sm20_div_rn_f64_full) ;  /* 0x0000000400347944 */ /* 0x002fea0003c00000 */
[----:B------:R-:W-:Y:S02]  /*0530*/  IMAD.MOV.U32 R2, RZ, RZ, R24 ;  /* 0x000000ffff027224 */ /* 0x000fe400078e0018 */
[----:B------:R-:W-:-:S07]  /*0540*/  IMAD.MOV.U32 R3, RZ, RZ, R25 ;  /* 0x000000ffff037224 */ /* 0x000fce00078e0019 */
.L_x_14966:
[----:B------:R-:W-:Y:S05]  /*0550*/  BSYNC.RECONVERGENT B0 ;  /* 0x0000000000007941 */ /* 0x000fea0003800200 */
.L_x_14965:
[----:B------:R-:W0:Y:S01]  /*0560*/  LDCU UR7, c[0x0][0x394] ;  /* 0x00007280ff0777ac */ /* 0x000e220008000800 */
[----:B------:R-:W2:Y:S01]  /*0570*/  LDC.64 R6, c[0x0][0x390] ;  /* 0x0000e400ff067b82 */ /* 0x000ea20000000a00 */
[----:B------:R-:W-:Y:S01]  /*0580*/  MOV R18, 0x1 ;  /* 0x0000000100127802 */ /* 0x000fe20000000f00 */
[----:B------:R-:W-:Y:S01]  /*0590*/  BSSY.RECONVERGENT B0, `(.L_x_14967) ;  /* 0x0000014000007945 */ /* 0x000fe20003800200 */
[----:B------:R-:W-:Y:S01]  /*05a0*/  FSETP.GEU.AND P2, PT, |R17|, 6.5827683646048100446e-37, PT ;  /* 0x036000001100780b */ /* 0x000fe20003f4e200 */
[----:B0-----:R-:W2:Y:S03]  /*05b0*/  MUFU.RCP64H R19, UR7 ;  /* 0x0000000700137d08 */ /* 0x001ea60008001800 */
        /* <DEDUP_REMOVED lines=17> */
.L_x_14968:
[----:B------:R-:W-:Y:S05]  /*06d0*/  BSYNC.RECONVERGENT B0 ;  /* 0x0000000000007941 */ /* 0x000fea0003800200 */
.L_x_14967:
[----:B------:R-:W0:Y:S01]  /*06e0*/  LDCU UR7, c[0x0][0x394] ;  /* 0x00007280ff0777ac */ /* 0x000e220008000800 */
[----:B------:R-:W2:Y:S01]  /*06f0*/  LDC.64 R16, c[0x0][0x390] ;  /* 0x0000e400ff107b82 */ /* 0x000ea20000000a00 */
[----:B------:R-:W-:Y:S01]  /*0700*/  IMAD.MOV.U32 R18, RZ, RZ, 0x1 ;  /* 0x00000001ff127424 */ /* 0x000fe200078e00ff */
[----:B------:R-:W-:Y:S01]  /*0710*/  FSETP.GEU.AND P2, PT, |R15|, 6.5827683646048100446e-37, PT ;  /* 0x036000000f00780b */ /* 0x000fe20003f4e200 */
[----:B------:R-:W-:Y:S01]  /*0720*/  BSSY.RECONVERGENT B0, `(.L_x_14969) ;  /* 0x0000013000007945 */ /* 0x000fe20003800200 */
        /* <DEDUP_REMOVED lines=16> */
[----:B------:R-:W-:Y:S01]  /*0830*/  IMAD.MOV.U32 R16, RZ, RZ, R24 ;  /* 0x000000ffff107224 */ /* 0x000fe200078e0018 */
[----:B------:R-:W-:-:S07]  /*0840*/  MOV R17, R25 ;  /* 0x0000001900117202 */ /* 0x000fce0000000f00 */
.L_x_14970:
[----:B------:R-:W-:Y:S05]  /*0850*/  BSYNC.RECONVERGENT B0 ;  /* 0x0000000000007941 */ /* 0x000fea0003800200 */
.L_x_14969:
[----:B-1----:R-:W0:Y:S01]  /*0860*/  @!P1 LDC.64 R12, c[0x0][0x398] ;  /* 0x0000e600ff0c9b82 */ /* 0x002e220000000a00 */
        /* <DEDUP_REMOVED lines=17> */
.L_x_14972:
[----:B------:R-:W-:Y:S05]  /*0980*/  BSYNC.RECONVERGENT B0 ;  /* 0x0000000000007941 */ /* 0x000fea0003800200 */
.L_x_14971:
[----:B------:R-:W-:-:S13]  /*0990*/  ISETP.GE.AND P0, PT, R11, R9, PT ;  /* 0x000000090b00720c */ /* 0x000fda0003f06270 */
[----:B------:R-:W-:Y:S05]  /*09a0*/  @P0 EXIT ;  /* 0x000000000000094d */ /* 0x000fea0003800000 */
[----:B-1----:R-:W1:Y:S01]  /*09b0*/  LDC.64 R2, c[0x0][0x398] ;  /* 0x0000e600ff027b82 */ /* 0x002e620000000a00 */
[----:B------:R-:W-:-:S04]  /*09c0*/  IMAD R11, R8, 0x200, R11 ;  /* 0x00000200080b7824 */ /* 0x000fc800078e020b */
[----:B-1----:R-:W-:-:S05]  /*09d0*/  IMAD.WIDE.U32 R2, R11, 0x8, R2 ;  /* 0x000000080b027825 */ /* 0x002fca00078e0002 */
[----:B------:R-:W-:Y:S01]  /*09e0*/  STG.E.64 desc[UR4][R2.64], R16 ;  /* 0x0000001002007986 */ /* 0x000fe2000c101b04 */
[----:B------:R-:W-:Y:S05]  /*09f0*/  EXIT ;  /* 0x000000000000794d */ /* 0x000fea0003800000 */
        .weak           $__internal_52_$__cuda_sm20_div_rn_f64_full
        .type           $__internal_52_$__cuda_sm20_div_rn_f64_full,@function
        .size           $__internal_52_$__cuda_sm20_div_rn_f64_full,(.L_x_19398 - $__internal_52_$__cuda_sm20_div_rn_f64_full)
$__internal_52_$__cuda_sm20_div_rn_f64_full:
[----:B------:R-:W-:Y:S01]  /*0a00*/  FSETP.GEU.AND P3, PT, |R31|, 1.469367938527859385e-39, PT ;  /* 0x001000001f00780b */ /* 0x000fe20003f6e200 */
[----:B------:R-:W-:Y:S01]  /*0a10*/  IMAD.U32 R12, RZ, RZ, UR6 ;  /* 0x00000006ff0c7e24 */ /* 0x000fe2000f8e00ff */
[C---:B------:R-:W-:Y:S01]  /*0a20*/  FSETP.GEU.AND P0, PT, |R13|.reuse, 1.469367938527859385e-39, PT ;  /* 0x001000000d00780b */ /* 0x040fe20003f0e200 */
[----:B------:R-:W-:Y:S01]  /*0a30*/  IMAD.MOV.U32 R25, RZ, RZ, 0x1ca00000 ;  /* 0x1ca00000ff197424 */ /* 0x000fe200078e00ff */
[----:B------:R-:W-:Y:S01]  /*0a40*/  LOP3.LUT R19, R13, 0x800fffff, RZ, 0xc0, !PT ;  /* 0x800fffff0d137812 */ /* 0x000fe200078ec0ff */
[----:B------:R-:W-:Y:S01]  /*0a50*/  IMAD.MOV.U32 R28, RZ, RZ, 0x1 ;  /* 0x00000001ff1c7424 */ /* 0x000fe200078e00ff */
[----:B------:R-:W-:Y:S01]  /*0a60*/  MOV R18, UR6 ;  /* 0x0000000600127c02 */ /* 0x000fe20008000f00 */
[----:B------:R-:W-:Y:S01]  /*0a70*/  BSSY.RECONVERGENT B1, `(.L_x_14973) ;  /* 0x0000051000017945 */ /* 0x000fe20003800200 */
[----:B------:R-:W-:Y:S02]  /*0a80*/  LOP3.LUT R19, R19, 0x3ff00000, RZ, 0xfc, !PT ;  /* 0x3ff0000013137812 */ /* 0x000fe400078efcff */
[----:B------:R-:W-:-:S02]  /*0a90*/  LOP3.LUT R24, R31, 0x7ff00000, RZ, 0xc0, !PT ;  /* 0x7ff000001f187812 */ /* 0x000fc400078ec0ff */
[C---:B------:R-:W-:Y:S01]  /*0aa0*/  LOP3.LUT R27, R13.reuse, 0x7ff00000, RZ, 0xc0, !PT ;  /* 0x7ff000000d1b7812 */ /* 0x040fe200078ec0ff */
[----:B------:R-:W-:Y:S01]  /*0ab0*/  @!P3 IMAD.MOV.U32 R22, RZ, RZ, RZ ;  /* 0x000000ffff16b224 */ /* 0x000fe200078e00ff */
[----:B------:R-:W-:Y:S01]  /*0ac0*/  @!P3 LOP3.LUT R21, R13, 0x7ff00000, RZ, 0xc0, !PT ;  /* 0x7ff000000d15b812 */ /* 0x000fe200078ec0ff */
[----:B------:R-:W-:Y:S01]  /*0ad0*/  @!P0 DMUL R18, R12, 8.98846567431157953865e+307 ;  /* 0x7fe000000c128828 */ /* 0x000fe20000000000 */
[C---:B------:R-:W-:Y:S01]  /*0ae0*/  ISETP.GE.U32.AND P2, PT, R24.reuse, R27, PT ;  /* 0x0000001b1800720c */ /* 0x040fe20003f46070 */
[----:B------:R-:W-:Y:S01]  /*0af0*/  IMAD.MOV.U32 R26, RZ, RZ, R24 ;  /* 0x000000ffff1a7224 */ /* 0x000fe200078e0018 */
[----:B------:R-:W-:Y:S02]  /*0b00*/  @!P3 ISETP.GE.U32.AND P4, PT, R24, R21, PT ;  /* 0x000000151800b20c */ /* 0x000fe40003f86070 */
[C---:B------:R-:W-:Y:S01]  /*0b10*/  SEL R21, R25.reuse, 0x63400000, !P2 ;  /* 0x6340000019157807 */ /* 0x040fe20005000000 */
[----:B------:R-:W0:Y:S01]  /*0b20*/  MUFU.RCP64H R29, R19 ;  /* 0x00000013001d7308 */ /* 0x000e220000001800 */
[----:B------:R-:W-:-:S02]  /*0b30*/  @!P3 SEL R23, R25, 0x63400000, !P4 ;  /* 0x634000001917b807 */ /* 0x000fc40006000000 */
[--C-:B------:R-:W-:Y:S02]  /*0b40*/  LOP3.LUT R21, R21, 0x800fffff, R31.reuse, 0xf8, !PT ;  /* 0x800fffff15157812 */ /* 0x100fe400078ef81f */
[----:B------:R-:W-:Y:S02]  /*0b50*/  @!P3 LOP3.LUT R20, R23, 0x80000000, R31, 0xf8, !PT ;  /* 0x800000001714b812 */ /* 0x000fe400078ef81f */
[----:B------:R-:W-:Y:S02]  /*0b60*/  @!P0 LOP3.LUT R27, R19, 0x7ff00000, RZ, 0xc0, !PT ;  /* 0x7ff00000131b8812 */ /* 0x000fe400078ec0ff */
[----:B------:R-:W-:Y:S01]  /*0b70*/  @!P3 LOP3.LUT R23, R20, 0x100000, RZ, 0xfc, !PT ;  /* 0x001000001417b812 */ /* 0x000fe200078efcff */
[----:B------:R-:W-:-:S06]  /*0b80*/  IMAD.MOV.U32 R20, RZ, RZ, R30 ;  /* 0x000000ffff147224 */ /* 0x000fcc00078e001e */
        /* <DEDUP_REMOVED lines=10> */
[----:B------:R-:W-:-:S05]  /*0c30*/  VIADD R28, R26, 0xffffffff ;  /* 0xffffffff1a1c7836 */ /* 0x000fca0000000000 */
[----:B------:R-:W-:Y:S01]  /*0c40*/  ISETP.GT.U32.AND P0, PT, R28, 0x7feffffe, PT ;  /* 0x7feffffe1c00780c */ /* 0x000fe20003f04070 */
[----:B------:R-:W-:-:S05]  /*0c50*/  VIADD R28, R27, 0xffffffff ;  /* 0xffffffff1b1c7836 */ /* 0x000fca0000000000 */
[----:B------:R-:W-:-:S13]  /*0c60*/  ISETP.GT.U32.OR P0, PT, R28, 0x7feffffe, P0 ;  /* 0x7feffffe1c00780c */ /* 0x000fda0000704470 */
[----:B------:R-:W-:Y:S05]  /*0c70*/  @P0 BRA `(.L_x_14974) ;  /* 0x00000000006c0947 */ /* 0x000fea0003800000 */
[----:B------:R-:W-:Y:S01]  /*0c80*/  LOP3.LUT R27, R13, 0x7ff00000, RZ, 0xc0, !PT ;  /* 0x7ff000000d1b7812 */ /* 0x000fe200078ec0ff */
[----:B------:R-:W-:-:S03]  /*0c90*/  IMAD.MOV.U32 R28, RZ, RZ, RZ ;  /* 0x000000ffff1c7224 */ /* 0x000fc600078e00ff */
        /* <DEDUP_REMOVED lines=15> */
[----:B------:R-:W-:Y:S02]  /*0d90*/  IMAD.MOV R19, RZ, RZ, -R26 ;  /* 0x000000ffff137224 */ /* 0x000fe400078e0a1a */
[----:B------:R-:W-:-:S06]  /*0da0*/  IMAD.MOV.U32 R18, RZ, RZ, RZ ;  /* 0x000000ffff127224 */ /* 0x000fcc00078e00ff */
[----:B------:R-:W-:Y:S02]  /*0db0*/  DFMA R18, R24, -R18, R22 ;  /* 0x800000121812722b */ /* 0x000fe40000000016 */
[----:B------:R-:W-:-:S04]  /*0dc0*/  DMUL.RP R22, R22, R28 ;  /* 0x0000001c16167228 */ /* 0x000fc80000008000 */
[----:B------:R-:W-:-:S04]  /*0dd0*/  IADD3 R18, PT, PT, -R26, -0x43300000, RZ ;  /* 0xbcd000001a127810 */ /* 0x000fc80007ffe1ff */
[----:B------:R-:W-:Y:S02]  /*0de0*/  FSETP.NEU.AND P0, PT, |R19|, R18, PT ;  /* 0x000000121300720b */ /* 0x000fe40003f0d200 */
[----:B------:R-:W-:Y:S02]  /*0df0*/  LOP3.LUT R21, R23, R21, RZ, 0x3c, !PT ;  /* 0x0000001517157212 */ /* 0x000fe400078e3cff */
[----:B------:R-:W-:Y:S02]  /*0e00*/  FSEL R24, R22, R24, !P0 ;  /* 0x0000001816187208 */ /* 0x000fe40004000000 */
[----:B------:R-:W-:Y:S01]  /*0e10*/  FSEL R25, R21, R25, !P0 ;  /* 0x0000001915197208 */ /* 0x000fe20004000000 */
[----:B------:R-:W-:Y:S06]  /*0e20*/  BRA `(.L_x_14975) ;  /* 0x0000000000547947 */ /* 0x000fec0003800000 */
.L_x_14974:
        /* <DEDUP_REMOVED lines=11> */
[----:B------:R-:W-:Y:S02]  /*0ee0*/  @P0 LOP3.LUT R12, R25, 0x7ff00000, RZ, 0xfc, !PT ;  /* 0x7ff00000190c0812 */ /* 0x000fe400078efcff */
[----:B------:R-:W-:Y:S01]  /*0ef0*/  @!P0 MOV R24, RZ ;  /* 0x000000ff00188202 */ /* 0x000fe20000000f00 */
[----:B------:R-:W-:Y:S02]  /*0f00*/  @P0 IMAD.MOV.U32 R24, RZ, RZ, RZ ;  /* 0x000000ffff180224 */ /* 0x000fe400078e00ff */
[----:B------:R-:W-:Y:S01]  /*0f10*/  @P0 IMAD.MOV.U32 R25, RZ, RZ, R12 ;  /* 0x000000ffff190224 */ /* 0x000fe200078e000c */
[----:B------:R-:W-:Y:S06]  /*0f20*/  BRA `(.L_x_14975) ;  /* 0x0000000000147947 */ /* 0x000fec0003800000 */
.L_x_14977:
[----:B------:R-:W-:Y:S01]  /*0f30*/  LOP3.LUT R25, R13, 0x80000, RZ, 0xfc, !PT ;  /* 0x000800000d197812 */ /* 0x000fe200078efcff */
[----:B------:R-:W-:Y:S01]  /*0f40*/  IMAD.MOV.U32 R24, RZ, RZ, R12 ;  /* 0x000000ffff187224 */ /* 0x000fe200078e000c */
[----:B------:R-:W-:Y:S06]  /*0f50*/  BRA `(.L_x_14975) ;  /* 0x0000000000087947 */ /* 0x000fec0003800000 */
.L_x_14976:
[----:B------:R-:W-:Y:S01]  /*0f60*/  LOP3.LUT R25, R31, 0x80000, RZ, 0xfc, !PT ;  /* 0x000800001f197812 */ /* 0x000fe200078efcff */
[----:B------:R-:W-:-:S07]  /*0f70*/  IMAD.MOV.U32 R24, RZ, RZ, R30 ;  /* 0x000000ffff187224 */ /* 0x000fce00078e001e */
.L_x_14975:
[----:B------:R-:W-:Y:S05]  /*0f80*/  BSYNC.RECONVERGENT B1 ;  /* 0x0000000000017941 */ /* 0x000fea0003800200 */
.L_x_14973:
[----:B------:R-:W-:Y:S02]  /*0f90*/  IMAD.MOV.U32 R18, RZ, RZ, R0 ;  /* 0x000000ffff127224 */ /* 0x000fe400078e0000 */
[----:B------:R-:W-:-:S04]  /*0fa0*/  IMAD.MOV.U32 R19, RZ, RZ, 0x0 ;  /* 0x00000000ff137424 */ /* 0x000fc800078e00ff */
[----:B------:R-:W-:Y:S05]  /*0fb0*/  RET.REL.NODEC R18 `(_ZN2at6native27unrolled_elementwise_kernelINS0_13BUnaryFunctorIdddNS0_15binary_internal10DivFunctorIdEEEESt5arrayIPcLm2EELi4E23TrivialOffsetCalculatorILi1EjESB_NS0_6memory15LoadWithoutCastENSC_16StoreWithoutCastEEEviT_T0_T2_T3_T4_T5_) ;  /* 0xfffffff012107950 */ /* 0x000fea0003c3ffff */
.L_x_14978:
        /* <DEDUP_REMOVED lines=12> */
.L_x_19398:


//--------------------- .text._ZN2at6native29vectorized_elementwise_kernelILi2ENS0_13BUnaryFunctorIdddNS0_15binary_internal10DivFunctorIdEEEESt5arrayIPcLm2EEEEviT0_T1_ --------------------------
	.section	.text._ZN2at6native29vectorized_elementwise_kernelILi2ENS0_13BUnaryFunctorIdddNS0_15binary_internal10DivFunctorIdEEEESt5arrayIPcLm2EEEEviT0_T1_,"ax",@progbits
	.align	128
        .global         _ZN2at6native29vectorized_elementwise_kernelILi2ENS0_13BUnaryFunctorIdddNS0_15binary_internal10DivFunctorIdEEEESt5arrayIPcLm2EEEEviT0_T1_
        .type           _ZN2at6native29vectorized_elementwise_kernelILi2ENS0_13BUnaryFunctorIdddNS0_15binary_internal10DivFunctorIdEEEESt5arrayIPcLm2EEEEviT0_T1_,@function
        .size           _ZN2at6native29vectorized_elementwise_kernelILi2ENS0_13BUnaryFunctorIdddNS0_15binary_internal10DivFunctorIdEEEESt5arrayIPcLm2EEEEviT0_T1_,(.L_x_19399 - _ZN2at6native29vectorized_elementwise_kernelILi2ENS0_13BUnaryFunctorIdddNS0_15binary_internal10DivFunctorIdEEEESt5arrayIPcLm2EEEEviT0_T1_)
        .other          _ZN2at6native29vectorized_elementwise_kernelILi2ENS0_13BUnaryFunctorIdddNS0_15binary_internal10DivFunctorIdEEEESt5arrayIPcLm2EEEEviT0_T1_,@"STO_CUDA_ENTRY STV_DEFAULT"
_ZN2at6native29vectorized_elementwise_kernelILi2ENS0_13BUnaryFunctorIdddNS0_15binary_internal10DivFunctorIdEEEESt5arrayIPcLm2EEEEviT0_T1_:
.text._ZN2at6native29vectorized_elementwise_kernelILi2ENS0_13BUnaryFunctorIdddNS0_15binary_internal10DivFunctorIdEEEESt5arrayIPcLm2EEEEviT0_T1_:
[----:B------:R-:W-:Y:S01]  /*0000*/  LDC R1, c[0x0][0x37c] ;  /* 0x0000df00ff017b82 */ /* 0x000fe20000000800 */
[----:B------:R-:W0:Y:S01]  /*0010*/  S2R R2, SR_CTAID.X ;  /* 0x0000000000027919 */ /* 0x000e220000002500 */
[----:B------:R-:W1:Y:S06]  /*0020*/  LDCU UR7, c[0x0][0x380] ;  /* 0x00007000ff0777ac */ /* 0x000e6c0008000800 */
[----:B------:R-:W2:Y:S01]  /*0030*/  LDC R3, c[0x0][0x394] ;  /* 0x0000e500ff037b82 */ /* 0x000ea20000000800 */
[----:B------:R-:W3:Y:S01]  /*0040*/  LDCU.64 UR4, c[0x0][0x358] ;  /* 0x00006b00ff0477ac */ /* 0x000ee20008000a00 */
[----:B------:R-:W4:Y:S01]  /*0050*/  LDCU UR6, c[0x0][0x390] ;  /* 0x00007200ff0677ac */ /* 0x000f220008000800 */
[----:B0-----:R-:W-:-:S05]  /*0060*/  IMAD.SHL.U32 R2, R2, 0x400, RZ ;  /* 0x0000040002027824 */ /* 0x001fca00078e00ff */
[----:B-1----:R-:W-:-:S04]  /*0070*/  IADD3 R0, PT, PT, -R2, UR7, RZ ;  /* 0x0000000702007c10 */ /* 0x002fc8000fffe1ff */
[----:B------:R-:W-:-:S13]  /*0080*/  ISETP.GT.U32.AND P0, PT, R0, 0x3ff, PT ;  /* 0x000003ff0000780c */ /* 0x000fda0003f04070 */
[----:B---34-:R-:W-:Y:S05]  /*0090*/  @P0 BRA `(.L_x_14979) ;  /* 0x0000001000d40947 */ /* 0x018fea0003800000 */
[----:B------:R-:W0:Y:S01]  /*00a0*/  S2R R31, SR_TID.X ;  /* 0x00000000001f7919 */ /* 0x000e220000002100 */
[----:B------:R-:W-:Y:S01]  /*00b0*/  CS2R R16, SRZ ;  /* 0x0000000000107805 */ /* 0x000fe2000001ff00 */
[----:B------:R-:W1:Y:S01]  /*00c0*/  LDCU UR7, c[0x0][0x394] ;  /* 0x00007280ff0777ac */ /* 0x000e620008000800 */
[----:B0-----:R-:W-:Y:S01]  /*00d0*/  ISETP.GE.U32.AND P6, PT, R31, R0, PT ;  /* 0x000000001f00720c */ /* 0x001fe20003fc6070 */
[----:B------:R-:W-:-:S12]  /*00e0*/  IMAD.MOV.U32 R4, RZ, RZ, R31 ;  /* 0x000000ffff047224 */ /* 0x000fd800078e001f */
[----:B------:R-:W-:Y:S01]  /*00f0*/  @!P6 VIADD R31, R4, 0x80 ;  /* 0x00000080041fe836 */ /* 0x000fe20000000000 */
[----:B------:R-:W0:Y:S01]  /*0100*/  @!P6 LDC.64 R12, c[0x0][0x3a0] ;  /* 0x0000e800ff0ceb82 */ /* 0x000e220000000a00 */
[----:B------:R-:W-:-:S03]  /*0110*/  @!P6 IMAD.IADD R5, R2, 0x1, R4 ;  /* 0x000000010205e824 */ /* 0x000fc600078e0204 */
[----:B------:R-:W-:-:S13]  /*0120*/  ISETP.GE.U32.AND P5, PT, R31, R0, PT ;  /* 0x000000001f00720c */ /* 0x000fda0003fa6070 */
[----:B------:R-:W-:Y:S01]  /*0130*/  @!P5 IMAD.IADD R15, R2, 0x1, R31 ;  /* 0x00000001020fd824 */ /* 0x000fe200078e021f */
[----:B------:R-:W-:Y:S01]  /*0140*/  @!P5 IADD3 R31, PT, PT, R31, 0x80, RZ ;  /* 0x000000801f1fd810 */ /* 0x000fe20007ffe0ff */
[----:B------:R-:W3:Y:S03]  /*0150*/  @!P5 LDC.64 R20, c[0x0][0x3a0] ;  /* 0x0000e800ff14db82 */ /* 0x000ee60000000a00 */
[----:B------:R-:W-:Y:S01]  /*0160*/  ISETP.GE.U32.AND P4, PT, R31, R0, PT ;  /* 0x000000001f00720c */ /* 0x000fe20003f86070 */
[----:B0-----:R-:W-:-:S05]  /*0170*/  @!P6 IMAD.WIDE.U32 R12, R5, 0x8, R12 ;  /* 0x00000008050ce825 */ /* 0x001fca00078e000c */
[----:B------:R0:W4:Y:S07]  /*0180*/  @!P6 LDG.E.64 R16, desc[UR4][R12.64] ;  /* 0x000000040c10e981 */ /* 0x00012e000c1e1b00 */
[----:B------:R-:W-:Y:S01]  /*0190*/  @!P4 IMAD.IADD R35, R2, 0x1, R31 ;  /* 0x000000010223c824 */ /* 0x000fe200078e021f */
[----:B------:R-:W2:Y:S01]  /*01a0*/  @!P4 LDC.64 R26, c[0x0][0x3a0] ;  /* 0x0000e800ff1acb82 */ /* 0x000ea20000000a00 */
[----:B------:R-:W-:-:S05]  /*01b0*/  @!P4 VIADD R31, R31, 0x80 ;  /* 0x000000801f1fc836 */ /* 0x000fca0000000000 */
[----:B------:R-:W-:-:S13]  /*01c0*/  ISETP.GE.U32.AND P3, PT, R31, R0, PT ;  /* 0x000000001f00720c */ /* 0x000fda0003f66070 */
[----:B------:R-:W-:Y:S01]  /*01d0*/  @!P3 IMAD.IADD R33, R2, 0x1, R31 ;  /* 0x000000010221b824 */ /* 0x000fe200078e021f */
[----:B------:R-:W-:Y:S01]  /*01e0*/  @!P3 IADD3 R31, PT, PT, R31, 0x80, RZ ;  /* 0x000000801f1fb810 */ /* 0x000fe20007ffe0ff */
[----:B------:R-:W1:Y:S03]  /*01f0*/  @!P3 LDC.64 R18, c[0x0][0x3a0] ;  /* 0x0000e800ff12bb82 */ /* 0x000e660000000a00 */
[----:B------:R-:W-:-:S13]  /*0200*/  ISETP.GE.U32.AND P2, PT, R31, R0, PT ;  /* 0x000000001f00720c */ /* 0x000fda0003f46070 */
[----:B------:R-:W-:Y:S02]  /*0210*/  @!P2 IMAD.IADD R23, R2, 0x1, R31 ;  /* 0x000000010217a824 */ /* 0x000fe400078e021f */
[----:B---3--:R-:W-:Y:S01]  /*0220*/  @!P5 IMAD.WIDE.U32 R20, R15, 0x8, R20 ;  /* 0x000000080f14d825 */ /* 0x008fe200078e0014 */
[----:B0-----:R-:W-:Y:S01]  /*0230*/  CS2R R12, SRZ ;  /* 0x00000000000c7805 */ /* 0x001fe2000001ff00 */
[----:B------:R-:W0:Y:S02]  /*0240*/  @!P2 LDC.64 R24, c[0x0][0x3a0] ;  /* 0x0000e800ff18ab82 */ /* 0x000e240000000a00 */
[----:B------:R-:W-:-:S05]  /*0250*/  @!P2 VIADD R31, R31, 0x80 ;  /* 0x000000801f1fa836 */ /* 0x000fca0000000000 */
[----:B------:R-:W-:-:S13]  /*0260*/  ISETP.GE.U32.AND P1, PT, R31, R0, PT ;  /* 0x000000001f00720c */ /* 0x000fda0003f26070 */
[C---:B------:R-:W-:Y:S01]  /*0270*/  @!P1 IMAD.IADD R29, R2.reuse, 0x1, R31 ;  /* 0x00000001021d9824 */ /* 0x040fe200078e021f */
[----:B------:R-:W-:Y:S02]  /*0280*/  @!P1 IADD3 R31, PT, PT, R31, 0x80, RZ ;  /* 0x000000801f1f9810 */ /* 0x000fe40007ffe0ff */
[----:B------:R-:W-:Y:S01]  /*0290*/  CS2R R14, SRZ ;  /* 0x00000000000e7805 */ /* 0x000fe2000001ff00 */
[----:B--2---:R-:W-:Y:S01]  /*02a0*/  @!P4 IMAD.WIDE.U32 R26, R35, 0x8, R26 ;  /* 0x00000008231ac825 */ /* 0x004fe200078e001a */
[----:B------:R-:W2:Y:S01]  /*02b0*/  @!P1 LDC.64 R10, c[0x0][0x3a0] ;  /* 0x0000e800ff0a9b82 */ /* 0x000ea20000000a00 */
[----:B------:R-:W-:Y:S02]  /*02c0*/  ISETP.GE.U32.AND P0, PT, R31, R0, PT ;  /* 0x000000001f00720c */ /* 0x000fe40003f06070 */
[----:B-1----:R-:W-:Y:S01]  /*02d0*/  @!P3 IMAD.WIDE.U32 R18, R33, 0x8, R18 ;  /* 0x000000082112b825 */ /* 0x002fe200078e0012 */
[----:B------:R1:W5:Y:S04]  /*02e0*/  @!P5 LDG.E.64 R14, desc[UR4][R20.64] ;  /* 0x00000004140ed981 */ /* 0x000368000c1e1b00 */
[----:B------:R3:W5:Y:S06]  /*02f0*/  @!P4 LDG.E.64 R12, desc[UR4][R26.64] ;  /* 0x000000041a0cc981 */ /* 0x00076c000c1e1b00 */
[----:B------:R-:W-:Y:S01]  /*0300*/  @!P0 IMAD.IADD R5, R2, 0x1, R31 ;  /* 0x0000000102058824 */ /* 0x000fe200078e021f */
[----:B------:R-:W0:Y:S01]  /*0310*/  @!P0 LDC.64 R6, c[0x0][0x3a0] ;  /* 0x0000e800ff068b82 */ /* 0x000e220000000a00 */
[----:B------:R-:W-:-:S05]  /*0320*/  @!P0 VIADD R31, R31, 0x80 ;  /* 0x000000801f1f8836 */ /* 0x000fca0000000000 */
[----:B------:R-:W-:Y:S02]  /*0330*/  ISETP.GE.U32.AND P6, PT, R31, R0, PT ;  /* 0x000000001f00720c */ /* 0x000fe40003fc6070 */
[----:B-1----:R-:W-:Y:S01]  /*0340*/  CS2R R20, SRZ ;  /* 0x0000000000147805 */ /* 0x002fe2000001ff00 */
[----:B---3--:R-:W1:Y:S10]  /*0350*/  LDC.64 R26, c[0x0][0x390] ;  /* 0x0000e400ff1a7b82 */ /* 0x008e740000000a00 */
[----:B------:R-:W3:Y:S01]  /*0360*/  @!P6 LDC.64 R8, c[0x0][0x3a0] ;  /* 0x0000e800ff08eb82 */ /* 0x000ee20000000a00 */
[----:B------:R-:W-:-:S05]  /*0370*/  @!P6 IADD3 R35, PT, PT, R2, R31, RZ ;  /* 0x0000001f0223e210 */ /* 0x000fca0007ffe0ff */
[----:B---3--:R-:W-:-:S05]  /*0380*/  @!P6 IMAD.WIDE.U32 R32, R35, 0x8, R8 ;  /* 0x000000082320e825 */ /* 0x008fca00078e0008 */
[----:B------:R-:W5:Y:S01]  /*0390*/  @!P6 LDG.E.64 R20, desc[UR4][R32.64] ;  /* 0x000000042014e981 */ /* 0x000f62000c1e1b00 */
[----:B------:R-:W1:Y:S01]  /*03a0*/  MUFU.RCP64H R35, UR7 ;  /* 0x0000000700237d08 */ /* 0x000e620008001800 */
[----:B------:R-:W-:-:S06]  /*03b0*/  IMAD.MOV.U32 R34, RZ, RZ, 0x1 ;  /* 0x00000001ff227424 */ /* 0x000fcc00078e00ff */
[----:B-1----:R-:W-:-:S08]  /*03c0*/  DFMA R36, R34, -R26, 1 ;  /* 0x3ff000002224742b */ /* 0x002fd0000000081a */
[----:B------:R-:W-:Y:S01]  /*03d0*/  DFMA R36, R36, R36, R36 ;  /* 0x000000242424722b */ /* 0x000fe20000000024 */
[----:B--2---:R-:W-:Y:S01]  /*03e0*/  @!P1 IMAD.WIDE.U32 R28, R29, 0x8, R10 ;  /* 0x000000081d1c9825 */ /* 0x004fe200078e000a */
[----:B------:R-:W-:-:S06]  /*03f0*/  CS2R R10, SRZ ;  /* 0x00000000000a7805 */ /* 0x000fcc000001ff00 */
[----:B------:R-:W-:Y:S01]  /*0400*/  DFMA R36, R34, R36, R34 ;  /* 0x000000242224722b */ /* 0x000fe20000000022 */
[----:B------:R1:W5:Y:S01]  /*0410*/  @!P3 LDG.E.64 R10, desc[UR4][R18.64] ;  /* 0x00000004120ab981 */ /* 0x000362000c1e1b00 */
[----:B------:R-:W-:-:S06]  /*0420*/  CS2R R8, SRZ ;  /* 0x0000000000087805 */ /* 0x000fcc000001ff00 */
[----:B-1----:R-:W-:Y:S01]  /*0430*/  DFMA R18, R36, -R26, 1 ;  /* 0x3ff000002412742b */ /* 0x002fe2000000081a */
[----:B0-----:R-:W-:-:S05]  /*0440*/  @!P2 IMAD.WIDE.U32 R24, R23, 0x8, R24 ;  /* 0x000000081718a825 */ /* 0x001fca00078e0018 */
[----:B------:R4:W5:Y:S02]  /*0450*/  @!P2 LDG.E.64 R8, desc[UR4][R24.64] ;  /* 0x000000041808a981 */ /* 0x000964000c1e1b00 */
[----:B------:R-:W-:Y:S01]  /*0460*/  DFMA R18, R36, R18, R36 ;  /* 0x000000122412722b */ /* 0x000fe20000000024 */
[----:B------:R-:W-:Y:S01]  /*0470*/  CS2R R22, SRZ ;  /* 0x0000000000167805 */ /* 0x000fe2000001ff00 */
[----:B------:R-:W-:-:S05]  /*0480*/  @!P0 IMAD.WIDE.U32 R30, R5, 0x8, R6 ;  /* 0x00000008051e8825 */ /* 0x000fca00078e0006 */
[----:B------:R0:W5:Y:S01]  /*0490*/  @!P0 LDG.E.64 R22, desc[UR4][R30.64] ;  /* 0x000000041e168981 */ /* 0x000162000c1e1b00 */
[----:B------:R-:W-:Y:S01]  /*04a0*/  CS2R R6, SRZ ;  /* 0x0000000000067805 */ /* 0x000fe2000001ff00 */
[----:B------:R-:W-:Y:S05]  /*04b0*/  BSSY.RECONVERGENT B1, `(.L_x_14980) ;  /* 0x0000010000017945 */ /* 0x000fea0003800200 */
[----:B------:R0:W5:Y:S01]  /*04c0*/  @!P1 LDG.E.64 R6, desc[UR4][R28.64] ;  /* 0x000000041c069981 */ /* 0x000162000c1e1b00 */
[----:B------:R-:W-:Y:S01]  /*04d0*/  ISETP.GE.U32.AND P1, PT, R4, R0, PT ;  /* 0x000000000400720c */ /* 0x000fe20003f26070 */
[----:B----4-:R-:W-:-:S08]  /*04e0*/  DMUL R24, R18, R16 ;  /* 0x0000001012187228 */ /* 0x010fd00000000000 */
[----:B------:R-:W-:-:S08]  /*04f0*/  DFMA R26, R24, -R26, R16 ;  /* 0x8000001a181a722b */ /* 0x000fd00000000010 */
[----:B------:R-:W-:Y:S01]  /*0500*/  DFMA R18, R18, R26, R24 ;  /* 0x0000001a1212722b */ /* 0x000fe20000000018 */
[----:B------:R-:W-:-:S09]  /*0510*/  FSETP.GEU.AND P2, PT, |R17|, 6.5827683646048100446e-37, PT ;  /* 0x036000001100780b */ /* 0x000fd20003f4e200 */
[----:B------:R-:W-:-:S05]  /*0520*/  FFMA R5, RZ, UR7, R19 ;  /* 0x00000007ff057c23 */ /* 0x000fca0008000013 */
[----:B------:R-:W-:-:S13]  /*0530*/  FSETP.GT.AND P0, PT, |R5|, 1.469367938527859385e-39, PT ;  /* 0x001000000500780b */ /* 0x000fda0003f04200 */
[----:B0-----:R-:W-:Y:S05]  /*0540*/  @P0 BRA P2, `(.L_x_14981) ;  /* 0x0000000000180947 */ /* 0x001fea0001000000 */
[----:B------:R-:W-:Y:S01]  /*0550*/  IMAD.MOV.U32 R25, RZ, RZ, R16 ;  /* 0x000000ffff197224 */ /* 0x000fe200078e0010 */
[----:B------:R-:W-:Y:S01]  /*0560*/  MOV R24, 0x590 ;  /* 0x0000059000187802 */ /* 0x000fe20000000f00 */
[----:B------:R-:W-:-:S07]  /*0570*/  IMAD.MOV.U32 R26, RZ, RZ, R17 ;  /* 0x000000ffff1a7224 */ /* 0x000fce00078e0011 */
[----:B-----5:R-:W-:Y:S05]  /*0580*/  CALL.REL.NOINC `($__internal_53_$__cuda_sm20_div_rn_f64_full) ;  /* 0x0000001800d87944 */ /* 0x020fea0003c00000 */
[----:B------:R-:W-:Y:S01]  /*0590*/  MOV R18, R26 ;  /* 0x0000001a00127202 */ /* 0x000fe20000000f00 */
[----:B------:R-:W-:-:S07]  /*05a0*/  IMAD.MOV.U32 R19, RZ, RZ, R25 ;  /* 0x000000ffff137224 */ /* 0x000fce00078e0019 */
.L_x_14981:
[----:B------:R-:W-:Y:S05]  /*05b0*/  BSYNC.RECONVERGENT B1 ;  /* 0x0000000000017941 */ /* 0x000fea0003800200 */
.L_x_14980:
[----:B------:R-:W0:Y:S01]  /*05c0*/  LDCU UR7, c[0x0][0x394] ;  /* 0x00007280ff0777ac */ /* 0x000e220008000800 */
[----:B------:R-:W1:Y:S01]  /*05d0*/  LDC.64 R16, c[0x0][0x390] ;  /* 0x0000e400ff107b82 */ /* 0x000e620000000a00 */
[----:B------:R-:W-:Y:S01]  /*05e0*/  IMAD.MOV.U32 R24, RZ, RZ, 0x1 ;  /* 0x00000001ff187424 */ /* 0x000fe200078e00ff */
[----:B-----5:R-:W-:Y:S01]  /*05f0*/  FSETP.GEU.AND P2, PT, |R15|, 6.5827683646048100446e-37, PT ;  /* 0x036000000f00780b */ /* 0x020fe20003f4e200 */
        /* <DEDUP_REMOVED lines=11> */
[----:B------:R-:W-:Y:S01]  /*06b0*/  FSETP.GT.AND P0, PT, |R5|, 1.469367938527859385e-39, PT ;  /* 0x001000000500780b */ /* 0x000fe20003f04200 */
[----:B------:R-:W-:-:S12]  /*06c0*/  VIADD R5, R4, 0x80 ;  /* 0x0000008004057836 */ /* 0x000fd80000000000 */
[----:B------:R-:W-:Y:S05]  /*06d0*/  @P0 BRA P2, `(.L_x_14983) ;  /* 0x0000000000180947 */ /* 0x000fea0001000000 */
[----:B------:R-:W-:Y:S01]  /*06e0*/  MOV R25, R14 ;  /* 0x0000000e00197202 */ /* 0x000fe20000000f00 */
[----:B------:R-:W-:Y:S01]  /*06f0*/  IMAD.MOV.U32 R26, RZ, RZ, R15 ;  /* 0x000000ffff1a7224 */ /* 0x000fe200078e000f */
[----:B------:R-:W-:-:S07]  /*0700*/  MOV R24, 0x720 ;  /* 0x0000072000187802 */ /* 0x000fce0000000f00 */
[----:B------:R-:W-:Y:S05]  /*0710*/  CALL.REL.NOINC `($__internal_53_$__cuda_sm20_div_rn_f64_full) ;  /* 0x0000001800747944 */ /* 0x000fea0003c00000 */
[----:B------:R-:W-:Y:S02]  /*0720*/  IMAD.MOV.U32 R16, RZ, RZ, R26 ;  /* 0x000000ffff107224 */ /* 0x000fe400078e001a */
[----:B------:R-:W-:-:S07]  /*0730*/  IMAD.MOV.U32 R17, RZ, RZ, R25 ;  /* 0x000000ffff117224 */ /* 0x000fce00078e0019 */
.L_x_14983:
[----:B------:R-:W-:Y:S05]  /*0740*/  BSYNC.RECONVERGENT B1 ;  /* 0x0000000000017941 */ /* 0x000fea0003800200 */
.L_x_14982:
[----:B------:R-:W0:Y:S01]  /*0750*/  LDCU UR7, c[0x0][0x394] ;  /* 0x00007280ff0777ac */ /* 0x000e220008000800 */
[----:B------:R-:W1:Y:S01]  /*0760*/  LDC.64 R14, c[0x0][0x390] ;  /* 0x0000e400ff0e7b82 */ /* 0x000e620000000a00 */
[----:B------:R-:W-:Y:S01]  /*0770*/  MOV R24, 0x1 ;  /* 0x0000000100187802 */ /* 0x000fe20000000f00 */
[----:B------:R-:W-:Y:S01]  /*0780*/  BSSY.RECONVERGENT B1, `(.L_x_14984) ;  /* 0x0000014000017945 */ /* 0x000fe20003800200 */
[----:B------:R-:W-:Y:S01]  /*0790*/  FSETP.GEU.AND P2, PT, |R13|, 6.5827683646048100446e-37, PT ;  /* 0x036000000d00780b */ /* 0x000fe20003f4e200 */
        /* <DEDUP_REMOVED lines=15> */
[----:B------:R-:W-:Y:S05]  /*0890*/  CALL.REL.NOINC `($__internal_53_$__cuda_sm20_div_rn_f64_full) ;  /* 0x0000001800147944 */ /* 0x000fea0003c00000 */
[----:B------:R-:W-:Y:S01]  /*08a0*/  IMAD.MOV.U32 R14, RZ, RZ, R26 ;  /* 0x000000ffff0e7224 */ /* 0x000fe200078e001a */
[----:B------:R-:W-:-:S07]  /*08b0*/  MOV R15, R25 ;  /* 0x00000019000f7202 */ /* 0x000fce0000000f00 */
.L_x_14985:
[----:B------:R-:W-:Y:S05]  /*08c0*/  BSYNC.RECONVERGENT B1 ;  /* 0x0000000000017941 */ /* 0x000fea0003800200 */
.L_x_14984:
        /* <DEDUP_REMOVED lines=21> */
[----:B------:R-:W-:Y:S01]  /*0a20*/  MOV R12, R26 ;  /* 0x0000001a000c7202 */ /* 0x000fe20000000f00 */
[----:B------:R-:W-:-:S07]  /*0a30*/  IMAD.MOV.U32 R13, RZ, RZ, R25 ;  /* 0x000000ffff0d7224 */ /* 0x000fce00078e0019 */
.L_x_14987:
[----:B------:R-:W-:Y:S05]  /*0a40*/  BSYNC.RECONVERGENT B1 ;  /* 0x0000000000017941 */ /* 0x000fea0003800200 */
.L_x_14986:
        /* <DEDUP_REMOVED lines=20> */
[----:B------:R-:W-:Y:S05]  /*0b90*/  CALL.REL.NOINC `($__internal_53_$__cuda_sm20_div_rn_f64_full) ;  /* 0x0000001400547944 */ /* 0x000fea0003c00000 */
[----:B------:R-:W-:Y:S02]  /*0ba0*/  IMAD.MOV.U32 R10, RZ, RZ, R26 ;  /* 0x000000ffff0a7224 */ /* 0x000fe400078e001a */
[----:B------:R-:W-:-:S07]  /*0bb0*/  IMAD.MOV.U32 R11, RZ, RZ, R25 ;  /* 0x000000ffff0b7224 */ /* 0x000fce00078e0019 */
.L_x_14989:
[----:B------:R-:W-:Y:S05]  /*0bc0*/  BSYNC.RECONVERGENT B1 ;  /* 0x0000000000017941 */ /* 0x000fea0003800200 */
.L_x_14988:
        /* <DEDUP_REMOVED lines=20> */
[----:B------:R-:W-:Y:S05]  /*0d10*/  CALL.REL.NOINC `($__internal_53_$__cuda_sm20_div_rn_f64_full) ;  /* 0x0000001000f47944 */ /* 0x000fea0003c00000 */
[----:B------:R-:W-:Y:S02]  /*0d20*/  IMAD.MOV.U32 R8, RZ, RZ, R26 ;  /* 0x000000ffff087224 */ /* 0x000fe400078e001a */
[----:B------:R-:W-:-:S07]  /*0d30*/  IMAD.MOV.U32 R9, RZ, RZ, R25 ;  /* 0x000000ffff097224 */ /* 0x000fce00078e0019 */
.L_x_14991:
[----:B------:R-:W-:Y:S05]  /*0d40*/  BSYNC.RECONVERGENT B1 ;  /* 0x0000000000017941 */ /* 0x000fea0003800200 */
.L_x_14990:
        /* <DEDUP_REMOVED lines=23> */
.L_x_14993:
[----:B------:R-:W-:Y:S05]  /*0ec0*/  BSYNC.RECONVERGENT B1 ;  /* 0x0000000000017941 */ /* 0x000fea0003800200 */
.L_x_14992:
        /* <DEDUP_REMOVED lines=21> */
[----:B------:R-:W-:-:S07]  /*1020*/  MOV R24, R26 ;  /* 0x0000001a00187202 */ /* 0x000fce0000000f00 */
.L_x_14995:
[----:B------:R-:W-:Y:S05]  /*1030*/  BSYNC.RECONVERGENT B1 ;  /* 0x0000000000017941 */ /* 0x000fea0003800200 */
.L_x_14994:
[----:B------:R-:W0:Y:S01]  /*1040*/  @!P1 LDC.64 R20, c[0x0][0x398] ;  /* 0x0000e600ff149b82 */ /* 0x000e220000000a00 */
[----:B------:R-:W-:Y:S01]  /*1050*/  @!P1 IMAD.IADD R3, R2, 0x1, R4 ;  /* 0x0000000102039824 */ /* 0x000fe200078e0204 */
[----:B------:R-:W-:Y:S01]  /*1060*/  BSSY.RECONVERGENT B0, `(.L_x_14996) ;  /* 0x0000030000007945 */ /* 0x000fe20003800200 */
[----:B------:R-:W-:-:S03]  /*1070*/  @!P1 IMAD.MOV.U32 R4, RZ, RZ, R5 ;  /* 0x000000ffff049224 */ /* 0x000fc600078e0005 */
[----:B------:R-:W-:Y:S02]  /*1080*/  BSSY.RELIABLE B1, `(.L_x_14997) ;  /* 0x0000027000017945 */ /* 0x000fe40003800100 */
[----:B------:R-:W-:Y:S01]  /*1090*/  ISETP.GE.U32.AND P0, PT, R4, R0, PT ;  /* 0x000000000400720c */ /* 0x000fe20003f06070 */
[----:B0-----:R-:W-:-:S05]  /*10a0*/  @!P1 IMAD.WIDE.U32 R20, R3, 0x8, R20 ;  /* 0x0000000803149825 */ /* 0x001fca00078e0014 */
[----:B------:R0:W-:Y:S07]  /*10b0*/  @!P1 STG.E.64 desc[UR4][R20.64], R18 ;  /* 0x0000001214009986 */ /* 0x0001ee000c101b04 */
[----:B------:R-:W-:Y:S05]  /*10c0*/  @P0 BRA `(.L_x_14998) ;  /* 0x0000000000300947 */ /* 0x000fea0003800000 */
[----:B0-----:R-:W0:Y:S01]  /*10d0*/  LDC.64 R18, c[0x0][0x398] ;  /* 0x0000e600ff127b82 */ /* 0x001e220000000a00 */
[----:B------:R-:W-:Y:S01]  /*10e0*/  IMAD.IADD R3, R2, 0x1, R4 ;  /* 0x0000000102037824 */ /* 0x000fe200078e0204 */
[----:B------:R-:W-:-:S04]  /*10f0*/  IADD3 R4, PT, PT, R4, 0x80, RZ ;  /* 0x0000008004047810 */ /* 0x000fc80007ffe0ff */
[----:B------:R-:W-:Y:S01]  /*1100*/  ISETP.GE.U32.AND P0, PT, R4, R0, PT ;  /* 0x000000000400720c */ /* 0x000fe20003f06070 */
[----:B0-----:R-:W-:-:S05]  /*1110*/  IMAD.WIDE.U32 R18, R3, 0x8, R18 ;  /* 0x0000000803127825 */ /* 0x001fca00078e0012 */
[----:B------:R0:W-:Y:S07]  /*1120*/  STG.E.64 desc[UR4][R18.64], R16 ;  /* 0x0000001012007986 */ /* 0x0001ee000c101b04 */
[----:B------:R-:W-:Y:S05]  /*1130*/  @P0 BRA `(.L_x_14999) ;  /* 0x0000000000300947 */ /* 0x000fea0003800000 */
[----:B0-----:R-:W0:Y:S01]  /*1140*/  LDC.64 R16, c[0x0][0x398] ;  /* 0x0000e600ff107b82 */ /* 0x001e220000000a00 */
[----:B------:R-:W-:Y:S02]  /*1150*/  IMAD.IADD R3, R2, 0x1, R4 ;  /* 0x0000000102037824 */ /* 0x000fe400078e0204 */
[----:B------:R-:W-:Y:S02]  /*1160*/  VIADD R4, R4, 0x80 ;  /* 0x0000008004047836 */ /* 0x000fe40000000000 */
[----:B0-----:R-:W-:-:S05]  /*1170*/  IMAD.WIDE.U32 R16, R3, 0x8, R16 ;  /* 0x0000000803107825 */ /* 0x001fca00078e0010 */
[----:B------:R1:W-:Y:S02]  /*1180*/  STG.E.64 desc[UR4][R16.64], R14 ;  /* 0x0000000e10007986 */ /* 0x0003e4000c101b04 */
.L_x_14998:
[----:B------:R-:W-:-:S13]  /*1190*/  ISETP.GE.U32.AND P0, PT, R4, R0, PT ;  /* 0x000000000400720c */ /* 0x000fda0003f06070 */
[----:B------:R-:W-:Y:S05]  /*11a0*/  @P0 BRA `(.L_x_15000) ;  /* 0x0000000000300947 */ /* 0x000fea0003800000 */
[----:B-1----:R-:W1:Y:S01]  /*11b0*/  LDC.64 R14, c[0x0][0x398] ;  /* 0x0000e600ff0e7b82 */ /* 0x002e620000000a00 */
[----:B------:R-:W-:Y:S01]  /*11c0*/  IMAD.IADD R3, R2, 0x1, R4 ;  /* 0x0000000102037824 */ /* 0x000fe200078e0204 */
[----:B------:R-:W-:-:S03]  /*11d0*/  IADD3 R4, PT, PT, R4, 0x80, RZ ;  /* 0x0000008004047810 */ /* 0x000fc60007ffe0ff */
[----:B-1----:R-:W-:-:S05]  /*11e0*/  IMAD.WIDE.U32 R14, R3, 0x8, R14 ;  /* 0x00000008030e7825 */ /* 0x002fca00078e000e */
[----:B------:R1:W-:Y:S02]  /*11f0*/  STG.E.64 desc[UR4][R14.64], R12 ;  /* 0x0000000c0e007986 */ /* 0x0003e4000c101b04 */
.L_x_14999:
[----:B------:R-:W-:-:S13]  /*1200*/  ISETP.GE.U32.AND P0, PT, R4, R0, PT ;  /* 0x000000000400720c */ /* 0x000fda0003f06070 */
[----:B------:R-:W-:Y:S05]  /*1210*/  @P0 BRA `(.L_x_15001) ;  /* 0x0000000000340947 */ /* 0x000fea0003800000 */
[----:B-1----:R-:W1:Y:S01]  /*1220*/  LDC.64 R12, c[0x0][0x398] ;  /* 0x0000e600ff0c7b82 */ /* 0x002e620000000a00 */
[----:B------:R-:W-:Y:S02]  /*1230*/  IMAD.IADD R3, R2, 0x1, R4 ;  /* 0x0000000102037824 */ /* 0x000fe400078e0204 */
[----:B------:R-:W-:Y:S02]  /*1240*/  VIADD R4, R4, 0x80 ;  /* 0x0000008004047836 */ /* 0x000fe40000000000 */
[----:B-1----:R-:W-:-:S05]  /*1250*/  IMAD.WIDE.U32 R12, R3, 0x8, R12 ;  /* 0x00000008030c7825 */ /* 0x002fca00078e000c */
[----:B------:R2:W-:Y:S02]  /*1260*/  STG.E.64 desc[UR4][R12.64], R10 ;  /* 0x0000000a0c007986 */ /* 0x0005e4000c101b04 */
.L_x_15000:
[----:B------:R-:W-:-:S13]  /*1270*/  ISETP.GE.U32.AND P0, PT, R4, R0, PT ;  /* 0x000000000400720c */ /* 0x000fda0003f06070 */
[----:B------:R-:W-:Y:S05]  /*1280*/  @P0 BREAK.RELIABLE B1 ;  /* 0x0000000000010942 */ /* 0x000fea0003800100 */
[----:B------:R-:W-:Y:S05]  /*1290*/  @P0 BRA `(.L_x_15002) ;  /* 0x0000000000300947 */ /* 0x000fea0003800000 */
[----:B--2---:R-:W2:Y:S01]  /*12a0*/  LDC.64 R10, c[0x0][0x398] ;  /* 0x0000e600ff0a7b82 */ /* 0x004ea20000000a00 */
[----:B------:R-:W-:Y:S01]  /*12b0*/  IMAD.IADD R3, R2, 0x1, R4 ;  /* 0x0000000102037824 */ /* 0x000fe200078e0204 */
[----:B------:R-:W-:-:S03]  /*12c0*/  IADD3 R4, PT, PT, R4, 0x80, RZ ;  /* 0x0000008004047810 */ /* 0x000fc60007ffe0ff */
[----:B--2---:R-:W-:-:S05]  /*12d0*/  IMAD.WIDE.U32 R10, R3, 0x8, R10 ;  /* 0x00000008030a7825 */ /* 0x004fca00078e000a */
[----:B------:R2:W-:Y:S02]  /*12e0*/  STG.E.64 desc[UR4][R10.64], R8 ;  /* 0x000000080a007986 */ /* 0x0005e4000c101b04 */
.L_x_15001:
[----:B------:R-:W-:Y:S05]  /*12f0*/  BSYNC.RELIABLE B1 ;  /* 0x0000000000017941 */ /* 0x000fea0003800100 */
.L_x_14997:
[----:B------:R-:W-:-:S13]  /*1300*/  ISETP.GE.U32.AND P0, PT, R4, R0, PT ;  /* 0x000000000400720c */ /* 0x000fda0003f06070 */
[----:B--2---:R-:W2:Y:S01]  /*1310*/  @!P0 LDC.64 R8, c[0x0][0x398] ;  /* 0x0000e600ff088b82 */ /* 0x004ea20000000a00 */
[----:B------:R-:W-:Y:S02]  /*1320*/  @!P0 IMAD.IADD R3, R2, 0x1, R4 ;  /* 0x0000000102038824 */ /* 0x000fe400078e0204 */
[----:B------:R-:W-:Y:S02]  /*1330*/  @!P0 VIADD R4, R4, 0x80 ;  /* 0x0000008004048836 */ /* 0x000fe40000000000 */
[----:B--2---:R-:W-:-:S05]  /*1340*/  @!P0 IMAD.WIDE.U32 R8, R3, 0x8, R8 ;  /* 0x0000000803088825 */ /* 0x004fca00078e0008 */
[----:B------:R3:W-:Y:S02]  /*1350*/  @!P0 STG.E.64 desc[UR4][R8.64], R6 ;  /* 0x0000000608008986 */ /* 0x0007e4000c101b04 */
.L_x_15002:
[----:B------:R-:W-:Y:S05]  /*1360*/  BSYNC.RECONVERGENT B0 ;  /* 0x0000000000007941 */ /* 0x000fea0003800200 */
.L_x_14996:
[----:B------:R-:W-:Y:S05]  /*1370*/  WARPSYNC.ALL ;  /* 0x0000000000007948 */ /* 0x000fea0003800000 */
[----:B------:R-:W-:-:S13]  /*1380*/  ISETP.GE.U32.AND P0, PT, R4, R0, PT ;  /* 0x000000000400720c */ /* 0x000fda0003f06070 */
[----:B------:R-:W-:Y:S05]  /*1390*/  @P0 EXIT ;  /* 0x000000000000094d */ /* 0x000fea0003800000 */
[----:B---3--:R-:W3:Y:S01]  /*13a0*/  LDC.64 R6, c[0x0][0x398] ;  /* 0x0000e600ff067b82 */ /* 0x008ee20000000a00 */
[----:B------:R-:W-:-:S04]  /*13b0*/  IMAD.IADD R3, R2, 0x1, R4 ;  /* 0x0000000102037824 */ /* 0x000fc800078e0204 */
[----:B---3--:R-:W-:-:S05]  /*13c0*/  IMAD.WIDE.U32 R2, R3, 0x8, R6 ;  /* 0x0000000803027825 */ /* 0x008fca00078e0006 */
[----:B------:R-:W-:Y:S01]  /*13d0*/  STG.E.64 desc[UR4][R2.64], R24 ;  /* 0x0000001802007986 */ /* 0x000fe2000c101b04 */
[----:B------:R-:W-:Y:S05]  /*13e0*/  EXIT ;  /* 0x000000000000794d */ /* 0x000fea0003800000 */
.L_x_14979:
[----:B------:R-:W0:Y:S01]  /*13f0*/  S2R R0, SR_TID.X ;  /* 0x0000000000007919 */ /* 0x000e220000002100 */
[----:B------:R-:W1:Y:S01]  /*1400*/  LDC.64 R4, c[0x0][0x3a0] ;  /* 0x0000e800ff047b82 */ /* 0x000e620000000a00 */
[----:B------:R-:W3:Y:S01]  /*1410*/  LDCU UR7, c[0x0][0x394] ;  /* 0x00007280ff0777ac */ /* 0x000ee20008000800 */
[----:B-1----:R-:W-:-:S04]  /*1420*/  IMAD.WIDE.U32 R4, R2, 0x8, R4 ;  /* 0x0000000802047825 */ /* 0x002fc800078e0004 */
[----:B0-----:R-:W-:Y:S02]  /*1430*/  IMAD.WIDE.U32 R6, R0, 0x10, R4 ;  /* 0x0000001000067825 */ /* 0x001fe400078e0004 */
[----:B------:R-:W0:Y:S03]  /*1440*/  LDC.64 R4, c[0x0][0x390] ;  /* 0x0000e400ff047b82 */ /* 0x000e260000000a00 */
[----:B------:R-:W4:Y:S01]  /*1450*/  LDG.E.128 R8, desc[UR4][R6.64] ;  /* 0x0000000406087981 */ /* 0x000f22000c1e1d00 */
[----:B---3--:R-:W0:Y:S01]  /*1460*/  MUFU.RCP64H R25, UR7 ;  /* 0x0000000700197d08 */ /* 0x008e220008001800 */
[----:B------:R-:W-:Y:S02]  /*1470*/  HFMA2 R24, -RZ, RZ, 0, 5.9604644775390625e-08 ;  /* 0x00000001ff187431 */ /* 0x000fe400000001ff */
[----:B------:R-:W5:Y:S04]  /*1480*/  LDG.E.128 R12, desc[UR4][R6.64+0x800] ;  /* 0x00080004060c7981 */ /* 0x000f68000c1e1d00 */
[----:B------:R-:W5:Y:S04]  /*1490*/  LDG.E.128 R16, desc[UR4][R6.64+0x1000] ;  /* 0x0010000406107981 */ /* 0x000f68000c1e1d00 */
[----:B------:R1:W5:Y:S01]  /*14a0*/  LDG.E.128 R20, desc[UR4][R6.64+0x1800] ;  /* 0x0018000406147981 */ /* 0x000362000c1e1d00 */
[----:B------:R-:W-:Y:S01]  /*14b0*/  BSSY.RECONVERGENT B1, `(.L_x_15003) ;  /* 0x0000013000017945 */ /* 0x000fe20003800200 */
[----:B0-----:R-:W-:-:S08]  /*14c0*/  DFMA R26, R24, -R4, 1 ;  /* 0x3ff00000181a742b */ /* 0x001fd00000000804 */
[----:B------:R-:W-:-:S08]  /*14d0*/  DFMA R26, R26, R26, R26 ;  /* 0x0000001a1a1a722b */ /* 0x000fd0000000001a */
[----:B------:R-:W-:-:S08]  /*14e0*/  DFMA R26, R24, R26, R24 ;  /* 0x0000001a181a722b */ /* 0x000fd00000000018 */
[----:B------:R-:W-:-:S08]  /*14f0*/  DFMA R24, R26, -R4, 1 ;  /* 0x3ff000001a18742b */ /* 0x000fd00000000804 */
[----:B------:R-:W-:-:S08]  /*1500*/  DFMA R26, R26, R24, R26 ;  /* 0x000000181a1a722b */ /* 0x000fd0000000001a */
[----:B----4-:R-:W-:Y:S01]  /*1510*/  DMUL R24, R26, R8 ;  /* 0x000000081a187228 */ /* 0x010fe20000000000 */
[----:B------:R-:W-:-:S07]  /*1520*/  FSETP.GEU.AND P1, PT, |R9|, 6.5827683646048100446e-37, PT ;  /* 0x036000000900780b */ /* 0x000fce0003f2e200 */
[----:B------:R-:W-:-:S08]  /*1530*/  DFMA R4, R24, -R4, R8 ;  /* 0x800000041804722b */ /* 0x000fd00000000008 */
[----:B------:R-:W-:-:S10]  /*1540*/  DFMA R4, R26, R4, R24 ;  /* 0x000000041a04722b */ /* 0x000fd40000000018 */
[----:B-1----:R-:W-:-:S05]  /*1550*/  FFMA R6, RZ, UR7, R5 ;  /* 0x00000007ff067c23 */ /* 0x002fca0008000005 */
[----:B------:R-:W-:-:S13]  /*1560*/  FSETP.GT.AND P0, PT, |R6|, 1.469367938527859385e-39, PT ;  /* 0x001000000600780b */ /* 0x000fda0003f04200 */
[----:B------:R-:W-:Y:S05]  /*1570*/  @P0 BRA P1, `(.L_x_15004) ;  /* 0x0000000000180947 */ /* 0x000fea0000800000 */
[----:B------:R-:W-:Y:S01]  /*1580*/  IMAD.MOV.U32 R25, RZ, RZ, R8 ;  /* 0x000000ffff197224 */ /* 0x000fe200078e0008 */
[----:B------:R-:W-:Y:S01]  /*1590*/  MOV R24, 0x15c0 ;  /* 0x000015c000187802 */ /* 0x000fe20000000f00 */
[----:B------:R-:W-:-:S07]  /*15a0*/  IMAD.MOV.U32 R26, RZ, RZ, R9 ;  /* 0x000000ffff1a7224 */ /* 0x000fce00078e0009 */
[----:B--2--5:R-:W-:Y:S05]  /*15b0*/  CALL.REL.NOINC `($__internal_53_$__cuda_sm20_div_rn_f64_full) ;  /* 0x0000000800cc7944 */ /* 0x024fea0003c00000 */
[----:B------:R-:W-:Y:S01]  /*15c0*/  IMAD.MOV.U32 R4, RZ, RZ, R26 ;  /* 0x000000ffff047224 */ /* 0x000fe200078e001a */
[----:B------:R-:W-:-:S07]  /*15d0*/  MOV R5, R25 ;  /* 0x0000001900057202 */ /* 0x000fce0000000f00 */
.L_x_15004:
[----:B------:R-:W-:Y:S05]  /*15e0*/  BSYNC.RECONVERGENT B1 ;  /* 0x0000000000017941 */ /* 0x000fea0003800200 */
.L_x_15003:
        /* <DEDUP_REMOVED lines=20> */
[----:B--2--5:R-:W-:Y:S05]  /*1730*/  CALL.REL.NOINC `($__internal_53_$__cuda_sm20_div_rn_f64_full) ;  /* 0x00000008006c7944 */ /* 0x024fea0003c00000 */
[----:B------:R-:W-:Y:S01]  /*1740*/  MOV R6, R26 ;  /* 0x0000001a00067202 */ /* 0x000fe20000000f00 */
[----:B------:R-:W-:-:S07]  /*1750*/  IMAD.MOV.U32 R7, RZ, RZ, R25 ;  /* 0x000000ffff077224 */ /* 0x000fce00078e0019 */
.L_x_15006:
[----:B------:R-:W-:Y:S05]  /*1760*/  BSYNC.RECONVERGENT B1 ;  /* 0x0000000000017941 */ /* 0x000fea0003800200 */
.L_x_15005:
        /* <DEDUP_REMOVED lines=20> */
[----:B--2---:R-:W-:Y:S05]  /*18b0*/  CALL.REL.NOINC `($__internal_53_$__cuda_sm20_div_rn_f64_full) ;  /* 0x00000008000c7944 */ /* 0x004fea0003c00000 */
[----:B------:R-:W-:Y:S02]  /*18c0*/  IMAD.MOV.U32 R8, RZ, RZ, R26 ;  /* 0x000000ffff087224 */ /* 0x000fe400078e001a */
[----:B------:R-:W-:-:S07]  /*18d0*/  IMAD.MOV.U32 R9, RZ, RZ, R25 ;  /* 0x000000ffff097224 */ /* 0x000fce00078e0019 */
.L_x_15008:
[----:B------:R-:W-:Y:S05]  /*18e0*/  BSYNC.RECONVERGENT B1 ;  /* 0x0000000000017941 */ /* 0x000fea0003800200 */
.L_x_15007:
        /* <DEDUP_REMOVED lines=20> */
[----:B--2---:R-:W-:Y:S05]  /*1a30*/  CALL.REL.NOINC `($__internal_53_$__cuda_sm20_div_rn_f64_full) ;  /* 0x0000000400ac7944 */ /* 0x004fea0003c00000 */
[----:B------:R-:W-:Y:S02]  /*1a40*/  IMAD.MOV.U32 R10, RZ, RZ, R26 ;  /* 0x000000ffff0a7224 */ /* 0x000fe400078e001a */
[----:B------:R-:W-:-:S07]  /*1a50*/  IMAD.MOV.U32 R11, RZ, RZ, R25 ;  /* 0x000000ffff0b7224 */ /* 0x000fce00078e0019 */
.L_x_15010:
[----:B------:R-:W-:Y:S05]  /*1a60*/  BSYNC.RECONVERGENT B1 ;  /* 0x0000000000017941 */ /* 0x000fea0003800200 */
.L_x_15009:
        /* <DEDUP_REMOVED lines=20> */
[----:B--2---:R-:W-:Y:S05]  /*1bb0*/  CALL.REL.NOINC `($__internal_53_$__cuda_sm20_div_rn_f64_full) ;  /* 0x00000004004c7944 */ /* 0x004fea0003c00000 */
[----:B------:R-:W-:Y:S01]  /*1bc0*/  IMAD.MOV.U32 R12, RZ, RZ, R26 ;  /* 0x000000ffff0c7224 */ /* 0x000fe200078e001a */
[----:B------:R-:W-:-:S07]  /*1bd0*/  MOV R13, R25 ;  /* 0x00000019000d7202 */ /* 0x000fce0000000f00 */
.L_x_15012:
[----:B------:R-:W-:Y:S05]  /*1be0*/  BSYNC.RECONVERGENT B1 ;  /* 0x0000000000017941 */ /* 0x000fea0003800200 */
.L_x_15011:
        /* <DEDUP_REMOVED lines=21> */
[----:B------:R-:W-:Y:S01]  /*1d40*/  MOV R14, R26 ;  /* 0x0000001a000e7202 */ /* 0x000fe20000000f00 */
[----:B------:R-:W-:-:S07]  /*1d50*/  IMAD.MOV.U32 R15, RZ, RZ, R25 ;  /* 0x000000ffff0f7224 */ /* 0x000fce00078e0019 */
.L_x_15014:
[----:B------:R-:W-:Y:S05]  /*1d60*/  BSYNC.RECONVERGENT B1 ;  /* 0x0000000000017941 */ /* 0x000fea0003800200 */
.L_x_15013:
        /* <DEDUP_REMOVED lines=23> */
.L_x_15016:
[----:B------:R-:W-:Y:S05]  /*1ee0*/  BSYNC.RECONVERGENT B1 ;  /* 0x0000000000017941 */ /* 0x000fea0003800200 */
.L_x_15015:
        /* <DEDUP_REMOVED lines=23> */
.L_x_15018:
[----:B------:R-:W-:Y:S05]  /*2060*/  BSYNC.RECONVERGENT B1 ;  /* 0x0000000000017941 */ /* 0x000fea0003800200 */
.L_x_15017:
[----:B------:R-:W2:Y:S02]  /*2070*/  LDC.64 R20, c[0x0][0x398] ;  /* 0x0000e600ff147b82 */ /* 0x000ea40000000a00 */
[----:B--2---:R-:W-:-:S04]  /*2080*/  IMAD.WIDE.U32 R2, R2, 0x8, R20 ;  /* 0x0000000802027825 */ /* 0x004fc800078e0014 */
[----:B------:R-:W-:-:S05]  /*2090*/  IMAD.WIDE.U32 R2, R0, 0x10, R2 ;  /* 0x0000001000027825 */ /* 0x000fca00078e0002 */
[----:B------:R-:W-:Y:S04]  /*20a0*/  STG.E.128 desc[UR4][R2.64], R4 ;  /* 0x0000000402007986 */ /* 0x000fe8000c101d04 */
[----:B------:R-:W-:Y:S04]  /*20b0*/  STG.E.128 desc[UR4][R2.64+0x800], R8 ;  /* 0x0008000802007986 */ /* 0x000fe8000c101d04 */
[----:B------:R-:W-:Y:S04]  /*20c0*/  STG.E.128 desc[UR4][R2.64+0x1000], R12 ;  /* 0x0010000c02007986 */ /* 0x000fe8000c101d04 */
[----:B------:R-:W-:Y:S01]  /*20d0*/  STG.E.128 desc[UR4][R2.64+0x1800], R16 ;  /* 0x0018001002007986 */ /* 0x000fe2000c101d04 */
[----:B------:R-:W-:Y:S05]  /*20e0*/  EXIT ;  /* 0x000000000000794d */ /* 0x000fea0003800000 */
        .weak           $__internal_53_$__cuda_sm20_div_rn_f64_full
        .type           $__internal_53_$__cuda_sm20_div_rn_f64_full,@function
        .size           $__internal_53_$__cuda_sm20_div_rn_f64_full,(.L_x_19399 - $__internal_53_$__cuda_sm20_div_rn_f64_full)
$__internal_53_$__cuda_sm20_div_rn_f64_full:
[----:B------:R-:W-:Y:S01]  /*20f0*/  IMAD.MOV.U32 R37, RZ, RZ, R26 ;  /* 0x000000ffff257224 */ /* 0x000fe200078e001a */
[----:B------:R-:W-:Y:S01]  /*2100*/  FSETP.GEU.AND P0, PT, |R3|, 1.469367938527859385e-39, PT ;  /* 0x001000000300780b */ /* 0x000fe20003f0e200 */
[----:B------:R-:W-:Y:S01]  /*2110*/  IMAD.U32 R32, RZ, RZ, UR6 ;  /* 0x00000006ff207e24 */ /* 0x000fe2000f8e00ff */
[----:B------:R-:W-:Y:S01]  /*2120*/  MOV R36, R25 ;  /* 0x0000001900247202 */ /* 0x000fe20000000f00 */
[----:B------:R-:W-:Y:S01]  /*2130*/  IMAD.U32 R30, RZ, RZ, UR6 ;  /* 0x00000006ff1e7e24 */ /* 0x000fe2000f8e00ff */
[----:B------:R-:W-:Y:S01]  /*2140*/  FSETP.GEU.AND P3, PT, |R37|, 1.469367938527859385e-39, PT ;  /* 0x001000002500780b */ /* 0x000fe20003f6e200 */
[----:B------:R-:W-:Y:S01]  /*2150*/  BSSY.RECONVERGENT B0, `(.L_x_15019) ;  /* 0x000005a000007945 */ /* 0x000fe20003800200 */
[----:B------:R-:W-:Y:S01]  /*2160*/  LOP3.LUT R25, R3, 0x800fffff, RZ, 0xc0, !PT ;  /* 0x800fffff03197812 */ /* 0x000fe200078ec0ff */
[----:B------:R-:W-:Y:S01]  /*2170*/  IMAD.MOV.U32 R38, RZ, RZ, R36 ;  /* 0x000000ffff267224 */ /* 0x000fe200078e0024 */
[----:B------:R-:W-:Y:S02]  /*2180*/  MOV R33, R3 ;  /* 0x0000000300217202 */ /* 0x000fe40000000f00 */
[----:B------:R-:W-:-:S02]  /*2190*/  LOP3.LUT R31, R25, 0x3ff00000, RZ, 0xfc, !PT ;  /* 0x3ff00000191f7812 */ /* 0x000fc400078efcff */
[----:B------:R-:W-:Y:S02]  /*21a0*/  LOP3.LUT R25, R37, 0x7ff00000, RZ, 0xc0, !PT ;  /* 0x7ff0000025197812 */ /* 0x000fe400078ec0ff */
[----:B------:R-:W-:Y:S01]  /*21b0*/  @!P0 DMUL R30, R32, 8.98846567431157953865e+307 ;  /* 0x7fe00000201e8828 */ /* 0x000fe20000000000 */
[----:B------:R-:W-:Y:S02]  /*21c0*/  LOP3.LUT R27, R3, 0x7ff00000, RZ, 0xc0, !PT ;  /* 0x7ff00000031b7812 */ /* 0x000fe400078ec0ff */
[----:B------:R-:W-:Y:S02]  /*21d0*/  @!P3 LOP3.LUT R26, R33, 0x7ff00000, RZ, 0xc0, !PT ;  /* 0x7ff00000211ab812 */ /* 0x000fe400078ec0ff */
[C---:B------:R-:W-:Y:S01]  /*21e0*/  ISETP.GE.U32.AND P2, PT, R25.reuse, R27, PT ;  /* 0x0000001b1900720c */ /* 0x040fe20003f46070 */
[----:B------:R-:W0:Y:S01]  /*21f0*/  MUFU.RCP64H R35, R31 ;  /* 0x0000001f00237308 */ /* 0x000e220000001800 */
[----:B------:R-:W-:Y:S01]  /*2200*/  @!P3 ISETP.GE.U32.AND P4, PT, R25, R26, PT ;  /* 0x0000001a1900b20c */ /* 0x000fe20003f86070 */
[----:B------:R-:W-:Y:S01]  /*2210*/  IMAD.MOV.U32 R26, RZ, RZ, 0x1ca00000 ;  /* 0x1ca00000ff1a7424 */ /* 0x000fe200078e00ff */
[----:B------:R-:W-:-:S02]  /*2220*/  MOV R34, 0x1 ;  /* 0x0000000100227802 */ /* 0x000fc40000000f00 */
[----:B------:R-:W-:Y:S02]  /*2230*/  @!P0 LOP3.LUT R27, R31, 0x7ff00000, RZ, 0xc0, !PT ;  /* 0x7ff000001f1b8812 */ /* 0x000fe400078ec0ff */
        /* <DEDUP_REMOVED lines=26> */
[----:B------:R-:W-:-:S04]  /*23e0*/  SEL R26, R26, 0x63400000, !P0 ;  /* 0x634000001a1a7807 */ /* 0x000fc80004000000 */
[----:B------:R-:W-:Y:S01]  /*23f0*/  IADD3 R26, PT, PT, -R26, R28, RZ ;  /* 0x0000001c1a1a7210 */ /* 0x000fe20007ffe1ff */
[----:B------:R-:W-:-:S04]  /*2400*/  IMAD.MOV.U32 R28, RZ, RZ, RZ ;  /* 0x000000ffff1c7224 */ /* 0x000fc800078e00ff */
        /* <DEDUP_REMOVED lines=22> */
.L_x_15020:
        /* <DEDUP_REMOVED lines=13> */
[----:B------:R-:W-:Y:S01]  /*2640*/  @P0 MOV R40, RZ ;  /* 0x000000ff00280202 */ /* 0x000fe20000000f00 */
[----:B------:R-:W-:Y:S02]  /*2650*/  @!P0 IMAD.MOV.U32 R41, RZ, RZ, R25 ;  /* 0x000000ffff298224 */ /* 0x000fe400078e0019 */
[----:B------:R-:W-:Y:S01]  /*2660*/  @P0 IMAD.MOV.U32 R41, RZ, RZ, R26 ;  /* 0x000000ffff290224 */ /* 0x000fe200078e001a */
[----:B------:R-:W-:Y:S06]  /*2670*/  BRA `(.L_x_15021) ;  /* 0x00000000001c7947 */ /* 0x000fec0003800000 */
.L_x_15023:
[----:B------:R-:W-:Y:S01]  /*2680*/  LOP3.LUT R25, R33, 0x80000, RZ, 0xfc, !PT ;  /* 0x0008000021197812 */ /* 0x000fe200078efcff */
[----:B------:R-:W-:-:S04]  /*2690*/  IMAD.MOV.U32 R40, RZ, RZ, R32 ;  /* 0x000000ffff287224 */ /* 0x000fc800078e0020 */
[----:B------:R-:W-:Y:S01]  /*26a0*/  IMAD.MOV.U32 R41, RZ, RZ, R25 ;  /* 0x000000ffff297224 */ /* 0x000fe200078e0019 */
[----:B------:R-:W-:Y:S06]  /*26b0*/  BRA `(.L_x_15021) ;  /* 0x00000000000c7947 */ /* 0x000fec0003800000 */
.L_x_15022:
[----:B------:R-:W-:Y:S02]  /*26c0*/  LOP3.LUT R25, R37, 0x80000, RZ, 0xfc, !PT ;  /* 0x0008000025197812 */ /* 0x000fe400078efcff */
[----:B------:R-:W-:-:S03]  /*26d0*/  MOV R40, R36 ;  /* 0x0000002400287202 */ /* 0x000fc60000000f00 */
[----:B------:R-:W-:-:S07]  /*26e0*/  IMAD.MOV.U32 R41, RZ, RZ, R25 ;  /* 0x000000ffff297224 */ /* 0x000fce00078e0019 */
.L_x_15021:
[----:B------:R-:W-:Y:S05]  /*26f0*/  BSYNC.RECONVERGENT B0 ;  /* 0x0000000000007941 */ /* 0x000fea0003800200 */
.L_x_15019:
[----:B------:R-:W-:Y:S01]  /*2700*/  MOV R28, R24 ;  /* 0x00000018001c7202 */ /* 0x000fe20000000f00 */
[----:B------:R-:W-:Y:S02]  /*2710*/  IMAD.MOV.U32 R29, RZ, RZ, 0x0 ;  /* 0x00000000ff1d7424 */ /* 0x000fe400078e00ff */
[----:B------:R-:W-:Y:S02]  /*2720*/  IMAD.MOV.U32 R26, RZ, RZ, R40 ;  /* 0x000000ffff1a7224 */ /* 0x000fe400078e0028 */
[----:B------:R-:W-:Y:S01]  /*2730*/  IMAD.MOV.U32 R25, RZ, RZ, R41 ;  /* 0x000000ffff197224 */ /* 0x000fe200078e0029 */
[----:B------:R-:W-:Y:S06]  /*2740*/  RET.REL.NODEC R28 `(_ZN2at6native29vectorized_elementwise_kernelILi2ENS0_13BUnaryFunctorIdddNS0_15binary_internal10DivFunctorIdEEEESt5arrayIPcLm2EEEEviT0_T1_) ;  /* 0xffffffd81c2c7950 */ /* 0x000fec0003c3ffff */
.L_x_15024:
        /* <DEDUP_REMOVED lines=11> */
.L_x_19399:


//--------------------- .text._ZN2at6native29vectorized_elementwise_kernelILi4ENS0_13BUnaryFunctorIdddNS0_15binary_internal10DivFunctorIdEEEESt5arrayIPcLm2EEEEviT0_T1_ --------------------------
	.section	.text._ZN2at6native29vectorized_elementwise_kernelILi4ENS0_13BUnaryFunctorIdddNS0_15binary_internal10DivFunctorIdEEEESt5arrayIPcLm2EEEEviT0_T1_,"ax",@progbits
	.align	128
        .global         _ZN2at6native29vectorized_elementwise_kernelILi4ENS0_13BUnaryFunctorIdddNS0_15binary_internal10DivFunctorIdEEEESt5arrayIPcLm2EEEEviT0_T1_
        .type           _ZN2at6native29vectorized_elementwise_kernelILi4ENS0_13BUnaryFunctorIdddNS0_15binary_internal10DivFunctorIdEEEESt5arrayIPcLm2EEEEviT0_T1_,@function
        .size           _ZN2at6native29vectorized_elementwise_kernelILi4ENS0_13BUnaryFunctorIdddNS0_15binary_internal10DivFunctorIdEEEESt5arrayIPcLm2EEEEviT0_T1_,(.L_x_19400 - _ZN2at6native29vectorized_elementwise_kernelILi4ENS0_13BUnaryFunctorIdddNS0_15binary_internal10DivFunctorIdEEEESt5arrayIPcLm2EEEEviT0_T1_)
        .other          _ZN2at6native29vectorized_elementwise_kernelILi4ENS0_13BUnaryFunctorIdddNS0_15binary_internal10DivFunctorIdEEEESt5arrayIPcLm2EEEEviT0_T1_,@"STO_CUDA_ENTRY STV_DEFAULT"
_ZN2at6native29vectorized_elementwise_kernelILi4ENS0_13BUnaryFunctorIdddNS0_15binary_internal10DivFunctorIdEEEESt5arrayIPcLm2EEEEviT0_T1_:
.text._ZN2at6native29vectorized_elementwise_kernelILi4ENS0_13BUnaryFunctorIdddNS0_15binary_internal10DivFunctorIdEEEESt5arrayIPcLm2EEEEviT0_T1_:
        /* <DEDUP_REMOVED lines=88> */
[----:B-----5:R-:W-:Y:S05]  /*0580*/  CALL.REL.NOINC `($__internal_54_$__cuda_sm20_div_rn_f64_full) ;  /* 0x0000001800c87944 */ /* 0x020fea0003c00000 */
[----:B------:R-:W-:Y:S01]  /*0590*/  MOV R18, R26 ;  /* 0x0000001a00127202 */ /* 0x000fe20000000f00 */
[----:B------:R-:W-:-:S07]  /*05a0*/  IMAD.MOV.U32 R19, RZ, RZ, R25 ;  /* 0x000000ffff137224 */ /* 0x000fce00078e0019 */
.L_x_15027:
[----:B------:R-:W-:Y:S05]  /*05b0*/  BSYNC.RECONVERGENT B1 ;  /* 0x0000000000017941 */ /* 0x000fea0003800200 */
.L_x_15026:
        /* <DEDUP_REMOVED lines=21> */
[----:B------:R-:W-:Y:S05]  /*0710*/  CALL.REL.NOINC `($__internal_54_$__cuda_sm20_div_rn_f64_full) ;  /* 0x0000001800647944 */ /* 0x000fea0003c00000 */
[----:B------:R-:W-:Y:S02]  /*0720*/  IMAD.MOV.U32 R16, RZ, RZ, R26 ;  /* 0x000000ffff107224 */ /* 0x000fe400078e001a */
[----:B------:R-:W-:-:S07]  /*0730*/  IMAD.MOV.U32 R17, RZ, RZ, R25 ;  /* 0x000000ffff117224 */ /* 0x000fce00078e0019 */
.L_x_15029:
[----:B------:R-:W-:Y:S05]  /*0740*/  BSYNC.RECONVERGENT B1 ;  /* 0x0000000000017941 */ /* 0x000fea0003800200 */
.L_x_15028:
        /* <DEDUP_REMOVED lines=20> */
[----:B------:R-:W-:Y:S05]  /*0890*/  CALL.REL.NOINC `($__internal_54_$__cuda_sm20_div_rn_f64_full) ;  /* 0x0000001800047944 */ /* 0x000fea0003c00000 */
[----:B------:R-:W-:Y:S01]  /*08a0*/  IMAD.MOV.U32 R14, RZ, RZ, R26 ;  /* 0x000000ffff0e7224 */ /* 0x000fe200078e001a */
[----:B------:R-:W-:-:S07]  /*08b0*/  MOV R15, R25 ;  /* 0x00000019000f7202 */ /* 0x000fce0000000f00 */
.L_x_15031:
[----:B------:R-:W-:Y:S05]  /*08c0*/  BSYNC.RECONVERGENT B1 ;  /* 0x0000000000017941 */ /* 0x000fea0003800200 */
.L_x_15030:
        /* <DEDUP_REMOVED lines=21> */
[----:B------:R-:W-:Y:S01]  /*0a20*/  MOV R12, R26 ;  /* 0x0000001a000c7202 */ /* 0x000fe20000000f00 */
[----:B------:R-:W-:-:S07]  /*0a30*/  IMAD.MOV.U32 R13, RZ, RZ, R25 ;  /* 0x000000ffff0d7224 */ /* 0x000fce00078e0019 */
.L_x_15033:
[----:B------:R-:W-:Y:S05]  /*0a40*/  BSYNC.RECONVERGENT B1 ;  /* 0x0000000000017941 */ /* 0x000fea0003800200 */
.L_x_15032:
        /* <DEDUP_REMOVED lines=20> */
[----:B------:R-:W-:Y:S05]  /*0b90*/  CALL.REL.NOINC `($__internal_54_$__cuda_sm20_div_rn_f64_full) ;  /* 0x0000001400447944 */ /* 0x000fea0003c00000 */
[----:B------:R-:W-:Y:S02]  /*0ba0*/  IMAD.MOV.U32 R10, RZ, RZ, R26 ;  /* 0x000000ffff0a7224 */ /* 0x000fe400078e001a */
[----:B------:R-:W-:-:S07]  /*0bb0*/  IMAD.MOV.U32 R11, RZ, RZ, R25 ;  /* 0x000000ffff0b7224 */ /* 0x000fce00078e0019 */
.L_x_15035:
[----:B------:R-:W-:Y:S05]  /*0bc0*/  BSYNC.RECONVERGENT B1 ;  /* 0x0000000000017941 */ /* 0x000fea0003800200 */
.L_x_15034:
        /* <DEDUP_REMOVED lines=20> */
[----:B------:R-:W-:Y:S05]  /*0d10*/  CALL.REL.NOINC `($__internal_54_$__cuda_sm20_div_rn_f64_full) ;  /* 0x0000001000e47944 */ /* 0x000fea0003c00000 */
[----:B------:R-:W-:Y:S02]  /*0d20*/  IMAD.MOV.U32 R8, RZ, RZ, R26 ;  /* 0x000000ffff087224 */ /* 0x000fe400078e001a */
[----:B------:R-:W-:-:S07]  /*0d30*/  IMAD.MOV.U32 R9, RZ, RZ, R25 ;  /* 0x000000ffff097224 */ /* 0x000fce00078e0019 */
.L_x_15037:
[----:B------:R-:W-:Y:S05]  /*0d40*/  BSYNC.RECONVERGENT B1 ;  /* 0x0000000000017941 */ /* 0x000fea0003800200 */
.L_x_15036:
        /* <DEDUP_REMOVED lines=23> */
.L_x_15039:
[----:B------:R-:W-:Y:S05]  /*0ec0*/  BSYNC.RECONVERGENT B1 ;  /* 0x0000000000017941 */ /* 0x000fea0003800200 */
.L_x_15038:
        /* <DEDUP_REMOVED lines=21> */
[----:B------:R-:W-:-:S07]  /*1020*/  MOV R24, R26 ;  /* 0x0000001a00187202 */ /* 0x000fce0000000f00 */
.L_x_15041:
[----:B------:R-:W-:Y:S05]  /*1030*/  BSYNC.RECONVERGENT B1 ;  /* 0x0000000000017941 */ /* 0x000fea0003800200 */
.L_x_15040:
        /* <DEDUP_REMOVED lines=21> */
.L_x_15044:
[----:B------:R-:W-:-:S13]  /*1190*/  ISETP.GE.U32.AND P0, PT, R4, R0, PT ;  /* 0x000000000400720c */ /* 0x000fda0003f06070 */
[----:B------:R-:W-:Y:S05]  /*11a0*/  @P0 BRA `(.L_x_15046) ;  /* 0x0000000000300947 */ /* 0x000fea0003800000 */
[----:B-1----:R-:W1:Y:S01]  /*11b0*/  LDC.64 R14, c[0x0][0x398] ;  /* 0x0000e600ff0e7b82 */ /* 0x002e620000000a00 */
[----:B------:R-:W-:Y:S01]  /*11c0*/  IMAD.IADD R3, R2, 0x1, R4 ;  /* 0x0000000102037824 */ /* 0x000fe200078e0204 */
[----:B------:R-:W-:-:S03]  /*11d0*/  IADD3 R4, PT, PT, R4, 0x80, RZ ;  /* 0x0000008004047810 */ /* 0x000fc60007ffe0ff */
[----:B-1----:R-:W-:-:S05]  /*11e0*/  IMAD.WIDE.U32 R14, R3, 0x8, R14 ;  /* 0x00000008030e7825 */ /* 0x002fca00078e000e */
[----:B------:R1:W-:Y:S02]  /*11f0*/  STG.E.64 desc[UR4][R14.64], R12 ;  /* 0x0000000c0e007986 */ /* 0x0003e4000c101b04 */
.L_x_15045:
[----:B------:R-:W-:-:S13]  /*1200*/  ISETP.GE.U32.AND P0, PT, R4, R0, PT ;  /* 0x000000000400720c */ /* 0x000fda0003f06070 */
[----:B------:R-:W-:Y:S05]  /*1210*/  @P0 BRA `(.L_x_15047) ;  /* 0x0000000000340947 */ /* 0x000fea0003800000 */
[----:B-1----:R-:W1:Y:S01]  /*1220*/  LDC.64 R12, c[0x0][0x398] ;  /* 0x0000e600ff0c7b82 */ /* 0x002e620000000a00 */
[----:B------:R-:W-:Y:S02]  /*1230*/  IMAD.IADD R3, R2, 0x1, R4 ;  /* 0x0000000102037824 */ /* 0x000fe400078e0204 */
[----:B------:R-:W-:Y:S02]  /*1240*/  VIADD R4, R4, 0x80 ;  /* 0x0000008004047836 */ /* 0x000fe40000000000 */
[----:B-1----:R-:W-:-:S05]  /*1250*/  IMAD.WIDE.U32 R12, R3, 0x8, R12 ;  /* 0x00000008030c7825 */ /* 0x002fca00078e000c */
[----:B------:R2:W-:Y:S02]  /*1260*/  STG.E.64 desc[UR4][R12.64], R10 ;  /* 0x0000000a0c007986 */ /* 0x0005e4000c101b04 */
.L_x_15046:
        /* <DEDUP_REMOVED lines=8> */
.L_x_15047:
[----:B------:R-:W-:Y:S05]  /*12f0*/  BSYNC.RELIABLE B1 ;  /* 0x0000000000017941 */ /* 0x000fea0003800100 */
.L_x_15043:
[----:B------:R-:W-:-:S13]  /*1300*/  ISETP.GE.U32.AND P0, PT, R4, R0, PT ;  /* 0x000000000400720c */ /* 0x000fda0003f06070 */
[----:B--2---:R-:W2:Y:S01]  /*1310*/  @!P0 LDC.64 R8, c[0x0][0x398] ;  /* 0x0000e600ff088b82 */ /* 0x004ea20000000a00 */
[----:B------:R-:W-:Y:S02]  /*1320*/  @!P0 IMAD.IADD R3, R2, 0x1, R4 ;  /* 0x0000000102038824 */ /* 0x000fe400078e0204 */
[----:B------:R-:W-:Y:S02]  /*1330*/  @!P0 VIADD R4, R4, 0x80 ;  /* 0x0000008004048836 */ /* 0x000fe40000000000 */
[----:B--2---:R-:W-:-:S05]  /*1340*/  @!P0 IMAD.WIDE.U32 R8, R3, 0x8, R8 ;  /* 0x0000000803088825 */ /* 0x004fca00078e0008 */
[----:B------:R3:W-:Y:S02]  /*1350*/  @!P0 STG.E.64 desc[UR4][R8.64], R6 ;  /* 0x0000000608008986 */ /* 0x0007e4000c101b04 */
.L_x_15048:
[----:B------:R-:W-:Y:S05]  /*1360*/  BSYNC.RECONVERGENT B0 ;  /* 0x0000000000007941 */ /* 0x000fea0003800200 */
.L_x_15042:
        /* <DEDUP_REMOVED lines=8> */
.L_x_15025:
[----:B------:R-:W0:Y:S01]  /*13f0*/  S2R R0, SR_TID.X ;  /* 0x0000000000007919 */ /* 0x000e220000002100 */
[----:B------:R-:W1:Y:S01]  /*1400*/  LDC.64 R4, c[0x0][0x3a0] ;  /* 0x0000e800ff047b82 */ /* 0x000e620000000a00 */
[----:B------:R-:W3:Y:S01]  /*1410*/  LDCU UR7, c[0x0][0x394] ;  /* 0x00007280ff0777ac */ /* 0x000ee20008000800 */
[----:B-1----:R-:W-:-:S04]  /*1420*/  IMAD.WIDE.U32 R4, R2, 0x8, R4 ;  /* 0x0000000802047825 */ /* 0x002fc800078e0004 */
[----:B0-----:R-:W-:Y:S02]  /*1430*/  IMAD.WIDE.U32 R6, R0, 0x20, R4 ;  /* 0x0000002000067825 */ /* 0x001fe400078e0004 */
[----:B------:R-:W0:Y:S03]  /*1440*/  LDC.64 R4, c[0x0][0x390] ;  /* 0x0000e400ff047b82 */ /* 0x000e260000000a00 */
[----:B------:R-:W4:Y:S01]  /*1450*/  LDG.E.ENL2.256 R12, R8, desc[UR4][R6.64] ;  /* 0xfe0000040608797e */ /* 0x000f22000812190c */
[----:B---3--:R-:W0:Y:S01]  /*1460*/  MUFU.RCP64H R25, UR7 ;  /* 0x0000000700197d08 */ /* 0x008e220008001800 */
[----:B------:R-:W-:Y:S02]  /*1470*/  HFMA2 R24, -RZ, RZ, 0, 5.9604644775390625e-08 ;  /* 0x00000001ff187431 */ /* 0x000fe400000001ff */
[----:B------:R1:W5:Y:S01]  /*1480*/  LDG.E.ENL2.256 R20, R16, desc[UR4][R6.64+0x1000] ;  /* 0xfe0080040610797e */ /* 0x0003620008121914 */
[----:B------:R-:W-:Y:S03]  /*1490*/  BSSY.RECONVERGENT B1, `(.L_x_15049) ;  /* 0x0000013000017945 */ /* 0x000fe60003800200 */
        /* <DEDUP_REMOVED lines=15> */
[----:B--2--5:R-:W-:Y:S05]  /*1590*/  CALL.REL.NOINC `($__internal_54_$__cuda_sm20_div_rn_f64_full) ;  /* 0x0000000800c47944 */ /* 0x024fea0003c00000 */
[----:B------:R-:W-:Y:S01]  /*15a0*/  IMAD.MOV.U32 R4, RZ, RZ, R26 ;  /* 0x000000ffff047224 */ /* 0x000fe200078e001a */
[----:B------:R-:W-:-:S07]  /*15b0*/  MOV R5, R25 ;  /* 0x0000001900057202 */ /* 0x000fce0000000f00 */
.L_x_15050:
[----:B------:R-:W-:Y:S05]  /*15c0*/  BSYNC.RECONVERGENT B1 ;  /* 0x0000000000017941 */ /* 0x000fea0003800200 */
.L_x_15049:
        /* <DEDUP_REMOVED lines=20> */
[----:B--2--5:R-:W-:Y:S05]  /*1710*/  CALL.REL.NOINC `($__internal_54_$__cuda_sm20_div_rn_f64_full) ;  /* 0x0000000800647944 */ /* 0x024fea0003c00000 */
[----:B------:R-:W-:Y:S01]  /*1720*/  MOV R6, R26 ;  /* 0x0000001a00067202 */ /* 0x000fe20000000f00 */
[----:B------:R-:W-:-:S07]  /*1730*/  IMAD.MOV.U32 R7, RZ, RZ, R25 ;  /* 0x000000ffff077224 */ /* 0x000fce00078e0019 */
.L_x_15052:
[----:B------:R-:W-:Y:S05]  /*1740*/  BSYNC.RECONVERGENT B1 ;  /* 0x0000000000017941 */ /* 0x000fea0003800200 */
.L_x_15051:
        /* <DEDUP_REMOVED lines=20> */
[----:B--2--5:R-:W-:Y:S05]  /*1890*/  CALL.REL.NOINC `($__internal_54_$__cuda_sm20_div_rn_f64_full) ;  /* 0x0000000800047944 */ /* 0x024fea0003c00000 */
[----:B------:R-:W-:Y:S02]  /*18a0*/  IMAD.MOV.U32 R8, RZ, RZ, R26 ;  /* 0x000000ffff087224 */ /* 0x000fe400078e001a */
[----:B------:R-:W-:-:S07]  /*18b0*/  IMAD.MOV.U32 R9, RZ, RZ, R25 ;  /* 0x000000ffff097224 */ /* 0x000fce00078e0019 */
.L_x_15054:
[----:B------:R-:W-:Y:S05]  /*18c0*/  BSYNC.RECONVERGENT B1 ;  /* 0x0000000000017941 */ /* 0x000fea0003800200 */
.L_x_15053:
        /* <DEDUP_REMOVED lines=20> */
[----:B--2--5:R-:W-:Y:S05]  /*1a10*/  CALL.REL.NOINC `($__internal_54_$__cuda_sm20_div_rn_f64_full) ;  /* 0x0000000400a47944 */ /* 0x024fea0003c00000 */
[----:B------:R-:W-:Y:S02]  /*1a20*/  IMAD.MOV.U32 R10, RZ, RZ, R26 ;  /* 0x000000ffff0a7224 */ /* 0x000fe400078e001a */
[----:B------:R-:W-:-:S07]  /*1a30*/  IMAD.MOV.U32 R11, RZ, RZ, R25 ;  /* 0x000000ffff0b7224 */ /* 0x000fce00078e0019 */
.L_x_15056:
[----:B------:R-:W-:Y:S05]  /*1a40*/  BSYNC.RECONVERGENT B1 ;  /* 0x0000000000017941 */ /* 0x000fea0003800200 */
.L_x_15055:
[----:B------:R-:W0:Y:S01]  /*1a50*/  LDCU UR7, c[0x0][0x394] ;  /* 0x00007280ff0777ac */ /* 0x000e220008000800 */
[----:B------:R-:W1:Y:S01]  /*1a60*/  LDC.64 R12, c[0x0][0x390] ;  /* 0x0000e400ff0c7b82 */ /* 0x000e620000000a00 */
[----:B------:R-:W-:Y:S01]  /*1a70*/  MOV R14, 0x1 ;  /* 0x00000001000e7802 */ /* 0x000fe20000000f00 */
[----:B------:R-:W-:Y:S01]  /*1a80*/  BSSY.RECONVERGENT B1, `(.L_x_15057) ;  /* 0x0000014000017945 */ /* 0x000fe20003800200 */
[----:B-----5:R-:W-:Y:S01]  /*1a90*/  FSETP.GEU.AND P1, PT, |R17|, 6.5827683646048100446e-37, PT ;  /* 0x036000001100780b */ /* 0x020fe20003f2e200 */
        /* <DEDUP_REMOVED lines=15> */
[----:B--2---:R-:W-:Y:S05]  /*1b90*/  CALL.REL.NOINC `($__internal_54_$__cuda_sm20_div_rn_f64_full) ;  /* 0x0000000400447944 */ /* 0x004fea0003c00000 */
[----:B------:R-:W-:Y:S01]  /*1ba0*/  IMAD.MOV.U32 R12, RZ, RZ, R26 ;  /* 0x000000ffff0c7224 */ /* 0x000fe200078e001a */
[----:B------:R-:W-:-:S07]  /*1bb0*/  MOV R13, R25 ;  /* 0x00000019000d7202 */ /* 0x000fce0000000f00 */
.L_x_15058:
[----:B------:R-:W-:Y:S05]  /*1bc0*/  BSYNC.RECONVERGENT B1 ;  /* 0x0000000000017941 */ /* 0x000fea0003800200 */
.L_x_15057:
        /* <DEDUP_REMOVED lines=21> */
[----:B------:R-:W-:Y:S01]  /*1d20*/  MOV R14, R26 ;  /* 0x0000001a000e7202 */ /* 0x000fe20000000f00 */
[----:B------:R-:W-:-:S07]  /*1d30*/  IMAD.MOV.U32 R15, RZ, RZ, R25 ;  /* 0x000000ffff0f7224 */ /* 0x000fce00078e0019 */
.L_x_15060:
[----:B------:R-:W-:Y:S05]  /*1d40*/  BSYNC.RECONVERGENT B1 ;  /* 0x0000000000017941 */ /* 0x000fea0003800200 */
.L_x_15059:
        /* <DEDUP_REMOVED lines=20> */
[----:B--2---:R-:W-:Y:S05]  /*1e90*/  CALL.REL.NOINC `($__internal_54_$__cuda_sm20_div_rn_f64_full) ;  /* 0x0000000000847944 */ /* 0x004fea0003c00000 */
[----:B------:R-:W-:Y:S02]  /*1ea0*/  IMAD.MOV.U32 R16, RZ, RZ, R26 ;  /* 0x000000ffff107224 */ /* 0x000fe400078e001a */
[----:B------:R-:W-:-:S07]  /*1eb0*/  IMAD.MOV.U32 R17, RZ, RZ, R25 ;  /* 0x000000ffff117224 */ /* 0x000fce00078e0019 */
.L_x_15062:
[----:B------:R-:W-:Y:S05]  /*1ec0*/  BSYNC.RECONVERGENT B1 ;  /* 0x0000000000017941 */ /* 0x000fea0003800200 */
.L_x_15061:
        /* <DEDUP_REMOVED lines=20> */
[----:B--2---:R-:W-:Y:S05]  /*2010*/  CALL.REL.NOINC `($__internal_54_$__cuda_sm20_div_rn_f64_full) ;  /* 0x0000000000247944 */ /* 0x004fea0003c00000 */
[----:B------:R-:W-:Y:S02]  /*2020*/  IMAD.MOV.U32 R18, RZ, RZ, R26 ;  /* 0x000000ffff127224 */ /* 0x000fe400078e001a */
[----:B------:R-:W-:-:S07]  /*2030*/  IMAD.MOV.U32 R19, RZ, RZ, R25 ;  /* 0x000000ffff137224 */ /* 0x000fce00078e0019 */
.L_x_15064:
[----:B------:R-:W-:Y:S05]  /*2040*/  BSYNC.RECONVERGENT B1 ;  /* 0x0000000000017941 */ /* 0x000fea0003800200 */
.L_x_15063:
[----:B------:R-:W2:Y:S02]  /*2050*/  LDC.64 R20, c[0x0][0x398] ;  /* 0x0000e600ff147b82 */ /* 0x000ea40000000a00 */
[----:B--2---:R-:W-:-:S04]  /*2060*/  IMAD.WIDE.U32 R2, R2, 0x8, R20 ;  /* 0x0000000802027825 */ /* 0x004fc800078e0014 */
[----:B------:R-:W-:-:S05]  /*2070*/  IMAD.WIDE.U32 R2, R0, 0x20, R2 ;  /* 0x0000002000027825 */ /* 0x000fca00078e0002 */
[----:B------:R-:W-:Y:S04]  /*2080*/  STG.E.ENL2.256 desc[UR4][R2.64], R4, R8 ;  /* 0xf80000040208797f */ /* 0x000fe8000f121804 */
[----:B------:R-:W-:Y:S01]  /*2090*/  STG.E.ENL2.256 desc[UR4][R2.64+0x1000], R12, R16 ;  /* 0xf800800c0210797f */ /* 0x000fe2000f121804 */
[----:B------:R-:W-:Y:S05]  /*20a0*/  EXIT ;  /* 0x000000000000794d */ /* 0x000fea0003800000 */
        .weak           $__internal_54_$__cuda_sm20_div_rn_f64_full
        .type           $__internal_54_$__cuda_sm20_div_rn_f64_full,@function
        .size           $__internal_54_$__cuda_sm20_div_rn_f64_full,(.L_x_19400 - $__internal_54_$__cuda_sm20_div_rn_f64_full)
$__internal_54_$__cuda_sm20_div_rn_f64_full:
        /* <DEDUP_REMOVED lines=72> */
.L_x_15066:
        /* <DEDUP_REMOVED lines=17> */
.L_x_15069:
[----:B------:R-:W-:Y:S01]  /*2640*/  LOP3.LUT R25, R33, 0x80000, RZ, 0xfc, !PT ;  /* 0x0008000021197812 */ /* 0x000fe200078efcff */
[----:B------:R-:W-:-:S04]  /*2650*/  IMAD.MOV.U32 R40, RZ, RZ, R32 ;  /* 0x000000ffff287224 */ /* 0x000fc800078e0020 */
[----:B------:R-:W-:Y:S01]  /*2660*/  IMAD.MOV.U32 R41, RZ, RZ, R25 ;  /* 0x000000ffff297224 */ /* 0x000fe200078e0019 */
[----:B------:R-:W-:Y:S06]  /*2670*/  BRA `(.L_x_15067) ;  /* 0x00000000000c7947 */ /* 0x000fec0003800000 */
.L_x_15068:
[----:B------:R-:W-:Y:S02]  /*2680*/  LOP3.LUT R25, R37, 0x80000, RZ, 0xfc, !PT ;  /* 0x0008000025197812 */ /* 0x000fe400078efcff */
[----:B------:R-:W-:-:S03]  /*2690*/  MOV R40, R36 ;  /* 0x0000002400287202 */ /* 0x000fc60000000f00 */
[----:B------:R-:W-:-:S07]  /*26a0*/  IMAD.MOV.U32 R41, RZ, RZ, R25 ;  /* 0x000000ffff297224 */ /* 0x000fce00078e0019 */
.L_x_15067:
[----:B------:R-:W-:Y:S05]  /*26b0*/  BSYNC.RECONVERGENT B0 ;  /* 0x0000000000007941 */ /* 0x000fea0003800200 */
.L_x_15065:
[----:B------:R-:W-:Y:S01]  /*26c0*/  MOV R28, R24 ;  /* 0x00000018001c7202 */ /* 0x000fe20000000f00 */
[----:B------:R-:W-:Y:S02]  /*26d0*/  IMAD.MOV.U32 R29, RZ, RZ, 0x0 ;  /* 0x00000000ff1d7424 */ /* 0x000fe400078e00ff */
[----:B------:R-:W-:Y:S02]  /*26e0*/  IMAD.MOV.U32 R26, RZ, RZ, R40 ;  /* 0x000000ffff1a7224 */ /* 0x000fe400078e0028 */
[----:B------:R-:W-:Y:S01]  /*26f0*/  IMAD.MOV.U32 R25, RZ, RZ, R41 ;  /* 0x000000ffff197224 */ /* 0x000fe200078e0029 */
[----:B------:R-:W-:Y:S06]  /*2700*/  RET.REL.NODEC R28 `(_ZN2at6native29vectorized_elementwise_kernelILi4ENS0_13BUnaryFunctorIdddNS0_15binary_internal10DivFunctorIdEEEESt5arrayIPcLm2EEEEviT0_T1_) ;  /* 0xffffffd81c3c7950 */ /* 0x000fec0003c3ffff */
.L_x_15070:
        /* <DEDUP_REMOVED lines=15> */
.L_x_19400:


//--------------------- .text._ZN2at6native29vectorized_elementwise_kernelILi8ENS0_13BUnaryFunctorIdddNS0_15binary_internal10DivFunctorIdEEEESt5arrayIPcLm2EEEEviT0_T1_ --------------------------
	.section	.text._ZN2at6native29vectorized_elementwise_kernelILi8ENS0_13BUnaryFunctorIdddNS0_15binary_internal10DivFunctorIdEEEESt5arrayIPcLm2EEEEviT0_T1_,"ax",@progbits
	.align	128
        .global         _ZN2at6native29vectorized_elementwise_kernelILi8ENS0_13BUnaryFunctorIdddNS0_15binary_internal10DivFunctorIdEEEESt5arrayIPcLm2EEEEviT0_T1_
        .type           _ZN2at6native29vectorized_elementwise_kernelILi8ENS0_13BUnaryFunctorIdddNS0_15binary_internal10DivFunctorIdEEEESt5arrayIPcLm2EEEEviT0_T1_,@function
        .size           _ZN2at6native29vectorized_elementwise_kernelILi8ENS0_13BUnaryFunctorIdddNS0_15binary_internal10DivFunctorIdEEEESt5arrayIPcLm2EEEEviT0_T1_,(.L_x_19401 - _ZN2at6native29vectorized_elementwise_kernelILi8ENS0_13BUnaryFunctorIdddNS0_15binary_internal10DivFunctorIdEEEESt5arrayIPcLm2EEEEviT0_T1_)
        .other          _ZN2at6native29vectorized_elementwise_kernelILi8ENS0_13BUnaryFunctorIdddNS0_15binary_internal10DivFunctorIdEEEESt5arrayIPcLm2EEEEviT0_T1_,@"STO_CUDA_ENTRY STV_DEFAULT"
_ZN2at6native29vectorized_elementwise_kernelILi8ENS0_13BUnaryFunctorIdddNS0_15binary_internal10DivFunctorIdEEEESt5arrayIPcLm2EEEEviT0_T1_:
.text._ZN2at6native29vectorized_elementwise_kernelILi8ENS0_13BUnaryFunctorIdddNS0_15binary_internal10DivFunctorIdEEEESt5arrayIPcLm2EEEEviT0_T1_:
        /* <DEDUP_REMOVED lines=88> */
[----:B-----5:R-:W-:Y:S05]  /*0580*/  CALL.REL.NOINC `($__internal_55_$__cuda_sm20_div_rn_f64_full) ;  /* 0x0000001800c87944 */ /* 0x020fea0003c00000 */
[----:B------:R-:W-:Y:S01]  /*0590*/  MOV R18, R26 ;  /* 0x0000001a00127202 */ /* 0x000fe20000000f00 */
[----:B------:R-:W-:-:S07]  /*05a0*/  IMAD.MOV.U32 R19, RZ, RZ, R25 ;  /* 0x000000ffff137224 */ /* 0x000fce00078e0019 */
.L_x_15073:
[----:B------:R-:W-:Y:S05]  /*05b0*/  BSYNC.RECONVERGENT B1 ;  /* 0x0000000000017941 */ /* 0x000fea0003800200 */
.L_x_15072:
        /* <DEDUP_REMOVED lines=21> */
[----:B------:R-:W-:Y:S05]  /*0710*/  CALL.REL.NOINC `($__internal_55_$__cuda_sm20_div_rn_f64_full) ;  /* 0x0000001800647944 */ /* 0x000fea0003c00000 */
[----:B------:R-:W-:Y:S02]  /*0720*/  IMAD.MOV.U32 R16, RZ, RZ, R26 ;  /* 0x000000ffff107224 */ /* 0x000fe400078e001a */
[----:B------:R-:W-:-:S07]  /*0730*/  IMAD.MOV.U32 R17, RZ, RZ, R25 ;  /* 0x000000ffff117224 */ /* 0x000fce00078e0019 */
.L_x_15075:
[----:B------:R-:W-:Y:S05]  /*0740*/  BSYNC.RECONVERGENT B1 ;  /* 0x0000000000017941 */ /* 0x000fea0003800200 */
.L_x_15074:
        /* <DEDUP_REMOVED lines=20> */
[----:B------:R-:W-:Y:S05]  /*0890*/  CALL.REL.NOINC `($__internal_55_$__cuda_sm20_div_rn_f64_full) ;  /* 0x0000001800047944 */ /* 0x000fea0003c00000 */
[----:B------:R-:W-:Y:S01]  /*08a0*/  IMAD.MOV.U32 R14, RZ, RZ, R26 ;  /* 0x000000ffff0e7224 */ /* 0x000fe200078e001a */
[----:B------:R-:W-:-:S07]  /*08b0*/  MOV R15, R25 ;  /* 0x00000019000f7202 */ /* 0x000fce0000000f00 */
.L_x_15077:
[----:B------:R-:W-:Y:S05]  /*08c0*/  BSYNC.RECONVERGENT B1 ;  /* 0x0000000000017941 */ /* 0x000fea0003800200 */
.L_x_15076:
        /* <DEDUP_REMOVED lines=21> */
[----:B------:R-:W-:Y:S01]  /*0a20*/  MOV R12, R26 ;  /* 0x0000001a000c7202 */ /* 0x000fe20000000f00 */
[----:B------:R-:W-:-:S07]  /*0a30*/  IMAD.MOV.U32 R13, RZ, RZ, R25 ;  /* 0x000000ffff0d7224 */ /* 0x000fce00078e0019 */
.L_x_15079:
[----:B------:R-:W-:Y:S05]  /*0a40*/  BSYNC.RECONVERGENT B1 ;  /* 0x0000000000017941 */ /* 0x000fea0003800200 */
.L_x_15078:
        /* <DEDUP_REMOVED lines=20> */
[----:B------:R-:W-:Y:S05]  /*0b90*/  CALL.REL.NOINC `($__internal_55_$__cuda_sm20_div_rn_f64_full) ;  /* 0x0000001400447944 */ /* 0x000fea0003c00000 */
[----:B------:R-:W-:Y:S02]  /*0ba0*/  IMAD.MOV.U32 R10, RZ, RZ, R26 ;  /* 0x000000ffff0a7224 */ /* 0x000fe400078e001a */
[----:B------:R-:W-:-:S07]  /*0bb0*/  IMAD.MOV.U32 R11, RZ, RZ, R25 ;  /* 0x000000ffff0b7224 */ /* 0x000fce00078e0019 */
.L_x_15081:
[----:B------:R-:W-:Y:S05]  /*0bc0*/  BSYNC.RECONVERGENT B1 ;  /* 0x0000000000017941 */ /* 0x000fea0003800200 */
.L_x_15080:
        /* <DEDUP_REMOVED lines=20> */
[----:B------:R-:W-:Y:S05]  /*0d10*/  CALL.REL.NOINC `($__internal_55_$__cuda_sm20_div_rn_f64_full) ;  /* 0x0000001000e47944 */ /* 0x000fea0003c00000 */
[----:B------:R-:W-:Y:S02]  /*0d20*/  IMAD.MOV.U32 R8, RZ, RZ, R26 ;  /* 0x000000ffff087224 */ /* 0x000fe400078e001a */
[----:B------:R-:W-:-:S07]  /*0d30*/  IMAD.MOV.U32 R9, RZ, RZ, R25 ;  /* 0x000000ffff097224 */ /* 0x000fce00078e0019 */
.L_x_15083:
[----:B------:R-:W-:Y:S05]  /*0d40*/  BSYNC.RECONVERGENT B1 ;  /* 0x0000000000017941 */ /* 0x000fea0003800200 */
.L_x_15082:
        /* <DEDUP_REMOVED lines=23> */
.L_x_15085:
[----:B------:R-:W-:Y:S05]  /*0ec0*/  BSYNC.RECONVERGENT B1 ;  /* 0x0000000000017941 */ /* 0x000fea0003800200 */
.L_x_15084:
        /* <DEDUP_REMOVED lines=21> */
[----:B------:R-:W-:-:S07]  /*1020*/  MOV R24, R26 ;  /* 0x0000001a00187202 */ /* 0x000fce0000000f00 */
.L_x_15087:
[----:B------:R-:W-:Y:S05]  /*1030*/  BSYNC.RECONVERGENT B1 ;  /* 0x0000000000017941 */ /* 0x000fea0003800200 */
.L_x_15086:
        /* <DEDUP_REMOVED lines=21> */
.L_x_15090:
[----:B------:R-:W-:-:S13]  /*1190*/  ISETP.GE.U32.AND P0, PT, R4, R0, PT ;  /* 0x000000000400720c */ /* 0x000fda0003f06070 */
[----:B------:R-:W-:Y:S05]  /*11a0*/  @P0 BRA `(.L_x_15092) ;  /* 0x0000000000300947 */ /* 0x000fea0003800000 */
[----:B-1----:R-:W1:Y:S01]  /*11b0*/  LDC.64 R14, c[0x0][0x398] ;  /* 0x0000e600ff0e7b82 */ /* 0x002e620000000a00 */
[----:B------:R-:W-:Y:S01]  /*11c0*/  IMAD.IADD R3, R2, 0x1, R4 ;  /* 0x0000000102037824 */ /* 0x000fe200078e0204 */
[----:B------:R-:W-:-:S03]  /*11d0*/  IADD3 R4, PT, PT, R4, 0x80, RZ ;  /* 0x0000008004047810 */ /* 0x000fc60007ffe0ff */
[----:B-1----:R-:W-:-:S05]  /*11e0*/  IMAD.WIDE.U32 R14, R3, 0x8, R14 ;  /* 0x00000008030e7825 */ /* 0x002fca00078e000e */
[----:B------:R1:W-:Y:S02]  /*11f0*/  STG.E.64 desc[UR4][R14.64], R12 ;  /* 0x0000000c0e007986 */ /* 0x0003e4000c101b04 */
.L_x_15091:
[----:B------:R-:W-:-:S13]  /*1200*/  ISETP.GE.U32.AND P0, PT, R4, R0, PT ;  /* 0x000000000400720c */ /* 0x000fda0003f06070 */
[----:B------:R-:W-:Y:S05]  /*1210*/  @P0 BRA `(.L_x_15093) ;  /* 0x0000000000340947 */ /* 0x000fea0003800000 */
[----:B-1----:R-:W1:Y:S01]  /*1220*/  LDC.64 R12, c[0x0][0x398] ;  /* 0x0000e600ff0c7b82 */ /* 0x002e620000000a00 */
[----:B------:R-:W-:Y:S02]  /*1230*/  IMAD.IADD R3, R2, 0x1, R4 ;  /* 0x0000000102037824 */ /* 0x000fe400078e0204 */
[----:B------:R-:W-:Y:S02]  /*1240*/  VIADD R4, R4, 0x80 ;  /* 0x0000008004047836 */ /* 0x000fe40000000000 */
[----:B-1----:R-:W-:-:S05]  /*1250*/  IMAD.WIDE.U32 R12, R3, 0x8, R12 ;  /* 0x00000008030c7825 */ /* 0x002fca00078e000c */
[----:B------:R2:W-:Y:S02]  /*1260*/  STG.E.64 desc[UR4][R12.64], R10 ;  /* 0x0000000a0c007986 */ /* 0x0005e4000c101b04 */
.L_x_15092:
        /* <DEDUP_REMOVED lines=8> */
.L_x_15093:
[----:B------:R-:W-:Y:S05]  /*12f0*/  BSYNC.RELIABLE B1 ;  /* 0x0000000000017941 */ /* 0x000fea0003800100 */
.L_x_15089:
[----:B------:R-:W-:-:S13]  /*1300*/  ISETP.GE.U32.AND P0, PT, R4, R0, PT ;  /* 0x000000000400720c */ /* 0x000fda0003f06070 */
[----:B--2---:R-:W2:Y:S01]  /*1310*/  @!P0 LDC.64 R8, c[0x0][0x398] ;  /* 0x0000e600ff088b82 */ /* 0x004ea20000000a00 */
[----:B------:R-:W-:Y:S02]  /*1320*/  @!P0 IMAD.IADD R3, R2, 0x1, R4 ;  /* 0x0000000102038824 */ /* 0x000fe400078e0204 */
[----:B------:R-:W-:Y:S02]  /*1330*/  @!P0 VIADD R4, R4, 0x80 ;  /* 0x0000008004048836 */ /* 0x000fe40000000000 */
[----:B--2---:R-:W-:-:S05]  /*1340*/  @!P0 IMAD.WIDE.U32 R8, R3, 0x8, R8 ;  /* 0x0000000803088825 */ /* 0x004fca00078e0008 */
[----:B------:R3:W-:Y:S02]  /*1350*/  @!P0 STG.E.64 desc[UR4][R8.64], R6 ;  /* 0x0000000608008986 */ /* 0x0007e4000c101b04 */
.L_x_15094:
[----:B------:R-:W-:Y:S05]  /*1360*/  BSYNC.RECONVERGENT B0 ;  /* 0x0000000000007941 */ /* 0x000fea0003800200 */
.L_x_15088:
        /* <DEDUP_REMOVED lines=8> */
.L_x_15071:
        /* <DEDUP_REMOVED lines=26> */
[----:B--2--5:R-:W-:Y:S05]  /*1590*/  CALL.REL.NOINC `($__internal_55_$__cuda_sm20_div_rn_f64_full) ;  /* 0x0000000800c47944 */ /* 0x024fea0003c00000 */
[----:B------:R-:W-:Y:S01]  /*15a0*/  IMAD.MOV.U32 R4, RZ, RZ, R26 ;  /* 0x000000ffff047224 */ /* 0x000fe200078e001a */
[----:B------:R-:W-:-:S07]  /*15b0*/  MOV R5, R25 ;  /* 0x0000001900057202 */ /* 0x000fce0000000f00 */
.L_x_15096:
[----:B------:R-:W-:Y:S05]  /*15c0*/  BSYNC.RECONVERGENT B1 ;  /* 0x0000000000017941 */ /* 0x000fea0003800200 */
.L_x_15095:
        /* <DEDUP_REMOVED lines=20> */
[----:B--2--5:R-:W-:Y:S05]  /*1710*/  CALL.REL.NOINC `($__internal_55_$__cuda_sm20_div_rn_f64_full) ;  /* 0x0000000800647944 */ /* 0x024fea0003c00000 */
[----:B------:R-:W-:Y:S01]  /*1720*/  MOV R6, R26 ;  /* 0x0000001a00067202 */ /* 0x000fe20000000f00 */
[----:B------:R-:W-:-:S07]  /*1730*/  IMAD.MOV.U32 R7, RZ, RZ, R25 ;  /* 0x000000ffff077224 */ /* 0x000fce00078e0019 */
.L_x_15098:
[----:B------:R-:W-:Y:S05]  /*1740*/  BSYNC.RECONVERGENT B1 ;  /* 0x0000000000017941 */ /* 0x000fea0003800200 */
.L_x_15097:
        /* <DEDUP_REMOVED lines=20> */
[----:B--2--5:R-:W-:Y:S05]  /*1890*/  CALL.REL.NOINC `($__internal_55_$__cuda_sm20_div_rn_f64_full) ;  /* 0x0000000800047944 */ /* 0x024fea0003c00000 */
[----:B------:R-:W-:Y:S02]  /*18a0*/  IMAD.MOV.U32 R8, RZ, RZ, R26 ;  /* 0x000000ffff087224 */ /* 0x000fe400078e001a */
[----:B------:R-:W-:-:S07]  /*18b0*/  IMAD.MOV.U32 R9, RZ, RZ, R25 ;  /* 0x000000ffff097224 */ /* 0x000fce00078e0019 */
.L_x_15100:
[----:B------:R-:W-:Y:S05]  /*18c0*/  BSYNC.RECONVERGENT B1 ;  /* 0x0000000000017941 */ /* 0x000fea0003800200 */
.L_x_15099:
        /* <DEDUP_REMOVED lines=20> */
[----:B--2--5:R-:W-:Y:S05]  /*1a10*/  CALL.REL.NOINC `($__internal_55_$__cuda_sm20_div_rn_f64_full) ;  /* 0x0000000400a47944 */ /* 0x024fea0003c00000 */
[----:B------:R-:W-:Y:S02]  /*1a20*/  IMAD.MOV.U32 R10, RZ, RZ, R26 ;  /* 0x000000ffff0a7224 */ /* 0x000fe400078e001a */
[----:B------:R-:W-:-:S07]  /*1a30*/  IMAD.MOV.U32 R11, RZ, RZ, R25 ;  /* 0x000000ffff0b7224 */ /* 0x000fce00078e0019 */
.L_x_15102:
[----:B------:R-:W-:Y:S05]  /*1a40*/  BSYNC.RECONVERGENT B1 ;  /* 0x0000000000017941 */ /* 0x000fea0003800200 */
.L_x_15101:
        /* <DEDUP_REMOVED lines=20> */
[----:B--2---:R-:W-:Y:S05]  /*1b90*/  CALL.REL.NOINC `($__internal_55_$__cuda_sm20_div_rn_f64_full) ;  /* 0x0000000400447944 */ /* 0x004fea0003c00000 */
[----:B------:R-:W-:Y:S01]  /*1ba0*/  IMAD.MOV.U32 R12, RZ, RZ, R26 ;  /* 0x000000ffff0c7224 */ /* 0x000fe200078e001a */
[----:B------:R-:W-:-:S07]  /*1bb0*/  MOV R13, R25 ;  /* 0x00000019000d7202 */ /* 0x000fce0000000f00 */
.L_x_15104:
[----:B------:R-:W-:Y:S05]  /*1bc0*/  BSYNC.RECONVERGENT B1 ;  /* 0x0000000000017941 */ /* 0x000fea0003800200 */
.L_x_15103:
        /* <DEDUP_REMOVED lines=21> */
[----:B------:R-:W-:Y:S01]  /*1d20*/  MOV R14, R26 ;  /* 0x0000001a000e7202 */ /* 0x000fe20000000f00 */
[----:B------:R-:W-:-:S07]  /*1d30*/  IMAD.MOV.U32 R15, RZ, RZ, R25 ;  /* 0x000000ffff0f7224 */ /* 0x000fce00078e0019 */
.L_x_15106:
[----:B------:R-:W-:Y:S05]  /*1d40*/  BSYNC.RECONVERGENT B1 ;  /* 0x0000000000017941 */ /* 0x000fea0003800200 */
.L_x_15105:
        /* <DEDUP_REMOVED lines=20> */
[----:B--2---:R-:W-:Y:S05]  /*1e90*/  CALL.REL.NOINC `($__internal_55_$__cuda_sm20_div_rn_f64_full) ;  /* 0x0000000000847944 */ /* 0x004fea0003c00000 */
[----:B------:R-:W-:Y:S02]  /*1ea0*/  IMAD.MOV.U32 R16, RZ, RZ, R26 ;  /* 0x000000ffff107224 */ /* 0x000fe400078e001a */
[----:B------:R-:W-:-:S07]  /*1eb0*/  IMAD.MOV.U32 R17, RZ, RZ, R25 ;  /* 0x000000ffff117224 */ /* 0x000fce00078e0019 */
.L_x_15108:
[----:B------:R-:W-:Y:S05]  /*1ec0*/  BSYNC.RECONVERGENT B1 ;  /* 0x0000000000017941 */ /* 0x000fea0003800200 */
.L_x_15107:
        /* <DEDUP_REMOVED lines=20> */
[----:B--2---:R-:W-:Y:S05]  /*2010*/  CALL.REL.NOINC `($__internal_55_$__cuda_sm20_div_rn_f64_full) ;  /* 0x0000000000247944 */ /* 0x004fea0003c00000 */
[----:B------:R-:W-:Y:S02]  /*2020*/  IMAD.MOV.U32 R18, RZ, RZ, R26 ;  /* 0x000000ffff127224 */ /* 0x000fe400078e001a */
[----:B------:R-:W-:-:S07]  /*2030*/  IMAD.MOV.U32 R19, RZ, RZ, R25 ;  /* 0x000000ffff137224 */ /* 0x000fce00078e0019 */
.L_x_15110:
[----:B------:R-:W-:Y:S05]  /*2040*/  BSYNC.RECONVERGENT B1 ;  /* 0x0000000000017941 */ /* 0x000fea0003800200 */
.L_x_15109:
[----:B------:R-:W2:Y:S02]  /*2050*/  LDC.64 R20, c[0x0][0x398] ;  /* 0x0000e600ff147b82 */ /* 0x000ea40000000a00 */
[----:B--2---:R-:W-:-:S04]  /*2060*/  IMAD.WIDE.U32 R2, R2, 0x8, R20 ;  /* 0x0000000802027825 */ /* 0x004fc800078e0014 */
[----:B------:R-:W-:-:S05]  /*2070*/  IMAD.WIDE.U32 R2, R0, 0x40, R2 ;  /* 0x0000004000027825 */ /* 0x000fca00078e0002 */
[----:B------:R-:W-:Y:S04]  /*2080*/  STG.E.ENL2.256 desc[UR4][R2.64], R4, R8 ;  /* 0xf80000040208797f */ /* 0x000fe8000f121804 */
[----:B------:R-:W-:Y:S01]  /*2090*/  STG.E.ENL2.256 desc[UR4][R2.64+0x20], R12, R16 ;  /* 0xf800010c0210797f */ /* 0x000fe2000f121804 */
[----:B------:R-:W-:Y:S05]  /*20a0*/  EXIT ;  /* 0x000000000000794d */ /* 0x000fea0003800000 */
        .weak           $__internal_55_$__cuda_sm20_div_rn_f64_full
        .type           $__internal_55_$__cuda_sm20_div_rn_f64_full,@function
        .size           $__internal_55_$__cuda_sm20_div_rn_f64_full,(.L_x_19401 - $__internal_55_$__cuda_sm20_div_rn_f64_full)
$__internal_55_$__cuda_sm20_div_rn_f64_full:
        /* <DEDUP_REMOVED lines=72> */
.L_x_15112:
        /* <DEDUP_REMOVED lines=17> */
.L_x_15115:
[----:B------:R-:W-:Y:S01]  /*2640*/  LOP3.LUT R25, R33, 0x80000, RZ, 0xfc, !PT ;  /* 0x0008000021197812 */ /* 0x000fe200078efcff */
[----:B------:R-:W-:-:S04]  /*2650*/  IMAD.MOV.U32 R40, RZ, RZ, R32 ;  /* 0x000000ffff287224 */ /* 0x000fc800078e0020 */
[----:B------:R-:W-:Y:S01]  /*2660*/  IMAD.MOV.U32 R41, RZ, RZ, R25 ;  /* 0x000000ffff297224 */ /* 0x000fe200078e0019 */
[----:B------:R-:W-:Y:S06]  /*2670*/  BRA `(.L_x_15113) ;  /* 0x00000000000c7947 */ /* 0x000fec0003800000 */
.L_x_15114:
[----:B------:R-:W-:Y:S02]  /*2680*/  LOP3.LUT R25, R37, 0x80000, RZ, 0xfc, !PT ;  /* 0x0008000025197812 */ /* 0x000fe400078efcff */
[----:B------:R-:W-:-:S03]  /*2690*/  MOV R40, R36 ;  /* 0x0000002400287202 */ /* 0x000fc60000000f00 */
[----:B------:R-:W-:-:S07]  /*26a0*/  IMAD.MOV.U32 R41, RZ, RZ, R25 ;  /* 0x000000ffff297224 */ /* 0x000fce00078e0019 */
.L_x_15113:
[----:B------:R-:W-:Y:S05]  /*26b0*/  BSYNC.RECONVERGENT B0 ;  /* 0x0000000000007941 */ /* 0x000fea0003800200 */
.L_x_15111:
[----:B------:R-:W-:Y:S01]  /*26c0*/  MOV R28, R24 ;  /* 0x00000018001c7202 */ /* 0x000fe20000000f00 */
[----:B------:R-:W-:Y:S02]  /*26d0*/  IMAD.MOV.U32 R29, RZ, RZ, 0x0 ;  /* 0x00000000ff1d7424 */ /* 0x000fe400078e00ff */
[----:B------:R-:W-:Y:S02]  /*26e0*/  IMAD.MOV.U32 R26, RZ, RZ, R40 ;  /* 0x000000ffff1a7224 */ /* 0x000fe400078e0028 */
[----:B------:R-:W-:Y:S01]  /*26f0*/  IMAD.MOV.U32 R25, RZ, RZ, R41 ;  /* 0x000000ffff197224 */ /* 0x000fe200078e0029 */
[----:B------:R-:W-:Y:S06]  /*2700*/  RET.REL.NODEC R28 `(_ZN2at6native29vectorized_elementwise_kernelILi8ENS0_13BUnaryFunctorIdddNS0_15binary_internal10DivFunctorIdEEEESt5arrayIPcLm2EEEEviT0_T1_) ;  /* 0xffffffd81c3c7950 */ /* 0x000fec0003c3ffff */
.L_x_15116:
        /* <DEDUP_REMOVED lines=15> */
.L_x_19401:


//--------------------- .text._ZN2at6native18elementwise_kernelILi128ELi4EZNS0_15gpu_kernel_implINS0_13AUnaryFunctorIdddNS0_15binary_internal10DivFunctorIdEEEEEEvRNS_18TensorIteratorBaseERKT_EUliE_EEviT1_ --------------------------
	.section	.text._ZN2at6native18elementwise_kernelILi128ELi4EZNS0_15gpu_kernel_implINS0_13AUnaryFunctorIdddNS0_15binary_internal10DivFunctorIdEEEEEEvRNS_18TensorIteratorBaseERKT_EUliE_EEviT1_,"ax",@progbits
	.align	128
        .global         _ZN2at6native18elementwise_kernelILi128ELi4EZNS0_15gpu_kernel_implINS0_13AUnaryFunctorIdddNS0_15binary_internal10DivFunctorIdEEEEEEvRNS_18TensorIteratorBaseERKT_EUliE_EEviT1_
        .type           _ZN2at6native18elementwise_kernelILi128ELi4EZNS0_15gpu_kernel_implINS0_13AUnaryFunctorIdddNS0_15binary_internal10DivFunctorIdEEEEEEvRNS_18TensorIteratorBaseERKT_EUliE_EEviT1_,@function
        .size           _ZN2at6native18elementwise_kernelILi128ELi4EZNS0_15gpu_kernel_implINS0_13AUnaryFunctorIdddNS0_15binary_internal10DivFunctorIdEEEEEEvRNS_18TensorIteratorBaseERKT_EUliE_EEviT1_,(.L_x_19402 - _ZN2at6native18elementwise_kernelILi128ELi4EZNS0_15gpu_kernel_implINS0_13AUnaryFunctorIdddNS0_15binary_internal10DivFunctorIdEEEEEEvRNS_18TensorIteratorBaseERKT_EUliE_EEviT1_)
        .other          _ZN2at6native18elementwise_kernelILi128ELi4EZNS0_15gpu_kernel_implINS0_13AUnaryFunctorIdddNS0_15binary_internal10DivFunctorIdEEEEEEvRNS_18TensorIteratorBaseERKT_EUliE_EEviT1_,@"STO_CUDA_ENTRY STV_DEFAULT"
_ZN2at6native18elementwise_kernelILi128ELi4EZNS0_15gpu_kernel_implINS0_13AUnaryFunctorIdddNS0_15binary_internal10DivFunctorIdEEEEEEvRNS_18TensorIteratorBaseERKT_EUliE_EEviT1_:
.text._ZN2at6native18elementwise_kernelILi128ELi4EZNS0_15gpu_kernel_implINS0_13AUnaryFunctorIdddNS0_15binary_internal10DivFunctorIdEEEEEEvRNS_18TensorIteratorBaseERKT_EUliE_EEviT1_:
        /* <DEDUP_REMOVED lines=10> */
[----:B------:R-:W3:Y:S01]  /*00a0*/  LDCU.64 UR40, c[0x0][0x598] ;  /* 0x0000b300ff2877ac */ /* 0x000ee20008000a00 */
        /* <DEDUP_REMOVED lines=309> */
.L_x_15119:
        /* <DEDUP_REMOVED lines=18> */
.L_x_15124:
[----:B------:R-:W2:Y:S02]  /*1520*/  LDG.E.U8 R2, desc[UR36][R4.64] ;  /* 0x0000002404027981 */ /* 0x000ea4000c1e1100 */
[----:B--2---:R-:W0:Y:S01]  /*1530*/  I2F.F64.U16 R2, R2 ;  /* 0x0000000200027312 */ /* 0x004e220000101800 */
[----:B------:R-:W-:Y:S05]  /*1540*/  BRA `(.L_x_15126) ;  /* 0x0000000c00607947 */ /* 0x000fea0003800000 */
.L_x_15123:
        /* <DEDUP_REMOVED lines=9> */
.L_x_15128:
[----:B------:R-:W2:Y:S02]  /*15e0*/  LDG.E R2, desc[UR36][R4.64] ;  /* 0x0000002404027981 */ /* 0x000ea4000c1e1900 */
[----:B--2---:R-:W0:Y:S01]  /*15f0*/  I2F.F64 R2, R2 ;  /* 0x0000000200027312 */ /* 0x004e220000201c00 */
[----:B------:R-:W-:Y:S05]  /*1600*/  BRA `(.L_x_15126) ;  /* 0x0000000c00307947 */ /* 0x000fea0003800000 */
.L_x_15127:
[----:B------:R-:W2:Y:S02]  /*1610*/  LDG.E.U16 R2, desc[UR36][R4.64] ;  /* 0x0000002404027981 */ /* 0x000ea4000c1e1500 */
[----:B--2---:R-:W0:Y:S01]  /*1620*/  I2F.F64.S16 R2, R2 ;  /* 0x0000000200027312 */ /* 0x004e220000101c00 */
[----:B------:R-:W-:Y:S05]  /*1630*/  BRA `(.L_x_15126) ;  /* 0x0000000c00247947 */ /* 0x000fea0003800000 */
.L_x_15122:
        /* <DEDUP_REMOVED lines=10> */
.L_x_15130:
[----:B------:R-:W2:Y:S02]  /*16e0*/  LDG.E.U16 R0, desc[UR36][R4.64] ;  /* 0x0000002404007981 */ /* 0x000ea4000c1e1500 */
[----:B--2---:R-:W-:-:S05]  /*16f0*/  HADD2.F32 R0, -RZ, R0.H0_H0 ;  /* 0x20000000ff007230 */ /* 0x004fca0000004100 */
[----:B------:R-:W-:-:S04]  /*1700*/  FMUL.FTZ R0, R0, 1 ;  /* 0x3f80000000007820 */ /* 0x000fc80000410000 */
[----:B------:R0:W1:Y:S01]  /*1710*/  F2F.F64.F32 R2, R0 ;  /* 0x0000000000027310 */ /* 0x0000620000201800 */
[----:B------:R-:W-:Y:S05]  /*1720*/  BRA `(.L_x_15126) ;  /* 0x0000000800e87947 */ /* 0x000fea0003800000 */
.L_x_15129:
        /* <DEDUP_REMOVED lines=10> */
.L_x_15132:
[----:B------:R-:W2:Y:S02]  /*17d0*/  LDG.E.U16 R4, desc[UR36][R4.64] ;  /* 0x0000002404047981 */ /* 0x000ea4000c1e1500 */
[----:B--2---:R-:W-:-:S05]  /*17e0*/  HADD2.F32 R0, -RZ, R4.H0_H0 ;  /* 0x20000004ff007230 */ /* 0x004fca0000004100 */
[----:B------:R-:W-:-:S04]  /*17f0*/  FMUL.FTZ R0, R0, 1 ;  /* 0x3f80000000007820 */ /* 0x000fc80000410000 */
[----:B------:R0:W1:Y:S01]  /*1800*/  F2F.F64.F32 R2, R0 ;  /* 0x0000000000027310 */ /* 0x0000620000201800 */
[----:B------:R-:W-:Y:S05]  /*1810*/  BRA `(.L_x_15126) ;  /* 0x0000000800ac7947 */ /* 0x000fea0003800000 */
.L_x_15131:
[----:B------:R0:W5:Y:S01]  /*1820*/  LDG.E.64 R2, desc[UR36][R4.64] ;  /* 0x0000002404027981 */ /* 0x000162000c1e1b00 */
[----:B------:R-:W-:Y:S05]  /*1830*/  BRA `(.L_x_15126) ;  /* 0x0000000800a47947 */ /* 0x000fea0003800000 */
.L_x_15121:
        /* <DEDUP_REMOVED lines=13> */
.L_x_15135:
[----:B------:R0:W5:Y:S01]  /*1910*/  LDG.E.64 R2, desc[UR36][R4.64] ;  /* 0x0000002404027981 */ /* 0x000162000c1e1b00 */
[----:B------:R-:W-:Y:S05]  /*1920*/  BRA `(.L_x_15126) ;  /* 0x0000000800687947 */ /* 0x000fea0003800000 */
.L_x_15134:
        /* <DEDUP_REMOVED lines=27> */
.L_x_15137:
        /* <DEDUP_REMOVED lines=14> */
.L_x_15136:
[----:B------:R-:W2:Y:S02]  /*1bc0*/  LDG.E.U16 R0, desc[UR36][R4.64] ;  /* 0x0000002404007981 */ /* 0x000ea4000c1e1500 */
[----:B--2---:R-:W-:-:S04]  /*1bd0*/  IMAD.U32 R0, R0, 0x10000, RZ ;  /* 0x0001000000007824 */ /* 0x004fc800078e00ff */
[----:B------:R-:W-:-:S04]  /*1be0*/  FMUL.FTZ R0, R0, 1 ;  /* 0x3f80000000007820 */ /* 0x000fc80000410000 */
[----:B------:R0:W1:Y:S01]  /*1bf0*/  F2F.F64.F32 R2, R0 ;  /* 0x0000000000027310 */ /* 0x0000620000201800 */
[----:B------:R-:W-:Y:S05]  /*1c00*/  BRA `(.L_x_15126) ;  /* 0x0000000400b07947 */ /* 0x000fea0003800000 */
.L_x_15133:
        /* <DEDUP_REMOVED lines=11> */
.L_x_15140:
        /* <DEDUP_REMOVED lines=21> */
.L_x_15142:
[----:B------:R-:W-:Y:S05]  /*1e10*/  BSYNC.RECONVERGENT B0 ;  /* 0x0000000000007941 */ /* 0x000fea0003800200 */
.L_x_15141:
[----:B------:R-:W-:Y:S02]  /*1e20*/  SHF.L.U32 R0, R0, 0x14, RZ ;  /* 0x0000001400007819 */ /* 0x000fe400000006ff */
[----:B------:R-:W-:-:S04]  /*1e30*/  LEA R2, R2, 0x3b800000, 0x17 ;  /* 0x3b80000002027811 */ /* 0x000fc800078eb8ff */
[----:B------:R-:W-:-:S05]  /*1e40*/  LOP3.LUT R0, R2, R0, R7, 0xfe, !PT ;  /* 0x0000000002007212 */ /* 0x000fca00078efe07 */
[----:B------:R-:W-:-:S04]  /*1e50*/  FMUL.FTZ R0, R0, 1 ;  /* 0x3f80000000007820 */ /* 0x000fc80000410000 */
[----:B------:R0:W1:Y:S01]  /*1e60*/  F2F.F64.F32 R2, R0 ;  /* 0x0000000000027310 */ /* 0x0000620000201800 */
[----:B------:R-:W-:Y:S05]  /*1e70*/  BRA `(.L_x_15126) ;  /* 0x0000000400147947 */ /* 0x000fea0003800000 */
.L_x_15139:
        /* <DEDUP_REMOVED lines=21> */
.L_x_15144:
[----:B------:R-:W-:Y:S05]  /*1fd0*/  BSYNC.RECONVERGENT B0 ;  /* 0x0000000000007941 */ /* 0x000fea0003800200 */
.L_x_15143:
[----:B------:R-:W-:Y:S01]  /*1fe0*/  IMAD.SHL.U32 R0, R0, 0x200000, RZ ;  /* 0x0020000000007824 */ /* 0x000fe200078e00ff */
[----:B------:R-:W-:-:S04]  /*1ff0*/  LEA R2, R2, 0x37800000, 0x17 ;  /* 0x3780000002027811 */ /* 0x000fc800078eb8ff */
[----:B------:R-:W-:-:S05]  /*2000*/  LOP3.LUT R0, R2, R0, R7, 0xfe, !PT ;  /* 0x0000000002007212 */ /* 0x000fca00078efe07 */
[----:B------:R-:W-:-:S04]  /*2010*/  FMUL.FTZ R0, R0, 1 ;  /* 0x3f80000000007820 */ /* 0x000fc80000410000 */
[----:B------:R4:W0:Y:S01]  /*2020*/  F2F.F64.F32 R2, R0 ;  /* 0x0000000000027310 */ /* 0x0008220000201800 */
[----:B------:R-:W-:Y:S05]  /*2030*/  BRA `(.L_x_15126) ;  /* 0x0000000000a47947 */ /* 0x000fea0003800000 */
.L_x_15138:
[----:B------:R-:W-:-:S09]  /*2040*/  UISETP.NE.AND UP0, UPT, UR4, 0x1c, UPT ;  /* 0x0000001c0400788c */ /* 0x000fd2000bf05270 */
[----:B------:R-:W-:Y:S05]  /*2050*/  BRA.U !UP0, `(.L_x_15145) ;  /* 0x0000000108947547 */ /* 0x000fea000b800000 */
[----:B------:R-:W-:-:S09]  /*2060*/  UISETP.NE.AND UP0, UPT, UR4, 0x1d, UPT ;  /* 0x0000001d0400788c */ /* 0x000fd2000bf05270 */
[----:B------:R-:W-:Y:S05]  /*2070*/  BRA.U !UP0, `(.L_x_15146) ;  /* 0x0000000108807547 */ /* 0x000fea000b800000 */
[----:B------:R-:W-:-:S09]  /*2080*/  UISETP.NE.AND UP0, UPT, UR4, 0x2c, UPT ;  /* 0x0000002c0400788c */ /* 0x000fd2000bf05270 */
[----:B------:R-:W-:Y:S05]  /*2090*/  BRA.U !UP0, `(.L_x_15147) ;  /* 0x0000000108487547 */ /* 0x000fea000b800000 */
.L_x_15125:
        /* <DEDUP_REMOVED lines=16> */
.L_x_15148:
[----:B------:R-:W-:Y:S01]  /*21a0*/  CS2R R2, SRZ ;  /* 0x0000000000027805 */ /* 0x000fe2000001ff00 */
[----:B------:R-:W-:Y:S06]  /*21b0*/  BRA `(.L_x_15126) ;  /* 0x0000000000447947 */ /* 0x000fec0003800000 */
.L_x_15147:
        /* <DEDUP_REMOVED lines=12> */
.L_x_15146:
[----:B------:R-:W2:Y:S02]  /*2280*/  LDG.E.64 R2, desc[UR36][R4.64] ;  /* 0x0000002404027981 */ /* 0x000ea4000c1e1b00 */
[----:B--2---:R-:W3:Y:S01]  /*2290*/  I2F.F64.U64 R2, R2 ;  /* 0x0000000200027312 */ /* 0x004ee20000301800 */
[----:B------:R-:W-:Y:S05]  /*22a0*/  BRA `(.L_x_15126) ;  /* 0x0000000000087947 */ /* 0x000fea0003800000 */
.L_x_15145:
[----:B------:R-:W2:Y:S02]  /*22b0*/  LDG.E R2, desc[UR36][R4.64] ;  /* 0x0000002404027981 */ /* 0x000ea4000c1e1900 */
[----:B--2---:R-:W0:Y:S02]  /*22c0*/  I2F.F64.U32 R2, R2 ;  /* 0x0000000200027312 */ /* 0x004e240000201800 */
.L_x_15126:
[----:B------:R-:W-:Y:S05]  /*22d0*/  BSYNC.RECONVERGENT B6 ;  /* 0x0000000000067941 */ /* 0x000fea0003800200 */
.L_x_15120:
[----:B0123-5:R-:W0:Y:S01]  /*22e0*/  MUFU.RCP64H R5, R3 ;  /* 0x0000000300057308 */ /* 0x02fe220000001800 */
[----:B------:R-:W-:Y:S01]  /*22f0*/  IMAD.MOV.U32 R4, RZ, RZ, 0x1 ;  /* 0x00000001ff047424 */ /* 0x000fe200078e00ff */
[----:B------:R-:W1:Y:S01]  /*2300*/  LDCU.64 UR4, c[0x0][0x598] ;  /* 0x0000b300ff0477ac */ /* 0x000e620008000a00 */
[----:B----4-:R-:W2:Y:S01]  /*2310*/  LDC R0, c[0x0][0x59c] ;  /* 0x00016700ff007b82 */ /* 0x010ea20000000800 */
[----:B------:R-:W-:Y:S03]  /*2320*/  BSSY.RECONVERGENT B0, `(.L_x_15149) ;  /* 0x0000013000007945 */ /* 0x000fe60003800200 */
[----:B0-----:R-:W-:-:S08]  /*2330*/  DFMA R6, R4, -R2, 1 ;  /* 0x3ff000000406742b */ /* 0x001fd00000000802 */
[----:B------:R-:W-:Y:S01]  /*2340*/  DFMA R6, R6, R6, R6 ;  /* 0x000000060606722b */ /* 0x000fe20000000006 */
[----:B--2---:R-:W-:-:S07]  /*2350*/  FSETP.GEU.AND P2, PT, |R0|, 6.5827683646048100446e-37, PT ;  /* 0x036000000000780b */ /* 0x004fce0003f4e200 */
[----:B------:R-:W-:-:S08]  /*2360*/  DFMA R6, R4, R6, R4 ;  /* 0x000000060406722b */ /* 0x000fd00000000004 */
[----:B------:R-:W-:-:S08]  /*2370*/  DFMA R4, R6, -R2, 1 ;  /* 0x3ff000000604742b */ /* 0x000fd00000000802 */
[----:B------:R-:W-:-:S08]  /*2380*/  DFMA R4, R6, R4, R6 ;  /* 0x000000040604722b */ /* 0x000fd00000000006 */
[----:B-1----:R-:W-:-:S08]  /*2390*/  DMUL R6, R4, UR4 ;  /* 0x0000000404067c28 */ /* 0x002fd00008000000 */
[----:B------:R-:W-:Y:S01]  /*23a0*/  DFMA R8, R6, -R2, UR4 ;  /* 0x0000000406087e2b */ /* 0x000fe20008000802 */
[----:B------:R-:W0:Y:S07]  /*23b0*/  LDCU.64 UR4, c[0x0][0x580] ;  /* 0x0000b000ff0477ac */ /* 0x000e2e0008000a00 */
[----:B------:R-:W-:-:S10]  /*23c0*/  DFMA R4, R4, R8, R6 ;  /* 0x000000080404722b */ /* 0x000fd40000000006 */
[----:B------:R-:W-:Y:S01]  /*23d0*/  FFMA R6, RZ, R3, R5 ;  /* 0x00000003ff067223 */ /* 0x000fe20000000005 */
[----:B0-----:R-:W-:-:S04]  /*23e0*/  IADD3 R22, P1, PT, R22, UR4, RZ ;  /* 0x0000000416167c10 */ /* 0x001fc8000ff3e0ff */
[----:B------:R-:W-:Y:S02]  /*23f0*/  FSETP.GT.AND P0, PT, |R6|, 1.469367938527859385e-39, PT ;  /* 0x001000000600780b */ /* 0x000fe40003f04200 */
[----:B------:R-:W-:-:S11]  /*2400*/  IADD3.X R23, PT, PT, RZ, UR5, RZ, P1, !PT ;  /* 0x00000005ff177c10 */ /* 0x000fd60008ffe4ff */
[----:B------:R-:W-:Y:S05]  /*2410*/  @P0 BRA P2, `(.L_x_15150) ;  /* 0x00000000000c0947 */ /* 0x000fea0001000000 */
[----:B------:R-:W-:Y:S01]  /*2420*/  IMAD.MOV.U32 R9, RZ, RZ, R3 ;  /* 0x000000ffff097224 */ /* 0x000fe200078e0003 */
[----:B------:R-:W-:-:S07]  /*2430*/  MOV R0, 0x2450 ;  /* 0x0000245000007802 */ /* 0x000fce0000000f00 */
[----:B------:R-:W-:Y:S05]  /*2440*/  CALL.REL.NOINC `($__internal_56_$__cuda_sm20_div_rn_f64_full) ;  /* 0x000000ac00687944 */ /* 0x000fea0003c00000 */
.L_x_15150:
[----:B------:R-:W-:Y:S05]  /*2450*/  BSYNC.RECONVERGENT B0 ;  /* 0x0000000000007941 */ /* 0x000fea0003800200 */
.L_x_15149:
        /* <DEDUP_REMOVED lines=14> */
.L_x_15154:
[----:B------:R-:W0:Y:S02]  /*2540*/  F2I.S64.F64.TRUNC R4, R4 ;  /* 0x0000000400047311 */ /* 0x000e24000030d900 */
[----:B0-----:R-:W-:-:S05]  /*2550*/  IMAD.MOV.U32 R3, RZ, RZ, R4 ;  /* 0x000000ffff037224 */ /* 0x001fca00078e0004 */
[----:B------:R0:W-:Y:S01]  /*2560*/  STG.E.U8 desc[UR36][R22.64], R3 ;  /* 0x0000000316007986 */ /* 0x0001e2000c101124 */
[----:B------:R-:W-:Y:S05]  /*2570*/  BRA `(.L_x_15156) ;  /* 0x0000000c00e47947 */ /* 0x000fea0003800000 */
.L_x_15153:
        /* <DEDUP_REMOVED lines=9> */
.L_x_15158:
[----:B------:R-:W0:Y:S02]  /*2610*/  F2I.F64.TRUNC R5, R4 ;  /* 0x0000000400057311 */ /* 0x000e24000030d100 */
[----:B0-----:R0:W-:Y:S01]  /*2620*/  STG.E desc[UR36][R22.64], R5 ;  /* 0x0000000516007986 */ /* 0x0011e2000c101924 */
[----:B------:R-:W-:Y:S05]  /*2630*/  BRA `(.L_x_15156) ;  /* 0x0000000c00b47947 */ /* 0x000fea0003800000 */
.L_x_15157:
[----:B------:R-:W0:Y:S02]  /*2640*/  F2I.F64.TRUNC R5, R4 ;  /* 0x0000000400057311 */ /* 0x000e24000030d100 */
[----:B0-----:R0:W-:Y:S01]  /*2650*/  STG.E.U16 desc[UR36][R22.64], R5 ;  /* 0x0000000516007986 */ /* 0x0011e2000c101524 */
[----:B------:R-:W-:Y:S05]  /*2660*/  BRA `(.L_x_15156) ;  /* 0x0000000c00a87947 */ /* 0x000fea0003800000 */
.L_x_15152:
        /* <DEDUP_REMOVED lines=13> */
.L_x_15160:
        /* <DEDUP_REMOVED lines=8> */
.L_x_15159:
        /* <DEDUP_REMOVED lines=14> */
.L_x_15162:
        /* <DEDUP_REMOVED lines=9> */
.L_x_15161:
[----:B------:R0:W-:Y:S01]  /*2930*/  STG.E.64 desc[UR36][R22.64], R4 ;  /* 0x0000000416007986 */ /* 0x0001e2000c101b24 */
[----:B------:R-:W-:Y:S05]  /*2940*/  BRA `(.L_x_15156) ;  /* 0x0000000800f07947 */ /* 0x000fea0003800000 */
.L_x_15151:
        /* <DEDUP_REMOVED lines=12> */
.L_x_15165:
[----:B------:R-:W-:-:S05]  /*2a10*/  CS2R R6, SRZ ;  /* 0x0000000000067805 */ /* 0x000fca000001ff00 */
[----:B------:R0:W-:Y:S01]  /*2a20*/  STG.E.128 desc[UR36][R22.64], R4 ;  /* 0x0000000416007986 */ /* 0x0001e2000c101d24 */
[----:B------:R-:W-:Y:S05]  /*2a30*/  BRA `(.L_x_15156) ;  /* 0x0000000800b47947 */ /* 0x000fea0003800000 */
.L_x_15164:
        /* <DEDUP_REMOVED lines=23> */
.L_x_15169:
[----:B------:R-:W-:Y:S05]  /*2bb0*/  BSYNC.RECONVERGENT B0 ;  /* 0x0000000000007941 */ /* 0x000fea0003800200 */
.L_x_15168:
[----:B------:R-:W-:-:S05]  /*2bc0*/  LOP3.LUT R3, R0, 0x80, R3, 0xf8, !PT ;  /* 0x0000008000037812 */ /* 0x000fca00078ef803 */
[----:B------:R0:W-:Y:S01]  /*2bd0*/  STG.E.U8 desc[UR36][R22.64], R3 ;  /* 0x0000000316007986 */ /* 0x0001e2000c101124 */
[----:B------:R-:W-:Y:S05]  /*2be0*/  BRA `(.L_x_15156) ;  /* 0x0000000800487947 */ /* 0x000fea0003800000 */
.L_x_15167:
        /* <DEDUP_REMOVED lines=19> */
.L_x_15171:
[----:B------:R-:W-:Y:S05]  /*2d20*/  BSYNC.RECONVERGENT B0 ;  /* 0x0000000000007941 */ /* 0x000fea0003800200 */
.L_x_15170:
[----:B------:R-:W-:-:S05]  /*2d30*/  LOP3.LUT R3, R0, 0x80, R3, 0xf8, !PT ;  /* 0x0000008000037812 */ /* 0x000fca00078ef803 */
[----:B------:R0:W-:Y:S01]  /*2d40*/  STG.E.U8 desc[UR36][R22.64], R3 ;  /* 0x0000000316007986 */ /* 0x0001e2000c101124 */
[----:B------:R-:W-:Y:S05]  /*2d50*/  BRA `(.L_x_15156) ;  /* 0x0000000400ec7947 */ /* 0x000fea0003800000 */
.L_x_15166:
        /* <DEDUP_REMOVED lines=8> */
.L_x_15163:
        /* <DEDUP_REMOVED lines=11> */
.L_x_15174:
        /* <DEDUP_REMOVED lines=17> */
.L_x_15177:
[----:B------:R-:W-:-:S04]  /*2fa0*/  SHF.R.U32.HI R0, RZ, 0x14, R3 ;  /* 0x00000014ff007819 */ /* 0x000fc80000011603 */
[----:B------:R-:W-:-:S04]  /*2fb0*/  LOP3.LUT R0, R0, 0x1, RZ, 0xc0, !PT ;  /* 0x0000000100007812 */ /* 0x000fc800078ec0ff */
[----:B------:R-:W-:-:S04]  /*2fc0*/  IADD3 R0, PT, PT, R3, 0x487ffff, R0 ;  /* 0x0487ffff03007810 */ /* 0x000fc80007ffe000 */
[----:B------:R-:W-:-:S04]  /*2fd0*/  SHF.R.U32.HI R0, RZ, 0x14, R0 ;  /* 0x00000014ff007819 */ /* 0x000fc80000011600 */
[----:B------:R-:W-:-:S07]  /*2fe0*/  LOP3.LUT R0, R0, 0xff, RZ, 0xc0, !PT ;  /* 0x000000ff00007812 */ /* 0x000fce00078ec0ff */
.L_x_15178:
[----:B------:R-:W-:-:S04]  /*2ff0*/  SHF.R.U32.HI R3, RZ, 0x18, R3 ;  /* 0x00000018ff037819 */ /* 0x000fc80000011603 */
[----:B------:R-:W-:-:S04]  /*3000*/  LOP3.LUT R0, R0, 0x80, R3, 0xf8, !PT ;  /* 0x0000008000007812 */ /* 0x000fc800078ef803 */
[----:B------:R-:W-:-:S07]  /*3010*/  PRMT R11, R0, 0x7610, R11 ;  /* 0x00007610000b7816 */ /* 0x000fce000000000b */
.L_x_15176:
[----:B------:R-:W-:Y:S05]  /*3020*/  BSYNC.RECONVERGENT B0 ;  /* 0x0000000000007941 */ /* 0x000fea0003800200 */
.L_x_15175:
[----:B------:R1:W-:Y:S01]  /*3030*/  STG.E.U8 desc[UR36][R22.64], R11 ;  /* 0x0000000b16007986 */ /* 0x0003e2000c101124 */
[----:B------:R-:W-:Y:S05]  /*3040*/  BRA `(.L_x_15156) ;  /* 0x0000000400307947 */ /* 0x000fea0003800000 */
.L_x_15173:
        /* <DEDUP_REMOVED lines=17> */
.L_x_15181:
[----:B------:R-:W-:-:S04]  /*3160*/  SHF.R.U32.HI R0, RZ, 0x15, R3 ;  /* 0x00000015ff007819 */ /* 0x000fc80000011603 */
[----:B------:R-:W-:-:S04]  /*3170*/  LOP3.LUT R0, R0, 0x1, RZ, 0xc0, !PT ;  /* 0x0000000100007812 */ /* 0x000fc800078ec0ff */
[----:B------:R-:W-:-:S04]  /*3180*/  IADD3 R0, PT, PT, R3, 0x88fffff, R0 ;  /* 0x088fffff03007810 */ /* 0x000fc80007ffe000 */
[----:B------:R-:W-:-:S04]  /*3190*/  SHF.R.U32.HI R0, RZ, 0x15, R0 ;  /* 0x00000015ff007819 */ /* 0x000fc80000011600 */
[----:B------:R-:W-:-:S07]  /*31a0*/  LOP3.LUT R0, R0, 0xff, RZ, 0xc0, !PT ;  /* 0x000000ff00007812 */ /* 0x000fce00078ec0ff */
.L_x_15182:
[----:B------:R-:W-:-:S04]  /*31b0*/  SHF.R.U32.HI R3, RZ, 0x18, R3 ;  /* 0x00000018ff037819 */ /* 0x000fc80000011603 */
[----:B------:R-:W-:-:S04]  /*31c0*/  LOP3.LUT R0, R0, 0x80, R3, 0xf8, !PT ;  /* 0x0000008000007812 */ /* 0x000fc800078ef803 */
[----:B------:R-:W-:-:S07]  /*31d0*/  PRMT R11, R0, 0x7610, R11 ;  /* 0x00007610000b7816 */ /* 0x000fce000000000b */
.L_x_15180:
[----:B------:R-:W-:Y:S05]  /*31e0*/  BSYNC.RECONVERGENT B0 ;  /* 0x0000000000007941 */ /* 0x000fea0003800200 */
.L_x_15179:
[----:B------:R0:W-:Y:S01]  /*31f0*/  STG.E.U8 desc[UR36][R22.64], R11 ;  /* 0x0000000b16007986 */ /* 0x0001e2000c101124 */
[----:B------:R-:W-:Y:S05]  /*3200*/  BRA `(.L_x_15156) ;  /* 0x0000000000c07947 */ /* 0x000fea0003800000 */
.L_x_15172:
[----:B------:R-:W-:-:S09]  /*3210*/  UISETP.NE.AND UP0, UPT, UR4, 0x1c, UPT ;  /* 0x0000001c0400788c */ /* 0x000fd2000bf05270 */
[----:B------:R-:W-:Y:S05]  /*3220*/  BRA.U !UP0, `(.L_x_15183) ;  /* 0x0000000108b07547 */ /* 0x000fea000b800000 */
[----:B------:R-:W-:-:S09]  /*3230*/  UISETP.NE.AND UP0, UPT, UR4, 0x1d, UPT ;  /* 0x0000001d0400788c */ /* 0x000fd2000bf05270 */
[----:B------:R-:W-:Y:S05]  /*3240*/  BRA.U !UP0, `(.L_x_15184) ;  /* 0x00000001089c7547 */ /* 0x000fea000b800000 */
[----:B------:R-:W-:-:S09]  /*3250*/  UISETP.NE.AND UP0, UPT, UR4, 0x2c, UPT ;  /* 0x0000002c0400788c */ /* 0x000fd2000bf05270 */
[----:B------:R-:W-:Y:S05]  /*3260*/  BRA.U !UP0, `(.L_x_15185) ;  /* 0x0000000108447547 */ /* 0x000fea000b800000 */
.L_x_15155:
        /* <DEDUP_REMOVED lines=16> */
.L_x_15186:
[----:B------:R-:W-:Y:S05]  /*3370*/  BRA `(.L_x_15156) ;  /* 0x0000000000647947 */ /* 0x000fea0003800000 */
.L_x_15185:
        /* <DEDUP_REMOVED lines=20> */
.L_x_15184:
[----:B------:R-:W0:Y:S02]  /*34c0*/  F2I.U64.F64.TRUNC R4, R4 ;  /* 0x0000000400047311 */ /* 0x000e24000030d800 */
[----:B0-----:R0:W-:Y:S01]  /*34d0*/  STG.E.64 desc[UR36][R22.64], R4 ;  /* 0x0000000416007986 */ /* 0x0011e2000c101b24 */
[----:B------:R-:W-:Y:S05]  /*34e0*/  BRA `(.L_x_15156) ;  /* 0x0000000000087947 */ /* 0x000fea0003800000 */
.L_x_15183:
[----:B------:R-:W0:Y:S02]  /*34f0*/  F2I.U32.F64.TRUNC R5, R4 ;  /* 0x0000000400057311 */ /* 0x000e24000030d000 */
[----:B0-----:R3:W-:Y:S02]  /*3500*/  STG.E desc[UR36][R22.64], R5 ;  /* 0x0000000516007986 */ /* 0x0017e4000c101924 */
.L_x_15156:
[----:B------:R-:W-:-:S07]  /*3510*/  IADD3 R17, PT, PT, R17, 0x80, RZ ;  /* 0x0000008011117810 */ /* 0x000fce0007ffe0ff */
.L_x_15118:
[----:B------:R-:W-:Y:S05]  /*3520*/  BSYNC.RECONVERGENT B7 ;  /* 0x0000000000077941 */ /* 0x000fea0003800200 */
.L_x_15117:
[----:B------:R-:W5:Y:S01]  /*3530*/  LDCU UR4, c[0x0][0x380] ;  /* 0x00007000ff0477ac */ /* 0x000f620008000800 */
[----:B------:R-:W-:Y:S01]  /*3540*/  BSSY.RECONVERGENT B7, `(.L_x_15187) ;  /* 0x0000343000077945 */ /* 0x000fe20003800200 */
[----:B-----5:R-:W-:-:S13]  /*3550*/  ISETP.GE.AND P0, PT, R17, UR4, PT ;  /* 0x0000000411007c0c */ /* 0x020fda000bf06270 */
[----:B------:R-:W-:Y:S05]  /*3560*/  @P0 BRA `(.L_x_15188) ;  /* 0x0000003400000947 */ /* 0x000fea0003800000 */
[----:B------:R-:W5:Y:S01]  /*3570*/  LDCU UR4, c[0x0][0x388] ;  /* 0x00007100ff0477ac */ /* 0x000f620008000800 */
[----:B0-----:R-:W-:Y:S02]  /*3580*/  IMAD.MOV.U32 R0, RZ, RZ, RZ ;  /* 0x000000ffff007224 */ /* 0x001fe400078e00ff */
[----:B-1234-:R-:W-:Y:S01]  /*3590*/  IMAD.MOV.U32 R22, RZ, RZ, RZ ;  /* 0x000000ffff167224 */ /* 0x01efe200078e00ff */
[----:B-----5:R-:W-:-:S09]  /*35a0*/  UISETP.NE.AND UP0, UPT, UR4, URZ, UPT ;  /* 0x000000ff0400728c */ /* 0x020fd2000bf05270 */
        /* <DEDUP_REMOVED lines=299> */
.L_x_15189:
        /* <DEDUP_REMOVED lines=18> */
.L_x_15194:
[----:B------:R-:W2:Y:S02]  /*4980*/  LDG.E.U8 R2, desc[UR36][R4.64] ;  /* 0x0000002404027981 */ /* 0x000ea4000c1e1100 */
[----:B--2---:R-:W0:Y:S01]  /*4990*/  I2F.F64.U16 R2, R2 ;  /* 0x0000000200027312 */ /* 0x004e220000101800 */
[----:B------:R-:W-:Y:S05]  /*49a0*/  BRA `(.L_x_15196) ;  /* 0x0000000c00607947 */ /* 0x000fea0003800000 */
.L_x_15193:
        /* <DEDUP_REMOVED lines=9> */
.L_x_15198:
[----:B------:R-:W2:Y:S02]  /*4a40*/  LDG.E R2, desc[UR36][R4.64] ;  /* 0x0000002404027981 */ /* 0x000ea4000c1e1900 */
[----:B--2---:R-:W0:Y:S01]  /*4a50*/  I2F.F64 R2, R2 ;  /* 0x0000000200027312 */ /* 0x004e220000201c00 */
[----:B------:R-:W-:Y:S05]  /*4a60*/  BRA `(.L_x_15196) ;  /* 0x0000000c00307947 */ /* 0x000fea0003800000 */
.L_x_15197:
[----:B------:R-:W2:Y:S02]  /*4a70*/  LDG.E.U16 R2, desc[UR36][R4.64] ;  /* 0x0000002404027981 */ /* 0x000ea4000c1e1500 */
[----:B--2---:R-:W0:Y:S01]  /*4a80*/  I2F.F64.S16 R2, R2 ;  /* 0x0000000200027312 */ /* 0x004e220000101c00 */
[----:B------:R-:W-:Y:S05]  /*4a90*/  BRA `(.L_x_15196) ;  /* 0x0000000c00247947 */ /* 0x000fea0003800000 */
.L_x_15192:
        /* <DEDUP_REMOVED lines=10> */
.L_x_15200:
[----:B------:R-:W2:Y:S02]  /*4b40*/  LDG.E.U16 R0, desc[UR36][R4.64] ;  /* 0x0000002404007981 */ /* 0x000ea4000c1e1500 */
[----:B--2---:R-:W-:-:S05]  /*4b50*/  HADD2.F32 R0, -RZ, R0.H0_H0 ;  /* 0x20000000ff007230 */ /* 0x004fca0000004100 */
[----:B------:R-:W-:-:S04]  /*4b60*/  FMUL.FTZ R0, R0, 1 ;  /* 0x3f80000000007820 */ /* 0x000fc80000410000 */
[----:B------:R0:W1:Y:S01]  /*4b70*/  F2F.F64.F32 R2, R0 ;  /* 0x0000000000027310 */ /* 0x0000620000201800 */
[----:B------:R-:W-:Y:S05]  /*4b80*/  BRA `(.L_x_15196) ;  /* 0x0000000800e87947 */ /* 0x000fea0003800000 */
.L_x_15199:
        /* <DEDUP_REMOVED lines=10> */
.L_x_15202:
[----:B------:R-:W2:Y:S02]  /*4c30*/  LDG.E.U16 R4, desc[UR36][R4.64] ;  /* 0x0000002404047981 */ /* 0x000ea4000c1e1500 */
[----:B--2---:R-:W-:-:S05]  /*4c40*/  HADD2.F32 R0, -RZ, R4.H0_H0 ;  /* 0x20000004ff007230 */ /* 0x004fca0000004100 */
[----:B------:R-:W-:-:S04]  /*4c50*/  FMUL.FTZ R0, R0, 1 ;  /* 0x3f80000000007820 */ /* 0x000fc80000410000 */
[----:B------:R0:W1:Y:S01]  /*4c60*/  F2F.F64.F32 R2, R0 ;  /* 0x0000000000027310 */ /* 0x0000620000201800 */
[----:B------:R-:W-:Y:S05]  /*4c70*/  BRA `(.L_x_15196) ;  /* 0x0000000800ac7947 */ /* 0x000fea0003800000 */
.L_x_15201:
[----:B------:R0:W5:Y:S01]  /*4c80*/  LDG.E.64 R2, desc[UR36][R4.64] ;  /* 0x0000002404027981 */ /* 0x000162000c1e1b00 */
[----:B------:R-:W-:Y:S05]  /*4c90*/  BRA `(.L_x_15196) ;  /* 0x0000000800a47947 */ /* 0x000fea0003800000 */
.L_x_15191:
        /* <DEDUP_REMOVED lines=13> */
.L_x_15205:
[----:B------:R0:W5:Y:S01]  /*4d70*/  LDG.E.64 R2, desc[UR36][R4.64] ;  /* 0x0000002404027981 */ /* 0x000162000c1e1b00 */
[----:B------:R-:W-:Y:S05]  /*4d80*/  BRA `(.L_x_15196) ;  /* 0x0000000800687947 */ /* 0x000fea0003800000 */
.L_x_15204:
        /* <DEDUP_REMOVED lines=27> */
.L_x_15207:
        /* <DEDUP_REMOVED lines=14> */
.L_x_15206:
[----:B------:R-:W2:Y:S02]  /*5020*/  LDG.E.U16 R0, desc[UR36][R4.64] ;  /* 0x0000002404007981 */ /* 0x000ea4000c1e1500 */
[----:B--2---:R-:W-:-:S04]  /*5030*/  IMAD.U32 R0, R0, 0x10000, RZ ;  /* 0x0001000000007824 */ /* 0x004fc800078e00ff */
[----:B------:R-:W-:-:S04]  /*5040*/  FMUL.FTZ R0, R0, 1 ;  /* 0x3f80000000007820 */ /* 0x000fc80000410000 */
[----:B------:R0:W1:Y:S01]  /*5050*/  F2F.F64.F32 R2, R0 ;  /* 0x0000000000027310 */ /* 0x0000620000201800 */
[----:B------:R-:W-:Y:S05]  /*5060*/  BRA `(.L_x_15196) ;  /* 0x0000000400b07947 */ /* 0x000fea0003800000 */
.L_x_15203:
        /* <DEDUP_REMOVED lines=11> */
.L_x_15210:
        /* <DEDUP_REMOVED lines=21> */
.L_x_15212:
[----:B------:R-:W-:Y:S05]  /*5270*/  BSYNC.RECONVERGENT B0 ;  /* 0x0000000000007941 */ /* 0x000fea0003800200 */
.L_x_15211:
[----:B------:R-:W-:Y:S02]  /*5280*/  SHF.L.U32 R0, R0, 0x14, RZ ;  /* 0x0000001400007819 */ /* 0x000fe400000006ff */
[----:B------:R-:W-:-:S04]  /*5290*/  LEA R2, R2, 0x3b800000, 0x17 ;  /* 0x3b80000002027811 */ /* 0x000fc800078eb8ff */
[----:B------:R-:W-:-:S05]  /*52a0*/  LOP3.LUT R0, R2, R0, R7, 0xfe, !PT ;  /* 0x0000000002007212 */ /* 0x000fca00078efe07 */
[----:B------:R-:W-:-:S04]  /*52b0*/  FMUL.FTZ R0, R0, 1 ;  /* 0x3f80000000007820 */ /* 0x000fc80000410000 */
[----:B------:R4:W0:Y:S01]  /*52c0*/  F2F.F64.F32 R2, R0 ;  /* 0x0000000000027310 */ /* 0x0008220000201800 */
[----:B------:R-:W-:Y:S05]  /*52d0*/  BRA `(.L_x_15196) ;  /* 0x0000000400147947 */ /* 0x000fea0003800000 */
.L_x_15209:
        /* <DEDUP_REMOVED lines=21> */
.L_x_15214:
[----:B------:R-:W-:Y:S05]  /*5430*/  BSYNC.RECONVERGENT B0 ;  /* 0x0000000000007941 */ /* 0x000fea0003800200 */
.L_x_15213:
[----:B------:R-:W-:Y:S01]  /*5440*/  IMAD.SHL.U32 R0, R0, 0x200000, RZ ;  /* 0x0020000000007824 */ /* 0x000fe200078e00ff */
[----:B------:R-:W-:-:S04]  /*5450*/  LEA R2, R2, 0x37800000, 0x17 ;  /* 0x3780000002027811 */ /* 0x000fc800078eb8ff */
[----:B------:R-:W-:-:S05]  /*5460*/  LOP3.LUT R0, R2, R0, R7, 0xfe, !PT ;  /* 0x0000000002007212 */ /* 0x000fca00078efe07 */
[----:B------:R-:W-:-:S04]  /*5470*/  FMUL.FTZ R0, R0, 1 ;  /* 0x3f80000000007820 */ /* 0x000fc80000410000 */
[----:B------:R0:W1:Y:S01]  /*5480*/  F2F.F64.F32 R2, R0 ;  /* 0x0000000000027310 */ /* 0x0000620000201800 */
[----:B------:R-:W-:Y:S05]  /*5490*/  BRA `(.L_x_15196) ;  /* 0x0000000000a47947 */ /* 0x000fea0003800000 */
.L_x_15208:
        /* <DEDUP_REMOVED lines=18> */
.L_x_15195:
        /* <DEDUP_REMOVED lines=16> */
.L_x_15217:
[----:B------:R-:W-:Y:S01]  /*56c0*/  CS2R R2, SRZ ;  /* 0x0000000000027805 */ /* 0x000fe2000001ff00 */
[----:B------:R-:W-:Y:S06]  /*56d0*/  BRA `(.L_x_15196) ;  /* 0x0000000000147947 */ /* 0x000fec0003800000 */
.L_x_15216:
[----:B------:R-:W2:Y:S02]  /*56e0*/  LDG.E.64 R2, desc[UR36][R4.64] ;  /* 0x0000002404027981 */ /* 0x000ea4000c1e1b00 */
[----:B--2---:R-:W1:Y:S01]  /*56f0*/  I2F.F64.U64 R2, R2 ;  /* 0x0000000200027312 */ /* 0x004e620000301800 */
[----:B------:R-:W-:Y:S05]  /*5700*/  BRA `(.L_x_15196) ;  /* 0x0000000000087947 */ /* 0x000fea0003800000 */
.L_x_15215:
[----:B------:R-:W2:Y:S02]  /*5710*/  LDG.E R2, desc[UR36][R4.64] ;  /* 0x0000002404027981 */ /* 0x000ea4000c1e1900 */
[----:B--2---:R-:W0:Y:S02]  /*5720*/  I2F.F64.U32 R2, R2 ;  /* 0x0000000200027312 */ /* 0x004e240000201800 */
.L_x_15196:
[----:B------:R-:W-:Y:S05]  /*5730*/  BSYNC.RECONVERGENT B6 ;  /* 0x0000000000067941 */ /* 0x000fea0003800200 */
.L_x_15190:
[----:B01-3-5:R-:W0:Y:S01]  /*5740*/  MUFU.RCP64H R5, R3 ;  /* 0x0000000300057308 */ /* 0x02be220000001800 */
[----:B------:R-:W-:Y:S01]  /*5750*/  IMAD.MOV.U32 R4, RZ, RZ, 0x1 ;  /* 0x00000001ff047424 */ /* 0x000fe200078e00ff */
[----:B------:R-:W1:Y:S01]  /*5760*/  LDCU.64 UR4, c[0x0][0x598] ;  /* 0x0000b300ff0477ac */ /* 0x000e620008000a00 */
[----:B--2-4-:R-:W2:Y:S01]  /*5770*/  LDC R0, c[0x0][0x59c] ;  /* 0x00016700ff007b82 */ /* 0x014ea20000000800 */
        /* <DEDUP_REMOVED lines=19> */
.L_x_15219:
[----:B------:R-:W-:Y:S05]  /*58b0*/  BSYNC.RECONVERGENT B0 ;  /* 0x0000000000007941 */ /* 0x000fea0003800200 */
.L_x_15218:
        /* <DEDUP_REMOVED lines=14> */
.L_x_15223:
[----:B------:R-:W0:Y:S02]  /*59a0*/  F2I.S64.F64.TRUNC R4, R4 ;  /* 0x0000000400047311 */ /* 0x000e24000030d900 */
[----:B0-----:R-:W-:-:S05]  /*59b0*/  IMAD.MOV.U32 R3, RZ, RZ, R4 ;  /* 0x000000ffff037224 */ /* 0x001fca00078e0004 */
[----:B------:R3:W-:Y:S01]  /*59c0*/  STG.E.U8 desc[UR36][R22.64], R3 ;  /* 0x0000000316007986 */ /* 0x0007e2000c101124 */
[----:B------:R-:W-:Y:S05]  /*59d0*/  BRA `(.L_x_15225) ;  /* 0x0000000c00e07947 */ /* 0x000fea0003800000 */
.L_x_15222:
        /* <DEDUP_REMOVED lines=9> */
.L_x_15227:
[----:B------:R-:W0:Y:S02]  /*5a70*/  F2I.F64.TRUNC R5, R4 ;  /* 0x0000000400057311 */ /* 0x000e24000030d100 */
[----:B0-----:R2:W-:Y:S01]  /*5a80*/  STG.E desc[UR36][R22.64], R5 ;  /* 0x0000000516007986 */ /* 0x0015e2000c101924 */
[----:B------:R-:W-:Y:S05]  /*5a90*/  BRA `(.L_x_15225) ;  /* 0x0000000c00b07947 */ /* 0x000fea0003800000 */
.L_x_15226:
[----:B------:R-:W0:Y:S02]  /*5aa0*/  F2I.F64.TRUNC R5, R4 ;  /* 0x0000000400057311 */ /* 0x000e24000030d100 */
[----:B0-----:R0:W-:Y:S01]  /*5ab0*/  STG.E.U16 desc[UR36][R22.64], R5 ;  /* 0x0000000516007986 */ /* 0x0011e2000c101524 */
[----:B------:R-:W-:Y:S05]  /*5ac0*/  BRA `(.L_x_15225) ;  /* 0x0000000c00a47947 */ /* 0x000fea0003800000 */
.L_x_15221:
        /* <DEDUP_REMOVED lines=13> */
.L_x_15229:
        /* <DEDUP_REMOVED lines=8> */
.L_x_15228:
        /* <DEDUP_REMOVED lines=14> */
.L_x_15231:
        /* <DEDUP_REMOVED lines=9> */
.L_x_15230:
[----:B------:R0:W-:Y:S01]  /*5d90*/  STG.E.64 desc[UR36][R22.64], R4 ;  /* 0x0000000416007986 */ /* 0x0001e2000c101b24 */
[----:B------:R-:W-:Y:S05]  /*5da0*/  BRA `(.L_x_15225) ;  /* 0x0000000800ec7947 */ /* 0x000fea0003800000 */
.L_x_15220:
        /* <DEDUP_REMOVED lines=13> */
.L_x_15235:
        /* <DEDUP_REMOVED lines=21> */
.L_x_15238:
[----:B------:R-:W-:-:S04]  /*5fd0*/  SHF.R.U32.HI R3, RZ, 0x18, R3 ;  /* 0x00000018ff037819 */ /* 0x000fc80000011603 */
[----:B------:R-:W-:-:S04]  /*5fe0*/  LOP3.LUT R0, R0, 0x80, R3, 0xf8, !PT ;  /* 0x0000008000007812 */ /* 0x000fc800078ef803 */
[----:B------:R-:W-:-:S07]  /*5ff0*/  PRMT R11, R0, 0x7610, R11 ;  /* 0x00007610000b7816 */ /* 0x000fce000000000b */
.L_x_15237:
[----:B------:R-:W-:Y:S05]  /*6000*/  BSYNC.RECONVERGENT B0 ;  /* 0x0000000000007941 */ /* 0x000fea0003800200 */
.L_x_15236:
[----:B------:R0:W-:Y:S01]  /*6010*/  STG.E.U8 desc[UR36][R22.64], R11 ;  /* 0x0000000b16007986 */ /* 0x0001e2000c101124 */
[----:B------:R-:W-:Y:S05]  /*6020*/  BRA `(.L_x_15225) ;  /* 0x00000008004c7947 */ /* 0x000fea0003800000 */
.L_x_15234:
        /* <DEDUP_REMOVED lines=21> */
.L_x_15241:
[----:B------:R-:W-:-:S04]  /*6180*/  SHF.R.U32.HI R3, RZ, 0x18, R3 ;  /* 0x00000018ff037819 */ /* 0x000fc80000011603 */
[----:B------:R-:W-:-:S04]  /*6190*/  LOP3.LUT R0, R0, 0x80, R3, 0xf8, !PT ;  /* 0x0000008000007812 */ /* 0x000fc800078ef803 */
[----:B------:R-:W-:-:S07]  /*61a0*/  PRMT R11, R0, 0x7610, R11 ;  /* 0x00007610000b7816 */ /* 0x000fce000000000b */
.L_x_15240:
[----:B------:R-:W-:Y:S05]  /*61b0*/  BSYNC.RECONVERGENT B0 ;  /* 0x0000000000007941 */ /* 0x000fea0003800200 */
.L_x_15239:
[----:B------:R0:W-:Y:S01]  /*61c0*/  STG.E.U8 desc[UR36][R22.64], R11 ;  /* 0x0000000b16007986 */ /* 0x0001e2000c101124 */
[----:B------:R-:W-:Y:S05]  /*61d0*/  BRA `(.L_x_15225) ;  /* 0x0000000400e07947 */ /* 0x000fea0003800000 */
.L_x_15233:
        /* <DEDUP_REMOVED lines=26> */
.L_x_15243:
[----:B------:R-:W0:Y:S02]  /*6380*/  F2I.U64.F64.TRUNC R4, R4 ;  /* 0x0000000400047311 */ /* 0x000e24000030d800 */
[----:B0-----:R0:W-:Y:S01]  /*6390*/  STG.E.64 desc[UR36][R22.64], R4 ;  /* 0x0000000416007986 */ /* 0x0011e2000c101b24 */
[----:B------:R-:W-:Y:S05]  /*63a0*/  BRA `(.L_x_15225) ;  /* 0x00000004006c7947 */ /* 0x000fea0003800000 */
.L_x_15242:
[----:B------:R-:W0:Y:S02]  /*63b0*/  F2I.U32.F64.TRUNC R5, R4 ;  /* 0x0000000400057311 */ /* 0x000e24000030d000 */
[----:B0-----:R0:W-:Y:S01]  /*63c0*/  STG.E desc[UR36][R22.64], R5 ;  /* 0x0000000516007986 */ /* 0x0011e2000c101924 */
[----:B------:R-:W-:Y:S05]  /*63d0*/  BRA `(.L_x_15225) ;  /* 0x0000000400607947 */ /* 0x000fea0003800000 */
.L_x_15232:
        /* <DEDUP_REMOVED lines=10> */
.L_x_15245:
[----:B------:R-:W-:-:S05]  /*6480*/  CS2R R6, SRZ ;  /* 0x0000000000067805 */ /* 0x000fca000001ff00 */
[----:B------:R0:W-:Y:S01]  /*6490*/  STG.E.128 desc[UR36][R22.64], R4 ;  /* 0x0000000416007986 */ /* 0x0001e2000c101d24 */
[----:B------:R-:W-:Y:S05]  /*64a0*/  BRA `(.L_x_15225) ;  /* 0x00000004002c7947 */ /* 0x000fea0003800000 */
.L_x_15244:
[----:B------:R-:W-:-:S09]  /*64b0*/  UISETP.NE.AND UP0, UPT, UR4, 0xf, UPT ;  /* 0x0000000f0400788c */ /* 0x000fd2000bf05270 */
[----:B------:R-:W-:Y:S05]  /*64c0*/  BRA.U !UP0, `(.L_x_15246) ;  /* 0x0000000508087547 */ /* 0x000fea000b800000 */
[----:B------:R-:W-:-:S09]  /*64d0*/  UISETP.NE.AND UP0, UPT, UR4, 0x17, UPT ;  /* 0x000000170400788c */ /* 0x000fd2000bf05270 */
[----:B------:R-:W-:Y:S05]  /*64e0*/  BRA.U !UP0, `(.L_x_15247) ;  /* 0x0000000108a07547 */ /* 0x000fea000b800000 */
[----:B------:R-:W-:-:S09]  /*64f0*/  UISETP.NE.AND UP0, UPT, UR4, 0x18, UPT ;  /* 0x000000180400788c */ /* 0x000fd2000bf05270 */
[----:B------:R-:W-:Y:S05]  /*6500*/  BRA.U !UP0, `(.L_x_15248) ;  /* 0x0000000108447547 */ /* 0x000fea000b800000 */
.L_x_15224:
        /* <DEDUP_REMOVED lines=16> */
.L_x_15249:
[----:B------:R-:W-:Y:S05]  /*6610*/  BRA `(.L_x_15225) ;  /* 0x0000000000d07947 */ /* 0x000fea0003800000 */
.L_x_15248:
        /* <DEDUP_REMOVED lines=17> */
.L_x_15251:
[----:B------:R-:W-:Y:S05]  /*6730*/  BSYNC.RECONVERGENT B0 ;  /* 0x0000000000007941 */ /* 0x000fea0003800200 */
.L_x_15250:
[----:B------:R-:W-:-:S05]  /*6740*/  LOP3.LUT R3, R0, 0x80, R3, 0xf8, !PT ;  /* 0x0000008000037812 */ /* 0x000fca00078ef803 */
[----:B------:R0:W-:Y:S01]  /*6750*/  STG.E.U8 desc[UR36][R22.64], R3 ;  /* 0x0000000316007986 */ /* 0x0001e2000c101124 */
[----:B------:R-:W-:Y:S05]  /*6760*/  BRA `(.L_x_15225) ;  /* 0x00000000007c7947 */ /* 0x000fea0003800000 */
.L_x_15247:
        /* <DEDUP_REMOVED lines=16> */
.L_x_15253:
[----:B------:R-:W-:Y:S01]  /*6870*/  IMAD.MOV.U32 R0, RZ, RZ, 0x7f ;  /* 0x0000007fff007424 */ /* 0x000fe200078e00ff */
[----:B------:R-:W-:-:S04]  /*6880*/  ISETP.GT.U32.AND P0, PT, R2, 0x7f800000, PT ;  /* 0x7f8000000200780c */ /* 0x000fc80003f04070 */
[----:B------:R-:W-:-:S09]  /*6890*/  SEL R0, R0, 0x7c, P0 ;  /* 0x0000007c00007807 */ /* 0x000fd20000000000 */
.L_x_15254:
[----:B------:R-:W-:Y:S05]  /*68a0*/  BSYNC.RECONVERGENT B0 ;  /* 0x0000000000007941 */ /* 0x000fea0003800200 */
.L_x_15252:
[----:B------:R-:W-:-:S04]  /*68b0*/  SHF.R.U32.HI R3, RZ, 0x18, R3 ;  /* 0x00000018ff037819 */ /* 0x000fc80000011603 */
[----:B------:R-:W-:-:S05]  /*68c0*/  LOP3.LUT R3, R0, 0x80, R3, 0xf8, !PT ;  /* 0x0000008000037812 */ /* 0x000fca00078ef803 */
[----:B------:R0:W-:Y:S01]  /*68d0*/  STG.E.U8 desc[UR36][R22.64], R3 ;  /* 0x0000000316007986 */ /* 0x0001e2000c101124 */
[----:B------:R-:W-:Y:S05]  /*68e0*/  BRA `(.L_x_15225) ;  /* 0x00000000001c7947 */ /* 0x000fea0003800000 */
.L_x_15246:
[----:B------:R-:W-:Y:S01]  /*68f0*/  UMOV UR4, 0xf0000000 ;  /* 0xf000000000047882 */ /* 0x000fe20000000000 */
[----:B------:R-:W-:Y:S01]  /*6900*/  UMOV UR5, 0x380fffff ;  /* 0x380fffff00057882 */ /* 0x000fe20000000000 */
[----:B------:R-:W0:Y:S01]  /*6910*/  F2F.F32.F64 R0, R4 ;  /* 0x0000000400007310 */ /* 0x000e220000301000 */
[----:B------:R-:W-:-:S14]  /*6920*/  DSETP.GEU.AND P0, PT, |R4|, UR4, PT ;  /* 0x0000000404007e2a */ /* 0x000fdc000bf0e200 */
[----:B0-----:R-:W-:-:S05]  /*6930*/  @!P0 FMUL R0, R0, 1.175494350822287508e-38 ;  /* 0x0080000000008820 */ /* 0x001fca0000400000 */
[----:B------:R-:W-:-:S05]  /*6940*/  F2FP.BF16.F32.PACK_AB R0, RZ, R0 ;  /* 0x00000000ff00723e */ /* 0x000fca00000010ff */
[----:B------:R0:W-:Y:S02]  /*6950*/  STG.E.U16 desc[UR36][R22.64], R0 ;  /* 0x0000000016007986 */ /* 0x0001e4000c101524 */
.L_x_15225:
[----:B------:R-:W-:-:S07]  /*6960*/  IADD3 R17, PT, PT, R17, 0x80, RZ ;  /* 0x0000008011117810 */ /* 0x000fce0007ffe0ff */
.L_x_15188:
[----:B------:R-:W-:Y:S05]  /*6970*/  BSYNC.RECONVERGENT B7 ;  /* 0x0000000000077941 */ /* 0x000fea0003800200 */
.L_x_15187:
        /* <DEDUP_REMOVED lines=10> */
[----:B------:R-:W-:Y:S01]  /*6a20*/  MOV R16, RZ ;  /* 0x000000ff00107202 */ /* 0x000fe20000000f00 */
        /* <DEDUP_REMOVED lines=296> */
.L_x_15257:
        /* <DEDUP_REMOVED lines=18> */
.L_x_15262:
[----:B------:R-:W2:Y:S02]  /*7dd0*/  LDG.E.U8 R2, desc[UR36][R4.64] ;  /* 0x0000002404027981 */ /* 0x000ea4000c1e1100 */
[----:B--2---:R-:W0:Y:S01]  /*7de0*/  I2F.F64.U16 R2, R2 ;  /* 0x0000000200027312 */ /* 0x004e220000101800 */
[----:B------:R-:W-:Y:S05]  /*7df0*/  BRA `(.L_x_15264) ;  /* 0x0000000c00607947 */ /* 0x000fea0003800000 */
.L_x_15261:
        /* <DEDUP_REMOVED lines=9> */
.L_x_15266:
[----:B------:R-:W2:Y:S02]  /*7e90*/  LDG.E R2, desc[UR36][R4.64] ;  /* 0x0000002404027981 */ /* 0x000ea4000c1e1900 */
[----:B--2---:R-:W3:Y:S01]  /*7ea0*/  I2F.F64 R2, R2 ;  /* 0x0000000200027312 */ /* 0x004ee20000201c00 */
[----:B------:R-:W-:Y:S05]  /*7eb0*/  BRA `(.L_x_15264) ;  /* 0x0000000c00307947 */ /* 0x000fea0003800000 */
.L_x_15265:
[----:B------:R-:W2:Y:S02]  /*7ec0*/  LDG.E.U16 R2, desc[UR36][R4.64] ;  /* 0x0000002404027981 */ /* 0x000ea4000c1e1500 */
[----:B--2---:R-:W2:Y:S01]  /*7ed0*/  I2F.F64.S16 R2, R2 ;  /* 0x0000000200027312 */ /* 0x004ea20000101c00 */
[----:B------:R-:W-:Y:S05]  /*7ee0*/  BRA `(.L_x_15264) ;  /* 0x0000000c00247947 */ /* 0x000fea0003800000 */
.L_x_15260:
        /* <DEDUP_REMOVED lines=10> */
.L_x_15268:
[----:B------:R-:W2:Y:S02]  /*7f90*/  LDG.E.U16 R0, desc[UR36][R4.64] ;  /* 0x0000002404007981 */ /* 0x000ea4000c1e1500 */
[----:B--2---:R-:W-:-:S05]  /*7fa0*/  HADD2.F32 R0, -RZ, R0.H0_H0 ;  /* 0x20000000ff007230 */ /* 0x004fca0000004100 */
[----:B------:R-:W-:-:S04]  /*7fb0*/  FMUL.FTZ R0, R0, 1 ;  /* 0x3f80000000007820 */ /* 0x000fc80000410000 */
[----:B------:R0:W1:Y:S01]  /*7fc0*/  F2F.F64.F32 R2, R0 ;  /* 0x0000000000027310 */ /* 0x0000620000201800 */
[----:B------:R-:W-:Y:S05]  /*7fd0*/  BRA `(.L_x_15264) ;  /* 0x0000000800e87947 */ /* 0x000fea0003800000 */
.L_x_15267:
        /* <DEDUP_REMOVED lines=10> */
.L_x_15270:
[----:B------:R-:W2:Y:S02]  /*8080*/  LDG.E.U16 R4, desc[UR36][R4.64] ;  /* 0x0000002404047981 */ /* 0x000ea4000c1e1500 */
[----:B--2---:R-:W-:-:S05]  /*8090*/  HADD2.F32 R0, -RZ, R4.H0_H0 ;  /* 0x20000004ff007230 */ /* 0x004fca0000004100 */
[----:B------:R-:W-:-:S04]  /*80a0*/  FMUL.FTZ R0, R0, 1 ;  /* 0x3f80000000007820 */ /* 0x000fc80000410000 */
[----:B------:R0:W1:Y:S01]  /*80b0*/  F2F.F64.F32 R2, R0 ;  /* 0x0000000000027310 */ /* 0x0000620000201800 */
[----:B------:R-:W-:Y:S05]  /*80c0*/  BRA `(.L_x_15264) ;  /* 0x0000000800ac7947 */ /* 0x000fea0003800000 */
.L_x_15269:
[----:B------:R0:W5:Y:S01]  /*80d0*/  LDG.E.64 R2, desc[UR36][R4.64] ;  /* 0x0000002404027981 */ /* 0x000162000c1e1b00 */
[----:B------:R-:W-:Y:S05]  /*80e0*/  BRA `(.L_x_15264) ;  /* 0x0000000800a47947 */ /* 0x000fea0003800000 */
.L_x_15259:
        /* <DEDUP_REMOVED lines=13> */
.L_x_15273:
[----:B------:R0:W5:Y:S01]  /*81c0*/  LDG.E.64 R2, desc[UR36][R4.64] ;  /* 0x0000002404027981 */ /* 0x000162000c1e1b00 */
[----:B------:R-:W-:Y:S05]  /*81d0*/  BRA `(.L_x_15264) ;  /* 0x0000000800687947 */ /* 0x000fea0003800000 */
.L_x_15272:
        /* <DEDUP_REMOVED lines=27> */
.L_x_15275:
        /* <DEDUP_REMOVED lines=14> */
.L_x_15274:
[----:B------:R-:W2:Y:S02]  /*8470*/  LDG.E.U16 R0, desc[UR36][R4.64] ;  /* 0x0000002404007981 */ /* 0x000ea4000c1e1500 */
[----:B--2---:R-:W-:-:S04]  /*8480*/  IMAD.U32 R0, R0, 0x10000, RZ ;  /* 0x0001000000007824 */ /* 0x004fc800078e00ff */
[----:B------:R-:W-:-:S04]  /*8490*/  FMUL.FTZ R0, R0, 1 ;  /* 0x3f80000000007820 */ /* 0x000fc80000410000 */
[----:B------:R0:W1:Y:S01]  /*84a0*/  F2F.F64.F32 R2, R0 ;  /* 0x0000000000027310 */ /* 0x0000620000201800 */
[----:B------:R-:W-:Y:S05]  /*84b0*/  BRA `(.L_x_15264) ;  /* 0x0000000400b07947 */ /* 0x000fea0003800000 */
.L_x_15271:
        /* <DEDUP_REMOVED lines=11> */
.L_x_15278:
        /* <DEDUP_REMOVED lines=21> */
.L_x_15280:
[----:B------:R-:W-:Y:S05]  /*86c0*/  BSYNC.RECONVERGENT B0 ;  /* 0x0000000000007941 */ /* 0x000fea0003800200 */
.L_x_15279:
[----:B------:R-:W-:Y:S02]  /*86d0*/  SHF.L.U32 R0, R0, 0x14, RZ ;  /* 0x0000001400007819 */ /* 0x000fe400000006ff */
[----:B------:R-:W-:-:S04]  /*86e0*/  LEA R2, R2, 0x3b800000, 0x17 ;  /* 0x3b80000002027811 */ /* 0x000fc800078eb8ff */
[----:B------:R-:W-:-:S05]  /*86f0*/  LOP3.LUT R0, R2, R0, R7, 0xfe, !PT ;  /* 0x0000000002007212 */ /* 0x000fca00078efe07 */
[----:B------:R-:W-:-:S04]  /*8700*/  FMUL.FTZ R0, R0, 1 ;  /* 0x3f80000000007820 */ /* 0x000fc80000410000 */
[----:B------:R0:W1:Y:S01]  /*8710*/  F2F.F64.F32 R2, R0 ;  /* 0x0000000000027310 */ /* 0x0000620000201800 */
[----:B------:R-:W-:Y:S05]  /*8720*/  BRA `(.L_x_15264) ;  /* 0x0000000400147947 */ /* 0x000fea0003800000 */
.L_x_15277:
        /* <DEDUP_REMOVED lines=21> */
.L_x_15282:
[----:B------:R-:W-:Y:S05]  /*8880*/  BSYNC.RECONVERGENT B0 ;  /* 0x0000000000007941 */ /* 0x000fea0003800200 */
.L_x_15281:
[----:B------:R-:W-:Y:S01]  /*8890*/  IMAD.SHL.U32 R0, R0, 0x200000, RZ ;  /* 0x0020000000007824 */ /* 0x000fe200078e00ff */
[----:B------:R-:W-:-:S04]  /*88a0*/  LEA R2, R2, 0x37800000, 0x17 ;  /* 0x3780000002027811 */ /* 0x000fc800078eb8ff */
[----:B------:R-:W-:-:S05]  /*88b0*/  LOP3.LUT R0, R2, R0, R7, 0xfe, !PT ;  /* 0x0000000002007212 */ /* 0x000fca00078efe07 */
[----:B------:R-:W-:-:S04]  /*88c0*/  FMUL.FTZ R0, R0, 1 ;  /* 0x3f80000000007820 */ /* 0x000fc80000410000 */
[----:B------:R0:W1:Y:S01]  /*88d0*/  F2F.F64.F32 R2, R0 ;  /* 0x0000000000027310 */ /* 0x0000620000201800 */
[----:B------:R-:W-:Y:S05]  /*88e0*/  BRA `(.L_x_15264) ;  /* 0x0000000000a47947 */ /* 0x000fea0003800000 */
.L_x_15276:
        /* <DEDUP_REMOVED lines=18> */
.L_x_15263:
        /* <DEDUP_REMOVED lines=16> */
.L_x_15285:
[----:B------:R-:W-:Y:S01]  /*8b10*/  CS2R R2, SRZ ;  /* 0x0000000000027805 */ /* 0x000fe2000001ff00 */
[----:B------:R-:W-:Y:S06]  /*8b20*/  BRA `(.L_x_15264) ;  /* 0x0000000000147947 */ /* 0x000fec0003800000 */
.L_x_15284:
[----:B------:R-:W2:Y:S02]  /*8b30*/  LDG.E.64 R2, desc[UR36][R4.64] ;  /* 0x0000002404027981 */ /* 0x000ea4000c1e1b00 */
[----:B--2---:R-:W0:Y:S01]  /*8b40*/  I2F.F64.U64 R2, R2 ;  /* 0x0000000200027312 */ /* 0x004e220000301800 */
[----:B------:R-:W-:Y:S05]  /*8b50*/  BRA `(.L_x_15264) ;  /* 0x0000000000087947 */ /* 0x000fea0003800000 */
.L_x_15283:
[----:B------:R-:W2:Y:S02]  /*8b60*/  LDG.E R2, desc[UR36][R4.64] ;  /* 0x0000002404027981 */ /* 0x000ea4000c1e1900 */
[----:B--2---:R-:W0:Y:S02]  /*8b70*/  I2F.F64.U32 R2, R2 ;  /* 0x0000000200027312 */ /* 0x004e240000201800 */
.L_x_15264:
[----:B------:R-:W-:Y:S05]  /*8b80*/  BSYNC.RECONVERGENT B6 ;  /* 0x0000000000067941 */ /* 0x000fea0003800200 */
.L_x_15258:
[----:B012345:R-:W0:Y:S01]  /*8b90*/  MUFU.RCP64H R5, R3 ;  /* 0x0000000300057308 */ /* 0x03fe220000001800 */
[----:B------:R-:W-:Y:S01]  /*8ba0*/  MOV R4, 0x1 ;  /* 0x0000000100047802 */ /* 0x000fe20000000f00 */
[----:B------:R-:W1:Y:S01]  /*8bb0*/  LDCU.64 UR4, c[0x0][0x598] ;  /* 0x0000b300ff0477ac */ /* 0x000e620008000a00 */
[----:B------:R-:W2:Y:S01]  /*8bc0*/  LDC R0, c[0x0][0x59c] ;  /* 0x00016700ff007b82 */ /* 0x000ea20000000800 */
        /* <DEDUP_REMOVED lines=13> */
[----:B------:R-:W-:Y:S01]  /*8ca0*/  FSETP.GT.AND P0, PT, |R6|, 1.469367938527859385e-39, PT ;  /* 0x001000000600780b */ /* 0x000fe20003f04200 */
[----:B------:R-:W-:-:S12]  /*8cb0*/  IMAD.X R23, RZ, RZ, UR5, P1 ;  /* 0x00000005ff177e24 */ /* 0x000fd800088e06ff */
[----:B------:R-:W-:Y:S05]  /*8cc0*/  @P0 BRA P2, `(.L_x_15287) ;  /* 0x00000000000c0947 */ /* 0x000fea0001000000 */
[----:B------:R-:W-:Y:S02]  /*8cd0*/  MOV R9, R3 ;  /* 0x0000000300097202 */ /* 0x000fe40000000f00 */
[----:B------:R-:W-:-:S07]  /*8ce0*/  MOV R0, 0x8d00 ;  /* 0x00008d0000007802 */ /* 0x000fce0000000f00 */
[----:B------:R-:W-:Y:S05]  /*8cf0*/  CALL.REL.NOINC `($__internal_56_$__cuda_sm20_div_rn_f64_full) ;  /* 0x00000044003c7944 */ /* 0x000fea0003c00000 */
.L_x_15287:
[----:B------:R-:W-:Y:S05]  /*8d00*/  BSYNC.RECONVERGENT B0 ;  /* 0x0000000000007941 */ /* 0x000fea0003800200 */
.L_x_15286:
        /* <DEDUP_REMOVED lines=14> */
.L_x_15291:
[----:B------:R-:W0:Y:S02]  /*8df0*/  F2I.S64.F64.TRUNC R4, R4 ;  /* 0x0000000400047311 */ /* 0x000e24000030d900 */
[----:B0-----:R-:W-:-:S05]  /*8e00*/  IMAD.MOV.U32 R3, RZ, RZ, R4 ;  /* 0x000000ffff037224 */ /* 0x001fca00078e0004 */
[----:B------:R3:W-:Y:S01]  /*8e10*/  STG.E.U8 desc[UR36][R22.64], R3 ;  /* 0x0000000316007986 */ /* 0x0007e2000c101124 */
[----:B------:R-:W-:Y:S05]  /*8e20*/  BRA `(.L_x_15293) ;  /* 0x0000000c00e07947 */ /* 0x000fea0003800000 */
.L_x_15290:
        /* <DEDUP_REMOVED lines=9> */
.L_x_15295:
[----:B------:R-:W0:Y:S02]  /*8ec0*/  F2I.F64.TRUNC R5, R4 ;  /* 0x0000000400057311 */ /* 0x000e24000030d100 */
[----:B0-----:R2:W-:Y:S01]  /*8ed0*/  STG.E desc[UR36][R22.64], R5 ;  /* 0x0000000516007986 */ /* 0x0015e2000c101924 */
[----:B------:R-:W-:Y:S05]  /*8ee0*/  BRA `(.L_x_15293) ;  /* 0x0000000c00b07947 */ /* 0x000fea0003800000 */
.L_x_15294:
[----:B------:R-:W0:Y:S02]  /*8ef0*/  F2I.F64.TRUNC R5, R4 ;  /* 0x0000000400057311 */ /* 0x000e24000030d100 */
[----:B0-----:R0:W-:Y:S01]  /*8f00*/  STG.E.U16 desc[UR36][R22.64], R5 ;  /* 0x0000000516007986 */ /* 0x0011e2000c101524 */
[----:B------:R-:W-:Y:S05]  /*8f10*/  BRA `(.L_x_15293) ;  /* 0x0000000c00a47947 */ /* 0x000fea0003800000 */
.L_x_15289:
        /* <DEDUP_REMOVED lines=13> */
.L_x_15297:
        /* <DEDUP_REMOVED lines=8> */
.L_x_15296:
        /* <DEDUP_REMOVED lines=14> */
.L_x_15299:
        /* <DEDUP_REMOVED lines=9> */
.L_x_15298:
[----:B------:R0:W-:Y:S01]  /*91e0*/  STG.E.64 desc[UR36][R22.64], R4 ;  /* 0x0000000416007986 */ /* 0x0001e2000c101b24 */
[----:B------:R-:W-:Y:S05]  /*91f0*/  BRA `(.L_x_15293) ;  /* 0x0000000800ec7947 */ /* 0x000fea0003800000 */
.L_x_15288:
        /* <DEDUP_REMOVED lines=13> */
.L_x_15303:
        /* <DEDUP_REMOVED lines=21> */
.L_x_15306:
[----:B------:R-:W-:-:S04]  /*9420*/  SHF.R.U32.HI R3, RZ, 0x18, R3 ;  /* 0x00000018ff037819 */ /* 0x000fc80000011603 */
[----:B------:R-:W-:-:S04]  /*9430*/  LOP3.LUT R0, R0, 0x80, R3, 0xf8, !PT ;  /* 0x0000008000007812 */ /* 0x000fc800078ef803 */
[----:B------:R-:W-:-:S07]  /*9440*/  PRMT R11, R0, 0x7610, R11 ;  /* 0x00007610000b7816 */ /* 0x000fce000000000b */
.L_x_15305:
[----:B------:R-:W-:Y:S05]  /*9450*/  BSYNC.RECONVERGENT B0 ;  /* 0x0000000000007941 */ /* 0x000fea0003800200 */
.L_x_15304:
[----:B------:R0:W-:Y:S01]  /*9460*/  STG.E.U8 desc[UR36][R22.64], R11 ;  /* 0x0000000b16007986 */ /* 0x0001e2000c101124 */
[----:B------:R-:W-:Y:S05]  /*9470*/  BRA `(.L_x_15293) ;  /* 0x00000008004c7947 */ /* 0x000fea0003800000 */
.L_x_15302:
        /* <DEDUP_REMOVED lines=21> */
.L_x_15309:
[----:B------:R-:W-:-:S04]  /*95d0*/  SHF.R.U32.HI R3, RZ, 0x18, R3 ;  /* 0x00000018ff037819 */ /* 0x000fc80000011603 */
[----:B------:R-:W-:-:S04]  /*95e0*/  LOP3.LUT R0, R0, 0x80, R3, 0xf8, !PT ;  /* 0x0000008000007812 */ /* 0x000fc800078ef803 */
[----:B------:R-:W-:-:S07]  /*95f0*/  PRMT R11, R0, 0x7610, R11 ;  /* 0x00007610000b7816 */ /* 0x000fce000000000b */
.L_x_15308:
[----:B------:R-:W-:Y:S05]  /*9600*/  BSYNC.RECONVERGENT B0 ;  /* 0x0000000000007941 */ /* 0x000fea0003800200 */
.L_x_15307:
[----:B------:R0:W-:Y:S01]  /*9610*/  STG.E.U8 desc[UR36][R22.64], R11 ;  /* 0x0000000b16007986 */ /* 0x0001e2000c101124 */
[----:B------:R-:W-:Y:S05]  /*9620*/  BRA `(.L_x_15293) ;  /* 0x0000000400e07947 */ /* 0x000fea0003800000 */
.L_x_15301:
        /* <DEDUP_REMOVED lines=26> */
.L_x_15311:
[----:B------:R-:W0:Y:S02]  /*97d0*/  F2I.U64.F64.TRUNC R4, R4 ;  /* 0x0000000400047311 */ /* 0x000e24000030d800 */
[----:B0-----:R0:W-:Y:S01]  /*97e0*/  STG.E.64 desc[UR36][R22.64], R4 ;  /* 0x0000000416007986 */ /* 0x0011e2000c101b24 */
[----:B------:R-:W-:Y:S05]  /*97f0*/  BRA `(.L_x_15293) ;  /* 0x00000004006c7947 */ /* 0x000fea0003800000 */
.L_x_15310:
[----:B------:R-:W0:Y:S02]  /*9800*/  F2I.U32.F64.TRUNC R5, R4 ;  /* 0x0000000400057311 */ /* 0x000e24000030d000 */
[----:B0-----:R0:W-:Y:S01]  /*9810*/  STG.E desc[UR36][R22.64], R5 ;  /* 0x0000000516007986 */ /* 0x0011e2000c101924 */
[----:B------:R-:W-:Y:S05]  /*9820*/  BRA `(.L_x_15293) ;  /* 0x0000000400607947 */ /* 0x000fea0003800000 */
.L_x_15300:
        /* <DEDUP_REMOVED lines=10> */
.L_x_15313:
[----:B------:R-:W-:-:S05]  /*98d0*/  CS2R R6, SRZ ;  /* 0x0000000000067805 */ /* 0x000fca000001ff00 */
[----:B------:R0:W-:Y:S01]  /*98e0*/  STG.E.128 desc[UR36][R22.64], R4 ;  /* 0x0000000416007986 */ /* 0x0001e2000c101d24 */
[----:B------:R-:W-:Y:S05]  /*98f0*/  BRA `(.L_x_15293) ;  /* 0x00000004002c7947 */ /* 0x000fea0003800000 */
.L_x_15312:
[----:B------:R-:W-:-:S09]  /*9900*/  UISETP.NE.AND UP0, UPT, UR4, 0xf, UPT ;  /* 0x0000000f0400788c */ /* 0x000fd2000bf05270 */
[----:B------:R-:W-:Y:S05]  /*9910*/  BRA.U !UP0, `(.L_x_15314) ;  /* 0x0000000508087547 */ /* 0x000fea000b800000 */
[----:B------:R-:W-:-:S09]  /*9920*/  UISETP.NE.AND UP0, UPT, UR4, 0x17, UPT ;  /* 0x000000170400788c */ /* 0x000fd2000bf05270 */
[----:B------:R-:W-:Y:S05]  /*9930*/  BRA.U !UP0, `(.L_x_15315) ;  /* 0x0000000108a07547 */ /* 0x000fea000b800000 */
[----:B------:R-:W-:-:S09]  /*9940*/  UISETP.NE.AND UP0, UPT, UR4, 0x18, UPT ;  /* 0x000000180400788c */ /* 0x000fd2000bf05270 */
[----:B------:R-:W-:Y:S05]  /*9950*/  BRA.U !UP0, `(.L_x_15316) ;  /* 0x0000000108447547 */ /* 0x000fea000b800000 */
.L_x_15292:
        /* <DEDUP_REMOVED lines=16> */
.L_x_15317:
[----:B------:R-:W-:Y:S05]  /*9a60*/  BRA `(.L_x_15293) ;  /* 0x0000000000d07947 */ /* 0x000fea0003800000 */
.L_x_15316:
        /* <DEDUP_REMOVED lines=17> */
.L_x_15319:
[----:B------:R-:W-:Y:S05]  /*9b80*/  BSYNC.RECONVERGENT B0 ;  /* 0x0000000000007941 */ /* 0x000fea0003800200 */
.L_x_15318:
[----:B------:R-:W-:-:S05]  /*9b90*/  LOP3.LUT R3, R0, 0x80, R3, 0xf8, !PT ;  /* 0x0000008000037812 */ /* 0x000fca00078ef803 */
[----:B------:R0:W-:Y:S01]  /*9ba0*/  STG.E.U8 desc[UR36][R22.64], R3 ;  /* 0x0000000316007986 */ /* 0x0001e2000c101124 */
[----:B------:R-:W-:Y:S05]  /*9bb0*/  BRA `(.L_x_15293) ;  /* 0x00000000007c7947 */ /* 0x000fea0003800000 */
.L_x_15315:
        /* <DEDUP_REMOVED lines=16> */
.L_x_15321:
[----:B------:R-:W-:Y:S01]  /*9cc0*/  IMAD.MOV.U32 R0, RZ, RZ, 0x7f ;  /* 0x0000007fff007424 */ /* 0x000fe200078e00ff */
[----:B------:R-:W-:-:S04]  /*9cd0*/  ISETP.GT.U32.AND P0, PT, R2, 0x7f800000, PT ;  /* 0x7f8000000200780c */ /* 0x000fc80003f04070 */
[----:B------:R-:W-:-:S09]  /*9ce0*/  SEL R0, R0, 0x7c, P0 ;  /* 0x0000007c00007807 */ /* 0x000fd20000000000 */
.L_x_15322:
[----:B------:R-:W-:Y:S05]  /*9cf0*/  BSYNC.RECONVERGENT B0 ;  /* 0x0000000000007941 */ /* 0x000fea0003800200 */
.L_x_15320:
[----:B------:R-:W-:-:S04]  /*9d00*/  SHF.R.U32.HI R3, RZ, 0x18, R3 ;  /* 0x00000018ff037819 */ /* 0x000fc80000011603 */
[----:B------:R-:W-:-:S05]  /*9d10*/  LOP3.LUT R3, R0, 0x80, R3, 0xf8, !PT ;  /* 0x0000008000037812 */ /* 0x000fca00078ef803 */
[----:B------:R0:W-:Y:S01]  /*9d20*/  STG.E.U8 desc[UR36][R22.64], R3 ;  /* 0x0000000316007986 */ /* 0x0001e2000c101124 */
[----:B------:R-:W-:Y:S05]  /*9d30*/  BRA `(.L_x_15293) ;  /* 0x00000000001c7947 */ /* 0x000fea0003800000 */
.L_x_15314:
[----:B------:R-:W-:Y:S01]  /*9d40*/  UMOV UR4, 0xf0000000 ;  /* 0xf000000000047882 */ /* 0x000fe20000000000 */
[----:B------:R-:W-:Y:S01]  /*9d50*/  UMOV UR5, 0x380fffff ;  /* 0x380fffff00057882 */ /* 0x000fe20000000000 */
[----:B------:R-:W0:Y:S01]  /*9d60*/  F2F.F32.F64 R0, R4 ;  /* 0x0000000400007310 */ /* 0x000e220000301000 */
[----:B------:R-:W-:-:S14]  /*9d70*/  DSETP.GEU.AND P0, PT, |R4|, UR4, PT ;  /* 0x0000000404007e2a */ /* 0x000fdc000bf0e200 */
[----:B0-----:R-:W-:-:S05]  /*9d80*/  @!P0 FMUL R0, R0, 1.175494350822287508e-38 ;  /* 0x0080000000008820 */ /* 0x001fca0000400000 */
[----:B------:R-:W-:-:S05]  /*9d90*/  F2FP.BF16.F32.PACK_AB R0, RZ, R0 ;  /* 0x00000000ff00723e */ /* 0x000fca00000010ff */
[----:B------:R0:W-:Y:S02]  /*9da0*/  STG.E.U16 desc[UR36][R22.64], R0 ;  /* 0x0000000016007986 */ /* 0x0001e4000c101524 */
.L_x_15293:
[----:B------:R-:W-:-:S07]  /*9db0*/  IADD3 R17, PT, PT, R17, 0x80, RZ ;  /* 0x0000008011117810 */ /* 0x000fce0007ffe0ff */
.L_x_15256:
[----:B------:R-:W-:Y:S05]  /*9dc0*/  BSYNC.RECONVERGENT B7 ;  /* 0x0000000000077941 */ /* 0x000fea0003800200 */
.L_x_15255:
[----:B------:R-:W5:Y:S02]  /*9dd0*/  LDCU UR4, c[0x0][0x380] ;  /* 0x00007000ff0477ac */ /* 0x000f640008000800 */
[----:B-----5:R-:W-:-:S13]  /*9de0*/  ISETP.GE.AND P0, PT, R17, UR4, PT ;  /* 0x0000000411007c0c */ /* 0x020fda000bf06270 */
[----:B------:R-:W-:Y:S05]  /*9df0*/  @P0 EXIT ;  /* 0x000000000000094d */ /* 0x000fea0003800000 */
[----:B------:R-:W5:Y:S01]  /*9e00*/  LDCU UR4, c[0x0][0x388] ;  /* 0x00007100ff0477ac */ /* 0x000f620008000800 */
[----:B0-----:R-:W-:Y:S01]  /*9e10*/  IMAD.MOV.U32 R0, RZ, RZ, RZ ;  /* 0x000000ffff007224 */ /* 0x001fe200078e00ff */
[----:B------:R-:W-:Y:S01]  /*9e20*/  MOV R16, RZ ;  /* 0x000000ff00107202 */ /* 0x000fe20000000f00 */
[----:B-----5:R-:W-:-:S09]  /*9e30*/  UISETP.NE.AND UP0, UPT, UR4, URZ, UPT ;  /* 0x000000ff0400728c */ /* 0x020fd2000bf05270 */
[----:B------:R-:W-:Y:S05]  /*9e40*/  BRA.U !UP0, `(.L_x_15323) ;  /* 0x0000001108a87547 */ /* 0x000fea000b800000 */
[----:B------:R-:W0:Y:S01]  /*9e50*/  LDCU.64 UR4, c[0x0][0x390] ;  /* 0x00007200ff0477ac */ /* 0x000e220008000a00 */
[----:B------:R-:W-:Y:S01]  /*9e60*/  IMAD.MOV.U32 R16, RZ, RZ, RZ ;  /* 0x000000ffff107224 */ /* 0x000fe200078e00ff */
[----:B------:R-:W5:Y:S01]  /*9e70*/  LDCU UR6, c[0x0][0x38c] ;  /* 0x00007180ff0677ac */ /* 0x000f620008000800 */
[----:B------:R-:W1:Y:S01]  /*9e80*/  LDCU.64 UR8, c[0x0][0x4b8] ;  /* 0x00009700ff0877ac */ /* 0x000e620008000a00 */
[----:B------:R-:W-:Y:S01]  /*9e90*/  UISETP.NE.AND UP0, UPT, UR43, URZ, UPT ;  /* 0x000000ff2b00728c */ /* 0x000fe2000bf05270 */
[----:B0-----:R-:W-:-:S05]  /*9ea0*/  IMAD.HI.U32 R2, R17, UR4, R16 ;  /* 0x0000000411027c27 */ /* 0x001fca000f8e0010 */
[----:B---34-:R-:W-:-:S04]  /*9eb0*/  SHF.R.U32.HI R3, RZ, UR5, R2 ;  /* 0x00000005ff037c19 */ /* 0x018fc80008011602 */
[----:B------:R-:W-:-:S05]  /*9ec0*/  IADD3 R0, PT, PT, -R3, RZ, RZ ;  /* 0x000000ff03007210 */ /* 0x000fca0007ffe1ff */
[----:B-----5:R-:W-:-:S04]  /*9ed0*/  IMAD R0, R0, UR6, R17 ;  /* 0x0000000600007c24 */ /* 0x020fc8000f8e0211 */
[C---:B-1----:R-:W-:Y:S02]  /*9ee0*/  IMAD R16, R0.reuse, UR8, RZ ;  /* 0x0000000800107c24 */ /* 0x042fe4000f8e02ff */
[----:B------:R-:W-:Y:S01]  /*9ef0*/  IMAD R0, R0, UR9, RZ ;  /* 0x0000000900007c24 */ /* 0x000fe2000f8e02ff */
[----:B------:R-:W-:Y:S06]  /*9f00*/  BRA.U !UP0, `(.L_x_15323) ;  /* 0x0000001108787547 */ /* 0x000fec000b800000 */
[----:B------:R-:W0:Y:S01]  /*9f10*/  LDCU.64 UR6, c[0x0][0x398] ;  /* 0x00007300ff0677ac */ /* 0x000e220008000a00 */
[----:B------:R-:W-:Y:S01]  /*9f20*/  IMAD.MOV.U32 R2, RZ, RZ, RZ ;  /* 0x000000ffff027224 */ /* 0x000fe200078e00ff */
[----:B------:R-:W2:Y:S01]  /*9f30*/  LDCU UR4, c[0x0][0x3a0] ;  /* 0x00007400ff0477ac */ /* 0x000ea20008000800 */
[----:B------:R-:W1:Y:S01]  /*9f40*/  LDCU.64 UR8, c[0x0][0x4c0] ;  /* 0x00009800ff0877ac */ /* 0x000e620008000a00 */
[----:B------:R-:W-:Y:S01]  /*9f50*/  UISETP.NE.AND UP0, UPT, UR38, 0x2, UPT ;  /* 0x000000022600788c */ /* 0x000fe2000bf05270 */
[----:B0-----:R-:W-:-:S05]  /*9f60*/  IMAD.HI.U32 R4, R3, UR7, R2 ;  /* 0x0000000703047c27 */ /* 0x001fca000f8e0002 */
[----:B--2---:R-:W-:-:S04]  /*9f70*/  SHF.R.U32.HI R5, RZ, UR4, R4 ;  /* 0x00000004ff057c19 */ /* 0x004fc80008011604 */
[----:B------:R-:W-:-:S05]  /*9f80*/  IADD3 R2, PT, PT, -R5, RZ, RZ ;  /* 0x000000ff05027210 */ /* 0x000fca0007ffe1ff */
[----:B------:R-:W-:-:S04]  /*9f90*/  IMAD R3, R2, UR6, R3 ;  /* 0x0000000602037c24 */ /* 0x000fc8000f8e0203 */
[C---:B-1----:R-:W-:Y:S02]  /*9fa0*/  IMAD R16, R3.reuse, UR8, R16 ;  /* 0x0000000803107c24 */ /* 0x042fe4000f8e0210 */
        /* <DEDUP_REMOVED lines=276> */
.L_x_15323:
[----:B------:R-:W0:Y:S01]  /*b0f0*/  LDCU.128 UR8, c[0x0][0x580] ;  /* 0x0000b000ff0877ac */ /* 0x000e220008000c00 */
[----:B------:R-:W-:Y:S01]  /*b100*/  BSSY.RECONVERGENT B6, `(.L_x_15324) ;  /* 0x00000ee000067945 */ /* 0x000fe20003800200 */
[----:B------:R-:W-:-:S04]  /*b110*/  UPRMT UR4, UR44, 0x9910, URZ ;  /* 0x000099102c047896 */ /* 0x000fc800080000ff */
[----:B------:R-:W-:Y:S01]  /*b120*/  UISETP.GT.AND UP0, UPT, UR4, 0x9, UPT ;  /* 0x000000090400788c */ /* 0x000fe2000bf04270 */
[----:B0-----:R-:W-:Y:S02]  /*b130*/  IADD3 R16, P0, PT, R16, UR8, RZ ;  /* 0x0000000810107c10 */ /* 0x001fe4000ff1e0ff */
[----:B-1----:R-:W-:-:S03]  /*b140*/  IADD3 R4, P1, PT, R0, UR10, RZ ;  /* 0x0000000a00047c10 */ /* 0x002fc6000ff3e0ff */
[----:B------:R-:W-:Y:S01]  /*b150*/  IMAD.X R17, RZ, RZ, UR9, P0 ;  /* 0x00000009ff117e24 */ /* 0x000fe200080e06ff */
[----:B--234-:R-:W-:Y:S02]  /*b160*/  IADD3.X R5, PT, PT, RZ, UR11, RZ, P1, !PT ;  /* 0x0000000bff057c10 */ /* 0x01cfe40008ffe4ff */
        /* <DEDUP_REMOVED lines=12> */
.L_x_15328:
[----:B------:R-:W2:Y:S02]  /*b230*/  LDG.E.U8 R2, desc[UR36][R4.64] ;  /* 0x0000002404027981 */ /* 0x000ea4000c1e1100 */
[----:B--2---:R-:W4:Y:S01]  /*b240*/  I2F.F64.U16 R2, R2 ;  /* 0x0000000200027312 */ /* 0x004f220000101800 */
[----:B------:R-:W-:Y:S05]  /*b250*/  BRA `(.L_x_15330) ;  /* 0x0000000c00607947 */ /* 0x000fea0003800000 */
.L_x_15327:
        /* <DEDUP_REMOVED lines=9> */
.L_x_15332:
[----:B------:R-:W2:Y:S02]  /*b2f0*/  LDG.E R2, desc[UR36][R4.64] ;  /* 0x0000002404027981 */ /* 0x000ea4000c1e1900 */
[----:B--2---:R-:W2:Y:S01]  /*b300*/  I2F.F64 R2, R2 ;  /* 0x0000000200027312 */ /* 0x004ea20000201c00 */
[----:B------:R-:W-:Y:S05]  /*b310*/  BRA `(.L_x_15330) ;  /* 0x0000000c00307947 */ /* 0x000fea0003800000 */
.L_x_15331:
[----:B------:R-:W2:Y:S02]  /*b320*/  LDG.E.U16 R2, desc[UR36][R4.64] ;  /* 0x0000002404027981 */ /* 0x000ea4000c1e1500 */
[----:B--2---:R-:W0:Y:S01]  /*b330*/  I2F.F64.S16 R2, R2 ;  /* 0x0000000200027312 */ /* 0x004e220000101c00 */
[----:B------:R-:W-:Y:S05]  /*b340*/  BRA `(.L_x_15330) ;  /* 0x0000000c00247947 */ /* 0x000fea0003800000 */
.L_x_15326:
        /* <DEDUP_REMOVED lines=10> */
.L_x_15334:
[----:B------:R-:W2:Y:S02]  /*b3f0*/  LDG.E.U16 R0, desc[UR36][R4.64] ;  /* 0x0000002404007981 */ /* 0x000ea4000c1e1500 */
[----:B--2---:R-:W-:-:S05]  /*b400*/  HADD2.F32 R0, -RZ, R0.H0_H0 ;  /* 0x20000000ff007230 */ /* 0x004fca0000004100 */
[----:B------:R-:W-:-:S04]  /*b410*/  FMUL.FTZ R0, R0, 1 ;  /* 0x3f80000000007820 */ /* 0x000fc80000410000 */
[----:B------:R0:W1:Y:S01]  /*b420*/  F2F.F64.F32 R2, R0 ;  /* 0x0000000000027310 */ /* 0x0000620000201800 */
[----:B------:R-:W-:Y:S05]  /*b430*/  BRA `(.L_x_15330) ;  /* 0x0000000800e87947 */ /* 0x000fea0003800000 */
.L_x_15333:
        /* <DEDUP_REMOVED lines=10> */
.L_x_15336:
[----:B------:R-:W2:Y:S02]  /*b4e0*/  LDG.E.U16 R4, desc[UR36][R4.64] ;  /* 0x0000002404047981 */ /* 0x000ea4000c1e1500 */
[----:B--2---:R-:W-:-:S05]  /*b4f0*/  HADD2.F32 R0, -RZ, R4.H0_H0 ;  /* 0x20000004ff007230 */ /* 0x004fca0000004100 */
[----:B------:R-:W-:-:S04]  /*b500*/  FMUL.FTZ R0, R0, 1 ;  /* 0x3f80000000007820 */ /* 0x000fc80000410000 */
[----:B------:R0:W1:Y:S01]  /*b510*/  F2F.F64.F32 R2, R0 ;  /* 0x0000000000027310 */ /* 0x0000620000201800 */
[----:B------:R-:W-:Y:S05]  /*b520*/  BRA `(.L_x_15330) ;  /* 0x0000000800ac7947 */ /* 0x000fea0003800000 */
.L_x_15335:
[----:B------:R0:W5:Y:S01]  /*b530*/  LDG.E.64 R2, desc[UR36][R4.64] ;  /* 0x0000002404027981 */ /* 0x000162000c1e1b00 */
[----:B------:R-:W-:Y:S05]  /*b540*/  BRA `(.L_x_15330) ;  /* 0x0000000800a47947 */ /* 0x000fea0003800000 */
.L_x_15325:
        /* <DEDUP_REMOVED lines=13> */
.L_x_15339:
[----:B------:R0:W5:Y:S01]  /*b620*/  LDG.E.64 R2, desc[UR36][R4.64] ;  /* 0x0000002404027981 */ /* 0x000162000c1e1b00 */
[----:B------:R-:W-:Y:S05]  /*b630*/  BRA `(.L_x_15330) ;  /* 0x0000000800687947 */ /* 0x000fea0003800000 */
.L_x_15338:
        /* <DEDUP_REMOVED lines=27> */
.L_x_15341:
        /* <DEDUP_REMOVED lines=14> */
.L_x_15340:
[----:B------:R-:W2:Y:S02]  /*b8d0*/  LDG.E.U16 R0, desc[UR36][R4.64] ;  /* 0x0000002404007981 */ /* 0x000ea4000c1e1500 */
[----:B--2---:R-:W-:-:S04]  /*b8e0*/  IMAD.U32 R0, R0, 0x10000, RZ ;  /* 0x0001000000007824 */ /* 0x004fc800078e00ff */
[----:B------:R-:W-:-:S04]  /*b8f0*/  FMUL.FTZ R0, R0, 1 ;  /* 0x3f80000000007820 */ /* 0x000fc80000410000 */
[----:B------:R0:W1:Y:S01]  /*b900*/  F2F.F64.F32 R2, R0 ;  /* 0x0000000000027310 */ /* 0x0000620000201800 */
[----:B------:R-:W-:Y:S05]  /*b910*/  BRA `(.L_x_15330) ;  /* 0x0000000400b07947 */ /* 0x000fea0003800000 */
.L_x_15337:
        /* <DEDUP_REMOVED lines=11> */
.L_x_15344:
        /* <DEDUP_REMOVED lines=21> */
.L_x_15346:
[----:B------:R-:W-:Y:S05]  /*bb20*/  BSYNC.RECONVERGENT B0 ;  /* 0x0000000000007941 */ /* 0x000fea0003800200 */
.L_x_15345:
[----:B------:R-:W-:Y:S02]  /*bb30*/  SHF.L.U32 R0, R0, 0x14, RZ ;  /* 0x0000001400007819 */ /* 0x000fe400000006ff */
[----:B------:R-:W-:-:S04]  /*bb40*/  LEA R2, R2, 0x3b800000, 0x17 ;  /* 0x3b80000002027811 */ /* 0x000fc800078eb8ff */
[----:B------:R-:W-:-:S05]  /*bb50*/  LOP3.LUT R0, R2, R0, R7, 0xfe, !PT ;  /* 0x0000000002007212 */ /* 0x000fca00078efe07 */
[----:B------:R-:W-:-:S04]  /*bb60*/  FMUL.FTZ R0, R0, 1 ;  /* 0x3f80000000007820 */ /* 0x000fc80000410000 */
[----:B------:R0:W1:Y:S01]  /*bb70*/  F2F.F64.F32 R2, R0 ;  /* 0x0000000000027310 */ /* 0x0000620000201800 */
[----:B------:R-:W-:Y:S05]  /*bb80*/  BRA `(.L_x_15330) ;  /* 0x0000000400147947 */ /* 0x000fea0003800000 */
.L_x_15343:
        /* <DEDUP_REMOVED lines=21> */
.L_x_15348:
[----:B------:R-:W-:Y:S05]  /*bce0*/  BSYNC.RECONVERGENT B0 ;  /* 0x0000000000007941 */ /* 0x000fea0003800200 */
.L_x_15347:
[----:B------:R-:W-:Y:S01]  /*bcf0*/  IMAD.SHL.U32 R0, R0, 0x200000, RZ ;  /* 0x0020000000007824 */ /* 0x000fe200078e00ff */
[----:B------:R-:W-:-:S04]  /*bd00*/  LEA R2, R2, 0x37800000, 0x17 ;  /* 0x3780000002027811 */ /* 0x000fc800078eb8ff */
[----:B------:R-:W-:-:S05]  /*bd10*/  LOP3.LUT R0, R2, R0, R7, 0xfe, !PT ;  /* 0x0000000002007212 */ /* 0x000fca00078efe07 */
[----:B------:R-:W-:-:S04]  /*bd20*/  FMUL.FTZ R0, R0, 1 ;  /* 0x3f80000000007820 */ /* 0x000fc80000410000 */
[----:B------:R0:W1:Y:S01]  /*bd30*/  F2F.F64.F32 R2, R0 ;  /* 0x0000000000027310 */ /* 0x0000620000201800 */
[----:B------:R-:W-:Y:S05]  /*bd40*/  BRA `(.L_x_15330) ;  /* 0x0000000000a47947 */ /* 0x000fea0003800000 */
.L_x_15342:
        /* <DEDUP_REMOVED lines=18> */
.L_x_15329:
        /* <DEDUP_REMOVED lines=16> */
.L_x_15351:
[----:B------:R-:W-:Y:S01]  /*bf70*/  CS2R R2, SRZ ;  /* 0x0000000000027805 */ /* 0x000fe2000001ff00 */
[----:B------:R-:W-:Y:S06]  /*bf80*/  BRA `(.L_x_15330) ;  /* 0x0000000000147947 */ /* 0x000fec0003800000 */
.L_x_15350:
[----:B------:R-:W2:Y:S02]  /*bf90*/  LDG.E.64 R2, desc[UR36][R4.64] ;  /* 0x0000002404027981 */ /* 0x000ea4000c1e1b00 */
[----:B--2---:R-:W0:Y:S01]  /*bfa0*/  I2F.F64.U64 R2, R2 ;  /* 0x0000000200027312 */ /* 0x004e220000301800 */
[----:B------:R-:W-:Y:S05]  /*bfb0*/  BRA `(.L_x_15330) ;  /* 0x0000000000087947 */ /* 0x000fea0003800000 */
.L_x_15349:
[----:B------:R-:W2:Y:S02]  /*bfc0*/  LDG.E R2, desc[UR36][R4.64] ;  /* 0x0000002404027981 */ /* 0x000ea4000c1e1900 */
[----:B--2---:R-:W0:Y:S02]  /*bfd0*/  I2F.F64.U32 R2, R2 ;  /* 0x0000000200027312 */ /* 0x004e240000201800 */
.L_x_15330:
[----:B------:R-:W-:Y:S05]  /*bfe0*/  BSYNC.RECONVERGENT B6 ;  /* 0x0000000000067941 */ /* 0x000fea0003800200 */
.L_x_15324:
        /* <DEDUP_REMOVED lines=12> */
[----:B------:R-:W-:-:S08]  /*c0b0*/  DFMA R8, R6, -R2, UR4 ;  /* 0x0000000406087e2b */ /* 0x000fd00008000802 */
[----:B------:R-:W-:-:S10]  /*c0c0*/  DFMA R4, R4, R8, R6 ;  /* 0x000000080404722b */ /* 0x000fd40000000006 */
[----:B------:R-:W-:-:S05]  /*c0d0*/  FFMA R6, RZ, R3, R5 ;  /* 0x00000003ff067223 */ /* 0x000fca0000000005 */
[----:B------:R-:W-:-:S13]  /*c0e0*/  FSETP.GT.AND P0, PT, |R6|, 1.469367938527859385e-39, PT ;  /* 0x001000000600780b */ /* 0x000fda0003f04200 */
[----:B------:R-:W-:Y:S05]  /*c0f0*/  @P0 BRA P1, `(.L_x_15353) ;  /* 0x00000000000c0947 */ /* 0x000fea0000800000 */
[----:B------:R-:W-:Y:S01]  /*c100*/  IMAD.MOV.U32 R9, RZ, RZ, R3 ;  /* 0x000000ffff097224 */ /* 0x000fe200078e0003 */
[----:B------:R-:W-:-:S07]  /*c110*/  MOV R0, 0xc130 ;  /* 0x0000c13000007802 */ /* 0x000fce0000000f00 */
[----:B------:R-:W-:Y:S05]  /*c120*/  CALL.REL.NOINC `($__internal_56_$__cuda_sm20_div_rn_f64_full) ;  /* 0x0000001000307944 */ /* 0x000fea0003c00000 */
.L_x_15353:
[----:B------:R-:W-:Y:S05]  /*c130*/  BSYNC.RECONVERGENT B0 ;  /* 0x0000000000007941 */ /* 0x000fea0003800200 */
.L_x_15352:
        /* <DEDUP_REMOVED lines=14> */
.L_x_15357:
[----:B------:R-:W0:Y:S02]  /*c220*/  F2I.S64.F64.TRUNC R4, R4 ;  /* 0x0000000400047311 */ /* 0x000e24000030d900 */
[----:B0-----:R-:W-:-:S05]  /*c230*/  MOV R3, R4 ;  /* 0x0000000400037202 */ /* 0x001fca0000000f00 */
[----:B------:R-:W-:Y:S01]  /*c240*/  STG.E.U8 desc[UR36][R16.64], R3 ;  /* 0x0000000310007986 */ /* 0x000fe2000c101124 */
[----:B------:R-:W-:Y:S05]  /*c250*/  EXIT ;  /* 0x000000000000794d */ /* 0x000fea0003800000 */
.L_x_15356:
        /* <DEDUP_REMOVED lines=9> */
.L_x_15360:
[----:B------:R-:W0:Y:S02]  /*c2f0*/  F2I.F64.TRUNC R5, R4 ;  /* 0x0000000400057311 */ /* 0x000e24000030d100 */
[----:B0-----:R-:W-:Y:S01]  /*c300*/  STG.E desc[UR36][R16.64], R5 ;  /* 0x0000000510007986 */ /* 0x001fe2000c101924 */
[----:B------:R-:W-:Y:S05]  /*c310*/  EXIT ;  /* 0x000000000000794d */ /* 0x000fea0003800000 */
.L_x_15359:
[----:B------:R-:W0:Y:S02]  /*c320*/  F2I.F64.TRUNC R5, R4 ;  /* 0x0000000400057311 */ /* 0x000e24000030d100 */
[----:B0-----:R-:W-:Y:S01]  /*c330*/  STG.E.U16 desc[UR36][R16.64], R5 ;  /* 0x0000000510007986 */ /* 0x001fe2000c101524 */
[----:B------:R-:W-:Y:S05]  /*c340*/  EXIT ;  /* 0x000000000000794d */ /* 0x000fea0003800000 */
.L_x_15355:
        /* <DEDUP_REMOVED lines=13> */
.L_x_15362:
        /* <DEDUP_REMOVED lines=8> */
.L_x_15361:
        /* <DEDUP_REMOVED lines=14> */
.L_x_15364:
        /* <DEDUP_REMOVED lines=9> */
.L_x_15363:
[----:B------:R-:W-:Y:S01]  /*c610*/  STG.E.64 desc[UR36][R16.64], R4 ;  /* 0x0000000410007986 */ /* 0x000fe2000c101b24 */
[----:B------:R-:W-:Y:S05]  /*c620*/  EXIT ;  /* 0x000000000000794d */ /* 0x000fea0003800000 */
.L_x_15354:
        /* <DEDUP_REMOVED lines=13> */
.L_x_15368:
        /* <DEDUP_REMOVED lines=21> */
.L_x_15371:
[----:B------:R-:W-:-:S04]  /*c850*/  SHF.R.U32.HI R3, RZ, 0x18, R3 ;  /* 0x00000018ff037819 */ /* 0x000fc80000011603 */
[----:B------:R-:W-:-:S04]  /*c860*/  LOP3.LUT R0, R0, 0x80, R3, 0xf8, !PT ;  /* 0x0000008000007812 */ /* 0x000fc800078ef803 */
[----:B------:R-:W-:-:S07]  /*c870*/  PRMT R8, R0, 0x7610, R8 ;  /* 0x0000761000087816 */ /* 0x000fce0000000008 */
.L_x_15370:
[----:B------:R-:W-:Y:S05]  /*c880*/  BSYNC.RECONVERGENT B0 ;  /* 0x0000000000007941 */ /* 0x000fea0003800200 */
.L_x_15369:
[----:B------:R-:W-:Y:S01]  /*c890*/  STG.E.U8 desc[UR36][R16.64], R8 ;  /* 0x0000000810007986 */ /* 0x000fe2000c101124 */
[----:B------:R-:W-:Y:S05]  /*c8a0*/  EXIT ;  /* 0x000000000000794d */ /* 0x000fea0003800000 */
.L_x_15367:
        /* <DEDUP_REMOVED lines=21> */
.L_x_15374:
[----:B------:R-:W-:-:S04]  /*ca00*/  SHF.R.U32.HI R3, RZ, 0x18, R3 ;  /* 0x00000018ff037819 */ /* 0x000fc80000011603 */
[----:B------:R-:W-:-:S04]  /*ca10*/  LOP3.LUT R0, R0, 0x80, R3, 0xf8, !PT ;  /* 0x0000008000007812 */ /* 0x000fc800078ef803 */
[----:B------:R-:W-:-:S07]  /*ca20*/  PRMT R8, R0, 0x7610, R8 ;  /* 0x0000761000087816 */ /* 0x000fce0000000008 */
.L_x_15373:
[----:B------:R-:W-:Y:S05]  /*ca30*/  BSYNC.RECONVERGENT B0 ;  /* 0x0000000000007941 */ /* 0x000fea0003800200 */
.L_x_15372:
[----:B------:R-:W-:Y:S01]  /*ca40*/  STG.E.U8 desc[UR36][R16.64], R8 ;  /* 0x0000000810007986 */ /* 0x000fe2000c101124 */
[----:B------:R-:W-:Y:S05]  /*ca50*/  EXIT ;  /* 0x000000000000794d */ /* 0x000fea0003800000 */
.L_x_15366:
        /* <DEDUP_REMOVED lines=26> */
.L_x_15376:
[----:B------:R-:W0:Y:S02]  /*cc00*/  F2I.U64.F64.TRUNC R4, R4 ;  /* 0x0000000400047311 */ /* 0x000e24000030d800 */
[----:B0-----:R-:W-:Y:S01]  /*cc10*/  STG.E.64 desc[UR36][R16.64], R4 ;  /* 0x0000000410007986 */ /* 0x001fe2000c101b24 */
[----:B------:R-:W-:Y:S05]  /*cc20*/  EXIT ;  /* 0x000000000000794d */ /* 0x000fea0003800000 */
.L_x_15375:
[----:B------:R-:W0:Y:S02]  /*cc30*/  F2I.U32.F64.TRUNC R5, R4 ;  /* 0x0000000400057311 */ /* 0x000e24000030d000 */
[----:B0-----:R-:W-:Y:S01]  /*cc40*/  STG.E desc[UR36][R16.64], R5 ;  /* 0x0000000510007986 */ /* 0x001fe2000c101924 */
[----:B------:R-:W-:Y:S05]  /*cc50*/  EXIT ;  /* 0x000000000000794d */ /* 0x000fea0003800000 */
.L_x_15365:
        /* <DEDUP_REMOVED lines=10> */
.L_x_15378:
[----:B------:R-:W-:-:S05]  /*cd00*/  CS2R R6, SRZ ;  /* 0x0000000000067805 */ /* 0x000fca000001ff00 */
[----:B------:R-:W-:Y:S01]  /*cd10*/  STG.E.128 desc[UR36][R16.64], R4 ;  /* 0x0000000410007986 */ /* 0x000fe2000c101d24 */
[----:B------:R-:W-:Y:S05]  /*cd20*/  EXIT ;  /* 0x000000000000794d */ /* 0x000fea0003800000 */
.L_x_15377:
[----:B------:R-:W-:-:S09]  /*cd30*/  UISETP.NE.AND UP0, UPT, UR4, 0xf, UPT ;  /* 0x0000000f0400788c */ /* 0x000fd2000bf05270 */
[----:B------:R-:W-:Y:S05]  /*cd40*/  BRA.U !UP0, `(.L_x_15379) ;  /* 0x0000000508087547 */ /* 0x000fea000b800000 */
[----:B------:R-:W-:-:S09]  /*cd50*/  UISETP.NE.AND UP0, UPT, UR4, 0x17, UPT ;  /* 0x000000170400788c */ /* 0x000fd2000bf05270 */
[----:B------:R-:W-:Y:S05]  /*cd60*/  BRA.U !UP0, `(.L_x_15380) ;  /* 0x0000000108a07547 */ /* 0x000fea000b800000 */
[----:B------:R-:W-:-:S09]  /*cd70*/  UISETP.NE.AND UP0, UPT, UR4, 0x18, UPT ;  /* 0x000000180400788c */ /* 0x000fd2000bf05270 */
[----:B------:R-:W-:Y:S05]  /*cd80*/  BRA.U !UP0, `(.L_x_15381) ;  /* 0x0000000108447547 */ /* 0x000fea000b800000 */
.L_x_15358:
        /* <DEDUP_REMOVED lines=16> */
.L_x_15382:
[----:B------:R-:W-:Y:S05]  /*ce90*/  EXIT ;  /* 0x000000000000794d */ /* 0x000fea0003800000 */
.L_x_15381:
        /* <DEDUP_REMOVED lines=17> */
.L_x_15384:
[----:B------:R-:W-:Y:S05]  /*cfb0*/  BSYNC.RECONVERGENT B0 ;  /* 0x0000000000007941 */ /* 0x000fea0003800200 */
.L_x_15383:
[----:B------:R-:W-:-:S05]  /*cfc0*/  LOP3.LUT R3, R0, 0x80, R3, 0xf8, !PT ;  /* 0x0000008000037812 */ /* 0x000fca00078ef803 */
[----:B------:R-:W-:Y:S01]  /*cfd0*/  STG.E.U8 desc[UR36][R16.64], R3 ;  /* 0x0000000310007986 */ /* 0x000fe2000c101124 */
[----:B------:R-:W-:Y:S05]  /*cfe0*/  EXIT ;  /* 0x000000000000794d */ /* 0x000fea0003800000 */
.L_x_15380:
        /* <DEDUP_REMOVED lines=16> */
.L_x_15386:
[----:B------:R-:W-:Y:S02]  /*d0f0*/  ISETP.GT.U32.AND P0, PT, R2, 0x7f800000, PT ;  /* 0x7f8000000200780c */ /* 0x000fe40003f04070 */
[----:B------:R-:W-:-:S04]  /*d100*/  MOV R0, 0x7f ;  /* 0x0000007f00007802 */ /* 0x000fc80000000f00 */
[----:B------:R-:W-:-:S07]  /*d110*/  SEL R0, R0, 0x7c, P0 ;  /* 0x0000007c00007807 */ /* 0x000fce0000000000 */
.L_x_15387:
[----:B------:R-:W-:Y:S05]  /*d120*/  BSYNC.RECONVERGENT B0 ;  /* 0x0000000000007941 */ /* 0x000fea0003800200 */
.L_x_15385:
[----:B------:R-:W-:-:S04]  /*d130*/  SHF.R.U32.HI R3, RZ, 0x18, R3 ;  /* 0x00000018ff037819 */ /* 0x000fc80000011603 */
[----:B------:R-:W-:-:S05]  /*d140*/  LOP3.LUT R3, R0, 0x80, R3, 0xf8, !PT ;  /* 0x0000008000037812 */ /* 0x000fca00078ef803 */
[----:B------:R-:W-:Y:S01]  /*d150*/  STG.E.U8 desc[UR36][R16.64], R3 ;  /* 0x0000000310007986 */ /* 0x000fe2000c101124 */
[----:B------:R-:W-:Y:S05]  /*d160*/  EXIT ;  /* 0x000000000000794d */ /* 0x000fea0003800000 */
.L_x_15379:
        /* <DEDUP_REMOVED lines=8> */
        .weak           $__internal_56_$__cuda_sm20_div_rn_f64_full
        .type           $__internal_56_$__cuda_sm20_div_rn_f64_full,@function
        .size           $__internal_56_$__cuda_sm20_div_rn_f64_full,(.L_x_19402 - $__internal_56_$__cuda_sm20_div_rn_f64_full)
$__internal_56_$__cuda_sm20_div_rn_f64_full:
[C---:B------:R-:W-:Y:S01]  /*d1f0*/  FSETP.GEU.AND P0, PT, |R9|.reuse, 1.469367938527859385e-39, PT ;  /* 0x001000000900780b */ /* 0x040fe20003f0e200 */
[----:B------:R-:W-:Y:S01]  /*d200*/  IMAD.MOV.U32 R8, RZ, RZ, R2 ;  /* 0x000000ffff087224 */ /* 0x000fe200078e0002 */
[C---:B------:R-:W-:Y:S01]  /*d210*/  LOP3.LUT R6, R9.reuse, 0x800fffff, RZ, 0xc0, !PT ;  /* 0x800fffff09067812 */ /* 0x040fe200078ec0ff */
[----:B------:R-:W-:Y:S01]  /*d220*/  IMAD.MOV.U32 R18, RZ, RZ, 0x1 ;  /* 0x00000001ff127424 */ /* 0x000fe200078e00ff */
[----:B------:R-:W-:Y:S01]  /*d230*/  LOP3.LUT R5, R9, 0x7ff00000, RZ, 0xc0, !PT ;  /* 0x7ff0000009057812 */ /* 0x000fe200078ec0ff */
[----:B------:R-:W-:Y:S01]  /*d240*/  IMAD.U32 R11, RZ, RZ, UR41 ;  /* 0x00000029ff0b7e24 */ /* 0x000fe2000f8e00ff */
[----:B------:R-:W-:Y:S02]  /*d250*/  LOP3.LUT R7, R6, 0x3ff00000, RZ, 0xfc, !PT ;  /* 0x3ff0000006077812 */ /* 0x000fe400078efcff */
[----:B------:R-:W-:Y:S02]  /*d260*/  MOV R6, R2 ;  /* 0x0000000200067202 */ /* 0x000fe40000000f00 */
[----:B------:R-:W-:-:S03]  /*d270*/  MOV R10, UR40 ;  /* 0x00000028000a7c02 */ /* 0x000fc60008000f00 */
[----:B------:R-:W-:Y:S01]  /*d280*/  @!P0 DMUL R6, R8, 8.98846567431157953865e+307 ;  /* 0x7fe0000008068828 */ /* 0x000fe20000000000 */
[----:B------:R-:W-:-:S05]  /*d290*/  MOV R12, R10 ;  /* 0x0000000a000c7202 */ /* 0x000fca0000000f00 */
[----:B------:R-:W0:Y:S02]  /*d2a0*/  MUFU.RCP64H R19, R7 ;  /* 0x0000000700137308 */ /* 0x000e240000001800 */
[----:B0-----:R-:W-:-:S08]  /*d2b0*/  DFMA R2, R18, -R6, 1 ;  /* 0x3ff000001202742b */ /* 0x001fd00000000806 */
[----:B------:R-:W-:-:S08]  /*d2c0*/  DFMA R2, R2, R2, R2 ;  /* 0x000000020202722b */ /* 0x000fd00000000002 */
[----:B------:R-:W-:Y:S01]  /*d2d0*/  DFMA R18, R18, R2, R18 ;  /* 0x000000021212722b */ /* 0x000fe20000000012 */
[----:B------:R-:W-:Y:S02]  /*d2e0*/  LOP3.LUT R2, R11, 0x7ff00000, RZ, 0xc0, !PT ;  /* 0x7ff000000b027812 */ /* 0x000fe400078ec0ff */
[----:B------:R-:W-:Y:S02]  /*d2f0*/  MOV R3, 0x1ca00000 ;  /* 0x1ca0000000037802 */ /* 0x000fe40000000f00 */
[----:B------:R-:W-:Y:S01]  /*d300*/  ISETP.GE.U32.AND P1, PT, R2, R5, PT ;  /* 0x000000050200720c */ /* 0x000fe20003f26070 */
[----:B------:R-:W-:Y:S02]  /*d310*/  IMAD.MOV.U32 R4, RZ, RZ, R2 ;  /* 0x000000ffff047224 */ /* 0x000fe400078e0002 */
[----:B------:R-:W-:Y:S01]  /*d320*/  DFMA R14, R18, -R6, 1 ;  /* 0x3ff00000120e742b */ /* 0x000fe20000000806 */
[----:B------:R-:W-:Y:S02]  /*d330*/  SEL R13, R3, 0x63400000, !P1 ;  /* 0x63400000030d7807 */ /* 0x000fe40004800000 */
[----:B------:R-:W-:-:S02]  /*d340*/  FSETP.GEU.AND P1, PT, |R11|, 1.469367938527859385e-39, PT ;  /* 0x001000000b00780b */ /* 0x000fc40003f2e200 */
[----:B------:R-:W-:-:S03]  /*d350*/  LOP3.LUT R13, R13, 0x800fffff, R11, 0xf8, !PT ;  /* 0x800fffff0d0d7812 */ /* 0x000fc600078ef80b */
[----:B------:R-:W-:-:S08]  /*d360*/  DFMA R14, R18, R14, R18 ;  /* 0x0000000e120e722b */ /* 0x000fd00000000012 */
[----:B------:R-:W-:Y:S05]  /*d370*/  @P1 BRA `(.L_x_15388) ;  /* 0x0000000000201947 */ /* 0x000fea0003800000 */
[----:B------:R-:W-:Y:S01]  /*d380*/  LOP3.LUT R19, R9, 0x7ff00000, RZ, 0xc0, !PT ;  /* 0x7ff0000009137812 */ /* 0x000fe200078ec0ff */
[----:B------:R-:W-:-:S03]  /*d390*/  IMAD.MOV.U32 R18, RZ, RZ, RZ ;  /* 0x000000ffff127224 */ /* 0x000fc600078e00ff */
[----:B------:R-:W-:-:S04]  /*d3a0*/  ISETP.GE.U32.AND P1, PT, R2, R19, PT ;  /* 0x000000130200720c */ /* 0x000fc80003f26070 */
[----:B------:R-:W-:-:S04]  /*d3b0*/  SEL R19, R3, 0x63400000, !P1 ;  /* 0x6340000003137807 */ /* 0x000fc80004800000 */
[----:B------:R-:W-:-:S04]  /*d3c0*/  LOP3.LUT R19, R19, 0x80000000, R11, 0xf8, !PT ;  /* 0x8000000013137812 */ /* 0x000fc800078ef80b */
[----:B------:R-:W-:-:S06]  /*d3d0*/  LOP3.LUT R19, R19, 0x100000, RZ, 0xfc, !PT ;  /* 0x0010000013137812 */ /* 0x000fcc00078efcff */
[----:B------:R-:W-:-:S10]  /*d3e0*/  DFMA R12, R12, 2, -R18 ;  /* 0x400000000c0c782b */ /* 0x000fd40000000812 */
[----:B------:R-:W-:-:S07]  /*d3f0*/  LOP3.LUT R4, R13, 0x7ff00000, RZ, 0xc0, !PT ;  /* 0x7ff000000d047812 */ /* 0x000fce00078ec0ff */
.L_x_15388:
[----:B------:R-:W-:Y:S01]  /*d400*/  @!P0 LOP3.LUT R5, R7, 0x7ff00000, RZ, 0xc0, !PT ;  /* 0x7ff0000007058812 */ /* 0x000fe200078ec0ff */
[----:B------:R-:W-:Y:S01]  /*d410*/  DMUL R18, R14, R12 ;  /* 0x0000000c0e127228 */ /* 0x000fe20000000000 */
[----:B------:R-:W-:Y:S01]  /*d420*/  IADD3 R24, PT, PT, R4, -0x1, RZ ;  /* 0xffffffff04187810 */ /* 0x000fe20007ffe0ff */
[----:B------:R-:W-:Y:S02]  /*d430*/  BSSY.RECONVERGENT B1, `(.L_x_15389) ;  /* 0x0000037000017945 */ /* 0x000fe40003800200 */
[----:B------:R-:W-:Y:S01]  /*d440*/  VIADD R25, R5, 0xffffffff ;  /* 0xffffffff05197836 */ /* 0x000fe20000000000 */
        /* <DEDUP_REMOVED lines=32> */
.L_x_15390:
        /* <DEDUP_REMOVED lines=16> */
.L_x_15393:
[----:B------:R-:W-:Y:S01]  /*d750*/  LOP3.LUT R3, R9, 0x80000, RZ, 0xfc, !PT ;  /* 0x0008000009037812 */ /* 0x000fe200078efcff */
[----:B------:R-:W-:Y:S01]  /*d760*/  IMAD.MOV.U32 R2, RZ, RZ, R8 ;  /* 0x000000ffff027224 */ /* 0x000fe200078e0008 */
[----:B------:R-:W-:Y:S06]  /*d770*/  BRA `(.L_x_15391) ;  /* 0x0000000000087947 */ /* 0x000fec0003800000 */
.L_x_15392:
[----:B------:R-:W-:Y:S02]  /*d780*/  LOP3.LUT R3, R11, 0x80000, RZ, 0xfc, !PT ;  /* 0x000800000b037812 */ /* 0x000fe400078efcff */
[----:B------:R-:W-:-:S07]  /*d790*/  MOV R2, R10 ;  /* 0x0000000a00027202 */ /* 0x000fce0000000f00 */
.L_x_15391:
[----:B------:R-:W-:Y:S05]  /*d7a0*/  BSYNC.RECONVERGENT B1 ;  /* 0x0000000000017941 */ /* 0x000fea0003800200 */
.L_x_15389:
[----:B------:R-:W-:Y:S01]  /*d7b0*/  MOV R5, R3 ;  /* 0x0000000300057202 */ /* 0x000fe20000000f00 */
[----:B------:R-:W-:Y:S02]  /*d7c0*/  HFMA2 R3, -RZ, RZ, 0, 0 ;  /* 0x00000000ff037431 */ /* 0x000fe400000001ff */
[----:B------:R-:W-:Y:S02]  /*d7d0*/  IMAD.MOV.U32 R4, RZ, RZ, R2 ;  /* 0x000000ffff047224 */ /* 0x000fe400078e0002 */
[----:B------:R-:W-:-:S04]  /*d7e0*/  IMAD.MOV.U32 R2, RZ, RZ, R0 ;  /* 0x000000ffff027224 */ /* 0x000fc800078e0000 */
[----:B------:R-:W-:Y:S05]  /*d7f0*/  RET.REL.NODEC R2 `(_ZN2at6native18elementwise_kernelILi128ELi4EZNS0_15gpu_kernel_implINS0_13AUnaryFunctorIdddNS0_15binary_internal10DivFunctorIdEEEEEEvRNS_18TensorIteratorBaseERKT_EUliE_EEviT1_) ;  /* 0xffffff2802007950 */ /* 0x000fea0003c3ffff */
.L_x_15394:
        /* <DEDUP_REMOVED lines=16> */
.L_x_19402:


//--------------------- .text._ZN2at6native27unrolled_elementwise_kernelINS0_13AUnaryFunctorIdddNS0_15binary_internal10DivFunctorIdEEEESt5arrayIPcLm2EELi4E23TrivialOffsetCalculatorILi1EjESB_NS0_6memory12LoadWithCastILi1EEENSC_13StoreWithCastILi1EEEEEviT_T0_T2_T3_T4_T5_ --------------------------
	.section	.text._ZN2at6native27unrolled_elementwise_kernelINS0_13AUnaryFunctorIdddNS0_15binary_internal10DivFunctorIdEEEESt5arrayIPcLm2EELi4E23TrivialOffsetCalculatorILi1EjESB_NS0_6memory12LoadWithCastILi1EEENSC_13StoreWithCastILi1EEEEEviT_T0_T2_T3_T4_T5_,"ax",@progbits
	.align	128
        .global         _ZN2at6native27unrolled_elementwise_kernelINS0_13AUnaryFunctorIdddNS0_15binary_internal10DivFunctorIdEEEESt5arrayIPcLm2EELi4E23TrivialOffsetCalculatorILi1EjESB_NS0_6memory12LoadWithCastILi1EEENSC_13StoreWithCastILi1EEEEEviT_T0_T2_T3_T4_T5_
        .type           _ZN2at6native27unrolled_elementwise_kernelINS0_13AUnaryFunctorIdddNS0_15binary_internal10DivFunctorIdEEEESt5arrayIPcLm2EELi4E23TrivialOffsetCalculatorILi1EjESB_NS0_6memory12LoadWithCastILi1EEENSC_13StoreWithCastILi1EEEEEviT_T0_T2_T3_T4_T5_,@function
        .size           _ZN2at6native27unrolled_elementwise_kernelINS0_13AUnaryFunctorIdddNS0_15binary_internal10DivFunctorIdEEEESt5arrayIPcLm2EELi4E23TrivialOffsetCalculatorILi1EjESB_NS0_6memory12LoadWithCastILi1EEENSC_13StoreWithCastILi1EEEEEviT_T0_T2_T3_T4_T5_,(.L_x_19403 - _ZN2at6native27unrolled_elementwise_kernelINS0_13AUnaryFunctorIdddNS0_15binary_internal10DivFunctorIdEEEESt5arrayIPcLm2EELi4E23TrivialOffsetCalculatorILi1EjESB_NS0_6memory12LoadWithCastILi1EEENSC_13StoreWithCastILi1EEEEEviT_T0_T2_T3_T4_T5_)
        .other          _ZN2at6native27unrolled_elementwise_kernelINS0_13AUnaryFunctorIdddNS0_15binary_internal10DivFunctorIdEEEESt5arrayIPcLm2EELi4E23TrivialOffsetCalculatorILi1EjESB_NS0_6memory12LoadWithCastILi1EEENSC_13StoreWithCastILi1EEEEEviT_T0_T2_T3_T4_T5_,@"STO_CUDA_ENTRY STV_DEFAULT"
_ZN2at6native27unrolled_elementwise_kernelINS0_13AUnaryFunctorIdddNS0_15binary_internal10DivFunctorIdEEEESt5arrayIPcLm2EELi4E23TrivialOffsetCalculatorILi1EjESB_NS0_6memory12LoadWithCastILi1EEENSC_13StoreWithCastILi1EEEEEviT_T0_T2_T3_T4_T5_:
.text._ZN2at6native27unrolled_elementwise_kernelINS0_13AUnaryFunctorIdddNS0_15binary_internal10DivFunctorIdEEEESt5arrayIPcLm2EELi4E23TrivialOffsetCalculatorILi1EjESB_NS0_6memory12LoadWithCastILi1EEENSC_13StoreWithCastILi1EEEEEviT_T0_T2_T3_T4_T5_:
        /* <DEDUP_REMOVED lines=33> */
.L_x_15401:
[----:B------:R-:W2:Y:S02]  /*0210*/  LDG.E.U8 R4, desc[UR36][R4.64] ;  /* 0x0000002404047981 */ /* 0x000ea4000c1e1100 */
[----:B--2---:R0:W1:Y:S01]  /*0220*/  I2F.F64.U16 R26, R4 ;  /* 0x00000004001a7312 */ /* 0x0040620000101800 */
[----:B------:R-:W-:Y:S05]  /*0230*/  BRA `(.L_x_15403) ;  /* 0x0000000c00647947 */ /* 0x000fea0003800000 */
.L_x_15400:
        /* <DEDUP_REMOVED lines=9> */
.L_x_15405:
[----:B------:R-:W2:Y:S02]  /*02d0*/  LDG.E R4, desc[UR36][R4.64] ;  /* 0x0000002404047981 */ /* 0x000ea4000c1e1900 */
[----:B--2---:R1:W2:Y:S01]  /*02e0*/  I2F.F64 R26, R4 ;  /* 0x00000004001a7312 */ /* 0x0042a20000201c00 */
[----:B------:R-:W-:Y:S05]  /*02f0*/  BRA `(.L_x_15403) ;  /* 0x0000000c00347947 */ /* 0x000fea0003800000 */
.L_x_15404:
[----:B------:R-:W2:Y:S02]  /*0300*/  LDG.E.U16 R4, desc[UR36][R4.64] ;  /* 0x0000002404047981 */ /* 0x000ea4000c1e1500 */
[----:B--2---:R3:W4:Y:S01]  /*0310*/  I2F.F64.S16 R26, R4 ;  /* 0x00000004001a7312 */ /* 0x0047220000101c00 */
[----:B------:R-:W-:Y:S05]  /*0320*/  BRA `(.L_x_15403) ;  /* 0x0000000c00287947 */ /* 0x000fea0003800000 */
.L_x_15399:
        /* <DEDUP_REMOVED lines=10> */
.L_x_15407:
[----:B------:R-:W2:Y:S02]  /*03d0*/  LDG.E.U16 R0, desc[UR36][R4.64] ;  /* 0x0000002404007981 */ /* 0x000ea4000c1e1500 */
[----:B--2---:R-:W-:-:S05]  /*03e0*/  HADD2.F32 R0, -RZ, R0.H0_H0 ;  /* 0x20000000ff007230 */ /* 0x004fca0000004100 */
[----:B------:R-:W-:-:S04]  /*03f0*/  FMUL.FTZ R0, R0, 1 ;  /* 0x3f80000000007820 */ /* 0x000fc80000410000 */
[----:B------:R0:W1:Y:S01]  /*0400*/  F2F.F64.F32 R26, R0 ;  /* 0x00000000001a7310 */ /* 0x0000620000201800 */
[----:B------:R-:W-:Y:S05]  /*0410*/  BRA `(.L_x_15403) ;  /* 0x0000000800ec7947 */ /* 0x000fea0003800000 */
.L_x_15406:
        /* <DEDUP_REMOVED lines=10> */
.L_x_15409:
[----:B------:R-:W2:Y:S02]  /*04c0*/  LDG.E.U16 R4, desc[UR36][R4.64] ;  /* 0x0000002404047981 */ /* 0x000ea4000c1e1500 */
[----:B--2---:R-:W-:-:S05]  /*04d0*/  HADD2.F32 R0, -RZ, R4.H0_H0 ;  /* 0x20000004ff007230 */ /* 0x004fca0000004100 */
[----:B------:R-:W-:-:S04]  /*04e0*/  FMUL.FTZ R0, R0, 1 ;  /* 0x3f80000000007820 */ /* 0x000fc80000410000 */
[----:B------:R0:W1:Y:S01]  /*04f0*/  F2F.F64.F32 R26, R0 ;  /* 0x00000000001a7310 */ /* 0x0000620000201800 */
[----:B------:R-:W-:Y:S05]  /*0500*/  BRA `(.L_x_15403) ;  /* 0x0000000800b07947 */ /* 0x000fea0003800000 */
.L_x_15408:
[----:B------:R0:W5:Y:S01]  /*0510*/  LDG.E.64 R26, desc[UR36][R4.64] ;  /* 0x00000024041a7981 */ /* 0x000162000c1e1b00 */
[----:B------:R-:W-:Y:S05]  /*0520*/  BRA `(.L_x_15403) ;  /* 0x0000000800a87947 */ /* 0x000fea0003800000 */
.L_x_15398:
        /* <DEDUP_REMOVED lines=13> */
.L_x_15412:
[----:B------:R0:W5:Y:S01]  /*0600*/  LDG.E.64 R26, desc[UR36][R4.64] ;  /* 0x00000024041a7981 */ /* 0x000162000c1e1b00 */
[----:B------:R-:W-:Y:S05]  /*0610*/  BRA `(.L_x_15403) ;  /* 0x00000008006c7947 */ /* 0x000fea0003800000 */
.L_x_15411:
        /* <DEDUP_REMOVED lines=27> */
.L_x_15414:
        /* <DEDUP_REMOVED lines=15> */
.L_x_15413:
[----:B------:R-:W2:Y:S02]  /*08c0*/  LDG.E.U16 R0, desc[UR36][R4.64] ;  /* 0x0000002404007981 */ /* 0x000ea4000c1e1500 */
[----:B--2---:R-:W-:-:S04]  /*08d0*/  IMAD.U32 R0, R0, 0x10000, RZ ;  /* 0x0001000000007824 */ /* 0x004fc800078e00ff */
[----:B------:R-:W-:-:S04]  /*08e0*/  FMUL.FTZ R0, R0, 1 ;  /* 0x3f80000000007820 */ /* 0x000fc80000410000 */
[----:B------:R0:W1:Y:S01]  /*08f0*/  F2F.F64.F32 R26, R0 ;  /* 0x00000000001a7310 */ /* 0x0000620000201800 */
[----:B------:R-:W-:Y:S05]  /*0900*/  BRA `(.L_x_15403) ;  /* 0x0000000400b07947 */ /* 0x000fea0003800000 */
.L_x_15410:
        /* <DEDUP_REMOVED lines=11> */
.L_x_15417:
        /* <DEDUP_REMOVED lines=21> */
.L_x_15419:
[----:B------:R-:W-:Y:S05]  /*0b10*/  BSYNC.RECONVERGENT B0 ;  /* 0x0000000000007941 */ /* 0x000fea0003800200 */
.L_x_15418:
[----:B------:R-:W-:Y:S01]  /*0b20*/  IMAD.SHL.U32 R0, R0, 0x100000, RZ ;  /* 0x0010000000007824 */ /* 0x000fe200078e00ff */
[----:B------:R-:W-:-:S04]  /*0b30*/  LEA R3, R3, 0x3b800000, 0x17 ;  /* 0x3b80000003037811 */ /* 0x000fc800078eb8ff */
[----:B------:R-:W-:-:S05]  /*0b40*/  LOP3.LUT R0, R3, R0, R7, 0xfe, !PT ;  /* 0x0000000003007212 */ /* 0x000fca00078efe07 */
[----:B------:R-:W-:-:S04]  /*0b50*/  FMUL.FTZ R0, R0, 1 ;  /* 0x3f80000000007820 */ /* 0x000fc80000410000 */
[----:B------:R0:W1:Y:S01]  /*0b60*/  F2F.F64.F32 R26, R0 ;  /* 0x00000000001a7310 */ /* 0x0000620000201800 */
[----:B------:R-:W-:Y:S05]  /*0b70*/  BRA `(.L_x_15403) ;  /* 0x0000000400147947 */ /* 0x000fea0003800000 */
.L_x_15416:
        /* <DEDUP_REMOVED lines=21> */
.L_x_15421:
[----:B------:R-:W-:Y:S05]  /*0cd0*/  BSYNC.RECONVERGENT B0 ;  /* 0x0000000000007941 */ /* 0x000fea0003800200 */
.L_x_15420:
[----:B------:R-:W-:Y:S01]  /*0ce0*/  IMAD.SHL.U32 R0, R0, 0x200000, RZ ;  /* 0x0020000000007824 */ /* 0x000fe200078e00ff */
[----:B------:R-:W-:-:S04]  /*0cf0*/  LEA R3, R3, 0x37800000, 0x17 ;  /* 0x3780000003037811 */ /* 0x000fc800078eb8ff */
[----:B------:R-:W-:-:S05]  /*0d00*/  LOP3.LUT R0, R3, R0, R7, 0xfe, !PT ;  /* 0x0000000003007212 */ /* 0x000fca00078efe07 */
[----:B------:R-:W-:-:S04]  /*0d10*/  FMUL.FTZ R0, R0, 1 ;  /* 0x3f80000000007820 */ /* 0x000fc80000410000 */
[----:B------:R0:W1:Y:S01]  /*0d20*/  F2F.F64.F32 R26, R0 ;  /* 0x00000000001a7310 */ /* 0x0000620000201800 */
[----:B------:R-:W-:Y:S05]  /*0d30*/  BRA `(.L_x_15403) ;  /* 0x0000000000a47947 */ /* 0x000fea0003800000 */
.L_x_15415:
[----:B------:R-:W-:-:S09]  /*0d40*/  UISETP.NE.AND UP0, UPT, UR4, 0x1c, UPT ;  /* 0x0000001c0400788c */ /* 0x000fd2000bf05270 */
[----:B------:R-:W-:Y:S05]  /*0d50*/  BRA.U !UP0, `(.L_x_15422) ;  /* 0x0000000108947547 */ /* 0x000fea000b800000 */
[----:B------:R-:W-:-:S09]  /*0d60*/  UISETP.NE.AND UP0, UPT, UR4, 0x1d, UPT ;  /* 0x0000001d0400788c */ /* 0x000fd2000bf05270 */
[----:B------:R-:W-:Y:S05]  /*0d70*/  BRA.U !UP0, `(.L_x_15423) ;  /* 0x0000000108807547 */ /* 0x000fea000b800000 */
[----:B------:R-:W-:-:S09]  /*0d80*/  UISETP.NE.AND UP0, UPT, UR4, 0x2c, UPT ;  /* 0x0000002c0400788c */ /* 0x000fd2000bf05270 */
[----:B------:R-:W-:Y:S05]  /*0d90*/  BRA.U !UP0, `(.L_x_15424) ;  /* 0x0000000108487547 */ /* 0x000fea000b800000 */
.L_x_15402:
        /* <DEDUP_REMOVED lines=16> */
.L_x_15425:
[----:B------:R-:W-:Y:S01]  /*0ea0*/  CS2R R26, SRZ ;  /* 0x00000000001a7805 */ /* 0x000fe2000001ff00 */
[----:B------:R-:W-:Y:S06]  /*0eb0*/  BRA `(.L_x_15403) ;  /* 0x0000000000447947 */ /* 0x000fec0003800000 */
.L_x_15424:
        /* <DEDUP_REMOVED lines=12> */
.L_x_15423:
[----:B------:R-:W2:Y:S02]  /*0f80*/  LDG.E.64 R26, desc[UR36][R4.64] ;  /* 0x00000024041a7981 */ /* 0x000ea4000c1e1b00 */
[----:B--2---:R-:W0:Y:S01]  /*0f90*/  I2F.F64.U64 R26, R26 ;  /* 0x0000001a001a7312 */ /* 0x004e220000301800 */
[----:B------:R-:W-:Y:S05]  /*0fa0*/  BRA `(.L_x_15403) ;  /* 0x0000000000087947 */ /* 0x000fea0003800000 */
.L_x_15422:
[----:B------:R-:W2:Y:S02]  /*0fb0*/  LDG.E R4, desc[UR36][R4.64] ;  /* 0x0000002404047981 */ /* 0x000ea4000c1e1900 */
[----:B--2---:R0:W1:Y:S02]  /*0fc0*/  I2F.F64.U32 R26, R4 ;  /* 0x00000004001a7312 */ /* 0x0040640000201800 */
.L_x_15403:
[----:B------:R-:W-:Y:S05]  /*0fd0*/  BSYNC.RECONVERGENT B6 ;  /* 0x0000000000067941 */ /* 0x000fea0003800200 */
.L_x_15397:
[----:B------:R-:W-:-:S07]  /*0fe0*/  VIADD R29, R23, 0x80 ;  /* 0x00000080171d7836 */ /* 0x000fce0000000000 */
.L_x_15396:
[----:B------:R-:W-:Y:S05]  /*0ff0*/  BSYNC.RECONVERGENT B7 ;  /* 0x0000000000077941 */ /* 0x000fea0003800200 */
.L_x_15395:
        /* <DEDUP_REMOVED lines=25> */
.L_x_15432:
[----:B------:R-:W3:Y:S02]  /*1190*/  LDG.E.U8 R4, desc[UR36][R4.64] ;  /* 0x0000002404047981 */ /* 0x000ee4000c1e1100 */
[----:B---3--:R0:W1:Y:S01]  /*11a0*/  I2F.F64.U16 R24, R4 ;  /* 0x0000000400187312 */ /* 0x0080620000101800 */
[----:B------:R-:W-:Y:S05]  /*11b0*/  BRA `(.L_x_15434) ;  /* 0x0000000c00647947 */ /* 0x000fea0003800000 */
.L_x_15431:
        /* <DEDUP_REMOVED lines=9> */
.L_x_15436:
[----:B------:R-:W3:Y:S02]  /*1250*/  LDG.E R4, desc[UR36][R4.64] ;  /* 0x0000002404047981 */ /* 0x000ee4000c1e1900 */
[----:B---3--:R0:W1:Y:S01]  /*1260*/  I2F.F64 R24, R4 ;  /* 0x0000000400187312 */ /* 0x0080620000201c00 */
[----:B------:R-:W-:Y:S05]  /*1270*/  BRA `(.L_x_15434) ;  /* 0x0000000c00347947 */ /* 0x000fea0003800000 */
.L_x_15435:
[----:B------:R-:W3:Y:S02]  /*1280*/  LDG.E.U16 R4, desc[UR36][R4.64] ;  /* 0x0000002404047981 */ /* 0x000ee4000c1e1500 */
[----:B---3--:R0:W1:Y:S01]  /*1290*/  I2F.F64.S16 R24, R4 ;  /* 0x0000000400187312 */ /* 0x0080620000101c00 */
[----:B------:R-:W-:Y:S05]  /*12a0*/  BRA `(.L_x_15434) ;  /* 0x0000000c00287947 */ /* 0x000fea0003800000 */
.L_x_15430:
        /* <DEDUP_REMOVED lines=10> */
.L_x_15438:
[----:B------:R-:W3:Y:S02]  /*1350*/  LDG.E.U16 R0, desc[UR36][R4.64] ;  /* 0x0000002404007981 */ /* 0x000ee4000c1e1500 */
[----:B---3--:R-:W-:-:S05]  /*1360*/  HADD2.F32 R0, -RZ, R0.H0_H0 ;  /* 0x20000000ff007230 */ /* 0x008fca0000004100 */
[----:B------:R-:W-:-:S04]  /*1370*/  FMUL.FTZ R0, R0, 1 ;  /* 0x3f80000000007820 */ /* 0x000fc80000410000 */
[----:B------:R0:W1:Y:S01]  /*1380*/  F2F.F64.F32 R24, R0 ;  /* 0x0000000000187310 */ /* 0x0000620000201800 */
[----:B------:R-:W-:Y:S05]  /*1390*/  BRA `(.L_x_15434) ;  /* 0x0000000800ec7947 */ /* 0x000fea0003800000 */
.L_x_15437:
        /* <DEDUP_REMOVED lines=10> */
.L_x_15440:
[----:B------:R-:W3:Y:S02]  /*1440*/  LDG.E.U16 R4, desc[UR36][R4.64] ;  /* 0x0000002404047981 */ /* 0x000ee4000c1e1500 */
[----:B---3--:R-:W-:-:S05]  /*1450*/  HADD2.F32 R0, -RZ, R4.H0_H0 ;  /* 0x20000004ff007230 */ /* 0x008fca0000004100 */
[----:B------:R-:W-:-:S04]  /*1460*/  FMUL.FTZ R0, R0, 1 ;  /* 0x3f80000000007820 */ /* 0x000fc80000410000 */
[----:B------:R0:W1:Y:S01]  /*1470*/  F2F.F64.F32 R24, R0 ;  /* 0x0000000000187310 */ /* 0x0000620000201800 */
[----:B------:R-:W-:Y:S05]  /*1480*/  BRA `(.L_x_15434) ;  /* 0x0000000800b07947 */ /* 0x000fea0003800000 */
.L_x_15439:
[----:B------:R0:W5:Y:S01]  /*1490*/  LDG.E.64 R24, desc[UR36][R4.64] ;  /* 0x0000002404187981 */ /* 0x000162000c1e1b00 */
[----:B------:R-:W-:Y:S05]  /*14a0*/  BRA `(.L_x_15434) ;  /* 0x0000000800a87947 */ /* 0x000fea0003800000 */
.L_x_15429:
        /* <DEDUP_REMOVED lines=13> */
.L_x_15443:
[----:B------:R0:W5:Y:S01]  /*1580*/  LDG.E.64 R24, desc[UR36][R4.64] ;  /* 0x0000002404187981 */ /* 0x000162000c1e1b00 */
[----:B------:R-:W-:Y:S05]  /*1590*/  BRA `(.L_x_15434) ;  /* 0x00000008006c7947 */ /* 0x000fea0003800000 */
.L_x_15442:
        /* <DEDUP_REMOVED lines=27> */
.L_x_15445:
        /* <DEDUP_REMOVED lines=15> */
.L_x_15444:
[----:B------:R-:W3:Y:S02]  /*1840*/  LDG.E.U16 R0, desc[UR36][R4.64] ;  /* 0x0000002404007981 */ /* 0x000ee4000c1e1500 */
[----:B---3--:R-:W-:-:S04]  /*1850*/  IMAD.U32 R0, R0, 0x10000, RZ ;  /* 0x0001000000007824 */ /* 0x008fc800078e00ff */
[----:B------:R-:W-:-:S04]  /*1860*/  FMUL.FTZ R0, R0, 1 ;  /* 0x3f80000000007820 */ /* 0x000fc80000410000 */
[----:B------:R0:W1:Y:S01]  /*1870*/  F2F.F64.F32 R24, R0 ;  /* 0x0000000000187310 */ /* 0x0000620000201800 */
[----:B------:R-:W-:Y:S05]  /*1880*/  BRA `(.L_x_15434) ;  /* 0x0000000400b07947 */ /* 0x000fea0003800000 */
.L_x_15441:
        /* <DEDUP_REMOVED lines=11> */
.L_x_15448:
        /* <DEDUP_REMOVED lines=21> */
.L_x_15450:
[----:B------:R-:W-:Y:S05]  /*1a90*/  BSYNC.RECONVERGENT B0 ;  /* 0x0000000000007941 */ /* 0x000fea0003800200 */
.L_x_15449:
[----:B------:R-:W-:Y:S01]  /*1aa0*/  IMAD.SHL.U32 R0, R0, 0x100000, RZ ;  /* 0x0010000000007824 */ /* 0x000fe200078e00ff */
[----:B------:R-:W-:-:S04]  /*1ab0*/  LEA R3, R3, 0x3b800000, 0x17 ;  /* 0x3b80000003037811 */ /* 0x000fc800078eb8ff */
[----:B------:R-:W-:-:S05]  /*1ac0*/  LOP3.LUT R0, R3, R0, R7, 0xfe, !PT ;  /* 0x0000000003007212 */ /* 0x000fca00078efe07 */
[----:B------:R-:W-:-:S04]  /*1ad0*/  FMUL.FTZ R0, R0, 1 ;  /* 0x3f80000000007820 */ /* 0x000fc80000410000 */
[----:B------:R0:W1:Y:S01]  /*1ae0*/  F2F.F64.F32 R24, R0 ;  /* 0x0000000000187310 */ /* 0x0000620000201800 */
[----:B------:R-:W-:Y:S05]  /*1af0*/  BRA `(.L_x_15434) ;  /* 0x0000000400147947 */ /* 0x000fea0003800000 */
.L_x_15447:
        /* <DEDUP_REMOVED lines=21> */
.L_x_15452:
[----:B------:R-:W-:Y:S05]  /*1c50*/  BSYNC.RECONVERGENT B0 ;  /* 0x0000000000007941 */ /* 0x000fea0003800200 */
.L_x_15451:
[----:B------:R-:W-:Y:S01]  /*1c60*/  IMAD.SHL.U32 R0, R0, 0x200000, RZ ;  /* 0x0020000000007824 */ /* 0x000fe200078e00ff */
[----:B------:R-:W-:-:S04]  /*1c70*/  LEA R3, R3, 0x37800000, 0x17 ;  /* 0x3780000003037811 */ /* 0x000fc800078eb8ff */
[----:B------:R-:W-:-:S05]  /*1c80*/  LOP3.LUT R0, R3, R0, R7, 0xfe, !PT ;  /* 0x0000000003007212 */ /* 0x000fca00078efe07 */
[----:B------:R-:W-:-:S04]  /*1c90*/  FMUL.FTZ R0, R0, 1 ;  /* 0x3f80000000007820 */ /* 0x000fc80000410000 */
[----:B------:R0:W1:Y:S01]  /*1ca0*/  F2F.F64.F32 R24, R0 ;  /* 0x0000000000187310 */ /* 0x0000620000201800 */
[----:B------:R-:W-:Y:S05]  /*1cb0*/  BRA `(.L_x_15434) ;  /* 0x0000000000a47947 */ /* 0x000fea0003800000 */
.L_x_15446:
        /* <DEDUP_REMOVED lines=18> */
.L_x_15433:
        /* <DEDUP_REMOVED lines=16> */
.L_x_15455:
[----:B------:R-:W-:Y:S01]  /*1ee0*/  CS2R R24, SRZ ;  /* 0x0000000000187805 */ /* 0x000fe2000001ff00 */
[----:B------:R-:W-:Y:S06]  /*1ef0*/  BRA `(.L_x_15434) ;  /* 0x0000000000147947 */ /* 0x000fec0003800000 */
.L_x_15454:
[----:B------:R-:W3:Y:S02]  /*1f00*/  LDG.E.64 R24, desc[UR36][R4.64] ;  /* 0x0000002404187981 */ /* 0x000ee4000c1e1b00 */
[----:B---3--:R-:W0:Y:S01]  /*1f10*/  I2F.F64.U64 R24, R24 ;  /* 0x0000001800187312 */ /* 0x008e220000301800 */
[----:B------:R-:W-:Y:S05]  /*1f20*/  BRA `(.L_x_15434) ;  /* 0x0000000000087947 */ /* 0x000fea0003800000 */
.L_x_15453:
[----:B------:R-:W3:Y:S02]  /*1f30*/  LDG.E R4, desc[UR36][R4.64] ;  /* 0x0000002404047981 */ /* 0x000ee4000c1e1900 */
[----:B---3--:R0:W1:Y:S02]  /*1f40*/  I2F.F64.U32 R24, R4 ;  /* 0x0000000400187312 */ /* 0x0080640000201800 */
.L_x_15434:
[----:B------:R-:W-:Y:S05]  /*1f50*/  BSYNC.RECONVERGENT B6 ;  /* 0x0000000000067941 */ /* 0x000fea0003800200 */
.L_x_15428:
[----:B------:R-:W-:-:S07]  /*1f60*/  VIADD R29, R29, 0x80 ;  /* 0x000000801d1d7836 */ /* 0x000fce0000000000 */
.L_x_15427:
[----:B------:R-:W-:Y:S05]  /*1f70*/  BSYNC.RECONVERGENT B7 ;  /* 0x0000000000077941 */ /* 0x000fea0003800200 */
.L_x_15426:
        /* <DEDUP_REMOVED lines=25> */
.L_x_15462:
[----:B------:R-:W3:Y:S02]  /*2110*/  LDG.E.U8 R4, desc[UR36][R4.64] ;  /* 0x0000002404047981 */ /* 0x000ee4000c1e1100 */
[----:B---3--:R0:W1:Y:S01]  /*2120*/  I2F.F64.U16 R16, R4 ;  /* 0x0000000400107312 */ /* 0x0080620000101800 */
[----:B------:R-:W-:Y:S05]  /*2130*/  BRA `(.L_x_15464) ;  /* 0x0000000c00647947 */ /* 0x000fea0003800000 */
.L_x_15461:
        /* <DEDUP_REMOVED lines=9> */
.L_x_15466:
[----:B------:R-:W3:Y:S02]  /*21d0*/  LDG.E R4, desc[UR36][R4.64] ;  /* 0x0000002404047981 */ /* 0x000ee4000c1e1900 */
[----:B---3--:R1:W3:Y:S01]  /*21e0*/  I2F.F64 R16, R4 ;  /* 0x0000000400107312 */ /* 0x0082e20000201c00 */
[----:B------:R-:W-:Y:S05]  /*21f0*/  BRA `(.L_x_15464) ;  /* 0x0000000c00347947 */ /* 0x000fea0003800000 */
.L_x_15465:
[----:B------:R-:W3:Y:S02]  /*2200*/  LDG.E.U16 R4, desc[UR36][R4.64] ;  /* 0x0000002404047981 */ /* 0x000ee4000c1e1500 */
[----:B---3--:R0:W1:Y:S01]  /*2210*/  I2F.F64.S16 R16, R4 ;  /* 0x0000000400107312 */ /* 0x0080620000101c00 */
[----:B------:R-:W-:Y:S05]  /*2220*/  BRA `(.L_x_15464) ;  /* 0x0000000c00287947 */ /* 0x000fea0003800000 */
.L_x_15460:
        /* <DEDUP_REMOVED lines=10> */
.L_x_15468:
[----:B------:R-:W3:Y:S02]  /*22d0*/  LDG.E.U16 R0, desc[UR36][R4.64] ;  /* 0x0000002404007981 */ /* 0x000ee4000c1e1500 */
[----:B---3--:R-:W-:-:S05]  /*22e0*/  HADD2.F32 R0, -RZ, R0.H0_H0 ;  /* 0x20000000ff007230 */ /* 0x008fca0000004100 */
[----:B------:R-:W-:-:S04]  /*22f0*/  FMUL.FTZ R0, R0, 1 ;  /* 0x3f80000000007820 */ /* 0x000fc80000410000 */
[----:B------:R0:W1:Y:S01]  /*2300*/  F2F.F64.F32 R16, R0 ;  /* 0x0000000000107310 */ /* 0x0000620000201800 */
[----:B------:R-:W-:Y:S05]  /*2310*/  BRA `(.L_x_15464) ;  /* 0x0000000800ec7947 */ /* 0x000fea0003800000 */
.L_x_15467:
        /* <DEDUP_REMOVED lines=10> */
.L_x_15470:
[----:B------:R-:W3:Y:S02]  /*23c0*/  LDG.E.U16 R4, desc[UR36][R4.64] ;  /* 0x0000002404047981 */ /* 0x000ee4000c1e1500 */
[----:B---3--:R-:W-:-:S05]  /*23d0*/  HADD2.F32 R0, -RZ, R4.H0_H0 ;  /* 0x20000004ff007230 */ /* 0x008fca0000004100 */
[----:B------:R-:W-:-:S04]  /*23e0*/  FMUL.FTZ R0, R0, 1 ;  /* 0x3f80000000007820 */ /* 0x000fc80000410000 */
[----:B------:R0:W1:Y:S01]  /*23f0*/  F2F.F64.F32 R16, R0 ;  /* 0x0000000000107310 */ /* 0x0000620000201800 */
[----:B------:R-:W-:Y:S05]  /*2400*/  BRA `(.L_x_15464) ;  /* 0x0000000800b07947 */ /* 0x000fea0003800000 */
.L_x_15469:
[----:B------:R0:W5:Y:S01]  /*2410*/  LDG.E.64 R16, desc[UR36][R4.64] ;  /* 0x0000002404107981 */ /* 0x000162000c1e1b00 */
[----:B------:R-:W-:Y:S05]  /*2420*/  BRA `(.L_x_15464) ;  /* 0x0000000800a87947 */ /* 0x000fea0003800000 */
.L_x_15459:
        /* <DEDUP_REMOVED lines=13> */
.L_x_15473:
[----:B------:R0:W5:Y:S01]  /*2500*/  LDG.E.64 R16, desc[UR36][R4.64] ;  /* 0x0000002404107981 */ /* 0x000162000c1e1b00 */
[----:B------:R-:W-:Y:S05]  /*2510*/  BRA `(.L_x_15464) ;  /* 0x00000008006c7947 */ /* 0x000fea0003800000 */
.L_x_15472:
        /* <DEDUP_REMOVED lines=27> */
.L_x_15475:
        /* <DEDUP_REMOVED lines=15> */
.L_x_15474:
[----:B------:R-:W3:Y:S02]  /*27c0*/  LDG.E.U16 R0, desc[UR36][R4.64] ;  /* 0x0000002404007981 */ /* 0x000ee4000c1e1500 */
[----:B---3--:R-:W-:-:S04]  /*27d0*/  IMAD.U32 R0, R0, 0x10000, RZ ;  /* 0x0001000000007824 */ /* 0x008fc800078e00ff */
[----:B------:R-:W-:-:S04]  /*27e0*/  FMUL.FTZ R0, R0, 1 ;  /* 0x3f80000000007820 */ /* 0x000fc80000410000 */
[----:B------:R0:W1:Y:S01]  /*27f0*/  F2F.F64.F32 R16, R0 ;  /* 0x0000000000107310 */ /* 0x0000620000201800 */
[----:B------:R-:W-:Y:S05]  /*2800*/  BRA `(.L_x_15464) ;  /* 0x0000000400b07947 */ /* 0x000fea0003800000 */
.L_x_15471:
        /* <DEDUP_REMOVED lines=11> */
.L_x_15478:
        /* <DEDUP_REMOVED lines=21> */
.L_x_15480:
[----:B------:R-:W-:Y:S05]  /*2a10*/  BSYNC.RECONVERGENT B0 ;  /* 0x0000000000007941 */ /* 0x000fea0003800200 */
.L_x_15479:
[----:B------:R-:W-:Y:S01]  /*2a20*/  IMAD.SHL.U32 R0, R0, 0x100000, RZ ;  /* 0x0010000000007824 */ /* 0x000fe200078e00ff */
[----:B------:R-:W-:-:S04]  /*2a30*/  LEA R3, R3, 0x3b800000, 0x17 ;  /* 0x3b80000003037811 */ /* 0x000fc800078eb8ff */
[----:B------:R-:W-:-:S05]  /*2a40*/  LOP3.LUT R0, R3, R0, R7, 0xfe, !PT ;  /* 0x0000000003007212 */ /* 0x000fca00078efe07 */
[----:B------:R-:W-:-:S04]  /*2a50*/  FMUL.FTZ R0, R0, 1 ;  /* 0x3f80000000007820 */ /* 0x000fc80000410000 */
[----:B------:R0:W1:Y:S01]  /*2a60*/  F2F.F64.F32 R16, R0 ;  /* 0x0000000000107310 */ /* 0x0000620000201800 */
[----:B------:R-:W-:Y:S05]  /*2a70*/  BRA `(.L_x_15464) ;  /* 0x0000000400147947 */ /* 0x000fea0003800000 */
.L_x_15477:
        /* <DEDUP_REMOVED lines=21> */
.L_x_15482:
[----:B------:R-:W-:Y:S05]  /*2bd0*/  BSYNC.RECONVERGENT B0 ;  /* 0x0000000000007941 */ /* 0x000fea0003800200 */
.L_x_15481:
[----:B------:R-:W-:Y:S01]  /*2be0*/  IMAD.SHL.U32 R0, R0, 0x200000, RZ ;  /* 0x0020000000007824 */ /* 0x000fe200078e00ff */
[----:B------:R-:W-:-:S04]  /*2bf0*/  LEA R3, R3, 0x37800000, 0x17 ;  /* 0x3780000003037811 */ /* 0x000fc800078eb8ff */
[----:B------:R-:W-:-:S05]  /*2c00*/  LOP3.LUT R0, R3, R0, R7, 0xfe, !PT ;  /* 0x0000000003007212 */ /* 0x000fca00078efe07 */
[----:B------:R-:W-:-:S04]  /*2c10*/  FMUL.FTZ R0, R0, 1 ;  /* 0x3f80000000007820 */ /* 0x000fc80000410000 */
[----:B------:R0:W1:Y:S01]  /*2c20*/  F2F.F64.F32 R16, R0 ;  /* 0x0000000000107310 */ /* 0x0000620000201800 */
[----:B------:R-:W-:Y:S05]  /*2c30*/  BRA `(.L_x_15464) ;  /* 0x0000000000a47947 */ /* 0x000fea0003800000 */
.L_x_15476:
        /* <DEDUP_REMOVED lines=18> */
.L_x_15463:
        /* <DEDUP_REMOVED lines=16> */
.L_x_15485:
[----:B------:R-:W-:Y:S01]  /*2e60*/  CS2R R16, SRZ ;  /* 0x0000000000107805 */ /* 0x000fe2000001ff00 */
[----:B------:R-:W-:Y:S06]  /*2e70*/  BRA `(.L_x_15464) ;  /* 0x0000000000147947 */ /* 0x000fec0003800000 */
.L_x_15484:
[----:B------:R-:W3:Y:S02]  /*2e80*/  LDG.E.64 R16, desc[UR36][R4.64] ;  /* 0x0000002404107981 */ /* 0x000ee4000c1e1b00 */
[----:B---3--:R-:W0:Y:S01]  /*2e90*/  I2F.F64.U64 R16, R16 ;  /* 0x0000001000107312 */ /* 0x008e220000301800 */
[----:B------:R-:W-:Y:S05]  /*2ea0*/  BRA `(.L_x_15464) ;  /* 0x0000000000087947 */ /* 0x000fea0003800000 */
.L_x_15483:
[----:B------:R-:W3:Y:S02]  /*2eb0*/  LDG.E R4, desc[UR36][R4.64] ;  /* 0x0000002404047981 */ /* 0x000ee4000c1e1900 */
[----:B---3--:R0:W1:Y:S02]  /*2ec0*/  I2F.F64.U32 R16, R4 ;  /* 0x0000000400107312 */ /* 0x0080640000201800 */
.L_x_15464:
[----:B------:R-:W-:Y:S05]  /*2ed0*/  BSYNC.RECONVERGENT B6 ;  /* 0x0000000000067941 */ /* 0x000fea0003800200 */
.L_x_15458:
[----:B------:R-:W-:-:S07]  /*2ee0*/  VIADD R29, R29, 0x80 ;  /* 0x000000801d1d7836 */ /* 0x000fce0000000000 */
.L_x_15457:
[----:B------:R-:W-:Y:S05]  /*2ef0*/  BSYNC.RECONVERGENT B7 ;  /* 0x0000000000077941 */ /* 0x000fea0003800200 */
.L_x_15456:
        /* <DEDUP_REMOVED lines=24> */
.L_x_15491:
[----:B------:R-:W3:Y:S02]  /*3080*/  LDG.E.U8 R4, desc[UR36][R4.64] ;  /* 0x0000002404047981 */ /* 0x000ee4000c1e1100 */
[----:B---3--:R0:W1:Y:S01]  /*3090*/  I2F.F64.U16 R18, R4 ;  /* 0x0000000400127312 */ /* 0x0080620000101800 */
[----:B------:R-:W-:Y:S05]  /*30a0*/  BRA `(.L_x_15487) ;  /* 0x0000000c00587947 */ /* 0x000fea0003800000 */
.L_x_15490:
        /* <DEDUP_REMOVED lines=9> */
.L_x_15494:
[----:B------:R-:W3:Y:S02]  /*3140*/  LDG.E R4, desc[UR36][R4.64] ;  /* 0x0000002404047981 */ /* 0x000ee4000c1e1900 */
[----:B---3--:R0:W1:Y:S01]  /*3150*/  I2F.F64 R18, R4 ;  /* 0x0000000400127312 */ /* 0x0080620000201c00 */
[----:B------:R-:W-:Y:S05]  /*3160*/  BRA `(.L_x_15487) ;  /* 0x0000000c00287947 */ /* 0x000fea0003800000 */
.L_x_15493:
[----:B------:R-:W3:Y:S02]  /*3170*/  LDG.E.U16 R4, desc[UR36][R4.64] ;  /* 0x0000002404047981 */ /* 0x000ee4000c1e1500 */
[----:B---3--:R0:W1:Y:S01]  /*3180*/  I2F.F64.S16 R18, R4 ;  /* 0x0000000400127312 */ /* 0x0080620000101c00 */
[----:B------:R-:W-:Y:S05]  /*3190*/  BRA `(.L_x_15487) ;  /* 0x0000000c001c7947 */ /* 0x000fea0003800000 */
.L_x_15489:
        /* <DEDUP_REMOVED lines=10> */
.L_x_15496:
[----:B------:R-:W3:Y:S02]  /*3240*/  LDG.E.U16 R0, desc[UR36][R4.64] ;  /* 0x0000002404007981 */ /* 0x000ee4000c1e1500 */
[----:B---3--:R-:W-:-:S05]  /*3250*/  HADD2.F32 R0, -RZ, R0.H0_H0 ;  /* 0x20000000ff007230 */ /* 0x008fca0000004100 */
[----:B------:R-:W-:-:S04]  /*3260*/  FMUL.FTZ R0, R0, 1 ;  /* 0x3f80000000007820 */ /* 0x000fc80000410000 */
[----:B------:R0:W1:Y:S01]  /*3270*/  F2F.F64.F32 R18, R0 ;  /* 0x0000000000127310 */ /* 0x0000620000201800 */
[----:B------:R-:W-:Y:S05]  /*3280*/  BRA `(.L_x_15487) ;  /* 0x0000000800e07947 */ /* 0x000fea0003800000 */
.L_x_15495:
        /* <DEDUP_REMOVED lines=10> */
.L_x_15498:
[----:B------:R-:W3:Y:S02]  /*3330*/  LDG.E.U16 R4, desc[UR36][R4.64] ;  /* 0x0000002404047981 */ /* 0x000ee4000c1e1500 */
[----:B---3--:R-:W-:-:S05]  /*3340*/  HADD2.F32 R0, -RZ, R4.H0_H0 ;  /* 0x20000004ff007230 */ /* 0x008fca0000004100 */
[----:B------:R-:W-:-:S04]  /*3350*/  FMUL.FTZ R0, R0, 1 ;  /* 0x3f80000000007820 */ /* 0x000fc80000410000 */
[----:B------:R0:W1:Y:S01]  /*3360*/  F2F.F64.F32 R18, R0 ;  /* 0x0000000000127310 */ /* 0x0000620000201800 */
[----:B------:R-:W-:Y:S05]  /*3370*/  BRA `(.L_x_15487) ;  /* 0x0000000800a47947 */ /* 0x000fea0003800000 */
.L_x_15497:
[----:B------:R0:W5:Y:S01]  /*3380*/  LDG.E.64 R18, desc[UR36][R4.64] ;  /* 0x0000002404127981 */ /* 0x000162000c1e1b00 */
[----:B------:R-:W-:Y:S05]  /*3390*/  BRA `(.L_x_15487) ;  /* 0x00000008009c7947 */ /* 0x000fea0003800000 */
.L_x_15488:
        /* <DEDUP_REMOVED lines=13> */
.L_x_15501:
[----:B------:R0:W5:Y:S01]  /*3470*/  LDG.E.64 R18, desc[UR36][R4.64] ;  /* 0x0000002404127981 */ /* 0x000162000c1e1b00 */
[----:B------:R-:W-:Y:S05]  /*3480*/  BRA `(.L_x_15487) ;  /* 0x0000000800607947 */ /* 0x000fea0003800000 */
.L_x_15500:
        /* <DEDUP_REMOVED lines=27> */
.L_x_15503:
        /* <DEDUP_REMOVED lines=15> */
.L_x_15502:
[----:B------:R-:W3:Y:S02]  /*3730*/  LDG.E.U16 R0, desc[UR36][R4.64] ;  /* 0x0000002404007981 */ /* 0x000ee4000c1e1500 */
[----:B---3--:R-:W-:-:S04]  /*3740*/  IMAD.U32 R0, R0, 0x10000, RZ ;  /* 0x0001000000007824 */ /* 0x008fc800078e00ff */
[----:B------:R-:W-:-:S04]  /*3750*/  FMUL.FTZ R0, R0, 1 ;  /* 0x3f80000000007820 */ /* 0x000fc80000410000 */
[----:B------:R0:W1:Y:S01]  /*3760*/  F2F.F64.F32 R18, R0 ;  /* 0x0000000000127310 */ /* 0x0000620000201800 */
[----:B------:R-:W-:Y:S05]  /*3770*/  BRA `(.L_x_15487) ;  /* 0x0000000400a47947 */ /* 0x000fea0003800000 */
.L_x_15499:
        /* <DEDUP_REMOVED lines=11> */
.L_x_15506:
        /* <DEDUP_REMOVED lines=20> */
.L_x_15508:
[----:B------:R-:W-:Y:S05]  /*3970*/  BSYNC.RECONVERGENT B0 ;  /* 0x0000000000007941 */ /* 0x000fea0003800200 */
.L_x_15507:
[----:B------:R-:W-:Y:S01]  /*3980*/  IMAD.SHL.U32 R0, R0, 0x100000, RZ ;  /* 0x0010000000007824 */ /* 0x000fe200078e00ff */
[----:B------:R-:W-:-:S04]  /*3990*/  LEA R3, R3, 0x3b800000, 0x17 ;  /* 0x3b80000003037811 */ /* 0x000fc800078eb8ff */
[----:B------:R-:W-:-:S05]  /*39a0*/  LOP3.LUT R0, R3, R0, R7, 0xfe, !PT ;  /* 0x0000000003007212 */ /* 0x000fca00078efe07 */
[----:B------:R-:W-:-:S04]  /*39b0*/  FMUL.FTZ R0, R0, 1 ;  /* 0x3f80000000007820 */ /* 0x000fc80000410000 */
[----:B------:R0:W1:Y:S01]  /*39c0*/  F2F.F64.F32 R18, R0 ;  /* 0x0000000000127310 */ /* 0x0000620000201800 */
[----:B------:R-:W-:Y:S05]  /*39d0*/  BRA `(.L_x_15487) ;  /* 0x00000004000c7947 */ /* 0x000fea0003800000 */
.L_x_15505:
        /* <DEDUP_REMOVED lines=20> */
.L_x_15510:
[----:B------:R-:W-:Y:S05]  /*3b20*/  BSYNC.RECONVERGENT B0 ;  /* 0x0000000000007941 */ /* 0x000fea0003800200 */
.L_x_15509:
[----:B------:R-:W-:Y:S01]  /*3b30*/  IMAD.SHL.U32 R0, R0, 0x200000, RZ ;  /* 0x0020000000007824 */ /* 0x000fe200078e00ff */
[----:B------:R-:W-:-:S04]  /*3b40*/  LEA R3, R3, 0x37800000, 0x17 ;  /* 0x3780000003037811 */ /* 0x000fc800078eb8ff */
[----:B------:R-:W-:-:S05]  /*3b50*/  LOP3.LUT R0, R3, R0, R7, 0xfe, !PT ;  /* 0x0000000003007212 */ /* 0x000fca00078efe07 */
[----:B------:R-:W-:-:S04]  /*3b60*/  FMUL.FTZ R0, R0, 1 ;  /* 0x3f80000000007820 */ /* 0x000fc80000410000 */
[----:B------:R0:W1:Y:S01]  /*3b70*/  F2F.F64.F32 R18, R0 ;  /* 0x0000000000127310 */ /* 0x0000620000201800 */
[----:B------:R-:W-:Y:S05]  /*3b80*/  BRA `(.L_x_15487) ;  /* 0x0000000000a07947 */ /* 0x000fea0003800000 */
.L_x_15504:
        /* <DEDUP_REMOVED lines=18> */
.L_x_15492:
        /* <DEDUP_REMOVED lines=16> */
.L_x_15513:
[----:B------:R-:W-:Y:S05]  /*3db0*/  BRA `(.L_x_15487) ;  /* 0x0000000000147947 */ /* 0x000fea0003800000 */
.L_x_15512:
[----:B------:R-:W3:Y:S02]  /*3dc0*/  LDG.E.64 R18, desc[UR36][R4.64] ;  /* 0x0000002404127981 */ /* 0x000ee4000c1e1b00 */
[----:B---3--:R-:W0:Y:S01]  /*3dd0*/  I2F.F64.U64 R18, R18 ;  /* 0x0000001200127312 */ /* 0x008e220000301800 */
[----:B------:R-:W-:Y:S05]  /*3de0*/  BRA `(.L_x_15487) ;  /* 0x0000000000087947 */ /* 0x000fea0003800000 */
.L_x_15511:
[----:B------:R-:W3:Y:S02]  /*3df0*/  LDG.E R4, desc[UR36][R4.64] ;  /* 0x0000002404047981 */ /* 0x000ee4000c1e1900 */
[----:B---3--:R0:W1:Y:S02]  /*3e00*/  I2F.F64.U32 R18, R4 ;  /* 0x0000000400127312 */ /* 0x0080640000201800 */
.L_x_15487:
[----:B------:R-:W-:Y:S05]  /*3e10*/  BSYNC.RECONVERGENT B6 ;  /* 0x0000000000067941 */ /* 0x000fea0003800200 */
.L_x_15486:
[----:B012-45:R-:W0:Y:S01]  /*3e20*/  MUFU.RCP64H R5, R27 ;  /* 0x0000001b00057308 */ /* 0x037e220000001800 */
[----:B---3--:R-:W-:Y:S01]  /*3e30*/  IMAD.MOV.U32 R4, RZ, RZ, 0x1 ;  /* 0x00000001ff047424 */ /* 0x008fe200078e00ff */
[----:B------:R-:W1:Y:S01]  /*3e40*/  LDCU.64 UR4, c[0x0][0x390] ;  /* 0x00007200ff0477ac */ /* 0x000e620008000a00 */
[----:B------:R-:W2:Y:S01]  /*3e50*/  LDC R10, c[0x0][0x394] ;  /* 0x0000e500ff0a7b82 */ /* 0x000ea20000000800 */
[----:B------:R-:W-:Y:S01]  /*3e60*/  BSSY.RECONVERGENT B0, `(.L_x_15514) ;  /* 0x0000016000007945 */ /* 0x000fe20003800200 */
[----:B------:R-:W-:-:S06]  /*3e70*/  ISETP.GE.AND P1, PT, R23, R2, PT ;  /* 0x000000021700720c */ /* 0x000fcc0003f26270 */
[----:B------:R-:W3:Y:S01]  /*3e80*/  LDC R0, c[0x0][0x390] ;  /* 0x0000e400ff007b82 */ /* 0x000ee20000000800 */
[----:B0-----:R-:W-:-:S07]  /*3e90*/  DFMA R6, R4, -R26, 1 ;  /* 0x3ff000000406742b */ /* 0x001fce000000081a */
[----:B------:R-:W0:Y:S01]  /*3ea0*/  LDC R3, c[0x0][0x394] ;  /* 0x0000e500ff037b82 */ /* 0x000e220000000800 */
        /* <DEDUP_REMOVED lines=10> */
[----:B0--3--:R-:W-:Y:S05]  /*3f50*/  @P0 BRA P2, `(.L_x_15515) ;  /* 0x0000000000180947 */ /* 0x009fea0001000000 */
[----:B------:R-:W-:Y:S01]  /*3f60*/  IMAD.MOV.U32 R8, RZ, RZ, R26 ;  /* 0x000000ffff087224 */ /* 0x000fe200078e001a */
[----:B------:R-:W-:Y:S01]  /*3f70*/  MOV R30, 0x3fa0 ;  /* 0x00003fa0001e7802 */ /* 0x000fe20000000f00 */
[----:B------:R-:W-:-:S07]  /*3f80*/  IMAD.MOV.U32 R9, RZ, RZ, R27 ;  /* 0x000000ffff097224 */ /* 0x000fce00078e001b */
[----:B------:R-:W-:Y:S05]  /*3f90*/  CALL.REL.NOINC `($__internal_57_$__cuda_sm20_div_rn_f64_full) ;  /* 0x0000004800cc7944 */ /* 0x000fea0003c00000 */
[----:B------:R-:W-:Y:S02]  /*3fa0*/  IMAD.MOV.U32 R4, RZ, RZ, R12 ;  /* 0x000000ffff047224 */ /* 0x000fe400078e000c */
[----:B------:R-:W-:-:S07]  /*3fb0*/  IMAD.MOV.U32 R5, RZ, RZ, R13 ;  /* 0x000000ffff057224 */ /* 0x000fce00078e000d */
.L_x_15515:
[----:B------:R-:W-:Y:S05]  /*3fc0*/  BSYNC.RECONVERGENT B0 ;  /* 0x0000000000007941 */ /* 0x000fea0003800200 */
.L_x_15514:
[----:B------:R-:W0:Y:S01]  /*3fd0*/  MUFU.RCP64H R7, R25 ;  /* 0x0000001900077308 */ /* 0x000e220000001800 */
[----:B------:R-:W-:Y:S01]  /*3fe0*/  IMAD.MOV.U32 R6, RZ, RZ, 0x1 ;  /* 0x00000001ff067424 */ /* 0x000fe200078e00ff */
[----:B------:R-:W1:Y:S01]  /*3ff0*/  LDCU.64 UR4, c[0x0][0x390] ;  /* 0x00007200ff0477ac */ /* 0x000e620008000a00 */
[----:B------:R-:W2:Y:S01]  /*4000*/  LDC R10, c[0x0][0x394] ;  /* 0x0000e500ff0a7b82 */ /* 0x000ea20000000800 */
[----:B------:R-:W-:Y:S01]  /*4010*/  BSSY.RECONVERGENT B0, `(.L_x_15516) ;  /* 0x0000014000007945 */ /* 0x000fe20003800200 */
[----:B------:R-:W-:Y:S02]  /*4020*/  VIADD R26, R23, 0x80 ;  /* 0x00000080171a7836 */ /* 0x000fe40000000000 */
        /* <DEDUP_REMOVED lines=13> */
[----:B------:R-:W-:Y:S01]  /*4100*/  MOV R30, 0x4130 ;  /* 0x00004130001e7802 */ /* 0x000fe20000000f00 */
[----:B------:R-:W-:-:S07]  /*4110*/  IMAD.MOV.U32 R9, RZ, RZ, R25 ;  /* 0x000000ffff097224 */ /* 0x000fce00078e0019 */
[----:B------:R-:W-:Y:S05]  /*4120*/  CALL.REL.NOINC `($__internal_57_$__cuda_sm20_div_rn_f64_full) ;  /* 0x0000004800687944 */ /* 0x000fea0003c00000 */
[----:B------:R-:W-:Y:S02]  /*4130*/  IMAD.MOV.U32 R28, RZ, RZ, R12 ;  /* 0x000000ffff1c7224 */ /* 0x000fe400078e000c */
[----:B------:R-:W-:-:S07]  /*4140*/  IMAD.MOV.U32 R29, RZ, RZ, R13 ;  /* 0x000000ffff1d7224 */ /* 0x000fce00078e000d */
.L_x_15517:
[----:B------:R-:W-:Y:S05]  /*4150*/  BSYNC.RECONVERGENT B0 ;  /* 0x0000000000007941 */ /* 0x000fea0003800200 */
.L_x_15516:
[----:B------:R-:W0:Y:S01]  /*4160*/  MUFU.RCP64H R7, R17 ;  /* 0x0000001100077308 */ /* 0x000e220000001800 */
[----:B------:R-:W-:Y:S01]  /*4170*/  IMAD.MOV.U32 R6, RZ, RZ, 0x1 ;  /* 0x00000001ff067424 */ /* 0x000fe200078e00ff */
        /* <DEDUP_REMOVED lines=21> */
.L_x_15519:
[----:B------:R-:W-:Y:S05]  /*42d0*/  BSYNC.RECONVERGENT B0 ;  /* 0x0000000000007941 */ /* 0x000fea0003800200 */
.L_x_15518:
        /* <DEDUP_REMOVED lines=23> */
.L_x_15521:
[----:B------:R-:W-:Y:S05]  /*4450*/  BSYNC.RECONVERGENT B0 ;  /* 0x0000000000007941 */ /* 0x000fea0003800200 */
.L_x_15520:
        /* <DEDUP_REMOVED lines=25> */
.L_x_15527:
[----:B------:R-:W0:Y:S01]  /*45f0*/  F2I.S64.F64.TRUNC R4, R4 ;  /* 0x0000000400047311 */ /* 0x000e22000030d900 */
[----:B------:R-:W-:Y:S02]  /*4600*/  IMAD.MOV.U32 R23, RZ, RZ, R26 ;  /* 0x000000ffff177224 */ /* 0x000fe400078e001a */
[----:B0-----:R-:W-:-:S05]  /*4610*/  IMAD.MOV.U32 R3, RZ, RZ, R4 ;  /* 0x000000ffff037224 */ /* 0x001fca00078e0004 */
[----:B------:R4:W-:Y:S01]  /*4620*/  STG.E.U8 desc[UR36][R8.64], R3 ;  /* 0x0000000308007986 */ /* 0x0009e2000c101124 */
[----:B------:R-:W-:Y:S05]  /*4630*/  BRA `(.L_x_15523) ;  /* 0x00000010002c7947 */ /* 0x000fea0003800000 */
.L_x_15526:
        /* <DEDUP_REMOVED lines=10> */
.L_x_15530:
[----:B------:R-:W0:Y:S01]  /*46e0*/  F2I.F64.TRUNC R5, R4 ;  /* 0x0000000400057311 */ /* 0x000e22000030d100 */
[----:B------:R-:W-:Y:S01]  /*46f0*/  IMAD.MOV.U32 R23, RZ, RZ, R26 ;  /* 0x000000ffff177224 */ /* 0x000fe200078e001a */
[----:B0-----:R3:W-:Y:S01]  /*4700*/  STG.E desc[UR36][R8.64], R5 ;  /* 0x0000000508007986 */ /* 0x0017e2000c101924 */
[----:B------:R-:W-:Y:S05]  /*4710*/  BRA `(.L_x_15523) ;  /* 0x0000000c00f47947 */ /* 0x000fea0003800000 */
.L_x_15529:
[----:B------:R-:W0:Y:S01]  /*4720*/  F2I.F64.TRUNC R5, R4 ;  /* 0x0000000400057311 */ /* 0x000e22000030d100 */
[----:B------:R-:W-:Y:S01]  /*4730*/  IMAD.MOV.U32 R23, RZ, RZ, R26 ;  /* 0x000000ffff177224 */ /* 0x000fe200078e001a */
[----:B0-----:R1:W-:Y:S01]  /*4740*/  STG.E.U16 desc[UR36][R8.64], R5 ;  /* 0x0000000508007986 */ /* 0x0013e2000c101524 */
[----:B------:R-:W-:Y:S05]  /*4750*/  BRA `(.L_x_15523) ;  /* 0x0000000c00e47947 */ /* 0x000fea0003800000 */
.L_x_15525:
        /* <DEDUP_REMOVED lines=14> */
.L_x_15532:
        /* <DEDUP_REMOVED lines=9> */
.L_x_15531:
        /* <DEDUP_REMOVED lines=15> */
.L_x_15534:
        /* <DEDUP_REMOVED lines=10> */
.L_x_15533:
[----:B------:R0:W-:Y:S01]  /*4a60*/  STG.E.64 desc[UR36][R8.64], R4 ;  /* 0x0000000408007986 */ /* 0x0001e2000c101b24 */
[----:B------:R-:W-:Y:S01]  /*4a70*/  IMAD.MOV.U32 R23, RZ, RZ, R26 ;  /* 0x000000ffff177224 */ /* 0x000fe200078e001a */
[----:B------:R-:W-:Y:S06]  /*4a80*/  BRA `(.L_x_15523) ;  /* 0x0000000c00187947 */ /* 0x000fec0003800000 */
.L_x_15524:
        /* <DEDUP_REMOVED lines=13> */
.L_x_15537:
[----:B------:R-:W-:Y:S01]  /*4b60*/  CS2R R6, SRZ ;  /* 0x0000000000067805 */ /* 0x000fe2000001ff00 */
[----:B------:R-:W-:-:S04]  /*4b70*/  IMAD.MOV.U32 R23, RZ, RZ, R26 ;  /* 0x000000ffff177224 */ /* 0x000fc800078e001a */
[----:B------:R0:W-:Y:S01]  /*4b80*/  STG.E.128 desc[UR36][R8.64], R4 ;  /* 0x0000000408007986 */ /* 0x0001e2000c101d24 */
[----:B------:R-:W-:Y:S05]  /*4b90*/  BRA `(.L_x_15523) ;  /* 0x0000000800d47947 */ /* 0x000fea0003800000 */
.L_x_15536:
        /* <DEDUP_REMOVED lines=23> */
.L_x_15541:
[----:B------:R-:W-:Y:S05]  /*4d10*/  BSYNC.RECONVERGENT B0 ;  /* 0x0000000000007941 */ /* 0x000fea0003800200 */
.L_x_15540:
[----:B------:R-:W-:Y:S01]  /*4d20*/  LOP3.LUT R7, R0, 0x80, R7, 0xf8, !PT ;  /* 0x0000008000077812 */ /* 0x000fe200078ef807 */
[----:B------:R-:W-:-:S04]  /*4d30*/  IMAD.MOV.U32 R23, RZ, RZ, R26 ;  /* 0x000000ffff177224 */ /* 0x000fc800078e001a */
[----:B------:R0:W-:Y:S01]  /*4d40*/  STG.E.U8 desc[UR36][R8.64], R7 ;  /* 0x0000000708007986 */ /* 0x0001e2000c101124 */
[----:B------:R-:W-:Y:S05]  /*4d50*/  BRA `(.L_x_15523) ;  /* 0x0000000800647947 */ /* 0x000fea0003800000 */
.L_x_15539:
        /* <DEDUP_REMOVED lines=19> */
.L_x_15543:
[----:B------:R-:W-:Y:S05]  /*4e90*/  BSYNC.RECONVERGENT B0 ;  /* 0x0000000000007941 */ /* 0x000fea0003800200 */
.L_x_15542:
[----:B------:R-:W-:Y:S01]  /*4ea0*/  LOP3.LUT R7, R0, 0x80, R7, 0xf8, !PT ;  /* 0x0000008000077812 */ /* 0x000fe200078ef807 */
[----:B------:R-:W-:-:S04]  /*4eb0*/  IMAD.MOV.U32 R23, RZ, RZ, R26 ;  /* 0x000000ffff177224 */ /* 0x000fc800078e001a */
[----:B------:R0:W-:Y:S01]  /*4ec0*/  STG.E.U8 desc[UR36][R8.64], R7 ;  /* 0x0000000708007986 */ /* 0x0001e2000c101124 */
[----:B------:R-:W-:Y:S05]  /*4ed0*/  BRA `(.L_x_15523) ;  /* 0x0000000800047947 */ /* 0x000fea0003800000 */
.L_x_15538:
        /* <DEDUP_REMOVED lines=9> */
.L_x_15535:
        /* <DEDUP_REMOVED lines=12> */
.L_x_15546:
        /* <DEDUP_REMOVED lines=17> */
.L_x_15549:
[----:B------:R-:W-:-:S04]  /*5140*/  SHF.R.U32.HI R0, RZ, 0x14, R7 ;  /* 0x00000014ff007819 */ /* 0x000fc80000011607 */
[----:B------:R-:W-:-:S04]  /*5150*/  LOP3.LUT R0, R0, 0x1, RZ, 0xc0, !PT ;  /* 0x0000000100007812 */ /* 0x000fc800078ec0ff */
[----:B------:R-:W-:-:S04]  /*5160*/  IADD3 R0, PT, PT, R7, 0x487ffff, R0 ;  /* 0x0487ffff07007810 */ /* 0x000fc80007ffe000 */
[----:B------:R-:W-:-:S04]  /*5170*/  SHF.R.U32.HI R0, RZ, 0x14, R0 ;  /* 0x00000014ff007819 */ /* 0x000fc80000011600 */
[----:B------:R-:W-:-:S07]  /*5180*/  LOP3.LUT R3, R0, 0xff, RZ, 0xc0, !PT ;  /* 0x000000ff00037812 */ /* 0x000fce00078ec0ff */
.L_x_15550:
[----:B------:R-:W-:-:S04]  /*5190*/  SHF.R.U32.HI R0, RZ, 0x18, R7 ;  /* 0x00000018ff007819 */ /* 0x000fc80000011607 */
[----:B------:R-:W-:-:S07]  /*51a0*/  LOP3.LUT R0, R3, 0x80, R0, 0xf8, !PT ;  /* 0x0000008003007812 */ /* 0x000fce00078ef800 */
.L_x_15548:
[----:B------:R-:W-:Y:S05]  /*51b0*/  BSYNC.RECONVERGENT B0 ;  /* 0x0000000000007941 */ /* 0x000fea0003800200 */
.L_x_15547:
[----:B------:R0:W-:Y:S01]  /*51c0*/  STG.E.U8 desc[UR36][R8.64], R0 ;  /* 0x0000000008007986 */ /* 0x0001e2000c101124 */
[----:B------:R-:W-:Y:S01]  /*51d0*/  IMAD.MOV.U32 R23, RZ, RZ, R26 ;  /* 0x000000ffff177224 */ /* 0x000fe200078e001a */
[----:B------:R-:W-:Y:S06]  /*51e0*/  BRA `(.L_x_15523) ;  /* 0x0000000400407947 */ /* 0x000fec0003800000 */
.L_x_15545:
        /* <DEDUP_REMOVED lines=17> */
.L_x_15553:
[----:B------:R-:W-:-:S04]  /*5300*/  SHF.R.U32.HI R0, RZ, 0x15, R7 ;  /* 0x00000015ff007819 */ /* 0x000fc80000011607 */
[----:B------:R-:W-:-:S04]  /*5310*/  LOP3.LUT R0, R0, 0x1, RZ, 0xc0, !PT ;  /* 0x0000000100007812 */ /* 0x000fc800078ec0ff */
[----:B------:R-:W-:-:S04]  /*5320*/  IADD3 R0, PT, PT, R7, 0x88fffff, R0 ;  /* 0x088fffff07007810 */ /* 0x000fc80007ffe000 */
[----:B------:R-:W-:-:S04]  /*5330*/  SHF.R.U32.HI R0, RZ, 0x15, R0 ;  /* 0x00000015ff007819 */ /* 0x000fc80000011600 */
[----:B------:R-:W-:-:S07]  /*5340*/  LOP3.LUT R3, R0, 0xff, RZ, 0xc0, !PT ;  /* 0x000000ff00037812 */ /* 0x000fce00078ec0ff */
.L_x_15554:
[----:B------:R-:W-:-:S04]  /*5350*/  SHF.R.U32.HI R0, RZ, 0x18, R7 ;  /* 0x00000018ff007819 */ /* 0x000fc80000011607 */
[----:B------:R-:W-:-:S07]  /*5360*/  LOP3.LUT R0, R3, 0x80, R0, 0xf8, !PT ;  /* 0x0000008003007812 */ /* 0x000fce00078ef800 */
.L_x_15552:
[----:B------:R-:W-:Y:S05]  /*5370*/  BSYNC.RECONVERGENT B0 ;  /* 0x0000000000007941 */ /* 0x000fea0003800200 */
.L_x_15551:
[----:B------:R0:W-:Y:S01]  /*5380*/  STG.E.U8 desc[UR36][R8.64], R0 ;  /* 0x0000000008007986 */ /* 0x0001e2000c101124 */
[----:B------:R-:W-:Y:S01]  /*5390*/  IMAD.MOV.U32 R23, RZ, RZ, R26 ;  /* 0x000000ffff177224 */ /* 0x000fe200078e001a */
[----:B------:R-:W-:Y:S06]  /*53a0*/  BRA `(.L_x_15523) ;  /* 0x0000000000d07947 */ /* 0x000fec0003800000 */
.L_x_15544:
[----:B------:R-:W-:-:S13]  /*53b0*/  ISETP.NE.AND P0, PT, R0, 0x1c, PT ;  /* 0x0000001c0000780c */ /* 0x000fda0003f05270 */
[----:B------:R-:W-:Y:S05]  /*53c0*/  @!P0 BRA `(.L_x_15555) ;  /* 0x0000000000bc8947 */ /* 0x000fea0003800000 */
[----:B------:R-:W-:-:S13]  /*53d0*/  ISETP.NE.AND P0, PT, R0, 0x1d, PT ;  /* 0x0000001d0000780c */ /* 0x000fda0003f05270 */
[----:B------:R-:W-:Y:S05]  /*53e0*/  @!P0 BRA `(.L_x_15556) ;  /* 0x0000000000a48947 */ /* 0x000fea0003800000 */
[----:B------:R-:W-:-:S13]  /*53f0*/  ISETP.NE.AND P0, PT, R0, 0x2c, PT ;  /* 0x0000002c0000780c */ /* 0x000fda0003f05270 */
[----:B------:R-:W-:Y:S05]  /*5400*/  @!P0 BRA `(.L_x_15557) ;  /* 0x0000000000488947 */ /* 0x000fea0003800000 */
.L_x_15528:
        /* <DEDUP_REMOVED lines=16> */
.L_x_15558:
[----:B------:R-:W-:Y:S01]  /*5510*/  IMAD.MOV.U32 R23, RZ, RZ, R26 ;  /* 0x000000ffff177224 */ /* 0x000fe200078e001a */
[----:B------:R-:W-:Y:S06]  /*5520*/  BRA `(.L_x_15523) ;  /* 0x0000000000707947 */ /* 0x000fec0003800000 */
.L_x_15557:
        /* <DEDUP_REMOVED lines=21> */
.L_x_15556:
[----:B------:R-:W0:Y:S01]  /*5680*/  F2I.U64.F64.TRUNC R4, R4 ;  /* 0x0000000400047311 */ /* 0x000e22000030d800 */
[----:B------:R-:W-:Y:S01]  /*5690*/  IMAD.MOV.U32 R23, RZ, RZ, R26 ;  /* 0x000000ffff177224 */ /* 0x000fe200078e001a */
[----:B0-----:R0:W-:Y:S01]  /*56a0*/  STG.E.64 desc[UR36][R8.64], R4 ;  /* 0x0000000408007986 */ /* 0x0011e2000c101b24 */
[----:B------:R-:W-:Y:S05]  /*56b0*/  BRA `(.L_x_15523) ;  /* 0x00000000000c7947 */ /* 0x000fea0003800000 */
.L_x_15555:
[----:B------:R-:W0:Y:S01]  /*56c0*/  F2I.U32.F64.TRUNC R5, R4 ;  /* 0x0000000400057311 */ /* 0x000e22000030d000 */
[----:B------:R-:W-:Y:S01]  /*56d0*/  IMAD.MOV.U32 R23, RZ, RZ, R26 ;  /* 0x000000ffff177224 */ /* 0x000fe200078e001a */
[----:B0-----:R0:W-:Y:S06]  /*56e0*/  STG.E desc[UR36][R8.64], R5 ;  /* 0x0000000508007986 */ /* 0x0011ec000c101924 */
.L_x_15523:
[----:B------:R-:W-:Y:S05]  /*56f0*/  BSYNC.RECONVERGENT B6 ;  /* 0x0000000000067941 */ /* 0x000fea0003800200 */
.L_x_15522:
        /* <DEDUP_REMOVED lines=24> */
.L_x_15564:
[----:B------:R-:W0:Y:S02]  /*5880*/  F2I.S64.F64.TRUNC R28, R28 ;  /* 0x0000001c001c7311 */ /* 0x000e24000030d900 */
[----:B0-----:R-:W-:-:S05]  /*5890*/  IMAD.MOV.U32 R3, RZ, RZ, R28 ;  /* 0x000000ffff037224 */ /* 0x001fca00078e001c */
[----:B------:R0:W-:Y:S01]  /*58a0*/  STG.E.U8 desc[UR36][R4.64], R3 ;  /* 0x0000000304007986 */ /* 0x0001e2000c101124 */
[----:B------:R-:W-:Y:S05]  /*58b0*/  BRA `(.L_x_15566) ;  /* 0x0000000c00e07947 */ /* 0x000fea0003800000 */
.L_x_15563:
        /* <DEDUP_REMOVED lines=9> */
.L_x_15568:
[----:B------:R-:W0:Y:S02]  /*5950*/  F2I.F64.TRUNC R29, R28 ;  /* 0x0000001c001d7311 */ /* 0x000e24000030d100 */
[----:B0-----:R3:W-:Y:S01]  /*5960*/  STG.E desc[UR36][R4.64], R29 ;  /* 0x0000001d04007986 */ /* 0x0017e2000c101924 */
[----:B------:R-:W-:Y:S05]  /*5970*/  BRA `(.L_x_15566) ;  /* 0x0000000c00b07947 */ /* 0x000fea0003800000 */
.L_x_15567:
[----:B------:R-:W0:Y:S02]  /*5980*/  F2I.F64.TRUNC R29, R28 ;  /* 0x0000001c001d7311 */ /* 0x000e24000030d100 */
[----:B0-----:R2:W-:Y:S01]  /*5990*/  STG.E.U16 desc[UR36][R4.64], R29 ;  /* 0x0000001d04007986 */ /* 0x0015e2000c101524 */
[----:B------:R-:W-:Y:S05]  /*59a0*/  BRA `(.L_x_15566) ;  /* 0x0000000c00a47947 */ /* 0x000fea0003800000 */
.L_x_15562:
        /* <DEDUP_REMOVED lines=13> */
.L_x_15570:
        /* <DEDUP_REMOVED lines=8> */
.L_x_15569:
        /* <DEDUP_REMOVED lines=14> */
.L_x_15572:
        /* <DEDUP_REMOVED lines=9> */
.L_x_15571:
[----:B------:R0:W-:Y:S01]  /*5c70*/  STG.E.64 desc[UR36][R4.64], R28 ;  /* 0x0000001c04007986 */ /* 0x0001e2000c101b24 */
[----:B------:R-:W-:Y:S05]  /*5c80*/  BRA `(.L_x_15566) ;  /* 0x0000000800ec7947 */ /* 0x000fea0003800000 */
.L_x_15561:
        /* <DEDUP_REMOVED lines=13> */
.L_x_15576:
        /* <DEDUP_REMOVED lines=22> */
.L_x_15579:
[----:B------:R-:W-:-:S04]  /*5ec0*/  SHF.R.U32.HI R3, RZ, 0x18, R7 ;  /* 0x00000018ff037819 */ /* 0x000fc80000011607 */
[----:B------:R-:W-:-:S07]  /*5ed0*/  LOP3.LUT R0, R0, 0x80, R3, 0xf8, !PT ;  /* 0x0000008000007812 */ /* 0x000fce00078ef803 */
.L_x_15578:
[----:B------:R-:W-:Y:S05]  /*5ee0*/  BSYNC.RECONVERGENT B0 ;  /* 0x0000000000007941 */ /* 0x000fea0003800200 */
.L_x_15577:
[----:B------:R0:W-:Y:S01]  /*5ef0*/  STG.E.U8 desc[UR36][R4.64], R0 ;  /* 0x0000000004007986 */ /* 0x0001e2000c101124 */
[----:B------:R-:W-:Y:S05]  /*5f00*/  BRA `(.L_x_15566) ;  /* 0x00000008004c7947 */ /* 0x000fea0003800000 */
.L_x_15575:
        /* <DEDUP_REMOVED lines=22> */
.L_x_15582:
[----:B------:R-:W-:-:S04]  /*6070*/  SHF.R.U32.HI R3, RZ, 0x18, R7 ;  /* 0x00000018ff037819 */ /* 0x000fc80000011607 */
[----:B------:R-:W-:-:S07]  /*6080*/  LOP3.LUT R0, R0, 0x80, R3, 0xf8, !PT ;  /* 0x0000008000007812 */ /* 0x000fce00078ef803 */
.L_x_15581:
[----:B------:R-:W-:Y:S05]  /*6090*/  BSYNC.RECONVERGENT B0 ;  /* 0x0000000000007941 */ /* 0x000fea0003800200 */
.L_x_15580:
[----:B------:R0:W-:Y:S01]  /*60a0*/  STG.E.U8 desc[UR36][R4.64], R0 ;  /* 0x0000000004007986 */ /* 0x0001e2000c101124 */
[----:B------:R-:W-:Y:S05]  /*60b0*/  BRA `(.L_x_15566) ;  /* 0x0000000400e07947 */ /* 0x000fea0003800000 */
.L_x_15574:
        /* <DEDUP_REMOVED lines=26> */
.L_x_15584:
[----:B------:R-:W0:Y:S02]  /*6260*/  F2I.U64.F64.TRUNC R28, R28 ;  /* 0x0000001c001c7311 */ /* 0x000e24000030d800 */
[----:B0-----:R0:W-:Y:S01]  /*6270*/  STG.E.64 desc[UR36][R4.64], R28 ;  /* 0x0000001c04007986 */ /* 0x0011e2000c101b24 */
[----:B------:R-:W-:Y:S05]  /*6280*/  BRA `(.L_x_15566) ;  /* 0x00000004006c7947 */ /* 0x000fea0003800000 */
.L_x_15583:
[----:B------:R-:W0:Y:S02]  /*6290*/  F2I.U32.F64.TRUNC R29, R28 ;  /* 0x0000001c001d7311 */ /* 0x000e24000030d000 */
[----:B0-----:R0:W-:Y:S01]  /*62a0*/  STG.E desc[UR36][R4.64], R29 ;  /* 0x0000001d04007986 */ /* 0x0011e2000c101924 */
[----:B------:R-:W-:Y:S05]  /*62b0*/  BRA `(.L_x_15566) ;  /* 0x0000000400607947 */ /* 0x000fea0003800000 */
.L_x_15573:
        /* <DEDUP_REMOVED lines=10> */
.L_x_15586:
[----:B------:R-:W-:-:S05]  /*6360*/  CS2R R30, SRZ ;  /* 0x00000000001e7805 */ /* 0x000fca000001ff00 */
[----:B------:R0:W-:Y:S01]  /*6370*/  STG.E.128 desc[UR36][R4.64], R28 ;  /* 0x0000001c04007986 */ /* 0x0001e2000c101d24 */
[----:B------:R-:W-:Y:S05]  /*6380*/  BRA `(.L_x_15566) ;  /* 0x00000004002c7947 */ /* 0x000fea0003800000 */
.L_x_15585:
[----:B------:R-:W-:-:S13]  /*6390*/  ISETP.NE.AND P0, PT, R0, 0xf, PT ;  /* 0x0000000f0000780c */ /* 0x000fda0003f05270 */
[----:B------:R-:W-:Y:S05]  /*63a0*/  @!P0 BRA `(.L_x_15587) ;  /* 0x0000000400088947 */ /* 0x000fea0003800000 */
[----:B------:R-:W-:-:S13]  /*63b0*/  ISETP.NE.AND P0, PT, R0, 0x17, PT ;  /* 0x000000170000780c */ /* 0x000fda0003f05270 */
[----:B------:R-:W-:Y:S05]  /*63c0*/  @!P0 BRA `(.L_x_15588) ;  /* 0x0000000000a08947 */ /* 0x000fea0003800000 */
[----:B------:R-:W-:-:S13]  /*63d0*/  ISETP.NE.AND P0, PT, R0, 0x18, PT ;  /* 0x000000180000780c */ /* 0x000fda0003f05270 */
[----:B------:R-:W-:Y:S05]  /*63e0*/  @!P0 BRA `(.L_x_15589) ;  /* 0x0000000000448947 */ /* 0x000fea0003800000 */
.L_x_15565:
        /* <DEDUP_REMOVED lines=16> */
.L_x_15590:
[----:B------:R-:W-:Y:S05]  /*64f0*/  BRA `(.L_x_15566) ;  /* 0x0000000000d07947 */ /* 0x000fea0003800000 */
.L_x_15589:
        /* <DEDUP_REMOVED lines=17> */
.L_x_15592:
[----:B------:R-:W-:Y:S05]  /*6610*/  BSYNC.RECONVERGENT B0 ;  /* 0x0000000000007941 */ /* 0x000fea0003800200 */
.L_x_15591:
[----:B------:R-:W-:-:S05]  /*6620*/  LOP3.LUT R3, R0, 0x80, R3, 0xf8, !PT ;  /* 0x0000008000037812 */ /* 0x000fca00078ef803 */
[----:B------:R0:W-:Y:S01]  /*6630*/  STG.E.U8 desc[UR36][R4.64], R3 ;  /* 0x0000000304007986 */ /* 0x0001e2000c101124 */
[----:B------:R-:W-:Y:S05]  /*6640*/  BRA `(.L_x_15566) ;  /* 0x00000000007c7947 */ /* 0x000fea0003800000 */
.L_x_15588:
        /* <DEDUP_REMOVED lines=16> */
.L_x_15594:
[----:B------:R-:W-:Y:S01]  /*6750*/  IMAD.MOV.U32 R0, RZ, RZ, 0x7f ;  /* 0x0000007fff007424 */ /* 0x000fe200078e00ff */
[----:B------:R-:W-:-:S04]  /*6760*/  ISETP.GT.U32.AND P0, PT, R3, 0x7f800000, PT ;  /* 0x7f8000000300780c */ /* 0x000fc80003f04070 */
[----:B------:R-:W-:-:S09]  /*6770*/  SEL R0, R0, 0x7c, P0 ;  /* 0x0000007c00007807 */ /* 0x000fd20000000000 */
.L_x_15595:
[----:B------:R-:W-:Y:S05]  /*6780*/  BSYNC.RECONVERGENT B0 ;  /* 0x0000000000007941 */ /* 0x000fea0003800200 */
.L_x_15593:
[----:B------:R-:W-:-:S04]  /*6790*/  SHF.R.U32.HI R3, RZ, 0x18, R7 ;  /* 0x00000018ff037819 */ /* 0x000fc80000011607 */
[----:B------:R-:W-:-:S05]  /*67a0*/  LOP3.LUT R3, R0, 0x80, R3, 0xf8, !PT ;  /* 0x0000008000037812 */ /* 0x000fca00078ef803 */
[----:B------:R0:W-:Y:S01]  /*67b0*/  STG.E.U8 desc[UR36][R4.64], R3 ;  /* 0x0000000304007986 */ /* 0x0001e2000c101124 */
[----:B------:R-:W-:Y:S05]  /*67c0*/  BRA `(.L_x_15566) ;  /* 0x00000000001c7947 */ /* 0x000fea0003800000 */
.L_x_15587:
[----:B------:R-:W-:Y:S01]  /*67d0*/  UMOV UR4, 0xf0000000 ;  /* 0xf000000000047882 */ /* 0x000fe20000000000 */
[----:B------:R-:W-:Y:S01]  /*67e0*/  UMOV UR5, 0x380fffff ;  /* 0x380fffff00057882 */ /* 0x000fe20000000000 */
[----:B------:R-:W0:Y:S01]  /*67f0*/  F2F.F32.F64 R0, R28 ;  /* 0x0000001c00007310 */ /* 0x000e220000301000 */
[----:B------:R-:W-:-:S14]  /*6800*/  DSETP.GEU.AND P0, PT, |R28|, UR4, PT ;  /* 0x000000041c007e2a */ /* 0x000fdc000bf0e200 */
[----:B0-----:R-:W-:-:S05]  /*6810*/  @!P0 FMUL R0, R0, 1.175494350822287508e-38 ;  /* 0x0080000000008820 */ /* 0x001fca0000400000 */
[----:B------:R-:W-:-:S05]  /*6820*/  F2FP.BF16.F32.PACK_AB R0, RZ, R0 ;  /* 0x00000000ff00723e */ /* 0x000fca00000010ff */
[----:B------:R0:W-:Y:S02]  /*6830*/  STG.E.U16 desc[UR36][R4.64], R0 ;  /* 0x0000000004007986 */ /* 0x0001e4000c101524 */
.L_x_15566:
        /* <DEDUP_REMOVED lines=24> */
.L_x_15599:
[----:B------:R-:W0:Y:S02]  /*69c0*/  F2I.S64.F64.TRUNC R24, R24 ;  /* 0x0000001800187311 */ /* 0x000e24000030d900 */
[----:B0-----:R-:W-:-:S05]  /*69d0*/  IMAD.MOV.U32 R3, RZ, RZ, R24 ;  /* 0x000000ffff037224 */ /* 0x001fca00078e0018 */
[----:B------:R0:W-:Y:S01]  /*69e0*/  STG.E.U8 desc[UR36][R4.64], R3 ;  /* 0x0000000304007986 */ /* 0x0001e2000c101124 */
[----:B------:R-:W-:Y:S05]  /*69f0*/  BRA `(.L_x_15601) ;  /* 0x0000000c00e07947 */ /* 0x000fea0003800000 */
.L_x_15598:
        /* <DEDUP_REMOVED lines=9> */
.L_x_15603:
[----:B------:R-:W0:Y:S02]  /*6a90*/  F2I.F64.TRUNC R25, R24 ;  /* 0x0000001800197311 */ /* 0x000e24000030d100 */
[----:B0-----:R0:W-:Y:S01]  /*6aa0*/  STG.E desc[UR36][R4.64], R25 ;  /* 0x0000001904007986 */ /* 0x0011e2000c101924 */
[----:B------:R-:W-:Y:S05]  /*6ab0*/  BRA `(.L_x_15601) ;  /* 0x0000000c00b07947 */ /* 0x000fea0003800000 */
.L_x_15602:
[----:B------:R-:W0:Y:S02]  /*6ac0*/  F2I.F64.TRUNC R25, R24 ;  /* 0x0000001800197311 */ /* 0x000e24000030d100 */
[----:B0-----:R0:W-:Y:S01]  /*6ad0*/  STG.E.U16 desc[UR36][R4.64], R25 ;  /* 0x0000001904007986 */ /* 0x0011e2000c101524 */
[----:B------:R-:W-:Y:S05]  /*6ae0*/  BRA `(.L_x_15601) ;  /* 0x0000000c00a47947 */ /* 0x000fea0003800000 */
.L_x_15597:
        /* <DEDUP_REMOVED lines=13> */
.L_x_15605:
        /* <DEDUP_REMOVED lines=8> */
.L_x_15604:
        /* <DEDUP_REMOVED lines=14> */
.L_x_15607:
        /* <DEDUP_REMOVED lines=9> */
.L_x_15606:
[----:B------:R0:W-:Y:S01]  /*6db0*/  STG.E.64 desc[UR36][R4.64], R24 ;  /* 0x0000001804007986 */ /* 0x0001e2000c101b24 */
[----:B------:R-:W-:Y:S05]  /*6dc0*/  BRA `(.L_x_15601) ;  /* 0x0000000800ec7947 */ /* 0x000fea0003800000 */
.L_x_15596:
        /* <DEDUP_REMOVED lines=13> */
.L_x_15611:
        /* <DEDUP_REMOVED lines=22> */
.L_x_15614:
[----:B------:R-:W-:-:S04]  /*7000*/  SHF.R.U32.HI R3, RZ, 0x18, R7 ;  /* 0x00000018ff037819 */ /* 0x000fc80000011607 */
[----:B------:R-:W-:-:S07]  /*7010*/  LOP3.LUT R0, R0, 0x80, R3, 0xf8, !PT ;  /* 0x0000008000007812 */ /* 0x000fce00078ef803 */
.L_x_15613:
[----:B------:R-:W-:Y:S05]  /*7020*/  BSYNC.RECONVERGENT B0 ;  /* 0x0000000000007941 */ /* 0x000fea0003800200 */
.L_x_15612:
[----:B------:R0:W-:Y:S01]  /*7030*/  STG.E.U8 desc[UR36][R4.64], R0 ;  /* 0x0000000004007986 */ /* 0x0001e2000c101124 */
[----:B------:R-:W-:Y:S05]  /*7040*/  BRA `(.L_x_15601) ;  /* 0x00000008004c7947 */ /* 0x000fea0003800000 */
.L_x_15610:
        /* <DEDUP_REMOVED lines=22> */
.L_x_15617:
[----:B------:R-:W-:-:S04]  /*71b0*/  SHF.R.U32.HI R3, RZ, 0x18, R7 ;  /* 0x00000018ff037819 */ /* 0x000fc80000011607 */
[----:B------:R-:W-:-:S07]  /*71c0*/  LOP3.LUT R0, R0, 0x80, R3, 0xf8, !PT ;  /* 0x0000008000007812 */ /* 0x000fce00078ef803 */
.L_x_15616:
[----:B------:R-:W-:Y:S05]  /*71d0*/  BSYNC.RECONVERGENT B0 ;  /* 0x0000000000007941 */ /* 0x000fea0003800200 */
.L_x_15615:
[----:B------:R0:W-:Y:S01]  /*71e0*/  STG.E.U8 desc[UR36][R4.64], R0 ;  /* 0x0000000004007986 */ /* 0x0001e2000c101124 */
[----:B------:R-:W-:Y:S05]  /*71f0*/  BRA `(.L_x_15601) ;  /* 0x0000000400e07947 */ /* 0x000fea0003800000 */
.L_x_15609:
        /* <DEDUP_REMOVED lines=26> */
.L_x_15619:
[----:B------:R-:W0:Y:S02]  /*73a0*/  F2I.U64.F64.TRUNC R24, R24 ;  /* 0x0000001800187311 */ /* 0x000e24000030d800 */
[----:B0-----:R0:W-:Y:S01]  /*73b0*/  STG.E.64 desc[UR36][R4.64], R24 ;  /* 0x0000001804007986 */ /* 0x0011e2000c101b24 */
[----:B------:R-:W-:Y:S05]  /*73c0*/  BRA `(.L_x_15601) ;  /* 0x00000004006c7947 */ /* 0x000fea0003800000 */
.L_x_15618:
[----:B------:R-:W0:Y:S02]  /*73d0*/  F2I.U32.F64.TRUNC R25, R24 ;  /* 0x0000001800197311 */ /* 0x000e24000030d000 */
[----:B0-----:R0:W-:Y:S01]  /*73e0*/  STG.E desc[UR36][R4.64], R25 ;  /* 0x0000001904007986 */ /* 0x0011e2000c101924 */
[----:B------:R-:W-:Y:S05]  /*73f0*/  BRA `(.L_x_15601) ;  /* 0x0000000400607947 */ /* 0x000fea0003800000 */
.L_x_15608:
        /* <DEDUP_REMOVED lines=10> */
.L_x_15621:
[----:B------:R-:W-:-:S05]  /*74a0*/  CS2R R26, SRZ ;  /* 0x00000000001a7805 */ /* 0x000fca000001ff00 */
[----:B------:R0:W-:Y:S01]  /*74b0*/  STG.E.128 desc[UR36][R4.64], R24 ;  /* 0x0000001804007986 */ /* 0x0001e2000c101d24 */
[----:B------:R-:W-:Y:S05]  /*74c0*/  BRA `(.L_x_15601) ;  /* 0x00000004002c7947 */ /* 0x000fea0003800000 */
.L_x_15620:
[----:B------:R-:W-:-:S13]  /*74d0*/  ISETP.NE.AND P0, PT, R0, 0xf, PT ;  /* 0x0000000f0000780c */ /* 0x000fda0003f05270 */
[----:B------:R-:W-:Y:S05]  /*74e0*/  @!P0 BRA `(.L_x_15622) ;  /* 0x0000000400088947 */ /* 0x000fea0003800000 */
[----:B------:R-:W-:-:S13]  /*74f0*/  ISETP.NE.AND P0, PT, R0, 0x17, PT ;  /* 0x000000170000780c */ /* 0x000fda0003f05270 */
[----:B------:R-:W-:Y:S05]  /*7500*/  @!P0 BRA `(.L_x_15623) ;  /* 0x0000000000a08947 */ /* 0x000fea0003800000 */
[----:B------:R-:W-:-:S13]  /*7510*/  ISETP.NE.AND P0, PT, R0, 0x18, PT ;  /* 0x000000180000780c */ /* 0x000fda0003f05270 */
[----:B------:R-:W-:Y:S05]  /*7520*/  @!P0 BRA `(.L_x_15624) ;  /* 0x0000000000448947 */ /* 0x000fea0003800000 */
.L_x_15600:
        /* <DEDUP_REMOVED lines=16> */
.L_x_15625:
[----:B------:R-:W-:Y:S05]  /*7630*/  BRA `(.L_x_15601) ;  /* 0x0000000000d07947 */ /* 0x000fea0003800000 */
.L_x_15624:
        /* <DEDUP_REMOVED lines=17> */
.L_x_15627:
[----:B------:R-:W-:Y:S05]  /*7750*/  BSYNC.RECONVERGENT B0 ;  /* 0x0000000000007941 */ /* 0x000fea0003800200 */
.L_x_15626:
[----:B------:R-:W-:-:S05]  /*7760*/  LOP3.LUT R3, R0, 0x80, R3, 0xf8, !PT ;  /* 0x0000008000037812 */ /* 0x000fca00078ef803 */
[----:B------:R3:W-:Y:S01]  /*7770*/  STG.E.U8 desc[UR36][R4.64], R3 ;  /* 0x0000000304007986 */ /* 0x0007e2000c101124 */
[----:B------:R-:W-:Y:S05]  /*7780*/  BRA `(.L_x_15601) ;  /* 0x00000000007c7947 */ /* 0x000fea0003800000 */
.L_x_15623:
        /* <DEDUP_REMOVED lines=16> */
.L_x_15629:
[----:B------:R-:W-:Y:S01]  /*7890*/  IMAD.MOV.U32 R0, RZ, RZ, 0x7f ;  /* 0x0000007fff007424 */ /* 0x000fe200078e00ff */
[----:B------:R-:W-:-:S04]  /*78a0*/  ISETP.GT.U32.AND P0, PT, R3, 0x7f800000, PT ;  /* 0x7f8000000300780c */ /* 0x000fc80003f04070 */
[----:B------:R-:W-:-:S09]  /*78b0*/  SEL R0, R0, 0x7c, P0 ;  /* 0x0000007c00007807 */ /* 0x000fd20000000000 */
.L_x_15630:
[----:B------:R-:W-:Y:S05]  /*78c0*/  BSYNC.RECONVERGENT B0 ;  /* 0x0000000000007941 */ /* 0x000fea0003800200 */
.L_x_15628:
[----:B------:R-:W-:-:S04]  /*78d0*/  SHF.R.U32.HI R3, RZ, 0x18, R7 ;  /* 0x00000018ff037819 */ /* 0x000fc80000011607 */
[----:B------:R-:W-:-:S05]  /*78e0*/  LOP3.LUT R3, R0, 0x80, R3, 0xf8, !PT ;  /* 0x0000008000037812 */ /* 0x000fca00078ef803 */
[----:B------:R2:W-:Y:S01]  /*78f0*/  STG.E.U8 desc[UR36][R4.64], R3 ;  /* 0x0000000304007986 */ /* 0x0005e2000c101124 */
[----:B------:R-:W-:Y:S05]  /*7900*/  BRA `(.L_x_15601) ;  /* 0x00000000001c7947 */ /* 0x000fea0003800000 */
.L_x_15622:
[----:B------:R-:W-:Y:S01]  /*7910*/  UMOV UR4, 0xf0000000 ;  /* 0xf000000000047882 */ /* 0x000fe20000000000 */
[----:B------:R-:W-:Y:S01]  /*7920*/  UMOV UR5, 0x380fffff ;  /* 0x380fffff00057882 */ /* 0x000fe20000000000 */
[----:B------:R-:W0:Y:S01]  /*7930*/  F2F.F32.F64 R0, R24 ;  /* 0x0000001800007310 */ /* 0x000e220000301000 */
[----:B------:R-:W-:-:S14]  /*7940*/  DSETP.GEU.AND P0, PT, |R24|, UR4, PT ;  /* 0x0000000418007e2a */ /* 0x000fdc000bf0e200 */
[----:B0-----:R-:W-:-:S05]  /*7950*/  @!P0 FMUL R0, R0, 1.175494350822287508e-38 ;  /* 0x0080000000008820 */ /* 0x001fca0000400000 */
[----:B------:R-:W-:-:S05]  /*7960*/  F2FP.BF16.F32.PACK_AB R0, RZ, R0 ;  /* 0x00000000ff00723e */ /* 0x000fca00000010ff */
[----:B------:R4:W-:Y:S02]  /*7970*/  STG.E.U16 desc[UR36][R4.64], R0 ;  /* 0x0000000004007986 */ /* 0x0009e4000c101524 */
.L_x_15601:
[----:B------:R-:W-:-:S07]  /*7980*/  VIADD R23, R23, 0x80 ;  /* 0x0000008017177836 */ /* 0x000fce0000000000 */
.L_x_15560:
[----:B------:R-:W-:Y:S05]  /*7990*/  BSYNC.RECONVERGENT B6 ;  /* 0x0000000000067941 */ /* 0x000fea0003800200 */
.L_x_15559:
        /* <DEDUP_REMOVED lines=22> */
.L_x_15634:
[----:B------:R-:W0:Y:S02]  /*7b00*/  F2I.S64.F64.TRUNC R16, R16 ;  /* 0x0000001000107311 */ /* 0x000e24000030d900 */
[----:B0-----:R-:W-:-:S05]  /*7b10*/  IMAD.MOV.U32 R5, RZ, RZ, R16 ;  /* 0x000000ffff057224 */ /* 0x001fca00078e0010 */
[----:B------:R-:W-:Y:S01]  /*7b20*/  STG.E.U8 desc[UR36][R2.64], R5 ;  /* 0x0000000502007986 */ /* 0x000fe2000c101124 */
[----:B------:R-:W-:Y:S05]  /*7b30*/  EXIT ;  /* 0x000000000000794d */ /* 0x000fea0003800000 */
.L_x_15633:
        /* <DEDUP_REMOVED lines=9> */
.L_x_15637:
[----:B------:R-:W0:Y:S02]  /*7bd0*/  F2I.F64.TRUNC R17, R16 ;  /* 0x0000001000117311 */ /* 0x000e24000030d100 */
[----:B0-----:R-:W-:Y:S01]  /*7be0*/  STG.E desc[UR36][R2.64], R17 ;  /* 0x0000001102007986 */ /* 0x001fe2000c101924 */
[----:B------:R-:W-:Y:S05]  /*7bf0*/  EXIT ;  /* 0x000000000000794d */ /* 0x000fea0003800000 */
.L_x_15636:
[----:B------:R-:W0:Y:S02]  /*7c00*/  F2I.F64.TRUNC R17, R16 ;  /* 0x0000001000117311 */ /* 0x000e24000030d100 */
[----:B0-----:R-:W-:Y:S01]  /*7c10*/  STG.E.U16 desc[UR36][R2.64], R17 ;  /* 0x0000001102007986 */ /* 0x001fe2000c101524 */
[----:B------:R-:W-:Y:S05]  /*7c20*/  EXIT ;  /* 0x000000000000794d */ /* 0x000fea0003800000 */
.L_x_15632:
        /* <DEDUP_REMOVED lines=13> */
.L_x_15639:
        /* <DEDUP_REMOVED lines=8> */
.L_x_15638:
        /* <DEDUP_REMOVED lines=14> */
.L_x_15641:
        /* <DEDUP_REMOVED lines=9> */
.L_x_15640:
[----:B------:R-:W-:Y:S01]  /*7ef0*/  STG.E.64 desc[UR36][R2.64], R16 ;  /* 0x0000001002007986 */ /* 0x000fe2000c101b24 */
[----:B------:R-:W-:Y:S05]  /*7f00*/  EXIT ;  /* 0x000000000000794d */ /* 0x000fea0003800000 */
.L_x_15631:
        /* <DEDUP_REMOVED lines=13> */
.L_x_15645:
        /* <DEDUP_REMOVED lines=22> */
.L_x_15648:
[----:B------:R-:W-:-:S04]  /*8140*/  SHF.R.U32.HI R5, RZ, 0x18, R5 ;  /* 0x00000018ff057819 */ /* 0x000fc80000011605 */
[----:B------:R-:W-:-:S07]  /*8150*/  LOP3.LUT R0, R0, 0x80, R5, 0xf8, !PT ;  /* 0x0000008000007812 */ /* 0x000fce00078ef805 */
.L_x_15647:
[----:B------:R-:W-:Y:S05]  /*8160*/  BSYNC.RECONVERGENT B0 ;  /* 0x0000000000007941 */ /* 0x000fea0003800200 */
.L_x_15646:
[----:B------:R-:W-:Y:S01]  /*8170*/  STG.E.U8 desc[UR36][R2.64], R0 ;  /* 0x0000000002007986 */ /* 0x000fe2000c101124 */
[----:B------:R-:W-:Y:S05]  /*8180*/  EXIT ;  /* 0x000000000000794d */ /* 0x000fea0003800000 */
.L_x_15644:
        /* <DEDUP_REMOVED lines=22> */
.L_x_15651:
[----:B------:R-:W-:-:S04]  /*82f0*/  SHF.R.U32.HI R5, RZ, 0x18, R5 ;  /* 0x00000018ff057819 */ /* 0x000fc80000011605 */
[----:B------:R-:W-:-:S07]  /*8300*/  LOP3.LUT R0, R0, 0x80, R5, 0xf8, !PT ;  /* 0x0000008000007812 */ /* 0x000fce00078ef805 */
.L_x_15650:
[----:B------:R-:W-:Y:S05]  /*8310*/  BSYNC.RECONVERGENT B0 ;  /* 0x0000000000007941 */ /* 0x000fea0003800200 */
.L_x_15649:
[----:B------:R-:W-:Y:S01]  /*8320*/  STG.E.U8 desc[UR36][R2.64], R0 ;  /* 0x0000000002007986 */ /* 0x000fe2000c101124 */
[----:B------:R-:W-:Y:S05]  /*8330*/  EXIT ;  /* 0x000000000000794d */ /* 0x000fea0003800000 */
.L_x_15643:
        /* <DEDUP_REMOVED lines=26> */
.L_x_15653:
[----:B------:R-:W0:Y:S02]  /*84e0*/  F2I.U64.F64.TRUNC R16, R16 ;  /* 0x0000001000107311 */ /* 0x000e24000030d800 */
[----:B0-----:R-:W-:Y:S01]  /*84f0*/  STG.E.64 desc[UR36][R2.64], R16 ;  /* 0x0000001002007986 */ /* 0x001fe2000c101b24 */
[----:B------:R-:W-:Y:S05]  /*8500*/  EXIT ;  /* 0x000000000000794d */ /* 0x000fea0003800000 */
.L_x_15652:
[----:B------:R-:W0:Y:S02]  /*8510*/  F2I.U32.F64.TRUNC R17, R16 ;  /* 0x0000001000117311 */ /* 0x000e24000030d000 */
[----:B0-----:R-:W-:Y:S01]  /*8520*/  STG.E desc[UR36][R2.64], R17 ;  /* 0x0000001102007986 */ /* 0x001fe2000c101924 */
[----:B------:R-:W-:Y:S05]  /*8530*/  EXIT ;  /* 0x000000000000794d */ /* 0x000fea0003800000 */
.L_x_15642:
        /* <DEDUP_REMOVED lines=10> */
.L_x_15655:
[----:B------:R-:W-:-:S05]  /*85e0*/  CS2R R18, SRZ ;  /* 0x0000000000127805 */ /* 0x000fca000001ff00 */
[----:B------:R-:W-:Y:S01]  /*85f0*/  STG.E.128 desc[UR36][R2.64], R16 ;  /* 0x0000001002007986 */ /* 0x000fe2000c101d24 */
[----:B------:R-:W-:Y:S05]  /*8600*/  EXIT ;  /* 0x000000000000794d */ /* 0x000fea0003800000 */
.L_x_15654:
[----:B------:R-:W-:-:S13]  /*8610*/  ISETP.NE.AND P0, PT, R0, 0xf, PT ;  /* 0x0000000f0000780c */ /* 0x000fda0003f05270 */
[----:B------:R-:W-:Y:S05]  /*8620*/  @!P0 BRA `(.L_x_15656) ;  /* 0x0000000400088947 */ /* 0x000fea0003800000 */
[----:B------:R-:W-:-:S13]  /*8630*/  ISETP.NE.AND P0, PT, R0, 0x17, PT ;  /* 0x000000170000780c */ /* 0x000fda0003f05270 */
[----:B------:R-:W-:Y:S05]  /*8640*/  @!P0 BRA `(.L_x_15657) ;  /* 0x0000000000a08947 */ /* 0x000fea0003800000 */
[----:B------:R-:W-:-:S13]  /*8650*/  ISETP.NE.AND P0, PT, R0, 0x18, PT ;  /* 0x000000180000780c */ /* 0x000fda0003f05270 */
[----:B------:R-:W-:Y:S05]  /*8660*/  @!P0 BRA `(.L_x_15658) ;  /* 0x0000000000448947 */ /* 0x000fea0003800000 */
.L_x_15635:
        /* <DEDUP_REMOVED lines=16> */
.L_x_15659:
[----:B------:R-:W-:Y:S05]  /*8770*/  EXIT ;  /* 0x000000000000794d */ /* 0x000fea0003800000 */
.L_x_15658:
        /* <DEDUP_REMOVED lines=17> */
.L_x_15661:
[----:B------:R-:W-:Y:S05]  /*8890*/  BSYNC.RECONVERGENT B0 ;  /* 0x0000000000007941 */ /* 0x000fea0003800200 */
.L_x_15660:
[----:B------:R-:W-:-:S05]  /*88a0*/  LOP3.LUT R5, R0, 0x80, R5, 0xf8, !PT ;  /* 0x0000008000057812 */ /* 0x000fca00078ef805 */
[----:B------:R-:W-:Y:S01]  /*88b0*/  STG.E.U8 desc[UR36][R2.64], R5 ;  /* 0x0000000502007986 */ /* 0x000fe2000c101124 */
[----:B------:R-:W-:Y:S05]  /*88c0*/  EXIT ;  /* 0x000000000000794d */ /* 0x000fea0003800000 */
.L_x_15657:
        /* <DEDUP_REMOVED lines=16> */
.L_x_15663:
[----:B------:R-:W-:Y:S01]  /*89d0*/  IMAD.MOV.U32 R0, RZ, RZ, 0x7f ;  /* 0x0000007fff007424 */ /* 0x000fe200078e00ff */
[----:B------:R-:W-:-:S04]  /*89e0*/  ISETP.GT.U32.AND P0, PT, R4, 0x7f800000, PT ;  /* 0x7f8000000400780c */ /* 0x000fc80003f04070 */
[----:B------:R-:W-:-:S09]  /*89f0*/  SEL R0, R0, 0x7c, P0 ;  /* 0x0000007c00007807 */ /* 0x000fd20000000000 */
.L_x_15664:
[----:B------:R-:W-:Y:S05]  /*8a00*/  BSYNC.RECONVERGENT B0 ;  /* 0x0000000000007941 */ /* 0x000fea0003800200 */
.L_x_15662:
[----:B------:R-:W-:-:S04]  /*8a10*/  SHF.R.U32.HI R5, RZ, 0x18, R5 ;  /* 0x00000018ff057819 */ /* 0x000fc80000011605 */
[----:B------:R-:W-:-:S05]  /*8a20*/  LOP3.LUT R5, R0, 0x80, R5, 0xf8, !PT ;  /* 0x0000008000057812 */ /* 0x000fca00078ef805 */
[----:B------:R-:W-:Y:S01]  /*8a30*/  STG.E.U8 desc[UR36][R2.64], R5 ;  /* 0x0000000502007986 */ /* 0x000fe2000c101124 */
[----:B------:R-:W-:Y:S05]  /*8a40*/  EXIT ;  /* 0x000000000000794d */ /* 0x000fea0003800000 */
.L_x_15656:
        /* <DEDUP_REMOVED lines=8> */
        .weak           $__internal_57_$__cuda_sm20_div_rn_f64_full
        .type           $__internal_57_$__cuda_sm20_div_rn_f64_full,@function
        .size           $__internal_57_$__cuda_sm20_div_rn_f64_full,(.L_x_19403 - $__internal_57_$__cuda_sm20_div_rn_f64_full)
$__internal_57_$__cuda_sm20_div_rn_f64_full:
[C---:B------:R-:W-:Y:S01]  /*8ad0*/  FSETP.GEU.AND P0, PT, |R9|.reuse, 1.469367938527859385e-39, PT ;  /* 0x001000000900780b */ /* 0x040fe20003f0e200 */
[----:B------:R-:W-:Y:S01]  /*8ae0*/  IMAD.MOV.U32 R14, RZ, RZ, 0x1 ;  /* 0x00000001ff0e7424 */ /* 0x000fe200078e00ff */
[C---:B------:R-:W-:Y:S01]  /*8af0*/  LOP3.LUT R6, R9.reuse, 0x800fffff, RZ, 0xc0, !PT ;  /* 0x800fffff09067812 */ /* 0x040fe200078ec0ff */
[----:B------:R-:W-:Y:S01]  /*8b00*/  IMAD.MOV.U32 R37, RZ, RZ, R3 ;  /* 0x000000ffff257224 */ /* 0x000fe200078e0003 */
[----:B------:R-:W-:Y:S01]  /*8b10*/  LOP3.LUT R33, R9, 0x7ff00000, RZ, 0xc0, !PT ;  /* 0x7ff0000009217812 */ /* 0x000fe200078ec0ff */
[----:B------:R-:W-:Y:S01]  /*8b20*/  IMAD.MOV.U32 R31, RZ, RZ, 0x1ca00000 ;  /* 0x1ca00000ff1f7424 */ /* 0x000fe200078e00ff */
[----:B------:R-:W-:Y:S01]  /*8b30*/  LOP3.LUT R7, R6, 0x3ff00000, RZ, 0xfc, !PT ;  /* 0x3ff0000006077812 */ /* 0x000fe200078efcff */
[----:B------:R-:W-:Y:S01]  /*8b40*/  IMAD.MOV.U32 R6, RZ, RZ, R8 ;  /* 0x000000ffff067224 */ /* 0x000fe200078e0008 */
[----:B------:R-:W-:Y:S01]  /*8b50*/  LOP3.LUT R27, R37, 0x7ff00000, RZ, 0xc0, !PT ;  /* 0x7ff00000251b7812 */ /* 0x000fe200078ec0ff */
[----:B------:R-:W-:-:S03]  /*8b60*/  IMAD.MOV.U32 R36, RZ, RZ, R0 ;  /* 0x000000ffff247224 */ /* 0x000fc600078e0000 */
[----:B------:R-:W-:Y:S01]  /*8b70*/  ISETP.GE.U32.AND P2, PT, R27, R33, PT ;  /* 0x000000211b00720c */ /* 0x000fe20003f46070 */
[----:B------:R-:W-:Y:S01]  /*8b80*/  @!P0 DMUL R6, R8, 8.98846567431157953865e+307 ;  /* 0x7fe0000008068828 */ /* 0x000fe20000000000 */
[----:B------:R-:W-:-:S05]  /*8b90*/  IMAD.MOV.U32 R32, RZ, RZ, R27 ;  /* 0x000000ffff207224 */ /* 0x000fca00078e001b */
[----:B------:R-:W0:Y:S02]  /*8ba0*/  MUFU.RCP64H R15, R7 ;  /* 0x00000007000f7308 */ /* 0x000e240000001800 */
[----:B0-----:R-:W-:-:S08]  /*8bb0*/  DFMA R10, R14, -R6, 1 ;  /* 0x3ff000000e0a742b */ /* 0x001fd00000000806 */
[----:B------:R-:W-:-:S08]  /*8bc0*/  DFMA R10, R10, R10, R10 ;  /* 0x0000000a0a0a722b */ /* 0x000fd0000000000a */
[----:B------:R-:W-:Y:S01]  /*8bd0*/  DFMA R14, R14, R10, R14 ;  /* 0x0000000a0e0e722b */ /* 0x000fe2000000000e */
[----:B------:R-:W-:Y:S01]  /*8be0*/  SEL R11, R31, 0x63400000, !P2 ;  /* 0x634000001f0b7807 */ /* 0x000fe20005000000 */
[----:B------:R-:W-:Y:S01]  /*8bf0*/  IMAD.MOV.U32 R10, RZ, RZ, R36 ;  /* 0x000000ffff0a7224 */ /* 0x000fe200078e0024 */
[----:B------:R-:W-:Y:S02]  /*8c00*/  FSETP.GEU.AND P2, PT, |R37|, 1.469367938527859385e-39, PT ;  /* 0x001000002500780b */ /* 0x000fe40003f4e200 */
[----:B------:R-:W-:-:S03]  /*8c10*/  LOP3.LUT R11, R11, 0x800fffff, R37, 0xf8, !PT ;  /* 0x800fffff0b0b7812 */ /* 0x000fc600078ef825 */
[----:B------:R-:W-:-:S08]  /*8c20*/  DFMA R12, R14, -R6, 1 ;  /* 0x3ff000000e0c742b */ /* 0x000fd00000000806 */
[----:B------:R-:W-:Y:S01]  /*8c30*/  DFMA R12, R14, R12, R14 ;  /* 0x0000000c0e0c722b */ /* 0x000fe2000000000e */
[----:B------:R-:W-:Y:S10]  /*8c40*/  @P2 BRA `(.L_x_15665) ;  /* 0x0000000000202947 */ /* 0x000ff40003800000 */
[----:B------:R-:W-:-:S04]  /*8c50*/  LOP3.LUT R14, R9, 0x7ff00000, RZ, 0xc0, !PT ;  /* 0x7ff00000090e7812 */ /* 0x000fc800078ec0ff */
[----:B------:R-:W-:Y:S01]  /*8c60*/  ISETP.GE.U32.AND P2, PT, R27, R14, PT ;  /* 0x0000000e1b00720c */ /* 0x000fe20003f46070 */
[----:B------:R-:W-:-:S03]  /*8c70*/  IMAD.MOV.U32 R14, RZ, RZ, RZ ;  /* 0x000000ffff0e7224 */ /* 0x000fc600078e00ff */
[----:B------:R-:W-:-:S04]  /*8c80*/  SEL R15, R31, 0x63400000, !P2 ;  /* 0x634000001f0f7807 */ /* 0x000fc80005000000 */
[----:B------:R-:W-:-:S04]  /*8c90*/  LOP3.LUT R15, R15, 0x80000000, R37, 0xf8, !PT ;  /* 0x800000000f0f7812 */ /* 0x000fc800078ef825 */
[----:B------:R-:W-:-:S06]  /*8ca0*/  LOP3.LUT R15, R15, 0x100000, RZ, 0xfc, !PT ;  /* 0x001000000f0f7812 */ /* 0x000fcc00078efcff */
[----:B------:R-:W-:-:S10]  /*8cb0*/  DFMA R10, R10, 2, -R14 ;  /* 0x400000000a0a782b */ /* 0x000fd4000000080e */
[----:B------:R-:W-:-:S07]  /*8cc0*/  LOP3.LUT R32, R11, 0x7ff00000, RZ, 0xc0, !PT ;  /* 0x7ff000000b207812 */ /* 0x000fce00078ec0ff */
.L_x_15665:
[----:B------:R-:W-:Y:S01]  /*8cd0*/  VIADD R34, R32, 0xffffffff ;  /* 0xffffffff20227836 */ /* 0x000fe20000000000 */
[----:B------:R-:W-:Y:S01]  /*8ce0*/  @!P0 LOP3.LUT R33, R7, 0x7ff00000, RZ, 0xc0, !PT ;  /* 0x7ff0000007218812 */ /* 0x000fe200078ec0ff */
[----:B------:R-:W-:Y:S01]  /*8cf0*/  DMUL R14, R12, R10 ;  /* 0x0000000a0c0e7228 */ /* 0x000fe20000000000 */
[----:B------:R-:W-:Y:S02]  /*8d00*/  BSSY.RECONVERGENT B1, `(.L_x_15666) ;  /* 0x0000037000017945 */ /* 0x000fe40003800200 */
[----:B------:R-:W-:Y:S01]  /*8d10*/  ISETP.GT.U32.AND P0, PT, R34, 0x7feffffe, PT ;  /* 0x7feffffe2200780c */ /* 0x000fe20003f04070 */
[----:B------:R-:W-:-:S04]  /*8d20*/  VIADD R34, R33, 0xffffffff ;  /* 0xffffffff21227836 */ /* 0x000fc80000000000 */
[----:B------:R-:W-:Y:S01]  /*8d30*/  DFMA R20, R14, -R6, R10 ;  /* 0x800000060e14722b */ /* 0x000fe2000000000a */
[----:B------:R-:W-:-:S07]  /*8d40*/  ISETP.GT.U32.OR P0, PT, R34, 0x7feffffe, P0 ;  /* 0x7feffffe2200780c */ /* 0x000fce0000704470 */
[----:B------:R-:W-:-:S06]  /*8d50*/  DFMA R20, R12, R20, R14 ;  /* 0x000000140c14722b */ /* 0x000fcc000000000e */
[----:B------:R-:W-:Y:S05]  /*8d60*/  @P0 BRA `(.L_x_15667) ;  /* 0x00000000006c0947 */ /* 0x000fea0003800000 */
[----:B------:R-:W-:-:S04]  /*8d70*/  LOP3.LUT R14, R9, 0x7ff00000, RZ, 0xc0, !PT ;  /* 0x7ff00000090e7812 */ /* 0x000fc800078ec0ff */
[CC--:B------:R-:W-:Y:S02]  /*8d80*/  VIADDMNMX R12, R27.reuse, -R14.reuse, 0xb9600000, !PT ;  /* 0xb96000001b0c7446 */ /* 0x0c0fe4000780090e */
[----:B------:R-:W-:Y:S01]  /*8d90*/  ISETP.GE.U32.AND P0, PT, R27, R14, PT ;  /* 0x0000000e1b00720c */ /* 0x000fe20003f06070 */
[----:B------:R-:W-:Y:S01]  /*8da0*/  IMAD.MOV.U32 R14, RZ, RZ, RZ ;  /* 0x000000ffff0e7224 */ /* 0x000fe200078e00ff */
        /* <DEDUP_REMOVED lines=21> */
[----:B------:R-:W-:Y:S01]  /*8f00*/  FSEL R13, R9, R13, !P0 ;  /* 0x0000000d090d7208 */ /* 0x000fe20004000000 */
[----:B------:R-:W-:Y:S06]  /*8f10*/  BRA `(.L_x_15668) ;  /* 0x0000000000547947 */ /* 0x000fec0003800000 */
.L_x_15667:
        /* <DEDUP_REMOVED lines=16> */
.L_x_15670:
[----:B------:R-:W-:Y:S01]  /*9020*/  LOP3.LUT R13, R9, 0x80000, RZ, 0xfc, !PT ;  /* 0x00080000090d7812 */ /* 0x000fe200078efcff */
[----:B------:R-:W-:Y:S01]  /*9030*/  IMAD.MOV.U32 R12, RZ, RZ, R8 ;  /* 0x000000ffff0c7224 */ /* 0x000fe200078e0008 */
[----:B------:R-:W-:Y:S06]  /*9040*/  BRA `(.L_x_15668) ;  /* 0x0000000000087947 */ /* 0x000fec0003800000 */
.L_x_15669:
[----:B------:R-:W-:Y:S01]  /*9050*/  LOP3.LUT R13, R37, 0x80000, RZ, 0xfc, !PT ;  /* 0x00080000250d7812 */ /* 0x000fe200078efcff */
[----:B------:R-:W-:-:S07]  /*9060*/  IMAD.MOV.U32 R12, RZ, RZ, R36 ;  /* 0x000000ffff0c7224 */ /* 0x000fce00078e0024 */
.L_x_15668:
[----:B------:R-:W-:Y:S05]  /*9070*/  BSYNC.RECONVERGENT B1 ;  /* 0x0000000000017941 */ /* 0x000fea0003800200 */
.L_x_15666:
[----:B------:R-:W-:-:S04]  /*9080*/  IMAD.MOV.U32 R31, RZ, RZ, 0x0 ;  /* 0x00000000ff1f7424 */ /* 0x000fc800078e00ff */
[----:B------:R-:W-:Y:S05]  /*9090*/  RET.REL.NODEC R30 `(_ZN2at6native27unrolled_elementwise_kernelINS0_13AUnaryFunctorIdddNS0_15binary_internal10DivFunctorIdEEEESt5arrayIPcLm2EELi4E23TrivialOffsetCalculatorILi1EjESB_NS0_6memory12LoadWithCastILi1EEENSC_13StoreWithCastILi1EEEEEviT_T0_T2_T3_T4_T5_) ;  /* 0xffffff6c1ed87950 */ /* 0x000fea0003c3ffff */
.L_x_15671:
        /* <DEDUP_REMOVED lines=14> */
.L_x_19403:


//--------------------- .text._ZN2at6native18elementwise_kernelILi128ELi2EZNS0_22gpu_kernel_impl_nocastINS0_13AUnaryFunctorIdddNS0_15binary_internal10DivFunctorIdEEEEEEvRNS_18TensorIteratorBaseERKT_EUliE_EEviT1_ --------------------------
	.section	.text._ZN2at6native18elementwise_kernelILi128ELi2EZNS0_22gpu_kernel_impl_nocastINS0_13AUnaryFunctorIdddNS0_15binary_internal10DivFunctorIdEEEEEEvRNS_18TensorIteratorBaseERKT_EUliE_EEviT1_,"ax",@progbits
	.align	128
        .global         _ZN2at6native18elementwise_kernelILi128ELi2EZNS0_22gpu_kernel_impl_nocastINS0_13AUnaryFunctorIdddNS0_15binary_internal10DivFunctorIdEEEEEEvRNS_18TensorIteratorBaseERKT_EUliE_EEviT1_
        .type           _ZN2at6native18elementwise_kernelILi128ELi2EZNS0_22gpu_kernel_impl_nocastINS0_13AUnaryFunctorIdddNS0_15binary_internal10DivFunctorIdEEEEEEvRNS_18TensorIteratorBaseERKT_EUliE_EEviT1_,@function
        .size           _ZN2at6native18elementwise_kernelILi128ELi2EZNS0_22gpu_kernel_impl_nocastINS0_13AUnaryFunctorIdddNS0_15binary_internal10DivFunctorIdEEEEEEvRNS_18TensorIteratorBaseERKT_EUliE_EEviT1_,(.L_x_19404 - _ZN2at6native18elementwise_kernelILi128ELi2EZNS0_22gpu_kernel_impl_nocastINS0_13AUnaryFunctorIdddNS0_15binary_internal10DivFunctorIdEEEEEEvRNS_18TensorIteratorBaseERKT_EUliE_EEviT1_)
        .other          _ZN2at6native18elementwise_kernelILi128ELi2EZNS0_22gpu_kernel_impl_nocastINS0_13AUnaryFunctorIdddNS0_15binary_internal10DivFunctorIdEEEEEEvRNS_18TensorIteratorBaseERKT_EUliE_EEviT1_,@"STO_CUDA_ENTRY STV_DEFAULT"
_ZN2at6native18elementwise_kernelILi128ELi2EZNS0_22gpu_kernel_impl_nocastINS0_13AUnaryFunctorIdddNS0_15binary_internal10DivFunctorIdEEEEEEvRNS_18TensorIteratorBaseERKT_EUliE_EEviT1_:
.text._ZN2at6native18elementwise_kernelILi128ELi2EZNS0_22gpu_kernel_impl_nocastINS0_13AUnaryFunctorIdddNS0_15binary_internal10DivFunctorIdEEEEEEvRNS_18TensorIteratorBaseERKT_EUliE_EEviT1_:
[----:B------:R-:W-:Y:S08]  /*0000*/  LDC R1, c[0x0][0x37c] ;  /* 0x0000df00ff017b82 */ /* 0x000ff00000000800 */
[----:B------:R-:W0:Y:S01]  /*0010*/  LDC R18, c[0x0][0x388] ;  /* 0x0000e200ff127b82 */ /* 0x000e220000000800 */
[----:B------:R-:W1:Y:S01]  /*0020*/  S2R R19, SR_TID.X ;  /* 0x0000000000137919 */ /* 0x000e620000002100 */
[----:B------:R-:W2:Y:S01]  /*0030*/  LDCU.64 UR6, c[0x0][0x358] ;  /* 0x00006b00ff0677ac */ /* 0x000ea20008000a00 */
[----:B------:R-:W3:Y:S05]  /*0040*/  LDCU.64 UR8, c[0x0][0x598] ;  /* 0x0000b300ff0877ac */ /* 0x000eea0008000a00 */
[----:B------:R-:W4:Y:S01]  /*0050*/  S2UR UR4, SR_CTAID.X ;  /* 0x00000000000479c3 */ /* 0x000f220000002500 */
[----:B0-----:R-:W-:Y:S01]  /*0060*/  ISETP.NE.AND P0, PT, R18, RZ, PT ;  /* 0x000000ff1200720c */ /* 0x001fe20003f05270 */
[----:B----4-:R-:W-:-:S06]  /*0070*/  USHF.L.U32 UR4, UR4, 0x8, URZ ;  /* 0x0000000804047899 */ /* 0x010fcc00080006ff */
[----:B-1----:R-:W-:-:S06]  /*0080*/  LOP3.LUT R19, R19, UR4, RZ, 0xfc, !PT ;  /* 0x0000000413137c12 */ /* 0x002fcc000f8efcff */
[----:B--23--:R-:W-:Y:S05]  /*0090*/  @P0 BRA `(.L_x_15672) ;  /* 0x0000000000e80947 */ /* 0x00cfea0003800000 */
[----:B------:R-:W0:Y:S01]  /*00a0*/  LDCU UR4, c[0x0][0x380] ;  /* 0x00007000ff0477ac */ /* 0x000e220008000800 */
[----:B------:R-:W-:Y:S01]  /*00b0*/  BSSY.RECONVERGENT B0, `(.L_x_15673) ;  /* 0x000001c000007945 */ /* 0x000fe20003800200 */
[----:B0-----:R-:W-:-:S13]  /*00c0*/  ISETP.GE.AND P0, PT, R19, UR4, PT ;  /* 0x0000000413007c0c */ /* 0x001fda000bf06270 */
[----:B------:R-:W-:Y:S05]  /*00d0*/  @P0 BRA `(.L_x_15674) ;  /* 0x0000000000640947 */ /* 0x000fea0003800000 */
[----:B------:R-:W0:Y:S01]  /*00e0*/  LDC.64 R2, c[0x0][0x588] ;  /* 0x00016200ff027b82 */ /* 0x000e220000000a00 */
[----:B------:R-:W-:Y:S01]  /*00f0*/  HFMA2 R6, -RZ, RZ, 0, 5.9604644775390625e-08 ;  /* 0x00000001ff067431 */ /* 0x000fe200000001ff */
[----:B------:R-:W1:Y:S06]  /*0100*/  LDCU.64 UR4, c[0x0][0x598] ;  /* 0x0000b300ff0477ac */ /* 0x000e6c0008000a00 */
[----:B------:R-:W2:Y:S01]  /*0110*/  LDC R0, c[0x0][0x59c] ;  /* 0x00016700ff007b82 */ /* 0x000ea20000000800 */
[----:B0-----:R-:W3:Y:S01]  /*0120*/  LDG.E.64 R4, desc[UR6][R2.64] ;  /* 0x0000000602047981 */ /* 0x001ee2000c1e1b00 */
[----:B--2---:R-:W-:Y:S01]  /*0130*/  FSETP.GEU.AND P1, PT, |R0|, 6.5827683646048100446e-37, PT ;  /* 0x036000000000780b */ /* 0x004fe20003f2e200 */
[----:B---3--:R-:W0:Y:S02]  /*0140*/  MUFU.RCP64H R7, R5 ;  /* 0x0000000500077308 */ /* 0x008e240000001800 */
[----:B0-----:R-:W-:-:S08]  /*0150*/  DFMA R8, -R4, R6, 1 ;  /* 0x3ff000000408742b */ /* 0x001fd00000000106 */
[----:B------:R-:W-:-:S08]  /*0160*/  DFMA R8, R8, R8, R8 ;  /* 0x000000080808722b */ /* 0x000fd00000000008 */
[----:B------:R-:W-:-:S08]  /*0170*/  DFMA R8, R6, R8, R6 ;  /* 0x000000080608722b */ /* 0x000fd00000000006 */
[----:B------:R-:W-:-:S08]  /*0180*/  DFMA R6, -R4, R8, 1 ;  /* 0x3ff000000406742b */ /* 0x000fd00000000108 */
[----:B------:R-:W-:-:S08]  /*0190*/  DFMA R6, R8, R6, R8 ;  /* 0x000000060806722b */ /* 0x000fd00000000008 */
[----:B-1----:R-:W-:-:S08]  /*01a0*/  DMUL R8, R6, UR4 ;  /* 0x0000000406087c28 */ /* 0x002fd00008000000 */
[----:B------:R-:W-:-:S08]  /*01b0*/  DFMA R2, -R4, R8, UR4 ;  /* 0x0000000404027e2b */ /* 0x000fd00008000108 */
[----:B------:R-:W-:-:S10]  /*01c0*/  DFMA R2, R6, R2, R8 ;  /* 0x000000020602722b */ /* 0x000fd40000000008 */
[----:B------:R-:W-:-:S05]  /*01d0*/  FFMA R6, RZ, R5, R3 ;  /* 0x00000005ff067223 */ /* 0x000fca0000000003 */
[----:B------:R-:W-:-:S13]  /*01e0*/  FSETP.GT.AND P0, PT, |R6|, 1.469367938527859385e-39, PT ;  /* 0x001000000600780b */ /* 0x000fda0003f04200 */
[----:B------:R-:W-:Y:S05]  /*01f0*/  @P0 BRA P1, `(.L_x_15675) ;  /* 0x0000000000100947 */ /* 0x000fea0000800000 */
[----:B------:R-:W-:-:S07]  /*0200*/  MOV R0, 0x220 ;  /* 0x0000022000007802 */ /* 0x000fce0000000f00 */
[----:B------:R-:W-:Y:S05]  /*0210*/  CALL.REL.NOINC `($__internal_58_$__cuda_sm20_div_rn_f64_full) ;  /* 0x0000002800f47944 */ /* 0x000fea0003c00000 */
[----:B------:R-:W-:Y:S01]  /*0220*/  IMAD.MOV.U32 R2, RZ, RZ, R12 ;  /* 0x000000ffff027224 */ /* 0x000fe200078e000c */
[----:B------:R-:W-:-:S07]  /*0230*/  MOV R3, R13 ;  /* 0x0000000d00037202 */ /* 0x000fce0000000f00 */
.L_x_15675:
[----:B------:R-:W0:Y:S01]  /*0240*/  LDC.64 R4, c[0x0][0x580] ;  /* 0x00016000ff047b82 */ /* 0x000e220000000a00 */
[----:B------:R-:W-:Y:S01]  /*0250*/  VIADD R19, R19, 0x80 ;  /* 0x0000008013137836 */ /* 0x000fe20000000000 */
[----:B0-----:R0:W-:Y:S06]  /*0260*/  STG.E.64 desc[UR6][R4.64], R2 ;  /* 0x0000000204007986 */ /* 0x0011ec000c101b06 */
.L_x_15674:
[----:B------:R-:W-:Y:S05]  /*0270*/  BSYNC.RECONVERGENT B0 ;  /* 0x0000000000007941 */ /* 0x000fea0003800200 */
.L_x_15673:
[----:B------:R-:W1:Y:S02]  /*0280*/  LDCU UR4, c[0x0][0x380] ;  /* 0x00007000ff0477ac */ /* 0x000e640008000800 */
[----:B-1----:R-:W-:-:S13]  /*0290*/  ISETP.GE.AND P0, PT, R19, UR4, PT ;  /* 0x0000000413007c0c */ /* 0x002fda000bf06270 */
[----:B------:R-:W-:Y:S05]  /*02a0*/  @P0 EXIT ;  /* 0x000000000000094d */ /* 0x000fea0003800000 */
[----:B0-----:R-:W0:Y:S01]  /*02b0*/  LDC.64 R4, c[0x0][0x588] ;  /* 0x00016200ff047b82 */ /* 0x001e220000000a00 */
        /* <DEDUP_REMOVED lines=21> */
.L_x_15676:
[----:B------:R-:W0:Y:S02]  /*0410*/  LDC.64 R4, c[0x0][0x580] ;  /* 0x00016000ff047b82 */ /* 0x000e240000000a00 */
[----:B0-----:R-:W-:Y:S01]  /*0420*/  STG.E.64 desc[UR6][R4.64], R2 ;  /* 0x0000000204007986 */ /* 0x001fe2000c101b06 */
[----:B------:R-:W-:Y:S05]  /*0430*/  EXIT ;  /* 0x000000000000794d */ /* 0x000fea0003800000 */
.L_x_15672:
        /* <DEDUP_REMOVED lines=295> */
[--C-:B------:R-:W-:Y:S02]  /*16b0*/  IMAD.MOV R11, RZ, RZ, -R7.reuse ;  /* 0x000000ffff0b7224 */ /* 0x100fe400078e0a07 */
        /* <DEDUP_REMOVED lines=9> */
.L_x_15679:
[----:B------:R-:W0:Y:S01]  /*1750*/  LDCU.128 UR12, c[0x0][0x580] ;  /* 0x0000b000ff0c77ac */ /* 0x000e220008000c00 */
[----:B------:R-:W-:Y:S01]  /*1760*/  IMAD.MOV.U32 R2, RZ, RZ, 0x1 ;  /* 0x00000001ff027424 */ /* 0x000fe200078e00ff */
[----:B------:R-:W1:Y:S01]  /*1770*/  LDCU.64 UR4, c[0x0][0x598] ;  /* 0x0000b300ff0477ac */ /* 0x000e620008000a00 */
[----:B0-----:R-:W-:Y:S02]  /*1780*/  IADD3 R4, P0, PT, R0, UR14, RZ ;  /* 0x0000000e00047c10 */ /* 0x001fe4000ff1e0ff */
[----:B------:R-:W0:Y:S02]  /*1790*/  LDC R0, c[0x0][0x59c] ;  /* 0x00016700ff007b82 */ /* 0x000e240000000800 */
[----:B------:R-:W-:-:S06]  /*17a0*/  IADD3.X R5, PT, PT, RZ, UR15, RZ, P0, !PT ;  /* 0x0000000fff057c10 */ /* 0x000fcc00087fe4ff */
[----:B------:R-:W2:Y:S01]  /*17b0*/  LDG.E.64 R4, desc[UR6][R4.64] ;  /* 0x0000000604047981 */ /* 0x000ea2000c1e1b00 */
[----:B------:R-:W-:Y:S01]  /*17c0*/  IADD3 R8, P1, PT, R9, UR12, RZ ;  /* 0x0000000c09087c10 */ /* 0x000fe2000ff3e0ff */
[----:B------:R-:W-:Y:S03]  /*17d0*/  BSSY.RECONVERGENT B1, `(.L_x_15680) ;  /* 0x0000013000017945 */ /* 0x000fe60003800200 */
[----:B------:R-:W-:Y:S02]  /*17e0*/  IADD3.X R9, PT, PT, RZ, UR13, RZ, P1, !PT ;  /* 0x0000000dff097c10 */ /* 0x000fe40008ffe4ff */
[----:B0-----:R-:W-:Y:S01]  /*17f0*/  FSETP.GEU.AND P2, PT, |R0|, 6.5827683646048100446e-37, PT ;  /* 0x036000000000780b */ /* 0x001fe20003f4e200 */
[----:B--2---:R-:W0:Y:S02]  /*1800*/  MUFU.RCP64H R3, R5 ;  /* 0x0000000500037308 */ /* 0x004e240000001800 */
        /* <DEDUP_REMOVED lines=13> */
[----:B------:R-:W-:Y:S01]  /*18e0*/  MOV R2, R12 ;  /* 0x0000000c00027202 */ /* 0x000fe20000000f00 */
[----:B------:R-:W-:-:S07]  /*18f0*/  IMAD.MOV.U32 R3, RZ, RZ, R13 ;  /* 0x000000ffff037224 */ /* 0x000fce00078e000d */
.L_x_15681:
[----:B------:R-:W-:Y:S05]  /*1900*/  BSYNC.RECONVERGENT B1 ;  /* 0x0000000000017941 */ /* 0x000fea0003800200 */
.L_x_15680:
[----:B------:R0:W-:Y:S01]  /*1910*/  STG.E.64 desc[UR6][R8.64], R2 ;  /* 0x0000000208007986 */ /* 0x0001e2000c101b06 */
[----:B------:R-:W-:-:S07]  /*1920*/  IADD3 R19, PT, PT, R19, 0x80, RZ ;  /* 0x0000008013137810 */ /* 0x000fce0007ffe0ff */
.L_x_15678:
[----:B------:R-:W-:Y:S05]  /*1930*/  BSYNC.RECONVERGENT B0 ;  /* 0x0000000000007941 */ /* 0x000fea0003800200 */
.L_x_15677:
[----:B------:R-:W1:Y:S02]  /*1940*/  LDCU UR4, c[0x0][0x380] ;  /* 0x00007000ff0477ac */ /* 0x000e640008000800 */
[----:B-1----:R-:W-:-:S13]  /*1950*/  ISETP.GE.AND P0, PT, R19, UR4, PT ;  /* 0x0000000413007c0c */ /* 0x002fda000bf06270 */
[----:B------:R-:W-:Y:S05]  /*1960*/  @P0 EXIT ;  /* 0x000000000000094d */ /* 0x000fea0003800000 */
[----:B------:R-:W1:Y:S01]  /*1970*/  LDCU.64 UR4, c[0x0][0x390] ;  /* 0x00007200ff0477ac */ /* 0x000e620008000a00 */
[----:B0-----:R-:W-:Y:S02]  /*1980*/  HFMA2 R2, -RZ, RZ, 0, 0 ;  /* 0x00000000ff027431 */ /* 0x001fe400000001ff */
[----:B------:R-:W-:Y:S01]  /*1990*/  IMAD.MOV.U32 R3, RZ, RZ, R19 ;  /* 0x000000ffff037224 */ /* 0x000fe200078e0013 */
        /* <DEDUP_REMOVED lines=295> */
.L_x_15682:
        /* <DEDUP_REMOVED lines=27> */
.L_x_15684:
[----:B------:R-:W-:Y:S05]  /*2dc0*/  BSYNC.RECONVERGENT B0 ;  /* 0x0000000000007941 */ /* 0x000fea0003800200 */
.L_x_15683:
[----:B------:R-:W-:Y:S01]  /*2dd0*/  STG.E.64 desc[UR6][R8.64], R2 ;  /* 0x0000000208007986 */ /* 0x000fe2000c101b06 */
[----:B------:R-:W-:Y:S05]  /*2de0*/  EXIT ;  /* 0x000000000000794d */ /* 0x000fea0003800000 */
        .weak           $__internal_58_$__cuda_sm20_div_rn_f64_full
        .type           $__internal_58_$__cuda_sm20_div_rn_f64_full,@function
        .size           $__internal_58_$__cuda_sm20_div_rn_f64_full,(.L_x_19404 - $__internal_58_$__cuda_sm20_div_rn_f64_full)
$__internal_58_$__cuda_sm20_div_rn_f64_full:
[C---:B------:R-:W-:Y:S02]  /*2df0*/  FSETP.GEU.AND P0, PT, |R5|.reuse, 1.469367938527859385e-39, PT ;  /* 0x001000000500780b */ /* 0x040fe40003f0e200 */
[C---:B------:R-:W-:Y:S02]  /*2e00*/  LOP3.LUT R6, R5.reuse, 0x800fffff, RZ, 0xc0, !PT ;  /* 0x800fffff05067812 */ /* 0x040fe400078ec0ff */
[----:B------:R-:W-:Y:S02]  /*2e10*/  MOV R12, 0x1 ;  /* 0x00000001000c7802 */ /* 0x000fe40000000f00 */
[----:B------:R-:W-:Y:S02]  /*2e20*/  LOP3.LUT R7, R6, 0x3ff00000, RZ, 0xfc, !PT ;  /* 0x3ff0000006077812 */ /* 0x000fe400078efcff */
[----:B------:R-:W-:Y:S02]  /*2e30*/  MOV R6, R4 ;  /* 0x0000000400067202 */ /* 0x000fe40000000f00 */
[----:B------:R-:W-:-:S02]  /*2e40*/  LOP3.LUT R16, R5, 0x7ff00000, RZ, 0xc0, !PT ;  /* 0x7ff0000005107812 */ /* 0x000fc400078ec0ff */
[----:B------:R-:W-:Y:S01]  /*2e50*/  MOV R22, 0x1ca00000 ;  /* 0x1ca0000000167802 */ /* 0x000fe20000000f00 */
[----:B------:R-:W-:-:S06]  /*2e60*/  @!P0 DMUL R6, R4, 8.98846567431157953865e+307 ;  /* 0x7fe0000004068828 */ /* 0x000fcc0000000000 */
[----:B------:R-:W0:Y:S02]  /*2e70*/  MUFU.RCP64H R13, R7 ;  /* 0x00000007000d7308 */ /* 0x000e240000001800 */
[----:B0-----:R-:W-:-:S08]  /*2e80*/  DFMA R2, R12, -R6, 1 ;  /* 0x3ff000000c02742b */ /* 0x001fd00000000806 */
[----:B------:R-:W-:Y:S01]  /*2e90*/  DFMA R10, R2, R2, R2 ;  /* 0x00000002020a722b */ /* 0x000fe20000000002 */
[----:B------:R-:W-:Y:S01]  /*2ea0*/  MOV R3, UR9 ;  /* 0x0000000900037c02 */ /* 0x000fe20008000f00 */
[----:B------:R-:W-:-:S03]  /*2eb0*/  IMAD.U32 R2, RZ, RZ, UR8 ;  /* 0x00000008ff027e24 */ /* 0x000fc6000f8e00ff */
[----:B------:R-:W-:-:S03]  /*2ec0*/  LOP3.LUT R21, R3, 0x7ff00000, RZ, 0xc0, !PT ;  /* 0x7ff0000003157812 */ /* 0x000fc600078ec0ff */
[----:B------:R-:W-:Y:S01]  /*2ed0*/  DFMA R12, R12, R10, R12 ;  /* 0x0000000a0c0c722b */ /* 0x000fe2000000000c */
[----:B------:R-:W-:Y:S01]  /*2ee0*/  ISETP.GE.U32.AND P1, PT, R21, R16, PT ;  /* 0x000000101500720c */ /* 0x000fe20003f26070 */
[----:B------:R-:W-:Y:S01]  /*2ef0*/  IMAD.MOV.U32 R24, RZ, RZ, R21 ;  /* 0x000000ffff187224 */ /* 0x000fe200078e0015 */
[----:B------:R-:W-:Y:S02]  /*2f00*/  MOV R10, R2 ;  /* 0x00000002000a7202 */ /* 0x000fe40000000f00 */
[----:B------:R-:W-:Y:S02]  /*2f10*/  SEL R11, R22, 0x63400000, !P1 ;  /* 0x63400000160b7807 */ /* 0x000fe40004800000 */
[----:B------:R-:W-:Y:S01]  /*2f20*/  FSETP.GEU.AND P1, PT, |R3|, 1.469367938527859385e-39, PT ;  /* 0x001000000300780b */ /* 0x000fe20003f2e200 */
[----:B------:R-:W-:Y:S01]  /*2f30*/  DFMA R14, R12, -R6, 1 ;  /* 0x3ff000000c0e742b */ /* 0x000fe20000000806 */
[----:B------:R-:W-:-:S07]  /*2f40*/  LOP3.LUT R11, R11, 0x800fffff, R3, 0xf8, !PT ;  /* 0x800fffff0b0b7812 */ /* 0x000fce00078ef803 */
[----:B------:R-:W-:-:S04]  /*2f50*/  DFMA R12, R12, R14, R12 ;  /* 0x0000000e0c0c722b */ /* 0x000fc8000000000c */
[----:B------:R-:W-:Y:S07]  /*2f60*/  @P1 BRA `(.L_x_15685) ;  /* 0x0000000000201947 */ /* 0x000fee0003800000 */
[----:B------:R-:W-:-:S04]  /*2f70*/  LOP3.LUT R14, R5, 0x7ff00000, RZ, 0xc0, !PT ;  /* 0x7ff00000050e7812 */ /* 0x000fc800078ec0ff */
[----:B------:R-:W-:Y:S02]  /*2f80*/  ISETP.GE.U32.AND P1, PT, R21, R14, PT ;  /* 0x0000000e1500720c */ /* 0x000fe40003f26070 */
[----:B------:R-:W-:Y:S02]  /*2f90*/  MOV R14, RZ ;  /* 0x000000ff000e7202 */ /* 0x000fe40000000f00 */
[----:B------:R-:W-:-:S04]  /*2fa0*/  SEL R15, R22, 0x63400000, !P1 ;  /* 0x63400000160f7807 */ /* 0x000fc80004800000 */
[----:B------:R-:W-:-:S04]  /*2fb0*/  LOP3.LUT R15, R15, 0x80000000, R3, 0xf8, !PT ;  /* 0x800000000f0f7812 */ /* 0x000fc800078ef803 */
[----:B------:R-:W-:-:S06]  /*2fc0*/  LOP3.LUT R15, R15, 0x100000, RZ, 0xfc, !PT ;  /* 0x001000000f0f7812 */ /* 0x000fcc00078efcff */
[----:B------:R-:W-:-:S10]  /*2fd0*/  DFMA R10, R10, 2, -R14 ;  /* 0x400000000a0a782b */ /* 0x000fd4000000080e */
[----:B------:R-:W-:-:S07]  /*2fe0*/  LOP3.LUT R24, R11, 0x7ff00000, RZ, 0xc0, !PT ;  /* 0x7ff000000b187812 */ /* 0x000fce00078ec0ff */
.L_x_15685:
[----:B------:R-:W-:Y:S01]  /*2ff0*/  IMAD.MOV.U32 R23, RZ, RZ, R16 ;  /* 0x000000ffff177224 */ /* 0x000fe200078e0010 */
[----:B------:R-:W-:Y:S01]  /*3000*/  @!P0 LOP3.LUT R23, R7, 0x7ff00000, RZ, 0xc0, !PT ;  /* 0x7ff0000007178812 */ /* 0x000fe200078ec0ff */
[----:B------:R-:W-:Y:S01]  /*3010*/  DMUL R14, R12, R10 ;  /* 0x0000000a0c0e7228 */ /* 0x000fe20000000000 */
[----:B------:R-:W-:Y:S01]  /*3020*/  IADD3 R25, PT, PT, R24, -0x1, RZ ;  /* 0xffffffff18197810 */ /* 0x000fe20007ffe0ff */
[----:B------:R-:W-:Y:S01]  /*3030*/  BSSY.RECONVERGENT B2, `(.L_x_15686) ;  /* 0x0000037000027945 */ /* 0x000fe20003800200 */
[----:B------:R-:W-:Y:S02]  /*3040*/  IADD3 R26, PT, PT, R23, -0x1, RZ ;  /* 0xffffffff171a7810 */ /* 0x000fe40007ffe0ff */
        /* <DEDUP_REMOVED lines=32> */
.L_x_15687:
        /* <DEDUP_REMOVED lines=16> */
.L_x_15690:
[----:B------:R-:W-:Y:S02]  /*3350*/  LOP3.LUT R13, R5, 0x80000, RZ, 0xfc, !PT ;  /* 0x00080000050d7812 */ /* 0x000fe400078efcff */
[----:B------:R-:W-:Y:S01]  /*3360*/  MOV R12, R4 ;  /* 0x00000004000c7202 */ /* 0x000fe20000000f00 */
[----:B------:R-:W-:Y:S06]  /*3370*/  BRA `(.L_x_15688) ;  /* 0x0000000000087947 */ /* 0x000fec0003800000 */
.L_x_15689:
[----:B------:R-:W-:Y:S01]  /*3380*/  LOP3.LUT R13, R3, 0x80000, RZ, 0xfc, !PT ;  /* 0x00080000030d7812 */ /* 0x000fe200078efcff */
[----:B------:R-:W-:-:S07]  /*3390*/  IMAD.MOV.U32 R12, RZ, RZ, R2 ;  /* 0x000000ffff0c7224 */ /* 0x000fce00078e0002 */
.L_x_15688:
[----:B------:R-:W-:Y:S05]  /*33a0*/  BSYNC.RECONVERGENT B2 ;  /* 0x0000000000027941 */ /* 0x000fea0003800200 */
.L_x_15686:
[----:B------:R-:W-:Y:S01]  /*33b0*/  HFMA2 R3, -RZ, RZ, 0, 0 ;  /* 0x00000000ff037431 */ /* 0x000fe200000001ff */
[----:B------:R-:W-:-:S04]  /*33c0*/  MOV R2, R0 ;  /* 0x0000000000027202 */ /* 0x000fc80000000f00 */
[----:B------:R-:W-:Y:S05]  /*33d0*/  RET.REL.NODEC R2 `(_ZN2at6native18elementwise_kernelILi128ELi2EZNS0_22gpu_kernel_impl_nocastINS0_13AUnaryFunctorIdddNS0_15binary_internal10DivFunctorIdEEEEEEvRNS_18TensorIteratorBaseERKT_EUliE_EEviT1_) ;  /* 0xffffffcc02087950 */ /* 0x000fea0003c3ffff */
.L_x_15691:
        /* <DEDUP_REMOVED lines=10> */
.L_x_19404:


//--------------------- .text._ZN2at6native27unrolled_elementwise_kernelINS0_13AUnaryFunctorIdddNS0_15binary_internal10DivFunctorIdEEEESt5arrayIPcLm2EELi4E23TrivialOffsetCalculatorILi1EjESB_NS0_6memory15LoadWithoutCastENSC_16StoreWithoutCastEEEviT_T0_T2_T3_T4_T5_ --------------------------
	.section	.text._ZN2at6native27unrolled_elementwise_kernelINS0_13AUnaryFunctorIdddNS0_15binary_internal10DivFunctorIdEEEESt5arrayIPcLm2EELi4E23TrivialOffsetCalculatorILi1EjESB_NS0_6memory15LoadWithoutCastENSC_16StoreWithoutCastEEEviT_T0_T2_T3_T4_T5_,"ax",@progbits
	.align	128
        .global         _ZN2at6native27unrolled_elementwise_kernelINS0_13AUnaryFunctorIdddNS0_15binary_internal10DivFunctorIdEEEESt5arrayIPcLm2EELi4E23TrivialOffsetCalculatorILi1EjESB_NS0_6memory15LoadWithoutCastENSC_16StoreWithoutCastEEEviT_T0_T2_T3_T4_T5_
        .type           _ZN2at6native27unrolled_elementwise_kernelINS0_13AUnaryFunctorIdddNS0_15binary_internal10DivFunctorIdEEEESt5arrayIPcLm2EELi4E23TrivialOffsetCalculatorILi1EjESB_NS0_6memory15LoadWithoutCastENSC_16StoreWithoutCastEEEviT_T0_T2_T3_T4_T5_,@function
        .size           _ZN2at6native27unrolled_elementwise_kernelINS0_13AUnaryFunctorIdddNS0_15binary_internal10DivFunctorIdEEEESt5arrayIPcLm2EELi4E23TrivialOffsetCalculatorILi1EjESB_NS0_6memory15LoadWithoutCastENSC_16StoreWithoutCastEEEviT_T0_T2_T3_T4_T5_,(.L_x_19405 - _ZN2at6native27unrolled_elementwise_kernelINS0_13AUnaryFunctorIdddNS0_15binary_internal10DivFunctorIdEEEESt5arrayIPcLm2EELi4E23TrivialOffsetCalculatorILi1EjESB_NS0_6memory15LoadWithoutCastENSC_16StoreWithoutCastEEEviT_T0_T2_T3_T4_T5_)
        .other          _ZN2at6native27unrolled_elementwise_kernelINS0_13AUnaryFunctorIdddNS0_15binary_internal10DivFunctorIdEEEESt5arrayIPcLm2EELi4E23TrivialOffsetCalculatorILi1EjESB_NS0_6memory15LoadWithoutCastENSC_16StoreWithoutCastEEEviT_T0_T2_T3_T4_T5_,@"STO_CUDA_ENTRY STV_DEFAULT"
_ZN2at6native27unrolled_elementwise_kernelINS0_13AUnaryFunctorIdddNS0_15binary_internal10DivFunctorIdEEEESt5arrayIPcLm2EELi4E23TrivialOffsetCalculatorILi1EjESB_NS0_6memory15LoadWithoutCastENSC_16StoreWithoutCastEEEviT_T0_T2_T3_T4_T5_:
.text._ZN2at6native27unrolled_elementwise_kernelINS0_13AUnaryFunctorIdddNS0_15binary_internal10DivFunctorIdEEEESt5arrayIPcLm2EELi4E23TrivialOffsetCalculatorILi1EjESB_NS0_6memory15LoadWithoutCastENSC_16StoreWithoutCastEEEviT_T0_T2_T3_T4_T5_:
[----:B------:R-:W-:Y:S01]  /*0000*/  LDC R1, c[0x0][0x37c] ;  /* 0x0000df00ff017b82 */ /* 0x000fe20000000800 */
[----:B------:R-:W0:Y:S07]  /*0010*/  S2R R11, SR_CTAID.X ;  /* 0x00000000000b7919 */ /* 0x000e2e0000002500 */
[----:B------:R-:W0:Y:S01]  /*0020*/  LDC R0, c[0x0][0x380] ;  /* 0x0000e000ff007b82 */ /* 0x000e220000000800 */
[----:B------:R-:W1:Y:S01]  /*0030*/  LDCU.64 UR4, c[0x0][0x358] ;  /* 0x00006b00ff0477ac */ /* 0x000e620008000a00 */
[----:B------:R-:W-:Y:S01]  /*0040*/  CS2R R14, SRZ ;  /* 0x00000000000e7805 */ /* 0x000fe2000001ff00 */
[----:B------:R-:W2:Y:S01]  /*0050*/  S2R R8, SR_TID.X ;  /* 0x0000000000087919 */ /* 0x000ea20000002100 */
[----:B------:R-:W-:Y:S01]  /*0060*/  IMAD.MOV.U32 R12, RZ, RZ, 0x1 ;  /* 0x00000001ff0c7424 */ /* 0x000fe200078e00ff */
[----:B------:R-:W3:Y:S01]  /*0070*/  LDCU.64 UR6, c[0x0][0x390] ;  /* 0x00007200ff0677ac */ /* 0x000ee20008000a00 */
[----:B0-----:R-:W-:-:S02]  /*0080*/  IMAD R9, R11, -0x200, R0 ;  /* 0xfffffe000b097824 */ /* 0x001fc400078e0200 */
[----:B--2---:R-:W-:-:S03]  /*0090*/  IMAD.MOV.U32 R0, RZ, RZ, R8 ;  /* 0x000000ffff007224 */ /* 0x004fc600078e0008 */
[----:B------:R-:W-:-:S13]  /*00a0*/  ISETP.GE.AND P0, PT, R8, R9, PT ;  /* 0x000000090800720c */ /* 0x000fda0003f06270 */
[----:B------:R-:W0:Y:S01]  /*00b0*/  @!P0 LDC.64 R2, c[0x0][0x3a0] ;  /* 0x0000e800ff028b82 */ /* 0x000e220000000a00 */
[----:B------:R-:W-:-:S04]  /*00c0*/  @!P0 IMAD R5, R11, 0x200, R0 ;  /* 0x000002000b058824 */ /* 0x000fc800078e0200 */
[----:B0-----:R-:W-:-:S05]  /*00d0*/  @!P0 IMAD.WIDE.U32 R2, R5, 0x8, R2 ;  /* 0x0000000805028825 */ /* 0x001fca00078e0002 */
[----:B-1----:R0:W2:Y:S01]  /*00e0*/  @!P0 LDG.E.64 R14, desc[UR4][R2.64] ;  /* 0x00000004020e8981 */ /* 0x0020a2000c1e1b00 */
[----:B------:R-:W-:Y:S01]  /*00f0*/  @!P0 VIADD R8, R0, 0x80 ;  /* 0x0000008000088836 */ /* 0x000fe20000000000 */
[----:B------:R-:W-:Y:S02]  /*0100*/  CS2R R18, SRZ ;  /* 0x0000000000127805 */ /* 0x000fe4000001ff00 */
[----:B------:R-:W-:Y:S02]  /*0110*/  CS2R R30, SRZ ;  /* 0x00000000001e7805 */ /* 0x000fe4000001ff00 */
[----:B------:R-:W-:-:S13]  /*0120*/  ISETP.GE.AND P0, PT, R8, R9, PT ;  /* 0x000000090800720c */ /* 0x000fda0003f06270 */
[----:B------:R-:W-:Y:S01]  /*0130*/  @!P0 IMAD R13, R11, 0x200, R8 ;  /* 0x000002000b0d8824 */ /* 0x000fe200078e0208 */
[----:B------:R-:W1:Y:S01]  /*0140*/  @!P0 LDC.64 R4, c[0x0][0x3a0] ;  /* 0x0000e800ff048b82 */ /* 0x000e620000000a00 */
[----:B------:R-:W-:-:S05]  /*0150*/  @!P0 VIADD R8, R8, 0x80 ;  /* 0x0000008008088836 */ /* 0x000fca0000000000 */
[----:B------:R-:W-:-:S13]  /*0160*/  ISETP.GE.AND P2, PT, R8, R9, PT ;  /* 0x000000090800720c */ /* 0x000fda0003f46270 */
[----:B------:R-:W-:Y:S01]  /*0170*/  @!P2 IMAD R21, R11, 0x200, R8 ;  /* 0x000002000b15a824 */ /* 0x000fe200078e0208 */
[----:B------:R-:W4:Y:S01]  /*0180*/  @!P2 LDC.64 R6, c[0x0][0x3a0] ;  /* 0x0000e800ff06ab82 */ /* 0x000f220000000a00 */
[----:B------:R-:W-:Y:S02]  /*0190*/  @!P2 VIADD R8, R8, 0x80 ;  /* 0x000000800808a836 */ /* 0x000fe40000000000 */
[----:B-1----:R-:W-:-:S03]  /*01a0*/  @!P0 IMAD.WIDE.U32 R4, R13, 0x8, R4 ;  /* 0x000000080d048825 */ /* 0x002fc600078e0004 */
[----:B------:R-:W-:-:S13]  /*01b0*/  ISETP.GE.AND P1, PT, R8, R9, PT ;  /* 0x000000090800720c */ /* 0x000fda0003f26270 */
[----:B0-----:R-:W0:Y:S01]  /*01c0*/  @!P1 LDC.64 R2, c[0x0][0x3a0] ;  /* 0x0000e800ff029b82 */ /* 0x001e220000000a00 */
[----:B------:R-:W-:Y:S02]  /*01d0*/  @!P1 IMAD R17, R11, 0x200, R8 ;  /* 0x000002000b119824 */ /* 0x000fe400078e0208 */
[----:B----4-:R-:W-:-:S05]  /*01e0*/  @!P2 IMAD.WIDE.U32 R20, R21, 0x8, R6 ;  /* 0x000000081514a825 */ /* 0x010fca00078e0006 */
[----:B------:R-:W1:Y:S01]  /*01f0*/  LDC R8, c[0x0][0x394] ;  /* 0x0000e500ff087b82 */ /* 0x000e620000000800 */
[----:B------:R-:W5:Y:S01]  /*0200*/  @!P2 LDG.E.64 R30, desc[UR4][R20.64] ;  /* 0x00000004141ea981 */ /* 0x000f62000c1e1b00 */
[----:B0-----:R-:W-:Y:S01]  /*0210*/  @!P1 IMAD.WIDE.U32 R6, R17, 0x8, R2 ;  /* 0x0000000811069825 */ /* 0x001fe200078e0002 */
[----:B------:R-:W-:-:S04]  /*0220*/  CS2R R2, SRZ ;  /* 0x0000000000027805 */ /* 0x000fc8000001ff00 */
[----:B------:R-:W5:Y:S04]  /*0230*/  @!P1 LDG.E.64 R18, desc[UR4][R6.64] ;  /* 0x0000000406129981 */ /* 0x000f68000c1e1b00 */
[----:B------:R3:W5:Y:S01]  /*0240*/  @!P0 LDG.E.64 R2, desc[UR4][R4.64] ;  /* 0x0000000404028981 */ /* 0x000762000c1e1b00 */
[----:B-1----:R-:W-:Y:S01]  /*0250*/  FSETP.GEU.AND P2, PT, |R8|, 6.5827683646048100446e-37, PT ;  /* 0x036000000800780b */ /* 0x002fe20003f4e200 */
[----:B------:R-:W-:Y:S01]  /*0260*/  BSSY.RECONVERGENT B0, `(.L_x_15692) ;  /* 0x0000013000007945 */ /* 0x000fe20003800200 */
[----:B------:R-:W-:Y:S01]  /*0270*/  ISETP.GE.AND P1, PT, R0, R9, PT ;  /* 0x000000090000720c */ /* 0x000fe20003f26270 */
[----:B--2---:R-:W0:Y:S02]  /*0280*/  MUFU.RCP64H R13, R15 ;  /* 0x0000000f000d7308 */ /* 0x004e240000001800 */
[----:B0-----:R-:W-:-:S08]  /*0290*/  DFMA R16, R12, -R14, 1 ;  /* 0x3ff000000c10742b */ /* 0x001fd0000000080e */
[----:B------:R-:W-:-:S08]  /*02a0*/  DFMA R16, R16, R16, R16 ;  /* 0x000000101010722b */ /* 0x000fd00000000010 */
[----:B------:R-:W-:-:S08]  /*02b0*/  DFMA R16, R12, R16, R12 ;  /* 0x000000100c10722b */ /* 0x000fd0000000000c */
[----:B------:R-:W-:-:S08]  /*02c0*/  DFMA R12, R16, -R14, 1 ;  /* 0x3ff00000100c742b */ /* 0x000fd0000000080e */
[----:B------:R-:W-:-:S08]  /*02d0*/  DFMA R12, R16, R12, R16 ;  /* 0x0000000c100c722b */ /* 0x000fd00000000010 */
[----:B---3--:R-:W-:-:S08]  /*02e0*/  DMUL R4, R12, UR6 ;  /* 0x000000060c047c28 */ /* 0x008fd00008000000 */
[----:B------:R-:W-:Y:S01]  /*02f0*/  DFMA R6, R4, -R14, UR6 ;  /* 0x0000000604067e2b */ /* 0x000fe2000800080e */
[----:B------:R-:W0:Y:S07]  /*0300*/  LDCU.64 UR6, c[0x0][0x390] ;  /* 0x00007200ff0677ac */ /* 0x000e2e0008000a00 */
[----:B------:R-:W-:-:S10]  /*0310*/  DFMA R6, R12, R6, R4 ;  /* 0x000000060c06722b */ /* 0x000fd40000000004 */
[----:B------:R-:W-:-:S05]  /*0320*/  FFMA R4, RZ, R15, R7 ;  /* 0x0000000fff047223 */ /* 0x000fca0000000007 */
[----:B------:R-:W-:-:S13]  /*0330*/  FSETP.GT.AND P0, PT, |R4|, 1.469367938527859385e-39, PT ;  /* 0x001000000400780b */ /* 0x000fda0003f04200 */
[----:B0-----:R-:W-:Y:S05]  /*0340*/  @P0 BRA P2, `(.L_x_15693) ;  /* 0x0000000000100947 */ /* 0x001fea0001000000 */
[----:B------:R-:W-:-:S07]  /*0350*/  MOV R8, 0x370 ;  /* 0x0000037000087802 */ /* 0x000fce0000000f00 */
[----:B-----5:R-:W-:Y:S05]  /*0360*/  CALL.REL.NOINC `($__internal_59_$__cuda_sm20_div_rn_f64_full) ;  /* 0x0000000400987944 */ /* 0x020fea0003c00000 */
[----:B------:R-:W-:Y:S01]  /*0370*/  MOV R6, R24 ;  /* 0x0000001800067202 */ /* 0x000fe20000000f00 */
[----:B------:R-:W-:-:S07]  /*0380*/  IMAD.MOV.U32 R7, RZ, RZ, R25 ;  /* 0x000000ffff077224 */ /* 0x000fce00078e0019 */
.L_x_15693:
[----:B------:R-:W-:Y:S05]  /*0390*/  BSYNC.RECONVERGENT B0 ;  /* 0x0000000000007941 */ /* 0x000fea0003800200 */
.L_x_15692:
[----:B-----5:R-:W0:Y:S01]  /*03a0*/  MUFU.RCP64H R5, R3 ;  /* 0x0000000300057308 */ /* 0x020e220000001800 */
        /* <DEDUP_REMOVED lines=14> */
[----:B------:R-:W-:Y:S01]  /*0490*/  FSETP.GT.AND P0, PT, |R10|, 1.469367938527859385e-39, PT ;  /* 0x001000000a00780b */ /* 0x000fe20003f04200 */
[----:B------:R-:W-:-:S12]  /*04a0*/  VIADD R10, R0, 0x80 ;  /* 0x00000080000a7836 */ /* 0x000fd80000000000 */
[----:B------:R-:W-:Y:S05]  /*04b0*/  @P0 BRA P2, `(.L_x_15695) ;  /* 0x0000000000180947 */ /* 0x000fea0001000000 */
[----:B------:R-:W-:Y:S01]  /*04c0*/  IMAD.MOV.U32 R14, RZ, RZ, R2 ;  /* 0x000000ffff0e7224 */ /* 0x000fe200078e0002 */
[----:B------:R-:W-:Y:S01]  /*04d0*/  MOV R8, 0x500 ;  /* 0x0000050000087802 */ /* 0x000fe20000000f00 */
[----:B------:R-:W-:-:S07]  /*04e0*/  IMAD.MOV.U32 R15, RZ, RZ, R3 ;  /* 0x000000ffff0f7224 */ /* 0x000fce00078e0003 */
[----:B------:R-:W-:Y:S05]  /*04f0*/  CALL.REL.NOINC `($__internal_59_$__cuda_sm20_div_rn_f64_full) ;  /* 0x0000000400347944 */ /* 0x000fea0003c00000 */
[----:B------:R-:W-:Y:S02]  /*0500*/  IMAD.MOV.U32 R4, RZ, RZ, R24 ;  /* 0x000000ffff047224 */ /* 0x000fe400078e0018 */
[----:B------:R-:W-:-:S07]  /*0510*/  IMAD.MOV.U32 R5, RZ, RZ, R25 ;  /* 0x000000ffff057224 */ /* 0x000fce00078e0019 */
.L_x_15695:
[----:B------:R-:W-:Y:S05]  /*0520*/  BSYNC.RECONVERGENT B0 ;  /* 0x0000000000007941 */ /* 0x000fea0003800200 */
.L_x_15694:
        /* <DEDUP_REMOVED lines=17> */
[----:B------:R-:W-:Y:S01]  /*0640*/  MOV R14, R30 ;  /* 0x0000001e000e7202 */ /* 0x000fe20000000f00 */
[----:B------:R-:W-:Y:S01]  /*0650*/  IMAD.MOV.U32 R15, RZ, RZ, R31 ;  /* 0x000000ffff0f7224 */ /* 0x000fe200078e001f */
[----:B------:R-:W-:-:S07]  /*0660*/  MOV R8, 0x680 ;  /* 0x0000068000087802 */ /* 0x000fce0000000f00 */
[----:B------:R-:W-:Y:S05]  /*0670*/  CALL.REL.NOINC `($__internal_59_$__cuda_sm20_div_rn_f64_full) ;  /* 0x0000000000d47944 */ /* 0x000fea0003c00000 */
[----:B------:R-:W-:Y:S02]  /*0680*/  IMAD.MOV.U32 R2, RZ, RZ, R24 ;  /* 0x000000ffff027224 */ /* 0x000fe400078e0018 */
[----:B------:R-:W-:-:S07]  /*0690*/  IMAD.MOV.U32 R3, RZ, RZ, R25 ;  /* 0x000000ffff037224 */ /* 0x000fce00078e0019 */
.L_x_15697:
[----:B------:R-:W-:Y:S05]  /*06a0*/  BSYNC.RECONVERGENT B0 ;  /* 0x0000000000007941 */ /* 0x000fea0003800200 */
.L_x_15696:
        /* <DEDUP_REMOVED lines=20> */
[----:B------:R-:W-:Y:S05]  /*07f0*/  CALL.REL.NOINC `($__internal_59_$__cuda_sm20_div_rn_f64_full) ;  /* 0x0000000000747944 */ /* 0x000fea0003c00000 */
[----:B------:R-:W-:Y:S02]  /*0800*/  IMAD.MOV.U32 R12, RZ, RZ, R24 ;  /* 0x000000ffff0c7224 */ /* 0x000fe400078e0018 */
[----:B------:R-:W-:-:S07]  /*0810*/  IMAD.MOV.U32 R13, RZ, RZ, R25 ;  /* 0x000000ffff0d7224 */ /* 0x000fce00078e0019 */
.L_x_15699:
[----:B------:R-:W-:Y:S05]  /*0820*/  BSYNC.RECONVERGENT B0 ;  /* 0x0000000000007941 */ /* 0x000fea0003800200 */
.L_x_15698:
[----:B------:R-:W0:Y:S01]  /*0830*/  @!P1 LDC.64 R14, c[0x0][0x398] ;  /* 0x0000e600ff0e9b82 */ /* 0x000e220000000a00 */
[----:B------:R-:W-:Y:S01]  /*0840*/  @!P1 LEA R17, R11, R0, 0x9 ;  /* 0x000000000b119211 */ /* 0x000fe200078e48ff */
[----:B------:R-:W-:Y:S01]  /*0850*/  @!P1 IMAD.MOV.U32 R0, RZ, RZ, R10 ;  /* 0x000000ffff009224 */ /* 0x000fe200078e000a */
[----:B------:R-:W-:Y:S04]  /*0860*/  BSSY.RECONVERGENT B0, `(.L_x_15700) ;  /* 0x000000f000007945 */ /* 0x000fe80003800200 */
        /* <DEDUP_REMOVED lines=14> */
.L_x_15701:
[----:B------:R-:W-:Y:S05]  /*0950*/  BSYNC.RECONVERGENT B0 ;  /* 0x0000000000007941 */ /* 0x000fea0003800200 */
.L_x_15700:
[----:B------:R-:W-:-:S13]  /*0960*/  ISETP.GE.AND P0, PT, R0, R9, PT ;  /* 0x000000090000720c */ /* 0x000fda0003f06270 */
[----:B------:R-:W-:Y:S05]  /*0970*/  @P0 EXIT ;  /* 0x000000000000094d */ /* 0x000fea0003800000 */
[----:B-1----:R-:W1:Y:S01]  /*0980*/  LDC.64 R2, c[0x0][0x398] ;  /* 0x0000e600ff027b82 */ /* 0x002e620000000a00 */
[----:B------:R-:W-:-:S04]  /*0990*/  IMAD R11, R11, 0x200, R0 ;  /* 0x000002000b0b7824 */ /* 0x000fc800078e0200 */
[----:B-1----:R-:W-:-:S05]  /*09a0*/  IMAD.WIDE.U32 R2, R11, 0x8, R2 ;  /* 0x000000080b027825 */ /* 0x002fca00078e0002 */
[----:B------:R-:W-:Y:S01]  /*09b0*/  STG.E.64 desc[UR4][R2.64], R12 ;  /* 0x0000000c02007986 */ /* 0x000fe2000c101b04 */
[----:B------:R-:W-:Y:S05]  /*09c0*/  EXIT ;  /* 0x000000000000794d */ /* 0x000fea0003800000 */
        .weak           $__internal_59_$__cuda_sm20_div_rn_f64_full
        .type           $__internal_59_$__cuda_sm20_div_rn_f64_full,@function
        .size           $__internal_59_$__cuda_sm20_div_rn_f64_full,(.L_x_19405 - $__internal_59_$__cuda_sm20_div_rn_f64_full)
$__internal_59_$__cuda_sm20_div_rn_f64_full:
[C---:B------:R-:W-:Y:S01]  /*09d0*/  FSETP.GEU.AND P0, PT, |R15|.reuse, 1.469367938527859385e-39, PT ;  /* 0x001000000f00780b */ /* 0x040fe20003f0e200 */
[----:B------:R-:W-:Y:S01]  /*09e0*/  IMAD.MOV.U32 R20, RZ, RZ, 0x1 ;  /* 0x00000001ff147424 */ /* 0x000fe200078e00ff */
[C---:B------:R-:W-:Y:S01]  /*09f0*/  LOP3.LUT R16, R15.reuse, 0x800fffff, RZ, 0xc0, !PT ;  /* 0x800fffff0f107812 */ /* 0x040fe200078ec0ff */
[----:B------:R-:W-:Y:S01]  /*0a00*/  IMAD.U32 R13, RZ, RZ, UR7 ;  /* 0x00000007ff0d7e24 */ /* 0x000fe2000f8e00ff */
[----:B------:R-:W-:Y:S01]  /*0a10*/  LOP3.LUT R27, R15, 0x7ff00000, RZ, 0xc0, !PT ;  /* 0x7ff000000f1b7812 */ /* 0x000fe200078ec0ff */
[----:B------:R-:W-:Y:S01]  /*0a20*/  IMAD.MOV.U32 R25, RZ, RZ, 0x1ca00000 ;  /* 0x1ca00000ff197424 */ /* 0x000fe200078e00ff */
[----:B------:R-:W-:Y:S01]  /*0a30*/  LOP3.LUT R17, R16, 0x3ff00000, RZ, 0xfc, !PT ;  /* 0x3ff0000010117812 */ /* 0x000fe200078efcff */
[----:B------:R-:W-:Y:S01]  /*0a40*/  IMAD.MOV.U32 R16, RZ, RZ, R14 ;  /* 0x000000ffff107224 */ /* 0x000fe200078e000e */
[----:B------:R-:W-:Y:S02]  /*0a50*/  LOP3.LUT R24, R13, 0x7ff00000, RZ, 0xc0, !PT ;  /* 0x7ff000000d187812 */ /* 0x000fe400078ec0ff */
[----:B------:R-:W-:-:S02]  /*0a60*/  MOV R12, UR6 ;  /* 0x00000006000c7c02 */ /* 0x000fc40008000f00 */
        /* <DEDUP_REMOVED lines=22> */
.L_x_15702:
[----:B------:R-:W-:Y:S01]  /*0bd0*/  DMUL R32, R28, R20 ;  /* 0x000000141c207228 */ /* 0x000fe20000000000 */
[----:B------:R-:W-:Y:S01]  /*0be0*/  @!P0 LOP3.LUT R27, R17, 0x7ff00000, RZ, 0xc0, !PT ;  /* 0x7ff00000111b8812 */ /* 0x000fe200078ec0ff */
[----:B------:R-:W-:Y:S06]  /*0bf0*/  BSSY.RECONVERGENT B1, `(.L_x_15703) ;  /* 0x0000038000017945 */ /* 0x000fec0003800200 */
        /* <DEDUP_REMOVED lines=34> */
.L_x_15704:
        /* <DEDUP_REMOVED lines=16> */
.L_x_15707:
[----:B------:R-:W-:Y:S01]  /*0f20*/  LOP3.LUT R25, R15, 0x80000, RZ, 0xfc, !PT ;  /* 0x000800000f197812 */ /* 0x000fe200078efcff */
[----:B------:R-:W-:Y:S01]  /*0f30*/  IMAD.MOV.U32 R24, RZ, RZ, R14 ;  /* 0x000000ffff187224 */ /* 0x000fe200078e000e */
[----:B------:R-:W-:Y:S06]  /*0f40*/  BRA `(.L_x_15705) ;  /* 0x0000000000087947 */ /* 0x000fec0003800000 */
.L_x_15706:
[----:B------:R-:W-:Y:S01]  /*0f50*/  LOP3.LUT R25, R13, 0x80000, RZ, 0xfc, !PT ;  /* 0x000800000d197812 */ /* 0x000fe200078efcff */
[----:B------:R-:W-:-:S07]  /*0f60*/  IMAD.MOV.U32 R24, RZ, RZ, R12 ;  /* 0x000000ffff187224 */ /* 0x000fce00078e000c */
.L_x_15705:
[----:B------:R-:W-:Y:S05]  /*0f70*/  BSYNC.RECONVERGENT B1 ;  /* 0x0000000000017941 */ /* 0x000fea0003800200 */
.L_x_15703:
[----:B------:R-:W-:Y:S02]  /*0f80*/  IMAD.MOV.U32 R12, RZ, RZ, R8 ;  /* 0x000000ffff0c7224 */ /* 0x000fe400078e0008 */
[----:B------:R-:W-:-:S04]  /*0f90*/  IMAD.MOV.U32 R13, RZ, RZ, 0x0 ;  /* 0x00000000ff0d7424 */ /* 0x000fc800078e00ff */
[----:B------:R-:W-:Y:S05]  /*0fa0*/  RET.REL.NODEC R12 `(_ZN2at6native27unrolled_elementwise_kernelINS0_13AUnaryFunctorIdddNS0_15binary_internal10DivFunctorIdEEEESt5arrayIPcLm2EELi4E23TrivialOffsetCalculatorILi1EjESB_NS0_6memory15LoadWithoutCastENSC_16StoreWithoutCastEEEviT_T0_T2_T3_T4_T5_) ;  /* 0xfffffff00c147950 */ /* 0x000fea0003c3ffff */
.L_x_15708:
        /* <DEDUP_REMOVED lines=13> */
.L_x_19405:


//--------------------- .text._ZN2at6native29vectorized_elementwise_kernelILi2ENS0_13AUnaryFunctorIdddNS0_15binary_internal10DivFunctorIdEEEESt5arrayIPcLm2EEEEviT0_T1_ --------------------------
	.section	.text._ZN2at6native29vectorized_elementwise_kernelILi2ENS0_13AUnaryFunctorIdddNS0_15binary_internal10DivFunctorIdEEEESt5arrayIPcLm2EEEEviT0_T1_,"ax",@progbits
	.align	128
        .global         _ZN2at6native29vectorized_elementwise_kernelILi2ENS0_13AUnaryFunctorIdddNS0_15binary_internal10DivFunctorIdEEEESt5arrayIPcLm2EEEEviT0_T1_
        .type           _ZN2at6native29vectorized_elementwise_kernelILi2ENS0_13AUnaryFunctorIdddNS0_15binary_internal10DivFunctorIdEEEESt5arrayIPcLm2EEEEviT0_T1_,@function
        .size           _ZN2at6native29vectorized_elementwise_kernelILi2ENS0_13AUnaryFunctorIdddNS0_15binary_internal10DivFunctorIdEEEESt5arrayIPcLm2EEEEviT0_T1_,(.L_x_19406 - _ZN2at6native29vectorized_elementwise_kernelILi2ENS0_13AUnaryFunctorIdddNS0_15binary_internal10DivFunctorIdEEEESt5arrayIPcLm2EEEEviT0_T1_)
        .other          _ZN2at6native29vectorized_elementwise_kernelILi2ENS0_13AUnaryFunctorIdddNS0_15binary_internal10DivFunctorIdEEEESt5arrayIPcLm2EEEEviT0_T1_,@"STO_CUDA_ENTRY STV_DEFAULT"
_ZN2at6native29vectorized_elementwise_kernelILi2ENS0_13AUnaryFunctorIdddNS0_15binary_internal10DivFunctorIdEEEESt5arrayIPcLm2EEEEviT0_T1_:
.text._ZN2at6native29vectorized_elementwise_kernelILi2ENS0_13AUnaryFunctorIdddNS0_15binary_internal10DivFunctorIdEEEESt5arrayIPcLm2EEEEviT0_T1_:
[----:B------:R-:W-:Y:S01]  /*0000*/  LDC R1, c[0x0][0x37c] ;  /* 0x0000df00ff017b82 */ /* 0x000fe20000000800 */
[----:B------:R-:W0:Y:S01]  /*0010*/  S2R R2, SR_CTAID.X ;  /* 0x0000000000027919 */ /* 0x000e220000002500 */
[----:B------:R-:W1:Y:S01]  /*0020*/  LDCU UR8, c[0x0][0x380] ;  /* 0x00007000ff0877ac */ /* 0x000e620008000800 */
[----:B------:R-:W2:Y:S01]  /*0030*/  LDCU.64 UR4, c[0x0][0x358] ;  /* 0x00006b00ff0477ac */ /* 0x000ea20008000a00 */
[----:B------:R-:W3:Y:S01]  /*0040*/  LDCU.64 UR6, c[0x0][0x390] ;  /* 0x00007200ff0677ac */ /* 0x000ee20008000a00 */
[----:B0-----:R-:W-:-:S05]  /*0050*/  IMAD.SHL.U32 R2, R2, 0x400, RZ ;  /* 0x0000040002027824 */ /* 0x001fca00078e00ff */
[----:B-1----:R-:W-:-:S04]  /*0060*/  IADD3 R0, PT, PT, -R2, UR8, RZ ;  /* 0x0000000802007c10 */ /* 0x002fc8000fffe1ff */
[----:B------:R-:W-:-:S13]  /*0070*/  ISETP.GT.U32.AND P0, PT, R0, 0x3ff, PT ;  /* 0x000003ff0000780c */ /* 0x000fda0003f04070 */
[----:B--23--:R-:W-:Y:S05]  /*0080*/  @P0 BRA `(.L_x_15709) ;  /* 0x0000001000d00947 */ /* 0x00cfea0003800000 */
[----:B------:R-:W0:Y:S01]  /*0090*/  S2R R5, SR_TID.X ;  /* 0x0000000000057919 */ /* 0x000e220000002100 */
[----:B------:R-:W-:Y:S01]  /*00a0*/  CS2R R30, SRZ ;  /* 0x00000000001e7805 */ /* 0x000fe2000001ff00 */
[----:B------:R-:W1:Y:S01]  /*00b0*/  LDCU.64 UR8, c[0x0][0x390] ;  /* 0x00007200ff0877ac */ /* 0x000e620008000a00 */
        /* <DEDUP_REMOVED lines=8> */
[----:B------:R-:W2:Y:S03]  /*0140*/  @!P0 LDC.64 R20, c[0x0][0x3a0] ;  /* 0x0000e800ff148b82 */ /* 0x000ea60000000a00 */
[----:B------:R-:W-:Y:S01]  /*0150*/  ISETP.GE.U32.AND P2, PT, R5, R0, PT ;  /* 0x000000000500720c */ /* 0x000fe20003f46070 */
[----:B0-----:R-:W-:-:S05]  /*0160*/  @!P3 IMAD.WIDE.U32 R6, R3, 0x8, R6 ;  /* 0x000000080306b825 */ /* 0x001fca00078e0006 */
[----:B------:R0:W3:Y:S07]  /*0170*/  @!P3 LDG.E.64 R30, desc[UR4][R6.64] ;  /* 0x00000004061eb981 */ /* 0x0000ee000c1e1b00 */
[----:B------:R-:W-:Y:S01]  /*0180*/  @!P2 IMAD.IADD R29, R2, 0x1, R5 ;  /* 0x00000001021da824 */ /* 0x000fe200078e0205 */
[----:B------:R-:W4:Y:S01]  /*0190*/  @!P2 LDC.64 R12, c[0x0][0x3a0] ;  /* 0x0000e800ff0cab82 */ /* 0x000f220000000a00 */
[----:B------:R-:W-:-:S05]  /*01a0*/  @!P2 VIADD R5, R5, 0x80 ;  /* 0x000000800505a836 */ /* 0x000fca0000000000 */
[----:B------:R-:W-:-:S13]  /*01b0*/  ISETP.GE.U32.AND P1, PT, R5, R0, PT ;  /* 0x000000000500720c */ /* 0x000fda0003f26070 */
[----:B------:R-:W-:Y:S01]  /*01c0*/  @!P1 IMAD.IADD R23, R2, 0x1, R5 ;  /* 0x0000000102179824 */ /* 0x000fe200078e0205 */
[----:B------:R-:W-:Y:S01]  /*01d0*/  @!P1 IADD3 R5, PT, PT, R5, 0x80, RZ ;  /* 0x0000008005059810 */ /* 0x000fe20007ffe0ff */
[----:B------:R-:W1:Y:S03]  /*01e0*/  @!P1 LDC.64 R16, c[0x0][0x3a0] ;  /* 0x0000e800ff109b82 */ /* 0x000e660000000a00 */
[----:B------:R-:W-:-:S13]  /*01f0*/  ISETP.GE.U32.AND P4, PT, R5, R0, PT ;  /* 0x000000000500720c */ /* 0x000fda0003f86070 */
[----:B------:R-:W-:Y:S01]  /*0200*/  @!P4 IMAD.IADD R33, R2, 0x1, R5 ;  /* 0x000000010221c824 */ /* 0x000fe200078e0205 */
[----:B------:R-:W4:Y:S01]  /*0210*/  @!P4 LDC.64 R18, c[0x0][0x3a0] ;  /* 0x0000e800ff12cb82 */ /* 0x000f220000000a00 */
[----:B------:R-:W-:-:S05]  /*0220*/  @!P4 VIADD R5, R5, 0x80 ;  /* 0x000000800505c836 */ /* 0x000fca0000000000 */
[----:B------:R-:W-:-:S13]  /*0230*/  ISETP.GE.U32.AND P5, PT, R5, R0, PT ;  /* 0x000000000500720c */ /* 0x000fda0003fa6070 */
[----:B------:R-:W-:Y:S01]  /*0240*/  @!P5 IMAD.IADD R25, R2, 0x1, R5 ;  /* 0x000000010219d824 */ /* 0x000fe200078e0205 */
[----:B------:R-:W4:Y:S01]  /*0250*/  @!P5 LDC.64 R10, c[0x0][0x3a0] ;  /* 0x0000e800ff0adb82 */ /* 0x000f220000000a00 */
[----:B------:R-:W-:-:S05]  /*0260*/  @!P5 VIADD R5, R5, 0x80 ;  /* 0x000000800505d836 */ /* 0x000fca0000000000 */
[----:B------:R-:W-:-:S13]  /*0270*/  ISETP.GE.U32.AND P6, PT, R5, R0, PT ;  /* 0x000000000500720c */ /* 0x000fda0003fc6070 */
[----:B------:R-:W-:Y:S01]  /*0280*/  @!P6 IADD3 R3, PT, PT, R2, R5, RZ ;  /* 0x000000050203e210 */ /* 0x000fe20007ffe0ff */
[----:B------:R-:W-:Y:S01]  /*0290*/  @!P6 VIADD R5, R5, 0x80 ;  /* 0x000000800505e836 */ /* 0x000fe20000000000 */
[----:B0-----:R-:W0:Y:S04]  /*02a0*/  @!P6 LDC.64 R6, c[0x0][0x3a0] ;  /* 0x0000e800ff06eb82 */ /* 0x001e280000000a00 */
[----:B------:R-:W-:-:S13]  /*02b0*/  ISETP.GE.U32.AND P3, PT, R5, R0, PT ;  /* 0x000000000500720c */ /* 0x000fda0003f66070 */
[----:B------:R-:W4:Y:S01]  /*02c0*/  @!P3 LDC.64 R8, c[0x0][0x3a0] ;  /* 0x0000e800ff08bb82 */ /* 0x000f220000000a00 */
[----:B--2---:R-:W-:Y:S01]  /*02d0*/  @!P0 IMAD.WIDE.U32 R20, R15, 0x8, R20 ;  /* 0x000000080f148825 */ /* 0x004fe200078e0014 */
[----:B------:R-:W-:-:S03]  /*02e0*/  CS2R R14, SRZ ;  /* 0x00000000000e7805 */ /* 0x000fc6000001ff00 */
[----:B------:R-:W-:Y:S02]  /*02f0*/  @!P3 IMAD.IADD R27, R2, 0x1, R5 ;  /* 0x00000001021bb824 */ /* 0x000fe400078e0205 */
[----:B-1----:R-:W-:Y:S01]  /*0300*/  @!P1 IMAD.WIDE.U32 R16, R23, 0x8, R16 ;  /* 0x0000000817109825 */ /* 0x002fe200078e0010 */
[----:B------:R1:W5:Y:S01]  /*0310*/  @!P0 LDG.E.64 R14, desc[UR4][R20.64] ;  /* 0x00000004140e8981 */ /* 0x000362000c1e1b00 */
[----:B------:R-:W-:Y:S02]  /*0320*/  CS2R R22, SRZ ;  /* 0x0000000000167805 */ /* 0x000fe4000001ff00 */
[----:B0-----:R-:W-:Y:S02]  /*0330*/  @!P6 IMAD.WIDE.U32 R34, R3, 0x8, R6 ;  /* 0x000000080322e825 */ /* 0x001fe400078e0006 */
[----:B------:R-:W0:Y:S03]  /*0340*/  LDC R3, c[0x0][0x394] ;  /* 0x0000e500ff037b82 */ /* 0x000e260000000800 */
[----:B------:R-:W5:Y:S01]  /*0350*/  @!P6 LDG.E.64 R22, desc[UR4][R34.64] ;  /* 0x000000042216e981 */ /* 0x000f62000c1e1b00 */
[----:B-1----:R-:W-:Y:S01]  /*0360*/  CS2R R20, SRZ ;  /* 0x0000000000147805 */ /* 0x002fe2000001ff00 */
[----:B----4-:R-:W-:-:S05]  /*0370*/  @!P3 IMAD.WIDE.U32 R26, R27, 0x8, R8 ;  /* 0x000000081b1ab825 */ /* 0x010fca00078e0008 */
[----:B------:R-:W5:Y:S01]  /*0380*/  @!P3 LDG.E.64 R20, desc[UR4][R26.64] ;  /* 0x000000041a14b981 */ /* 0x000f62000c1e1b00 */
[----:B------:R-:W-:Y:S01]  /*0390*/  @!P2 IMAD.WIDE.U32 R28, R29, 0x8, R12 ;  /* 0x000000081d1ca825 */ /* 0x000fe200078e000c */
[----:B------:R-:W-:-:S06]  /*03a0*/  CS2R R12, SRZ ;  /* 0x00000000000c7805 */ /* 0x000fcc000001ff00 */
[----:B------:R1:W5:Y:S01]  /*03b0*/  @!P2 LDG.E.64 R12, desc[UR4][R28.64] ;  /* 0x000000041c0ca981 */ /* 0x000362000c1e1b00 */
[----:B------:R-:W-:-:S04]  /*03c0*/  @!P4 IMAD.WIDE.U32 R18, R33, 0x8, R18 ;  /* 0x000000082112c825 */ /* 0x000fc800078e0012 */
[----:B-1----:R-:W-:Y:S02]  /*03d0*/  IMAD.MOV.U32 R28, RZ, RZ, 0x1 ;  /* 0x00000001ff1c7424 */ /* 0x002fe400078e00ff */
[----:B------:R-:W-:Y:S01]  /*03e0*/  @!P5 IMAD.WIDE.U32 R24, R25, 0x8, R10 ;  /* 0x000000081918d825 */ /* 0x000fe200078e000a */
[----:B------:R-:W-:-:S06]  /*03f0*/  CS2R R10, SRZ ;  /* 0x00000000000a7805 */ /* 0x000fcc000001ff00 */
[----:B------:R1:W5:Y:S01]  /*0400*/  @!P1 LDG.E.64 R10, desc[UR4][R16.64] ;  /* 0x00000004100a9981 */ /* 0x000362000c1e1b00 */
[----:B------:R-:W-:Y:S02]  /*0410*/  CS2R R8, SRZ ;  /* 0x0000000000087805 */ /* 0x000fe4000001ff00 */
[----:B------:R-:W-:-:S04]  /*0420*/  CS2R R6, SRZ ;  /* 0x0000000000067805 */ /* 0x000fc8000001ff00 */
[----:B------:R2:W5:Y:S04]  /*0430*/  @!P4 LDG.E.64 R8, desc[UR4][R18.64] ;  /* 0x000000041208c981 */ /* 0x000568000c1e1b00 */
[----:B------:R4:W5:Y:S01]  /*0440*/  @!P5 LDG.E.64 R6, desc[UR4][R24.64] ;  /* 0x000000041806d981 */ /* 0x000962000c1e1b00 */
[----:B0-----:R-:W-:Y:S01]  /*0450*/  FSETP.GEU.AND P2, PT, |R3|, 6.5827683646048100446e-37, PT ;  /* 0x036000000300780b */ /* 0x001fe20003f4e200 */
[----:B------:R-:W-:Y:S01]  /*0460*/  BSSY.RECONVERGENT B1, `(.L_x_15710) ;  /* 0x0000012000017945 */ /* 0x000fe20003800200 */
[----:B------:R-:W-:Y:S01]  /*0470*/  ISETP.GE.U32.AND P1, PT, R4, R0, PT ;  /* 0x000000000400720c */ /* 0x000fe20003f26070 */
[----:B---3--:R-:W0:Y:S02]  /*0480*/  MUFU.RCP64H R29, R31 ;  /* 0x0000001f001d7308 */ /* 0x008e240000001800 */
[----:B0-----:R-:W-:-:S08]  /*0490*/  DFMA R32, R28, -R30, 1 ;  /* 0x3ff000001c20742b */ /* 0x001fd0000000081e */
[----:B------:R-:W-:-:S08]  /*04a0*/  DFMA R32, R32, R32, R32 ;  /* 0x000000202020722b */ /* 0x000fd00000000020 */
[----:B------:R-:W-:-:S08]  /*04b0*/  DFMA R32, R28, R32, R28 ;  /* 0x000000201c20722b */ /* 0x000fd0000000001c */
[----:B-1----:R-:W-:-:S08]  /*04c0*/  DFMA R16, R32, -R30, 1 ;  /* 0x3ff000002010742b */ /* 0x002fd0000000081e */
[----:B------:R-:W-:-:S08]  /*04d0*/  DFMA R16, R32, R16, R32 ;  /* 0x000000102010722b */ /* 0x000fd00000000020 */
[----:B--2---:R-:W-:-:S08]  /*04e0*/  DMUL R18, R16, UR8 ;  /* 0x0000000810127c28 */ /* 0x004fd00008000000 */
[----:B----4-:R-:W-:-:S08]  /*04f0*/  DFMA R24, R18, -R30, UR8 ;  /* 0x0000000812187e2b */ /* 0x010fd0000800081e */
[----:B------:R-:W-:-:S10]  /*0500*/  DFMA R18, R16, R24, R18 ;  /* 0x000000181012722b */ /* 0x000fd40000000012 */
[----:B------:R-:W-:-:S05]  /*0510*/  FFMA R5, RZ, R31, R19 ;  /* 0x0000001fff057223 */ /* 0x000fca0000000013 */
[----:B------:R-:W-:-:S13]  /*0520*/  FSETP.GT.AND P0, PT, |R5|, 1.469367938527859385e-39, PT ;  /* 0x001000000500780b */ /* 0x000fda0003f04200 */
[----:B------:R-:W-:Y:S05]  /*0530*/  @P0 BRA P2, `(.L_x_15711) ;  /* 0x0000000000100947 */ /* 0x000fea0001000000 */
[----:B------:R-:W-:-:S07]  /*0540*/  MOV R3, 0x560 ;  /* 0x0000056000037802 */ /* 0x000fce0000000f00 */
[----:B-----5:R-:W-:Y:S05]  /*0550*/  CALL.REL.NOINC `($__internal_60_$__cuda_sm20_div_rn_f64_full) ;  /* 0x0000001800dc7944 */ /* 0x020fea0003c00000 */
[----:B------:R-:W-:Y:S01]  /*0560*/  IMAD.MOV.U32 R18, RZ, RZ, R25 ;  /* 0x000000ffff127224 */ /* 0x000fe200078e0019 */
[----:B------:R-:W-:-:S07]  /*0570*/  MOV R19, R24 ;  /* 0x0000001800137202 */ /* 0x000fce0000000f00 */
.L_x_15711:
[----:B------:R-:W-:Y:S05]  /*0580*/  BSYNC.RECONVERGENT B1 ;  /* 0x0000000000017941 */ /* 0x000fea0003800200 */
.L_x_15710:
        /* <DEDUP_REMOVED lines=21> */
[----:B------:R-:W-:Y:S05]  /*06e0*/  CALL.REL.NOINC `($__internal_60_$__cuda_sm20_div_rn_f64_full) ;  /* 0x0000001800787944 */ /* 0x000fea0003c00000 */
[----:B------:R-:W-:Y:S01]  /*06f0*/  MOV R16, R25 ;  /* 0x0000001900107202 */ /* 0x000fe20000000f00 */
[----:B------:R-:W-:-:S07]  /*0700*/  IMAD.MOV.U32 R17, RZ, RZ, R24 ;  /* 0x000000ffff117224 */ /* 0x000fce00078e0018 */
.L_x_15713:
[----:B------:R-:W-:Y:S05]  /*0710*/  BSYNC.RECONVERGENT B1 ;  /* 0x0000000000017941 */ /* 0x000fea0003800200 */
.L_x_15712:
        /* <DEDUP_REMOVED lines=18> */
[----:B------:R-:W-:Y:S02]  /*0840*/  MOV R31, R13 ;  /* 0x0000000d001f7202 */ /* 0x000fe40000000f00 */
[----:B------:R-:W-:-:S07]  /*0850*/  MOV R3, 0x870 ;  /* 0x0000087000037802 */ /* 0x000fce0000000f00 */
[----:B------:R-:W-:Y:S05]  /*0860*/  CALL.REL.NOINC `($__internal_60_$__cuda_sm20_div_rn_f64_full) ;  /* 0x0000001800187944 */ /* 0x000fea0003c00000 */
[----:B------:R-:W-:Y:S02]  /*0870*/  IMAD.MOV.U32 R14, RZ, RZ, R25 ;  /* 0x000000ffff0e7224 */ /* 0x000fe400078e0019 */
[----:B------:R-:W-:-:S07]  /*0880*/  IMAD.MOV.U32 R15, RZ, RZ, R24 ;  /* 0x000000ffff0f7224 */ /* 0x000fce00078e0018 */
.L_x_15715:
[----:B------:R-:W-:Y:S05]  /*0890*/  BSYNC.RECONVERGENT B1 ;  /* 0x0000000000017941 */ /* 0x000fea0003800200 */
.L_x_15714:
        /* <DEDUP_REMOVED lines=20> */
[----:B------:R-:W-:Y:S05]  /*09e0*/  CALL.REL.NOINC `($__internal_60_$__cuda_sm20_div_rn_f64_full) ;  /* 0x0000001400b87944 */ /* 0x000fea0003c00000 */
[----:B------:R-:W-:Y:S02]  /*09f0*/  IMAD.MOV.U32 R12, RZ, RZ, R25 ;  /* 0x000000ffff0c7224 */ /* 0x000fe400078e0019 */
[----:B------:R-:W-:-:S07]  /*0a00*/  IMAD.MOV.U32 R13, RZ, RZ, R24 ;  /* 0x000000ffff0d7224 */ /* 0x000fce00078e0018 */
.L_x_15717:
[----:B------:R-:W-:Y:S05]  /*0a10*/  BSYNC.RECONVERGENT B1 ;  /* 0x0000000000017941 */ /* 0x000fea0003800200 */
.L_x_15716:
[----:B------:R-:W0:Y:S01]  /*0a20*/  MUFU.RCP64H R11, R9 ;  /* 0x00000009000b7308 */ /* 0x000e220000001800 */
        /* <DEDUP_REMOVED lines=19> */
[----:B------:R-:W-:Y:S05]  /*0b60*/  CALL.REL.NOINC `($__internal_60_$__cuda_sm20_div_rn_f64_full) ;  /* 0x0000001400587944 */ /* 0x000fea0003c00000 */
[----:B------:R-:W-:Y:S01]  /*0b70*/  IMAD.MOV.U32 R10, RZ, RZ, R25 ;  /* 0x000000ffff0a7224 */ /* 0x000fe200078e0019 */
[----:B------:R-:W-:-:S07]  /*0b80*/  MOV R11, R24 ;  /* 0x00000018000b7202 */ /* 0x000fce0000000f00 */
.L_x_15719:
[----:B------:R-:W-:Y:S05]  /*0b90*/  BSYNC.RECONVERGENT B1 ;  /* 0x0000000000017941 */ /* 0x000fea0003800200 */
.L_x_15718:
        /* <DEDUP_REMOVED lines=21> */
[----:B------:R-:W-:Y:S01]  /*0cf0*/  MOV R8, R25 ;  /* 0x0000001900087202 */ /* 0x000fe20000000f00 */
[----:B------:R-:W-:-:S07]  /*0d00*/  IMAD.MOV.U32 R9, RZ, RZ, R24 ;  /* 0x000000ffff097224 */ /* 0x000fce00078e0018 */
.L_x_15721:
[----:B------:R-:W-:Y:S05]  /*0d10*/  BSYNC.RECONVERGENT B1 ;  /* 0x0000000000017941 */ /* 0x000fea0003800200 */
.L_x_15720:
        /* <DEDUP_REMOVED lines=23> */
.L_x_15723:
[----:B------:R-:W-:Y:S05]  /*0e90*/  BSYNC.RECONVERGENT B1 ;  /* 0x0000000000017941 */ /* 0x000fea0003800200 */
.L_x_15722:
        /* <DEDUP_REMOVED lines=23> */
.L_x_15725:
[----:B------:R-:W-:Y:S05]  /*1010*/  BSYNC.RECONVERGENT B1 ;  /* 0x0000000000017941 */ /* 0x000fea0003800200 */
.L_x_15724:
[----:B------:R-:W0:Y:S01]  /*1020*/  @!P1 LDC.64 R20, c[0x0][0x398] ;  /* 0x0000e600ff149b82 */ /* 0x000e220000000a00 */
[----:B------:R-:W-:Y:S01]  /*1030*/  @!P1 IADD3 R3, PT, PT, R2, R4, RZ ;  /* 0x0000000402039210 */ /* 0x000fe20007ffe0ff */
[----:B------:R-:W-:Y:S01]  /*1040*/  @!P1 IMAD.MOV.U32 R4, RZ, RZ, R5 ;  /* 0x000000ffff049224 */ /* 0x000fe200078e0005 */
[----:B------:R-:W-:Y:S04]  /*1050*/  BSSY.RECONVERGENT B0, `(.L_x_15726) ;  /* 0x000002f000007945 */ /* 0x000fe80003800200 */
[----:B------:R-:W-:Y:S01]  /*1060*/  BSSY.RELIABLE B1, `(.L_x_15727) ;  /* 0x0000027000017945 */ /* 0x000fe20003800100 */
[----:B------:R-:W-:Y:S01]  /*1070*/  ISETP.GE.U32.AND P0, PT, R4, R0, PT ;  /* 0x000000000400720c */ /* 0x000fe20003f06070 */
[----:B0-----:R-:W-:-:S05]  /*1080*/  @!P1 IMAD.WIDE.U32 R20, R3, 0x8, R20 ;  /* 0x0000000803149825 */ /* 0x001fca00078e0014 */
[----:B------:R0:W-:Y:S07]  /*1090*/  @!P1 STG.E.64 desc[UR4][R20.64], R18 ;  /* 0x0000001214009986 */ /* 0x0001ee000c101b04 */
[----:B------:R-:W-:Y:S05]  /*10a0*/  @P0 BRA `(.L_x_15728) ;  /* 0x0000000000300947 */ /* 0x000fea0003800000 */
[----:B0-----:R-:W0:Y:S01]  /*10b0*/  LDC.64 R18, c[0x0][0x398] ;  /* 0x0000e600ff127b82 */ /* 0x001e220000000a00 */
[----:B------:R-:W-:Y:S02]  /*10c0*/  IMAD.IADD R3, R2, 0x1, R4 ;  /* 0x0000000102037824 */ /* 0x000fe400078e0204 */
[----:B------:R-:W-:-:S05]  /*10d0*/  VIADD R4, R4, 0x80 ;  /* 0x0000008004047836 */ /* 0x000fca0000000000 */
[----:B------:R-:W-:Y:S01]  /*10e0*/  ISETP.GE.U32.AND P0, PT, R4, R0, PT ;  /* 0x000000000400720c */ /* 0x000fe20003f06070 */
[----:B0-----:R-:W-:-:S05]  /*10f0*/  IMAD.WIDE.U32 R18, R3, 0x8, R18 ;  /* 0x0000000803127825 */ /* 0x001fca00078e0012 */
[----:B------:R0:W-:Y:S07]  /*1100*/  STG.E.64 desc[UR4][R18.64], R16 ;  /* 0x0000001012007986 */ /* 0x0001ee000c101b04 */
[----:B------:R-:W-:Y:S05]  /*1110*/  @P0 BRA `(.L_x_15729) ;  /* 0x0000000000300947 */ /* 0x000fea0003800000 */
[----:B0-----:R-:W0:Y:S01]  /*1120*/  LDC.64 R16, c[0x0][0x398] ;  /* 0x0000e600ff107b82 */ /* 0x001e220000000a00 */
[----:B------:R-:W-:Y:S01]  /*1130*/  IADD3 R3, PT, PT, R2, R4, RZ ;  /* 0x0000000402037210 */ /* 0x000fe20007ffe0ff */
[----:B------:R-:W-:-:S04]  /*1140*/  VIADD R4, R4, 0x80 ;  /* 0x0000008004047836 */ /* 0x000fc80000000000 */
[----:B0-----:R-:W-:-:S05]  /*1150*/  IMAD.WIDE.U32 R16, R3, 0x8, R16 ;  /* 0x0000000803107825 */ /* 0x001fca00078e0010 */
[----:B------:R1:W-:Y:S02]  /*1160*/  STG.E.64 desc[UR4][R16.64], R14 ;  /* 0x0000000e10007986 */ /* 0x0003e4000c101b04 */
.L_x_15728:
[----:B------:R-:W-:-:S13]  /*1170*/  ISETP.GE.U32.AND P0, PT, R4, R0, PT ;  /* 0x000000000400720c */ /* 0x000fda0003f06070 */
[----:B------:R-:W-:Y:S05]  /*1180*/  @P0 BRA `(.L_x_15730) ;  /* 0x0000000000300947 */ /* 0x000fea0003800000 */
[----:B-1----:R-:W1:Y:S01]  /*1190*/  LDC.64 R14, c[0x0][0x398] ;  /* 0x0000e600ff0e7b82 */ /* 0x002e620000000a00 */
[----:B------:R-:W-:Y:S02]  /*11a0*/  IMAD.IADD R3, R2, 0x1, R4 ;  /* 0x0000000102037824 */ /* 0x000fe400078e0204 */
[----:B------:R-:W-:Y:S02]  /*11b0*/  VIADD R4, R4, 0x80 ;  /* 0x0000008004047836 */ /* 0x000fe40000000000 */
[----:B-1----:R-:W-:-:S05]  /*11c0*/  IMAD.WIDE.U32 R14, R3, 0x8, R14 ;  /* 0x00000008030e7825 */ /* 0x002fca00078e000e */
[----:B------:R1:W-:Y:S02]  /*11d0*/  STG.E.64 desc[UR4][R14.64], R12 ;  /* 0x0000000c0e007986 */ /* 0x0003e4000c101b04 */
.L_x_15729:
[----:B------:R-:W-:-:S13]  /*11e0*/  ISETP.GE.U32.AND P0, PT, R4, R0, PT ;  /* 0x000000000400720c */ /* 0x000fda0003f06070 */
[----:B------:R-:W-:Y:S05]  /*11f0*/  @P0 BRA `(.L_x_15731) ;  /* 0x0000000000340947 */ /* 0x000fea0003800000 */
[----:B-1----:R-:W1:Y:S01]  /*1200*/  LDC.64 R12, c[0x0][0x398] ;  /* 0x0000e600ff0c7b82 */ /* 0x002e620000000a00 */
[----:B------:R-:W-:Y:S01]  /*1210*/  IADD3 R3, PT, PT, R2, R4, RZ ;  /* 0x0000000402037210 */ /* 0x000fe20007ffe0ff */
[----:B------:R-:W-:-:S04]  /*1220*/  VIADD R4, R4, 0x80 ;  /* 0x0000008004047836 */ /* 0x000fc80000000000 */
[----:B-1----:R-:W-:-:S05]  /*1230*/  IMAD.WIDE.U32 R12, R3, 0x8, R12 ;  /* 0x00000008030c7825 */ /* 0x002fca00078e000c */
[----:B------:R2:W-:Y:S02]  /*1240*/  STG.E.64 desc[UR4][R12.64], R10 ;  /* 0x0000000a0c007986 */ /* 0x0005e4000c101b04 */
.L_x_15730:
[----:B------:R-:W-:-:S13]  /*1250*/  ISETP.GE.U32.AND P0, PT, R4, R0, PT ;  /* 0x000000000400720c */ /* 0x000fda0003f06070 */
[----:B------:R-:W-:Y:S05]  /*1260*/  @P0 BREAK.RELIABLE B1 ;  /* 0x0000000000010942 */ /* 0x000fea0003800100 */
[----:B------:R-:W-:Y:S05]  /*1270*/  @P0 BRA `(.L_x_15732) ;  /* 0x0000000000300947 */ /* 0x000fea0003800000 */
[----:B--2---:R-:W2:Y:S01]  /*1280*/  LDC.64 R10, c[0x0][0x398] ;  /* 0x0000e600ff0a7b82 */ /* 0x004ea20000000a00 */
[----:B------:R-:W-:Y:S02]  /*1290*/  IMAD.IADD R3, R2, 0x1, R4 ;  /* 0x0000000102037824 */ /* 0x000fe400078e0204 */
[----:B------:R-:W-:Y:S02]  /*12a0*/  VIADD R4, R4, 0x80 ;  /* 0x0000008004047836 */ /* 0x000fe40000000000 */
[----:B--2---:R-:W-:-:S05]  /*12b0*/  IMAD.WIDE.U32 R10, R3, 0x8, R10 ;  /* 0x00000008030a7825 */ /* 0x004fca00078e000a */
[----:B------:R2:W-:Y:S02]  /*12c0*/  STG.E.64 desc[UR4][R10.64], R8 ;  /* 0x000000080a007986 */ /* 0x0005e4000c101b04 */
.L_x_15731:
[----:B------:R-:W-:Y:S05]  /*12d0*/  BSYNC.RELIABLE B1 ;  /* 0x0000000000017941 */ /* 0x000fea0003800100 */
.L_x_15727:
[----:B------:R-:W-:-:S13]  /*12e0*/  ISETP.GE.U32.AND P0, PT, R4, R0, PT ;  /* 0x000000000400720c */ /* 0x000fda0003f06070 */
[----:B--2---:R-:W2:Y:S01]  /*12f0*/  @!P0 LDC.64 R8, c[0x0][0x398] ;  /* 0x0000e600ff088b82 */ /* 0x004ea20000000a00 */
[----:B------:R-:W-:Y:S01]  /*1300*/  @!P0 IADD3 R3, PT, PT, R2, R4, RZ ;  /* 0x0000000402038210 */ /* 0x000fe20007ffe0ff */
[----:B------:R-:W-:-:S04]  /*1310*/  @!P0 VIADD R4, R4, 0x80 ;  /* 0x0000008004048836 */ /* 0x000fc80000000000 */
[----:B--2---:R-:W-:-:S05]  /*1320*/  @!P0 IMAD.WIDE.U32 R8, R3, 0x8, R8 ;  /* 0x0000000803088825 */ /* 0x004fca00078e0008 */
[----:B------:R3:W-:Y:S02]  /*1330*/  @!P0 STG.E.64 desc[UR4][R8.64], R6 ;  /* 0x0000000608008986 */ /* 0x0007e4000c101b04 */
.L_x_15732:
[----:B------:R-:W-:Y:S05]  /*1340*/  BSYNC.RECONVERGENT B0 ;  /* 0x0000000000007941 */ /* 0x000fea0003800200 */
.L_x_15726:
        /* <DEDUP_REMOVED lines=8> */
.L_x_15709:
[----:B------:R-:W0:Y:S01]  /*13d0*/  S2R R0, SR_TID.X ;  /* 0x0000000000007919 */ /* 0x000e220000002100 */
[----:B------:R-:W1:Y:S01]  /*13e0*/  LDC.64 R4, c[0x0][0x3a0] ;  /* 0x0000e800ff047b82 */ /* 0x000e620000000a00 */
[----:B------:R-:W-:Y:S01]  /*13f0*/  IMAD.MOV.U32 R6, RZ, RZ, 0x1 ;  /* 0x00000001ff067424 */ /* 0x000fe200078e00ff */
[----:B------:R-:W2:Y:S06]  /*1400*/  LDCU.64 UR8, c[0x0][0x390] ;  /* 0x00007200ff0877ac */ /* 0x000eac0008000a00 */
[----:B------:R-:W3:Y:S01]  /*1410*/  LDC R3, c[0x0][0x394] ;  /* 0x0000e500ff037b82 */ /* 0x000ee20000000800 */
[----:B-1----:R-:W-:-:S04]  /*1420*/  IMAD.WIDE.U32 R4, R2, 0x8, R4 ;  /* 0x0000000802047825 */ /* 0x002fc800078e0004 */
[----:B0-----:R-:W-:-:S05]  /*1430*/  IMAD.WIDE.U32 R4, R0, 0x10, R4 ;  /* 0x0000001000047825 */ /* 0x001fca00078e0004 */
[----:B------:R-:W4:Y:S04]  /*1440*/  LDG.E.128 R8, desc[UR4][R4.64] ;  /* 0x0000000404087981 */ /* 0x000f28000c1e1d00 */
[----:B------:R-:W5:Y:S04]  /*1450*/  LDG.E.128 R12, desc[UR4][R4.64+0x800] ;  /* 0x00080004040c7981 */ /* 0x000f68000c1e1d00 */
[----:B------:R-:W5:Y:S04]  /*1460*/  LDG.E.128 R16, desc[UR4][R4.64+0x1000] ;  /* 0x0010000404107981 */ /* 0x000f68000c1e1d00 */
[----:B------:R0:W5:Y:S01]  /*1470*/  LDG.E.128 R20, desc[UR4][R4.64+0x1800] ;  /* 0x0018000404147981 */ /* 0x000162000c1e1d00 */
[----:B---3--:R-:W-:Y:S01]  /*1480*/  FSETP.GEU.AND P1, PT, |R3|, 6.5827683646048100446e-37, PT ;  /* 0x036000000300780b */ /* 0x008fe20003f2e200 */
[----:B------:R-:W-:Y:S01]  /*1490*/  BSSY.RECONVERGENT B1, `(.L_x_15733) ;  /* 0x0000013000017945 */ /* 0x000fe20003800200 */
[----:B----4-:R-:W1:Y:S02]  /*14a0*/  MUFU.RCP64H R7, R9 ;  /* 0x0000000900077308 */ /* 0x010e640000001800 */
[----:B-1----:R-:W-:-:S08]  /*14b0*/  DFMA R24, -R8, R6, 1 ;  /* 0x3ff000000818742b */ /* 0x002fd00000000106 */
[----:B------:R-:W-:-:S08]  /*14c0*/  DFMA R24, R24, R24, R24 ;  /* 0x000000181818722b */ /* 0x000fd00000000018 */
[----:B------:R-:W-:-:S08]  /*14d0*/  DFMA R24, R6, R24, R6 ;  /* 0x000000180618722b */ /* 0x000fd00000000006 */
[----:B------:R-:W-:-:S08]  /*14e0*/  DFMA R6, -R8, R24, 1 ;  /* 0x3ff000000806742b */ /* 0x000fd00000000118 */
[----:B------:R-:W-:-:S08]  /*14f0*/  DFMA R6, R24, R6, R24 ;  /* 0x000000061806722b */ /* 0x000fd00000000018 */
[----:B--2---:R-:W-:-:S08]  /*1500*/  DMUL R24, R6, UR8 ;  /* 0x0000000806187c28 */ /* 0x004fd00008000000 */
[----:B0-----:R-:W-:-:S08]  /*1510*/  DFMA R4, -R8, R24, UR8 ;  /* 0x0000000808047e2b */ /* 0x001fd00008000118 */
[----:B------:R-:W-:-:S10]  /*1520*/  DFMA R4, R6, R4, R24 ;  /* 0x000000040604722b */ /* 0x000fd40000000018 */
[----:B------:R-:W-:-:S05]  /*1530*/  FFMA R6, RZ, R9, R5 ;  /* 0x00000009ff067223 */ /* 0x000fca0000000005 */
[----:B------:R-:W-:-:S13]  /*1540*/  FSETP.GT.AND P0, PT, |R6|, 1.469367938527859385e-39, PT ;  /* 0x001000000600780b */ /* 0x000fda0003f04200 */
[----:B------:R-:W-:Y:S05]  /*1550*/  @P0 BRA P1, `(.L_x_15734) ;  /* 0x0000000000180947 */ /* 0x000fea0000800000 */
[----:B------:R-:W-:Y:S01]  /*1560*/  MOV R30, R8 ;  /* 0x00000008001e7202 */ /* 0x000fe20000000f00 */
[----:B------:R-:W-:Y:S01]  /*1570*/  IMAD.MOV.U32 R31, RZ, RZ, R9 ;  /* 0x000000ffff1f7224 */ /* 0x000fe200078e0009 */
[----:B------:R-:W-:-:S07]  /*1580*/  MOV R3, 0x15a0 ;  /* 0x000015a000037802 */ /* 0x000fce0000000f00 */
[----:B-----5:R-:W-:Y:S05]  /*1590*/  CALL.REL.NOINC `($__internal_60_$__cuda_sm20_div_rn_f64_full) ;  /* 0x0000000800cc7944 */ /* 0x020fea0003c00000 */
[----:B------:R-:W-:Y:S02]  /*15a0*/  IMAD.MOV.U32 R4, RZ, RZ, R25 ;  /* 0x000000ffff047224 */ /* 0x000fe400078e0019 */
[----:B------:R-:W-:-:S07]  /*15b0*/  IMAD.MOV.U32 R5, RZ, RZ, R24 ;  /* 0x000000ffff057224 */ /* 0x000fce00078e0018 */
.L_x_15734:
[----:B------:R-:W-:Y:S05]  /*15c0*/  BSYNC.RECONVERGENT B1 ;  /* 0x0000000000017941 */ /* 0x000fea0003800200 */
.L_x_15733:
[----:B------:R-:W0:Y:S01]  /*15d0*/  MUFU.RCP64H R7, R11 ;  /* 0x0000000b00077308 */ /* 0x000e220000001800 */
[----:B------:R-:W-:Y:S01]  /*15e0*/  MOV R6, 0x1 ;  /* 0x0000000100067802 */ /* 0x000fe20000000f00 */
[----:B------:R-:W1:Y:S01]  /*15f0*/  LDCU.64 UR8, c[0x0][0x390] ;  /* 0x00007200ff0877ac */ /* 0x000e620008000a00 */
[----:B------:R-:W2:Y:S01]  /*1600*/  LDC R3, c[0x0][0x394] ;  /* 0x0000e500ff037b82 */ /* 0x000ea20000000800 */
[----:B------:R-:W-:Y:S03]  /*1610*/  BSSY.RECONVERGENT B1, `(.L_x_15735) ;  /* 0x0000013000017945 */ /* 0x000fe60003800200 */
[----:B0-----:R-:W-:-:S08]  /*1620*/  DFMA R8, -R10, R6, 1 ;  /* 0x3ff000000a08742b */ /* 0x001fd00000000106 */
[----:B------:R-:W-:Y:S01]  /*1630*/  DFMA R8, R8, R8, R8 ;  /* 0x000000080808722b */ /* 0x000fe20000000008 */
[----:B--2---:R-:W-:-:S07]  /*1640*/  FSETP.GEU.AND P1, PT, |R3|, 6.5827683646048100446e-37, PT ;  /* 0x036000000300780b */ /* 0x004fce0003f2e200 */
        /* <DEDUP_REMOVED lines=9> */
[----:B------:R-:W-:Y:S01]  /*16e0*/  IMAD.MOV.U32 R30, RZ, RZ, R10 ;  /* 0x000000ffff1e7224 */ /* 0x000fe200078e000a */
[----:B------:R-:W-:Y:S01]  /*16f0*/  MOV R3, 0x1720 ;  /* 0x0000172000037802 */ /* 0x000fe20000000f00 */
[----:B------:R-:W-:-:S07]  /*1700*/  IMAD.MOV.U32 R31, RZ, RZ, R11 ;  /* 0x000000ffff1f7224 */ /* 0x000fce00078e000b */
[----:B-----5:R-:W-:Y:S05]  /*1710*/  CALL.REL.NOINC `($__internal_60_$__cuda_sm20_div_rn_f64_full) ;  /* 0x00000008006c7944 */ /* 0x020fea0003c00000 */
[----:B------:R-:W-:Y:S01]  /*1720*/  IMAD.MOV.U32 R6, RZ, RZ, R25 ;  /* 0x000000ffff067224 */ /* 0x000fe200078e0019 */
[----:B------:R-:W-:-:S07]  /*1730*/  MOV R7, R24 ;  /* 0x0000001800077202 */ /* 0x000fce0000000f00 */
.L_x_15736:
[----:B------:R-:W-:Y:S05]  /*1740*/  BSYNC.RECONVERGENT B1 ;  /* 0x0000000000017941 */ /* 0x000fea0003800200 */
.L_x_15735:
[----:B-----5:R-:W0:Y:S01]  /*1750*/  MUFU.RCP64H R9, R13 ;  /* 0x0000000d00097308 */ /* 0x020e220000001800 */
[----:B------:R-:W-:Y:S01]  /*1760*/  IMAD.MOV.U32 R8, RZ, RZ, 0x1 ;  /* 0x00000001ff087424 */ /* 0x000fe200078e00ff */
        /* <DEDUP_REMOVED lines=21> */
.L_x_15738:
[----:B------:R-:W-:Y:S05]  /*18c0*/  BSYNC.RECONVERGENT B1 ;  /* 0x0000000000017941 */ /* 0x000fea0003800200 */
.L_x_15737:
[----:B------:R-:W0:Y:S01]  /*18d0*/  MUFU.RCP64H R11, R15 ;  /* 0x0000000f000b7308 */ /* 0x000e220000001800 */
        /* <DEDUP_REMOVED lines=22> */
.L_x_15740:
[----:B------:R-:W-:Y:S05]  /*1a40*/  BSYNC.RECONVERGENT B1 ;  /* 0x0000000000017941 */ /* 0x000fea0003800200 */
.L_x_15739:
        /* <DEDUP_REMOVED lines=23> */
.L_x_15742:
[----:B------:R-:W-:Y:S05]  /*1bc0*/  BSYNC.RECONVERGENT B1 ;  /* 0x0000000000017941 */ /* 0x000fea0003800200 */
.L_x_15741:
        /* <DEDUP_REMOVED lines=23> */
.L_x_15744:
[----:B------:R-:W-:Y:S05]  /*1d40*/  BSYNC.RECONVERGENT B1 ;  /* 0x0000000000017941 */ /* 0x000fea0003800200 */
.L_x_15743:
        /* <DEDUP_REMOVED lines=23> */
.L_x_15746:
[----:B------:R-:W-:Y:S05]  /*1ec0*/  BSYNC.RECONVERGENT B1 ;  /* 0x0000000000017941 */ /* 0x000fea0003800200 */
.L_x_15745:
        /* <DEDUP_REMOVED lines=23> */
.L_x_15748:
[----:B------:R-:W-:Y:S05]  /*2040*/  BSYNC.RECONVERGENT B1 ;  /* 0x0000000000017941 */ /* 0x000fea0003800200 */
.L_x_15747:
        /* <DEDUP_REMOVED lines=8> */
        .weak           $__internal_60_$__cuda_sm20_div_rn_f64_full
        .type           $__internal_60_$__cuda_sm20_div_rn_f64_full,@function
        .size           $__internal_60_$__cuda_sm20_div_rn_f64_full,(.L_x_19406 - $__internal_60_$__cuda_sm20_div_rn_f64_full)
$__internal_60_$__cuda_sm20_div_rn_f64_full:
[C---:B------:R-:W-:Y:S01]  /*20d0*/  FSETP.GEU.AND P0, PT, |R31|.reuse, 1.469367938527859385e-39, PT ;  /* 0x001000001f00780b */ /* 0x040fe20003f0e200 */
[----:B------:R-:W-:Y:S01]  /*20e0*/  IMAD.U32 R39, RZ, RZ, UR7 ;  /* 0x00000007ff277e24 */ /* 0x000fe2000f8e00ff */
[C---:B------:R-:W-:Y:S01]  /*20f0*/  LOP3.LUT R32, R31.reuse, 0x800fffff, RZ, 0xc0, !PT ;  /* 0x800fffff1f207812 */ /* 0x040fe200078ec0ff */
[----:B------:R-:W-:Y:S01]  /*2100*/  IMAD.U32 R38, RZ, RZ, UR6 ;  /* 0x00000006ff267e24 */ /* 0x000fe2000f8e00ff */
[----:B------:R-:W-:Y:S02]  /*2110*/  MOV R24, 0x1 ;  /* 0x0000000100187802 */ /* 0x000fe40000000f00 */
[----:B------:R-:W-:Y:S01]  /*2120*/  LOP3.LUT R33, R32, 0x3ff00000, RZ, 0xfc, !PT ;  /* 0x3ff0000020217812 */ /* 0x000fe200078efcff */
[----:B------:R-:W-:Y:S01]  /*2130*/  IMAD.MOV.U32 R32, RZ, RZ, R30 ;  /* 0x000000ffff207224 */ /* 0x000fe200078e001e */
[----:B------:R-:W-:Y:S01]  /*2140*/  LOP3.LUT R27, R31, 0x7ff00000, RZ, 0xc0, !PT ;  /* 0x7ff000001f1b7812 */ /* 0x000fe200078ec0ff */
[----:B------:R-:W-:-:S04]  /*2150*/  IMAD.MOV.U32 R34, RZ, RZ, R38 ;  /* 0x000000ffff227224 */ /* 0x000fc800078e0026 */
[----:B------:R-:W-:-:S06]  /*2160*/  @!P0 DMUL R32, R30, 8.98846567431157953865e+307 ;  /* 0x7fe000001e208828 */ /* 0x000fcc0000000000 */
[----:B------:R-:W0:Y:S02]  /*2170*/  MUFU.RCP64H R25, R33 ;  /* 0x0000002100197308 */ /* 0x000e240000001800 */
[----:B0-----:R-:W-:-:S08]  /*2180*/  DFMA R36, R24, -R32, 1 ;  /* 0x3ff000001824742b */ /* 0x001fd00000000820 */
[----:B------:R-:W-:-:S08]  /*2190*/  DFMA R36, R36, R36, R36 ;  /* 0x000000242424722b */ /* 0x000fd00000000024 */
[----:B------:R-:W-:Y:S01]  /*21a0*/  DFMA R36, R24, R36, R24 ;  /* 0x000000241824722b */ /* 0x000fe20000000018 */
[----:B------:R-:W-:Y:S01]  /*21b0*/  LOP3.LUT R24, R39, 0x7ff00000, RZ, 0xc0, !PT ;  /* 0x7ff0000027187812 */ /* 0x000fe200078ec0ff */
[----:B------:R-:W-:-:S03]  /*21c0*/  IMAD.MOV.U32 R25, RZ, RZ, 0x1ca00000 ;  /* 0x1ca00000ff197424 */ /* 0x000fc600078e00ff */
[----:B------:R-:W-:-:S03]  /*21d0*/  ISETP.GE.U32.AND P2, PT, R24, R27, PT ;  /* 0x0000001b1800720c */ /* 0x000fc60003f46070 */
[----:B------:R-:W-:Y:S01]  /*21e0*/  DFMA R28, R36, -R32, 1 ;  /* 0x3ff00000241c742b */ /* 0x000fe20000000820 */
[----:B------:R-:W-:Y:S02]  /*21f0*/  SEL R26, R25, 0x63400000, !P2 ;  /* 0x63400000191a7807 */ /* 0x000fe40005000000 */
[----:B------:R-:W-:Y:S02]  /*2200*/  FSETP.GEU.AND P2, PT, |R39|, 1.469367938527859385e-39, PT ;  /* 0x001000002700780b */ /* 0x000fe40003f4e200 */
[----:B------:R-:W-:-:S03]  /*2210*/  LOP3.LUT R35, R26, 0x800fffff, R39, 0xf8, !PT ;  /* 0x800fffff1a237812 */ /* 0x000fc600078ef827 */
[----:B------:R-:W-:Y:S01]  /*2220*/  DFMA R36, R36, R28, R36 ;  /* 0x0000001c2424722b */ /* 0x000fe20000000024 */
[----:B------:R-:W-:-:S07]  /*2230*/  MOV R26, R24 ;  /* 0x00000018001a7202 */ /* 0x000fce0000000f00 */
        /* <DEDUP_REMOVED lines=9> */
.L_x_15749:
[----:B------:R-:W-:Y:S01]  /*22d0*/  DMUL R40, R36, R34 ;  /* 0x0000002224287228 */ /* 0x000fe20000000000 */
[----:B------:R-:W-:Y:S01]  /*22e0*/  @!P0 LOP3.LUT R27, R33, 0x7ff00000, RZ, 0xc0, !PT ;  /* 0x7ff00000211b8812 */ /* 0x000fe200078ec0ff */
[----:B------:R-:W-:Y:S06]  /*22f0*/  BSSY.RECONVERGENT B0, `(.L_x_15750) ;  /* 0x000003d000007945 */ /* 0x000fec0003800200 */
[----:B------:R-:W-:-:S08]  /*2300*/  DFMA R28, R40, -R32, R34 ;  /* 0x80000020281c722b */ /* 0x000fd00000000022 */
[----:B------:R-:W-:Y:S01]  /*2310*/  DFMA R36, R36, R28, R40 ;  /* 0x0000001c2424722b */ /* 0x000fe20000000028 */
[----:B------:R-:W-:-:S05]  /*2320*/  VIADD R28, R26, 0xffffffff ;  /* 0xffffffff1a1c7836 */ /* 0x000fca0000000000 */
[----:B------:R-:W-:Y:S02]  /*2330*/  ISETP.GT.U32.AND P0, PT, R28, 0x7feffffe, PT ;  /* 0x7feffffe1c00780c */ /* 0x000fe40003f04070 */
[----:B------:R-:W-:-:S04]  /*2340*/  IADD3 R28, PT, PT, R27, -0x1, RZ ;  /* 0xffffffff1b1c7810 */ /* 0x000fc80007ffe0ff */
[----:B------:R-:W-:-:S13]  /*2350*/  ISETP.GT.U32.OR P0, PT, R28, 0x7feffffe, P0 ;  /* 0x7feffffe1c00780c */ /* 0x000fda0000704470 */
        /* <DEDUP_REMOVED lines=30> */
.L_x_15751:
        /* <DEDUP_REMOVED lines=17> */
.L_x_15754:
[----:B------:R-:W-:Y:S01]  /*2650*/  LOP3.LUT R24, R31, 0x80000, RZ, 0xfc, !PT ;  /* 0x000800001f187812 */ /* 0x000fe200078efcff */
[----:B------:R-:W-:-:S03]  /*2660*/  IMAD.MOV.U32 R28, RZ, RZ, R30 ;  /* 0x000000ffff1c7224 */ /* 0x000fc600078e001e */
[----:B------:R-:W-:Y:S01]  /*2670*/  MOV R29, R24 ;  /* 0x00000018001d7202 */ /* 0x000fe20000000f00 */
[----:B------:R-:W-:Y:S06]  /*2680*/  BRA `(.L_x_15752) ;  /* 0x00000000000c7947 */ /* 0x000fec0003800000 */
.L_x_15753:
[----:B------:R-:W-:Y:S01]  /*2690*/  LOP3.LUT R24, R39, 0x80000, RZ, 0xfc, !PT ;  /* 0x0008000027187812 */ /* 0x000fe200078efcff */
[----:B------:R-:W-:-:S04]  /*26a0*/  IMAD.MOV.U32 R28, RZ, RZ, R38 ;  /* 0x000000ffff1c7224 */ /* 0x000fc800078e0026 */
[----:B------:R-:W-:-:S07]  /*26b0*/  IMAD.MOV.U32 R29, RZ, RZ, R24 ;  /* 0x000000ffff1d7224 */ /* 0x000fce00078e0018 */
.L_x_15752:
[----:B------:R-:W-:Y:S05]  /*26c0*/  BSYNC.RECONVERGENT B0 ;  /* 0x0000000000007941 */ /* 0x000fea0003800200 */
.L_x_15750:
[----:B------:R-:W-:Y:S01]  /*26d0*/  IMAD.MOV.U32 R26, RZ, RZ, R3 ;  /* 0x000000ffff1a7224 */ /* 0x000fe200078e0003 */
[----:B------:R-:W-:Y:S01]  /*26e0*/  MOV R24, R29 ;  /* 0x0000001d00187202 */ /* 0x000fe20000000f00 */
[----:B------:R-:W-:Y:S02]  /*26f0*/  IMAD.MOV.U32 R27, RZ, RZ, 0x0 ;  /* 0x00000000ff1b7424 */ /* 0x000fe400078e00ff */
[----:B------:R-:W-:Y:S02]  /*2700*/  IMAD.MOV.U32 R25, RZ, RZ, R28 ;  /* 0x000000ffff197224 */ /* 0x000fe400078e001c */
[----:B------:R-:W-:Y:S05]  /*2710*/  RET.REL.NODEC R26 `(_ZN2at6native29vectorized_elementwise_kernelILi2ENS0_13AUnaryFunctorIdddNS0_15binary_internal10DivFunctorIdEEEESt5arrayIPcLm2EEEEviT0_T1_) ;  /* 0xffffffd81a387950 */ /* 0x000fea0003c3ffff */
.L_x_15755:
        /* <DEDUP_REMOVED lines=14> */
.L_x_19406:


//--------------------- .text._ZN2at6native29vectorized_elementwise_kernelILi4ENS0_13AUnaryFunctorIdddNS0_15binary_internal10DivFunctorIdEEEESt5arrayIPcLm2EEEEviT0_T1_ --------------------------
	.section	.text._ZN2at6native29vectorized_elementwise_kernelILi4ENS0_13AUnaryFunctorIdddNS0_15binary_internal10DivFunctorIdEEEESt5arrayIPcLm2EEEEviT0_T1_,"ax",@progbits
	.align	128
        .global         _ZN2at6native29vectorized_elementwise_kernelILi4ENS0_13AUnaryFunctorIdddNS0_15binary_internal10DivFunctorIdEEEESt5arrayIPcLm2EEEEviT0_T1_
        .type           _ZN2at6native29vectorized_elementwise_kernelILi4ENS0_13AUnaryFunctorIdddNS0_15binary_internal10DivFunctorIdEEEESt5arrayIPcLm2EEEEviT0_T1_,@function
        .size           _ZN2at6native29vectorized_elementwise_kernelILi4ENS0_13AUnaryFunctorIdddNS0_15binary_internal10DivFunctorIdEEEESt5arrayIPcLm2EEEEviT0_T1_,(.L_x_19407 - _ZN2at6native29vectorized_elementwise_kernelILi4ENS0_13AUnaryFunctorIdddNS0_15binary_internal10DivFunctorIdEEEESt5arrayIPcLm2EEEEviT0_T1_)
        .other          _ZN2at6native29vectorized_elementwise_kernelILi4ENS0_13AUnaryFunctorIdddNS0_15binary_internal10DivFunctorIdEEEESt5arrayIPcLm2EEEEviT0_T1_,@"STO_CUDA_ENTRY STV_DEFAULT"
_ZN2at6native29vectorized_elementwise_kernelILi4ENS0_13AUnaryFunctorIdddNS0_15binary_internal10DivFunctorIdEEEESt5arrayIPcLm2EEEEviT0_T1_:
.text._ZN2at6native29vectorized_elementwise_kernelILi4ENS0_13AUnaryFunctorIdddNS0_15binary_internal10DivFunctorIdEEEESt5arrayIPcLm2EEEEviT0_T1_:
        /* <DEDUP_REMOVED lines=85> */
[----:B-----5:R-:W-:Y:S05]  /*0550*/  CALL.REL.NOINC `($__internal_61_$__cuda_sm20_div_rn_f64_full) ;  /* 0x0000001800cc7944 */ /* 0x020fea0003c00000 */
[----:B------:R-:W-:Y:S01]  /*0560*/  IMAD.MOV.U32 R18, RZ, RZ, R25 ;  /* 0x000000ffff127224 */ /* 0x000fe200078e0019 */
[----:B------:R-:W-:-:S07]  /*0570*/  MOV R19, R24 ;  /* 0x0000001800137202 */ /* 0x000fce0000000f00 */
.L_x_15758:
[----:B------:R-:W-:Y:S05]  /*0580*/  BSYNC.RECONVERGENT B1 ;  /* 0x0000000000017941 */ /* 0x000fea0003800200 */
.L_x_15757:
        /* <DEDUP_REMOVED lines=21> */
[----:B------:R-:W-:Y:S05]  /*06e0*/  CALL.REL.NOINC `($__internal_61_$__cuda_sm20_div_rn_f64_full) ;  /* 0x0000001800687944 */ /* 0x000fea0003c00000 */
[----:B------:R-:W-:Y:S01]  /*06f0*/  MOV R16, R25 ;  /* 0x0000001900107202 */ /* 0x000fe20000000f00 */
[----:B------:R-:W-:-:S07]  /*0700*/  IMAD.MOV.U32 R17, RZ, RZ, R24 ;  /* 0x000000ffff117224 */ /* 0x000fce00078e0018 */
.L_x_15760:
[----:B------:R-:W-:Y:S05]  /*0710*/  BSYNC.RECONVERGENT B1 ;  /* 0x0000000000017941 */ /* 0x000fea0003800200 */
.L_x_15759:
        /* <DEDUP_REMOVED lines=20> */
[----:B------:R-:W-:Y:S05]  /*0860*/  CALL.REL.NOINC `($__internal_61_$__cuda_sm20_div_rn_f64_full) ;  /* 0x0000001800087944 */ /* 0x000fea0003c00000 */
[----:B------:R-:W-:Y:S02]  /*0870*/  IMAD.MOV.U32 R14, RZ, RZ, R25 ;  /* 0x000000ffff0e7224 */ /* 0x000fe400078e0019 */
[----:B------:R-:W-:-:S07]  /*0880*/  IMAD.MOV.U32 R15, RZ, RZ, R24 ;  /* 0x000000ffff0f7224 */ /* 0x000fce00078e0018 */
.L_x_15762:
[----:B------:R-:W-:Y:S05]  /*0890*/  BSYNC.RECONVERGENT B1 ;  /* 0x0000000000017941 */ /* 0x000fea0003800200 */
.L_x_15761:
        /* <DEDUP_REMOVED lines=20> */
[----:B------:R-:W-:Y:S05]  /*09e0*/  CALL.REL.NOINC `($__internal_61_$__cuda_sm20_div_rn_f64_full) ;  /* 0x0000001400a87944 */ /* 0x000fea0003c00000 */
[----:B------:R-:W-:Y:S02]  /*09f0*/  IMAD.MOV.U32 R12, RZ, RZ, R25 ;  /* 0x000000ffff0c7224 */ /* 0x000fe400078e0019 */
[----:B------:R-:W-:-:S07]  /*0a00*/  IMAD.MOV.U32 R13, RZ, RZ, R24 ;  /* 0x000000ffff0d7224 */ /* 0x000fce00078e0018 */
.L_x_15764:
[----:B------:R-:W-:Y:S05]  /*0a10*/  BSYNC.RECONVERGENT B1 ;  /* 0x0000000000017941 */ /* 0x000fea0003800200 */
.L_x_15763:
        /* <DEDUP_REMOVED lines=20> */
[----:B------:R-:W-:Y:S05]  /*0b60*/  CALL.REL.NOINC `($__internal_61_$__cuda_sm20_div_rn_f64_full) ;  /* 0x0000001400487944 */ /* 0x000fea0003c00000 */
[----:B------:R-:W-:Y:S01]  /*0b70*/  IMAD.MOV.U32 R10, RZ, RZ, R25 ;  /* 0x000000ffff0a7224 */ /* 0x000fe200078e0019 */
[----:B------:R-:W-:-:S07]  /*0b80*/  MOV R11, R24 ;  /* 0x00000018000b7202 */ /* 0x000fce0000000f00 */
.L_x_15766:
[----:B------:R-:W-:Y:S05]  /*0b90*/  BSYNC.RECONVERGENT B1 ;  /* 0x0000000000017941 */ /* 0x000fea0003800200 */
.L_x_15765:
        /* <DEDUP_REMOVED lines=21> */
[----:B------:R-:W-:Y:S01]  /*0cf0*/  MOV R8, R25 ;  /* 0x0000001900087202 */ /* 0x000fe20000000f00 */
[----:B------:R-:W-:-:S07]  /*0d00*/  IMAD.MOV.U32 R9, RZ, RZ, R24 ;  /* 0x000000ffff097224 */ /* 0x000fce00078e0018 */
.L_x_15768:
[----:B------:R-:W-:Y:S05]  /*0d10*/  BSYNC.RECONVERGENT B1 ;  /* 0x0000000000017941 */ /* 0x000fea0003800200 */
.L_x_15767:
        /* <DEDUP_REMOVED lines=23> */
.L_x_15770:
[----:B------:R-:W-:Y:S05]  /*0e90*/  BSYNC.RECONVERGENT B1 ;  /* 0x0000000000017941 */ /* 0x000fea0003800200 */
.L_x_15769:
        /* <DEDUP_REMOVED lines=23> */
.L_x_15772:
[----:B------:R-:W-:Y:S05]  /*1010*/  BSYNC.RECONVERGENT B1 ;  /* 0x0000000000017941 */ /* 0x000fea0003800200 */
.L_x_15771:
        /* <DEDUP_REMOVED lines=21> */
.L_x_15775:
[----:B------:R-:W-:-:S13]  /*1170*/  ISETP.GE.U32.AND P0, PT, R4, R0, PT ;  /* 0x000000000400720c */ /* 0x000fda0003f06070 */
[----:B------:R-:W-:Y:S05]  /*1180*/  @P0 BRA `(.L_x_15777) ;  /* 0x0000000000300947 */ /* 0x000fea0003800000 */
[----:B-1----:R-:W1:Y:S01]  /*1190*/  LDC.64 R14, c[0x0][0x398] ;  /* 0x0000e600ff0e7b82 */ /* 0x002e620000000a00 */
[----:B------:R-:W-:Y:S02]  /*11a0*/  IMAD.IADD R3, R2, 0x1, R4 ;  /* 0x0000000102037824 */ /* 0x000fe400078e0204 */
[----:B------:R-:W-:Y:S02]  /*11b0*/  VIADD R4, R4, 0x80 ;  /* 0x0000008004047836 */ /* 0x000fe40000000000 */
[----:B-1----:R-:W-:-:S05]  /*11c0*/  IMAD.WIDE.U32 R14, R3, 0x8, R14 ;  /* 0x00000008030e7825 */ /* 0x002fca00078e000e */
[----:B------:R1:W-:Y:S02]  /*11d0*/  STG.E.64 desc[UR4][R14.64], R12 ;  /* 0x0000000c0e007986 */ /* 0x0003e4000c101b04 */
.L_x_15776:
[----:B------:R-:W-:-:S13]  /*11e0*/  ISETP.GE.U32.AND P0, PT, R4, R0, PT ;  /* 0x000000000400720c */ /* 0x000fda0003f06070 */
[----:B------:R-:W-:Y:S05]  /*11f0*/  @P0 BRA `(.L_x_15778) ;  /* 0x0000000000340947 */ /* 0x000fea0003800000 */
[----:B-1----:R-:W1:Y:S01]  /*1200*/  LDC.64 R12, c[0x0][0x398] ;  /* 0x0000e600ff0c7b82 */ /* 0x002e620000000a00 */
[----:B------:R-:W-:Y:S01]  /*1210*/  IADD3 R3, PT, PT, R2, R4, RZ ;  /* 0x0000000402037210 */ /* 0x000fe20007ffe0ff */
[----:B------:R-:W-:-:S04]  /*1220*/  VIADD R4, R4, 0x80 ;  /* 0x0000008004047836 */ /* 0x000fc80000000000 */
[----:B-1----:R-:W-:-:S05]  /*1230*/  IMAD.WIDE.U32 R12, R3, 0x8, R12 ;  /* 0x00000008030c7825 */ /* 0x002fca00078e000c */
[----:B------:R2:W-:Y:S02]  /*1240*/  STG.E.64 desc[UR4][R12.64], R10 ;  /* 0x0000000a0c007986 */ /* 0x0005e4000c101b04 */
.L_x_15777:
        /* <DEDUP_REMOVED lines=8> */
.L_x_15778:
[----:B------:R-:W-:Y:S05]  /*12d0*/  BSYNC.RELIABLE B1 ;  /* 0x0000000000017941 */ /* 0x000fea0003800100 */
.L_x_15774:
[----:B------:R-:W-:-:S13]  /*12e0*/  ISETP.GE.U32.AND P0, PT, R4, R0, PT ;  /* 0x000000000400720c */ /* 0x000fda0003f06070 */
[----:B--2---:R-:W2:Y:S01]  /*12f0*/  @!P0 LDC.64 R8, c[0x0][0x398] ;  /* 0x0000e600ff088b82 */ /* 0x004ea20000000a00 */
[----:B------:R-:W-:Y:S01]  /*1300*/  @!P0 IADD3 R3, PT, PT, R2, R4, RZ ;  /* 0x0000000402038210 */ /* 0x000fe20007ffe0ff */
[----:B------:R-:W-:-:S04]  /*1310*/  @!P0 VIADD R4, R4, 0x80 ;  /* 0x0000008004048836 */ /* 0x000fc80000000000 */
[----:B--2---:R-:W-:-:S05]  /*1320*/  @!P0 IMAD.WIDE.U32 R8, R3, 0x8, R8 ;  /* 0x0000000803088825 */ /* 0x004fca00078e0008 */
[----:B------:R3:W-:Y:S02]  /*1330*/  @!P0 STG.E.64 desc[UR4][R8.64], R6 ;  /* 0x0000000608008986 */ /* 0x0007e4000c101b04 */
.L_x_15779:
[----:B------:R-:W-:Y:S05]  /*1340*/  BSYNC.RECONVERGENT B0 ;  /* 0x0000000000007941 */ /* 0x000fea0003800200 */
.L_x_15773:
        /* <DEDUP_REMOVED lines=8> */
.L_x_15756:
[----:B------:R-:W0:Y:S01]  /*13d0*/  S2R R0, SR_TID.X ;  /* 0x0000000000007919 */ /* 0x000e220000002100 */
[----:B------:R-:W1:Y:S01]  /*13e0*/  LDC.64 R4, c[0x0][0x3a0] ;  /* 0x0000e800ff047b82 */ /* 0x000e620000000a00 */
[----:B------:R-:W-:Y:S01]  /*13f0*/  IMAD.MOV.U32 R6, RZ, RZ, 0x1 ;  /* 0x00000001ff067424 */ /* 0x000fe200078e00ff */
[----:B------:R-:W2:Y:S06]  /*1400*/  LDCU.64 UR8, c[0x0][0x390] ;  /* 0x00007200ff0877ac */ /* 0x000eac0008000a00 */
[----:B------:R-:W3:Y:S01]  /*1410*/  LDC R3, c[0x0][0x394] ;  /* 0x0000e500ff037b82 */ /* 0x000ee20000000800 */
[----:B-1----:R-:W-:-:S04]  /*1420*/  IMAD.WIDE.U32 R4, R2, 0x8, R4 ;  /* 0x0000000802047825 */ /* 0x002fc800078e0004 */
[----:B0-----:R-:W-:-:S05]  /*1430*/  IMAD.WIDE.U32 R4, R0, 0x20, R4 ;  /* 0x0000002000047825 */ /* 0x001fca00078e0004 */
[----:B------:R-:W4:Y:S04]  /*1440*/  LDG.E.ENL2.256 R12, R8, desc[UR4][R4.64] ;  /* 0xfe0000040408797e */ /* 0x000f28000812190c */
[----:B------:R0:W5:Y:S01]  /*1450*/  LDG.E.ENL2.256 R20, R16, desc[UR4][R4.64+0x1000] ;  /* 0xfe0080040410797e */ /* 0x0001620008121914 */
        /* <DEDUP_REMOVED lines=17> */
[----:B-----5:R-:W-:Y:S05]  /*1570*/  CALL.REL.NOINC `($__internal_61_$__cuda_sm20_div_rn_f64_full) ;  /* 0x0000000800c47944 */ /* 0x020fea0003c00000 */
[----:B------:R-:W-:Y:S02]  /*1580*/  IMAD.MOV.U32 R4, RZ, RZ, R25 ;  /* 0x000000ffff047224 */ /* 0x000fe400078e0019 */
[----:B------:R-:W-:-:S07]  /*1590*/  IMAD.MOV.U32 R5, RZ, RZ, R24 ;  /* 0x000000ffff057224 */ /* 0x000fce00078e0018 */
.L_x_15781:
[----:B------:R-:W-:Y:S05]  /*15a0*/  BSYNC.RECONVERGENT B1 ;  /* 0x0000000000017941 */ /* 0x000fea0003800200 */
.L_x_15780:
        /* <DEDUP_REMOVED lines=20> */
[----:B-----5:R-:W-:Y:S05]  /*16f0*/  CALL.REL.NOINC `($__internal_61_$__cuda_sm20_div_rn_f64_full) ;  /* 0x0000000800647944 */ /* 0x020fea0003c00000 */
[----:B------:R-:W-:Y:S01]  /*1700*/  IMAD.MOV.U32 R6, RZ, RZ, R25 ;  /* 0x000000ffff067224 */ /* 0x000fe200078e0019 */
[----:B------:R-:W-:-:S07]  /*1710*/  MOV R7, R24 ;  /* 0x0000001800077202 */ /* 0x000fce0000000f00 */
.L_x_15783:
[----:B------:R-:W-:Y:S05]  /*1720*/  BSYNC.RECONVERGENT B1 ;  /* 0x0000000000017941 */ /* 0x000fea0003800200 */
.L_x_15782:
        /* <DEDUP_REMOVED lines=21> */
[----:B------:R-:W-:Y:S01]  /*1880*/  MOV R8, R25 ;  /* 0x0000001900087202 */ /* 0x000fe20000000f00 */
[----:B------:R-:W-:-:S07]  /*1890*/  IMAD.MOV.U32 R9, RZ, RZ, R24 ;  /* 0x000000ffff097224 */ /* 0x000fce00078e0018 */
.L_x_15785:
[----:B------:R-:W-:Y:S05]  /*18a0*/  BSYNC.RECONVERGENT B1 ;  /* 0x0000000000017941 */ /* 0x000fea0003800200 */
.L_x_15784:
        /* <DEDUP_REMOVED lines=20> */
[----:B-----5:R-:W-:Y:S05]  /*19f0*/  CALL.REL.NOINC `($__internal_61_$__cuda_sm20_div_rn_f64_full) ;  /* 0x0000000400a47944 */ /* 0x020fea0003c00000 */
[----:B------:R-:W-:Y:S02]  /*1a00*/  IMAD.MOV.U32 R10, RZ, RZ, R25 ;  /* 0x000000ffff0a7224 */ /* 0x000fe400078e0019 */
[----:B------:R-:W-:-:S07]  /*1a10*/  IMAD.MOV.U32 R11, RZ, RZ, R24 ;  /* 0x000000ffff0b7224 */ /* 0x000fce00078e0018 */
.L_x_15787:
[----:B------:R-:W-:Y:S05]  /*1a20*/  BSYNC.RECONVERGENT B1 ;  /* 0x0000000000017941 */ /* 0x000fea0003800200 */
.L_x_15786:
        /* <DEDUP_REMOVED lines=23> */
.L_x_15789:
[----:B------:R-:W-:Y:S05]  /*1ba0*/  BSYNC.RECONVERGENT B1 ;  /* 0x0000000000017941 */ /* 0x000fea0003800200 */
.L_x_15788:
        /* <DEDUP_REMOVED lines=23> */
.L_x_15791:
[----:B------:R-:W-:Y:S05]  /*1d20*/  BSYNC.RECONVERGENT B1 ;  /* 0x0000000000017941 */ /* 0x000fea0003800200 */
.L_x_15790:
        /* <DEDUP_REMOVED lines=23> */
.L_x_15793:
[----:B------:R-:W-:Y:S05]  /*1ea0*/  BSYNC.RECONVERGENT B1 ;  /* 0x0000000000017941 */ /* 0x000fea0003800200 */
.L_x_15792:
        /* <DEDUP_REMOVED lines=23> */
.L_x_15795:
[----:B------:R-:W-:Y:S05]  /*2020*/  BSYNC.RECONVERGENT B1 ;  /* 0x0000000000017941 */ /* 0x000fea0003800200 */
.L_x_15794:
[----:B------:R-:W0:Y:S02]  /*2030*/  LDC.64 R20, c[0x0][0x398] ;  /* 0x0000e600ff147b82 */ /* 0x000e240000000a00 */
[----:B0-----:R-:W-:-:S04]  /*2040*/  IMAD.WIDE.U32 R2, R2, 0x8, R20 ;  /* 0x0000000802027825 */ /* 0x001fc800078e0014 */
[----:B------:R-:W-:-:S05]  /*2050*/  IMAD.WIDE.U32 R2, R0, 0x20, R2 ;  /* 0x0000002000027825 */ /* 0x000fca00078e0002 */
[----:B------:R-:W-:Y:S04]  /*2060*/  STG.E.ENL2.256 desc[UR4][R2.64], R4, R8 ;  /* 0xf80000040208797f */ /* 0x000fe8000f121804 */
[----:B------:R-:W-:Y:S01]  /*2070*/  STG.E.ENL2.256 desc[UR4][R2.64+0x1000], R12, R16 ;  /* 0xf800800c0210797f */ /* 0x000fe2000f121804 */
[----:B------:R-:W-:Y:S05]  /*2080*/  EXIT ;  /* 0x000000000000794d */ /* 0x000fea0003800000 */
        .weak           $__internal_61_$__cuda_sm20_div_rn_f64_full
        .type           $__internal_61_$__cuda_sm20_div_rn_f64_full,@function
        .size           $__internal_61_$__cuda_sm20_div_rn_f64_full,(.L_x_19407 - $__internal_61_$__cuda_sm20_div_rn_f64_full)
$__internal_61_$__cuda_sm20_div_rn_f64_full:
        /* <DEDUP_REMOVED lines=32> */
.L_x_15796:
        /* <DEDUP_REMOVED lines=39> */
.L_x_15798:
        /* <DEDUP_REMOVED lines=17> */
.L_x_15801:
[----:B------:R-:W-:Y:S01]  /*2610*/  LOP3.LUT R24, R31, 0x80000, RZ, 0xfc, !PT ;  /* 0x000800001f187812 */ /* 0x000fe200078efcff */
[----:B------:R-:W-:-:S03]  /*2620*/  IMAD.MOV.U32 R28, RZ, RZ, R30 ;  /* 0x000000ffff1c7224 */ /* 0x000fc600078e001e */
[----:B------:R-:W-:Y:S01]  /*2630*/  MOV R29, R24 ;  /* 0x00000018001d7202 */ /* 0x000fe20000000f00 */
[----:B------:R-:W-:Y:S06]  /*2640*/  BRA `(.L_x_15799) ;  /* 0x00000000000c7947 */ /* 0x000fec0003800000 */
.L_x_15800:
[----:B------:R-:W-:Y:S01]  /*2650*/  LOP3.LUT R24, R39, 0x80000, RZ, 0xfc, !PT ;  /* 0x0008000027187812 */ /* 0x000fe200078efcff */
[----:B------:R-:W-:-:S04]  /*2660*/  IMAD.MOV.U32 R28, RZ, RZ, R38 ;  /* 0x000000ffff1c7224 */ /* 0x000fc800078e0026 */
[----:B------:R-:W-:-:S07]  /*2670*/  IMAD.MOV.U32 R29, RZ, RZ, R24 ;  /* 0x000000ffff1d7224 */ /* 0x000fce00078e0018 */
.L_x_15799:
[----:B------:R-:W-:Y:S05]  /*2680*/  BSYNC.RECONVERGENT B0 ;  /* 0x0000000000007941 */ /* 0x000fea0003800200 */
.L_x_15797:
[----:B------:R-:W-:Y:S01]  /*2690*/  IMAD.MOV.U32 R26, RZ, RZ, R3 ;  /* 0x000000ffff1a7224 */ /* 0x000fe200078e0003 */
[----:B------:R-:W-:Y:S01]  /*26a0*/  MOV R24, R29 ;  /* 0x0000001d00187202 */ /* 0x000fe20000000f00 */
[----:B------:R-:W-:Y:S02]  /*26b0*/  IMAD.MOV.U32 R27, RZ, RZ, 0x0 ;  /* 0x00000000ff1b7424 */ /* 0x000fe400078e00ff */
[----:B------:R-:W-:Y:S02]  /*26c0*/  IMAD.MOV.U32 R25, RZ, RZ, R28 ;  /* 0x000000ffff197224 */ /* 0x000fe400078e001c */
[----:B------:R-:W-:Y:S05]  /*26d0*/  RET.REL.NODEC R26 `(_ZN2at6native29vectorized_elementwise_kernelILi4ENS0_13AUnaryFunctorIdddNS0_15binary_internal10DivFunctorIdEEEESt5arrayIPcLm2EEEEviT0_T1_) ;  /* 0xffffffd81a487950 */ /* 0x000fea0003c3ffff */
.L_x_15802:
        /* <DEDUP_REMOVED lines=10> */
.L_x_19407:


//--------------------- .text._ZN2at6native29vectorized_elementwise_kernelILi8ENS0_13AUnaryFunctorIdddNS0_15binary_internal10DivFunctorIdEEEESt5arrayIPcLm2EEEEviT0_T1_ --------------------------
	.section	.text._ZN2at6native29vectorized_elementwise_kernelILi8ENS0_13AUnaryFunctorIdddNS0_15binary_internal10DivFunctorIdEEEESt5arrayIPcLm2EEEEviT0_T1_,"ax",@progbits
	.align	128
        .global         _ZN2at6native29vectorized_elementwise_kernelILi8ENS0_13AUnaryFunctorIdddNS0_15binary_internal10DivFunctorIdEEEESt5arrayIPcLm2EEEEviT0_T1_
        .type           _ZN2at6native29vectorized_elementwise_kernelILi8ENS0_13AUnaryFunctorIdddNS0_15binary_internal10DivFunctorIdEEEESt5arrayIPcLm2EEEEviT0_T1_,@function
        .size           _ZN2at6native29vectorized_elementwise_kernelILi8ENS0_13AUnaryFunctorIdddNS0_15binary_internal10DivFunctorIdEEEESt5arrayIPcLm2EEEEviT0_T1_,(.L_x_19408 - _ZN2at6native29vectorized_elementwise_kernelILi8ENS0_13AUnaryFunctorIdddNS0_15binary_internal10DivFunctorIdEEEESt5arrayIPcLm2EEEEviT0_T1_)
        .other          _ZN2at6native29vectorized_elementwise_kernelILi8ENS0_13AUnaryFunctorIdddNS0_15binary_internal10DivFunctorIdEEEESt5arrayIPcLm2EEEEviT0_T1_,@"STO_CUDA_ENTRY STV_DEFAULT"
_ZN2at6native29vectorized_elementwise_kernelILi8ENS0_13AUnaryFunctorIdddNS0_15binary_internal10DivFunctorIdEEEESt5arrayIPcLm2EEEEviT0_T1_:
.text._ZN2at6native29vectorized_elementwise_kernelILi8ENS0_13AUnaryFunctorIdddNS0_15binary_internal10DivFunctorIdEEEESt5arrayIPcLm2EEEEviT0_T1_:
        /* <DEDUP_REMOVED lines=85> */
[----:B-----5:R-:W-:Y:S05]  /*0550*/  CALL.REL.NOINC `($__internal_62_$__cuda_sm20_div_rn_f64_full) ;  /* 0x0000001800cc7944 */ /* 0x020fea0003c00000 */
[----:B------:R-:W-:Y:S01]  /*0560*/  IMAD.MOV.U32 R18, RZ, RZ, R25 ;  /* 0x000000ffff127224 */ /* 0x000fe200078e0019 */
[----:B------:R-:W-:-:S07]  /*0570*/  MOV R19, R24 ;  /* 0x0000001800137202 */ /* 0x000fce0000000f00 */
.L_x_15805:
[----:B------:R-:W-:Y:S05]  /*0580*/  BSYNC.RECONVERGENT B1 ;  /* 0x0000000000017941 */ /* 0x000fea0003800200 */
.L_x_15804:
        /* <DEDUP_REMOVED lines=21> */
[----:B------:R-:W-:Y:S05]  /*06e0*/  CALL.REL.NOINC `($__internal_62_$__cuda_sm20_div_rn_f64_full) ;  /* 0x0000001800687944 */ /* 0x000fea0003c00000 */
[----:B------:R-:W-:Y:S01]  /*06f0*/  MOV R16, R25 ;  /* 0x0000001900107202 */ /* 0x000fe20000000f00 */
[----:B------:R-:W-:-:S07]  /*0700*/  IMAD.MOV.U32 R17, RZ, RZ, R24 ;  /* 0x000000ffff117224 */ /* 0x000fce00078e0018 */
.L_x_15807:
[----:B------:R-:W-:Y:S05]  /*0710*/  BSYNC.RECONVERGENT B1 ;  /* 0x0000000000017941 */ /* 0x000fea0003800200 */
.L_x_15806:
        /* <DEDUP_REMOVED lines=20> */
[----:B------:R-:W-:Y:S05]  /*0860*/  CALL.REL.NOINC `($__internal_62_$__cuda_sm20_div_rn_f64_full) ;  /* 0x0000001800087944 */ /* 0x000fea0003c00000 */
[----:B------:R-:W-:Y:S02]  /*0870*/  IMAD.MOV.U32 R14, RZ, RZ, R25 ;  /* 0x000000ffff0e7224 */ /* 0x000fe400078e0019 */
[----:B------:R-:W-:-:S07]  /*0880*/  IMAD.MOV.U32 R15, RZ, RZ, R24 ;  /* 0x000000ffff0f7224 */ /* 0x000fce00078e0018 */
.L_x_15809:
[----:B------:R-:W-:Y:S05]  /*0890*/  BSYNC.RECONVERGENT B1 ;  /* 0x0000000000017941 */ /* 0x000fea0003800200 */
.L_x_15808:
        /* <DEDUP_REMOVED lines=20> */
[----:B------:R-:W-:Y:S05]  /*09e0*/  CALL.REL.NOINC `($__internal_62_$__cuda_sm20_div_rn_f64_full) ;  /* 0x0000001400a87944 */ /* 0x000fea0003c00000 */
[----:B------:R-:W-:Y:S02]  /*09f0*/  IMAD.MOV.U32 R12, RZ, RZ, R25 ;  /* 0x000000ffff0c7224 */ /* 0x000fe400078e0019 */
[----:B------:R-:W-:-:S07]  /*0a00*/  IMAD.MOV.U32 R13, RZ, RZ, R24 ;  /* 0x000000ffff0d7224 */ /* 0x000fce00078e0018 */
.L_x_15811:
[----:B------:R-:W-:Y:S05]  /*0a10*/  BSYNC.RECONVERGENT B1 ;  /* 0x0000000000017941 */ /* 0x000fea0003800200 */
.L_x_15810:
        /* <DEDUP_REMOVED lines=20> */
[----:B------:R-:W-:Y:S05]  /*0b60*/  CALL.REL.NOINC `($__internal_62_$__cuda_sm20_div_rn_f64_full) ;  /* 0x0000001400487944 */ /* 0x000fea0003c00000 */
[----:B------:R-:W-:Y:S01]  /*0b70*/  IMAD.MOV.U32 R10, RZ, RZ, R25 ;  /* 0x000000ffff0a7224 */ /* 0x000fe200078e0019 */
[----:B------:R-:W-:-:S07]  /*0b80*/  MOV R11, R24 ;  /* 0x00000018000b7202 */ /* 0x000fce0000000f00 */
.L_x_15813:
[----:B------:R-:W-:Y:S05]  /*0b90*/  BSYNC.RECONVERGENT B1 ;  /* 0x0000000000017941 */ /* 0x000fea0003800200 */
.L_x_15812:
        /* <DEDUP_REMOVED lines=21> */
[----:B------:R-:W-:Y:S01]  /*0cf0*/  MOV R8, R25 ;  /* 0x0000001900087202 */ /* 0x000fe20000000f00 */
[----:B------:R-:W-:-:S07]  /*0d00*/  IMAD.MOV.U32 R9, RZ, RZ, R24 ;  /* 0x000000ffff097224 */ /* 0x000fce00078e0018 */
.L_x_15815:
[----:B------:R-:W-:Y:S05]  /*0d10*/  BSYNC.RECONVERGENT B1 ;  /* 0x0000000000017941 */ /* 0x000fea0003800200 */
.L_x_15814:
        /* <DEDUP_REMOVED lines=23> */
.L_x_15817:
[----:B------:R-:W-:Y:S05]  /*0e90*/  BSYNC.RECONVERGENT B1 ;  /* 0x0000000000017941 */ /* 0x000fea0003800200 */
.L_x_15816:
        /* <DEDUP_REMOVED lines=23> */
.L_x_15819:
[----:B------:R-:W-:Y:S05]  /*1010*/  BSYNC.RECONVERGENT B1 ;  /* 0x0000000000017941 */ /* 0x000fea0003800200 */
.L_x_15818:
        /* <DEDUP_REMOVED lines=21> */
.L_x_15822:
[----:B------:R-:W-:-:S13]  /*1170*/  ISETP.GE.U32.AND P0, PT, R4, R0, PT ;  /* 0x000000000400720c */ /* 0x000fda0003f06070 */
[----:B------:R-:W-:Y:S05]  /*1180*/  @P0 BRA `(.L_x_15824) ;  /* 0x0000000000300947 */ /* 0x000fea0003800000 */
[----:B-1----:R-:W1:Y:S01]  /*1190*/  LDC.64 R14, c[0x0][0x398] ;  /* 0x0000e600ff0e7b82 */ /* 0x002e620000000a00 */
[----:B------:R-:W-:Y:S02]  /*11a0*/  IMAD.IADD R3, R2, 0x1, R4 ;  /* 0x0000000102037824 */ /* 0x000fe400078e0204 */
[----:B------:R-:W-:Y:S02]  /*11b0*/  VIADD R4, R4, 0x80 ;  /* 0x0000008004047836 */ /* 0x000fe40000000000 */
[----:B-1----:R-:W-:-:S05]  /*11c0*/  IMAD.WIDE.U32 R14, R3, 0x8, R14 ;  /* 0x00000008030e7825 */ /* 0x002fca00078e000e */
[----:B------:R1:W-:Y:S02]  /*11d0*/  STG.E.64 desc[UR4][R14.64], R12 ;  /* 0x0000000c0e007986 */ /* 0x0003e4000c101b04 */
.L_x_15823:
[----:B------:R-:W-:-:S13]  /*11e0*/  ISETP.GE.U32.AND P0, PT, R4, R0, PT ;  /* 0x000000000400720c */ /* 0x000fda0003f06070 */
[----:B------:R-:W-:Y:S05]  /*11f0*/  @P0 BRA `(.L_x_15825) ;  /* 0x0000000000340947 */ /* 0x000fea0003800000 */
[----:B-1----:R-:W1:Y:S01]  /*1200*/  LDC.64 R12, c[0x0][0x398] ;  /* 0x0000e600ff0c7b82 */ /* 0x002e620000000a00 */
[----:B------:R-:W-:Y:S01]  /*1210*/  IADD3 R3, PT, PT, R2, R4, RZ ;  /* 0x0000000402037210 */ /* 0x000fe20007ffe0ff */
[----:B------:R-:W-:-:S04]  /*1220*/  VIADD R4, R4, 0x80 ;  /* 0x0000008004047836 */ /* 0x000fc80000000000 */
[----:B-1----:R-:W-:-:S05]  /*1230*/  IMAD.WIDE.U32 R12, R3, 0x8, R12 ;  /* 0x00000008030c7825 */ /* 0x002fca00078e000c */
[----:B------:R2:W-:Y:S02]  /*1240*/  STG.E.64 desc[UR4][R12.64], R10 ;  /* 0x0000000a0c007986 */ /* 0x0005e4000c101b04 */
.L_x_15824:
        /* <DEDUP_REMOVED lines=8> */
.L_x_15825:
[----:B------:R-:W-:Y:S05]  /*12d0*/  BSYNC.RELIABLE B1 ;  /* 0x0000000000017941 */ /* 0x000fea0003800100 */
.L_x_15821:
[----:B------:R-:W-:-:S13]  /*12e0*/  ISETP.GE.U32.AND P0, PT, R4, R0, PT ;  /* 0x000000000400720c */ /* 0x000fda0003f06070 */
[----:B--2---:R-:W2:Y:S01]  /*12f0*/  @!P0 LDC.64 R8, c[0x0][0x398] ;  /* 0x0000e600ff088b82 */ /* 0x004ea20000000a00 */
[----:B------:R-:W-:Y:S01]  /*1300*/  @!P0 IADD3 R3, PT, PT, R2, R4, RZ ;  /* 0x0000000402038210 */ /* 0x000fe20007ffe0ff */
[----:B------:R-:W-:-:S04]  /*1310*/  @!P0 VIADD R4, R4, 0x80 ;  /* 0x0000008004048836 */ /* 0x000fc80000000000 */
[----:B--2---:R-:W-:-:S05]  /*1320*/  @!P0 IMAD.WIDE.U32 R8, R3, 0x8, R8 ;  /* 0x0000000803088825 */ /* 0x004fca00078e0008 */
[----:B------:R3:W-:Y:S02]  /*1330*/  @!P0 STG.E.64 desc[UR4][R8.64], R6 ;  /* 0x0000000608008986 */ /* 0x0007e4000c101b04 */
.L_x_15826:
[----:B------:R-:W-:Y:S05]  /*1340*/  BSYNC.RECONVERGENT B0 ;  /* 0x0000000000007941 */ /* 0x000fea0003800200 */
.L_x_15820:
        /* <DEDUP_REMOVED lines=8> */
.L_x_15803:
        /* <DEDUP_REMOVED lines=26> */
[----:B-----5:R-:W-:Y:S05]  /*1570*/  CALL.REL.NOINC `($__internal_62_$__cuda_sm20_div_rn_f64_full) ;  /* 0x0000000800c47944 */ /* 0x020fea0003c00000 */
[----:B------:R-:W-:Y:S02]  /*1580*/  IMAD.MOV.U32 R4, RZ, RZ, R25 ;  /* 0x000000ffff047224 */ /* 0x000fe400078e0019 */
[----:B------:R-:W-:-:S07]  /*1590*/  IMAD.MOV.U32 R5, RZ, RZ, R24 ;  /* 0x000000ffff057224 */ /* 0x000fce00078e0018 */
.L_x_15828:
[----:B------:R-:W-:Y:S05]  /*15a0*/  BSYNC.RECONVERGENT B1 ;  /* 0x0000000000017941 */ /* 0x000fea0003800200 */
.L_x_15827:
        /* <DEDUP_REMOVED lines=20> */
[----:B-----5:R-:W-:Y:S05]  /*16f0*/  CALL.REL.NOINC `($__internal_62_$__cuda_sm20_div_rn_f64_full) ;  /* 0x0000000800647944 */ /* 0x020fea0003c00000 */
[----:B------:R-:W-:Y:S01]  /*1700*/  IMAD.MOV.U32 R6, RZ, RZ, R25 ;  /* 0x000000ffff067224 */ /* 0x000fe200078e0019 */
[----:B------:R-:W-:-:S07]  /*1710*/  MOV R7, R24 ;  /* 0x0000001800077202 */ /* 0x000fce0000000f00 */
.L_x_15830:
[----:B------:R-:W-:Y:S05]  /*1720*/  BSYNC.RECONVERGENT B1 ;  /* 0x0000000000017941 */ /* 0x000fea0003800200 */
.L_x_15829:
        /* <DEDUP_REMOVED lines=21> */
[----:B------:R-:W-:Y:S01]  /*1880*/  MOV R8, R25 ;  /* 0x0000001900087202 */ /* 0x000fe20000000f00 */
[----:B------:R-:W-:-:S07]  /*1890*/  IMAD.MOV.U32 R9, RZ, RZ, R24 ;  /* 0x000000ffff097224 */ /* 0x000fce00078e0018 */
.L_x_15832:
[----:B------:R-:W-:Y:S05]  /*18a0*/  BSYNC.RECONVERGENT B1 ;  /* 0x0000000000017941 */ /* 0x000fea0003800200 */
.L_x_15831:
        /* <DEDUP_REMOVED lines=20> */
[----:B-----5:R-:W-:Y:S05]  /*19f0*/  CALL.REL.NOINC `($__internal_62_$__cuda_sm20_div_rn_f64_full) ;  /* 0x0000000400a47944 */ /* 0x020fea0003c00000 */
[----:B------:R-:W-:Y:S02]  /*1a00*/  IMAD.MOV.U32 R10, RZ, RZ, R25 ;  /* 0x000000ffff0a7224 */ /* 0x000fe400078e0019 */
[----:B------:R-:W-:-:S07]  /*1a10*/  IMAD.MOV.U32 R11, RZ, RZ, R24 ;  /* 0x000000ffff0b7224 */ /* 0x000fce00078e0018 */
.L_x_15834:
[----:B------:R-:W-:Y:S05]  /*1a20*/  BSYNC.RECONVERGENT B1 ;  /* 0x0000000000017941 */ /* 0x000fea0003800200 */
.L_x_15833:
        /* <DEDUP_REMOVED lines=23> */
.L_x_15836:
[----:B------:R-:W-:Y:S05]  /*1ba0*/  BSYNC.RECONVERGENT B1 ;  /* 0x0000000000017941 */ /* 0x000fea0003800200 */
.L_x_15835:
        /* <DEDUP_REMOVED lines=23> */
.L_x_15838:
[----:B------:R-:W-:Y:S05]  /*1d20*/  BSYNC.RECONVERGENT B1 ;  /* 0x0000000000017941 */ /* 0x000fea0003800200 */
.L_x_15837:
        /* <DEDUP_REMOVED lines=23> */
.L_x_15840:
[----:B------:R-:W-:Y:S05]  /*1ea0*/  BSYNC.RECONVERGENT B1 ;  /* 0x0000000000017941 */ /* 0x000fea0003800200 */
.L_x_15839:
        /* <DEDUP_REMOVED lines=23> */
.L_x_15842:
[----:B------:R-:W-:Y:S05]  /*2020*/  BSYNC.RECONVERGENT B1 ;  /* 0x0000000000017941 */ /* 0x000fea0003800200 */
.L_x_15841:
[----:B------:R-:W0:Y:S02]  /*2030*/  LDC.64 R20, c[0x0][0x398] ;  /* 0x0000e600ff147b82 */ /* 0x000e240000000a00 */
[----:B0-----:R-:W-:-:S04]  /*2040*/  IMAD.WIDE.U32 R2, R2, 0x8, R20 ;  /* 0x0000000802027825 */ /* 0x001fc800078e0014 */
[----:B------:R-:W-:-:S05]  /*2050*/  IMAD.WIDE.U32 R2, R0, 0x40, R2 ;  /* 0x0000004000027825 */ /* 0x000fca00078e0002 */
[----:B------:R-:W-:Y:S04]  /*2060*/  STG.E.ENL2.256 desc[UR4][R2.64], R4, R8 ;  /* 0xf80000040208797f */ /* 0x000fe8000f121804 */
[----:B------:R-:W-:Y:S01]  /*2070*/  STG.E.ENL2.256 desc[UR4][R2.64+0x20], R12, R16 ;  /* 0xf800010c0210797f */ /* 0x000fe2000f121804 */
[----:B------:R-:W-:Y:S05]  /*2080*/  EXIT ;  /* 0x000000000000794d */ /* 0x000fea0003800000 */
        .weak           $__internal_62_$__cuda_sm20_div_rn_f64_full
        .type           $__internal_62_$__cuda_sm20_div_rn_f64_full,@function
        .size           $__internal_62_$__cuda_sm20_div_rn_f64_full,(.L_x_19408 - $__internal_62_$__cuda_sm20_div_rn_f64_full)
$__internal_62_$__cuda_sm20_div_rn_f64_full:
        /* <DEDUP_REMOVED lines=32> */
.L_x_15843:
        /* <DEDUP_REMOVED lines=39> */
.L_x_15845:
        /* <DEDUP_REMOVED lines=17> */
.L_x_15848:
[----:B------:R-:W-:Y:S01]  /*2610*/  LOP3.LUT R24, R31, 0x80000, RZ, 0xfc, !PT ;  /* 0x000800001f187812 */ /* 0x000fe200078efcff */
[----:B------:R-:W-:-:S03]  /*2620*/  IMAD.MOV.U32 R28, RZ, RZ, R30 ;  /* 0x000000ffff1c7224 */ /* 0x000fc600078e001e */
[----:B------:R-:W-:Y:S01]  /*2630*/  MOV R29, R24 ;  /* 0x00000018001d7202 */ /* 0x000fe20000000f00 */
[----:B------:R-:W-:Y:S06]  /*2640*/  BRA `(.L_x_15846) ;  /* 0x00000000000c7947 */ /* 0x000fec0003800000 */
.L_x_15847:
[----:B------:R-:W-:Y:S01]  /*2650*/  LOP3.LUT R24, R39, 0x80000, RZ, 0xfc, !PT ;  /* 0x0008000027187812 */ /* 0x000fe200078efcff */
[----:B------:R-:W-:-:S04]  /*2660*/  IMAD.MOV.U32 R28, RZ, RZ, R38 ;  /* 0x000000ffff1c7224 */ /* 0x000fc800078e0026 */
[----:B------:R-:W-:-:S07]  /*2670*/  IMAD.MOV.U32 R29, RZ, RZ, R24 ;  /* 0x000000ffff1d7224 */ /* 0x000fce00078e0018 */
.L_x_15846:
[----:B------:R-:W-:Y:S05]  /*2680*/  BSYNC.RECONVERGENT B0 ;  /* 0x0000000000007941 */ /* 0x000fea0003800200 */
.L_x_15844:
[----:B------:R-:W-:Y:S01]  /*2690*/  IMAD.MOV.U32 R26, RZ, RZ, R3 ;  /* 0x000000ffff1a7224 */ /* 0x000fe200078e0003 */
[----:B------:R-:W-:Y:S01]  /*26a0*/  MOV R24, R29 ;  /* 0x0000001d00187202 */ /* 0x000fe20000000f00 */
[----:B------:R-:W-:Y:S02]  /*26b0*/  IMAD.MOV.U32 R27, RZ, RZ, 0x0 ;  /* 0x00000000ff1b7424 */ /* 0x000fe400078e00ff */
[----:B------:R-:W-:Y:S02]  /*26c0*/  IMAD.MOV.U32 R25, RZ, RZ, R28 ;  /* 0x000000ffff197224 */ /* 0x000fe400078e001c */
[----:B------:R-:W-:Y:S05]  /*26d0*/  RET.REL.NODEC R26 `(_ZN2at6native29vectorized_elementwise_kernelILi8ENS0_13AUnaryFunctorIdddNS0_15binary_internal10DivFunctorIdEEEESt5arrayIPcLm2EEEEviT0_T1_) ;  /* 0xffffffd81a487950 */ /* 0x000fea0003c3ffff */
.L_x_15849:
        /* <DEDUP_REMOVED lines=10> */
.L_x_19408:


//--------------------- .text._ZN2at6native18elementwise_kernelILi128ELi4EZNS0_15gpu_kernel_implINS0_13BUnaryFunctorIN3c108BFloat16ES5_S5_NS0_15binary_internal10MulFunctorIfEEEEEEvRNS_18TensorIteratorBaseERKT_EUliE_EEviT1_ --------------------------
	.section	.text._ZN2at6native18elementwise_kernelILi128ELi4EZNS0_15gpu_kernel_implINS0_13BUnaryFunctorIN3c108BFloat16ES5_S5_NS0_15binary_internal10MulFunctorIfEEEEEEvRNS_18TensorIteratorBaseERKT_EUliE_EEviT1_,"ax",@progbits
	.align	128
        .global         _ZN2at6native18elementwise_kernelILi128ELi4EZNS0_15gpu_kernel_implINS0_13BUnaryFunctorIN3c108BFloat16ES5_S5_NS0_15binary_internal10MulFunctorIfEEEEEEvRNS_18TensorIteratorBaseERKT_EUliE_EEviT1_
        .type           _ZN2at6native18elementwise_kernelILi128ELi4EZNS0_15gpu_kernel_implINS0_13BUnaryFunctorIN3c108BFloat16ES5_S5_NS0_15binary_internal10MulFunctorIfEEEEEEvRNS_18TensorIteratorBaseERKT_EUliE_EEviT1_,@function
        .size           _ZN2at6native18elementwise_kernelILi128ELi4EZNS0_15gpu_kernel_implINS0_13BUnaryFunctorIN3c108BFloat16ES5_S5_NS0_15binary_internal10MulFunctorIfEEEEEEvRNS_18TensorIteratorBaseERKT_EUliE_EEviT1_,(.L_x_19535 - _ZN2at6native18elementwise_kernelILi128ELi4EZNS0_15gpu_kernel_implINS0_13BUnaryFunctorIN3c108BFloat16ES5_S5_NS0_15binary_internal10MulFunctorIfEEEEEEvRNS_18TensorIteratorBaseERKT_EUliE_EEviT1_)
        .other          _ZN2at6native18elementwise_kernelILi128ELi4EZNS0_15gpu_kernel_implINS0_13BUnaryFunctorIN3c108BFloat16ES5_S5_NS0_15binary_internal10MulFunctorIfEEEEEEvRNS_18TensorIteratorBaseERKT_EUliE_EEviT1_,@"STO_CUDA_ENTRY STV_DEFAULT"
_ZN2at6native18elementwise_kernelILi128ELi4EZNS0_15gpu_kernel_implINS0_13BUnaryFunctorIN3c108BFloat16ES5_S5_NS0_15binary_internal10MulFunctorIfEEEEEEvRNS_18TensorIteratorBaseERKT_EUliE_EEviT1_:
.text._ZN2at6native18elementwise_kernelILi128ELi4EZNS0_15gpu_kernel_implINS0_13BUnaryFunctorIN3c108BFloat16ES5_S5_NS0_15binary_internal10MulFunctorIfEEEEEEvRNS_18TensorIteratorBaseERKT_EUliE_EEviT1_:
        /* <DEDUP_REMOVED lines=319> */
.L_x_15852:
        /* <DEDUP_REMOVED lines=18> */
.L_x_15856:
[----:B------:R-:W2:Y:S02]  /*1510*/  LDG.E.U8 R2, desc[UR36][R2.64] ;  /* 0x0000002402027981 */ /* 0x000ea4000c1e1100 */
[----:B--2---:R-:W-:-:S04]  /*1520*/  I2FP.F32.U32 R0, R2 ;  /* 0x0000000200007245 */ /* 0x004fc80000201000 */
[----:B------:R-:W-:Y:S01]  /*1530*/  F2FP.BF16.F32.PACK_AB R0, RZ, R0 ;  /* 0x00000000ff00723e */ /* 0x000fe200000010ff */
[----:B------:R-:W-:Y:S06]  /*1540*/  BRA `(.L_x_15858) ;  /* 0x0000000c00847947 */ /* 0x000fec0003800000 */
.L_x_15855:
        /* <DEDUP_REMOVED lines=10> */
.L_x_15860:
[----:B------:R-:W2:Y:S02]  /*15f0*/  LDG.E R2, desc[UR36][R2.64] ;  /* 0x0000002402027981 */ /* 0x000ea4000c1e1900 */
[----:B--2---:R-:W-:-:S04]  /*1600*/  I2FP.F32.S32 R0, R2 ;  /* 0x0000000200007245 */ /* 0x004fc80000201400 */
[----:B------:R-:W-:Y:S01]  /*1610*/  F2FP.BF16.F32.PACK_AB R0, RZ, R0 ;  /* 0x00000000ff00723e */ /* 0x000fe200000010ff */
[----:B------:R-:W-:Y:S06]  /*1620*/  BRA `(.L_x_15858) ;  /* 0x0000000c004c7947 */ /* 0x000fec0003800000 */
.L_x_15859:
[----:B------:R-:W2:Y:S02]  /*1630*/  LDG.E.U16 R2, desc[UR36][R2.64] ;  /* 0x0000002402027981 */ /* 0x000ea4000c1e1500 */
[----:B--2---:R-:W0:Y:S02]  /*1640*/  I2F.S16 R0, R2 ;  /* 0x0000000200007306 */ /* 0x004e240000101400 */
[----:B0-----:R-:W-:Y:S01]  /*1650*/  F2FP.BF16.F32.PACK_AB R0, RZ, R0 ;  /* 0x00000000ff00723e */ /* 0x001fe200000010ff */
[----:B------:R-:W-:Y:S06]  /*1660*/  BRA `(.L_x_15858) ;  /* 0x0000000c003c7947 */ /* 0x000fec0003800000 */
.L_x_15854:
        /* <DEDUP_REMOVED lines=9> */
.L_x_15862:
[----:B------:R-:W2:Y:S02]  /*1700*/  LDG.E.U16 R0, desc[UR36][R2.64] ;  /* 0x0000002402007981 */ /* 0x000ea4000c1e1500 */
[----:B--2---:R-:W-:-:S05]  /*1710*/  HADD2.F32 R0, -RZ, R0.H0_H0 ;  /* 0x20000000ff007230 */ /* 0x004fca0000004100 */
[----:B------:R-:W-:Y:S01]  /*1720*/  F2FP.BF16.F32.PACK_AB R0, RZ, R0 ;  /* 0x00000000ff00723e */ /* 0x000fe200000010ff */
[----:B------:R-:W-:Y:S06]  /*1730*/  BRA `(.L_x_15858) ;  /* 0x0000000c00087947 */ /* 0x000fec0003800000 */
.L_x_15861:
        /* <DEDUP_REMOVED lines=9> */
.L_x_15864:
[----:B------:R-:W2:Y:S02]  /*17d0*/  LDG.E.U16 R2, desc[UR36][R2.64] ;  /* 0x0000002402027981 */ /* 0x000ea4000c1e1500 */
[----:B--2---:R-:W-:-:S05]  /*17e0*/  HADD2.F32 R0, -RZ, R2.H0_H0 ;  /* 0x20000002ff007230 */ /* 0x004fca0000004100 */
[----:B------:R-:W-:Y:S01]  /*17f0*/  F2FP.BF16.F32.PACK_AB R0, RZ, R0 ;  /* 0x00000000ff00723e */ /* 0x000fe200000010ff */
[----:B------:R-:W-:Y:S06]  /*1800*/  BRA `(.L_x_15858) ;  /* 0x0000000800d47947 */ /* 0x000fec0003800000 */
.L_x_15863:
        /* <DEDUP_REMOVED lines=8> */
.L_x_15853:
        /* <DEDUP_REMOVED lines=13> */
.L_x_15867:
        /* <DEDUP_REMOVED lines=8> */
.L_x_15866:
        /* <DEDUP_REMOVED lines=27> */
.L_x_15869:
        /* <DEDUP_REMOVED lines=13> */
.L_x_15868:
[----:B------:R0:W5:Y:S01]  /*1c60*/  LDG.E.U16 R0, desc[UR36][R2.64] ;  /* 0x0000002402007981 */ /* 0x000162000c1e1500 */
[----:B------:R-:W-:Y:S05]  /*1c70*/  BRA `(.L_x_15858) ;  /* 0x0000000400b87947 */ /* 0x000fea0003800000 */
.L_x_15865:
        /* <DEDUP_REMOVED lines=12> */
.L_x_15872:
        /* <DEDUP_REMOVED lines=21> */
.L_x_15876:
[----:B------:R-:W-:Y:S05]  /*1e90*/  BSYNC.RECONVERGENT B1 ;  /* 0x0000000000017941 */ /* 0x000fea0003800200 */
.L_x_15875:
[----:B------:R-:W-:Y:S01]  /*1ea0*/  IMAD.SHL.U32 R0, R0, 0x100000, RZ ;  /* 0x0010000000007824 */ /* 0x000fe200078e00ff */
[----:B------:R-:W-:-:S04]  /*1eb0*/  LEA R2, R2, 0x3b800000, 0x17 ;  /* 0x3b80000002027811 */ /* 0x000fc800078eb8ff */
[----:B------:R-:W-:-:S07]  /*1ec0*/  LOP3.LUT R0, R2, R0, R7, 0xfe, !PT ;  /* 0x0000000002007212 */ /* 0x000fce00078efe07 */
.L_x_15874:
[----:B------:R-:W-:Y:S05]  /*1ed0*/  BSYNC.RECONVERGENT B0 ;  /* 0x0000000000007941 */ /* 0x000fea0003800200 */
.L_x_15873:
[----:B------:R-:W-:Y:S01]  /*1ee0*/  F2FP.BF16.F32.PACK_AB R0, RZ, R0 ;  /* 0x00000000ff00723e */ /* 0x000fe200000010ff */
[----:B------:R-:W-:Y:S06]  /*1ef0*/  BRA `(.L_x_15858) ;  /* 0x0000000400187947 */ /* 0x000fec0003800000 */
.L_x_15871:
        /* <DEDUP_REMOVED lines=21> */
.L_x_15880:
[----:B------:R-:W-:Y:S05]  /*2050*/  BSYNC.RECONVERGENT B1 ;  /* 0x0000000000017941 */ /* 0x000fea0003800200 */
.L_x_15879:
[----:B------:R-:W-:Y:S02]  /*2060*/  SHF.L.U32 R0, R0, 0x15, RZ ;  /* 0x0000001500007819 */ /* 0x000fe400000006ff */
[----:B------:R-:W-:-:S04]  /*2070*/  LEA R2, R2, 0x37800000, 0x17 ;  /* 0x3780000002027811 */ /* 0x000fc800078eb8ff */
[----:B------:R-:W-:-:S07]  /*2080*/  LOP3.LUT R0, R2, R0, R7, 0xfe, !PT ;  /* 0x0000000002007212 */ /* 0x000fce00078efe07 */
.L_x_15878:
[----:B------:R-:W-:Y:S05]  /*2090*/  BSYNC.RECONVERGENT B0 ;  /* 0x0000000000007941 */ /* 0x000fea0003800200 */
.L_x_15877:
[----:B------:R-:W-:Y:S01]  /*20a0*/  F2FP.BF16.F32.PACK_AB R0, RZ, R0 ;  /* 0x00000000ff00723e */ /* 0x000fe200000010ff */
[----:B------:R-:W-:Y:S06]  /*20b0*/  BRA `(.L_x_15858) ;  /* 0x0000000000a87947 */ /* 0x000fec0003800000 */
.L_x_15870:
[----:B------:R-:W-:-:S09]  /*20c0*/  UISETP.NE.AND UP0, UPT, UR4, 0x1c, UPT ;  /* 0x0000001c0400788c */ /* 0x000fd2000bf05270 */
[----:B------:R-:W-:Y:S05]  /*20d0*/  BRA.U !UP0, `(.L_x_15881) ;  /* 0x0000000108947547 */ /* 0x000fea000b800000 */
[----:B------:R-:W-:-:S09]  /*20e0*/  UISETP.NE.AND UP0, UPT, UR4, 0x1d, UPT ;  /* 0x0000001d0400788c */ /* 0x000fd2000bf05270 */
[----:B------:R-:W-:Y:S05]  /*20f0*/  BRA.U !UP0, `(.L_x_15882) ;  /* 0x00000001087c7547 */ /* 0x000fea000b800000 */
[----:B------:R-:W-:-:S09]  /*2100*/  UISETP.NE.AND UP0, UPT, UR4, 0x2c, UPT ;  /* 0x0000002c0400788c */ /* 0x000fd2000bf05270 */
[----:B------:R-:W-:Y:S05]  /*2110*/  BRA.U !UP0, `(.L_x_15883) ;  /* 0x0000000108487547 */ /* 0x000fea000b800000 */
.L_x_15857:
        /* <DEDUP_REMOVED lines=16> */
.L_x_15884:
[----:B------:R-:W-:Y:S01]  /*2220*/  PRMT R0, RZ, 0x7610, R0 ;  /* 0x00007610ff007816 */ /* 0x000fe20000000000 */
[----:B------:R-:W-:Y:S06]  /*2230*/  BRA `(.L_x_15858) ;  /* 0x0000000000487947 */ /* 0x000fec0003800000 */
.L_x_15883:
        /* <DEDUP_REMOVED lines=8> */
.L_x_15886:
[----:B------:R-:W-:Y:S05]  /*22c0*/  BSYNC.RECONVERGENT B0 ;  /* 0x0000000000007941 */ /* 0x000fea0003800200 */
.L_x_15885:
[----:B------:R-:W-:Y:S01]  /*22d0*/  F2FP.BF16.F32.PACK_AB R0, RZ, R0 ;  /* 0x00000000ff00723e */ /* 0x000fe200000010ff */
[----:B------:R-:W-:Y:S06]  /*22e0*/  BRA `(.L_x_15858) ;  /* 0x00000000001c7947 */ /* 0x000fec0003800000 */
.L_x_15882:
[----:B------:R-:W2:Y:S02]  /*22f0*/  LDG.E.64 R2, desc[UR36][R2.64] ;  /* 0x0000002402027981 */ /* 0x000ea4000c1e1b00 */
[----:B--2---:R-:W0:Y:S02]  /*2300*/  I2F.U64 R0, R2 ;  /* 0x0000000200007312 */ /* 0x004e240000301000 */
[----:B0-----:R-:W-:Y:S01]  /*2310*/  F2FP.BF16.F32.PACK_AB R0, RZ, R0 ;  /* 0x00000000ff00723e */ /* 0x001fe200000010ff */
[----:B------:R-:W-:Y:S06]  /*2320*/  BRA `(.L_x_15858) ;  /* 0x00000000000c7947 */ /* 0x000fec0003800000 */
.L_x_15881:
[----:B------:R-:W2:Y:S02]  /*2330*/  LDG.E R2, desc[UR36][R2.64] ;  /* 0x0000002402027981 */ /* 0x000ea4000c1e1900 */
[----:B--2---:R-:W-:-:S04]  /*2340*/  I2FP.F32.U32 R0, R2 ;  /* 0x0000000200007245 */ /* 0x004fc80000201000 */
[----:B------:R-:W-:-:S07]  /*2350*/  F2FP.BF16.F32.PACK_AB R0, RZ, R0 ;  /* 0x00000000ff00723e */ /* 0x000fce00000010ff */
.L_x_15858:
[----:B------:R-:W1:Y:S01]  /*2360*/  LDCU UR5, c[0x0][0x594] ;  /* 0x0000b280ff0577ac */ /* 0x000e620008000800 */
[----:B-----5:R-:W-:Y:S01]  /*2370*/  IMAD.U32 R0, R0, 0x10000, RZ ;  /* 0x0001000000007824 */ /* 0x020fe200078e00ff */
[----:B------:R-:W0:Y:S01]  /*2380*/  LDCU.64 UR6, c[0x0][0x580] ;  /* 0x0000b000ff0677ac */ /* 0x000e220008000a00 */
[----:B------:R-:W-:-:S04]  /*2390*/  UPRMT UR4, UR41, 0x9910, URZ ;  /* 0x0000991029047896 */ /* 0x000fc800080000ff */
[----:B------:R-:W-:Y:S01]  /*23a0*/  UISETP.GT.AND UP0, UPT, UR4, 0x9, UPT ;  /* 0x000000090400788c */ /* 0x000fe2000bf04270 */
[----:B-1----:R-:W-:-:S04]  /*23b0*/  FMUL.FTZ R0, R0, UR5 ;  /* 0x0000000500007c20 */ /* 0x002fc80008410000 */
[----:B------:R1:W2:Y:S01]  /*23c0*/  F2F.BF16.F32 R5, R0 ;  /* 0x0000000000057304 */ /* 0x0002a20000202000 */
[----:B0-----:R-:W-:-:S05]  /*23d0*/  IADD3 R2, P0, PT, R16, UR6, RZ ;  /* 0x0000000610027c10 */ /* 0x001fca000ff1e0ff */
        /* <DEDUP_REMOVED lines=10> */
[----:B-12---:R-:W-:-:S04]  /*2480*/  IMAD.U32 R0, R5, 0x10000, RZ ;  /* 0x0001000005007824 */ /* 0x006fc800078e00ff */
[----:B------:R-:W0:Y:S02]  /*2490*/  F2I.FTZ.TRUNC.NTZ R5, R0 ;  /* 0x0000000000057305 */ /* 0x000e24000021f100 */
[----:B0-----:R0:W-:Y:S01]  /*24a0*/  STG.E.U8 desc[UR36][R2.64], R5 ;  /* 0x0000000502007986 */ /* 0x0011e2000c101124 */
[----:B------:R-:W-:Y:S05]  /*24b0*/  BRA `(.L_x_15892) ;  /* 0x0000000c00807947 */ /* 0x000fea0003800000 */
.L_x_15890:
[----:B--2---:R-:W-:-:S06]  /*24c0*/  SHF.L.U32 R5, R5, 0x10, RZ ;  /* 0x0000001005057819 */ /* 0x004fcc00000006ff */
[----:B------:R-:W0:Y:S02]  /*24d0*/  F2I.S64.TRUNC R4, R5 ;  /* 0x0000000500047311 */ /* 0x000e24000020d900 */
[----:B0-----:R4:W-:Y:S01]  /*24e0*/  STG.E.U8 desc[UR36][R2.64], R4 ;  /* 0x0000000402007986 */ /* 0x0019e2000c101124 */
[----:B------:R-:W-:Y:S05]  /*24f0*/  BRA `(.L_x_15892) ;  /* 0x0000000c00707947 */ /* 0x000fea0003800000 */
.L_x_15889:
[----:B------:R-:W-:-:S09]  /*2500*/  UISETP.NE.AND UP0, UPT, UR4, 0x2, UPT ;  /* 0x000000020400788c */ /* 0x000fd2000bf05270 */
[----:B------:R-:W-:Y:S05]  /*2510*/  BRA.U !UP0, `(.L_x_15893) ;  /* 0x0000000108307547 */ /* 0x000fea000b800000 */
[----:B------:R-:W-:-:S09]  /*2520*/  UISETP.NE.AND UP0, UPT, UR4, 0x3, UPT ;  /* 0x000000030400788c */ /* 0x000fd2000bf05270 */
[----:B------:R-:W-:Y:S05]  /*2530*/  BRA.U !UP0, `(.L_x_15894) ;  /* 0x0000000108187547 */ /* 0x000fea000b800000 */
[----:B------:R-:W-:-:S09]  /*2540*/  UISETP.NE.AND UP0, UPT, UR4, 0x4, UPT ;  /* 0x000000040400788c */ /* 0x000fd2000bf05270 */
[----:B------:R-:W-:Y:S05]  /*2550*/  BRA.U UP0, `(.L_x_15891) ;  /* 0x0000000900b87547 */ /* 0x000fea000b800000 */
[----:B--2---:R-:W-:-:S06]  /*2560*/  IMAD.U32 R5, R5, 0x10000, RZ ;  /* 0x0001000005057824 */ /* 0x004fcc00078e00ff */
[----:B------:R-:W0:Y:S02]  /*2570*/  F2I.S64.TRUNC R4, R5 ;  /* 0x0000000500047311 */ /* 0x000e24000020d900 */
[----:B0-----:R0:W-:Y:S01]  /*2580*/  STG.E.64 desc[UR36][R2.64], R4 ;  /* 0x0000000402007986 */ /* 0x0011e2000c101b24 */
[----:B------:R-:W-:Y:S05]  /*2590*/  BRA `(.L_x_15892) ;  /* 0x0000000c00487947 */ /* 0x000fea0003800000 */
.L_x_15894:
[----:B--2---:R-:W-:-:S06]  /*25a0*/  IMAD.U32 R5, R5, 0x10000, RZ ;  /* 0x0001000005057824 */ /* 0x004fcc00078e00ff */
[----:B------:R-:W0:Y:S02]  /*25b0*/  F2I.FTZ.TRUNC.NTZ R5, R5 ;  /* 0x0000000500057305 */ /* 0x000e24000021f100 */
[----:B0-----:R2:W-:Y:S01]  /*25c0*/  STG.E desc[UR36][R2.64], R5 ;  /* 0x0000000502007986 */ /* 0x0015e2000c101924 */
[----:B------:R-:W-:Y:S05]  /*25d0*/  BRA `(.L_x_15892) ;  /* 0x0000000c00387947 */ /* 0x000fea0003800000 */
.L_x_15893:
[----:B--2---:R-:W-:-:S06]  /*25e0*/  IMAD.U32 R5, R5, 0x10000, RZ ;  /* 0x0001000005057824 */ /* 0x004fcc00078e00ff */
[----:B------:R-:W0:Y:S02]  /*25f0*/  F2I.FTZ.TRUNC.NTZ R5, R5 ;  /* 0x0000000500057305 */ /* 0x000e24000021f100 */
[----:B0-----:R3:W-:Y:S01]  /*2600*/  STG.E.U16 desc[UR36][R2.64], R5 ;  /* 0x0000000502007986 */ /* 0x0017e2000c101524 */
[----:B------:R-:W-:Y:S05]  /*2610*/  BRA `(.L_x_15892) ;  /* 0x0000000c00287947 */ /* 0x000fea0003800000 */
.L_x_15888:
[----:B------:R-:W-:-:S09]  /*2620*/  UISETP.GT.AND UP0, UPT, UR4, 0x6, UPT ;  /* 0x000000060400788c */ /* 0x000fd2000bf04270 */
[----:B------:R-:W-:Y:S05]  /*2630*/  BRA.U UP0, `(.L_x_15895) ;  /* 0x00000001002c7547 */ /* 0x000fea000b800000 */
[----:B------:R-:W-:-:S09]  /*2640*/  UISETP.NE.AND UP0, UPT, UR4, 0x5, UPT ;  /* 0x000000050400788c */ /* 0x000fd2000bf05270 */
[----:B------:R-:W-:Y:S05]  /*2650*/  BRA.U !UP0, `(.L_x_15896) ;  /* 0x0000000108147547 */ /* 0x000fea000b800000 */
[----:B------:R-:W-:-:S09]  /*2660*/  UISETP.NE.AND UP0, UPT, UR4, 0x6, UPT ;  /* 0x000000060400788c */ /* 0x000fd2000bf05270 */
[----:B------:R-:W-:Y:S05]  /*2670*/  BRA.U UP0, `(.L_x_15891) ;  /* 0x0000000900707547 */ /* 0x000fea000b800000 */
[----:B--2---:R-:W-:-:S05]  /*2680*/  SHF.L.U32 R5, R5, 0x10, RZ ;  /* 0x0000001005057819 */ /* 0x004fca00000006ff */
[----:B------:R0:W-:Y:S01]  /*2690*/  STG.E desc[UR36][R2.64], R5 ;  /* 0x0000000502007986 */ /* 0x0001e2000c101924 */
[----:B------:R-:W-:Y:S05]  /*26a0*/  BRA `(.L_x_15892) ;  /* 0x0000000c00047947 */ /* 0x000fea0003800000 */
.L_x_15896:
[----:B-12---:R-:W-:-:S05]  /*26b0*/  IMAD.U32 R0, R5, 0x10000, RZ ;  /* 0x0001000005007824 */ /* 0x006fca00078e00ff */
[----:B------:R-:W-:-:S05]  /*26c0*/  F2FP.F16.F32.PACK_AB R0, RZ, R0 ;  /* 0x00000000ff00723e */ /* 0x000fca00000000ff */
[----:B------:R0:W-:Y:S01]  /*26d0*/  STG.E.U16 desc[UR36][R2.64], R0 ;  /* 0x0000000002007986 */ /* 0x0001e2000c101524 */
[----:B------:R-:W-:Y:S05]  /*26e0*/  BRA `(.L_x_15892) ;  /* 0x0000000800f47947 */ /* 0x000fea0003800000 */
.L_x_15895:
[----:B------:R-:W-:-:S09]  /*26f0*/  UISETP.NE.AND UP0, UPT, UR4, 0x7, UPT ;  /* 0x000000070400788c */ /* 0x000fd2000bf05270 */
[----:B------:R-:W-:Y:S05]  /*2700*/  BRA.U !UP0, `(.L_x_15897) ;  /* 0x0000000108347547 */ /* 0x000fea000b800000 */
[----:B------:R-:W-:-:S09]  /*2710*/  UISETP.NE.AND UP0, UPT, UR4, 0x8, UPT ;  /* 0x000000080400788c */ /* 0x000fd2000bf05270 */
[----:B------:R-:W-:Y:S05]  /*2720*/  BRA.U !UP0, `(.L_x_15898) ;  /* 0x0000000108187547 */ /* 0x000fea000b800000 */
[----:B------:R-:W-:-:S09]  /*2730*/  UISETP.NE.AND UP0, UPT, UR4, 0x9, UPT ;  /* 0x000000090400788c */ /* 0x000fd2000bf05270 */
[----:B------:R-:W-:Y:S05]  /*2740*/  BRA.U UP0, `(.L_x_15891) ;  /* 0x00000009003c7547 */ /* 0x000fea000b800000 */
[----:B--2---:R-:W-:Y:S02]  /*2750*/  IMAD.U32 R4, R5, 0x10000, RZ ;  /* 0x0001000005047824 */ /* 0x004fe400078e00ff */
[----:B------:R-:W-:-:S05]  /*2760*/  IMAD.MOV.U32 R5, RZ, RZ, RZ ;  /* 0x000000ffff057224 */ /* 0x000fca00078e00ff */
[----:B------:R0:W-:Y:S01]  /*2770*/  STG.E.64 desc[UR36][R2.64], R4 ;  /* 0x0000000402007986 */ /* 0x0001e2000c101b24 */
[----:B------:R-:W-:Y:S05]  /*2780*/  BRA `(.L_x_15892) ;  /* 0x0000000800cc7947 */ /* 0x000fea0003800000 */
.L_x_15898:
[----:B--2---:R-:W-:-:S04]  /*2790*/  SHF.L.U32 R5, R5, 0x10, RZ ;  /* 0x0000001005057819 */ /* 0x004fc800000006ff */
[----:B------:R-:W-:-:S04]  /*27a0*/  F2FP.F16.F32.PACK_AB R5, RZ, R5 ;  /* 0x00000005ff05723e */ /* 0x000fc800000000ff */
[----:B------:R-:W-:-:S05]  /*27b0*/  PRMT R5, R5, 0x5410, RZ ;  /* 0x0000541005057816 */ /* 0x000fca00000000ff */
[----:B------:R0:W-:Y:S01]  /*27c0*/  STG.E desc[UR36][R2.64], R5 ;  /* 0x0000000502007986 */ /* 0x0001e2000c101924 */
[----:B------:R-:W-:Y:S05]  /*27d0*/  BRA `(.L_x_15892) ;  /* 0x0000000800b87947 */ /* 0x000fea0003800000 */
.L_x_15897:
[----:B--2---:R-:W-:-:S04]  /*27e0*/  IMAD.U32 R4, R5, 0x10000, RZ ;  /* 0x0001000005047824 */ /* 0x004fc800078e00ff */
[----:B------:R-:W-:-:S06]  /*27f0*/  FMUL.FTZ R4, R4, 1 ;  /* 0x3f80000004047820 */ /* 0x000fcc0000410000 */
[----:B------:R-:W0:Y:S02]  /*2800*/  F2F.F64.F32 R4, R4 ;  /* 0x0000000400047310 */ /* 0x000e240000201800 */
[----:B0-----:R0:W-:Y:S01]  /*2810*/  STG.E.64 desc[UR36][R2.64], R4 ;  /* 0x0000000402007986 */ /* 0x0011e2000c101b24 */
[----:B------:R-:W-:Y:S05]  /*2820*/  BRA `(.L_x_15892) ;  /* 0x0000000800a47947 */ /* 0x000fea0003800000 */
.L_x_15887:
        /* <DEDUP_REMOVED lines=8> */
[----:B--2---:R-:W-:-:S05]  /*28b0*/  IMAD.U32 R5, R5, 0x10000, RZ ;  /* 0x0001000005057824 */ /* 0x004fca00078e00ff */
[----:B------:R-:W-:-:S04]  /*28c0*/  FSETP.NEU.FTZ.AND P0, PT, R5, RZ, PT ;  /* 0x000000ff0500720b */ /* 0x000fc80003f1d000 */
[----:B------:R-:W-:-:S05]  /*28d0*/  SEL R5, RZ, 0x1, !P0 ;  /* 0x00000001ff057807 */ /* 0x000fca0004000000 */
[----:B------:R0:W-:Y:S01]  /*28e0*/  STG.E.U8 desc[UR36][R2.64], R5 ;  /* 0x0000000502007986 */ /* 0x0001e2000c101124 */
[----:B------:R-:W-:Y:S05]  /*28f0*/  BRA `(.L_x_15892) ;  /* 0x0000000800707947 */ /* 0x000fea0003800000 */
.L_x_15901:
[----:B--2---:R-:W-:Y:S01]  /*2900*/  IMAD.U32 R5, R5, 0x10000, RZ ;  /* 0x0001000005057824 */ /* 0x004fe200078e00ff */
[----:B------:R-:W-:-:S03]  /*2910*/  CS2R R6, SRZ ;  /* 0x0000000000067805 */ /* 0x000fc6000001ff00 */
[----:B------:R-:W-:-:S06]  /*2920*/  FMUL.FTZ R5, R5, 1 ;  /* 0x3f80000005057820 */ /* 0x000fcc0000410000 */
[----:B------:R-:W0:Y:S02]  /*2930*/  F2F.F64.F32 R4, R5 ;  /* 0x0000000500047310 */ /* 0x000e240000201800 */
[----:B0-----:R0:W-:Y:S01]  /*2940*/  STG.E.128 desc[UR36][R2.64], R4 ;  /* 0x0000000402007986 */ /* 0x0011e2000c101d24 */
[----:B------:R-:W-:Y:S05]  /*2950*/  BRA `(.L_x_15892) ;  /* 0x0000000800587947 */ /* 0x000fea0003800000 */
.L_x_15900:
[----:B------:R-:W-:-:S09]  /*2960*/  UISETP.NE.AND UP0, UPT, UR4, 0xf, UPT ;  /* 0x0000000f0400788c */ /* 0x000fd2000bf05270 */
[----:B------:R-:W-:Y:S05]  /*2970*/  BRA.U !UP0, `(.L_x_15902) ;  /* 0x0000000108a07547 */ /* 0x000fea000b800000 */
[----:B------:R-:W-:-:S09]  /*2980*/  UISETP.NE.AND UP0, UPT, UR4, 0x17, UPT ;  /* 0x000000170400788c */ /* 0x000fd2000bf05270 */
[----:B------:R-:W-:Y:S05]  /*2990*/  BRA.U !UP0, `(.L_x_15903) ;  /* 0x00000001084c7547 */ /* 0x000fea000b800000 */
[----:B------:R-:W-:-:S09]  /*29a0*/  UISETP.NE.AND UP0, UPT, UR4, 0x18, UPT ;  /* 0x000000180400788c */ /* 0x000fd2000bf05270 */
[----:B------:R-:W-:Y:S05]  /*29b0*/  BRA.U UP0, `(.L_x_15891) ;  /* 0x0000000500a07547 */ /* 0x000fea000b800000 */
[----:B--2---:R-:W-:Y:S01]  /*29c0*/  SHF.L.U32 R7, R5, 0x10, RZ ;  /* 0x0000001005077819 */ /* 0x004fe200000006ff */
[----:B------:R-:W-:Y:S01]  /*29d0*/  BSSY.RECONVERGENT B0, `(.L_x_15904) ;  /* 0x000000c000007945 */ /* 0x000fe20003800200 */
[----:B-1----:R-:W-:Y:S02]  /*29e0*/  IMAD.MOV.U32 R0, RZ, RZ, 0x7f ;  /* 0x0000007fff007424 */ /* 0x002fe400078e00ff */
        /* <DEDUP_REMOVED lines=10> */
.L_x_15905:
[----:B------:R-:W-:Y:S05]  /*2a90*/  BSYNC.RECONVERGENT B0 ;  /* 0x0000000000007941 */ /* 0x000fea0003800200 */
.L_x_15904:
[----:B------:R-:W-:-:S05]  /*2aa0*/  LOP3.LUT R5, R0, 0x80, R5, 0xf8, !PT ;  /* 0x0000008000057812 */ /* 0x000fca00078ef805 */
[----:B------:R0:W-:Y:S01]  /*2ab0*/  STG.E.U8 desc[UR36][R2.64], R5 ;  /* 0x0000000502007986 */ /* 0x0001e2000c101124 */
[----:B------:R-:W-:Y:S05]  /*2ac0*/  BRA `(.L_x_15892) ;  /* 0x0000000400fc7947 */ /* 0x000fea0003800000 */
.L_x_15903:
[----:B--2---:R-:W-:Y:S01]  /*2ad0*/  IMAD.U32 R7, R5, 0x10000, RZ ;  /* 0x0001000005077824 */ /* 0x004fe200078e00ff */
[----:B------:R-:W-:Y:S04]  /*2ae0*/  BSSY.RECONVERGENT B0, `(.L_x_15906) ;  /* 0x000000e000007945 */ /* 0x000fe80003800200 */
[----:B------:R-:W-:Y:S02]  /*2af0*/  LOP3.LUT R6, R7, 0x7fffffff, RZ, 0xc0, !PT ;  /* 0x7fffffff07067812 */ /* 0x000fe400078ec0ff */
[----:B------:R-:W-:Y:S02]  /*2b00*/  SHF.R.U32.HI R5, RZ, 0x18, R7 ;  /* 0x00000018ff057819 */ /* 0x000fe40000011607 */
[----:B------:R-:W-:-:S13]  /*2b10*/  ISETP.GE.U32.AND P1, PT, R6, 0x47800000, PT ;  /* 0x478000000600780c */ /* 0x000fda0003f26070 */
[----:B-1----:R-:W-:Y:S01]  /*2b20*/  @P1 IMAD.MOV.U32 R0, RZ, RZ, 0x7f ;  /* 0x0000007fff001424 */ /* 0x002fe200078e00ff */
        /* <DEDUP_REMOVED lines=9> */
.L_x_15907:
[----:B------:R-:W-:Y:S05]  /*2bc0*/  BSYNC.RECONVERGENT B0 ;  /* 0x0000000000007941 */ /* 0x000fea0003800200 */
.L_x_15906:
[----:B------:R-:W-:-:S05]  /*2bd0*/  LOP3.LUT R5, R0, 0x80, R5, 0xf8, !PT ;  /* 0x0000008000057812 */ /* 0x000fca00078ef805 */
[----:B------:R0:W-:Y:S01]  /*2be0*/  STG.E.U8 desc[UR36][R2.64], R5 ;  /* 0x0000000502007986 */ /* 0x0001e2000c101124 */
[----:B------:R-:W-:Y:S05]  /*2bf0*/  BRA `(.L_x_15892) ;  /* 0x0000000400b07947 */ /* 0x000fea0003800000 */
.L_x_15902:
[----:B--2---:R0:W-:Y:S01]  /*2c00*/  STG.E.U16 desc[UR36][R2.64], R5 ;  /* 0x0000000502007986 */ /* 0x0041e2000c101524 */
[----:B------:R-:W-:Y:S05]  /*2c10*/  BRA `(.L_x_15892) ;  /* 0x0000000400a87947 */ /* 0x000fea0003800000 */
.L_x_15899:
        /* <DEDUP_REMOVED lines=8> */
[----:B--2---:R-:W-:-:S06]  /*2ca0*/  SHF.L.U32 R5, R5, 0x10, RZ ;  /* 0x0000001005057819 */ /* 0x004fcc00000006ff */
[----:B------:R-:W0:Y:S02]  /*2cb0*/  F2I.FTZ.U32.TRUNC.NTZ R5, R5 ;  /* 0x0000000500057305 */ /* 0x000e24000021f000 */
[----:B0-----:R0:W-:Y:S01]  /*2cc0*/  STG.E.U16 desc[UR36][R2.64], R5 ;  /* 0x0000000502007986 */ /* 0x0011e2000c101524 */
[----:B------:R-:W-:Y:S05]  /*2cd0*/  BRA `(.L_x_15892) ;  /* 0x0000000400787947 */ /* 0x000fea0003800000 */
.L_x_15910:
[----:B--2---:R-:W-:Y:S01]  /*2ce0*/  IMAD.U32 R5, R5, 0x10000, RZ ;  /* 0x0001000005057824 */ /* 0x004fe200078e00ff */
[----:B------:R-:W-:Y:S01]  /*2cf0*/  BSSY.RECONVERGENT B0, `(.L_x_15911) ;  /* 0x0000014000007945 */ /* 0x000fe20003800200 */
[----:B-1----:R-:W-:-:S03]  /*2d00*/  IMAD.MOV.U32 R0, RZ, RZ, 0x80 ;  /* 0x00000080ff007424 */ /* 0x002fc600078e00ff */
        /* <DEDUP_REMOVED lines=10> */
.L_x_15913:
[----:B------:R-:W-:-:S04]  /*2db0*/  SHF.R.U32.HI R0, RZ, 0x14, R5 ;  /* 0x00000014ff007819 */ /* 0x000fc80000011605 */
[----:B------:R-:W-:-:S04]  /*2dc0*/  LOP3.LUT R0, R0, 0x1, RZ, 0xc0, !PT ;  /* 0x0000000100007812 */ /* 0x000fc800078ec0ff */
[----:B------:R-:W-:-:S04]  /*2dd0*/  IADD3 R0, PT, PT, R5, 0x487ffff, R0 ;  /* 0x0487ffff05007810 */ /* 0x000fc80007ffe000 */
[----:B------:R-:W-:-:S04]  /*2de0*/  SHF.R.U32.HI R0, RZ, 0x14, R0 ;  /* 0x00000014ff007819 */ /* 0x000fc80000011600 */
[----:B------:R-:W-:-:S07]  /*2df0*/  LOP3.LUT R4, R0, 0xff, RZ, 0xc0, !PT ;  /* 0x000000ff00047812 */ /* 0x000fce00078ec0ff */
.L_x_15914:
[----:B------:R-:W-:-:S04]  /*2e00*/  SHF.R.U32.HI R5, RZ, 0x18, R5 ;  /* 0x00000018ff057819 */ /* 0x000fc80000011605 */
[----:B------:R-:W-:-:S04]  /*2e10*/  LOP3.LUT R4, R4, 0x80, R5, 0xf8, !PT ;  /* 0x0000008004047812 */ /* 0x000fc800078ef805 */
[----:B------:R-:W-:-:S07]  /*2e20*/  PRMT R0, R4, 0x7610, R0 ;  /* 0x0000761004007816 */ /* 0x000fce0000000000 */
.L_x_15912:
[----:B------:R-:W-:Y:S05]  /*2e30*/  BSYNC.RECONVERGENT B0 ;  /* 0x0000000000007941 */ /* 0x000fea0003800200 */
.L_x_15911:
[----:B------:R0:W-:Y:S01]  /*2e40*/  STG.E.U8 desc[UR36][R2.64], R0 ;  /* 0x0000000002007986 */ /* 0x0001e2000c101124 */
[----:B------:R-:W-:Y:S05]  /*2e50*/  BRA `(.L_x_15892) ;  /* 0x0000000400187947 */ /* 0x000fea0003800000 */
.L_x_15909:
[----:B--2---:R-:W-:Y:S01]  /*2e60*/  IMAD.U32 R5, R5, 0x10000, RZ ;  /* 0x0001000005057824 */ /* 0x004fe200078e00ff */
[----:B------:R-:W-:Y:S01]  /*2e70*/  BSSY.RECONVERGENT B0, `(.L_x_15915) ;  /* 0x0000014000007945 */ /* 0x000fe20003800200 */
[----:B-1----:R-:W-:-:S03]  /*2e80*/  MOV R0, 0x80 ;  /* 0x0000008000007802 */ /* 0x002fc60000000f00 */
        /* <DEDUP_REMOVED lines=10> */
.L_x_15917:
[----:B------:R-:W-:-:S04]  /*2f30*/  SHF.R.U32.HI R0, RZ, 0x15, R5 ;  /* 0x00000015ff007819 */ /* 0x000fc80000011605 */
[----:B------:R-:W-:-:S04]  /*2f40*/  LOP3.LUT R0, R0, 0x1, RZ, 0xc0, !PT ;  /* 0x0000000100007812 */ /* 0x000fc800078ec0ff */
[----:B------:R-:W-:-:S04]  /*2f50*/  IADD3 R0, PT, PT, R5, 0x88fffff, R0 ;  /* 0x088fffff05007810 */ /* 0x000fc80007ffe000 */
[----:B------:R-:W-:-:S04]  /*2f60*/  SHF.R.U32.HI R0, RZ, 0x15, R0 ;  /* 0x00000015ff007819 */ /* 0x000fc80000011600 */
[----:B------:R-:W-:-:S07]  /*2f70*/  LOP3.LUT R4, R0, 0xff, RZ, 0xc0, !PT ;  /* 0x000000ff00047812 */ /* 0x000fce00078ec0ff */
.L_x_15918:
[----:B------:R-:W-:-:S04]  /*2f80*/  SHF.R.U32.HI R5, RZ, 0x18, R5 ;  /* 0x00000018ff057819 */ /* 0x000fc80000011605 */
[----:B------:R-:W-:-:S04]  /*2f90*/  LOP3.LUT R4, R4, 0x80, R5, 0xf8, !PT ;  /* 0x0000008004047812 */ /* 0x000fc800078ef805 */
[----:B------:R-:W-:-:S07]  /*2fa0*/  PRMT R0, R4, 0x7610, R0 ;  /* 0x0000761004007816 */ /* 0x000fce0000000000 */
.L_x_15916:
[----:B------:R-:W-:Y:S05]  /*2fb0*/  BSYNC.RECONVERGENT B0 ;  /* 0x0000000000007941 */ /* 0x000fea0003800200 */
.L_x_15915:
[----:B------:R0:W-:Y:S01]  /*2fc0*/  STG.E.U8 desc[UR36][R2.64], R0 ;  /* 0x0000000002007986 */ /* 0x0001e2000c101124 */
[----:B------:R-:W-:Y:S05]  /*2fd0*/  BRA `(.L_x_15892) ;  /* 0x0000000000b87947 */ /* 0x000fea0003800000 */
.L_x_15908:
[----:B------:R-:W-:-:S09]  /*2fe0*/  UISETP.NE.AND UP0, UPT, UR4, 0x1c, UPT ;  /* 0x0000001c0400788c */ /* 0x000fd2000bf05270 */
[----:B------:R-:W-:Y:S05]  /*2ff0*/  BRA.U !UP0, `(.L_x_15919) ;  /* 0x0000000108a47547 */ /* 0x000fea000b800000 */
[----:B------:R-:W-:-:S09]  /*3000*/  UISETP.NE.AND UP0, UPT, UR4, 0x1d, UPT ;  /* 0x0000001d0400788c */ /* 0x000fd2000bf05270 */
[----:B------:R-:W-:Y:S05]  /*3010*/  BRA.U !UP0, `(.L_x_15920) ;  /* 0x00000001088c7547 */ /* 0x000fea000b800000 */
[----:B------:R-:W-:-:S09]  /*3020*/  UISETP.NE.AND UP0, UPT, UR4, 0x2c, UPT ;  /* 0x0000002c0400788c */ /* 0x000fd2000bf05270 */
[----:B------:R-:W-:Y:S05]  /*3030*/  BRA.U !UP0, `(.L_x_15921) ;  /* 0x0000000108447547 */ /* 0x000fea000b800000 */
.L_x_15891:
[----:B-1----:R-:W-:Y:S01]  /*3040*/  MOV R0, 0x0 ;  /* 0x0000000000007802 */ /* 0x002fe20000000f00 */
        /* <DEDUP_REMOVED lines=8> */
[----:B--2---:R-:W-:-:S02]  /*30d0*/  IMAD.U32 R5, RZ, RZ, UR7 ;  /* 0x00000007ff057e24 */ /* 0x004fc4000f8e00ff */
[----:B----4-:R-:W-:Y:S01]  /*30e0*/  IMAD.U32 R6, RZ, RZ, UR8 ;  /* 0x00000008ff067e24 */ /* 0x010fe2000f8e00ff */
[----:B------:R-:W-:Y:S01]  /*30f0*/  MOV R7, UR9 ;  /* 0x0000000900077c02 */ /* 0x000fe20008000f00 */
[----:B-----5:R-:W-:Y:S02]  /*3100*/  IMAD.U32 R10, RZ, RZ, UR4 ;  /* 0x00000004ff0a7e24 */ /* 0x020fe4000f8e00ff */
[----:B-1----:R-:W-:-:S07]  /*3110*/  IMAD.U32 R11, RZ, RZ, UR5 ;  /* 0x00000005ff0b7e24 */ /* 0x002fce000f8e00ff */
[----:B------:R-:W-:-:S07]  /*3120*/  LEPC R20, `(.L_x_15922) ;  /* 0x000000001014794e */ /* 0x000fce0000000000 */
[----:B---3--:R-:W-:Y:S05]  /*3130*/  CALL.ABS.NOINC R2 ;  /* 0x0000000002007343 */ /* 0x008fea0003c00000 */
.L_x_15922:
[----:B------:R-:W-:Y:S05]  /*3140*/  BRA `(.L_x_15892) ;  /* 0x00000000005c7947 */ /* 0x000fea0003800000 */
.L_x_15921:
[----:B--2---:R-:W-:-:S05]  /*3150*/  IMAD.U32 R5, R5, 0x10000, RZ ;  /* 0x0001000005057824 */ /* 0x004fca00078e00ff */
[----:B------:R-:W-:-:S04]  /*3160*/  SHF.R.U32.HI R6, RZ, 0x17, R5 ;  /* 0x00000017ff067819 */ /* 0x000fc80000011605 */
[----:B------:R-:W-:-:S04]  /*3170*/  LOP3.LUT R4, R6, 0xff, RZ, 0xc0, !PT ;  /* 0x000000ff06047812 */ /* 0x000fc800078ec0ff */
[----:B------:R-:W-:-:S13]  /*3180*/  ISETP.NE.AND P1, PT, R4, 0xff, PT ;  /* 0x000000ff0400780c */ /* 0x000fda0003f25270 */
[--C-:B-1----:R-:W-:Y:S02]  /*3190*/  @P1 SHF.R.U32.HI R0, RZ, 0x16, R5.reuse ;  /* 0x00000016ff001819 */ /* 0x102fe40000011605 */
        /* <DEDUP_REMOVED lines=11> */
.L_x_15920:
[----:B--2---:R-:W-:-:S06]  /*3250*/  IMAD.U32 R5, R5, 0x10000, RZ ;  /* 0x0001000005057824 */ /* 0x004fcc00078e00ff */
[----:B------:R-:W0:Y:S02]  /*3260*/  F2I.U64.TRUNC R4, R5 ;  /* 0x0000000500047311 */ /* 0x000e24000020d800 */
[----:B0-----:R0:W-:Y:S01]  /*3270*/  STG.E.64 desc[UR36][R2.64], R4 ;  /* 0x0000000402007986 */ /* 0x0011e2000c101b24 */
[----:B------:R-:W-:Y:S05]  /*3280*/  BRA `(.L_x_15892) ;  /* 0x00000000000c7947 */ /* 0x000fea0003800000 */
.L_x_15919:
[----:B--2---:R-:W-:-:S06]  /*3290*/  SHF.L.U32 R5, R5, 0x10, RZ ;  /* 0x0000001005057819 */ /* 0x004fcc00000006ff */
[----:B------:R-:W0:Y:S02]  /*32a0*/  F2I.FTZ.U32.TRUNC.NTZ R5, R5 ;  /* 0x0000000500057305 */ /* 0x000e24000021f000 */
[----:B0-----:R0:W-:Y:S02]  /*32b0*/  STG.E desc[UR36][R2.64], R5 ;  /* 0x0000000502007986 */ /* 0x0011e4000c101924 */
.L_x_15892:
[----:B------:R-:W-:-:S07]  /*32c0*/  VIADD R17, R17, 0x80 ;  /* 0x0000008011117836 */ /* 0x000fce0000000000 */
.L_x_15851:
[----:B------:R-:W-:Y:S05]  /*32d0*/  BSYNC.RECONVERGENT B6 ;  /* 0x0000000000067941 */ /* 0x000fea0003800200 */
.L_x_15850:
        /* <DEDUP_REMOVED lines=307> */
.L_x_15925:
        /* <DEDUP_REMOVED lines=18> */
.L_x_15929:
[----:B------:R-:W2:Y:S02]  /*4730*/  LDG.E.U8 R2, desc[UR36][R2.64] ;  /* 0x0000002402027981 */ /* 0x000ea4000c1e1100 */
[----:B--2---:R-:W-:-:S04]  /*4740*/  I2FP.F32.U32 R0, R2 ;  /* 0x0000000200007245 */ /* 0x004fc80000201000 */
[----:B------:R-:W-:Y:S01]  /*4750*/  F2FP.BF16.F32.PACK_AB R0, RZ, R0 ;  /* 0x00000000ff00723e */ /* 0x000fe200000010ff */
[----:B------:R-:W-:Y:S06]  /*4760*/  BRA `(.L_x_15931) ;  /* 0x0000000c00847947 */ /* 0x000fec0003800000 */
.L_x_15928:
        /* <DEDUP_REMOVED lines=10> */
.L_x_15933:
[----:B------:R-:W2:Y:S02]  /*4810*/  LDG.E R2, desc[UR36][R2.64] ;  /* 0x0000002402027981 */ /* 0x000ea4000c1e1900 */
[----:B--2---:R-:W-:-:S04]  /*4820*/  I2FP.F32.S32 R0, R2 ;  /* 0x0000000200007245 */ /* 0x004fc80000201400 */
[----:B------:R-:W-:Y:S01]  /*4830*/  F2FP.BF16.F32.PACK_AB R0, RZ, R0 ;  /* 0x00000000ff00723e */ /* 0x000fe200000010ff */
[----:B------:R-:W-:Y:S06]  /*4840*/  BRA `(.L_x_15931) ;  /* 0x0000000c004c7947 */ /* 0x000fec0003800000 */
.L_x_15932:
[----:B------:R-:W2:Y:S02]  /*4850*/  LDG.E.U16 R2, desc[UR36][R2.64] ;  /* 0x0000002402027981 */ /* 0x000ea4000c1e1500 */
[----:B--2---:R-:W0:Y:S02]  /*4860*/  I2F.S16 R0, R2 ;  /* 0x0000000200007306 */ /* 0x004e240000101400 */
[----:B0-----:R-:W-:Y:S01]  /*4870*/  F2FP.BF16.F32.PACK_AB R0, RZ, R0 ;  /* 0x00000000ff00723e */ /* 0x001fe200000010ff */
[----:B------:R-:W-:Y:S06]  /*4880*/  BRA `(.L_x_15931) ;  /* 0x0000000c003c7947 */ /* 0x000fec0003800000 */
.L_x_15927:
        /* <DEDUP_REMOVED lines=9> */
.L_x_15935:
[----:B------:R-:W2:Y:S02]  /*4920*/  LDG.E.U16 R0, desc[UR36][R2.64] ;  /* 0x0000002402007981 */ /* 0x000ea4000c1e1500 */
[----:B--2---:R-:W-:-:S05]  /*4930*/  HADD2.F32 R0, -RZ, R0.H0_H0 ;  /* 0x20000000ff007230 */ /* 0x004fca0000004100 */
[----:B------:R-:W-:Y:S01]  /*4940*/  F2FP.BF16.F32.PACK_AB R0, RZ, R0 ;  /* 0x00000000ff00723e */ /* 0x000fe200000010ff */
[----:B------:R-:W-:Y:S06]  /*4950*/  BRA `(.L_x_15931) ;  /* 0x0000000c00087947 */ /* 0x000fec0003800000 */
.L_x_15934:
        /* <DEDUP_REMOVED lines=9> */
.L_x_15937:
[----:B------:R-:W2:Y:S02]  /*49f0*/  LDG.E.U16 R2, desc[UR36][R2.64] ;  /* 0x0000002402027981 */ /* 0x000ea4000c1e1500 */
[----:B--2---:R-:W-:-:S05]  /*4a00*/  HADD2.F32 R0, -RZ, R2.H0_H0 ;  /* 0x20000002ff007230 */ /* 0x004fca0000004100 */
[----:B------:R-:W-:Y:S01]  /*4a10*/  F2FP.BF16.F32.PACK_AB R0, RZ, R0 ;  /* 0x00000000ff00723e */ /* 0x000fe200000010ff */
[----:B------:R-:W-:Y:S06]  /*4a20*/  BRA `(.L_x_15931) ;  /* 0x0000000800d47947 */ /* 0x000fec0003800000 */
.L_x_15936:
        /* <DEDUP_REMOVED lines=8> */
.L_x_15926:
        /* <DEDUP_REMOVED lines=13> */
.L_x_15940:
        /* <DEDUP_REMOVED lines=8> */
.L_x_15939:
        /* <DEDUP_REMOVED lines=27> */
.L_x_15942:
        /* <DEDUP_REMOVED lines=13> */
.L_x_15941:
[----:B------:R0:W5:Y:S01]  /*4e80*/  LDG.E.U16 R0, desc[UR36][R2.64] ;  /* 0x0000002402007981 */ /* 0x000162000c1e1500 */
[----:B------:R-:W-:Y:S05]  /*4e90*/  BRA `(.L_x_15931) ;  /* 0x0000000400b87947 */ /* 0x000fea0003800000 */
.L_x_15938:
        /* <DEDUP_REMOVED lines=12> */
.L_x_15945:
        /* <DEDUP_REMOVED lines=21> */
.L_x_15949:
[----:B------:R-:W-:Y:S05]  /*50b0*/  BSYNC.RECONVERGENT B1 ;  /* 0x0000000000017941 */ /* 0x000fea0003800200 */
.L_x_15948:
[----:B------:R-:W-:Y:S01]  /*50c0*/  IMAD.SHL.U32 R0, R0, 0x100000, RZ ;  /* 0x0010000000007824 */ /* 0x000fe200078e00ff */
[----:B------:R-:W-:-:S04]  /*50d0*/  LEA R2, R2, 0x3b800000, 0x17 ;  /* 0x3b80000002027811 */ /* 0x000fc800078eb8ff */
[----:B------:R-:W-:-:S07]  /*50e0*/  LOP3.LUT R0, R2, R0, R7, 0xfe, !PT ;  /* 0x0000000002007212 */ /* 0x000fce00078efe07 */
.L_x_15947:
[----:B------:R-:W-:Y:S05]  /*50f0*/  BSYNC.RECONVERGENT B0 ;  /* 0x0000000000007941 */ /* 0x000fea0003800200 */
.L_x_15946:
[----:B------:R-:W-:Y:S01]  /*5100*/  F2FP.BF16.F32.PACK_AB R0, RZ, R0 ;  /* 0x00000000ff00723e */ /* 0x000fe200000010ff */
[----:B------:R-:W-:Y:S06]  /*5110*/  BRA `(.L_x_15931) ;  /* 0x0000000400187947 */ /* 0x000fec0003800000 */
.L_x_15944:
        /* <DEDUP_REMOVED lines=21> */
.L_x_15953:
[----:B------:R-:W-:Y:S05]  /*5270*/  BSYNC.RECONVERGENT B1 ;  /* 0x0000000000017941 */ /* 0x000fea0003800200 */
.L_x_15952:
[----:B------:R-:W-:Y:S01]  /*5280*/  IMAD.SHL.U32 R0, R0, 0x200000, RZ ;  /* 0x0020000000007824 */ /* 0x000fe200078e00ff */
[----:B------:R-:W-:-:S04]  /*5290*/  LEA R2, R2, 0x37800000, 0x17 ;  /* 0x3780000002027811 */ /* 0x000fc800078eb8ff */
[----:B------:R-:W-:-:S07]  /*52a0*/  LOP3.LUT R0, R2, R0, R7, 0xfe, !PT ;  /* 0x0000000002007212 */ /* 0x000fce00078efe07 */
.L_x_15951:
[----:B------:R-:W-:Y:S05]  /*52b0*/  BSYNC.RECONVERGENT B0 ;  /* 0x0000000000007941 */ /* 0x000fea0003800200 */
.L_x_15950:
[----:B------:R-:W-:Y:S01]  /*52c0*/  F2FP.BF16.F32.PACK_AB R0, RZ, R0 ;  /* 0x00000000ff00723e */ /* 0x000fe200000010ff */
[----:B------:R-:W-:Y:S06]  /*52d0*/  BRA `(.L_x_15931) ;  /* 0x0000000000a87947 */ /* 0x000fec0003800000 */
.L_x_15943:
        /* <DEDUP_REMOVED lines=14> */
.L_x_15957:
[----:B------:R-:W-:Y:S05]  /*53c0*/  BSYNC.RECONVERGENT B0 ;  /* 0x0000000000007941 */ /* 0x000fea0003800200 */
.L_x_15956:
[----:B------:R-:W-:Y:S01]  /*53d0*/  F2FP.BF16.F32.PACK_AB R0, RZ, R0 ;  /* 0x00000000ff00723e */ /* 0x000fe200000010ff */
[----:B------:R-:W-:Y:S06]  /*53e0*/  BRA `(.L_x_15931) ;  /* 0x0000000000647947 */ /* 0x000fec0003800000 */
.L_x_15930:
        /* <DEDUP_REMOVED lines=16> */
.L_x_15958:
[----:B------:R-:W-:Y:S01]  /*54f0*/  PRMT R0, RZ, 0x7610, R0 ;  /* 0x00007610ff007816 */ /* 0x000fe20000000000 */
[----:B------:R-:W-:Y:S06]  /*5500*/  BRA `(.L_x_15931) ;  /* 0x00000000001c7947 */ /* 0x000fec0003800000 */
.L_x_15955:
[----:B------:R-:W2:Y:S02]  /*5510*/  LDG.E.64 R2, desc[UR36][R2.64] ;  /* 0x0000002402027981 */ /* 0x000ea4000c1e1b00 */
[----:B--2---:R-:W0:Y:S02]  /*5520*/  I2F.U64 R0, R2 ;  /* 0x0000000200007312 */ /* 0x004e240000301000 */
[----:B0-----:R-:W-:Y:S01]  /*5530*/  F2FP.BF16.F32.PACK_AB R0, RZ, R0 ;  /* 0x00000000ff00723e */ /* 0x001fe200000010ff */
[----:B------:R-:W-:Y:S06]  /*5540*/  BRA `(.L_x_15931) ;  /* 0x00000000000c7947 */ /* 0x000fec0003800000 */
.L_x_15954:
[----:B------:R-:W2:Y:S02]  /*5550*/  LDG.E R2, desc[UR36][R2.64] ;  /* 0x0000002402027981 */ /* 0x000ea4000c1e1900 */
[----:B--2---:R-:W-:-:S04]  /*5560*/  I2FP.F32.U32 R0, R2 ;  /* 0x0000000200007245 */ /* 0x004fc80000201000 */
[----:B------:R-:W-:-:S07]  /*5570*/  F2FP.BF16.F32.PACK_AB R0, RZ, R0 ;  /* 0x00000000ff00723e */ /* 0x000fce00000010ff */
.L_x_15931:
[----:B------:R-:W1:Y:S01]  /*5580*/  LDCU UR5, c[0x0][0x594] ;  /* 0x0000b280ff0577ac */ /* 0x000e620008000800 */
[----:B-----5:R-:W-:Y:S01]  /*5590*/  IMAD.U32 R0, R0, 0x10000, RZ ;  /* 0x0001000000007824 */ /* 0x020fe200078e00ff */
[----:B------:R-:W0:Y:S01]  /*55a0*/  LDCU.64 UR6, c[0x0][0x580] ;  /* 0x0000b000ff0677ac */ /* 0x000e220008000a00 */
[----:B------:R-:W-:-:S04]  /*55b0*/  UPRMT UR4, UR41, 0x9910, URZ ;  /* 0x0000991029047896 */ /* 0x000fc800080000ff */
[----:B------:R-:W-:Y:S01]  /*55c0*/  UISETP.GT.AND UP0, UPT, UR4, 0x9, UPT ;  /* 0x000000090400788c */ /* 0x000fe2000bf04270 */
[----:B-1----:R-:W-:-:S04]  /*55d0*/  FMUL.FTZ R0, R0, UR5 ;  /* 0x0000000500007c20 */ /* 0x002fc80008410000 */
[----:B------:R1:W2:Y:S01]  /*55e0*/  F2F.BF16.F32 R5, R0 ;  /* 0x0000000000057304 */ /* 0x0002a20000202000 */
[----:B0-----:R-:W-:-:S04]  /*55f0*/  IADD3 R2, P0, PT, R16, UR6, RZ ;  /* 0x0000000610027c10 */ /* 0x001fc8000ff1e0ff */
[----:B------:R-:W-:Y:S01]  /*5600*/  IADD3.X R3, PT, PT, RZ, UR7, RZ, P0, !PT ;  /* 0x00000007ff037c10 */ /* 0x000fe200087fe4ff */
[----:B------:R-:W-:Y:S08]  /*5610*/  BRA.U UP0, `(.L_x_15959) ;  /* 0x00000005000c7547 */ /* 0x000ff0000b800000 */
        /* <DEDUP_REMOVED lines=12> */
.L_x_15962:
[----:B--2---:R-:W-:-:S06]  /*56e0*/  IMAD.U32 R5, R5, 0x10000, RZ ;  /* 0x0001000005057824 */ /* 0x004fcc00078e00ff */
[----:B------:R-:W0:Y:S02]  /*56f0*/  F2I.S64.TRUNC R4, R5 ;  /* 0x0000000500047311 */ /* 0x000e24000020d900 */
[----:B0-----:R0:W-:Y:S01]  /*5700*/  STG.E.U8 desc[UR36][R2.64], R4 ;  /* 0x0000000402007986 */ /* 0x0011e2000c101124 */
[----:B------:R-:W-:Y:S05]  /*5710*/  BRA `(.L_x_15964) ;  /* 0x0000000c006c7947 */ /* 0x000fea0003800000 */
.L_x_15961:
[----:B------:R-:W-:-:S09]  /*5720*/  UISETP.NE.AND UP0, UPT, UR4, 0x2, UPT ;  /* 0x000000020400788c */ /* 0x000fd2000bf05270 */
[----:B------:R-:W-:Y:S05]  /*5730*/  BRA.U !UP0, `(.L_x_15965) ;  /* 0x0000000108307547 */ /* 0x000fea000b800000 */
[----:B------:R-:W-:-:S09]  /*5740*/  UISETP.NE.AND UP0, UPT, UR4, 0x3, UPT ;  /* 0x000000030400788c */ /* 0x000fd2000bf05270 */
[----:B------:R-:W-:Y:S05]  /*5750*/  BRA.U !UP0, `(.L_x_15966) ;  /* 0x0000000108187547 */ /* 0x000fea000b800000 */
[----:B------:R-:W-:-:S09]  /*5760*/  UISETP.NE.AND UP0, UPT, UR4, 0x4, UPT ;  /* 0x000000040400788c */ /* 0x000fd2000bf05270 */
[----:B------:R-:W-:Y:S05]  /*5770*/  BRA.U UP0, `(.L_x_15963) ;  /* 0x0000000900787547 */ /* 0x000fea000b800000 */
[----:B--2---:R-:W-:-:S06]  /*5780*/  SHF.L.U32 R5, R5, 0x10, RZ ;  /* 0x0000001005057819 */ /* 0x004fcc00000006ff */
[----:B------:R-:W0:Y:S02]  /*5790*/  F2I.S64.TRUNC R4, R5 ;  /* 0x0000000500047311 */ /* 0x000e24000020d900 */
[----:B0-----:R0:W-:Y:S01]  /*57a0*/  STG.E.64 desc[UR36][R2.64], R4 ;  /* 0x0000000402007986 */ /* 0x0011e2000c101b24 */
[----:B------:R-:W-:Y:S05]  /*57b0*/  BRA `(.L_x_15964) ;  /* 0x0000000c00447947 */ /* 0x000fea0003800000 */
.L_x_15966:
[----:B--2---:R-:W-:-:S06]  /*57c0*/  IMAD.U32 R5, R5, 0x10000, RZ ;  /* 0x0001000005057824 */ /* 0x004fcc00078e00ff */
[----:B------:R-:W0:Y:S02]  /*57d0*/  F2I.FTZ.TRUNC.NTZ R5, R5 ;  /* 0x0000000500057305 */ /* 0x000e24000021f100 */
[----:B0-----:R0:W-:Y:S01]  /*57e0*/  STG.E desc[UR36][R2.64], R5 ;  /* 0x0000000502007986 */ /* 0x0011e2000c101924 */
[----:B------:R-:W-:Y:S05]  /*57f0*/  BRA `(.L_x_15964) ;  /* 0x0000000c00347947 */ /* 0x000fea0003800000 */
.L_x_15965:
[----:B--2---:R-:W-:-:S06]  /*5800*/  IMAD.U32 R5, R5, 0x10000, RZ ;  /* 0x0001000005057824 */ /* 0x004fcc00078e00ff */
[----:B------:R-:W0:Y:S02]  /*5810*/  F2I.FTZ.TRUNC.NTZ R5, R5 ;  /* 0x0000000500057305 */ /* 0x000e24000021f100 */
[----:B0-----:R0:W-:Y:S01]  /*5820*/  STG.E.U16 desc[UR36][R2.64], R5 ;  /* 0x0000000502007986 */ /* 0x0011e2000c101524 */
[----:B------:R-:W-:Y:S05]  /*5830*/  BRA `(.L_x_15964) ;  /* 0x0000000c00247947 */ /* 0x000fea0003800000 */
.L_x_15960:
        /* <DEDUP_REMOVED lines=9> */
.L_x_15968:
[----:B-12---:R-:W-:-:S05]  /*58d0*/  IMAD.U32 R0, R5, 0x10000, RZ ;  /* 0x0001000005007824 */ /* 0x006fca00078e00ff */
[----:B------:R-:W-:-:S05]  /*58e0*/  F2FP.F16.F32.PACK_AB R0, RZ, R0 ;  /* 0x00000000ff00723e */ /* 0x000fca00000000ff */
[----:B------:R0:W-:Y:S01]  /*58f0*/  STG.E.U16 desc[UR36][R2.64], R0 ;  /* 0x0000000002007986 */ /* 0x0001e2000c101524 */
[----:B------:R-:W-:Y:S05]  /*5900*/  BRA `(.L_x_15964) ;  /* 0x0000000800f07947 */ /* 0x000fea0003800000 */
.L_x_15967:
[----:B------:R-:W-:-:S09]  /*5910*/  UISETP.NE.AND UP0, UPT, UR4, 0x7, UPT ;  /* 0x000000070400788c */ /* 0x000fd2000bf05270 */
[----:B------:R-:W-:Y:S05]  /*5920*/  BRA.U !UP0, `(.L_x_15969) ;  /* 0x0000000108347547 */ /* 0x000fea000b800000 */
[----:B------:R-:W-:-:S09]  /*5930*/  UISETP.NE.AND UP0, UPT, UR4, 0x8, UPT ;  /* 0x000000080400788c */ /* 0x000fd2000bf05270 */
[----:B------:R-:W-:Y:S05]  /*5940*/  BRA.U !UP0, `(.L_x_15970) ;  /* 0x0000000108187547 */ /* 0x000fea000b800000 */
[----:B------:R-:W-:-:S09]  /*5950*/  UISETP.NE.AND UP0, UPT, UR4, 0x9, UPT ;  /* 0x000000090400788c */ /* 0x000fd2000bf05270 */
[----:B------:R-:W-:Y:S05]  /*5960*/  BRA.U UP0, `(.L_x_15963) ;  /* 0x0000000500fc7547 */ /* 0x000fea000b800000 */
[----:B--2---:R-:W-:Y:S01]  /*5970*/  IMAD.U32 R4, R5, 0x10000, RZ ;  /* 0x0001000005047824 */ /* 0x004fe200078e00ff */
[----:B------:R-:W-:-:S05]  /*5980*/  MOV R5, RZ ;  /* 0x000000ff00057202 */ /* 0x000fca0000000f00 */
[----:B------:R0:W-:Y:S01]  /*5990*/  STG.E.64 desc[UR36][R2.64], R4 ;  /* 0x0000000402007986 */ /* 0x0001e2000c101b24 */
[----:B------:R-:W-:Y:S05]  /*59a0*/  BRA `(.L_x_15964) ;  /* 0x0000000800c87947 */ /* 0x000fea0003800000 */
.L_x_15970:
[----:B--2---:R-:W-:-:S05]  /*59b0*/  IMAD.U32 R5, R5, 0x10000, RZ ;  /* 0x0001000005057824 */ /* 0x004fca00078e00ff */
[----:B------:R-:W-:-:S04]  /*59c0*/  F2FP.F16.F32.PACK_AB R5, RZ, R5 ;  /* 0x00000005ff05723e */ /* 0x000fc800000000ff */
[----:B------:R-:W-:-:S05]  /*59d0*/  PRMT R5, R5, 0x5410, RZ ;  /* 0x0000541005057816 */ /* 0x000fca00000000ff */
[----:B------:R0:W-:Y:S01]  /*59e0*/  STG.E desc[UR36][R2.64], R5 ;  /* 0x0000000502007986 */ /* 0x0001e2000c101924 */
[----:B------:R-:W-:Y:S05]  /*59f0*/  BRA `(.L_x_15964) ;  /* 0x0000000800b47947 */ /* 0x000fea0003800000 */
.L_x_15969:
[----:B--2---:R-:W-:-:S04]  /*5a00*/  IMAD.U32 R4, R5, 0x10000, RZ ;  /* 0x0001000005047824 */ /* 0x004fc800078e00ff */
[----:B------:R-:W-:-:S06]  /*5a10*/  FMUL.FTZ R4, R4, 1 ;  /* 0x3f80000004047820 */ /* 0x000fcc0000410000 */
[----:B------:R-:W0:Y:S02]  /*5a20*/  F2F.F64.F32 R4, R4 ;  /* 0x0000000400047310 */ /* 0x000e240000201800 */
[----:B0-----:R0:W-:Y:S01]  /*5a30*/  STG.E.64 desc[UR36][R2.64], R4 ;  /* 0x0000000402007986 */ /* 0x0011e2000c101b24 */
[----:B------:R-:W-:Y:S05]  /*5a40*/  BRA `(.L_x_15964) ;  /* 0x0000000800a07947 */ /* 0x000fea0003800000 */
.L_x_15959:
        /* <DEDUP_REMOVED lines=14> */
.L_x_15974:
[----:B--2---:R-:W-:Y:S01]  /*5b30*/  IMAD.U32 R5, R5, 0x10000, RZ ;  /* 0x0001000005057824 */ /* 0x004fe200078e00ff */
[----:B------:R-:W-:Y:S01]  /*5b40*/  BSSY.RECONVERGENT B0, `(.L_x_15975) ;  /* 0x0000013000007945 */ /* 0x000fe20003800200 */
[----:B-1----:R-:W-:-:S03]  /*5b50*/  IMAD.MOV.U32 R0, RZ, RZ, 0x80 ;  /* 0x00000080ff007424 */ /* 0x002fc600078e00ff */
        /* <DEDUP_REMOVED lines=15> */
.L_x_15977:
[----:B------:R-:W-:-:S04]  /*5c50*/  SHF.R.U32.HI R5, RZ, 0x18, R5 ;  /* 0x00000018ff057819 */ /* 0x000fc80000011605 */
[----:B------:R-:W-:-:S07]  /*5c60*/  LOP3.LUT R0, R0, 0x80, R5, 0xf8, !PT ;  /* 0x0000008000007812 */ /* 0x000fce00078ef805 */
.L_x_15976:
[----:B------:R-:W-:Y:S05]  /*5c70*/  BSYNC.RECONVERGENT B0 ;  /* 0x0000000000007941 */ /* 0x000fea0003800200 */
.L_x_15975:
[----:B------:R0:W-:Y:S01]  /*5c80*/  STG.E.U8 desc[UR36][R2.64], R0 ;  /* 0x0000000002007986 */ /* 0x0001e2000c101124 */
[----:B------:R-:W-:Y:S05]  /*5c90*/  BRA `(.L_x_15964) ;  /* 0x00000008000c7947 */ /* 0x000fea0003800000 */
.L_x_15973:
        /* <DEDUP_REMOVED lines=18> */
.L_x_15980:
[----:B------:R-:W-:-:S04]  /*5dc0*/  SHF.R.U32.HI R5, RZ, 0x18, R5 ;  /* 0x00000018ff057819 */ /* 0x000fc80000011605 */
[----:B------:R-:W-:-:S07]  /*5dd0*/  LOP3.LUT R0, R0, 0x80, R5, 0xf8, !PT ;  /* 0x0000008000007812 */ /* 0x000fce00078ef805 */
.L_x_15979:
[----:B------:R-:W-:Y:S05]  /*5de0*/  BSYNC.RECONVERGENT B0 ;  /* 0x0000000000007941 */ /* 0x000fea0003800200 */
.L_x_15978:
[----:B------:R0:W-:Y:S01]  /*5df0*/  STG.E.U8 desc[UR36][R2.64], R0 ;  /* 0x0000000002007986 */ /* 0x0001e2000c101124 */
[----:B------:R-:W-:Y:S05]  /*5e00*/  BRA `(.L_x_15964) ;  /* 0x0000000400b07947 */ /* 0x000fea0003800000 */
.L_x_15972:
[----:B------:R-:W-:-:S09]  /*5e10*/  UISETP.NE.AND UP0, UPT, UR4, 0x1c, UPT ;  /* 0x0000001c0400788c */ /* 0x000fd2000bf05270 */
[----:B------:R-:W-:Y:S05]  /*5e20*/  BRA.U !UP0, `(.L_x_15981) ;  /* 0x0000000108607547 */ /* 0x000fea000b800000 */
[----:B------:R-:W-:-:S09]  /*5e30*/  UISETP.NE.AND UP0, UPT, UR4, 0x1d, UPT ;  /* 0x0000001d0400788c */ /* 0x000fd2000bf05270 */
[----:B------:R-:W-:Y:S05]  /*5e40*/  BRA.U !UP0, `(.L_x_15982) ;  /* 0x0000000108487547 */ /* 0x000fea000b800000 */
[----:B------:R-:W-:-:S09]  /*5e50*/  UISETP.NE.AND UP0, UPT, UR4, 0x2c, UPT ;  /* 0x0000002c0400788c */ /* 0x000fd2000bf05270 */
[----:B------:R-:W-:Y:S05]  /*5e60*/  BRA.U UP0, `(.L_x_15963) ;  /* 0x0000000100bc7547 */ /* 0x000fea000b800000 */
        /* <DEDUP_REMOVED lines=16> */
.L_x_15982:
[----:B--2---:R-:W-:-:S06]  /*5f70*/  SHF.L.U32 R5, R5, 0x10, RZ ;  /* 0x0000001005057819 */ /* 0x004fcc00000006ff */
[----:B------:R-:W0:Y:S02]  /*5f80*/  F2I.U64.TRUNC R4, R5 ;  /* 0x0000000500047311 */ /* 0x000e24000020d800 */
[----:B0-----:R0:W-:Y:S01]  /*5f90*/  STG.E.64 desc[UR36][R2.64], R4 ;  /* 0x0000000402007986 */ /* 0x0011e2000c101b24 */
[----:B------:R-:W-:Y:S05]  /*5fa0*/  BRA `(.L_x_15964) ;  /* 0x0000000400487947 */ /* 0x000fea0003800000 */
.L_x_15981:
[----:B--2---:R-:W-:-:S06]  /*5fb0*/  IMAD.U32 R5, R5, 0x10000, RZ ;  /* 0x0001000005057824 */ /* 0x004fcc00078e00ff */
[----:B------:R-:W0:Y:S02]  /*5fc0*/  F2I.FTZ.U32.TRUNC.NTZ R5, R5 ;  /* 0x0000000500057305 */ /* 0x000e24000021f000 */
[----:B0-----:R0:W-:Y:S01]  /*5fd0*/  STG.E desc[UR36][R2.64], R5 ;  /* 0x0000000502007986 */ /* 0x0011e2000c101924 */
[----:B------:R-:W-:Y:S05]  /*5fe0*/  BRA `(.L_x_15964) ;  /* 0x0000000400387947 */ /* 0x000fea0003800000 */
.L_x_15971:
        /* <DEDUP_REMOVED lines=11> */
.L_x_15984:
[----:B--2---:R-:W-:Y:S02]  /*60a0*/  SHF.L.U32 R5, R5, 0x10, RZ ;  /* 0x0000001005057819 */ /* 0x004fe400000006ff */
[----:B------:R-:W-:-:S03]  /*60b0*/  CS2R R6, SRZ ;  /* 0x0000000000067805 */ /* 0x000fc6000001ff00 */
[----:B------:R-:W-:-:S06]  /*60c0*/  FMUL.FTZ R5, R5, 1 ;  /* 0x3f80000005057820 */ /* 0x000fcc0000410000 */
[----:B------:R-:W0:Y:S02]  /*60d0*/  F2F.F64.F32 R4, R5 ;  /* 0x0000000500047310 */ /* 0x000e240000201800 */
[----:B0-----:R0:W-:Y:S01]  /*60e0*/  STG.E.128 desc[UR36][R2.64], R4 ;  /* 0x0000000402007986 */ /* 0x0011e2000c101d24 */
[----:B------:R-:W-:Y:S05]  /*60f0*/  BRA `(.L_x_15964) ;  /* 0x0000000000f47947 */ /* 0x000fea0003800000 */
.L_x_15983:
[----:B------:R-:W-:-:S09]  /*6100*/  UISETP.NE.AND UP0, UPT, UR4, 0xf, UPT ;  /* 0x0000000f0400788c */ /* 0x000fd2000bf05270 */
[----:B------:R-:W-:Y:S05]  /*6110*/  BRA.U !UP0, `(.L_x_15985) ;  /* 0x0000000108e87547 */ /* 0x000fea000b800000 */
[----:B------:R-:W-:-:S09]  /*6120*/  UISETP.NE.AND UP0, UPT, UR4, 0x17, UPT ;  /* 0x000000170400788c */ /* 0x000fd2000bf05270 */
[----:B------:R-:W-:Y:S05]  /*6130*/  BRA.U !UP0, `(.L_x_15986) ;  /* 0x0000000108907547 */ /* 0x000fea000b800000 */
[----:B------:R-:W-:-:S09]  /*6140*/  UISETP.NE.AND UP0, UPT, UR4, 0x18, UPT ;  /* 0x000000180400788c */ /* 0x000fd2000bf05270 */
[----:B------:R-:W-:Y:S05]  /*6150*/  BRA.U !UP0, `(.L_x_15987) ;  /* 0x0000000108447547 */ /* 0x000fea000b800000 */
.L_x_15963:
[----:B-1----:R-:W-:Y:S01]  /*6160*/  MOV R0, 0x0 ;  /* 0x0000000000007802 */ /* 0x002fe20000000f00 */
        /* <DEDUP_REMOVED lines=8> */
[----:B--2---:R-:W-:Y:S01]  /*61f0*/  IMAD.U32 R5, RZ, RZ, UR5 ;  /* 0x00000005ff057e24 */ /* 0x004fe2000f8e00ff */
[----:B----4-:R-:W-:Y:S01]  /*6200*/  MOV R6, UR6 ;  /* 0x0000000600067c02 */ /* 0x010fe20008000f00 */
[----:B------:R-:W-:-:S02]  /*6210*/  IMAD.U32 R7, RZ, RZ, UR7 ;  /* 0x00000007ff077e24 */ /* 0x000fc4000f8e00ff */
[----:B-----5:R-:W-:Y:S01]  /*6220*/  IMAD.U32 R10, RZ, RZ, UR8 ;  /* 0x00000008ff0a7e24 */ /* 0x020fe2000f8e00ff */
[----:B-1----:R-:W-:-:S07]  /*6230*/  MOV R11, UR9 ;  /* 0x00000009000b7c02 */ /* 0x002fce0008000f00 */
[----:B------:R-:W-:-:S07]  /*6240*/  LEPC R20, `(.L_x_15988) ;  /* 0x000000001014794e */ /* 0x000fce0000000000 */
[----:B---3--:R-:W-:Y:S05]  /*6250*/  CALL.ABS.NOINC R2 ;  /* 0x0000000002007343 */ /* 0x008fea0003c00000 */
.L_x_15988:
[----:B------:R-:W-:Y:S05]  /*6260*/  BRA `(.L_x_15964) ;  /* 0x0000000000987947 */ /* 0x000fea0003800000 */
.L_x_15987:
[----:B--2---:R-:W-:Y:S01]  /*6270*/  IMAD.U32 R7, R5, 0x10000, RZ ;  /* 0x0001000005077824 */ /* 0x004fe200078e00ff */
[----:B------:R-:W-:Y:S01]  /*6280*/  BSSY.RECONVERGENT B0, `(.L_x_15989) ;  /* 0x000000c000007945 */ /* 0x000fe20003800200 */
[----:B-1----:R-:W-:-:S03]  /*6290*/  IMAD.MOV.U32 R0, RZ, RZ, 0x7f ;  /* 0x0000007fff007424 */ /* 0x002fc600078e00ff */
        /* <DEDUP_REMOVED lines=10> */
.L_x_15990:
[----:B------:R-:W-:Y:S05]  /*6340*/  BSYNC.RECONVERGENT B0 ;  /* 0x0000000000007941 */ /* 0x000fea0003800200 */
.L_x_15989:
[----:B------:R-:W-:-:S05]  /*6350*/  LOP3.LUT R5, R0, 0x80, R5, 0xf8, !PT ;  /* 0x0000008000057812 */ /* 0x000fca00078ef805 */
[----:B------:R3:W-:Y:S01]  /*6360*/  STG.E.U8 desc[UR36][R2.64], R5 ;  /* 0x0000000502007986 */ /* 0x0007e2000c101124 */
[----:B------:R-:W-:Y:S05]  /*6370*/  BRA `(.L_x_15964) ;  /* 0x0000000000547947 */ /* 0x000fea0003800000 */
.L_x_15986:
[----:B--2---:R-:W-:Y:S01]  /*6380*/  SHF.L.U32 R5, R5, 0x10, RZ ;  /* 0x0000001005057819 */ /* 0x004fe200000006ff */
[----:B------:R-:W-:Y:S03]  /*6390*/  BSSY.RECONVERGENT B0, `(.L_x_15991) ;  /* 0x000000e000007945 */ /* 0x000fe60003800200 */
[----:B------:R-:W-:-:S04]  /*63a0*/  LOP3.LUT R4, R5, 0x7fffffff, RZ, 0xc0, !PT ;  /* 0x7fffffff05047812 */ /* 0x000fc800078ec0ff */
[----:B------:R-:W-:-:S13]  /*63b0*/  ISETP.GT.U32.AND P0, PT, R4, 0x477fffff, PT ;  /* 0x477fffff0400780c */ /* 0x000fda0003f04070 */
[----:B------:R-:W-:Y:S05]  /*63c0*/  @P0 BRA `(.L_x_15992) ;  /* 0x00000000001c0947 */ /* 0x000fea0003800000 */
[----:B------:R-:W-:-:S13]  /*63d0*/  ISETP.GE.U32.AND P0, PT, R4, 0x38800000, PT ;  /* 0x388000000400780c */ /* 0x000fda0003f06070 */
[----:B-1----:R-:W-:-:S04]  /*63e0*/  @P0 SHF.R.U32.HI R0, RZ, 0x15, R5 ;  /* 0x00000015ff000819 */ /* 0x002fc80000011605 */
[----:B------:R-:W-:-:S04]  /*63f0*/  @P0 LOP3.LUT R0, R0, 0x1, RZ, 0xc0, !PT ;  /* 0x0000000100000812 */ /* 0x000fc800078ec0ff */
[----:B------:R-:W-:-:S04]  /*6400*/  @P0 IADD3 R0, PT, PT, R5, 0x80fffff, R0 ;  /* 0x080fffff05000810 */ /* 0x000fc80007ffe000 */
[----:B------:R-:W-:Y:S01]  /*6410*/  @P0 SHF.R.U32.HI R0, RZ, 0x15, R0 ;  /* 0x00000015ff000819 */ /* 0x000fe20000011600 */
[----:B------:R-:W-:Y:S01]  /*6420*/  @!P0 FADD.FTZ R0, R4, 128 ;  /* 0x4300000004008421 */ /* 0x000fe20000010000 */
[----:B------:R-:W-:Y:S06]  /*6430*/  BRA `(.L_x_15993) ;  /* 0x00000000000c7947 */ /* 0x000fec0003800000 */
.L_x_15992:
[----:B-1----:R-:W-:Y:S01]  /*6440*/  IMAD.MOV.U32 R0, RZ, RZ, 0x7f ;  /* 0x0000007fff007424 */ /* 0x002fe200078e00ff */
[----:B------:R-:W-:-:S04]  /*6450*/  ISETP.GT.U32.AND P0, PT, R4, 0x7f800000, PT ;  /* 0x7f8000000400780c */ /* 0x000fc80003f04070 */
[----:B------:R-:W-:-:S09]  /*6460*/  SEL R0, R0, 0x7c, P0 ;  /* 0x0000007c00007807 */ /* 0x000fd20000000000 */
.L_x_15993:
[----:B------:R-:W-:Y:S05]  /*6470*/  BSYNC.RECONVERGENT B0 ;  /* 0x0000000000007941 */ /* 0x000fea0003800200 */
.L_x_15991:
[----:B------:R-:W-:-:S04]  /*6480*/  SHF.R.U32.HI R5, RZ, 0x18, R5 ;  /* 0x00000018ff057819 */ /* 0x000fc80000011605 */
[----:B------:R-:W-:-:S05]  /*6490*/  LOP3.LUT R5, R0, 0x80, R5, 0xf8, !PT ;  /* 0x0000008000057812 */ /* 0x000fca00078ef805 */
[----:B------:R2:W-:Y:S01]  /*64a0*/  STG.E.U8 desc[UR36][R2.64], R5 ;  /* 0x0000000502007986 */ /* 0x0005e2000c101124 */
[----:B------:R-:W-:Y:S05]  /*64b0*/  BRA `(.L_x_15964) ;  /* 0x0000000000047947 */ /* 0x000fea0003800000 */
.L_x_15985:
[----:B--2---:R0:W-:Y:S02]  /*64c0*/  STG.E.U16 desc[UR36][R2.64], R5 ;  /* 0x0000000502007986 */ /* 0x0041e4000c101524 */
.L_x_15964:
[----:B------:R-:W-:-:S07]  /*64d0*/  VIADD R17, R17, 0x80 ;  /* 0x0000008011117836 */ /* 0x000fce0000000000 */
.L_x_15924:
[----:B------:R-:W-:Y:S05]  /*64e0*/  BSYNC.RECONVERGENT B6 ;  /* 0x0000000000067941 */ /* 0x000fea0003800200 */
.L_x_15923:
        /* <DEDUP_REMOVED lines=307> */
.L_x_15996:
        /* <DEDUP_REMOVED lines=18> */
.L_x_16000:
[----:B------:R-:W2:Y:S02]  /*7940*/  LDG.E.U8 R2, desc[UR36][R2.64] ;  /* 0x0000002402027981 */ /* 0x000ea4000c1e1100 */
[----:B--2---:R-:W-:-:S04]  /*7950*/  I2FP.F32.U32 R0, R2 ;  /* 0x0000000200007245 */ /* 0x004fc80000201000 */
[----:B------:R-:W-:Y:S01]  /*7960*/  F2FP.BF16.F32.PACK_AB R0, RZ, R0 ;  /* 0x00000000ff00723e */ /* 0x000fe200000010ff */
[----:B------:R-:W-:Y:S06]  /*7970*/  BRA `(.L_x_16002) ;  /* 0x0000000c00847947 */ /* 0x000fec0003800000 */
.L_x_15999:
        /* <DEDUP_REMOVED lines=10> */
.L_x_16004:
[----:B------:R-:W2:Y:S02]  /*7a20*/  LDG.E R2, desc[UR36][R2.64] ;  /* 0x0000002402027981 */ /* 0x000ea4000c1e1900 */
[----:B--2---:R-:W-:-:S04]  /*7a30*/  I2FP.F32.S32 R0, R2 ;  /* 0x0000000200007245 */ /* 0x004fc80000201400 */
[----:B------:R-:W-:Y:S01]  /*7a40*/  F2FP.BF16.F32.PACK_AB R0, RZ, R0 ;  /* 0x00000000ff00723e */ /* 0x000fe200000010ff */
[----:B------:R-:W-:Y:S06]  /*7a50*/  BRA `(.L_x_16002) ;  /* 0x0000000c004c7947 */ /* 0x000fec0003800000 */
.L_x_16003:
[----:B------:R-:W2:Y:S02]  /*7a60*/  LDG.E.U16 R2, desc[UR36][R2.64] ;  /* 0x0000002402027981 */ /* 0x000ea4000c1e1500 */
[----:B--2---:R-:W0:Y:S02]  /*7a70*/  I2F.S16 R0, R2 ;  /* 0x0000000200007306 */ /* 0x004e240000101400 */
[----:B0-----:R-:W-:Y:S01]  /*7a80*/  F2FP.BF16.F32.PACK_AB R0, RZ, R0 ;  /* 0x00000000ff00723e */ /* 0x001fe200000010ff */
[----:B------:R-:W-:Y:S06]  /*7a90*/  BRA `(.L_x_16002) ;  /* 0x0000000c003c7947 */ /* 0x000fec0003800000 */
.L_x_15998:
        /* <DEDUP_REMOVED lines=9> */
.L_x_16006:
[----:B------:R-:W2:Y:S02]  /*7b30*/  LDG.E.U16 R0, desc[UR36][R2.64] ;  /* 0x0000002402007981 */ /* 0x000ea4000c1e1500 */
[----:B--2---:R-:W-:-:S05]  /*7b40*/  HADD2.F32 R0, -RZ, R0.H0_H0 ;  /* 0x20000000ff007230 */ /* 0x004fca0000004100 */
[----:B------:R-:W-:Y:S01]  /*7b50*/  F2FP.BF16.F32.PACK_AB R0, RZ, R0 ;  /* 0x00000000ff00723e */ /* 0x000fe200000010ff */
[----:B------:R-:W-:Y:S06]  /*7b60*/  BRA `(.L_x_16002) ;  /* 0x0000000c00087947 */ /* 0x000fec0003800000 */
.L_x_16005:
        /* <DEDUP_REMOVED lines=9> */
.L_x_16008:
[----:B------:R-:W2:Y:S02]  /*7c00*/  LDG.E.U16 R2, desc[UR36][R2.64] ;  /* 0x0000002402027981 */ /* 0x000ea4000c1e1500 */
[----:B--2---:R-:W-:-:S05]  /*7c10*/  HADD2.F32 R0, -RZ, R2.H0_H0 ;  /* 0x20000002ff007230 */ /* 0x004fca0000004100 */
[----:B------:R-:W-:Y:S01]  /*7c20*/  F2FP.BF16.F32.PACK_AB R0, RZ, R0 ;  /* 0x00000000ff00723e */ /* 0x000fe200000010ff */
[----:B------:R-:W-:Y:S06]  /*7c30*/  BRA `(.L_x_16002) ;  /* 0x0000000800d47947 */ /* 0x000fec0003800000 */
.L_x_16007:
        /* <DEDUP_REMOVED lines=8> */
.L_x_15997:
        /* <DEDUP_REMOVED lines=13> */
.L_x_16011:
        /* <DEDUP_REMOVED lines=8> */
.L_x_16010:
        /* <DEDUP_REMOVED lines=27> */
.L_x_16013:
        /* <DEDUP_REMOVED lines=13> */
.L_x_16012:
[----:B------:R0:W5:Y:S01]  /*8090*/  LDG.E.U16 R0, desc[UR36][R2.64] ;  /* 0x0000002402007981 */ /* 0x000162000c1e1500 */
[----:B------:R-:W-:Y:S05]  /*80a0*/  BRA `(.L_x_16002) ;  /* 0x0000000400b87947 */ /* 0x000fea0003800000 */
.L_x_16009:
        /* <DEDUP_REMOVED lines=12> */
.L_x_16016:
        /* <DEDUP_REMOVED lines=21> */
.L_x_16020:
[----:B------:R-:W-:Y:S05]  /*82c0*/  BSYNC.RECONVERGENT B1 ;  /* 0x0000000000017941 */ /* 0x000fea0003800200 */
.L_x_16019:
[----:B------:R-:W-:Y:S02]  /*82d0*/  SHF.L.U32 R0, R0, 0x14, RZ ;  /* 0x0000001400007819 */ /* 0x000fe400000006ff */
[----:B------:R-:W-:-:S04]  /*82e0*/  LEA R2, R2, 0x3b800000, 0x17 ;  /* 0x3b80000002027811 */ /* 0x000fc800078eb8ff */
[----:B------:R-:W-:-:S07]  /*82f0*/  LOP3.LUT R0, R2, R0, R7, 0xfe, !PT ;  /* 0x0000000002007212 */ /* 0x000fce00078efe07 */
.L_x_16018:
[----:B------:R-:W-:Y:S05]  /*8300*/  BSYNC.RECONVERGENT B0 ;  /* 0x0000000000007941 */ /* 0x000fea0003800200 */
.L_x_16017:
[----:B------:R-:W-:Y:S01]  /*8310*/  F2FP.BF16.F32.PACK_AB R0, RZ, R0 ;  /* 0x00000000ff00723e */ /* 0x000fe200000010ff */
[----:B------:R-:W-:Y:S06]  /*8320*/  BRA `(.L_x_16002) ;  /* 0x0000000400187947 */ /* 0x000fec0003800000 */
.L_x_16015:
        /* <DEDUP_REMOVED lines=21> */
.L_x_16024:
[----:B------:R-:W-:Y:S05]  /*8480*/  BSYNC.RECONVERGENT B1 ;  /* 0x0000000000017941 */ /* 0x000fea0003800200 */
.L_x_16023:
[----:B------:R-:W-:Y:S01]  /*8490*/  IMAD.SHL.U32 R0, R0, 0x200000, RZ ;  /* 0x0020000000007824 */ /* 0x000fe200078e00ff */
[----:B------:R-:W-:-:S04]  /*84a0*/  LEA R2, R2, 0x37800000, 0x17 ;  /* 0x3780000002027811 */ /* 0x000fc800078eb8ff */
[----:B------:R-:W-:-:S07]  /*84b0*/  LOP3.LUT R0, R2, R0, R7, 0xfe, !PT ;  /* 0x0000000002007212 */ /* 0x000fce00078efe07 */
.L_x_16022:
[----:B------:R-:W-:Y:S05]  /*84c0*/  BSYNC.RECONVERGENT B0 ;  /* 0x0000000000007941 */ /* 0x000fea0003800200 */
.L_x_16021:
[----:B------:R-:W-:Y:S01]  /*84d0*/  F2FP.BF16.F32.PACK_AB R0, RZ, R0 ;  /* 0x00000000ff00723e */ /* 0x000fe200000010ff */
[----:B------:R-:W-:Y:S06]  /*84e0*/  BRA `(.L_x_16002) ;  /* 0x0000000000a87947 */ /* 0x000fec0003800000 */
.L_x_16014:
        /* <DEDUP_REMOVED lines=14> */
.L_x_16028:
[----:B------:R-:W-:Y:S05]  /*85d0*/  BSYNC.RECONVERGENT B0 ;  /* 0x0000000000007941 */ /* 0x000fea0003800200 */
.L_x_16027:
[----:B------:R-:W-:Y:S01]  /*85e0*/  F2FP.BF16.F32.PACK_AB R0, RZ, R0 ;  /* 0x00000000ff00723e */ /* 0x000fe200000010ff */
[----:B------:R-:W-:Y:S06]  /*85f0*/  BRA `(.L_x_16002) ;  /* 0x0000000000647947 */ /* 0x000fec0003800000 */
.L_x_16001:
        /* <DEDUP_REMOVED lines=16> */
.L_x_16029:
[----:B------:R-:W-:Y:S01]  /*8700*/  PRMT R0, RZ, 0x7610, R0 ;  /* 0x00007610ff007816 */ /* 0x000fe20000000000 */
[----:B------:R-:W-:Y:S06]  /*8710*/  BRA `(.L_x_16002) ;  /* 0x00000000001c7947 */ /* 0x000fec0003800000 */
.L_x_16026:
[----:B------:R-:W2:Y:S02]  /*8720*/  LDG.E.64 R2, desc[UR36][R2.64] ;  /* 0x0000002402027981 */ /* 0x000ea4000c1e1b00 */
[----:B--2---:R-:W0:Y:S02]  /*8730*/  I2F.U64 R0, R2 ;  /* 0x0000000200007312 */ /* 0x004e240000301000 */
[----:B0-----:R-:W-:Y:S01]  /*8740*/  F2FP.BF16.F32.PACK_AB R0, RZ, R0 ;  /* 0x00000000ff00723e */ /* 0x001fe200000010ff */
[----:B------:R-:W-:Y:S06]  /*8750*/  BRA `(.L_x_16002) ;  /* 0x00000000000c7947 */ /* 0x000fec0003800000 */
.L_x_16025:
[----:B------:R-:W2:Y:S02]  /*8760*/  LDG.E R2, desc[UR36][R2.64] ;  /* 0x0000002402027981 */ /* 0x000ea4000c1e1900 */
[----:B--2---:R-:W-:-:S04]  /*8770*/  I2FP.F32.U32 R0, R2 ;  /* 0x0000000200007245 */ /* 0x004fc80000201000 */
[----:B------:R-:W-:-:S07]  /*8780*/  F2FP.BF16.F32.PACK_AB R0, RZ, R0 ;  /* 0x00000000ff00723e */ /* 0x000fce00000010ff */
.L_x_16002:
[----:B------:R-:W1:Y:S01]  /*8790*/  LDCU UR5, c[0x0][0x594] ;  /* 0x0000b280ff0577ac */ /* 0x000e620008000800 */
[----:B-----5:R-:W-:Y:S01]  /*87a0*/  SHF.L.U32 R0, R0, 0x10, RZ ;  /* 0x0000001000007819 */ /* 0x020fe200000006ff */
        /* <DEDUP_REMOVED lines=20> */
.L_x_16033:
[----:B--2---:R-:W-:-:S06]  /*88f0*/  SHF.L.U32 R5, R5, 0x10, RZ ;  /* 0x0000001005057819 */ /* 0x004fcc00000006ff */
[----:B------:R-:W0:Y:S02]  /*8900*/  F2I.S64.TRUNC R4, R5 ;  /* 0x0000000500047311 */ /* 0x000e24000020d900 */
[----:B0-----:R0:W-:Y:S01]  /*8910*/  STG.E.U8 desc[UR36][R2.64], R4 ;  /* 0x0000000402007986 */ /* 0x0011e2000c101124 */
[----:B------:R-:W-:Y:S05]  /*8920*/  BRA `(.L_x_16035) ;  /* 0x0000000c006c7947 */ /* 0x000fea0003800000 */
.L_x_16032:
        /* <DEDUP_REMOVED lines=10> */
.L_x_16037:
[----:B--2---:R-:W-:-:S06]  /*89d0*/  IMAD.U32 R5, R5, 0x10000, RZ ;  /* 0x0001000005057824 */ /* 0x004fcc00078e00ff */
[----:B------:R-:W0:Y:S02]  /*89e0*/  F2I.FTZ.TRUNC.NTZ R5, R5 ;  /* 0x0000000500057305 */ /* 0x000e24000021f100 */
[----:B0-----:R3:W-:Y:S01]  /*89f0*/  STG.E desc[UR36][R2.64], R5 ;  /* 0x0000000502007986 */ /* 0x0017e2000c101924 */
[----:B------:R-:W-:Y:S05]  /*8a00*/  BRA `(.L_x_16035) ;  /* 0x0000000c00347947 */ /* 0x000fea0003800000 */
.L_x_16036:
[----:B--2---:R-:W-:-:S06]  /*8a10*/  SHF.L.U32 R5, R5, 0x10, RZ ;  /* 0x0000001005057819 */ /* 0x004fcc00000006ff */
[----:B------:R-:W0:Y:S02]  /*8a20*/  F2I.FTZ.TRUNC.NTZ R5, R5 ;  /* 0x0000000500057305 */ /* 0x000e24000021f100 */
[----:B0-----:R0:W-:Y:S01]  /*8a30*/  STG.E.U16 desc[UR36][R2.64], R5 ;  /* 0x0000000502007986 */ /* 0x0011e2000c101524 */
[----:B------:R-:W-:Y:S05]  /*8a40*/  BRA `(.L_x_16035) ;  /* 0x0000000c00247947 */ /* 0x000fea0003800000 */
.L_x_16031:
[----:B------:R-:W-:-:S09]  /*8a50*/  UISETP.GT.AND UP0, UPT, UR4, 0x6, UPT ;  /* 0x000000060400788c */ /* 0x000fd2000bf04270 */
[----:B------:R-:W-:Y:S05]  /*8a60*/  BRA.U UP0, `(.L_x_16038) ;  /* 0x00000001002c7547 */ /* 0x000fea000b800000 */
[----:B------:R-:W-:-:S09]  /*8a70*/  UISETP.NE.AND UP0, UPT, UR4, 0x5, UPT ;  /* 0x000000050400788c */ /* 0x000fd2000bf05270 */
[----:B------:R-:W-:Y:S05]  /*8a80*/  BRA.U !UP0, `(.L_x_16039) ;  /* 0x0000000108147547 */ /* 0x000fea000b800000 */
[----:B------:R-:W-:-:S09]  /*8a90*/  UISETP.NE.AND UP0, UPT, UR4, 0x6, UPT ;  /* 0x000000060400788c */ /* 0x000fd2000bf05270 */
[----:B------:R-:W-:Y:S05]  /*8aa0*/  BRA.U UP0, `(.L_x_16034) ;  /* 0x0000000900307547 */ /* 0x000fea000b800000 */
[----:B--2---:R-:W-:-:S05]  /*8ab0*/  IMAD.U32 R5, R5, 0x10000, RZ ;  /* 0x0001000005057824 */ /* 0x004fca00078e00ff */
[----:B------:R0:W-:Y:S01]  /*8ac0*/  STG.E desc[UR36][R2.64], R5 ;  /* 0x0000000502007986 */ /* 0x0001e2000c101924 */
[----:B------:R-:W-:Y:S05]  /*8ad0*/  BRA `(.L_x_16035) ;  /* 0x0000000c00007947 */ /* 0x000fea0003800000 */
.L_x_16039:
[----:B-12---:R-:W-:-:S05]  /*8ae0*/  IMAD.U32 R0, R5, 0x10000, RZ ;  /* 0x0001000005007824 */ /* 0x006fca00078e00ff */
[----:B------:R-:W-:-:S05]  /*8af0*/  F2FP.F16.F32.PACK_AB R0, RZ, R0 ;  /* 0x00000000ff00723e */ /* 0x000fca00000000ff */
[----:B------:R0:W-:Y:S01]  /*8b00*/  STG.E.U16 desc[UR36][R2.64], R0 ;  /* 0x0000000002007986 */ /* 0x0001e2000c101524 */
[----:B------:R-:W-:Y:S05]  /*8b10*/  BRA `(.L_x_16035) ;  /* 0x0000000800f07947 */ /* 0x000fea0003800000 */
.L_x_16038:
[----:B------:R-:W-:-:S09]  /*8b20*/  UISETP.NE.AND UP0, UPT, UR4, 0x7, UPT ;  /* 0x000000070400788c */ /* 0x000fd2000bf05270 */
[----:B------:R-:W-:Y:S05]  /*8b30*/  BRA.U !UP0, `(.L_x_16040) ;  /* 0x0000000108347547 */ /* 0x000fea000b800000 */
[----:B------:R-:W-:-:S09]  /*8b40*/  UISETP.NE.AND UP0, UPT, UR4, 0x8, UPT ;  /* 0x000000080400788c */ /* 0x000fd2000bf05270 */
[----:B------:R-:W-:Y:S05]  /*8b50*/  BRA.U !UP0, `(.L_x_16041) ;  /* 0x0000000108187547 */ /* 0x000fea000b800000 */
[----:B------:R-:W-:-:S09]  /*8b60*/  UISETP.NE.AND UP0, UPT, UR4, 0x9, UPT ;  /* 0x000000090400788c */ /* 0x000fd2000bf05270 */
[----:B------:R-:W-:Y:S05]  /*8b70*/  BRA.U UP0, `(.L_x_16034) ;  /* 0x0000000500fc7547 */ /* 0x000fea000b800000 */
[----:B--2---:R-:W-:Y:S01]  /*8b80*/  SHF.L.U32 R4, R5, 0x10, RZ ;  /* 0x0000001005047819 */ /* 0x004fe200000006ff */
[----:B------:R-:W-:-:S05]  /*8b90*/  IMAD.MOV.U32 R5, RZ, RZ, RZ ;  /* 0x000000ffff057224 */ /* 0x000fca00078e00ff */
[----:B------:R0:W-:Y:S01]  /*8ba0*/  STG.E.64 desc[UR36][R2.64], R4 ;  /* 0x0000000402007986 */ /* 0x0001e2000c101b24 */
[----:B------:R-:W-:Y:S05]  /*8bb0*/  BRA `(.L_x_16035) ;  /* 0x0000000800c87947 */ /* 0x000fea0003800000 */
.L_x_16041:
[----:B--2---:R-:W-:-:S05]  /*8bc0*/  IMAD.U32 R5, R5, 0x10000, RZ ;  /* 0x0001000005057824 */ /* 0x004fca00078e00ff */
[----:B------:R-:W-:-:S04]  /*8bd0*/  F2FP.F16.F32.PACK_AB R5, RZ, R5 ;  /* 0x00000005ff05723e */ /* 0x000fc800000000ff */
[----:B------:R-:W-:-:S05]  /*8be0*/  PRMT R5, R5, 0x5410, RZ ;  /* 0x0000541005057816 */ /* 0x000fca00000000ff */
[----:B------:R0:W-:Y:S01]  /*8bf0*/  STG.E desc[UR36][R2.64], R5 ;  /* 0x0000000502007986 */ /* 0x0001e2000c101924 */
[----:B------:R-:W-:Y:S05]  /*8c00*/  BRA `(.L_x_16035) ;  /* 0x0000000800b47947 */ /* 0x000fea0003800000 */
.L_x_16040:
[----:B--2---:R-:W-:-:S05]  /*8c10*/  SHF.L.U32 R4, R5, 0x10, RZ ;  /* 0x0000001005047819 */ /* 0x004fca00000006ff */
[----:B------:R-:W-:-:S06]  /*8c20*/  FMUL.FTZ R4, R4, 1 ;  /* 0x3f80000004047820 */ /* 0x000fcc0000410000 */
[----:B------:R-:W0:Y:S02]  /*8c30*/  F2F.F64.F32 R4, R4 ;  /* 0x0000000400047310 */ /* 0x000e240000201800 */
[----:B0-----:R0:W-:Y:S01]  /*8c40*/  STG.E.64 desc[UR36][R2.64], R4 ;  /* 0x0000000402007986 */ /* 0x0011e2000c101b24 */
[----:B------:R-:W-:Y:S05]  /*8c50*/  BRA `(.L_x_16035) ;  /* 0x0000000800a07947 */ /* 0x000fea0003800000 */
.L_x_16030:
        /* <DEDUP_REMOVED lines=10> */
[----:B--2---:R-:W-:-:S06]  /*8d00*/  IMAD.U32 R5, R5, 0x10000, RZ ;  /* 0x0001000005057824 */ /* 0x004fcc00078e00ff */
[----:B------:R-:W0:Y:S02]  /*8d10*/  F2I.FTZ.U32.TRUNC.NTZ R5, R5 ;  /* 0x0000000500057305 */ /* 0x000e24000021f000 */
[----:B0-----:R0:W-:Y:S01]  /*8d20*/  STG.E.U16 desc[UR36][R2.64], R5 ;  /* 0x0000000502007986 */ /* 0x0011e2000c101524 */
[----:B------:R-:W-:Y:S05]  /*8d30*/  BRA `(.L_x_16035) ;  /* 0x0000000800687947 */ /* 0x000fea0003800000 */
.L_x_16045:
[----:B--2---:R-:W-:Y:S01]  /*8d40*/  IMAD.U32 R5, R5, 0x10000, RZ ;  /* 0x0001000005057824 */ /* 0x004fe200078e00ff */
[----:B------:R-:W-:Y:S01]  /*8d50*/  BSSY.RECONVERGENT B0, `(.L_x_16046) ;  /* 0x0000013000007945 */ /* 0x000fe20003800200 */
[----:B-1----:R-:W-:-:S03]  /*8d60*/  MOV R0, 0x80 ;  /* 0x0000008000007802 */ /* 0x002fc60000000f00 */
        /* <DEDUP_REMOVED lines=15> */
.L_x_16048:
[----:B------:R-:W-:-:S04]  /*8e60*/  SHF.R.U32.HI R5, RZ, 0x18, R5 ;  /* 0x00000018ff057819 */ /* 0x000fc80000011605 */
[----:B------:R-:W-:-:S07]  /*8e70*/  LOP3.LUT R0, R0, 0x80, R5, 0xf8, !PT ;  /* 0x0000008000007812 */ /* 0x000fce00078ef805 */
.L_x_16047:
[----:B------:R-:W-:Y:S05]  /*8e80*/  BSYNC.RECONVERGENT B0 ;  /* 0x0000000000007941 */ /* 0x000fea0003800200 */
.L_x_16046:
[----:B------:R0:W-:Y:S01]  /*8e90*/  STG.E.U8 desc[UR36][R2.64], R0 ;  /* 0x0000000002007986 */ /* 0x0001e2000c101124 */
[----:B------:R-:W-:Y:S05]  /*8ea0*/  BRA `(.L_x_16035) ;  /* 0x00000008000c7947 */ /* 0x000fea0003800000 */
.L_x_16044:
[----:B--2---:R-:W-:Y:S01]  /*8eb0*/  IMAD.U32 R5, R5, 0x10000, RZ ;  /* 0x0001000005057824 */ /* 0x004fe200078e00ff */
[----:B------:R-:W-:Y:S01]  /*8ec0*/  BSSY.RECONVERGENT B0, `(.L_x_16049) ;  /* 0x0000013000007945 */ /* 0x000fe20003800200 */
[----:B-1----:R-:W-:-:S03]  /*8ed0*/  HFMA2 R0, -RZ, RZ, 0, 7.62939453125e-06 ;  /* 0x00000080ff007431 */ /* 0x002fc600000001ff */
        /* <DEDUP_REMOVED lines=15> */
.L_x_16051:
[----:B------:R-:W-:-:S04]  /*8fd0*/  SHF.R.U32.HI R5, RZ, 0x18, R5 ;  /* 0x00000018ff057819 */ /* 0x000fc80000011605 */
[----:B------:R-:W-:-:S07]  /*8fe0*/  LOP3.LUT R0, R0, 0x80, R5, 0xf8, !PT ;  /* 0x0000008000007812 */ /* 0x000fce00078ef805 */
.L_x_16050:
[----:B------:R-:W-:Y:S05]  /*8ff0*/  BSYNC.RECONVERGENT B0 ;  /* 0x0000000000007941 */ /* 0x000fea0003800200 */
.L_x_16049:
[----:B------:R0:W-:Y:S01]  /*9000*/  STG.E.U8 desc[UR36][R2.64], R0 ;  /* 0x0000000002007986 */ /* 0x0001e2000c101124 */
[----:B------:R-:W-:Y:S05]  /*9010*/  BRA `(.L_x_16035) ;  /* 0x0000000400b07947 */ /* 0x000fea0003800000 */
.L_x_16043:
        /* <DEDUP_REMOVED lines=22> */
.L_x_16053:
[----:B--2---:R-:W-:-:S06]  /*9180*/  IMAD.U32 R5, R5, 0x10000, RZ ;  /* 0x0001000005057824 */ /* 0x004fcc00078e00ff */
[----:B------:R-:W0:Y:S02]  /*9190*/  F2I.U64.TRUNC R4, R5 ;  /* 0x0000000500047311 */ /* 0x000e24000020d800 */
[----:B0-----:R0:W-:Y:S01]  /*91a0*/  STG.E.64 desc[UR36][R2.64], R4 ;  /* 0x0000000402007986 */ /* 0x0011e2000c101b24 */
[----:B------:R-:W-:Y:S05]  /*91b0*/  BRA `(.L_x_16035) ;  /* 0x0000000400487947 */ /* 0x000fea0003800000 */
.L_x_16052:
[----:B--2---:R-:W-:-:S06]  /*91c0*/  IMAD.U32 R5, R5, 0x10000, RZ ;  /* 0x0001000005057824 */ /* 0x004fcc00078e00ff */
[----:B------:R-:W0:Y:S02]  /*91d0*/  F2I.FTZ.U32.TRUNC.NTZ R5, R5 ;  /* 0x0000000500057305 */ /* 0x000e24000021f000 */
[----:B0-----:R0:W-:Y:S01]  /*91e0*/  STG.E desc[UR36][R2.64], R5 ;  /* 0x0000000502007986 */ /* 0x0011e2000c101924 */
[----:B------:R-:W-:Y:S05]  /*91f0*/  BRA `(.L_x_16035) ;  /* 0x0000000400387947 */ /* 0x000fea0003800000 */
.L_x_16042:
[----:B------:R-:W-:-:S09]  /*9200*/  UISETP.GT.AND UP0, UPT, UR4, 0xe, UPT ;  /* 0x0000000e0400788c */ /* 0x000fd2000bf04270 */
[----:B------:R-:W-:Y:S05]  /*9210*/  BRA.U UP0, `(.L_x_16054) ;  /* 0x00000001003c7547 */ /* 0x000fea000b800000 */
[----:B------:R-:W-:-:S09]  /*9220*/  UISETP.NE.AND UP0, UPT, UR4, 0xa, UPT ;  /* 0x0000000a0400788c */ /* 0x000fd2000bf05270 */
[----:B------:R-:W-:Y:S05]  /*9230*/  BRA.U !UP0, `(.L_x_16055) ;  /* 0x00000001081c7547 */ /* 0x000fea000b800000 */
[----:B------:R-:W-:-:S09]  /*9240*/  UISETP.NE.AND UP0, UPT, UR4, 0xb, UPT ;  /* 0x0000000b0400788c */ /* 0x000fd2000bf05270 */
[----:B------:R-:W-:Y:S05]  /*9250*/  BRA.U UP0, `(.L_x_16034) ;  /* 0x0000000100447547 */ /* 0x000fea000b800000 */
[----:B--2---:R-:W-:-:S04]  /*9260*/  SHF.L.U32 R5, R5, 0x10, RZ ;  /* 0x0000001005057819 */ /* 0x004fc800000006ff */
[----:B------:R-:W-:-:S04]  /*9270*/  FSETP.NEU.FTZ.AND P0, PT, R5, RZ, PT ;  /* 0x000000ff0500720b */ /* 0x000fc80003f1d000 */
[----:B------:R-:W-:-:S05]  /*9280*/  SEL R5, RZ, 0x1, !P0 ;  /* 0x00000001ff057807 */ /* 0x000fca0004000000 */
[----:B------:R0:W-:Y:S01]  /*9290*/  STG.E.U8 desc[UR36][R2.64], R5 ;  /* 0x0000000502007986 */ /* 0x0001e2000c101124 */
[----:B------:R-:W-:Y:S05]  /*92a0*/  BRA `(.L_x_16035) ;  /* 0x00000004000c7947 */ /* 0x000fea0003800000 */
.L_x_16055:
[----:B--2---:R-:W-:Y:S01]  /*92b0*/  IMAD.U32 R5, R5, 0x10000, RZ ;  /* 0x0001000005057824 */ /* 0x004fe200078e00ff */
[----:B------:R-:W-:-:S03]  /*92c0*/  CS2R R6, SRZ ;  /* 0x0000000000067805 */ /* 0x000fc6000001ff00 */
[----:B------:R-:W-:-:S06]  /*92d0*/  FMUL.FTZ R5, R5, 1 ;  /* 0x3f80000005057820 */ /* 0x000fcc0000410000 */
[----:B------:R-:W0:Y:S02]  /*92e0*/  F2F.F64.F32 R4, R5 ;  /* 0x0000000500047310 */ /* 0x000e240000201800 */
[----:B0-----:R0:W-:Y:S01]  /*92f0*/  STG.E.128 desc[UR36][R2.64], R4 ;  /* 0x0000000402007986 */ /* 0x0011e2000c101d24 */
[----:B------:R-:W-:Y:S05]  /*9300*/  BRA `(.L_x_16035) ;  /* 0x0000000000f47947 */ /* 0x000fea0003800000 */
.L_x_16054:
[----:B------:R-:W-:-:S09]  /*9310*/  UISETP.NE.AND UP0, UPT, UR4, 0xf, UPT ;  /* 0x0000000f0400788c */ /* 0x000fd2000bf05270 */
[----:B------:R-:W-:Y:S05]  /*9320*/  BRA.U !UP0, `(.L_x_16056) ;  /* 0x0000000108e87547 */ /* 0x000fea000b800000 */
[----:B------:R-:W-:-:S09]  /*9330*/  UISETP.NE.AND UP0, UPT, UR4, 0x17, UPT ;  /* 0x000000170400788c */ /* 0x000fd2000bf05270 */
[----:B------:R-:W-:Y:S05]  /*9340*/  BRA.U !UP0, `(.L_x_16057) ;  /* 0x0000000108907547 */ /* 0x000fea000b800000 */
[----:B------:R-:W-:-:S09]  /*9350*/  UISETP.NE.AND UP0, UPT, UR4, 0x18, UPT ;  /* 0x000000180400788c */ /* 0x000fd2000bf05270 */
[----:B------:R-:W-:Y:S05]  /*9360*/  BRA.U !UP0, `(.L_x_16058) ;  /* 0x0000000108447547 */ /* 0x000fea000b800000 */
.L_x_16034:
        /* <DEDUP_REMOVED lines=9> */
[----:B--2---:R-:W-:Y:S01]  /*9400*/  MOV R5, UR5 ;  /* 0x0000000500057c02 */ /* 0x004fe20008000f00 */
[----:B----4-:R-:W-:-:S02]  /*9410*/  IMAD.U32 R6, RZ, RZ, UR6 ;  /* 0x00000006ff067e24 */ /* 0x010fc4000f8e00ff */
[----:B------:R-:W-:Y:S01]  /*9420*/  IMAD.U32 R7, RZ, RZ, UR7 ;  /* 0x00000007ff077e24 */ /* 0x000fe2000f8e00ff */
[----:B-----5:R-:W-:Y:S01]  /*9430*/  MOV R10, UR8 ;  /* 0x00000008000a7c02 */ /* 0x020fe20008000f00 */
[----:B-1----:R-:W-:-:S07]  /*9440*/  IMAD.U32 R11, RZ, RZ, UR9 ;  /* 0x00000009ff0b7e24 */ /* 0x002fce000f8e00ff */
[----:B------:R-:W-:-:S07]  /*9450*/  LEPC R20, `(.L_x_16059) ;  /* 0x000000001014794e */ /* 0x000fce0000000000 */
[----:B---3--:R-:W-:Y:S05]  /*9460*/  CALL.ABS.NOINC R2 ;  /* 0x0000000002007343 */ /* 0x008fea0003c00000 */
.L_x_16059:
[----:B------:R-:W-:Y:S05]  /*9470*/  BRA `(.L_x_16035) ;  /* 0x0000000000987947 */ /* 0x000fea0003800000 */
.L_x_16058:
[----:B--2---:R-:W-:Y:S01]  /*9480*/  IMAD.U32 R7, R5, 0x10000, RZ ;  /* 0x0001000005077824 */ /* 0x004fe200078e00ff */
[----:B------:R-:W-:Y:S01]  /*9490*/  BSSY.RECONVERGENT B0, `(.L_x_16060) ;  /* 0x000000c000007945 */ /* 0x000fe20003800200 */
[----:B-1----:R-:W-:-:S03]  /*94a0*/  MOV R0, 0x7f ;  /* 0x0000007f00007802 */ /* 0x002fc60000000f00 */
        /* <DEDUP_REMOVED lines=10> */
.L_x_16061:
[----:B------:R-:W-:Y:S05]  /*9550*/  BSYNC.RECONVERGENT B0 ;  /* 0x0000000000007941 */ /* 0x000fea0003800200 */
.L_x_16060:
[----:B------:R-:W-:-:S05]  /*9560*/  LOP3.LUT R5, R0, 0x80, R5, 0xf8, !PT ;  /* 0x0000008000057812 */ /* 0x000fca00078ef805 */
[----:B------:R0:W-:Y:S01]  /*9570*/  STG.E.U8 desc[UR36][R2.64], R5 ;  /* 0x0000000502007986 */ /* 0x0001e2000c101124 */
[----:B------:R-:W-:Y:S05]  /*9580*/  BRA `(.L_x_16035) ;  /* 0x0000000000547947 */ /* 0x000fea0003800000 */
.L_x_16057:
[----:B--2---:R-:W-:Y:S01]  /*9590*/  IMAD.U32 R5, R5, 0x10000, RZ ;  /* 0x0001000005057824 */ /* 0x004fe200078e00ff */
[----:B------:R-:W-:Y:S04]  /*95a0*/  BSSY.RECONVERGENT B0, `(.L_x_16062) ;  /* 0x000000e000007945 */ /* 0x000fe80003800200 */
        /* <DEDUP_REMOVED lines=10> */
.L_x_16063:
[----:B-1----:R-:W-:Y:S01]  /*9650*/  IMAD.MOV.U32 R0, RZ, RZ, 0x7f ;  /* 0x0000007fff007424 */ /* 0x002fe200078e00ff */
[----:B------:R-:W-:-:S04]  /*9660*/  ISETP.GT.U32.AND P0, PT, R4, 0x7f800000, PT ;  /* 0x7f8000000400780c */ /* 0x000fc80003f04070 */
[----:B------:R-:W-:-:S09]  /*9670*/  SEL R0, R0, 0x7c, P0 ;  /* 0x0000007c00007807 */ /* 0x000fd20000000000 */
.L_x_16064:
[----:B------:R-:W-:Y:S05]  /*9680*/  BSYNC.RECONVERGENT B0 ;  /* 0x0000000000007941 */ /* 0x000fea0003800200 */
.L_x_16062:
[----:B------:R-:W-:-:S04]  /*9690*/  SHF.R.U32.HI R5, RZ, 0x18, R5 ;  /* 0x00000018ff057819 */ /* 0x000fc80000011605 */
[----:B------:R-:W-:-:S05]  /*96a0*/  LOP3.LUT R5, R0, 0x80, R5, 0xf8, !PT ;  /* 0x0000008000057812 */ /* 0x000fca00078ef805 */
[----:B------:R0:W-:Y:S01]  /*96b0*/  STG.E.U8 desc[UR36][R2.64], R5 ;  /* 0x0000000502007986 */ /* 0x0001e2000c101124 */
[----:B------:R-:W-:Y:S05]  /*96c0*/  BRA `(.L_x_16035) ;  /* 0x0000000000047947 */ /* 0x000fea0003800000 */
.L_x_16056:
[----:B--2---:R0:W-:Y:S02]  /*96d0*/  STG.E.U16 desc[UR36][R2.64], R5 ;  /* 0x0000000502007986 */ /* 0x0041e4000c101524 */
.L_x_16035:
[----:B------:R-:W-:-:S07]  /*96e0*/  IADD3 R17, PT, PT, R17, 0x80, RZ ;  /* 0x0000008011117810 */ /* 0x000fce0007ffe0ff */
.L_x_15995:
[----:B------:R-:W-:Y:S05]  /*96f0*/  BSYNC.RECONVERGENT B6 ;  /* 0x0000000000067941 */ /* 0x000fea0003800200 */
.L_x_15994:
        /* <DEDUP_REMOVED lines=306> */
.L_x_16065:
        /* <DEDUP_REMOVED lines=20> */
.L_x_16069:
[----:B------:R-:W2:Y:S02]  /*ab60*/  LDG.E.U8 R2, desc[UR36][R2.64] ;  /* 0x0000002402027981 */ /* 0x000ea4000c1e1100 */
[----:B--2---:R-:W-:-:S04]  /*ab70*/  I2FP.F32.U32 R0, R2 ;  /* 0x0000000200007245 */ /* 0x004fc80000201000 */
[----:B------:R-:W-:Y:S01]  /*ab80*/  F2FP.BF16.F32.PACK_AB R0, RZ, R0 ;  /* 0x00000000ff00723e */ /* 0x000fe200000010ff */
[----:B------:R-:W-:Y:S06]  /*ab90*/  BRA `(.L_x_16071) ;  /* 0x0000000c00847947 */ /* 0x000fec0003800000 */
.L_x_16068:
        /* <DEDUP_REMOVED lines=10> */
.L_x_16073:
[----:B------:R-:W2:Y:S02]  /*ac40*/  LDG.E R2, desc[UR36][R2.64] ;  /* 0x0000002402027981 */ /* 0x000ea4000c1e1900 */
[----:B--2---:R-:W-:-:S04]  /*ac50*/  I2FP.F32.S32 R0, R2 ;  /* 0x0000000200007245 */ /* 0x004fc80000201400 */
[----:B------:R-:W-:Y:S01]  /*ac60*/  F2FP.BF16.F32.PACK_AB R0, RZ, R0 ;  /* 0x00000000ff00723e */ /* 0x000fe200000010ff */
[----:B------:R-:W-:Y:S06]  /*ac70*/  BRA `(.L_x_16071) ;  /* 0x0000000c004c7947 */ /* 0x000fec0003800000 */
.L_x_16072:
[----:B------:R-:W2:Y:S02]  /*ac80*/  LDG.E.U16 R2, desc[UR36][R2.64] ;  /* 0x0000002402027981 */ /* 0x000ea4000c1e1500 */
[----:B--2---:R-:W0:Y:S02]  /*ac90*/  I2F.S16 R0, R2 ;  /* 0x0000000200007306 */ /* 0x004e240000101400 */
[----:B0-----:R-:W-:Y:S01]  /*aca0*/  F2FP.BF16.F32.PACK_AB R0, RZ, R0 ;  /* 0x00000000ff00723e */ /* 0x001fe200000010ff */
[----:B------:R-:W-:Y:S06]  /*acb0*/  BRA `(.L_x_16071) ;  /* 0x0000000c003c7947 */ /* 0x000fec0003800000 */
.L_x_16067:
        /* <DEDUP_REMOVED lines=9> */
.L_x_16075:
[----:B------:R-:W2:Y:S02]  /*ad50*/  LDG.E.U16 R0, desc[UR36][R2.64] ;  /* 0x0000002402007981 */ /* 0x000ea4000c1e1500 */
[----:B--2---:R-:W-:-:S05]  /*ad60*/  HADD2.F32 R0, -RZ, R0.H0_H0 ;  /* 0x20000000ff007230 */ /* 0x004fca0000004100 */
[----:B------:R-:W-:Y:S01]  /*ad70*/  F2FP.BF16.F32.PACK_AB R0, RZ, R0 ;  /* 0x00000000ff00723e */ /* 0x000fe200000010ff */
[----:B------:R-:W-:Y:S06]  /*ad80*/  BRA `(.L_x_16071) ;  /* 0x0000000c00087947 */ /* 0x000fec0003800000 */
.L_x_16074:
        /* <DEDUP_REMOVED lines=9> */
.L_x_16077:
[----:B------:R-:W2:Y:S02]  /*ae20*/  LDG.E.U16 R2, desc[UR36][R2.64] ;  /* 0x0000002402027981 */ /* 0x000ea4000c1e1500 */
[----:B--2---:R-:W-:-:S05]  /*ae30*/  HADD2.F32 R0, -RZ, R2.H0_H0 ;  /* 0x20000002ff007230 */ /* 0x004fca0000004100 */
[----:B------:R-:W-:Y:S01]  /*ae40*/  F2FP.BF16.F32.PACK_AB R0, RZ, R0 ;  /* 0x00000000ff00723e */ /* 0x000fe200000010ff */
[----:B------:R-:W-:Y:S06]  /*ae50*/  BRA `(.L_x_16071) ;  /* 0x0000000800d47947 */ /* 0x000fec0003800000 */
.L_x_16076:
        /* <DEDUP_REMOVED lines=8> */
.L_x_16066:
        /* <DEDUP_REMOVED lines=13> */
.L_x_16080:
        /* <DEDUP_REMOVED lines=8> */
.L_x_16079:
        /* <DEDUP_REMOVED lines=27> */
.L_x_16082:
        /* <DEDUP_REMOVED lines=13> */
.L_x_16081:
[----:B------:R0:W5:Y:S01]  /*b2b0*/  LDG.E.U16 R0, desc[UR36][R2.64] ;  /* 0x0000002402007981 */ /* 0x000162000c1e1500 */
[----:B------:R-:W-:Y:S05]  /*b2c0*/  BRA `(.L_x_16071) ;  /* 0x0000000400b87947 */ /* 0x000fea0003800000 */
.L_x_16078:
        /* <DEDUP_REMOVED lines=12> */
.L_x_16085:
        /* <DEDUP_REMOVED lines=21> */
.L_x_16089:
[----:B------:R-:W-:Y:S05]  /*b4e0*/  BSYNC.RECONVERGENT B1 ;  /* 0x0000000000017941 */ /* 0x000fea0003800200 */
.L_x_16088:
[----:B------:R-:W-:Y:S01]  /*b4f0*/  IMAD.SHL.U32 R0, R0, 0x100000, RZ ;  /* 0x0010000000007824 */ /* 0x000fe200078e00ff */
[----:B------:R-:W-:-:S04]  /*b500*/  LEA R2, R2, 0x3b800000, 0x17 ;  /* 0x3b80000002027811 */ /* 0x000fc800078eb8ff */
[----:B------:R-:W-:-:S07]  /*b510*/  LOP3.LUT R0, R2, R0, R7, 0xfe, !PT ;  /* 0x0000000002007212 */ /* 0x000fce00078efe07 */
.L_x_16087:
[----:B------:R-:W-:Y:S05]  /*b520*/  BSYNC.RECONVERGENT B0 ;  /* 0x0000000000007941 */ /* 0x000fea0003800200 */
.L_x_16086:
[----:B------:R-:W-:Y:S01]  /*b530*/  F2FP.BF16.F32.PACK_AB R0, RZ, R0 ;  /* 0x00000000ff00723e */ /* 0x000fe200000010ff */
[----:B------:R-:W-:Y:S06]  /*b540*/  BRA `(.L_x_16071) ;  /* 0x0000000400187947 */ /* 0x000fec0003800000 */
.L_x_16084:
        /* <DEDUP_REMOVED lines=21> */
.L_x_16093:
[----:B------:R-:W-:Y:S05]  /*b6a0*/  BSYNC.RECONVERGENT B1 ;  /* 0x0000000000017941 */ /* 0x000fea0003800200 */
.L_x_16092:
[----:B------:R-:W-:Y:S01]  /*b6b0*/  IMAD.SHL.U32 R0, R0, 0x200000, RZ ;  /* 0x0020000000007824 */ /* 0x000fe200078e00ff */
[----:B------:R-:W-:-:S04]  /*b6c0*/  LEA R2, R2, 0x37800000, 0x17 ;  /* 0x3780000002027811 */ /* 0x000fc800078eb8ff */
[----:B------:R-:W-:-:S07]  /*b6d0*/  LOP3.LUT R0, R2, R0, R7, 0xfe, !PT ;  /* 0x0000000002007212 */ /* 0x000fce00078efe07 */
.L_x_16091:
[----:B------:R-:W-:Y:S05]  /*b6e0*/  BSYNC.RECONVERGENT B0 ;  /* 0x0000000000007941 */ /* 0x000fea0003800200 */
.L_x_16090:
[----:B------:R-:W-:Y:S01]  /*b6f0*/  F2FP.BF16.F32.PACK_AB R0, RZ, R0 ;  /* 0x00000000ff00723e */ /* 0x000fe200000010ff */
[----:B------:R-:W-:Y:S06]  /*b700*/  BRA `(.L_x_16071) ;  /* 0x0000000000a87947 */ /* 0x000fec0003800000 */
.L_x_16083:
        /* <DEDUP_REMOVED lines=14> */
.L_x_16097:
[----:B------:R-:W-:Y:S05]  /*b7f0*/  BSYNC.RECONVERGENT B0 ;  /* 0x0000000000007941 */ /* 0x000fea0003800200 */
.L_x_16096:
[----:B------:R-:W-:Y:S01]  /*b800*/  F2FP.BF16.F32.PACK_AB R0, RZ, R0 ;  /* 0x00000000ff00723e */ /* 0x000fe200000010ff */
[----:B------:R-:W-:Y:S06]  /*b810*/  BRA `(.L_x_16071) ;  /* 0x0000000000647947 */ /* 0x000fec0003800000 */
.L_x_16070:
        /* <DEDUP_REMOVED lines=16> */
.L_x_16098:
[----:B------:R-:W-:Y:S01]  /*b920*/  PRMT R0, RZ, 0x7610, R0 ;  /* 0x00007610ff007816 */ /* 0x000fe20000000000 */
[----:B------:R-:W-:Y:S06]  /*b930*/  BRA `(.L_x_16071) ;  /* 0x00000000001c7947 */ /* 0x000fec0003800000 */
.L_x_16095:
[----:B------:R-:W2:Y:S02]  /*b940*/  LDG.E.64 R2, desc[UR36][R2.64] ;  /* 0x0000002402027981 */ /* 0x000ea4000c1e1b00 */
[----:B--2---:R-:W0:Y:S02]  /*b950*/  I2F.U64 R0, R2 ;  /* 0x0000000200007312 */ /* 0x004e240000301000 */
[----:B0-----:R-:W-:Y:S01]  /*b960*/  F2FP.BF16.F32.PACK_AB R0, RZ, R0 ;  /* 0x00000000ff00723e */ /* 0x001fe200000010ff */
[----:B------:R-:W-:Y:S06]  /*b970*/  BRA `(.L_x_16071) ;  /* 0x00000000000c7947 */ /* 0x000fec0003800000 */
.L_x_16094:
[----:B------:R-:W2:Y:S02]  /*b980*/  LDG.E R2, desc[UR36][R2.64] ;  /* 0x0000002402027981 */ /* 0x000ea4000c1e1900 */
[----:B--2---:R-:W-:-:S04]  /*b990*/  I2FP.F32.U32 R0, R2 ;  /* 0x0000000200007245 */ /* 0x004fc80000201000 */
[----:B------:R-:W-:-:S07]  /*b9a0*/  F2FP.BF16.F32.PACK_AB R0, RZ, R0 ;  /* 0x00000000ff00723e */ /* 0x000fce00000010ff */
.L_x_16071:
[----:B------:R-:W1:Y:S01]  /*b9b0*/  LDCU UR5, c[0x0][0x594] ;  /* 0x0000b280ff0577ac */ /* 0x000e620008000800 */
[----:B-----5:R-:W-:Y:S01]  /*b9c0*/  IMAD.U32 R0, R0, 0x10000, RZ ;  /* 0x0001000000007824 */ /* 0x020fe200078e00ff */
[----:B------:R-:W-:-:S04]  /*b9d0*/  UPRMT UR4, UR41, 0x9910, URZ ;  /* 0x0000991029047896 */ /* 0x000fc800080000ff */
[----:B------:R-:W-:Y:S01]  /*b9e0*/  UISETP.GT.AND UP0, UPT, UR4, 0x9, UPT ;  /* 0x000000090400788c */ /* 0x000fe2000bf04270 */
[----:B-1----:R-:W-:-:S04]  /*b9f0*/  FMUL.FTZ R0, R0, UR5 ;  /* 0x0000000500007c20 */ /* 0x002fc80008410000 */
[----:B0-----:R0:W1:Y:S04]  /*ba00*/  F2F.BF16.F32 R3, R0 ;  /* 0x0000000000037304 */ /* 0x0010680000202000 */
        /* <DEDUP_REMOVED lines=13> */
.L_x_16102:
[----:B-1----:R-:W-:-:S06]  /*bae0*/  IMAD.U32 R3, R3, 0x10000, RZ ;  /* 0x0001000003037824 */ /* 0x002fcc00078e00ff */
[----:B------:R-:W1:Y:S02]  /*baf0*/  F2I.S64.TRUNC R2, R3 ;  /* 0x0000000300027311 */ /* 0x000e64000020d900 */
[----:B-1----:R-:W-:Y:S01]  /*bb00*/  STG.E.U8 desc[UR36][R16.64], R2 ;  /* 0x0000000210007986 */ /* 0x002fe2000c101124 */
[----:B------:R-:W-:Y:S05]  /*bb10*/  EXIT ;  /* 0x000000000000794d */ /* 0x000fea0003800000 */
.L_x_16101:
        /* <DEDUP_REMOVED lines=10> */
.L_x_16105:
[----:B-1----:R-:W-:-:S06]  /*bbc0*/  SHF.L.U32 R3, R3, 0x10, RZ ;  /* 0x0000001003037819 */ /* 0x002fcc00000006ff */
[----:B------:R-:W1:Y:S02]  /*bbd0*/  F2I.FTZ.TRUNC.NTZ R3, R3 ;  /* 0x0000000300037305 */ /* 0x000e64000021f100 */
[----:B-1----:R-:W-:Y:S01]  /*bbe0*/  STG.E desc[UR36][R16.64], R3 ;  /* 0x0000000310007986 */ /* 0x002fe2000c101924 */
[----:B------:R-:W-:Y:S05]  /*bbf0*/  EXIT ;  /* 0x000000000000794d */ /* 0x000fea0003800000 */
.L_x_16104:
[----:B-1----:R-:W-:-:S06]  /*bc00*/  IMAD.U32 R3, R3, 0x10000, RZ ;  /* 0x0001000003037824 */ /* 0x002fcc00078e00ff */
[----:B------:R-:W1:Y:S02]  /*bc10*/  F2I.FTZ.TRUNC.NTZ R3, R3 ;  /* 0x0000000300037305 */ /* 0x000e64000021f100 */
[----:B-1----:R-:W-:Y:S01]  /*bc20*/  STG.E.U16 desc[UR36][R16.64], R3 ;  /* 0x0000000310007986 */ /* 0x002fe2000c101524 */
[----:B------:R-:W-:Y:S05]  /*bc30*/  EXIT ;  /* 0x000000000000794d */ /* 0x000fea0003800000 */
.L_x_16100:
        /* <DEDUP_REMOVED lines=9> */
.L_x_16107:
[----:B01----:R-:W-:-:S04]  /*bcd0*/  SHF.L.U32 R0, R3, 0x10, RZ ;  /* 0x0000001003007819 */ /* 0x003fc800000006ff */
[----:B------:R-:W-:-:S05]  /*bce0*/  F2FP.F16.F32.PACK_AB R0, RZ, R0 ;  /* 0x00000000ff00723e */ /* 0x000fca00000000ff */
[----:B------:R-:W-:Y:S01]  /*bcf0*/  STG.E.U16 desc[UR36][R16.64], R0 ;  /* 0x0000000010007986 */ /* 0x000fe2000c101524 */
[----:B------:R-:W-:Y:S05]  /*bd00*/  EXIT ;  /* 0x000000000000794d */ /* 0x000fea0003800000 */
.L_x_16106:
        /* <DEDUP_REMOVED lines=10> */
.L_x_16109:
[----:B-1----:R-:W-:-:S04]  /*bdb0*/  SHF.L.U32 R3, R3, 0x10, RZ ;  /* 0x0000001003037819 */ /* 0x002fc800000006ff */
[----:B------:R-:W-:-:S04]  /*bdc0*/  F2FP.F16.F32.PACK_AB R3, RZ, R3 ;  /* 0x00000003ff03723e */ /* 0x000fc800000000ff */
[----:B------:R-:W-:-:S05]  /*bdd0*/  PRMT R3, R3, 0x5410, RZ ;  /* 0x0000541003037816 */ /* 0x000fca00000000ff */
[----:B------:R-:W-:Y:S01]  /*bde0*/  STG.E desc[UR36][R16.64], R3 ;  /* 0x0000000310007986 */ /* 0x000fe2000c101924 */
[----:B------:R-:W-:Y:S05]  /*bdf0*/  EXIT ;  /* 0x000000000000794d */ /* 0x000fea0003800000 */
.L_x_16108:
[----:B-1----:R-:W-:-:S04]  /*be00*/  IMAD.U32 R2, R3, 0x10000, RZ ;  /* 0x0001000003027824 */ /* 0x002fc800078e00ff */
[----:B------:R-:W-:-:S06]  /*be10*/  FMUL.FTZ R2, R2, 1 ;  /* 0x3f80000002027820 */ /* 0x000fcc0000410000 */
[----:B------:R-:W1:Y:S02]  /*be20*/  F2F.F64.F32 R2, R2 ;  /* 0x0000000200027310 */ /* 0x000e640000201800 */
[----:B-1----:R-:W-:Y:S01]  /*be30*/  STG.E.64 desc[UR36][R16.64], R2 ;  /* 0x0000000210007986 */ /* 0x002fe2000c101b24 */
[----:B------:R-:W-:Y:S05]  /*be40*/  EXIT ;  /* 0x000000000000794d */ /* 0x000fea0003800000 */
.L_x_16099:
        /* <DEDUP_REMOVED lines=14> */
.L_x_16113:
        /* <DEDUP_REMOVED lines=17> */
.L_x_16116:
[----:B------:R-:W-:-:S04]  /*c040*/  SHF.R.U32.HI R3, RZ, 0x18, R3 ;  /* 0x00000018ff037819 */ /* 0x000fc80000011603 */
[----:B------:R-:W-:-:S04]  /*c050*/  LOP3.LUT R0, R0, 0x80, R3, 0xf8, !PT ;  /* 0x0000008000007812 */ /* 0x000fc800078ef803 */
[----:B------:R-:W-:-:S07]  /*c060*/  PRMT R8, R0, 0x7610, R8 ;  /* 0x0000761000087816 */ /* 0x000fce0000000008 */
.L_x_16115:
[----:B------:R-:W-:Y:S05]  /*c070*/  BSYNC.RECONVERGENT B0 ;  /* 0x0000000000007941 */ /* 0x000fea0003800200 */
.L_x_16114:
[----:B------:R-:W-:Y:S01]  /*c080*/  STG.E.U8 desc[UR36][R16.64], R8 ;  /* 0x0000000810007986 */ /* 0x000fe2000c101124 */
[----:B------:R-:W-:Y:S05]  /*c090*/  EXIT ;  /* 0x000000000000794d */ /* 0x000fea0003800000 */
.L_x_16112:
        /* <DEDUP_REMOVED lines=17> */
.L_x_16119:
[----:B------:R-:W-:-:S04]  /*c1b0*/  SHF.R.U32.HI R3, RZ, 0x18, R3 ;  /* 0x00000018ff037819 */ /* 0x000fc80000011603 */
[----:B------:R-:W-:-:S04]  /*c1c0*/  LOP3.LUT R0, R0, 0x80, R3, 0xf8, !PT ;  /* 0x0000008000007812 */ /* 0x000fc800078ef803 */
[----:B------:R-:W-:-:S07]  /*c1d0*/  PRMT R8, R0, 0x7610, R8 ;  /* 0x0000761000087816 */ /* 0x000fce0000000008 */
.L_x_16118:
[----:B------:R-:W-:Y:S05]  /*c1e0*/  BSYNC.RECONVERGENT B0 ;  /* 0x0000000000007941 */ /* 0x000fea0003800200 */
.L_x_16117:
[----:B------:R-:W-:Y:S01]  /*c1f0*/  STG.E.U8 desc[UR36][R16.64], R8 ;  /* 0x0000000810007986 */ /* 0x000fe2000c101124 */
[----:B------:R-:W-:Y:S05]  /*c200*/  EXIT ;  /* 0x000000000000794d */ /* 0x000fea0003800000 */
.L_x_16111:
        /* <DEDUP_REMOVED lines=22> */
.L_x_16121:
[----:B-1----:R-:W-:-:S06]  /*c370*/  SHF.L.U32 R3, R3, 0x10, RZ ;  /* 0x0000001003037819 */ /* 0x002fcc00000006ff */
[----:B------:R-:W1:Y:S02]  /*c380*/  F2I.U64.TRUNC R2, R3 ;  /* 0x0000000300027311 */ /* 0x000e64000020d800 */
[----:B-1----:R-:W-:Y:S01]  /*c390*/  STG.E.64 desc[UR36][R16.64], R2 ;  /* 0x0000000210007986 */ /* 0x002fe2000c101b24 */
[----:B------:R-:W-:Y:S05]  /*c3a0*/  EXIT ;  /* 0x000000000000794d */ /* 0x000fea0003800000 */
.L_x_16120:
[----:B-1----:R-:W-:-:S06]  /*c3b0*/  IMAD.U32 R3, R3, 0x10000, RZ ;  /* 0x0001000003037824 */ /* 0x002fcc00078e00ff */
[----:B------:R-:W1:Y:S02]  /*c3c0*/  F2I.FTZ.U32.TRUNC.NTZ R3, R3 ;  /* 0x0000000300037305 */ /* 0x000e64000021f000 */
[----:B-1----:R-:W-:Y:S01]  /*c3d0*/  STG.E desc[UR36][R16.64], R3 ;  /* 0x0000000310007986 */ /* 0x002fe2000c101924 */
[----:B------:R-:W-:Y:S05]  /*c3e0*/  EXIT ;  /* 0x000000000000794d */ /* 0x000fea0003800000 */
.L_x_16110:
        /* <DEDUP_REMOVED lines=11> */
.L_x_16123:
[----:B-1----:R-:W-:Y:S02]  /*c4a0*/  SHF.L.U32 R3, R3, 0x10, RZ ;  /* 0x0000001003037819 */ /* 0x002fe400000006ff */
[----:B------:R-:W-:-:S03]  /*c4b0*/  CS2R R6, SRZ ;  /* 0x0000000000067805 */ /* 0x000fc6000001ff00 */
[----:B------:R-:W-:-:S04]  /*c4c0*/  FMUL.FTZ R3, R3, 1 ;  /* 0x3f80000003037820 */ /* 0x000fc80000410000 */
[----:B------:R-:W1:Y:S02]  /*c4d0*/  F2F.F64.F32 R4, R3 ;  /* 0x0000000300047310 */ /* 0x000e640000201800 */
[----:B-1----:R-:W-:Y:S01]  /*c4e0*/  STG.E.128 desc[UR36][R16.64], R4 ;  /* 0x0000000410007986 */ /* 0x002fe2000c101d24 */
[----:B------:R-:W-:Y:S05]  /*c4f0*/  EXIT ;  /* 0x000000000000794d */ /* 0x000fea0003800000 */
.L_x_16122:
[----:B------:R-:W-:-:S09]  /*c500*/  UISETP.NE.AND UP0, UPT, UR4, 0xf, UPT ;  /* 0x0000000f0400788c */ /* 0x000fd2000bf05270 */
[----:B------:R-:W-:Y:S05]  /*c510*/  BRA.U !UP0, `(.L_x_16124) ;  /* 0x0000000108e87547 */ /* 0x000fea000b800000 */
[----:B------:R-:W-:-:S09]  /*c520*/  UISETP.NE.AND UP0, UPT, UR4, 0x17, UPT ;  /* 0x000000170400788c */ /* 0x000fd2000bf05270 */
[----:B------:R-:W-:Y:S05]  /*c530*/  BRA.U !UP0, `(.L_x_16125) ;  /* 0x0000000108907547 */ /* 0x000fea000b800000 */
[----:B------:R-:W-:-:S09]  /*c540*/  UISETP.NE.AND UP0, UPT, UR4, 0x18, UPT ;  /* 0x000000180400788c */ /* 0x000fd2000bf05270 */
[----:B------:R-:W-:Y:S05]  /*c550*/  BRA.U !UP0, `(.L_x_16126) ;  /* 0x0000000108447547 */ /* 0x000fea000b800000 */
.L_x_16103:
        /* <DEDUP_REMOVED lines=16> */
.L_x_16127:
[----:B------:R-:W-:Y:S05]  /*c660*/  EXIT ;  /* 0x000000000000794d */ /* 0x000fea0003800000 */
.L_x_16126:
        /* <DEDUP_REMOVED lines=13> */
.L_x_16129:
[----:B------:R-:W-:Y:S05]  /*c740*/  BSYNC.RECONVERGENT B0 ;  /* 0x0000000000007941 */ /* 0x000fea0003800200 */
.L_x_16128:
[----:B------:R-:W-:-:S05]  /*c750*/  LOP3.LUT R3, R0, 0x80, R3, 0xf8, !PT ;  /* 0x0000008000037812 */ /* 0x000fca00078ef803 */
[----:B------:R-:W-:Y:S01]  /*c760*/  STG.E.U8 desc[UR36][R16.64], R3 ;  /* 0x0000000310007986 */ /* 0x000fe2000c101124 */
[----:B------:R-:W-:Y:S05]  /*c770*/  EXIT ;  /* 0x000000000000794d */ /* 0x000fea0003800000 */
.L_x_16125:
        /* <DEDUP_REMOVED lines=12> */
.L_x_16131:
[----:B0-----:R-:W-:Y:S01]  /*c840*/  IMAD.MOV.U32 R0, RZ, RZ, 0x7f ;  /* 0x0000007fff007424 */ /* 0x001fe200078e00ff */
[----:B------:R-:W-:-:S04]  /*c850*/  ISETP.GT.U32.AND P0, PT, R2, 0x7f800000, PT ;  /* 0x7f8000000200780c */ /* 0x000fc80003f04070 */
[----:B------:R-:W-:-:S09]  /*c860*/  SEL R0, R0, 0x7c, P0 ;  /* 0x0000007c00007807 */ /* 0x000fd20000000000 */
.L_x_16132:
[----:B------:R-:W-:Y:S05]  /*c870*/  BSYNC.RECONVERGENT B0 ;  /* 0x0000000000007941 */ /* 0x000fea0003800200 */
.L_x_16130:
[----:B------:R-:W-:-:S04]  /*c880*/  SHF.R.U32.HI R3, RZ, 0x18, R3 ;  /* 0x00000018ff037819 */ /* 0x000fc80000011603 */
[----:B------:R-:W-:-:S05]  /*c890*/  LOP3.LUT R3, R0, 0x80, R3, 0xf8, !PT ;  /* 0x0000008000037812 */ /* 0x000fca00078ef803 */
[----:B------:R-:W-:Y:S01]  /*c8a0*/  STG.E.U8 desc[UR36][R16.64], R3 ;  /* 0x0000000310007986 */ /* 0x000fe2000c101124 */
[----:B------:R-:W-:Y:S05]  /*c8b0*/  EXIT ;  /* 0x000000000000794d */ /* 0x000fea0003800000 */
.L_x_16124:
[----:B-1----:R-:W-:Y:S01]  /*c8c0*/  STG.E.U16 desc[UR36][R16.64], R3 ;  /* 0x0000000310007986 */ /* 0x002fe2000c101524 */
[----:B------:R-:W-:Y:S05]  /*c8d0*/  EXIT ;  /* 0x000000000000794d */ /* 0x000fea0003800000 */
.L_x_16133:
        /* <DEDUP_REMOVED lines=10> */
.L_x_19535:


//--------------------- .text._ZN2at6native27unrolled_elementwise_kernelINS0_13BUnaryFunctorIN3c108BFloat16ES4_S4_NS0_15binary_internal10MulFunctorIfEEEESt5arrayIPcLm2EELi4E23TrivialOffsetCalculatorILi1EjESD_NS0_6memory12LoadWithCastILi1EEENSE_13StoreWithCastILi1EEEEEviT_T0_T2_T3_T4_T5_ --------------------------
	.section	.text._ZN2at6native27unrolled_elementwise_kernelINS0_13BUnaryFunctorIN3c108BFloat16ES4_S4_NS0_15binary_internal10MulFunctorIfEEEESt5arrayIPcLm2EELi4E23TrivialOffsetCalculatorILi1EjESD_NS0_6memory12LoadWithCastILi1EEENSE_13StoreWithCastILi1EEEEEviT_T0_T2_T3_T4_T5_,"ax",@progbits
	.align	128
        .global         _ZN2at6native27unrolled_elementwise_kernelINS0_13BUnaryFunctorIN3c108BFloat16ES4_S4_NS0_15binary_internal10MulFunctorIfEEEESt5arrayIPcLm2EELi4E23TrivialOffsetCalculatorILi1EjESD_NS0_6memory12LoadWithCastILi1EEENSE_13StoreWithCastILi1EEEEEviT_T0_T2_T3_T4_T5_
        .type           _ZN2at6native27unrolled_elementwise_kernelINS0_13BUnaryFunctorIN3c108BFloat16ES4_S4_NS0_15binary_internal10MulFunctorIfEEEESt5arrayIPcLm2EELi4E23TrivialOffsetCalculatorILi1EjESD_NS0_6memory12LoadWithCastILi1EEENSE_13StoreWithCastILi1EEEEEviT_T0_T2_T3_T4_T5_,@function
        .size           _ZN2at6native27unrolled_elementwise_kernelINS0_13BUnaryFunctorIN3c108BFloat16ES4_S4_NS0_15binary_internal10MulFunctorIfEEEESt5arrayIPcLm2EELi4E23TrivialOffsetCalculatorILi1EjESD_NS0_6memory12LoadWithCastILi1EEENSE_13StoreWithCastILi1EEEEEviT_T0_T2_T3_T4_T5_,(.L_x_19536 - _ZN2at6native27unrolled_elementwise_kernelINS0_13BUnaryFunctorIN3c108BFloat16ES4_S4_NS0_15binary_internal10MulFunctorIfEEEESt5arrayIPcLm2EELi4E23TrivialOffsetCalculatorILi1EjESD_NS0_6memory12LoadWithCastILi1EEENSE_13StoreWithCastILi1EEEEEviT_T0_T2_T3_T4_T5_)
        .other          _ZN2at6native27unrolled_elementwise_kernelINS0_13BUnaryFunctorIN3c108BFloat16ES4_S4_NS0_15binary_internal10MulFunctorIfEEEESt5arrayIPcLm2EELi4E23TrivialOffsetCalculatorILi1EjESD_NS0_6memory12LoadWithCastILi1EEENSE_13StoreWithCastILi1EEEEEviT_T0_T2_T3_T4_T5_,@"STO_CUDA_ENTRY STV_DEFAULT"
_ZN2at6native27unrolled_elementwise_kernelINS0_13BUnaryFunctorIN3c108BFloat16ES4_S4_NS0_15binary_internal10MulFunctorIfEEEESt5arrayIPcLm2EELi4E23TrivialOffsetCalculatorILi1EjESD_NS0_6memory12LoadWithCastILi1EEENSE_13StoreWithCastILi1EEEEEviT_T0_T2_T3_T4_T5_:
.text._ZN2at6native27unrolled_elementwise_kernelINS0_13BUnaryFunctorIN3c108BFloat16ES4_S4_NS0_15binary_internal10MulFunctorIfEEEESt5arrayIPcLm2EELi4E23TrivialOffsetCalculatorILi1EjESD_NS0_6memory12LoadWithCastILi1EEENSE_13StoreWithCastILi1EEEEEviT_T0_T2_T3_T4_T5_:
        /* <DEDUP_REMOVED lines=34> */
.L_x_16139:
[----:B------:R-:W2:Y:S02]  /*0220*/  LDG.E.U8 R4, desc[UR36][R4.64] ;  /* 0x0000002404047981 */ /* 0x000ea4000c1e1100 */
[----:B--2---:R-:W-:-:S04]  /*0230*/  I2FP.F32.U32 R0, R4 ;  /* 0x0000000400007245 */ /* 0x004fc80000201000 */
[----:B------:R-:W-:-:S04]  /*0240*/  F2FP.BF16.F32.PACK_AB R0, RZ, R0 ;  /* 0x00000000ff00723e */ /* 0x000fc800000010ff */
[----:B------:R-:W-:Y:S01]  /*0250*/  PRMT R17, R0, 0x7610, R17 ;  /* 0x0000761000117816 */ /* 0x000fe20000000011 */
[----:B------:R-:W-:Y:S06]  /*0260*/  BRA `(.L_x_16141) ;  /* 0x0000000c00c47947 */ /* 0x000fec0003800000 */
.L_x_16138:
        /* <DEDUP_REMOVED lines=11> */
.L_x_16143:
[----:B------:R-:W2:Y:S02]  /*0320*/  LDG.E R4, desc[UR36][R4.64] ;  /* 0x0000002404047981 */ /* 0x000ea4000c1e1900 */
[----:B--2---:R-:W-:-:S04]  /*0330*/  I2FP.F32.S32 R0, R4 ;  /* 0x0000000400007245 */ /* 0x004fc80000201400 */
[----:B------:R-:W-:-:S04]  /*0340*/  F2FP.BF16.F32.PACK_AB R0, RZ, R0 ;  /* 0x00000000ff00723e */ /* 0x000fc800000010ff */
[----:B------:R-:W-:Y:S01]  /*0350*/  PRMT R17, R0, 0x7610, R17 ;  /* 0x0000761000117816 */ /* 0x000fe20000000011 */
[----:B------:R-:W-:Y:S06]  /*0360*/  BRA `(.L_x_16141) ;  /* 0x0000000c00847947 */ /* 0x000fec0003800000 */
.L_x_16142:
[----:B------:R-:W2:Y:S02]  /*0370*/  LDG.E.U16 R4, desc[UR36][R4.64] ;  /* 0x0000002404047981 */ /* 0x000ea4000c1e1500 */
[----:B--2---:R-:W0:Y:S02]  /*0380*/  I2F.S16 R0, R4 ;  /* 0x0000000400007306 */ /* 0x004e240000101400 */
[----:B0-----:R-:W-:-:S04]  /*0390*/  F2FP.BF16.F32.PACK_AB R0, RZ, R0 ;  /* 0x00000000ff00723e */ /* 0x001fc800000010ff */
[----:B------:R-:W-:Y:S01]  /*03a0*/  PRMT R17, R0, 0x7610, R17 ;  /* 0x0000761000117816 */ /* 0x000fe20000000011 */
[----:B------:R-:W-:Y:S06]  /*03b0*/  BRA `(.L_x_16141) ;  /* 0x0000000c00707947 */ /* 0x000fec0003800000 */
.L_x_16137:
        /* <DEDUP_REMOVED lines=9> */
.L_x_16145:
[----:B------:R-:W2:Y:S02]  /*0450*/  LDG.E.U16 R0, desc[UR36][R4.64] ;  /* 0x0000002404007981 */ /* 0x000ea4000c1e1500 */
[----:B--2---:R-:W-:-:S05]  /*0460*/  HADD2.F32 R0, -RZ, R0.H0_H0 ;  /* 0x20000000ff007230 */ /* 0x004fca0000004100 */
[----:B------:R-:W-:-:S04]  /*0470*/  F2FP.BF16.F32.PACK_AB R0, RZ, R0 ;  /* 0x00000000ff00723e */ /* 0x000fc800000010ff */
[----:B------:R-:W-:Y:S01]  /*0480*/  PRMT R17, R0, 0x7610, R17 ;  /* 0x0000761000117816 */ /* 0x000fe20000000011 */
[----:B------:R-:W-:Y:S06]  /*0490*/  BRA `(.L_x_16141) ;  /* 0x0000000c00387947 */ /* 0x000fec0003800000 */
.L_x_16144:
        /* <DEDUP_REMOVED lines=9> */
.L_x_16147:
[----:B------:R-:W2:Y:S02]  /*0530*/  LDG.E.U16 R4, desc[UR36][R4.64] ;  /* 0x0000002404047981 */ /* 0x000ea4000c1e1500 */
[----:B--2---:R-:W-:-:S05]  /*0540*/  HADD2.F32 R0, -RZ, R4.H0_H0 ;  /* 0x20000004ff007230 */ /* 0x004fca0000004100 */
[----:B------:R-:W-:-:S04]  /*0550*/  F2FP.BF16.F32.PACK_AB R0, RZ, R0 ;  /* 0x00000000ff00723e */ /* 0x000fc800000010ff */
[----:B------:R-:W-:Y:S01]  /*0560*/  PRMT R17, R0, 0x7610, R17 ;  /* 0x0000761000117816 */ /* 0x000fe20000000011 */
[----:B------:R-:W-:Y:S06]  /*0570*/  BRA `(.L_x_16141) ;  /* 0x0000000c00007947 */ /* 0x000fec0003800000 */
.L_x_16146:
        /* <DEDUP_REMOVED lines=9> */
.L_x_16136:
        /* <DEDUP_REMOVED lines=14> */
.L_x_16150:
        /* <DEDUP_REMOVED lines=9> */
.L_x_16149:
        /* <DEDUP_REMOVED lines=27> */
.L_x_16152:
        /* <DEDUP_REMOVED lines=15> */
.L_x_16151:
[----:B------:R0:W5:Y:S01]  /*0a20*/  LDG.E.U16 R17, desc[UR36][R4.64] ;  /* 0x0000002404117981 */ /* 0x000162000c1e1500 */
[----:B------:R-:W-:Y:S05]  /*0a30*/  BRA `(.L_x_16141) ;  /* 0x0000000400d07947 */ /* 0x000fea0003800000 */
.L_x_16148:
        /* <DEDUP_REMOVED lines=13> */
.L_x_16155:
        /* <DEDUP_REMOVED lines=21> */
.L_x_16159:
[----:B------:R-:W-:Y:S05]  /*0c60*/  BSYNC.RECONVERGENT B1 ;  /* 0x0000000000017941 */ /* 0x000fea0003800200 */
.L_x_16158:
[----:B------:R-:W-:Y:S01]  /*0c70*/  IMAD.SHL.U32 R0, R0, 0x100000, RZ ;  /* 0x0010000000007824 */ /* 0x000fe200078e00ff */
[----:B------:R-:W-:-:S04]  /*0c80*/  LEA R3, R3, 0x3b800000, 0x17 ;  /* 0x3b80000003037811 */ /* 0x000fc800078eb8ff */
[----:B------:R-:W-:-:S07]  /*0c90*/  LOP3.LUT R0, R3, R0, R7, 0xfe, !PT ;  /* 0x0000000003007212 */ /* 0x000fce00078efe07 */
.L_x_16157:
[----:B------:R-:W-:Y:S05]  /*0ca0*/  BSYNC.RECONVERGENT B0 ;  /* 0x0000000000007941 */ /* 0x000fea0003800200 */
.L_x_16156:
[----:B------:R-:W-:-:S04]  /*0cb0*/  F2FP.BF16.F32.PACK_AB R0, RZ, R0 ;  /* 0x00000000ff00723e */ /* 0x000fc800000010ff */
[----:B------:R-:W-:Y:S01]  /*0cc0*/  PRMT R17, R0, 0x7610, R17 ;  /* 0x0000761000117816 */ /* 0x000fe20000000011 */
[----:B------:R-:W-:Y:S06]  /*0cd0*/  BRA `(.L_x_16141) ;  /* 0x0000000400287947 */ /* 0x000fec0003800000 */
.L_x_16154:
        /* <DEDUP_REMOVED lines=21> */
.L_x_16163:
[----:B------:R-:W-:Y:S05]  /*0e30*/  BSYNC.RECONVERGENT B1 ;  /* 0x0000000000017941 */ /* 0x000fea0003800200 */
.L_x_16162:
[----:B------:R-:W-:Y:S01]  /*0e40*/  IMAD.SHL.U32 R0, R0, 0x200000, RZ ;  /* 0x0020000000007824 */ /* 0x000fe200078e00ff */
[----:B------:R-:W-:-:S04]  /*0e50*/  LEA R3, R3, 0x37800000, 0x17 ;  /* 0x3780000003037811 */ /* 0x000fc800078eb8ff */
[----:B------:R-:W-:-:S07]  /*0e60*/  LOP3.LUT R0, R3, R0, R7, 0xfe, !PT ;  /* 0x0000000003007212 */ /* 0x000fce00078efe07 */
.L_x_16161:
[----:B------:R-:W-:Y:S05]  /*0e70*/  BSYNC.RECONVERGENT B0 ;  /* 0x0000000000007941 */ /* 0x000fea0003800200 */
.L_x_16160:
[----:B------:R-:W-:-:S04]  /*0e80*/  F2FP.BF16.F32.PACK_AB R0, RZ, R0 ;  /* 0x00000000ff00723e */ /* 0x000fc800000010ff */
[----:B------:R-:W-:Y:S01]  /*0e90*/  PRMT R17, R0, 0x7610, R17 ;  /* 0x0000761000117816 */ /* 0x000fe20000000011 */
[----:B------:R-:W-:Y:S06]  /*0ea0*/  BRA `(.L_x_16141) ;  /* 0x0000000000b47947 */ /* 0x000fec0003800000 */
.L_x_16153:
[----:B------:R-:W-:-:S09]  /*0eb0*/  UISETP.NE.AND UP0, UPT, UR4, 0x1c, UPT ;  /* 0x0000001c0400788c */ /* 0x000fd2000bf05270 */
[----:B------:R-:W-:Y:S05]  /*0ec0*/  BRA.U !UP0, `(.L_x_16164) ;  /* 0x00000001089c7547 */ /* 0x000fea000b800000 */
[----:B------:R-:W-:-:S09]  /*0ed0*/  UISETP.NE.AND UP0, UPT, UR4, 0x1d, UPT ;  /* 0x0000001d0400788c */ /* 0x000fd2000bf05270 */
[----:B------:R-:W-:Y:S05]  /*0ee0*/  BRA.U !UP0, `(.L_x_16165) ;  /* 0x0000000108807547 */ /* 0x000fea000b800000 */
[----:B------:R-:W-:-:S09]  /*0ef0*/  UISETP.NE.AND UP0, UPT, UR4, 0x2c, UPT ;  /* 0x0000002c0400788c */ /* 0x000fd2000bf05270 */
[----:B------:R-:W-:Y:S05]  /*0f00*/  BRA.U !UP0, `(.L_x_16166) ;  /* 0x0000000108487547 */ /* 0x000fea000b800000 */
.L_x_16140:
        /* <DEDUP_REMOVED lines=16> */
.L_x_16167:
[----:B------:R-:W-:Y:S01]  /*1010*/  PRMT R17, RZ, 0x7610, R17 ;  /* 0x00007610ff117816 */ /* 0x000fe20000000011 */
[----:B------:R-:W-:Y:S06]  /*1020*/  BRA `(.L_x_16141) ;  /* 0x0000000000547947 */ /* 0x000fec0003800000 */
.L_x_16166:
        /* <DEDUP_REMOVED lines=8> */
.L_x_16169:
[----:B------:R-:W-:Y:S05]  /*10b0*/  BSYNC.RECONVERGENT B0 ;  /* 0x0000000000007941 */ /* 0x000fea0003800200 */
.L_x_16168:
[----:B------:R-:W-:-:S04]  /*10c0*/  F2FP.BF16.F32.PACK_AB R0, RZ, R0 ;  /* 0x00000000ff00723e */ /* 0x000fc800000010ff */
[----:B------:R-:W-:Y:S01]  /*10d0*/  PRMT R17, R0, 0x7610, R17 ;  /* 0x0000761000117816 */ /* 0x000fe20000000011 */
[----:B------:R-:W-:Y:S06]  /*10e0*/  BRA `(.L_x_16141) ;  /* 0x0000000000247947 */ /* 0x000fec0003800000 */
.L_x_16165:
[----:B------:R-:W2:Y:S02]  /*10f0*/  LDG.E.64 R4, desc[UR36][R4.64] ;  /* 0x0000002404047981 */ /* 0x000ea4000c1e1b00 */
[----:B--2---:R-:W0:Y:S02]  /*1100*/  I2F.U64 R0, R4 ;  /* 0x0000000400007312 */ /* 0x004e240000301000 */
[----:B0-----:R-:W-:-:S04]  /*1110*/  F2FP.BF16.F32.PACK_AB R0, RZ, R0 ;  /* 0x00000000ff00723e */ /* 0x001fc800000010ff */
[----:B------:R-:W-:Y:S01]  /*1120*/  PRMT R17, R0, 0x7610, R17 ;  /* 0x0000761000117816 */ /* 0x000fe20000000011 */
[----:B------:R-:W-:Y:S06]  /*1130*/  BRA `(.L_x_16141) ;  /* 0x0000000000107947 */ /* 0x000fec0003800000 */
.L_x_16164:
[----:B------:R-:W2:Y:S02]  /*1140*/  LDG.E R4, desc[UR36][R4.64] ;  /* 0x0000002404047981 */ /* 0x000ea4000c1e1900 */
[----:B--2---:R-:W-:-:S04]  /*1150*/  I2FP.F32.U32 R0, R4 ;  /* 0x0000000400007245 */ /* 0x004fc80000201000 */
[----:B------:R-:W-:-:S04]  /*1160*/  F2FP.BF16.F32.PACK_AB R0, RZ, R0 ;  /* 0x00000000ff00723e */ /* 0x000fc800000010ff */
[----:B------:R-:W-:-:S07]  /*1170*/  PRMT R17, R0, 0x7610, R17 ;  /* 0x0000761000117816 */ /* 0x000fce0000000011 */
.L_x_16141:
[----:B------:R-:W-:-:S07]  /*1180*/  VIADD R23, R25, 0x80 ;  /* 0x0000008019177836 */ /* 0x000fce0000000000 */
.L_x_16135:
[----:B------:R-:W-:Y:S05]  /*1190*/  BSYNC.RECONVERGENT B6 ;  /* 0x0000000000067941 */ /* 0x000fea0003800200 */
.L_x_16134:
        /* <DEDUP_REMOVED lines=26> */
.L_x_16175:
[----:B------:R-:W2:Y:S02]  /*1340*/  LDG.E.U8 R4, desc[UR36][R4.64] ;  /* 0x0000002404047981 */ /* 0x000ea4000c1e1100 */
[----:B--2---:R-:W-:-:S04]  /*1350*/  I2FP.F32.U32 R0, R4 ;  /* 0x0000000400007245 */ /* 0x004fc80000201000 */
[----:B------:R-:W-:-:S04]  /*1360*/  F2FP.BF16.F32.PACK_AB R0, RZ, R0 ;  /* 0x00000000ff00723e */ /* 0x000fc800000010ff */
[----:B------:R-:W-:Y:S01]  /*1370*/  PRMT R19, R0, 0x7610, R19 ;  /* 0x0000761000137816 */ /* 0x000fe20000000013 */
[----:B------:R-:W-:Y:S06]  /*1380*/  BRA `(.L_x_16177) ;  /* 0x0000000c00c47947 */ /* 0x000fec0003800000 */
.L_x_16174:
        /* <DEDUP_REMOVED lines=11> */
.L_x_16179:
[----:B------:R-:W2:Y:S02]  /*1440*/  LDG.E R4, desc[UR36][R4.64] ;  /* 0x0000002404047981 */ /* 0x000ea4000c1e1900 */
[----:B--2---:R-:W-:-:S04]  /*1450*/  I2FP.F32.S32 R0, R4 ;  /* 0x0000000400007245 */ /* 0x004fc80000201400 */
[----:B------:R-:W-:-:S04]  /*1460*/  F2FP.BF16.F32.PACK_AB R0, RZ, R0 ;  /* 0x00000000ff00723e */ /* 0x000fc800000010ff */
[----:B------:R-:W-:Y:S01]  /*1470*/  PRMT R19, R0, 0x7610, R19 ;  /* 0x0000761000137816 */ /* 0x000fe20000000013 */
[----:B------:R-:W-:Y:S06]  /*1480*/  BRA `(.L_x_16177) ;  /* 0x0000000c00847947 */ /* 0x000fec0003800000 */
.L_x_16178:
[----:B------:R-:W2:Y:S02]  /*1490*/  LDG.E.U16 R4, desc[UR36][R4.64] ;  /* 0x0000002404047981 */ /* 0x000ea4000c1e1500 */
[----:B--2---:R-:W0:Y:S02]  /*14a0*/  I2F.S16 R0, R4 ;  /* 0x0000000400007306 */ /* 0x004e240000101400 */
[----:B0-----:R-:W-:-:S04]  /*14b0*/  F2FP.BF16.F32.PACK_AB R0, RZ, R0 ;  /* 0x00000000ff00723e */ /* 0x001fc800000010ff */
[----:B------:R-:W-:Y:S01]  /*14c0*/  PRMT R19, R0, 0x7610, R19 ;  /* 0x0000761000137816 */ /* 0x000fe20000000013 */
[----:B------:R-:W-:Y:S06]  /*14d0*/  BRA `(.L_x_16177) ;  /* 0x0000000c00707947 */ /* 0x000fec0003800000 */
.L_x_16173:
        /* <DEDUP_REMOVED lines=9> */
.L_x_16181:
[----:B------:R-:W2:Y:S02]  /*1570*/  LDG.E.U16 R0, desc[UR36][R4.64] ;  /* 0x0000002404007981 */ /* 0x000ea4000c1e1500 */
[----:B--2---:R-:W-:-:S05]  /*1580*/  HADD2.F32 R0, -RZ, R0.H0_H0 ;  /* 0x20000000ff007230 */ /* 0x004fca0000004100 */
[----:B------:R-:W-:-:S04]  /*1590*/  F2FP.BF16.F32.PACK_AB R0, RZ, R0 ;  /* 0x00000000ff00723e */ /* 0x000fc800000010ff */
[----:B------:R-:W-:Y:S01]  /*15a0*/  PRMT R19, R0, 0x7610, R19 ;  /* 0x0000761000137816 */ /* 0x000fe20000000013 */
[----:B------:R-:W-:Y:S06]  /*15b0*/  BRA `(.L_x_16177) ;  /* 0x0000000c00387947 */ /* 0x000fec0003800000 */
.L_x_16180:
        /* <DEDUP_REMOVED lines=9> */
.L_x_16183:
[----:B------:R-:W2:Y:S02]  /*1650*/  LDG.E.U16 R4, desc[UR36][R4.64] ;  /* 0x0000002404047981 */ /* 0x000ea4000c1e1500 */
[----:B--2---:R-:W-:-:S05]  /*1660*/  HADD2.F32 R0, -RZ, R4.H0_H0 ;  /* 0x20000004ff007230 */ /* 0x004fca0000004100 */
[----:B------:R-:W-:-:S04]  /*1670*/  F2FP.BF16.F32.PACK_AB R0, RZ, R0 ;  /* 0x00000000ff00723e */ /* 0x000fc800000010ff */
[----:B------:R-:W-:Y:S01]  /*1680*/  PRMT R19, R0, 0x7610, R19 ;  /* 0x0000761000137816 */ /* 0x000fe20000000013 */
[----:B------:R-:W-:Y:S06]  /*1690*/  BRA `(.L_x_16177) ;  /* 0x0000000c00007947 */ /* 0x000fec0003800000 */
.L_x_16182:
        /* <DEDUP_REMOVED lines=9> */
.L_x_16172:
        /* <DEDUP_REMOVED lines=14> */
.L_x_16186:
        /* <DEDUP_REMOVED lines=9> */
.L_x_16185:
        /* <DEDUP_REMOVED lines=27> */
.L_x_16188:
        /* <DEDUP_REMOVED lines=15> */
.L_x_16187:
[----:B------:R0:W5:Y:S01]  /*1b40*/  LDG.E.U16 R19, desc[UR36][R4.64] ;  /* 0x0000002404137981 */ /* 0x000162000c1e1500 */
[----:B------:R-:W-:Y:S05]  /*1b50*/  BRA `(.L_x_16177) ;  /* 0x0000000400d07947 */ /* 0x000fea0003800000 */
.L_x_16184:
        /* <DEDUP_REMOVED lines=13> */
.L_x_16191:
        /* <DEDUP_REMOVED lines=21> */
.L_x_16195:
[----:B------:R-:W-:Y:S05]  /*1d80*/  BSYNC.RECONVERGENT B1 ;  /* 0x0000000000017941 */ /* 0x000fea0003800200 */
.L_x_16194:
[----:B------:R-:W-:Y:S01]  /*1d90*/  IMAD.SHL.U32 R0, R0, 0x100000, RZ ;  /* 0x0010000000007824 */ /* 0x000fe200078e00ff */
[----:B------:R-:W-:-:S04]  /*1da0*/  LEA R3, R3, 0x3b800000, 0x17 ;  /* 0x3b80000003037811 */ /* 0x000fc800078eb8ff */
[----:B------:R-:W-:-:S07]  /*1db0*/  LOP3.LUT R0, R3, R0, R7, 0xfe, !PT ;  /* 0x0000000003007212 */ /* 0x000fce00078efe07 */
.L_x_16193:
[----:B------:R-:W-:Y:S05]  /*1dc0*/  BSYNC.RECONVERGENT B0 ;  /* 0x0000000000007941 */ /* 0x000fea0003800200 */
.L_x_16192:
[----:B------:R-:W-:-:S04]  /*1dd0*/  F2FP.BF16.F32.PACK_AB R0, RZ, R0 ;  /* 0x00000000ff00723e */ /* 0x000fc800000010ff */
[----:B------:R-:W-:Y:S01]  /*1de0*/  PRMT R19, R0, 0x7610, R19 ;  /* 0x0000761000137816 */ /* 0x000fe20000000013 */
[----:B------:R-:W-:Y:S06]  /*1df0*/  BRA `(.L_x_16177) ;  /* 0x0000000400287947 */ /* 0x000fec0003800000 */
.L_x_16190:
        /* <DEDUP_REMOVED lines=21> */
.L_x_16199:
[----:B------:R-:W-:Y:S05]  /*1f50*/  BSYNC.RECONVERGENT B1 ;  /* 0x0000000000017941 */ /* 0x000fea0003800200 */
.L_x_16198:
[----:B------:R-:W-:Y:S01]  /*1f60*/  IMAD.SHL.U32 R0, R0, 0x200000, RZ ;  /* 0x0020000000007824 */ /* 0x000fe200078e00ff */
[----:B------:R-:W-:-:S04]  /*1f70*/  LEA R3, R3, 0x37800000, 0x17 ;  /* 0x3780000003037811 */ /* 0x000fc800078eb8ff */
[----:B------:R-:W-:-:S07]  /*1f80*/  LOP3.LUT R0, R3, R0, R7, 0xfe, !PT ;  /* 0x0000000003007212 */ /* 0x000fce00078efe07 */
.L_x_16197:
[----:B------:R-:W-:Y:S05]  /*1f90*/  BSYNC.RECONVERGENT B0 ;  /* 0x0000000000007941 */ /* 0x000fea0003800200 */
.L_x_16196:
[----:B------:R-:W-:-:S04]  /*1fa0*/  F2FP.BF16.F32.PACK_AB R0, RZ, R0 ;  /* 0x00000000ff00723e */ /* 0x000fc800000010ff */
[----:B------:R-:W-:Y:S01]  /*1fb0*/  PRMT R19, R0, 0x7610, R19 ;  /* 0x0000761000137816 */ /* 0x000fe20000000013 */
[----:B------:R-:W-:Y:S06]  /*1fc0*/  BRA `(.L_x_16177) ;  /* 0x0000000000b47947 */ /* 0x000fec0003800000 */
.L_x_16189:
        /* <DEDUP_REMOVED lines=14> */
.L_x_16203:
[----:B------:R-:W-:Y:S05]  /*20b0*/  BSYNC.RECONVERGENT B0 ;  /* 0x0000000000007941 */ /* 0x000fea0003800200 */
.L_x_16202:
[----:B------:R-:W-:-:S04]  /*20c0*/  F2FP.BF16.F32.PACK_AB R0, RZ, R0 ;  /* 0x00000000ff00723e */ /* 0x000fc800000010ff */
[----:B------:R-:W-:Y:S01]  /*20d0*/  PRMT R19, R0, 0x7610, R19 ;  /* 0x0000761000137816 */ /* 0x000fe20000000013 */
[----:B------:R-:W-:Y:S06]  /*20e0*/  BRA `(.L_x_16177) ;  /* 0x00000000006c7947 */ /* 0x000fec0003800000 */
.L_x_16176:
        /* <DEDUP_REMOVED lines=16> */
.L_x_16204:
[----:B------:R-:W-:Y:S01]  /*21f0*/  PRMT R19, RZ, 0x7610, R19 ;  /* 0x00007610ff137816 */ /* 0x000fe20000000013 */
[----:B------:R-:W-:Y:S06]  /*2200*/  BRA `(.L_x_16177) ;  /* 0x0000000000247947 */ /* 0x000fec0003800000 */
.L_x_16201:
[----:B------:R-:W2:Y:S02]  /*2210*/  LDG.E.64 R4, desc[UR36][R4.64] ;  /* 0x0000002404047981 */ /* 0x000ea4000c1e1b00 */
[----:B--2---:R-:W0:Y:S02]  /*2220*/  I2F.U64 R0, R4 ;  /* 0x0000000400007312 */ /* 0x004e240000301000 */
[----:B0-----:R-:W-:-:S04]  /*2230*/  F2FP.BF16.F32.PACK_AB R0, RZ, R0 ;  /* 0x00000000ff00723e */ /* 0x001fc800000010ff */
[----:B------:R-:W-:Y:S01]  /*2240*/  PRMT R19, R0, 0x7610, R19 ;  /* 0x0000761000137816 */ /* 0x000fe20000000013 */
[----:B------:R-:W-:Y:S06]  /*2250*/  BRA `(.L_x_16177) ;  /* 0x0000000000107947 */ /* 0x000fec0003800000 */
.L_x_16200:
[----:B------:R-:W2:Y:S02]  /*2260*/  LDG.E R4, desc[UR36][R4.64] ;  /* 0x0000002404047981 */ /* 0x000ea4000c1e1900 */
[----:B--2---:R-:W-:-:S04]  /*2270*/  I2FP.F32.U32 R0, R4 ;  /* 0x0000000400007245 */ /* 0x004fc80000201000 */
[----:B------:R-:W-:-:S04]  /*2280*/  F2FP.BF16.F32.PACK_AB R0, RZ, R0 ;  /* 0x00000000ff00723e */ /* 0x000fc800000010ff */
[----:B------:R-:W-:-:S07]  /*2290*/  PRMT R19, R0, 0x7610, R19 ;  /* 0x0000761000137816 */ /* 0x000fce0000000013 */
.L_x_16177:
[----:B------:R-:W-:-:S07]  /*22a0*/  VIADD R23, R23, 0x80 ;  /* 0x0000008017177836 */ /* 0x000fce0000000000 */
.L_x_16171:
[----:B------:R-:W-:Y:S05]  /*22b0*/  BSYNC.RECONVERGENT B6 ;  /* 0x0000000000067941 */ /* 0x000fea0003800200 */
.L_x_16170:
        /* <DEDUP_REMOVED lines=26> */
.L_x_16210:
[----:B------:R-:W2:Y:S02]  /*2460*/  LDG.E.U8 R4, desc[UR36][R4.64] ;  /* 0x0000002404047981 */ /* 0x000ea4000c1e1100 */
[----:B--2---:R-:W-:-:S04]  /*2470*/  I2FP.F32.U32 R0, R4 ;  /* 0x0000000400007245 */ /* 0x004fc80000201000 */
[----:B------:R-:W-:-:S04]  /*2480*/  F2FP.BF16.F32.PACK_AB R0, RZ, R0 ;  /* 0x00000000ff00723e */ /* 0x000fc800000010ff */
[----:B------:R-:W-:Y:S01]  /*2490*/  PRMT R18, R0, 0x7610, R18 ;  /* 0x0000761000127816 */ /* 0x000fe20000000012 */
[----:B------:R-:W-:Y:S06]  /*24a0*/  BRA `(.L_x_16212) ;  /* 0x0000000c00c47947 */ /* 0x000fec0003800000 */
.L_x_16209:
        /* <DEDUP_REMOVED lines=11> */
.L_x_16214:
[----:B------:R-:W2:Y:S02]  /*2560*/  LDG.E R4, desc[UR36][R4.64] ;  /* 0x0000002404047981 */ /* 0x000ea4000c1e1900 */
[----:B--2---:R-:W-:-:S04]  /*2570*/  I2FP.F32.S32 R0, R4 ;  /* 0x0000000400007245 */ /* 0x004fc80000201400 */
[----:B------:R-:W-:-:S04]  /*2580*/  F2FP.BF16.F32.PACK_AB R0, RZ, R0 ;  /* 0x00000000ff00723e */ /* 0x000fc800000010ff */
[----:B------:R-:W-:Y:S01]  /*2590*/  PRMT R18, R0, 0x7610, R18 ;  /* 0x0000761000127816 */ /* 0x000fe20000000012 */
[----:B------:R-:W-:Y:S06]  /*25a0*/  BRA `(.L_x_16212) ;  /* 0x0000000c00847947 */ /* 0x000fec0003800000 */
.L_x_16213:
[----:B------:R-:W2:Y:S02]  /*25b0*/  LDG.E.U16 R4, desc[UR36][R4.64] ;  /* 0x0000002404047981 */ /* 0x000ea4000c1e1500 */
[----:B--2---:R-:W0:Y:S02]  /*25c0*/  I2F.S16 R0, R4 ;  /* 0x0000000400007306 */ /* 0x004e240000101400 */
[----:B0-----:R-:W-:-:S04]  /*25d0*/  F2FP.BF16.F32.PACK_AB R0, RZ, R0 ;  /* 0x00000000ff00723e */ /* 0x001fc800000010ff */
[----:B------:R-:W-:Y:S01]  /*25e0*/  PRMT R18, R0, 0x7610, R18 ;  /* 0x0000761000127816 */ /* 0x000fe20000000012 */
[----:B------:R-:W-:Y:S06]  /*25f0*/  BRA `(.L_x_16212) ;  /* 0x0000000c00707947 */ /* 0x000fec0003800000 */
.L_x_16208:
        /* <DEDUP_REMOVED lines=9> */
.L_x_16216:
[----:B------:R-:W2:Y:S02]  /*2690*/  LDG.E.U16 R0, desc[UR36][R4.64] ;  /* 0x0000002404007981 */ /* 0x000ea4000c1e1500 */
[----:B--2---:R-:W-:-:S05]  /*26a0*/  HADD2.F32 R0, -RZ, R0.H0_H0 ;  /* 0x20000000ff007230 */ /* 0x004fca0000004100 */
[----:B------:R-:W-:-:S04]  /*26b0*/  F2FP.BF16.F32.PACK_AB R0, RZ, R0 ;  /* 0x00000000ff00723e */ /* 0x000fc800000010ff */
[----:B------:R-:W-:Y:S01]  /*26c0*/  PRMT R18, R0, 0x7610, R18 ;  /* 0x0000761000127816 */ /* 0x000fe20000000012 */
[----:B------:R-:W-:Y:S06]  /*26d0*/  BRA `(.L_x_16212) ;  /* 0x0000000c00387947 */ /* 0x000fec0003800000 */
.L_x_16215:
        /* <DEDUP_REMOVED lines=9> */
.L_x_16218:
[----:B------:R-:W2:Y:S02]  /*2770*/  LDG.E.U16 R4, desc[UR36][R4.64] ;  /* 0x0000002404047981 */ /* 0x000ea4000c1e1500 */
[----:B--2---:R-:W-:-:S05]  /*2780*/  HADD2.F32 R0, -RZ, R4.H0_H0 ;  /* 0x20000004ff007230 */ /* 0x004fca0000004100 */
[----:B------:R-:W-:-:S04]  /*2790*/  F2FP.BF16.F32.PACK_AB R0, RZ, R0 ;  /* 0x00000000ff00723e */ /* 0x000fc800000010ff */
[----:B------:R-:W-:Y:S01]  /*27a0*/  PRMT R18, R0, 0x7610, R18 ;  /* 0x0000761000127816 */ /* 0x000fe20000000012 */
[----:B------:R-:W-:Y:S06]  /*27b0*/  BRA `(.L_x_16212) ;  /* 0x0000000c00007947 */ /* 0x000fec0003800000 */
.L_x_16217:
        /* <DEDUP_REMOVED lines=9> */
.L_x_16207:
        /* <DEDUP_REMOVED lines=14> */
.L_x_16221:
        /* <DEDUP_REMOVED lines=9> */
.L_x_16220:
        /* <DEDUP_REMOVED lines=27> */
.L_x_16223:
        /* <DEDUP_REMOVED lines=15> */
.L_x_16222:
[----:B------:R0:W5:Y:S01]  /*2c60*/  LDG.E.U16 R18, desc[UR36][R4.64] ;  /* 0x0000002404127981 */ /* 0x000162000c1e1500 */
[----:B------:R-:W-:Y:S05]  /*2c70*/  BRA `(.L_x_16212) ;  /* 0x0000000400d07947 */ /* 0x000fea0003800000 */
.L_x_16219:
        /* <DEDUP_REMOVED lines=13> */
.L_x_16226:
        /* <DEDUP_REMOVED lines=21> */
.L_x_16230:
[----:B------:R-:W-:Y:S05]  /*2ea0*/  BSYNC.RECONVERGENT B1 ;  /* 0x0000000000017941 */ /* 0x000fea0003800200 */
.L_x_16229:
[----:B------:R-:W-:Y:S01]  /*2eb0*/  IMAD.SHL.U32 R0, R0, 0x100000, RZ ;  /* 0x0010000000007824 */ /* 0x000fe200078e00ff */
[----:B------:R-:W-:-:S04]  /*2ec0*/  LEA R3, R3, 0x3b800000, 0x17 ;  /* 0x3b80000003037811 */ /* 0x000fc800078eb8ff */
[----:B------:R-:W-:-:S07]  /*2ed0*/  LOP3.LUT R0, R3, R0, R7, 0xfe, !PT ;  /* 0x0000000003007212 */ /* 0x000fce00078efe07 */
.L_x_16228:
[----:B------:R-:W-:Y:S05]  /*2ee0*/  BSYNC.RECONVERGENT B0 ;  /* 0x0000000000007941 */ /* 0x000fea0003800200 */
.L_x_16227:
[----:B------:R-:W-:-:S04]  /*2ef0*/  F2FP.BF16.F32.PACK_AB R0, RZ, R0 ;  /* 0x00000000ff00723e */ /* 0x000fc800000010ff */
[----:B------:R-:W-:Y:S01]  /*2f00*/  PRMT R18, R0, 0x7610, R18 ;  /* 0x0000761000127816 */ /* 0x000fe20000000012 */
[----:B------:R-:W-:Y:S06]  /*2f10*/  BRA `(.L_x_16212) ;  /* 0x0000000400287947 */ /* 0x000fec0003800000 */
.L_x_16225:
        /* <DEDUP_REMOVED lines=21> */
.L_x_16234:
[----:B------:R-:W-:Y:S05]  /*3070*/  BSYNC.RECONVERGENT B1 ;  /* 0x0000000000017941 */ /* 0x000fea0003800200 */
.L_x_16233:
[----:B------:R-:W-:Y:S01]  /*3080*/  IMAD.SHL.U32 R0, R0, 0x200000, RZ ;  /* 0x0020000000007824 */ /* 0x000fe200078e00ff */
[----:B------:R-:W-:-:S04]  /*3090*/  LEA R3, R3, 0x37800000, 0x17 ;  /* 0x3780000003037811 */ /* 0x000fc800078eb8ff */
[----:B------:R-:W-:-:S07]  /*30a0*/  LOP3.LUT R0, R3, R0, R7, 0xfe, !PT ;  /* 0x0000000003007212 */ /* 0x000fce00078efe07 */
.L_x_16232:
[----:B------:R-:W-:Y:S05]  /*30b0*/  BSYNC.RECONVERGENT B0 ;  /* 0x0000000000007941 */ /* 0x000fea0003800200 */
.L_x_16231:
[----:B------:R-:W-:-:S04]  /*30c0*/  F2FP.BF16.F32.PACK_AB R0, RZ, R0 ;  /* 0x00000000ff00723e */ /* 0x000fc800000010ff */
[----:B------:R-:W-:Y:S01]  /*30d0*/  PRMT R18, R0, 0x7610, R18 ;  /* 0x0000761000127816 */ /* 0x000fe20000000012 */
[----:B------:R-:W-:Y:S06]  /*30e0*/  BRA `(.L_x_16212) ;  /* 0x0000000000b47947 */ /* 0x000fec0003800000 */
.L_x_16224:
        /* <DEDUP_REMOVED lines=14> */
.L_x_16238:
[----:B------:R-:W-:Y:S05]  /*31d0*/  BSYNC.RECONVERGENT B0 ;  /* 0x0000000000007941 */ /* 0x000fea0003800200 */
.L_x_16237:
[----:B------:R-:W-:-:S04]  /*31e0*/  F2FP.BF16.F32.PACK_AB R0, RZ, R0 ;  /* 0x00000000ff00723e */ /* 0x000fc800000010ff */
[----:B------:R-:W-:Y:S01]  /*31f0*/  PRMT R18, R0, 0x7610, R18 ;  /* 0x0000761000127816 */ /* 0x000fe20000000012 */
[----:B------:R-:W-:Y:S06]  /*3200*/  BRA `(.L_x_16212) ;  /* 0x00000000006c7947 */ /* 0x000fec0003800000 */
.L_x_16211:
        /* <DEDUP_REMOVED lines=16> */
.L_x_16239:
[----:B------:R-:W-:Y:S01]  /*3310*/  PRMT R18, RZ, 0x7610, R18 ;  /* 0x00007610ff127816 */ /* 0x000fe20000000012 */
[----:B------:R-:W-:Y:S06]  /*3320*/  BRA `(.L_x_16212) ;  /* 0x0000000000247947 */ /* 0x000fec0003800000 */
.L_x_16236:
[----:B------:R-:W2:Y:S02]  /*3330*/  LDG.E.64 R4, desc[UR36][R4.64] ;  /* 0x0000002404047981 */ /* 0x000ea4000c1e1b00 */
[----:B--2---:R-:W0:Y:S02]  /*3340*/  I2F.U64 R0, R4 ;  /* 0x0000000400007312 */ /* 0x004e240000301000 */
[----:B0-----:R-:W-:-:S04]  /*3350*/  F2FP.BF16.F32.PACK_AB R0, RZ, R0 ;  /* 0x00000000ff00723e */ /* 0x001fc800000010ff */
[----:B------:R-:W-:Y:S01]  /*3360*/  PRMT R18, R0, 0x7610, R18 ;  /* 0x0000761000127816 */ /* 0x000fe20000000012 */
[----:B------:R-:W-:Y:S06]  /*3370*/  BRA `(.L_x_16212) ;  /* 0x0000000000107947 */ /* 0x000fec0003800000 */
.L_x_16235:
[----:B------:R-:W2:Y:S02]  /*3380*/  LDG.E R4, desc[UR36][R4.64] ;  /* 0x0000002404047981 */ /* 0x000ea4000c1e1900 */
[----:B--2---:R-:W-:-:S04]  /*3390*/  I2FP.F32.U32 R0, R4 ;  /* 0x0000000400007245 */ /* 0x004fc80000201000 */
[----:B------:R-:W-:-:S04]  /*33a0*/  F2FP.BF16.F32.PACK_AB R0, RZ, R0 ;  /* 0x00000000ff00723e */ /* 0x000fc800000010ff */
[----:B------:R-:W-:-:S07]  /*33b0*/  PRMT R18, R0, 0x7610, R18 ;  /* 0x0000761000127816 */ /* 0x000fce0000000012 */
.L_x_16212:
[----:B------:R-:W-:-:S07]  /*33c0*/  VIADD R23, R23, 0x80 ;  /* 0x0000008017177836 */ /* 0x000fce0000000000 */
.L_x_16206:
[----:B------:R-:W-:Y:S05]  /*33d0*/  BSYNC.RECONVERGENT B6 ;  /* 0x0000000000067941 */ /* 0x000fea0003800200 */
.L_x_16205:
        /* <DEDUP_REMOVED lines=25> */
.L_x_16245:
[----:B------:R-:W2:Y:S02]  /*3570*/  LDG.E.U8 R4, desc[UR36][R4.64] ;  /* 0x0000002404047981 */ /* 0x000ea4000c1e1100 */
[----:B--2---:R-:W-:-:S04]  /*3580*/  I2FP.F32.U32 R0, R4 ;  /* 0x0000000400007245 */ /* 0x004fc80000201000 */
[----:B------:R-:W-:Y:S01]  /*3590*/  F2FP.BF16.F32.PACK_AB R0, RZ, R0 ;  /* 0x00000000ff00723e */ /* 0x000fe200000010ff */
[----:B------:R-:W-:Y:S06]  /*35a0*/  BRA `(.L_x_16241) ;  /* 0x0000000c00887947 */ /* 0x000fec0003800000 */
.L_x_16244:
        /* <DEDUP_REMOVED lines=10> */
.L_x_16248:
[----:B------:R-:W2:Y:S02]  /*3650*/  LDG.E R4, desc[UR36][R4.64] ;  /* 0x0000002404047981 */ /* 0x000ea4000c1e1900 */
[----:B--2---:R-:W-:-:S04]  /*3660*/  I2FP.F32.S32 R0, R4 ;  /* 0x0000000400007245 */ /* 0x004fc80000201400 */
[----:B------:R-:W-:Y:S01]  /*3670*/  F2FP.BF16.F32.PACK_AB R0, RZ, R0 ;  /* 0x00000000ff00723e */ /* 0x000fe200000010ff */
[----:B------:R-:W-:Y:S06]  /*3680*/  BRA `(.L_x_16241) ;  /* 0x0000000c00507947 */ /* 0x000fec0003800000 */
.L_x_16247:
[----:B------:R-:W2:Y:S02]  /*3690*/  LDG.E.U16 R4, desc[UR36][R4.64] ;  /* 0x0000002404047981 */ /* 0x000ea4000c1e1500 */
[----:B--2---:R-:W0:Y:S02]  /*36a0*/  I2F.S16 R0, R4 ;  /* 0x0000000400007306 */ /* 0x004e240000101400 */
[----:B0-----:R-:W-:Y:S01]  /*36b0*/  F2FP.BF16.F32.PACK_AB R0, RZ, R0 ;  /* 0x00000000ff00723e */ /* 0x001fe200000010ff */
[----:B------:R-:W-:Y:S06]  /*36c0*/  BRA `(.L_x_16241) ;  /* 0x0000000c00407947 */ /* 0x000fec0003800000 */
.L_x_16243:
        /* <DEDUP_REMOVED lines=9> */
.L_x_16250:
[----:B------:R-:W2:Y:S02]  /*3760*/  LDG.E.U16 R0, desc[UR36][R4.64] ;  /* 0x0000002404007981 */ /* 0x000ea4000c1e1500 */
[----:B--2---:R-:W-:-:S05]  /*3770*/  HADD2.F32 R0, -RZ, R0.H0_H0 ;  /* 0x20000000ff007230 */ /* 0x004fca0000004100 */
[----:B------:R-:W-:Y:S01]  /*3780*/  F2FP.BF16.F32.PACK_AB R0, RZ, R0 ;  /* 0x00000000ff00723e */ /* 0x000fe200000010ff */
[----:B------:R-:W-:Y:S06]  /*3790*/  BRA `(.L_x_16241) ;  /* 0x0000000c000c7947 */ /* 0x000fec0003800000 */
.L_x_16249:
        /* <DEDUP_REMOVED lines=9> */
.L_x_16252:
[----:B------:R-:W2:Y:S02]  /*3830*/  LDG.E.U16 R4, desc[UR36][R4.64] ;  /* 0x0000002404047981 */ /* 0x000ea4000c1e1500 */
[----:B--2---:R-:W-:-:S05]  /*3840*/  HADD2.F32 R0, -RZ, R4.H0_H0 ;  /* 0x20000004ff007230 */ /* 0x004fca0000004100 */
[----:B------:R-:W-:Y:S01]  /*3850*/  F2FP.BF16.F32.PACK_AB R0, RZ, R0 ;  /* 0x00000000ff00723e */ /* 0x000fe200000010ff */
[----:B------:R-:W-:Y:S06]  /*3860*/  BRA `(.L_x_16241) ;  /* 0x0000000800d87947 */ /* 0x000fec0003800000 */
.L_x_16251:
        /* <DEDUP_REMOVED lines=8> */
.L_x_16242:
        /* <DEDUP_REMOVED lines=13> */
.L_x_16255:
        /* <DEDUP_REMOVED lines=8> */
.L_x_16254:
        /* <DEDUP_REMOVED lines=27> */
.L_x_16257:
        /* <DEDUP_REMOVED lines=14> */
.L_x_16256:
[----:B------:R1:W5:Y:S01]  /*3cd0*/  LDG.E.U16 R0, desc[UR36][R4.64] ;  /* 0x0000002404007981 */ /* 0x000362000c1e1500 */
[----:B------:R-:W-:Y:S05]  /*3ce0*/  BRA `(.L_x_16241) ;  /* 0x0000000400b87947 */ /* 0x000fea0003800000 */
.L_x_16253:
        /* <DEDUP_REMOVED lines=12> */
.L_x_16260:
        /* <DEDUP_REMOVED lines=21> */
.L_x_16264:
[----:B------:R-:W-:Y:S05]  /*3f00*/  BSYNC.RECONVERGENT B1 ;  /* 0x0000000000017941 */ /* 0x000fea0003800200 */
.L_x_16263:
[----:B------:R-:W-:Y:S01]  /*3f10*/  IMAD.SHL.U32 R0, R0, 0x100000, RZ ;  /* 0x0010000000007824 */ /* 0x000fe200078e00ff */
[----:B------:R-:W-:-:S04]  /*3f20*/  LEA R3, R3, 0x3b800000, 0x17 ;  /* 0x3b80000003037811 */ /* 0x000fc800078eb8ff */
[----:B------:R-:W-:-:S07]  /*3f30*/  LOP3.LUT R0, R3, R0, R7, 0xfe, !PT ;  /* 0x0000000003007212 */ /* 0x000fce00078efe07 */
.L_x_16262:
[----:B------:R-:W-:Y:S05]  /*3f40*/  BSYNC.RECONVERGENT B0 ;  /* 0x0000000000007941 */ /* 0x000fea0003800200 */
.L_x_16261:
[----:B------:R-:W-:Y:S01]  /*3f50*/  F2FP.BF16.F32.PACK_AB R0, RZ, R0 ;  /* 0x00000000ff00723e */ /* 0x000fe200000010ff */
[----:B------:R-:W-:Y:S06]  /*3f60*/  BRA `(.L_x_16241) ;  /* 0x0000000400187947 */ /* 0x000fec0003800000 */
.L_x_16259:
        /* <DEDUP_REMOVED lines=21> */
.L_x_16268:
[----:B------:R-:W-:Y:S05]  /*40c0*/  BSYNC.RECONVERGENT B1 ;  /* 0x0000000000017941 */ /* 0x000fea0003800200 */
.L_x_16267:
[----:B------:R-:W-:Y:S01]  /*40d0*/  IMAD.SHL.U32 R0, R0, 0x200000, RZ ;  /* 0x0020000000007824 */ /* 0x000fe200078e00ff */
[----:B------:R-:W-:-:S04]  /*40e0*/  LEA R3, R3, 0x37800000, 0x17 ;  /* 0x3780000003037811 */ /* 0x000fc800078eb8ff */
[----:B------:R-:W-:-:S07]  /*40f0*/  LOP3.LUT R0, R3, R0, R7, 0xfe, !PT ;  /* 0x0000000003007212 */ /* 0x000fce00078efe07 */
.L_x_16266:
[----:B------:R-:W-:Y:S05]  /*4100*/  BSYNC.RECONVERGENT B0 ;  /* 0x0000000000007941 */ /* 0x000fea0003800200 */
.L_x_16265:
[----:B------:R-:W-:Y:S01]  /*4110*/  F2FP.BF16.F32.PACK_AB R0, RZ, R0 ;  /* 0x00000000ff00723e */ /* 0x000fe200000010ff */
[----:B------:R-:W-:Y:S06]  /*4120*/  BRA `(.L_x_16241) ;  /* 0x0000000000a87947 */ /* 0x000fec0003800000 */
.L_x_16258:
        /* <DEDUP_REMOVED lines=14> */
.L_x_16272:
[----:B------:R-:W-:Y:S05]  /*4210*/  BSYNC.RECONVERGENT B0 ;  /* 0x0000000000007941 */ /* 0x000fea0003800200 */
.L_x_16271:
[----:B------:R-:W-:Y:S01]  /*4220*/  F2FP.BF16.F32.PACK_AB R0, RZ, R0 ;  /* 0x00000000ff00723e */ /* 0x000fe200000010ff */
[----:B------:R-:W-:Y:S06]  /*4230*/  BRA `(.L_x_16241) ;  /* 0x0000000000647947 */ /* 0x000fec0003800000 */
.L_x_16246:
        /* <DEDUP_REMOVED lines=16> */
.L_x_16273:
[----:B------:R-:W-:Y:S01]  /*4340*/  PRMT R0, RZ, 0x7610, R0 ;  /* 0x00007610ff007816 */ /* 0x000fe20000000000 */
[----:B------:R-:W-:Y:S06]  /*4350*/  BRA `(.L_x_16241) ;  /* 0x00000000001c7947 */ /* 0x000fec0003800000 */
.L_x_16270:
[----:B------:R-:W2:Y:S02]  /*4360*/  LDG.E.64 R4, desc[UR36][R4.64] ;  /* 0x0000002404047981 */ /* 0x000ea4000c1e1b00 */
[----:B--2---:R-:W0:Y:S02]  /*4370*/  I2F.U64 R0, R4 ;  /* 0x0000000400007312 */ /* 0x004e240000301000 */
[----:B0-----:R-:W-:Y:S01]  /*4380*/  F2FP.BF16.F32.PACK_AB R0, RZ, R0 ;  /* 0x00000000ff00723e */ /* 0x001fe200000010ff */
[----:B------:R-:W-:Y:S06]  /*4390*/  BRA `(.L_x_16241) ;  /* 0x00000000000c7947 */ /* 0x000fec0003800000 */
.L_x_16269:
[----:B------:R-:W2:Y:S02]  /*43a0*/  LDG.E R4, desc[UR36][R4.64] ;  /* 0x0000002404047981 */ /* 0x000ea4000c1e1900 */
[----:B--2---:R-:W-:-:S04]  /*43b0*/  I2FP.F32.U32 R0, R4 ;  /* 0x0000000400007245 */ /* 0x004fc80000201000 */
[----:B------:R-:W-:-:S07]  /*43c0*/  F2FP.BF16.F32.PACK_AB R0, RZ, R0 ;  /* 0x00000000ff00723e */ /* 0x000fce00000010ff */
.L_x_16241:
[----:B------:R-:W-:Y:S05]  /*43d0*/  BSYNC.RECONVERGENT B6 ;  /* 0x0000000000067941 */ /* 0x000fea0003800200 */
.L_x_16240:
        /* <DEDUP_REMOVED lines=8> */
[----:B------:R-:W0:Y:S01]  /*4460*/  @!P0 LDC R5, c[0x0][0x388] ;  /* 0x0000e200ff058b82 */ /* 0x000e220000000800 */
[----:B-----5:R-:W-:-:S03]  /*4470*/  @!P0 IMAD.U32 R4, R17, 0x10000, RZ ;  /* 0x0001000011048824 */ /* 0x020fc600078e00ff */
[----:B------:R-:W-:-:S04]  /*4480*/  @!P2 IMAD.U32 R18, R18, 0x10000, RZ ;  /* 0x000100001212a824 */ /* 0x000fc800078e00ff */
[----:B------:R-:W1:Y:S02]  /*4490*/  @!P2 LDC R9, c[0x0][0x388] ;  /* 0x0000e200ff09ab82 */ /* 0x000e640000000800 */
[----:B------:R-:W-:-:S06]  /*44a0*/  @!P3 IMAD.U32 R0, R0, 0x10000, RZ ;  /* 0x000100000000b824 */ /* 0x000fcc00078e00ff */
[----:B------:R-:W2:Y:S08]  /*44b0*/  @!P3 LDC R11, c[0x0][0x388] ;  /* 0x0000e200ff0bbb82 */ /* 0x000eb00000000800 */
[----:B------:R-:W3:Y:S01]  /*44c0*/  @!P1 LDC R7, c[0x0][0x388] ;  /* 0x0000e200ff079b82 */ /* 0x000ee20000000800 */
[----:B0-----:R-:W-:-:S04]  /*44d0*/  @!P0 FMUL.FTZ R4, R4, R5 ;  /* 0x0000000504048220 */ /* 0x001fc80000410000 */
[----:B------:R0:W4:Y:S01]  /*44e0*/  @!P0 F2F.BF16.F32 R3, R4 ;  /* 0x0000000400038304 */ /* 0x0001220000202000 */
[----:B-1----:R-:W-:Y:S02]  /*44f0*/  @!P2 FMUL.FTZ R5, R18, R9 ;  /* 0x000000091205a220 */ /* 0x002fe40000410000 */
[----:B------:R-:W1:Y:S05]  /*4500*/  LDC.U8 R18, c[0x0][0x3ac] ;  /* 0x0000eb00ff127b82 */ /* 0x000e6a0000000000 */
[----:B------:R0:W0:Y:S01]  /*4510*/  @!P2 F2F.BF16.F32 R17, R5 ;  /* 0x000000050011a304 */ /* 0x0000220000202000 */
[----:B--2---:R-:W-:Y:S01]  /*4520*/  @!P3 FMUL.FTZ R6, R0, R11 ;  /* 0x0000000b0006b220 */ /* 0x004fe20000410000 */
[----:B------:R-:W-:-:S06]  /*4530*/  @!P1 IMAD.U32 R0, R19, 0x10000, RZ ;  /* 0x0001000013009824 */ /* 0x000fcc00078e00ff */
[----:B------:R2:W0:Y:S01]  /*4540*/  @!P3 F2F.BF16.F32 R19, R6 ;  /* 0x000000060013b304 */ /* 0x0004220000202000 */
[----:B---3--:R-:W-:-:S07]  /*4550*/  @!P1 FMUL.FTZ R0, R0, R7 ;  /* 0x0000000700009220 */ /* 0x008fce0000410000 */
[----:B------:R2:W3:Y:S01]  /*4560*/  @!P1 F2F.BF16.F32 R22, R0 ;  /* 0x0000000000169304 */ /* 0x0004e20000202000 */
[----:B----4-:R-:W-:Y:S05]  /*4570*/  @P0 BRA `(.L_x_16275) ;  /* 0x0000001000300947 */ /* 0x010fea0003800000 */
[----:B------:R-:W4:Y:S01]  /*4580*/  LDCU UR4, c[0x0][0x3b0] ;  /* 0x00007600ff0477ac */ /* 0x000f220008000800 */
[----:B------:R-:W5:Y:S01]  /*4590*/  LDC.64 R8, c[0x0][0x390] ;  /* 0x0000e400ff087b82 */ /* 0x000f620000000a00 */
[----:B--2---:R-:W-:Y:S01]  /*45a0*/  IMAD R0, R2, 0x200, R25 ;  /* 0x0000020002007824 */ /* 0x004fe200078e0219 */
[----:B01----:R-:W-:-:S03]  /*45b0*/  PRMT R4, R18, 0x9910, RZ ;  /* 0x0000991012047816 */ /* 0x003fc600000000ff */
[----:B----4-:R-:W-:Y:S02]  /*45c0*/  IMAD R5, R0, UR4, RZ ;  /* 0x0000000400057c24 */ /* 0x010fe4000f8e02ff */
[----:B------:R-:W-:-:S05]  /*45d0*/  IMAD.MOV.U32 R0, RZ, RZ, R4 ;  /* 0x000000ffff007224 */ /* 0x000fca00078e0004 */
[----:B------:R-:W-:Y:S02]  /*45e0*/  ISETP.GT.AND P0, PT, R0, 0x9, PT ;  /* 0x000000090000780c */ /* 0x000fe40003f04270 */
[----:B-----5:R-:W-:-:S05]  /*45f0*/  IADD3 R8, P1, PT, R5, R8, RZ ;  /* 0x0000000805087210 */ /* 0x020fca0007f3e0ff */
        /* <DEDUP_REMOVED lines=12> */
[----:B------:R-:W0:Y:S02]  /*46c0*/  F2I.FTZ.TRUNC.NTZ R3, R3 ;  /* 0x0000000300037305 */ /* 0x000e24000021f100 */
[----:B0-----:R0:W-:Y:S01]  /*46d0*/  STG.E.U8 desc[UR36][R8.64], R3 ;  /* 0x0000000308007986 */ /* 0x0011e2000c101124 */
[----:B------:R-:W-:Y:S05]  /*46e0*/  BRA `(.L_x_16275) ;  /* 0x0000000c00d47947 */ /* 0x000fea0003800000 */
.L_x_16279:
[----:B------:R-:W-:Y:S02]  /*46f0*/  IMAD.U32 R5, R3, 0x10000, RZ ;  /* 0x0001000003057824 */ /* 0x000fe400078e00ff */
[----:B------:R-:W-:-:S04]  /*4700*/  IMAD.MOV.U32 R25, RZ, RZ, R23 ;  /* 0x000000ffff197224 */ /* 0x000fc800078e0017 */
[----:B------:R-:W0:Y:S02]  /*4710*/  F2I.S64.TRUNC R4, R5 ;  /* 0x0000000500047311 */ /* 0x000e24000020d900 */
[----:B0-----:R0:W-:Y:S01]  /*4720*/  STG.E.U8 desc[UR36][R8.64], R4 ;  /* 0x0000000408007986 */ /* 0x0011e2000c101124 */
[----:B------:R-:W-:Y:S05]  /*4730*/  BRA `(.L_x_16275) ;  /* 0x0000000c00c07947 */ /* 0x000fea0003800000 */
.L_x_16278:
        /* <DEDUP_REMOVED lines=8> */
[----:B------:R-:W0:Y:S02]  /*47c0*/  F2I.S64.TRUNC R4, R4 ;  /* 0x0000000400047311 */ /* 0x000e24000020d900 */
[----:B0-----:R0:W-:Y:S01]  /*47d0*/  STG.E.64 desc[UR36][R8.64], R4 ;  /* 0x0000000408007986 */ /* 0x0011e2000c101b24 */
[----:B------:R-:W-:Y:S05]  /*47e0*/  BRA `(.L_x_16275) ;  /* 0x0000000c00947947 */ /* 0x000fea0003800000 */
.L_x_16282:
[----:B------:R-:W-:Y:S02]  /*47f0*/  IMAD.U32 R3, R3, 0x10000, RZ ;  /* 0x0001000003037824 */ /* 0x000fe400078e00ff */
[----:B------:R-:W-:-:S04]  /*4800*/  IMAD.MOV.U32 R25, RZ, RZ, R23 ;  /* 0x000000ffff197224 */ /* 0x000fc800078e0017 */
[----:B------:R-:W0:Y:S02]  /*4810*/  F2I.FTZ.TRUNC.NTZ R3, R3 ;  /* 0x0000000300037305 */ /* 0x000e24000021f100 */
[----:B0-----:R0:W-:Y:S01]  /*4820*/  STG.E desc[UR36][R8.64], R3 ;  /* 0x0000000308007986 */ /* 0x0011e2000c101924 */
[----:B------:R-:W-:Y:S05]  /*4830*/  BRA `(.L_x_16275) ;  /* 0x0000000c00807947 */ /* 0x000fea0003800000 */
.L_x_16281:
[----:B------:R-:W-:Y:S02]  /*4840*/  IMAD.U32 R3, R3, 0x10000, RZ ;  /* 0x0001000003037824 */ /* 0x000fe400078e00ff */
[----:B------:R-:W-:-:S04]  /*4850*/  IMAD.MOV.U32 R25, RZ, RZ, R23 ;  /* 0x000000ffff197224 */ /* 0x000fc800078e0017 */
[----:B------:R-:W0:Y:S02]  /*4860*/  F2I.FTZ.TRUNC.NTZ R3, R3 ;  /* 0x0000000300037305 */ /* 0x000e24000021f100 */
[----:B0-----:R0:W-:Y:S01]  /*4870*/  STG.E.U16 desc[UR36][R8.64], R3 ;  /* 0x0000000308007986 */ /* 0x0011e2000c101524 */
[----:B------:R-:W-:Y:S05]  /*4880*/  BRA `(.L_x_16275) ;  /* 0x0000000c006c7947 */ /* 0x000fea0003800000 */
.L_x_16277:
        /* <DEDUP_REMOVED lines=10> */
.L_x_16284:
[----:B------:R-:W-:Y:S02]  /*4930*/  IMAD.U32 R0, R3, 0x10000, RZ ;  /* 0x0001000003007824 */ /* 0x000fe400078e00ff */
[----:B------:R-:W-:-:S03]  /*4940*/  IMAD.MOV.U32 R25, RZ, RZ, R23 ;  /* 0x000000ffff197224 */ /* 0x000fc600078e0017 */
[----:B------:R-:W-:-:S05]  /*4950*/  F2FP.F16.F32.PACK_AB R0, RZ, R0 ;  /* 0x00000000ff00723e */ /* 0x000fca00000000ff */
[----:B------:R0:W-:Y:S01]  /*4960*/  STG.E.U16 desc[UR36][R8.64], R0 ;  /* 0x0000000008007986 */ /* 0x0001e2000c101524 */
[----:B------:R-:W-:Y:S05]  /*4970*/  BRA `(.L_x_16275) ;  /* 0x0000000c00307947 */ /* 0x000fea0003800000 */
.L_x_16283:
        /* <DEDUP_REMOVED lines=11> */
.L_x_16286:
[----:B------:R-:W-:Y:S02]  /*4a30*/  IMAD.U32 R3, R3, 0x10000, RZ ;  /* 0x0001000003037824 */ /* 0x000fe400078e00ff */
[----:B------:R-:W-:-:S03]  /*4a40*/  IMAD.MOV.U32 R25, RZ, RZ, R23 ;  /* 0x000000ffff197224 */ /* 0x000fc600078e0017 */
[----:B------:R-:W-:-:S04]  /*4a50*/  F2FP.F16.F32.PACK_AB R3, RZ, R3 ;  /* 0x00000003ff03723e */ /* 0x000fc800000000ff */
[----:B------:R-:W-:-:S05]  /*4a60*/  PRMT R3, R3, 0x5410, RZ ;  /* 0x0000541003037816 */ /* 0x000fca00000000ff */
[----:B------:R0:W-:Y:S01]  /*4a70*/  STG.E desc[UR36][R8.64], R3 ;  /* 0x0000000308007986 */ /* 0x0001e2000c101924 */
[----:B------:R-:W-:Y:S05]  /*4a80*/  BRA `(.L_x_16275) ;  /* 0x0000000800ec7947 */ /* 0x000fea0003800000 */
.L_x_16285:
[----:B------:R-:W-:Y:S02]  /*4a90*/  IMAD.U32 R4, R3, 0x10000, RZ ;  /* 0x0001000003047824 */ /* 0x000fe400078e00ff */
[----:B------:R-:W-:Y:S02]  /*4aa0*/  IMAD.MOV.U32 R25, RZ, RZ, R23 ;  /* 0x000000ffff197224 */ /* 0x000fe400078e0017 */
[----:B------:R-:W-:-:S06]  /*4ab0*/  FMUL.FTZ R4, R4, 1 ;  /* 0x3f80000004047820 */ /* 0x000fcc0000410000 */
[----:B------:R-:W0:Y:S02]  /*4ac0*/  F2F.F64.F32 R4, R4 ;  /* 0x0000000400047310 */ /* 0x000e240000201800 */
[----:B0-----:R0:W-:Y:S01]  /*4ad0*/  STG.E.64 desc[UR36][R8.64], R4 ;  /* 0x0000000408007986 */ /* 0x0011e2000c101b24 */
[----:B------:R-:W-:Y:S05]  /*4ae0*/  BRA `(.L_x_16275) ;  /* 0x0000000800d47947 */ /* 0x000fea0003800000 */
.L_x_16276:
        /* <DEDUP_REMOVED lines=14> */
.L_x_16289:
[----:B------:R-:W-:Y:S01]  /*4bd0*/  IMAD.U32 R3, R3, 0x10000, RZ ;  /* 0x0001000003037824 */ /* 0x000fe200078e00ff */
[----:B------:R-:W-:Y:S01]  /*4be0*/  CS2R R6, SRZ ;  /* 0x0000000000067805 */ /* 0x000fe2000001ff00 */
[----:B------:R-:W-:Y:S02]  /*4bf0*/  IMAD.MOV.U32 R25, RZ, RZ, R23 ;  /* 0x000000ffff197224 */ /* 0x000fe400078e0017 */
[----:B------:R-:W-:-:S04]  /*4c00*/  FMUL.FTZ R3, R3, 1 ;  /* 0x3f80000003037820 */ /* 0x000fc80000410000 */
[----:B------:R-:W0:Y:S02]  /*4c10*/  F2F.F64.F32 R4, R3 ;  /* 0x0000000300047310 */ /* 0x000e240000201800 */
[----:B0-----:R0:W-:Y:S01]  /*4c20*/  STG.E.128 desc[UR36][R8.64], R4 ;  /* 0x0000000408007986 */ /* 0x0011e2000c101d24 */
[----:B------:R-:W-:Y:S05]  /*4c30*/  BRA `(.L_x_16275) ;  /* 0x0000000800807947 */ /* 0x000fea0003800000 */
.L_x_16288:
        /* <DEDUP_REMOVED lines=19> */
.L_x_16293:
[----:B------:R-:W-:Y:S05]  /*4d70*/  BSYNC.RECONVERGENT B0 ;  /* 0x0000000000007941 */ /* 0x000fea0003800200 */
.L_x_16292:
[----:B------:R-:W-:Y:S01]  /*4d80*/  LOP3.LUT R5, R0, 0x80, R5, 0xf8, !PT ;  /* 0x0000008000057812 */ /* 0x000fe200078ef805 */
[----:B------:R-:W-:-:S04]  /*4d90*/  IMAD.MOV.U32 R25, RZ, RZ, R23 ;  /* 0x000000ffff197224 */ /* 0x000fc800078e0017 */
[----:B------:R0:W-:Y:S01]  /*4da0*/  STG.E.U8 desc[UR36][R8.64], R5 ;  /* 0x0000000508007986 */ /* 0x0001e2000c101124 */
[----:B------:R-:W-:Y:S05]  /*4db0*/  BRA `(.L_x_16275) ;  /* 0x0000000800207947 */ /* 0x000fea0003800000 */
.L_x_16291:
        /* <DEDUP_REMOVED lines=15> */
.L_x_16295:
[----:B------:R-:W-:Y:S05]  /*4eb0*/  BSYNC.RECONVERGENT B0 ;  /* 0x0000000000007941 */ /* 0x000fea0003800200 */
.L_x_16294:
[----:B------:R-:W-:Y:S01]  /*4ec0*/  LOP3.LUT R5, R0, 0x80, R5, 0xf8, !PT ;  /* 0x0000008000057812 */ /* 0x000fe200078ef805 */
[----:B------:R-:W-:-:S04]  /*4ed0*/  IMAD.MOV.U32 R25, RZ, RZ, R23 ;  /* 0x000000ffff197224 */ /* 0x000fc800078e0017 */
[----:B------:R0:W-:Y:S01]  /*4ee0*/  STG.E.U8 desc[UR36][R8.64], R5 ;  /* 0x0000000508007986 */ /* 0x0001e2000c101124 */
[----:B------:R-:W-:Y:S05]  /*4ef0*/  BRA `(.L_x_16275) ;  /* 0x0000000400d07947 */ /* 0x000fea0003800000 */
.L_x_16290:
[----:B------:R4:W-:Y:S01]  /*4f00*/  STG.E.U16 desc[UR36][R8.64], R3 ;  /* 0x0000000308007986 */ /* 0x0009e2000c101524 */
[----:B------:R-:W-:Y:S01]  /*4f10*/  IMAD.MOV.U32 R25, RZ, RZ, R23 ;  /* 0x000000ffff197224 */ /* 0x000fe200078e0017 */
[----:B------:R-:W-:Y:S06]  /*4f20*/  BRA `(.L_x_16275) ;  /* 0x0000000400c47947 */ /* 0x000fec0003800000 */
.L_x_16287:
        /* <DEDUP_REMOVED lines=10> */
[----:B------:R-:W0:Y:S02]  /*4fd0*/  F2I.FTZ.U32.TRUNC.NTZ R3, R3 ;  /* 0x0000000300037305 */ /* 0x000e24000021f000 */
[----:B0-----:R0:W-:Y:S01]  /*4fe0*/  STG.E.U16 desc[UR36][R8.64], R3 ;  /* 0x0000000308007986 */ /* 0x0011e2000c101524 */
[----:B------:R-:W-:Y:S05]  /*4ff0*/  BRA `(.L_x_16275) ;  /* 0x0000000400907947 */ /* 0x000fea0003800000 */
.L_x_16298:
        /* <DEDUP_REMOVED lines=13> */
.L_x_16301:
[----:B------:R-:W-:-:S04]  /*50d0*/  SHF.R.U32.HI R0, RZ, 0x14, R3 ;  /* 0x00000014ff007819 */ /* 0x000fc80000011603 */
[----:B------:R-:W-:-:S04]  /*50e0*/  LOP3.LUT R0, R0, 0x1, RZ, 0xc0, !PT ;  /* 0x0000000100007812 */ /* 0x000fc800078ec0ff */
[----:B------:R-:W-:-:S04]  /*50f0*/  IADD3 R0, PT, PT, R3, 0x487ffff, R0 ;  /* 0x0487ffff03007810 */ /* 0x000fc80007ffe000 */
[----:B------:R-:W-:-:S04]  /*5100*/  SHF.R.U32.HI R0, RZ, 0x14, R0 ;  /* 0x00000014ff007819 */ /* 0x000fc80000011600 */
[----:B------:R-:W-:-:S07]  /*5110*/  LOP3.LUT R0, R0, 0xff, RZ, 0xc0, !PT ;  /* 0x000000ff00007812 */ /* 0x000fce00078ec0ff */
.L_x_16302:
[----:B------:R-:W-:-:S04]  /*5120*/  SHF.R.U32.HI R3, RZ, 0x18, R3 ;  /* 0x00000018ff037819 */ /* 0x000fc80000011603 */
[----:B------:R-:W-:-:S04]  /*5130*/  LOP3.LUT R0, R0, 0x80, R3, 0xf8, !PT ;  /* 0x0000008000007812 */ /* 0x000fc800078ef803 */
[----:B------:R-:W-:-:S07]  /*5140*/  PRMT R4, R0, 0x7610, R4 ;  /* 0x0000761000047816 */ /* 0x000fce0000000004 */
.L_x_16300:
[----:B------:R-:W-:Y:S05]  /*5150*/  BSYNC.RECONVERGENT B0 ;  /* 0x0000000000007941 */ /* 0x000fea0003800200 */
.L_x_16299:
[----:B------:R0:W-:Y:S01]  /*5160*/  STG.E.U8 desc[UR36][R8.64], R4 ;  /* 0x0000000408007986 */ /* 0x0001e2000c101124 */
[----:B------:R-:W-:Y:S01]  /*5170*/  IMAD.MOV.U32 R25, RZ, RZ, R23 ;  /* 0x000000ffff197224 */ /* 0x000fe200078e0017 */
[----:B------:R-:W-:Y:S06]  /*5180*/  BRA `(.L_x_16275) ;  /* 0x00000004002c7947 */ /* 0x000fec0003800000 */
.L_x_16297:
        /* <DEDUP_REMOVED lines=13> */
.L_x_16305:
[----:B------:R-:W-:-:S04]  /*5260*/  SHF.R.U32.HI R0, RZ, 0x15, R3 ;  /* 0x00000015ff007819 */ /* 0x000fc80000011603 */
[----:B------:R-:W-:-:S04]  /*5270*/  LOP3.LUT R0, R0, 0x1, RZ, 0xc0, !PT ;  /* 0x0000000100007812 */ /* 0x000fc800078ec0ff */
[----:B------:R-:W-:-:S04]  /*5280*/  IADD3 R0, PT, PT, R3, 0x88fffff, R0 ;  /* 0x088fffff03007810 */ /* 0x000fc80007ffe000 */
[----:B------:R-:W-:-:S04]  /*5290*/  SHF.R.U32.HI R0, RZ, 0x15, R0 ;  /* 0x00000015ff007819 */ /* 0x000fc80000011600 */
[----:B------:R-:W-:-:S07]  /*52a0*/  LOP3.LUT R0, R0, 0xff, RZ, 0xc0, !PT ;  /* 0x000000ff00007812 */ /* 0x000fce00078ec0ff */
.L_x_16306:
[----:B------:R-:W-:-:S04]  /*52b0*/  SHF.R.U32.HI R3, RZ, 0x18, R3 ;  /* 0x00000018ff037819 */ /* 0x000fc80000011603 */
[----:B------:R-:W-:-:S04]  /*52c0*/  LOP3.LUT R0, R0, 0x80, R3, 0xf8, !PT ;  /* 0x0000008000007812 */ /* 0x000fc800078ef803 */
[----:B------:R-:W-:-:S07]  /*52d0*/  PRMT R4, R0, 0x7610, R4 ;  /* 0x0000761000047816 */ /* 0x000fce0000000004 */
.L_x_16304:
[----:B------:R-:W-:Y:S05]  /*52e0*/  BSYNC.RECONVERGENT B0 ;  /* 0x0000000000007941 */ /* 0x000fea0003800200 */
.L_x_16303:
[----:B------:R0:W-:Y:S01]  /*52f0*/  STG.E.U8 desc[UR36][R8.64], R4 ;  /* 0x0000000408007986 */ /* 0x0001e2000c101124 */
[----:B------:R-:W-:Y:S01]  /*5300*/  IMAD.MOV.U32 R25, RZ, RZ, R23 ;  /* 0x000000ffff197224 */ /* 0x000fe200078e0017 */
[----:B------:R-:W-:Y:S06]  /*5310*/  BRA `(.L_x_16275) ;  /* 0x0000000000c87947 */ /* 0x000fec0003800000 */
.L_x_16296:
[----:B------:R-:W-:-:S13]  /*5320*/  ISETP.NE.AND P0, PT, R0, 0x1c, PT ;  /* 0x0000001c0000780c */ /* 0x000fda0003f05270 */
[----:B------:R-:W-:Y:S05]  /*5330*/  @!P0 BRA `(.L_x_16307) ;  /* 0x0000000000b08947 */ /* 0x000fea0003800000 */
[----:B------:R-:W-:-:S13]  /*5340*/  ISETP.NE.AND P0, PT, R0, 0x1d, PT ;  /* 0x0000001d0000780c */ /* 0x000fda0003f05270 */
[----:B------:R-:W-:Y:S05]  /*5350*/  @!P0 BRA `(.L_x_16308) ;  /* 0x0000000000948947 */ /* 0x000fea0003800000 */
[----:B------:R-:W-:-:S13]  /*5360*/  ISETP.NE.AND P0, PT, R0, 0x2c, PT ;  /* 0x0000002c0000780c */ /* 0x000fda0003f05270 */
[----:B------:R-:W-:Y:S05]  /*5370*/  @!P0 BRA `(.L_x_16309) ;  /* 0x0000000000488947 */ /* 0x000fea0003800000 */
.L_x_16280:
[----:B------:R-:W-:Y:S01]  /*5380*/  MOV R14, 0x0 ;  /* 0x00000000000e7802 */ /* 0x000fe20000000f00 */
[----:B------:R-:W0:Y:S01]  /*5390*/  LDCU.64 UR6, c[0x4][0x148] ;  /* 0x01002900ff0677ac */ /* 0x000e220008000a00 */
[----:B------:R-:W-:Y:S02]  /*53a0*/  IMAD.MOV.U32 R8, RZ, RZ, 0x65 ;  /* 0x00000065ff087424 */ /* 0x000fe400078e00ff */
[----:B------:R-:W-:Y:S01]  /*53b0*/  IMAD.MOV.U32 R12, RZ, RZ, 0x1 ;  /* 0x00000001ff0c7424 */ /* 0x000fe200078e00ff */
[----:B------:R-:W1:Y:S01]  /*53c0*/  LDCU.64 UR8, c[0x4][0x150] ;  /* 0x01002a00ff0877ac */ /* 0x000e620008000a00 */
[----:B------:R-:W2:Y:S01]  /*53d0*/  LDC.64 R14, c[0x4][R14] ;  /* 0x010000000e0e7b82 */ /* 0x000ea20000000a00 */
[----:B------:R-:W-:Y:S01]  /*53e0*/  IMAD.MOV.U32 R13, RZ, RZ, RZ ;  /* 0x000000ffff0d7224 */ /* 0x000fe200078e00ff */
[----:B------:R-:W4:Y:S01]  /*53f0*/  LDCU.64 UR4, c[0x4][0x60] ;  /* 0x01000c00ff0477ac */ /* 0x000f220008000a00 */
[----:B0-----:R-:W-:Y:S02]  /*5400*/  IMAD.U32 R4, RZ, RZ, UR6 ;  /* 0x00000006ff047e24 */ /* 0x001fe4000f8e00ff */
[----:B------:R-:W-:-:S02]  /*5410*/  IMAD.U32 R5, RZ, RZ, UR7 ;  /* 0x00000007ff057e24 */ /* 0x000fc4000f8e00ff */
[----:B-1----:R-:W-:Y:S02]  /*5420*/  IMAD.U32 R6, RZ, RZ, UR8 ;  /* 0x00000008ff067e24 */ /* 0x002fe4000f8e00ff */
[----:B------:R-:W-:Y:S02]  /*5430*/  IMAD.U32 R7, RZ, RZ, UR9 ;  /* 0x00000009ff077e24 */ /* 0x000fe4000f8e00ff */
[----:B----4-:R-:W-:Y:S02]  /*5440*/  IMAD.U32 R10, RZ, RZ, UR4 ;  /* 0x00000004ff0a7e24 */ /* 0x010fe4000f8e00ff */
[----:B------:R-:W-:-:S07]  /*5450*/  IMAD.U32 R11, RZ, RZ, UR5 ;  /* 0x00000005ff0b7e24 */ /* 0x000fce000f8e00ff */
[----:B------:R-:W-:-:S07]  /*5460*/  LEPC R20, `(.L_x_16310) ;  /* 0x000000001014794e */ /* 0x000fce0000000000 */
[----:B--23--:R-:W-:Y:S05]  /*5470*/  CALL.ABS.NOINC R14 ;  /* 0x000000000e007343 */ /* 0x00cfea0003c00000 */
.L_x_16310:
[----:B------:R-:W-:Y:S01]  /*5480*/  IMAD.MOV.U32 R25, RZ, RZ, R23 ;  /* 0x000000ffff197224 */ /* 0x000fe200078e0017 */
[----:B------:R-:W-:Y:S06]  /*5490*/  BRA `(.L_x_16275) ;  /* 0x0000000000687947 */ /* 0x000fec0003800000 */
.L_x_16309:
        /* <DEDUP_REMOVED lines=17> */
.L_x_16308:
[----:B------:R-:W-:Y:S02]  /*55b0*/  IMAD.U32 R4, R3, 0x10000, RZ ;  /* 0x0001000003047824 */ /* 0x000fe400078e00ff */
[----:B------:R-:W-:-:S04]  /*55c0*/  IMAD.MOV.U32 R25, RZ, RZ, R23 ;  /* 0x000000ffff197224 */ /* 0x000fc800078e0017 */
[----:B------:R-:W0:Y:S02]  /*55d0*/  F2I.U64.TRUNC R4, R4 ;  /* 0x0000000400047311 */ /* 0x000e24000020d800 */
[----:B0-----:R0:W-:Y:S01]  /*55e0*/  STG.E.64 desc[UR36][R8.64], R4 ;  /* 0x0000000408007986 */ /* 0x0011e2000c101b24 */
[----:B------:R-:W-:Y:S05]  /*55f0*/  BRA `(.L_x_16275) ;  /* 0x0000000000107947 */ /* 0x000fea0003800000 */
.L_x_16307:
[----:B------:R-:W-:Y:S02]  /*5600*/  IMAD.U32 R3, R3, 0x10000, RZ ;  /* 0x0001000003037824 */ /* 0x000fe400078e00ff */
[----:B------:R-:W-:-:S04]  /*5610*/  IMAD.MOV.U32 R25, RZ, RZ, R23 ;  /* 0x000000ffff197224 */ /* 0x000fc800078e0017 */
[----:B------:R-:W0:Y:S02]  /*5620*/  F2I.FTZ.U32.TRUNC.NTZ R3, R3 ;  /* 0x0000000300037305 */ /* 0x000e24000021f000 */
[----:B0-----:R0:W-:Y:S02]  /*5630*/  STG.E desc[UR36][R8.64], R3 ;  /* 0x0000000308007986 */ /* 0x0011e4000c101924 */
.L_x_16275:
[----:B------:R-:W-:Y:S05]  /*5640*/  BSYNC.RECONVERGENT B6 ;  /* 0x0000000000067941 */ /* 0x000fea0003800200 */
.L_x_16274:
[----:B------:R-:W-:Y:S01]  /*5650*/  ISETP.GE.AND P0, PT, R25, R16, PT ;  /* 0x000000101900720c */ /* 0x000fe20003f06270 */
[----:B------:R-:W-:-:S12]  /*5660*/  BSSY.RECONVERGENT B6, `(.L_x_16311) ;  /* 0x00001f0000067945 */ /* 0x000fd80003800200 */
[----:B------:R-:W-:Y:S05]  /*5670*/  @P0 BRA `(.L_x_16312) ;  /* 0x0000001c00b80947 */ /* 0x000fea0003800000 */
[----:B------:R-:W5:Y:S01]  /*5680*/  LDCU UR4, c[0x0][0x3b0] ;  /* 0x00007600ff0477ac */ /* 0x000f620008000800 */
[----:B0---4-:R-:W0:Y:S01]  /*5690*/  LDC.64 R8, c[0x0][0x390] ;  /* 0x0000e400ff087b82 */ /* 0x011e220000000a00 */
[----:B--2---:R-:W-:Y:S01]  /*56a0*/  IMAD R0, R2, 0x200, R25 ;  /* 0x0000020002007824 */ /* 0x004fe200078e0219 */
        /* <DEDUP_REMOVED lines=15> */
[----:B---3--:R-:W-:-:S04]  /*57a0*/  IMAD.U32 R22, R22, 0x10000, RZ ;  /* 0x0001000016167824 */ /* 0x008fc800078e00ff */
[----:B------:R-:W0:Y:S02]  /*57b0*/  F2I.FTZ.TRUNC.NTZ R3, R22 ;  /* 0x0000001600037305 */ /* 0x000e24000021f100 */
[----:B0-----:R0:W-:Y:S01]  /*57c0*/  STG.E.U8 desc[UR36][R8.64], R3 ;  /* 0x0000000308007986 */ /* 0x0011e2000c101124 */
[----:B------:R-:W-:Y:S05]  /*57d0*/  BRA `(.L_x_16318) ;  /* 0x0000000c007c7947 */ /* 0x000fea0003800000 */
.L_x_16316:
[----:B---3--:R-:W-:-:S06]  /*57e0*/  IMAD.U32 R5, R22, 0x10000, RZ ;  /* 0x0001000016057824 */ /* 0x008fcc00078e00ff */
[----:B------:R-:W0:Y:S02]  /*57f0*/  F2I.S64.TRUNC R4, R5 ;  /* 0x0000000500047311 */ /* 0x000e24000020d900 */
[----:B0-----:R0:W-:Y:S01]  /*5800*/  STG.E.U8 desc[UR36][R8.64], R4 ;  /* 0x0000000408007986 */ /* 0x0011e2000c101124 */
[----:B------:R-:W-:Y:S05]  /*5810*/  BRA `(.L_x_16318) ;  /* 0x0000000c006c7947 */ /* 0x000fea0003800000 */
.L_x_16315:
[----:B------:R-:W-:-:S13]  /*5820*/  ISETP.NE.AND P0, PT, R0, 0x2, PT ;  /* 0x000000020000780c */ /* 0x000fda0003f05270 */
[----:B------:R-:W-:Y:S05]  /*5830*/  @!P0 BRA `(.L_x_16319) ;  /* 0x0000000000308947 */ /* 0x000fea0003800000 */
[----:B------:R-:W-:-:S13]  /*5840*/  ISETP.NE.AND P0, PT, R0, 0x3, PT ;  /* 0x000000030000780c */ /* 0x000fda0003f05270 */
[----:B------:R-:W-:Y:S05]  /*5850*/  @!P0 BRA `(.L_x_16320) ;  /* 0x0000000000188947 */ /* 0x000fea0003800000 */
[----:B------:R-:W-:-:S13]  /*5860*/  ISETP.NE.AND P0, PT, R0, 0x4, PT ;  /* 0x000000040000780c */ /* 0x000fda0003f05270 */
[----:B------:R-:W-:Y:S05]  /*5870*/  @P0 BRA `(.L_x_16317) ;  /* 0x0000000800780947 */ /* 0x000fea0003800000 */
[----:B---3--:R-:W-:-:S06]  /*5880*/  IMAD.U32 R4, R22, 0x10000, RZ ;  /* 0x0001000016047824 */ /* 0x008fcc00078e00ff */
[----:B------:R-:W0:Y:S02]  /*5890*/  F2I.S64.TRUNC R4, R4 ;  /* 0x0000000400047311 */ /* 0x000e24000020d900 */
[----:B0-----:R0:W-:Y:S01]  /*58a0*/  STG.E.64 desc[UR36][R8.64], R4 ;  /* 0x0000000408007986 */ /* 0x0011e2000c101b24 */
[----:B------:R-:W-:Y:S05]  /*58b0*/  BRA `(.L_x_16318) ;  /* 0x0000000c00447947 */ /* 0x000fea0003800000 */
.L_x_16320:
[----:B---3--:R-:W-:-:S04]  /*58c0*/  IMAD.U32 R22, R22, 0x10000, RZ ;  /* 0x0001000016167824 */ /* 0x008fc800078e00ff */
[----:B------:R-:W0:Y:S02]  /*58d0*/  F2I.FTZ.TRUNC.NTZ R3, R22 ;  /* 0x0000001600037305 */ /* 0x000e24000021f100 */
[----:B0-----:R0:W-:Y:S01]  /*58e0*/  STG.E desc[UR36][R8.64], R3 ;  /* 0x0000000308007986 */ /* 0x0011e2000c101924 */
[----:B------:R-:W-:Y:S05]  /*58f0*/  BRA `(.L_x_16318) ;  /* 0x0000000c00347947 */ /* 0x000fea0003800000 */
.L_x_16319:
[----:B---3--:R-:W-:-:S04]  /*5900*/  IMAD.U32 R22, R22, 0x10000, RZ ;  /* 0x0001000016167824 */ /* 0x008fc800078e00ff */
[----:B------:R-:W0:Y:S02]  /*5910*/  F2I.FTZ.TRUNC.NTZ R3, R22 ;  /* 0x0000001600037305 */ /* 0x000e24000021f100 */
[----:B0-----:R0:W-:Y:S01]  /*5920*/  STG.E.U16 desc[UR36][R8.64], R3 ;  /* 0x0000000308007986 */ /* 0x0011e2000c101524 */
[----:B------:R-:W-:Y:S05]  /*5930*/  BRA `(.L_x_16318) ;  /* 0x0000000c00247947 */ /* 0x000fea0003800000 */
.L_x_16314:
[----:B------:R-:W-:-:S13]  /*5940*/  ISETP.GT.AND P0, PT, R0, 0x6, PT ;  /* 0x000000060000780c */ /* 0x000fda0003f04270 */
[----:B------:R-:W-:Y:S05]  /*5950*/  @P0 BRA `(.L_x_16321) ;  /* 0x00000000002c0947 */ /* 0x000fea0003800000 */
[----:B------:R-:W-:-:S13]  /*5960*/  ISETP.NE.AND P0, PT, R0, 0x5, PT ;  /* 0x000000050000780c */ /* 0x000fda0003f05270 */
[----:B------:R-:W-:Y:S05]  /*5970*/  @!P0 BRA `(.L_x_16322) ;  /* 0x0000000000148947 */ /* 0x000fea0003800000 */
[----:B------:R-:W-:-:S13]  /*5980*/  ISETP.NE.AND P0, PT, R0, 0x6, PT ;  /* 0x000000060000780c */ /* 0x000fda0003f05270 */
[----:B------:R-:W-:Y:S05]  /*5990*/  @P0 BRA `(.L_x_16317) ;  /* 0x0000000800300947 */ /* 0x000fea0003800000 */
[----:B---3--:R-:W-:-:S05]  /*59a0*/  IMAD.U32 R3, R22, 0x10000, RZ ;  /* 0x0001000016037824 */ /* 0x008fca00078e00ff */
[----:B------:R0:W-:Y:S01]  /*59b0*/  STG.E desc[UR36][R8.64], R3 ;  /* 0x0000000308007986 */ /* 0x0001e2000c101924 */
[----:B------:R-:W-:Y:S05]  /*59c0*/  BRA `(.L_x_16318) ;  /* 0x0000000c00007947 */ /* 0x000fea0003800000 */
.L_x_16322:
[----:B---3--:R-:W-:-:S05]  /*59d0*/  IMAD.U32 R0, R22, 0x10000, RZ ;  /* 0x0001000016007824 */ /* 0x008fca00078e00ff */
[----:B------:R-:W-:-:S05]  /*59e0*/  F2FP.F16.F32.PACK_AB R0, RZ, R0 ;  /* 0x00000000ff00723e */ /* 0x000fca00000000ff */
[----:B------:R0:W-:Y:S01]  /*59f0*/  STG.E.U16 desc[UR36][R8.64], R0 ;  /* 0x0000000008007986 */ /* 0x0001e2000c101524 */
[----:B------:R-:W-:Y:S05]  /*5a00*/  BRA `(.L_x_16318) ;  /* 0x0000000800f07947 */ /* 0x000fea0003800000 */
.L_x_16321:
[----:B------:R-:W-:-:S13]  /*5a10*/  ISETP.NE.AND P0, PT, R0, 0x7, PT ;  /* 0x000000070000780c */ /* 0x000fda0003f05270 */
[----:B------:R-:W-:Y:S05]  /*5a20*/  @!P0 BRA `(.L_x_16323) ;  /* 0x0000000000348947 */ /* 0x000fea0003800000 */
[----:B------:R-:W-:-:S13]  /*5a30*/  ISETP.NE.AND P0, PT, R0, 0x8, PT ;  /* 0x000000080000780c */ /* 0x000fda0003f05270 */
[----:B------:R-:W-:Y:S05]  /*5a40*/  @!P0 BRA `(.L_x_16324) ;  /* 0x0000000000188947 */ /* 0x000fea0003800000 */
[----:B------:R-:W-:-:S13]  /*5a50*/  ISETP.NE.AND P0, PT, R0, 0x9, PT ;  /* 0x000000090000780c */ /* 0x000fda0003f05270 */
[----:B------:R-:W-:Y:S05]  /*5a60*/  @P0 BRA `(.L_x_16317) ;  /* 0x0000000400fc0947 */ /* 0x000fea0003800000 */
[----:B---3--:R-:W-:Y:S02]  /*5a70*/  IMAD.U32 R22, R22, 0x10000, RZ ;  /* 0x0001000016167824 */ /* 0x008fe400078e00ff */
[----:B------:R-:W-:-:S05]  /*5a80*/  IMAD.MOV.U32 R23, RZ, RZ, RZ ;  /* 0x000000ffff177224 */ /* 0x000fca00078e00ff */
[----:B------:R0:W-:Y:S01]  /*5a90*/  STG.E.64 desc[UR36][R8.64], R22 ;  /* 0x0000001608007986 */ /* 0x0001e2000c101b24 */
[----:B------:R-:W-:Y:S05]  /*5aa0*/  BRA `(.L_x_16318) ;  /* 0x0000000800c87947 */ /* 0x000fea0003800000 */
.L_x_16324:
[----:B---3--:R-:W-:-:S05]  /*5ab0*/  IMAD.U32 R22, R22, 0x10000, RZ ;  /* 0x0001000016167824 */ /* 0x008fca00078e00ff */
[----:B------:R-:W-:-:S04]  /*5ac0*/  F2FP.F16.F32.PACK_AB R3, RZ, R22 ;  /* 0x00000016ff03723e */ /* 0x000fc800000000ff */
[----:B------:R-:W-:-:S05]  /*5ad0*/  PRMT R3, R3, 0x5410, RZ ;  /* 0x0000541003037816 */ /* 0x000fca00000000ff */
[----:B------:R0:W-:Y:S01]  /*5ae0*/  STG.E desc[UR36][R8.64], R3 ;  /* 0x0000000308007986 */ /* 0x0001e2000c101924 */
[----:B------:R-:W-:Y:S05]  /*5af0*/  BRA `(.L_x_16318) ;  /* 0x0000000800b47947 */ /* 0x000fea0003800000 */
.L_x_16323:
[----:B---3--:R-:W-:-:S04]  /*5b00*/  IMAD.U32 R4, R22, 0x10000, RZ ;  /* 0x0001000016047824 */ /* 0x008fc800078e00ff */
[----:B------:R-:W-:-:S06]  /*5b10*/  FMUL.FTZ R4, R4, 1 ;  /* 0x3f80000004047820 */ /* 0x000fcc0000410000 */
[----:B------:R-:W0:Y:S02]  /*5b20*/  F2F.F64.F32 R4, R4 ;  /* 0x0000000400047310 */ /* 0x000e240000201800 */
[----:B0-----:R0:W-:Y:S01]  /*5b30*/  STG.E.64 desc[UR36][R8.64], R4 ;  /* 0x0000000408007986 */ /* 0x0011e2000c101b24 */
[----:B------:R-:W-:Y:S05]  /*5b40*/  BRA `(.L_x_16318) ;  /* 0x0000000800a07947 */ /* 0x000fea0003800000 */
.L_x_16313:
        /* <DEDUP_REMOVED lines=10> */
[----:B---3--:R-:W-:-:S06]  /*5bf0*/  IMAD.U32 R3, R22, 0x10000, RZ ;  /* 0x0001000016037824 */ /* 0x008fcc00078e00ff */
[----:B------:R-:W0:Y:S02]  /*5c00*/  F2I.FTZ.U32.TRUNC.NTZ R3, R3 ;  /* 0x0000000300037305 */ /* 0x000e24000021f000 */
[----:B0-----:R0:W-:Y:S01]  /*5c10*/  STG.E.U16 desc[UR36][R8.64], R3 ;  /* 0x0000000308007986 */ /* 0x0011e2000c101524 */
[----:B------:R-:W-:Y:S05]  /*5c20*/  BRA `(.L_x_16318) ;  /* 0x0000000800687947 */ /* 0x000fea0003800000 */
.L_x_16328:
[----:B---3--:R-:W-:Y:S01]  /*5c30*/  IMAD.U32 R5, R22, 0x10000, RZ ;  /* 0x0001000016057824 */ /* 0x008fe200078e00ff */
        /* <DEDUP_REMOVED lines=16> */
.L_x_16331:
[----:B------:R-:W-:-:S04]  /*5d40*/  SHF.R.U32.HI R3, RZ, 0x18, R5 ;  /* 0x00000018ff037819 */ /* 0x000fc80000011605 */
[----:B------:R-:W-:-:S04]  /*5d50*/  LOP3.LUT R0, R0, 0x80, R3, 0xf8, !PT ;  /* 0x0000008000007812 */ /* 0x000fc800078ef803 */
[----:B------:R-:W-:-:S07]  /*5d60*/  PRMT R4, R0, 0x7610, R4 ;  /* 0x0000761000047816 */ /* 0x000fce0000000004 */
.L_x_16330:
[----:B------:R-:W-:Y:S05]  /*5d70*/  BSYNC.RECONVERGENT B0 ;  /* 0x0000000000007941 */ /* 0x000fea0003800200 */
.L_x_16329:
[----:B------:R0:W-:Y:S01]  /*5d80*/  STG.E.U8 desc[UR36][R8.64], R4 ;  /* 0x0000000408007986 */ /* 0x0001e2000c101124 */
[----:B------:R-:W-:Y:S05]  /*5d90*/  BRA `(.L_x_16318) ;  /* 0x00000008000c7947 */ /* 0x000fea0003800000 */
.L_x_16327:
        /* <DEDUP_REMOVED lines=17> */
.L_x_16334:
[----:B------:R-:W-:-:S04]  /*5eb0*/  SHF.R.U32.HI R3, RZ, 0x18, R5 ;  /* 0x00000018ff037819 */ /* 0x000fc80000011605 */
[----:B------:R-:W-:-:S04]  /*5ec0*/  LOP3.LUT R0, R0, 0x80, R3, 0xf8, !PT ;  /* 0x0000008000007812 */ /* 0x000fc800078ef803 */
[----:B------:R-:W-:-:S07]  /*5ed0*/  PRMT R4, R0, 0x7610, R4 ;  /* 0x0000761000047816 */ /* 0x000fce0000000004 */
.L_x_16333:
[----:B------:R-:W-:Y:S05]  /*5ee0*/  BSYNC.RECONVERGENT B0 ;  /* 0x0000000000007941 */ /* 0x000fea0003800200 */
.L_x_16332:
[----:B------:R0:W-:Y:S01]  /*5ef0*/  STG.E.U8 desc[UR36][R8.64], R4 ;  /* 0x0000000408007986 */ /* 0x0001e2000c101124 */
[----:B------:R-:W-:Y:S05]  /*5f00*/  BRA `(.L_x_16318) ;  /* 0x0000000400b07947 */ /* 0x000fea0003800000 */
.L_x_16326:
[----:B------:R-:W-:-:S13]  /*5f10*/  ISETP.NE.AND P0, PT, R0, 0x1c, PT ;  /* 0x0000001c0000780c */ /* 0x000fda0003f05270 */
[----:B------:R-:W-:Y:S05]  /*5f20*/  @!P0 BRA `(.L_x_16335) ;  /* 0x0000000000608947 */ /* 0x000fea0003800000 */
[----:B------:R-:W-:-:S13]  /*5f30*/  ISETP.NE.AND P0, PT, R0, 0x1d, PT ;  /* 0x0000001d0000780c */ /* 0x000fda0003f05270 */
[----:B------:R-:W-:Y:S05]  /*5f40*/  @!P0 BRA `(.L_x_16336) ;  /* 0x0000000000488947 */ /* 0x000fea0003800000 */
[----:B------:R-:W-:-:S13]  /*5f50*/  ISETP.NE.AND P0, PT, R0, 0x2c, PT ;  /* 0x0000002c0000780c */ /* 0x000fda0003f05270 */
[----:B------:R-:W-:Y:S05]  /*5f60*/  @P0 BRA `(.L_x_16317) ;  /* 0x0000000000bc0947 */ /* 0x000fea0003800000 */
[----:B---3--:R-:W-:-:S05]  /*5f70*/  IMAD.U32 R22, R22, 0x10000, RZ ;  /* 0x0001000016167824 */ /* 0x008fca00078e00ff */
        /* <DEDUP_REMOVED lines=15> */
.L_x_16336:
[----:B---3--:R-:W-:-:S06]  /*6070*/  IMAD.U32 R4, R22, 0x10000, RZ ;  /* 0x0001000016047824 */ /* 0x008fcc00078e00ff */
[----:B------:R-:W0:Y:S02]  /*6080*/  F2I.U64.TRUNC R4, R4 ;  /* 0x0000000400047311 */ /* 0x000e24000020d800 */
[----:B0-----:R0:W-:Y:S01]  /*6090*/  STG.E.64 desc[UR36][R8.64], R4 ;  /* 0x0000000408007986 */ /* 0x0011e2000c101b24 */
[----:B------:R-:W-:Y:S05]  /*60a0*/  BRA `(.L_x_16318) ;  /* 0x0000000400487947 */ /* 0x000fea0003800000 */
.L_x_16335:
[----:B---3--:R-:W-:-:S04]  /*60b0*/  IMAD.U32 R22, R22, 0x10000, RZ ;  /* 0x0001000016167824 */ /* 0x008fc800078e00ff */
[----:B------:R-:W0:Y:S02]  /*60c0*/  F2I.FTZ.U32.TRUNC.NTZ R3, R22 ;  /* 0x0000001600037305 */ /* 0x000e24000021f000 */
[----:B0-----:R0:W-:Y:S01]  /*60d0*/  STG.E desc[UR36][R8.64], R3 ;  /* 0x0000000308007986 */ /* 0x0011e2000c101924 */
[----:B------:R-:W-:Y:S05]  /*60e0*/  BRA `(.L_x_16318) ;  /* 0x0000000400387947 */ /* 0x000fea0003800000 */
.L_x_16325:
[----:B------:R-:W-:-:S13]  /*60f0*/  ISETP.GT.AND P0, PT, R0, 0xe, PT ;  /* 0x0000000e0000780c */ /* 0x000fda0003f04270 */
[----:B------:R-:W-:Y:S05]  /*6100*/  @P0 BRA `(.L_x_16337) ;  /* 0x00000000003c0947 */ /* 0x000fea0003800000 */
[----:B------:R-:W-:-:S13]  /*6110*/  ISETP.NE.AND P0, PT, R0, 0xa, PT ;  /* 0x0000000a0000780c */ /* 0x000fda0003f05270 */
[----:B------:R-:W-:Y:S05]  /*6120*/  @!P0 BRA `(.L_x_16338) ;  /* 0x00000000001c8947 */ /* 0x000fea0003800000 */
[----:B------:R-:W-:-:S13]  /*6130*/  ISETP.NE.AND P0, PT, R0, 0xb, PT ;  /* 0x0000000b0000780c */ /* 0x000fda0003f05270 */
[----:B------:R-:W-:Y:S05]  /*6140*/  @P0 BRA `(.L_x_16317) ;  /* 0x0000000000440947 */ /* 0x000fea0003800000 */
[----:B---3--:R-:W-:-:S05]  /*6150*/  IMAD.U32 R22, R22, 0x10000, RZ ;  /* 0x0001000016167824 */ /* 0x008fca00078e00ff */
[----:B------:R-:W-:-:S04]  /*6160*/  FSETP.NEU.FTZ.AND P0, PT, R22, RZ, PT ;  /* 0x000000ff1600720b */ /* 0x000fc80003f1d000 */
[----:B------:R-:W-:-:S05]  /*6170*/  SEL R3, RZ, 0x1, !P0 ;  /* 0x00000001ff037807 */ /* 0x000fca0004000000 */
[----:B------:R3:W-:Y:S01]  /*6180*/  STG.E.U8 desc[UR36][R8.64], R3 ;  /* 0x0000000308007986 */ /* 0x0007e2000c101124 */
[----:B------:R-:W-:Y:S05]  /*6190*/  BRA `(.L_x_16318) ;  /* 0x00000004000c7947 */ /* 0x000fea0003800000 */
.L_x_16338:
[----:B---3--:R-:W-:Y:S01]  /*61a0*/  IMAD.U32 R22, R22, 0x10000, RZ ;  /* 0x0001000016167824 */ /* 0x008fe200078e00ff */
[----:B------:R-:W-:-:S03]  /*61b0*/  CS2R R6, SRZ ;  /* 0x0000000000067805 */ /* 0x000fc6000001ff00 */
[----:B------:R-:W-:-:S06]  /*61c0*/  FMUL.FTZ R4, R22, 1 ;  /* 0x3f80000016047820 */ /* 0x000fcc0000410000 */
[----:B------:R-:W0:Y:S02]  /*61d0*/  F2F.F64.F32 R4, R4 ;  /* 0x0000000400047310 */ /* 0x000e240000201800 */
[----:B0-----:R4:W-:Y:S01]  /*61e0*/  STG.E.128 desc[UR36][R8.64], R4 ;  /* 0x0000000408007986 */ /* 0x0019e2000c101d24 */
[----:B------:R-:W-:Y:S05]  /*61f0*/  BRA `(.L_x_16318) ;  /* 0x0000000000f47947 */ /* 0x000fea0003800000 */
.L_x_16337:
[----:B------:R-:W-:-:S13]  /*6200*/  ISETP.NE.AND P0, PT, R0, 0xf, PT ;  /* 0x0000000f0000780c */ /* 0x000fda0003f05270 */
[----:B------:R-:W-:Y:S05]  /*6210*/  @!P0 BRA `(.L_x_16339) ;  /* 0x0000000000e88947 */ /* 0x000fea0003800000 */
[----:B------:R-:W-:-:S13]  /*6220*/  ISETP.NE.AND P0, PT, R0, 0x17, PT ;  /* 0x000000170000780c */ /* 0x000fda0003f05270 */
[----:B------:R-:W-:Y:S05]  /*6230*/  @!P0 BRA `(.L_x_16340) ;  /* 0x0000000000908947 */ /* 0x000fea0003800000 */
[----:B------:R-:W-:-:S13]  /*6240*/  ISETP.NE.AND P0, PT, R0, 0x18, PT ;  /* 0x000000180000780c */ /* 0x000fda0003f05270 */
[----:B------:R-:W-:Y:S05]  /*6250*/  @!P0 BRA `(.L_x_16341) ;  /* 0x0000000000448947 */ /* 0x000fea0003800000 */
.L_x_16317:
        /* <DEDUP_REMOVED lines=16> */
.L_x_16342:
[----:B------:R-:W-:Y:S05]  /*6360*/  BRA `(.L_x_16318) ;  /* 0x0000000000987947 */ /* 0x000fea0003800000 */
.L_x_16341:
[----:B---3--:R-:W-:Y:S01]  /*6370*/  IMAD.U32 R5, R22, 0x10000, RZ ;  /* 0x0001000016057824 */ /* 0x008fe200078e00ff */
        /* <DEDUP_REMOVED lines=12> */
.L_x_16344:
[----:B------:R-:W-:Y:S05]  /*6440*/  BSYNC.RECONVERGENT B0 ;  /* 0x0000000000007941 */ /* 0x000fea0003800200 */
.L_x_16343:
[----:B------:R-:W-:-:S05]  /*6450*/  LOP3.LUT R3, R0, 0x80, R3, 0xf8, !PT ;  /* 0x0000008000037812 */ /* 0x000fca00078ef803 */
[----:B------:R2:W-:Y:S01]  /*6460*/  STG.E.U8 desc[UR36][R8.64], R3 ;  /* 0x0000000308007986 */ /* 0x0005e2000c101124 */
[----:B------:R-:W-:Y:S05]  /*6470*/  BRA `(.L_x_16318) ;  /* 0x0000000000547947 */ /* 0x000fea0003800000 */
.L_x_16340:
[----:B---3--:R-:W-:Y:S01]  /*6480*/  IMAD.U32 R3, R22, 0x10000, RZ ;  /* 0x0001000016037824 */ /* 0x008fe200078e00ff */
        /* <DEDUP_REMOVED lines=11> */
.L_x_16346:
[----:B------:R-:W-:Y:S01]  /*6540*/  IMAD.MOV.U32 R0, RZ, RZ, 0x7f ;  /* 0x0000007fff007424 */ /* 0x000fe200078e00ff */
[----:B------:R-:W-:-:S04]  /*6550*/  ISETP.GT.U32.AND P0, PT, R4, 0x7f800000, PT ;  /* 0x7f8000000400780c */ /* 0x000fc80003f04070 */
[----:B------:R-:W-:-:S09]  /*6560*/  SEL R0, R0, 0x7c, P0 ;  /* 0x0000007c00007807 */ /* 0x000fd20000000000 */
.L_x_16347:
[----:B------:R-:W-:Y:S05]  /*6570*/  BSYNC.RECONVERGENT B0 ;  /* 0x0000000000007941 */ /* 0x000fea0003800200 */
.L_x_16345:
[----:B------:R-:W-:-:S04]  /*6580*/  SHF.R.U32.HI R3, RZ, 0x18, R3 ;  /* 0x00000018ff037819 */ /* 0x000fc80000011603 */
[----:B------:R-:W-:-:S05]  /*6590*/  LOP3.LUT R3, R0, 0x80, R3, 0xf8, !PT ;  /* 0x0000008000037812 */ /* 0x000fca00078ef803 */
[----:B------:R1:W-:Y:S01]  /*65a0*/  STG.E.U8 desc[UR36][R8.64], R3 ;  /* 0x0000000308007986 */ /* 0x0003e2000c101124 */
[----:B------:R-:W-:Y:S05]  /*65b0*/  BRA `(.L_x_16318) ;  /* 0x0000000000047947 */ /* 0x000fea0003800000 */
.L_x_16339:
[----:B---3--:R0:W-:Y:S02]  /*65c0*/  STG.E.U16 desc[UR36][R8.64], R22 ;  /* 0x0000001608007986 */ /* 0x0081e4000c101524 */
.L_x_16318:
        /* <DEDUP_REMOVED lines=25> */
.L_x_16351:
[----:B------:R-:W-:-:S06]  /*6760*/  IMAD.U32 R5, R17, 0x10000, RZ ;  /* 0x0001000011057824 */ /* 0x000fcc00078e00ff */
[----:B------:R-:W0:Y:S02]  /*6770*/  F2I.S64.TRUNC R4, R5 ;  /* 0x0000000500047311 */ /* 0x000e24000020d900 */
[----:B0-----:R0:W-:Y:S01]  /*6780*/  STG.E.U8 desc[UR36][R8.64], R4 ;  /* 0x0000000408007986 */ /* 0x0011e2000c101124 */
[----:B------:R-:W-:Y:S05]  /*6790*/  BRA `(.L_x_16353) ;  /* 0x0000000c006c7947 */ /* 0x000fea0003800000 */
.L_x_16350:
        /* <DEDUP_REMOVED lines=10> */
.L_x_16355:
[----:B------:R-:W-:-:S06]  /*6840*/  IMAD.U32 R17, R17, 0x10000, RZ ;  /* 0x0001000011117824 */ /* 0x000fcc00078e00ff */
[----:B------:R-:W0:Y:S02]  /*6850*/  F2I.FTZ.TRUNC.NTZ R17, R17 ;  /* 0x0000001100117305 */ /* 0x000e24000021f100 */
[----:B0-----:R3:W-:Y:S01]  /*6860*/  STG.E desc[UR36][R8.64], R17 ;  /* 0x0000001108007986 */ /* 0x0017e2000c101924 */
[----:B------:R-:W-:Y:S05]  /*6870*/  BRA `(.L_x_16353) ;  /* 0x0000000c00347947 */ /* 0x000fea0003800000 */
.L_x_16354:
[----:B------:R-:W-:-:S06]  /*6880*/  IMAD.U32 R17, R17, 0x10000, RZ ;  /* 0x0001000011117824 */ /* 0x000fcc00078e00ff */
[----:B------:R-:W0:Y:S02]  /*6890*/  F2I.FTZ.TRUNC.NTZ R17, R17 ;  /* 0x0000001100117305 */ /* 0x000e24000021f100 */
[----:B0-----:R2:W-:Y:S01]  /*68a0*/  STG.E.U16 desc[UR36][R8.64], R17 ;  /* 0x0000001108007986 */ /* 0x0015e2000c101524 */
[----:B------:R-:W-:Y:S05]  /*68b0*/  BRA `(.L_x_16353) ;  /* 0x0000000c00247947 */ /* 0x000fea0003800000 */
.L_x_16349:
        /* <DEDUP_REMOVED lines=9> */
.L_x_16357:
[----:B------:R-:W-:-:S05]  /*6950*/  IMAD.U32 R0, R17, 0x10000, RZ ;  /* 0x0001000011007824 */ /* 0x000fca00078e00ff */
[----:B------:R-:W-:-:S05]  /*6960*/  F2FP.F16.F32.PACK_AB R0, RZ, R0 ;  /* 0x00000000ff00723e */ /* 0x000fca00000000ff */
[----:B------:R0:W-:Y:S01]  /*6970*/  STG.E.U16 desc[UR36][R8.64], R0 ;  /* 0x0000000008007986 */ /* 0x0001e2000c101524 */
[----:B------:R-:W-:Y:S05]  /*6980*/  BRA `(.L_x_16353) ;  /* 0x0000000800f07947 */ /* 0x000fea0003800000 */
.L_x_16356:
        /* <DEDUP_REMOVED lines=10> */
.L_x_16359:
[----:B------:R-:W-:-:S05]  /*6a30*/  IMAD.U32 R17, R17, 0x10000, RZ ;  /* 0x0001000011117824 */ /* 0x000fca00078e00ff */
[----:B------:R-:W-:-:S04]  /*6a40*/  F2FP.F16.F32.PACK_AB R3, RZ, R17 ;  /* 0x00000011ff03723e */ /* 0x000fc800000000ff */
[----:B------:R-:W-:-:S05]  /*6a50*/  PRMT R3, R3, 0x5410, RZ ;  /* 0x0000541003037816 */ /* 0x000fca00000000ff */
[----:B------:R0:W-:Y:S01]  /*6a60*/  STG.E desc[UR36][R8.64], R3 ;  /* 0x0000000308007986 */ /* 0x0001e2000c101924 */
[----:B------:R-:W-:Y:S05]  /*6a70*/  BRA `(.L_x_16353) ;  /* 0x0000000800b47947 */ /* 0x000fea0003800000 */
.L_x_16358:
[----:B------:R-:W-:-:S04]  /*6a80*/  IMAD.U32 R4, R17, 0x10000, RZ ;  /* 0x0001000011047824 */ /* 0x000fc800078e00ff */
[----:B------:R-:W-:-:S06]  /*6a90*/  FMUL.FTZ R4, R4, 1 ;  /* 0x3f80000004047820 */ /* 0x000fcc0000410000 */
[----:B------:R-:W0:Y:S02]  /*6aa0*/  F2F.F64.F32 R4, R4 ;  /* 0x0000000400047310 */ /* 0x000e240000201800 */
[----:B0-----:R0:W-:Y:S01]  /*6ab0*/  STG.E.64 desc[UR36][R8.64], R4 ;  /* 0x0000000408007986 */ /* 0x0011e2000c101b24 */
[----:B------:R-:W-:Y:S05]  /*6ac0*/  BRA `(.L_x_16353) ;  /* 0x0000000800a07947 */ /* 0x000fea0003800000 */
.L_x_16348:
        /* <DEDUP_REMOVED lines=14> */
.L_x_16363:
        /* <DEDUP_REMOVED lines=17> */
.L_x_16366:
[----:B------:R-:W-:-:S04]  /*6cc0*/  SHF.R.U32.HI R3, RZ, 0x18, R17 ;  /* 0x00000018ff037819 */ /* 0x000fc80000011611 */
[----:B------:R-:W-:-:S04]  /*6cd0*/  LOP3.LUT R0, R0, 0x80, R3, 0xf8, !PT ;  /* 0x0000008000007812 */ /* 0x000fc800078ef803 */
[----:B------:R-:W-:-:S07]  /*6ce0*/  PRMT R4, R0, 0x7610, R4 ;  /* 0x0000761000047816 */ /* 0x000fce0000000004 */
.L_x_16365:
[----:B------:R-:W-:Y:S05]  /*6cf0*/  BSYNC.RECONVERGENT B0 ;  /* 0x0000000000007941 */ /* 0x000fea0003800200 */
.L_x_16364:
[----:B------:R0:W-:Y:S01]  /*6d00*/  STG.E.U8 desc[UR36][R8.64], R4 ;  /* 0x0000000408007986 */ /* 0x0001e2000c101124 */
[----:B------:R-:W-:Y:S05]  /*6d10*/  BRA `(.L_x_16353) ;  /* 0x00000008000c7947 */ /* 0x000fea0003800000 */
.L_x_16362:
        /* <DEDUP_REMOVED lines=17> */
.L_x_16369:
[----:B------:R-:W-:-:S04]  /*6e30*/  SHF.R.U32.HI R3, RZ, 0x18, R17 ;  /* 0x00000018ff037819 */ /* 0x000fc80000011611 */
[----:B------:R-:W-:-:S04]  /*6e40*/  LOP3.LUT R0, R0, 0x80, R3, 0xf8, !PT ;  /* 0x0000008000007812 */ /* 0x000fc800078ef803 */
[----:B------:R-:W-:-:S07]  /*6e50*/  PRMT R4, R0, 0x7610, R4 ;  /* 0x0000761000047816 */ /* 0x000fce0000000004 */
.L_x_16368:
[----:B------:R-:W-:Y:S05]  /*6e60*/  BSYNC.RECONVERGENT B0 ;  /* 0x0000000000007941 */ /* 0x000fea0003800200 */
.L_x_16367:
[----:B------:R0:W-:Y:S01]  /*6e70*/  STG.E.U8 desc[UR36][R8.64], R4 ;  /* 0x0000000408007986 */ /* 0x0001e2000c101124 */
[----:B------:R-:W-:Y:S05]  /*6e80*/  BRA `(.L_x_16353) ;  /* 0x0000000400b07947 */ /* 0x000fea0003800000 */
.L_x_16361:
        /* <DEDUP_REMOVED lines=22> */
.L_x_16371:
[----:B------:R-:W-:-:S06]  /*6ff0*/  IMAD.U32 R4, R17, 0x10000, RZ ;  /* 0x0001000011047824 */ /* 0x000fcc00078e00ff */
[----:B------:R-:W0:Y:S02]  /*7000*/  F2I.U64.TRUNC R4, R4 ;  /* 0x0000000400047311 */ /* 0x000e24000020d800 */
[----:B0-----:R0:W-:Y:S01]  /*7010*/  STG.E.64 desc[UR36][R8.64], R4 ;  /* 0x0000000408007986 */ /* 0x0011e2000c101b24 */
[----:B------:R-:W-:Y:S05]  /*7020*/  BRA `(.L_x_16353) ;  /* 0x0000000400487947 */ /* 0x000fea0003800000 */
.L_x_16370:
[----:B------:R-:W-:-:S06]  /*7030*/  IMAD.U32 R17, R17, 0x10000, RZ ;  /* 0x0001000011117824 */ /* 0x000fcc00078e00ff */
[----:B------:R-:W0:Y:S02]  /*7040*/  F2I.FTZ.U32.TRUNC.NTZ R17, R17 ;  /* 0x0000001100117305 */ /* 0x000e24000021f000 */
[----:B0-----:R0:W-:Y:S01]  /*7050*/  STG.E desc[UR36][R8.64], R17 ;  /* 0x0000001108007986 */ /* 0x0011e2000c101924 */
[----:B------:R-:W-:Y:S05]  /*7060*/  BRA `(.L_x_16353) ;  /* 0x0000000400387947 */ /* 0x000fea0003800000 */
.L_x_16360:
        /* <DEDUP_REMOVED lines=11> */
.L_x_16373:
[----:B------:R-:W-:Y:S01]  /*7120*/  IMAD.U32 R17, R17, 0x10000, RZ ;  /* 0x0001000011117824 */ /* 0x000fe200078e00ff */
[----:B------:R-:W-:-:S03]  /*7130*/  CS2R R6, SRZ ;  /* 0x0000000000067805 */ /* 0x000fc6000001ff00 */
[----:B------:R-:W-:-:S06]  /*7140*/  FMUL.FTZ R4, R17, 1 ;  /* 0x3f80000011047820 */ /* 0x000fcc0000410000 */
[----:B------:R-:W0:Y:S02]  /*7150*/  F2F.F64.F32 R4, R4 ;  /* 0x0000000400047310 */ /* 0x000e240000201800 */
[----:B0-----:R0:W-:Y:S01]  /*7160*/  STG.E.128 desc[UR36][R8.64], R4 ;  /* 0x0000000408007986 */ /* 0x0011e2000c101d24 */
[----:B------:R-:W-:Y:S05]  /*7170*/  BRA `(.L_x_16353) ;  /* 0x0000000000f47947 */ /* 0x000fea0003800000 */
.L_x_16372:
[----:B------:R-:W-:-:S13]  /*7180*/  ISETP.NE.AND P0, PT, R0, 0xf, PT ;  /* 0x0000000f0000780c */ /* 0x000fda0003f05270 */
[----:B------:R-:W-:Y:S05]  /*7190*/  @!P0 BRA `(.L_x_16374) ;  /* 0x0000000000e88947 */ /* 0x000fea0003800000 */
[----:B------:R-:W-:-:S13]  /*71a0*/  ISETP.NE.AND P0, PT, R0, 0x17, PT ;  /* 0x000000170000780c */ /* 0x000fda0003f05270 */
[----:B------:R-:W-:Y:S05]  /*71b0*/  @!P0 BRA `(.L_x_16375) ;  /* 0x0000000000908947 */ /* 0x000fea0003800000 */
[----:B------:R-:W-:-:S13]  /*71c0*/  ISETP.NE.AND P0, PT, R0, 0x18, PT ;  /* 0x000000180000780c */ /* 0x000fda0003f05270 */
[----:B------:R-:W-:Y:S05]  /*71d0*/  @!P0 BRA `(.L_x_16376) ;  /* 0x0000000000448947 */ /* 0x000fea0003800000 */
.L_x_16352:
        /* <DEDUP_REMOVED lines=16> */
.L_x_16377:
[----:B------:R-:W-:Y:S05]  /*72e0*/  BRA `(.L_x_16353) ;  /* 0x0000000000987947 */ /* 0x000fea0003800000 */
.L_x_16376:
        /* <DEDUP_REMOVED lines=13> */
.L_x_16379:
[----:B------:R-:W-:Y:S05]  /*73c0*/  BSYNC.RECONVERGENT B0 ;  /* 0x0000000000007941 */ /* 0x000fea0003800200 */
.L_x_16378:
[----:B------:R-:W-:-:S05]  /*73d0*/  LOP3.LUT R3, R0, 0x80, R3, 0xf8, !PT ;  /* 0x0000008000037812 */ /* 0x000fca00078ef803 */
[----:B------:R0:W-:Y:S01]  /*73e0*/  STG.E.U8 desc[UR36][R8.64], R3 ;  /* 0x0000000308007986 */ /* 0x0001e2000c101124 */
[----:B------:R-:W-:Y:S05]  /*73f0*/  BRA `(.L_x_16353) ;  /* 0x0000000000547947 */ /* 0x000fea0003800000 */
.L_x_16375:
        /* <DEDUP_REMOVED lines=12> */
.L_x_16381:
[----:B------:R-:W-:Y:S01]  /*74c0*/  IMAD.MOV.U32 R0, RZ, RZ, 0x7f ;  /* 0x0000007fff007424 */ /* 0x000fe200078e00ff */
[----:B------:R-:W-:-:S04]  /*74d0*/  ISETP.GT.U32.AND P0, PT, R4, 0x7f800000, PT ;  /* 0x7f8000000400780c */ /* 0x000fc80003f04070 */
[----:B------:R-:W-:-:S09]  /*74e0*/  SEL R0, R0, 0x7c, P0 ;  /* 0x0000007c00007807 */ /* 0x000fd20000000000 */
.L_x_16382:
[----:B------:R-:W-:Y:S05]  /*74f0*/  BSYNC.RECONVERGENT B0 ;  /* 0x0000000000007941 */ /* 0x000fea0003800200 */
.L_x_16380:
[----:B------:R-:W-:-:S04]  /*7500*/  SHF.R.U32.HI R3, RZ, 0x18, R3 ;  /* 0x00000018ff037819 */ /* 0x000fc80000011603 */
[----:B------:R-:W-:-:S05]  /*7510*/  LOP3.LUT R3, R0, 0x80, R3, 0xf8, !PT ;  /* 0x0000008000037812 */ /* 0x000fca00078ef803 */
[----:B------:R0:W-:Y:S01]  /*7520*/  STG.E.U8 desc[UR36][R8.64], R3 ;  /* 0x0000000308007986 */ /* 0x0001e2000c101124 */
[----:B------:R-:W-:Y:S05]  /*7530*/  BRA `(.L_x_16353) ;  /* 0x0000000000047947 */ /* 0x000fea0003800000 */
.L_x_16374:
[----:B------:R0:W-:Y:S02]  /*7540*/  STG.E.U16 desc[UR36][R8.64], R17 ;  /* 0x0000001108007986 */ /* 0x0001e4000c101524 */
.L_x_16353:
[----:B------:R-:W-:-:S07]  /*7550*/  VIADD R25, R25, 0x80 ;  /* 0x0000008019197836 */ /* 0x000fce0000000000 */
.L_x_16312:
[----:B------:R-:W-:Y:S05]  /*7560*/  BSYNC.RECONVERGENT B6 ;  /* 0x0000000000067941 */ /* 0x000fea0003800200 */
.L_x_16311:
        /* <DEDUP_REMOVED lines=23> */
.L_x_16386:
[----:B------:R-:W-:-:S06]  /*76e0*/  IMAD.U32 R5, R19, 0x10000, RZ ;  /* 0x0001000013057824 */ /* 0x000fcc00078e00ff */
[----:B------:R-:W0:Y:S02]  /*76f0*/  F2I.S64.TRUNC R4, R5 ;  /* 0x0000000500047311 */ /* 0x000e24000020d900 */
[----:B0-----:R-:W-:Y:S01]  /*7700*/  STG.E.U8 desc[UR36][R2.64], R4 ;  /* 0x0000000402007986 */ /* 0x001fe2000c101124 */
[----:B------:R-:W-:Y:S05]  /*7710*/  EXIT ;  /* 0x000000000000794d */ /* 0x000fea0003800000 */
.L_x_16385:
        /* <DEDUP_REMOVED lines=10> */
.L_x_16389:
[----:B------:R-:W-:-:S06]  /*77c0*/  IMAD.U32 R19, R19, 0x10000, RZ ;  /* 0x0001000013137824 */ /* 0x000fcc00078e00ff */
[----:B------:R-:W0:Y:S02]  /*77d0*/  F2I.FTZ.TRUNC.NTZ R19, R19 ;  /* 0x0000001300137305 */ /* 0x000e24000021f100 */
[----:B0-----:R-:W-:Y:S01]  /*77e0*/  STG.E desc[UR36][R2.64], R19 ;  /* 0x0000001302007986 */ /* 0x001fe2000c101924 */
[----:B------:R-:W-:Y:S05]  /*77f0*/  EXIT ;  /* 0x000000000000794d */ /* 0x000fea0003800000 */
.L_x_16388:
[----:B------:R-:W-:-:S06]  /*7800*/  IMAD.U32 R19, R19, 0x10000, RZ ;  /* 0x0001000013137824 */ /* 0x000fcc00078e00ff */
[----:B------:R-:W0:Y:S02]  /*7810*/  F2I.FTZ.TRUNC.NTZ R19, R19 ;  /* 0x0000001300137305 */ /* 0x000e24000021f100 */
[----:B0-----:R-:W-:Y:S01]  /*7820*/  STG.E.U16 desc[UR36][R2.64], R19 ;  /* 0x0000001302007986 */ /* 0x001fe2000c101524 */
[----:B------:R-:W-:Y:S05]  /*7830*/  EXIT ;  /* 0x000000000000794d */ /* 0x000fea0003800000 */
.L_x_16384:
        /* <DEDUP_REMOVED lines=9> */
.L_x_16391:
[----:B------:R-:W-:-:S05]  /*78d0*/  IMAD.U32 R0, R19, 0x10000, RZ ;  /* 0x0001000013007824 */ /* 0x000fca00078e00ff */
[----:B------:R-:W-:-:S05]  /*78e0*/  F2FP.F16.F32.PACK_AB R0, RZ, R0 ;  /* 0x00000000ff00723e */ /* 0x000fca00000000ff */
[----:B------:R-:W-:Y:S01]  /*78f0*/  STG.E.U16 desc[UR36][R2.64], R0 ;  /* 0x0000000002007986 */ /* 0x000fe2000c101524 */
[----:B------:R-:W-:Y:S05]  /*7900*/  EXIT ;  /* 0x000000000000794d */ /* 0x000fea0003800000 */
.L_x_16390:
        /* <DEDUP_REMOVED lines=10> */
.L_x_16393:
[----:B------:R-:W-:-:S05]  /*79b0*/  IMAD.U32 R19, R19, 0x10000, RZ ;  /* 0x0001000013137824 */ /* 0x000fca00078e00ff */
[----:B------:R-:W-:-:S04]  /*79c0*/  F2FP.F16.F32.PACK_AB R5, RZ, R19 ;  /* 0x00000013ff05723e */ /* 0x000fc800000000ff */
[----:B------:R-:W-:-:S05]  /*79d0*/  PRMT R5, R5, 0x5410, RZ ;  /* 0x0000541005057816 */ /* 0x000fca00000000ff */
[----:B------:R-:W-:Y:S01]  /*79e0*/  STG.E desc[UR36][R2.64], R5 ;  /* 0x0000000502007986 */ /* 0x000fe2000c101924 */
[----:B------:R-:W-:Y:S05]  /*79f0*/  EXIT ;  /* 0x000000000000794d */ /* 0x000fea0003800000 */
.L_x_16392:
[----:B------:R-:W-:-:S04]  /*7a00*/  IMAD.U32 R4, R19, 0x10000, RZ ;  /* 0x0001000013047824 */ /* 0x000fc800078e00ff */
[----:B------:R-:W-:-:S06]  /*7a10*/  FMUL.FTZ R4, R4, 1 ;  /* 0x3f80000004047820 */ /* 0x000fcc0000410000 */
[----:B------:R-:W0:Y:S02]  /*7a20*/  F2F.F64.F32 R4, R4 ;  /* 0x0000000400047310 */ /* 0x000e240000201800 */
[----:B0-----:R-:W-:Y:S01]  /*7a30*/  STG.E.64 desc[UR36][R2.64], R4 ;  /* 0x0000000402007986 */ /* 0x001fe2000c101b24 */
[----:B------:R-:W-:Y:S05]  /*7a40*/  EXIT ;  /* 0x000000000000794d */ /* 0x000fea0003800000 */
.L_x_16383:
        /* <DEDUP_REMOVED lines=14> */
.L_x_16397:
        /* <DEDUP_REMOVED lines=18> */
.L_x_16400:
[----:B------:R-:W-:-:S04]  /*7c50*/  SHF.R.U32.HI R5, RZ, 0x18, R5 ;  /* 0x00000018ff057819 */ /* 0x000fc80000011605 */
[----:B------:R-:W-:-:S07]  /*7c60*/  LOP3.LUT R0, R0, 0x80, R5, 0xf8, !PT ;  /* 0x0000008000007812 */ /* 0x000fce00078ef805 */
.L_x_16399:
[----:B------:R-:W-:Y:S05]  /*7c70*/  BSYNC.RECONVERGENT B0 ;  /* 0x0000000000007941 */ /* 0x000fea0003800200 */
.L_x_16398:
[----:B------:R-:W-:Y:S01]  /*7c80*/  STG.E.U8 desc[UR36][R2.64], R0 ;  /* 0x0000000002007986 */ /* 0x000fe2000c101124 */
[----:B------:R-:W-:Y:S05]  /*7c90*/  EXIT ;  /* 0x000000000000794d */ /* 0x000fea0003800000 */
.L_x_16396:
        /* <DEDUP_REMOVED lines=18> */
.L_x_16403:
[----:B------:R-:W-:-:S04]  /*7dc0*/  SHF.R.U32.HI R5, RZ, 0x18, R5 ;  /* 0x00000018ff057819 */ /* 0x000fc80000011605 */
[----:B------:R-:W-:-:S07]  /*7dd0*/  LOP3.LUT R0, R0, 0x80, R5, 0xf8, !PT ;  /* 0x0000008000007812 */ /* 0x000fce00078ef805 */
.L_x_16402:
[----:B------:R-:W-:Y:S05]  /*7de0*/  BSYNC.RECONVERGENT B0 ;  /* 0x0000000000007941 */ /* 0x000fea0003800200 */
.L_x_16401:
[----:B------:R-:W-:Y:S01]  /*7df0*/  STG.E.U8 desc[UR36][R2.64], R0 ;  /* 0x0000000002007986 */ /* 0x000fe2000c101124 */
[----:B------:R-:W-:Y:S05]  /*7e00*/  EXIT ;  /* 0x000000000000794d */ /* 0x000fea0003800000 */
.L_x_16395:
        /* <DEDUP_REMOVED lines=22> */
.L_x_16405:
[----:B------:R-:W-:-:S06]  /*7f70*/  IMAD.U32 R4, R19, 0x10000, RZ ;  /* 0x0001000013047824 */ /* 0x000fcc00078e00ff */
[----:B------:R-:W0:Y:S02]  /*7f80*/  F2I.U64.TRUNC R4, R4 ;  /* 0x0000000400047311 */ /* 0x000e24000020d800 */
[----:B0-----:R-:W-:Y:S01]  /*7f90*/  STG.E.64 desc[UR36][R2.64], R4 ;  /* 0x0000000402007986 */ /* 0x001fe2000c101b24 */
[----:B------:R-:W-:Y:S05]  /*7fa0*/  EXIT ;  /* 0x000000000000794d */ /* 0x000fea0003800000 */
.L_x_16404:
[----:B------:R-:W-:-:S06]  /*7fb0*/  IMAD.U32 R19, R19, 0x10000, RZ ;  /* 0x0001000013137824 */ /* 0x000fcc00078e00ff */
[----:B------:R-:W0:Y:S02]  /*7fc0*/  F2I.FTZ.U32.TRUNC.NTZ R19, R19 ;  /* 0x0000001300137305 */ /* 0x000e24000021f000 */
[----:B0-----:R-:W-:Y:S01]  /*7fd0*/  STG.E desc[UR36][R2.64], R19 ;  /* 0x0000001302007986 */ /* 0x001fe2000c101924 */
[----:B------:R-:W-:Y:S05]  /*7fe0*/  EXIT ;  /* 0x000000000000794d */ /* 0x000fea0003800000 */
.L_x_16394:
        /* <DEDUP_REMOVED lines=11> */
.L_x_16407:
[----:B------:R-:W-:Y:S01]  /*80a0*/  IMAD.U32 R19, R19, 0x10000, RZ ;  /* 0x0001000013137824 */ /* 0x000fe200078e00ff */
[----:B------:R-:W-:-:S03]  /*80b0*/  CS2R R6, SRZ ;  /* 0x0000000000067805 */ /* 0x000fc6000001ff00 */
[----:B------:R-:W-:-:S06]  /*80c0*/  FMUL.FTZ R4, R19, 1 ;  /* 0x3f80000013047820 */ /* 0x000fcc0000410000 */
[----:B------:R-:W0:Y:S02]  /*80d0*/  F2F.F64.F32 R4, R4 ;  /* 0x0000000400047310 */ /* 0x000e240000201800 */
[----:B0-----:R-:W-:Y:S01]  /*80e0*/  STG.E.128 desc[UR36][R2.64], R4 ;  /* 0x0000000402007986 */ /* 0x001fe2000c101d24 */
[----:B------:R-:W-:Y:S05]  /*80f0*/  EXIT ;  /* 0x000000000000794d */ /* 0x000fea0003800000 */
.L_x_16406:
[----:B------:R-:W-:-:S13]  /*8100*/  ISETP.NE.AND P0, PT, R0, 0xf, PT ;  /* 0x0000000f0000780c */ /* 0x000fda0003f05270 */
[----:B------:R-:W-:Y:S05]  /*8110*/  @!P0 BRA `(.L_x_16408) ;  /* 0x0000000000e88947 */ /* 0x000fea0003800000 */
[----:B------:R-:W-:-:S13]  /*8120*/  ISETP.NE.AND P0, PT, R0, 0x17, PT ;  /* 0x000000170000780c */ /* 0x000fda0003f05270 */
[----:B------:R-:W-:Y:S05]  /*8130*/  @!P0 BRA `(.L_x_16409) ;  /* 0x0000000000908947 */ /* 0x000fea0003800000 */
[----:B------:R-:W-:-:S13]  /*8140*/  ISETP.NE.AND P0, PT, R0, 0x18, PT ;  /* 0x000000180000780c */ /* 0x000fda0003f05270 */
[----:B------:R-:W-:Y:S05]  /*8150*/  @!P0 BRA `(.L_x_16410) ;  /* 0x0000000000448947 */ /* 0x000fea0003800000 */
.L_x_16387:
        /* <DEDUP_REMOVED lines=16> */
.L_x_16411:
[----:B------:R-:W-:Y:S05]  /*8260*/  EXIT ;  /* 0x000000000000794d */ /* 0x000fea0003800000 */
.L_x_16410:
        /* <DEDUP_REMOVED lines=13> */
.L_x_16413:
[----:B------:R-:W-:Y:S05]  /*8340*/  BSYNC.RECONVERGENT B0 ;  /* 0x0000000000007941 */ /* 0x000fea0003800200 */
.L_x_16412:
[----:B------:R-:W-:-:S05]  /*8350*/  LOP3.LUT R5, R0, 0x80, R5, 0xf8, !PT ;  /* 0x0000008000057812 */ /* 0x000fca00078ef805 */
[----:B------:R-:W-:Y:S01]  /*8360*/  STG.E.U8 desc[UR36][R2.64], R5 ;  /* 0x0000000502007986 */ /* 0x000fe2000c101124 */
[----:B------:R-:W-:Y:S05]  /*8370*/  EXIT ;  /* 0x000000000000794d */ /* 0x000fea0003800000 */
.L_x_16409:
        /* <DEDUP_REMOVED lines=12> */
.L_x_16415:
[----:B------:R-:W-:Y:S01]  /*8440*/  IMAD.MOV.U32 R0, RZ, RZ, 0x7f ;  /* 0x0000007fff007424 */ /* 0x000fe200078e00ff */
[----:B------:R-:W-:-:S04]  /*8450*/  ISETP.GT.U32.AND P0, PT, R4, 0x7f800000, PT ;  /* 0x7f8000000400780c */ /* 0x000fc80003f04070 */
[----:B------:R-:W-:-:S09]  /*8460*/  SEL R0, R0, 0x7c, P0 ;  /* 0x0000007c00007807 */ /* 0x000fd20000000000 */
.L_x_16416:
[----:B------:R-:W-:Y:S05]  /*8470*/  BSYNC.RECONVERGENT B0 ;  /* 0x0000000000007941 */ /* 0x000fea0003800200 */
.L_x_16414:
[----:B------:R-:W-:-:S04]  /*8480*/  SHF.R.U32.HI R5, RZ, 0x18, R5 ;  /* 0x00000018ff057819 */ /* 0x000fc80000011605 */
[----:B------:R-:W-:-:S05]  /*8490*/  LOP3.LUT R5, R0, 0x80, R5, 0xf8, !PT ;  /* 0x0000008000057812 */ /* 0x000fca00078ef805 */
[----:B------:R-:W-:Y:S01]  /*84a0*/  STG.E.U8 desc[UR36][R2.64], R5 ;  /* 0x0000000502007986 */ /* 0x000fe2000c101124 */
[----:B------:R-:W-:Y:S05]  /*84b0*/  EXIT ;  /* 0x000000000000794d */ /* 0x000fea0003800000 */
.L_x_16408:
[----:B------:R-:W-:Y:S01]  /*84c0*/  STG.E.U16 desc[UR36][R2.64], R19 ;  /* 0x0000001302007986 */ /* 0x000fe2000c101524 */
[----:B------:R-:W-:Y:S05]  /*84d0*/  EXIT ;  /* 0x000000000000794d */ /* 0x000fea0003800000 */
.L_x_16417:
        /* <DEDUP_REMOVED lines=10> */
.L_x_19536:


//--------------------- .text._ZN2at6native18elementwise_kernelILi128ELi4EZNS0_22gpu_kernel_impl_nocastINS0_13BUnaryFunctorIN3c108BFloat16ES5_S5_NS0_15binary_internal10MulFunctorIfEEEEEEvRNS_18TensorIteratorBaseERKT_EUliE_EEviT1_ --------------------------
	.section	.text._ZN2at6native18elementwise_kernelILi128ELi4EZNS0_22gpu_kernel_impl_nocastINS0_13BUnaryFunctorIN3c108BFloat16ES5_S5_NS0_15binary_internal10MulFunctorIfEEEEEEvRNS_18TensorIteratorBaseERKT_EUliE_EEviT1_,"ax",@progbits
	.align	128
        .global         _ZN2at6native18elementwise_kernelILi128ELi4EZNS0_22gpu_kernel_impl_nocastINS0_13BUnaryFunctorIN3c108BFloat16ES5_S5_NS0_15binary_internal10MulFunctorIfEEEEEEvRNS_18TensorIteratorBaseERKT_EUliE_EEviT1_
        .type           _ZN2at6native18elementwise_kernelILi128ELi4EZNS0_22gpu_kernel_impl_nocastINS0_13BUnaryFunctorIN3c108BFloat16ES5_S5_NS0_15binary_internal10MulFunctorIfEEEEEEvRNS_18TensorIteratorBaseERKT_EUliE_EEviT1_,@function
        .size           _ZN2at6native18elementwise_kernelILi128ELi4EZNS0_22gpu_kernel_impl_nocastINS0_13BUnaryFunctorIN3c108BFloat16ES5_S5_NS0_15binary_internal10MulFunctorIfEEEEEEvRNS_18TensorIteratorBaseERKT_EUliE_EEviT1_,(.L_x_19537 - _ZN2at6native18elementwise_kernelILi128ELi4EZNS0_22gpu_kernel_impl_nocastINS0_13BUnaryFunctorIN3c108BFloat16ES5_S5_NS0_15binary_internal10MulFunctorIfEEEEEEvRNS_18TensorIteratorBaseERKT_EUliE_EEviT1_)
        .other          _ZN2at6native18elementwise_kernelILi128ELi4EZNS0_22gpu_kernel_impl_nocastINS0_13BUnaryFunctorIN3c108BFloat16ES5_S5_NS0_15binary_internal10MulFunctorIfEEEEEEvRNS_18TensorIteratorBaseERKT_EUliE_EEviT1_,@"STO_CUDA_ENTRY STV_DEFAULT"
_ZN2at6native18elementwise_kernelILi128ELi4EZNS0_22gpu_kernel_impl_nocastINS0_13BUnaryFunctorIN3c108BFloat16ES5_S5_NS0_15binary_internal10MulFunctorIfEEEEEEvRNS_18TensorIteratorBaseERKT_EUliE_EEviT1_:
.text._ZN2at6native18elementwise_kernelILi128ELi4EZNS0_22gpu_kernel_impl_nocastINS0_13BUnaryFunctorIN3c108BFloat16ES5_S5_NS0_15binary_internal10MulFunctorIfEEEEEEvRNS_18TensorIteratorBaseERKT_EUliE_EEviT1_:
        /* <DEDUP_REMOVED lines=14> */
[----:B------:R-:W0:Y:S01]  /*00e0*/  LDC.64 R4, c[0x0][0x588] ;  /* 0x00016200ff047b82 */ /* 0x000e220000000a00 */
[----:B------:R-:W1:Y:S01]  /*00f0*/  LDCU UR5, c[0x0][0x594] ;  /* 0x0000b280ff0577ac */ /* 0x000e620008000800 */
[----:B0-----:R-:W2:Y:S06]  /*0100*/  LDG.E.U16 R4, desc[UR6][R4.64] ;  /* 0x0000000604047981 */ /* 0x001eac000c1e1500 */
[----:B------:R-:W0:Y:S01]  /*0110*/  LDC.64 R6, c[0x0][0x580] ;  /* 0x00016000ff067b82 */ /* 0x000e220000000a00 */
[----:B------:R-:W-:-:S04]  /*0120*/  IADD3 R3, PT, PT, R3, 0x80, RZ ;  /* 0x0000008003037810 */ /* 0x000fc80007ffe0ff */
[----:B------:R-:W-:Y:S02]  /*0130*/  ISETP.GE.AND P0, PT, R3, UR4, PT ;  /* 0x0000000403007c0c */ /* 0x000fe4000bf06270 */
[----:B--2---:R-:W-:-:S05]  /*0140*/  SHF.L.U32 R0, R4, 0x10, RZ ;  /* 0x0000001004007819 */ /* 0x004fca00000006ff */
[----:B-1----:R-:W-:-:S06]  /*0150*/  FMUL.FTZ R0, R0, UR5 ;  /* 0x0000000500007c20 */ /* 0x002fcc0008410000 */
[----:B------:R-:W-:Y:S05]  /*0160*/  @P0 BREAK.RELIABLE B1 ;  /* 0x0000000000010942 */ /* 0x000fea0003800100 */
[----:B------:R-:W-:-:S05]  /*0170*/  F2FP.BF16.F32.PACK_AB R0, RZ, R0 ;  /* 0x00000000ff00723e */ /* 0x000fca00000010ff */
[----:B0-----:R0:W-:Y:S01]  /*0180*/  STG.E.U16 desc[UR6][R6.64], R0 ;  /* 0x0000000006007986 */ /* 0x0011e2000c101506 */
[----:B------:R-:W-:Y:S05]  /*0190*/  @P0 BRA `(.L_x_16422) ;  /* 0x0000000000580947 */ /* 0x000fea0003800000 */
[----:B------:R-:W1:Y:S01]  /*01a0*/  LDC.64 R4, c[0x0][0x588] ;  /* 0x00016200ff047b82 */ /* 0x000e620000000a00 */
[----:B------:R-:W2:Y:S01]  /*01b0*/  LDCU UR5, c[0x0][0x594] ;  /* 0x0000b280ff0577ac */ /* 0x000ea20008000800 */
[----:B-1----:R-:W3:Y:S06]  /*01c0*/  LDG.E.U16 R4, desc[UR6][R4.64] ;  /* 0x0000000604047981 */ /* 0x002eec000c1e1500 */
[----:B0-----:R-:W0:Y:S01]  /*01d0*/  LDC.64 R6, c[0x0][0x580] ;  /* 0x00016000ff067b82 */ /* 0x001e220000000a00 */
[----:B------:R-:W-:Y:S02]  /*01e0*/  IADD3 R3, PT, PT, R3, 0x80, RZ ;  /* 0x0000008003037810 */ /* 0x000fe40007ffe0ff */
[----:B---3--:R-:W-:-:S05]  /*01f0*/  SHF.L.U32 R0, R4, 0x10, RZ ;  /* 0x0000001004007819 */ /* 0x008fca00000006ff */
[----:B--2---:R-:W-:-:S05]  /*0200*/  FMUL.FTZ R0, R0, UR5 ;  /* 0x0000000500007c20 */ /* 0x004fca0008410000 */
[----:B------:R-:W-:-:S05]  /*0210*/  F2FP.BF16.F32.PACK_AB R0, RZ, R0 ;  /* 0x00000000ff00723e */ /* 0x000fca00000010ff */
[----:B0-----:R0:W-:Y:S02]  /*0220*/  STG.E.U16 desc[UR6][R6.64], R0 ;  /* 0x0000000006007986 */ /* 0x0011e4000c101506 */
.L_x_16421:
[----:B------:R-:W-:-:S13]  /*0230*/  ISETP.GE.AND P0, PT, R3, UR4, PT ;  /* 0x0000000403007c0c */ /* 0x000fda000bf06270 */
[----:B------:R-:W-:Y:S05]  /*0240*/  @P0 BREAK.RELIABLE B1 ;  /* 0x0000000000010942 */ /* 0x000fea0003800100 */
[----:B------:R-:W-:Y:S05]  /*0250*/  @P0 BRA `(.L_x_16422) ;  /* 0x0000000000280947 */ /* 0x000fea0003800000 */
[----:B------:R-:W-:Y:S05]  /*0260*/  BSYNC.RELIABLE B1 ;  /* 0x0000000000017941 */ /* 0x000fea0003800100 */
.L_x_16420:
        /* <DEDUP_REMOVED lines=9> */
.L_x_16422:
[----:B------:R-:W-:Y:S05]  /*0300*/  BSYNC.RECONVERGENT B0 ;  /* 0x0000000000007941 */ /* 0x000fea0003800200 */
.L_x_16419:
[----:B------:R-:W-:Y:S05]  /*0310*/  WARPSYNC.ALL ;  /* 0x0000000000007948 */ /* 0x000fea0003800000 */
[----:B------:R-:W-:-:S13]  /*0320*/  ISETP.GE.AND P0, PT, R3, UR4, PT ;  /* 0x0000000403007c0c */ /* 0x000fda000bf06270 */
[----:B------:R-:W-:Y:S05]  /*0330*/  @P0 EXIT ;  /* 0x000000000000094d */ /* 0x000fea0003800000 */
[----:B------:R-:W2:Y:S01]  /*0340*/  LDC.64 R2, c[0x0][0x588] ;  /* 0x00016200ff027b82 */ /* 0x000ea20000000a00 */
[----:B------:R-:W3:Y:S01]  /*0350*/  LDCU UR4, c[0x0][0x594] ;  /* 0x0000b280ff0477ac */ /* 0x000ee20008000800 */
[----:B--2---:R-:W0:Y:S06]  /*0360*/  LDG.E.U16 R2, desc[UR6][R2.64] ;  /* 0x0000000602027981 */ /* 0x004e2c000c1e1500 */
[----:B------:R-:W2:Y:S01]  /*0370*/  LDC.64 R4, c[0x0][0x580] ;  /* 0x00016000ff047b82 */ /* 0x000ea20000000a00 */
[----:B01----:R-:W-:-:S05]  /*0380*/  SHF.L.U32 R0, R2, 0x10, RZ ;  /* 0x0000001002007819 */ /* 0x003fca00000006ff */
[----:B---3--:R-:W-:-:S05]  /*0390*/  FMUL.FTZ R0, R0, UR4 ;  /* 0x0000000400007c20 */ /* 0x008fca0008410000 */
[----:B------:R-:W-:-:S05]  /*03a0*/  F2FP.BF16.F32.PACK_AB R0, RZ, R0 ;  /* 0x00000000ff00723e */ /* 0x000fca00000010ff */
[----:B--2---:R-:W-:Y:S01]  /*03b0*/  STG.E.U16 desc[UR6][R4.64], R0 ;  /* 0x0000000004007986 */ /* 0x004fe2000c101506 */
[----:B------:R-:W-:Y:S05]  /*03c0*/  EXIT ;  /* 0x000000000000794d */ /* 0x000fea0003800000 */
.L_x_16418:
        /* <DEDUP_REMOVED lines=299> */
[----:B------:R-:W-:-:S04]  /*1680*/  IMAD R6, R13, UR8, R7 ;  /* 0x000000080d067c24 */ /* 0x000fc8000f8e0207 */
[----:B------:R-:W-:Y:S02]  /*1690*/  @P0 IMAD.MOV R10, RZ, RZ, -R10 ;  /* 0x000000ffff0a0224 */ /* 0x000fe400078e0a0a */
[----:B--2---:R-:W-:Y:S02]  /*16a0*/  IMAD R5, R6, UR10, R5 ;  /* 0x0000000a06057c24 */ /* 0x004fe4000f8e0205 */
[----:B0-----:R-:W-:Y:S02]  /*16b0*/  @P0 IMAD R10, R10, R17, R11 ;  /* 0x000000110a0a0224 */ /* 0x001fe400078e020b */
[----:B------:R-:W-:Y:S02]  /*16c0*/  IMAD R4, R6, UR11, R4 ;  /* 0x0000000b06047c24 */ /* 0x000fe4000f8e0204 */
[C---:B-1----:R-:W-:Y:S02]  /*16d0*/  @P0 IMAD R5, R10.reuse, R8, R5 ;  /* 0x000000080a050224 */ /* 0x042fe400078e0205 */
[----:B------:R-:W-:-:S07]  /*16e0*/  @P0 IMAD R4, R10, R9, R4 ;  /* 0x000000090a040224 */ /* 0x000fce00078e0204 */
.L_x_16426:
[----:B------:R-:W0:Y:S01]  /*16f0*/  LDCU.128 UR8, c[0x0][0x580] ;  /* 0x0000b000ff0877ac */ /* 0x000e220008000c00 */
[----:B------:R-:W1:Y:S01]  /*1700*/  LDCU UR5, c[0x0][0x594] ;  /* 0x0000b280ff0577ac */ /* 0x000e620008000800 */
[----:B0-----:R-:W-:-:S04]  /*1710*/  IADD3 R6, P0, PT, R4, UR10, RZ ;  /* 0x0000000a04067c10 */ /* 0x001fc8000ff1e0ff */
[----:B------:R-:W-:-:S05]  /*1720*/  IADD3.X R7, PT, PT, RZ, UR11, RZ, P0, !PT ;  /* 0x0000000bff077c10 */ /* 0x000fca00087fe4ff */
[----:B------:R-:W2:Y:S01]  /*1730*/  LDG.E.U16 R6, desc[UR6][R6.64] ;  /* 0x0000000606067981 */ /* 0x000ea2000c1e1500 */
[----:B------:R-:W-:Y:S02]  /*1740*/  IADD3 R3, PT, PT, R3, 0x80, RZ ;  /* 0x0000008003037810 */ /* 0x000fe40007ffe0ff */
[----:B--2---:R-:W-:-:S05]  /*1750*/  SHF.L.U32 R4, R6, 0x10, RZ ;  /* 0x0000001006047819 */ /* 0x004fca00000006ff */
[----:B-1----:R-:W-:Y:S01]  /*1760*/  FMUL.FTZ R8, R4, UR5 ;  /* 0x0000000504087c20 */ /* 0x002fe20008410000 */
        /* <DEDUP_REMOVED lines=305> */
.L_x_16428:
        /* <DEDUP_REMOVED lines=10> */
[----:B------:R-:W-:-:S05]  /*2b20*/  IADD3.X R5, PT, PT, RZ, UR9, RZ, P0, !PT ;  /* 0x00000009ff057c10 */ /* 0x000fca00087fe4ff */
[----:B------:R0:W-:Y:S02]  /*2b30*/  STG.E.U16 desc[UR6][R4.64], R8 ;  /* 0x0000000804007986 */ /* 0x0001e4000c101506 */
.L_x_16425:
[----:B------:R-:W-:-:S13]  /*2b40*/  ISETP.GE.AND P0, PT, R3, UR4, PT ;  /* 0x0000000403007c0c */ /* 0x000fda000bf06270 */
[----:B------:R-:W-:Y:S05]  /*2b50*/  @P0 BREAK.RELIABLE B1 ;  /* 0x0000000000010942 */ /* 0x000fea0003800100 */
[----:B------:R-:W-:Y:S05]  /*2b60*/  @P0 BRA `(.L_x_16427) ;  /* 0x0000001000dc0947 */ /* 0x000fea0003800000 */
[----:B------:R-:W-:Y:S05]  /*2b70*/  BSYNC.RELIABLE B1 ;  /* 0x0000000000017941 */ /* 0x000fea0003800100 */
.L_x_16424:
        /* <DEDUP_REMOVED lines=298> */
.L_x_16429:
[----:B------:R-:W0:Y:S01]  /*3e20*/  LDCU.128 UR8, c[0x0][0x580] ;  /* 0x0000b000ff0877ac */ /* 0x000e220008000c00 */
[----:B------:R-:W1:Y:S01]  /*3e30*/  LDCU UR5, c[0x0][0x594] ;  /* 0x0000b280ff0577ac */ /* 0x000e620008000800 */
[----:B0-----:R-:W-:-:S04]  /*3e40*/  IADD3 R6, P0, PT, R4, UR10, RZ ;  /* 0x0000000a04067c10 */ /* 0x001fc8000ff1e0ff */
[----:B------:R-:W-:-:S05]  /*3e50*/  IADD3.X R7, PT, PT, RZ, UR11, RZ, P0, !PT ;  /* 0x0000000bff077c10 */ /* 0x000fca00087fe4ff */
[----:B------:R-:W2:Y:S01]  /*3e60*/  LDG.E.U16 R6, desc[UR6][R6.64] ;  /* 0x0000000606067981 */ /* 0x000ea2000c1e1500 */
[----:B------:R-:W-:Y:S01]  /*3e70*/  VIADD R3, R3, 0x80 ;  /* 0x0000008003037836 */ /* 0x000fe20000000000 */
[----:B--2---:R-:W-:-:S05]  /*3e80*/  SHF.L.U32 R4, R6, 0x10, RZ ;  /* 0x0000001006047819 */ /* 0x004fca00000006ff */
[----:B-1----:R-:W-:Y:S01]  /*3e90*/  FMUL.FTZ R8, R4, UR5 ;  /* 0x0000000504087c20 */ /* 0x002fe20008410000 */
[----:B------:R-:W-:-:S04]  /*3ea0*/  IADD3 R4, P0, PT, R5, UR8, RZ ;  /* 0x0000000805047c10 */ /* 0x000fc8000ff1e0ff */
[----:B------:R-:W-:Y:S02]  /*3eb0*/  F2FP.BF16.F32.PACK_AB R8, RZ, R8 ;  /* 0x00000008ff08723e */ /* 0x000fe400000010ff */
[----:B------:R-:W-:-:S05]  /*3ec0*/  IADD3.X R5, PT, PT, RZ, UR9, RZ, P0, !PT ;  /* 0x00000009ff057c10 */ /* 0x000fca00087fe4ff */
[----:B------:R1:W-:Y:S02]  /*3ed0*/  STG.E.U16 desc[UR6][R4.64], R8 ;  /* 0x0000000804007986 */ /* 0x0003e4000c101506 */
.L_x_16427:
[----:B------:R-:W-:Y:S05]  /*3ee0*/  BSYNC.RECONVERGENT B0 ;  /* 0x0000000000007941 */ /* 0x000fea0003800200 */
.L_x_16423:
        /* <DEDUP_REMOVED lines=301> */
.L_x_16430:
[----:B------:R-:W0:Y:S01]  /*51c0*/  LDCU.128 UR8, c[0x0][0x580] ;  /* 0x0000b000ff0877ac */ /* 0x000e220008000c00 */
[----:B------:R-:W1:Y:S01]  /*51d0*/  LDCU UR4, c[0x0][0x594] ;  /* 0x0000b280ff0477ac */ /* 0x000e620008000800 */
[----:B0-----:R-:W-:-:S04]  /*51e0*/  IADD3 R4, P0, PT, R2, UR10, RZ ;  /* 0x0000000a02047c10 */ /* 0x001fc8000ff1e0ff */
[----:B------:R-:W-:-:S05]  /*51f0*/  IADD3.X R5, PT, PT, RZ, UR11, RZ, P0, !PT ;  /* 0x0000000bff057c10 */ /* 0x000fca00087fe4ff */
[----:B------:R-:W2:Y:S01]  /*5200*/  LDG.E.U16 R4, desc[UR6][R4.64] ;  /* 0x0000000604047981 */ /* 0x000ea2000c1e1500 */
[----:B------:R-:W-:-:S04]  /*5210*/  IADD3 R2, P0, PT, R3, UR8, RZ ;  /* 0x0000000803027c10 */ /* 0x000fc8000ff1e0ff */
[----:B------:R-:W-:Y:S02]  /*5220*/  IADD3.X R3, PT, PT, RZ, UR9, RZ, P0, !PT ;  /* 0x00000009ff037c10 */ /* 0x000fe400087fe4ff */
[----:B--2---:R-:W-:-:S05]  /*5230*/  SHF.L.U32 R0, R4, 0x10, RZ ;  /* 0x0000001004007819 */ /* 0x004fca00000006ff */
[----:B-1----:R-:W-:-:S05]  /*5240*/  FMUL.FTZ R0, R0, UR4 ;  /* 0x0000000400007c20 */ /* 0x002fca0008410000 */
[----:B------:R-:W-:-:S05]  /*5250*/  F2FP.BF16.F32.PACK_AB R0, RZ, R0 ;  /* 0x00000000ff00723e */ /* 0x000fca00000010ff */
[----:B------:R-:W-:Y:S01]  /*5260*/  STG.E.U16 desc[UR6][R2.64], R0 ;  /* 0x0000000002007986 */ /* 0x000fe2000c101506 */
[----:B------:R-:W-:Y:S05]  /*5270*/  EXIT ;  /* 0x000000000000794d */ /* 0x000fea0003800000 */
.L_x_16431:
        /* <DEDUP_REMOVED lines=16> */
.L_x_19537:


//--------------------- .text._ZN2at6native27unrolled_elementwise_kernelINS0_13BUnaryFunctorIN3c108BFloat16ES4_S4_NS0_15binary_internal10MulFunctorIfEEEESt5arrayIPcLm2EELi4E23TrivialOffsetCalculatorILi1EjESD_NS0_6memory15LoadWithoutCastENSE_16StoreWithoutCastEEEviT_T0_T2_T3_T4_T5_ --------------------------
	.section	.text._ZN2at6native27unrolled_elementwise_kernelINS0_13BUnaryFunctorIN3c108BFloat16ES4_S4_NS0_15binary_internal10MulFunctorIfEEEESt5arrayIPcLm2EELi4E23TrivialOffsetCalculatorILi1EjESD_NS0_6memory15LoadWithoutCastENSE_16StoreWithoutCastEEEviT_T0_T2_T3_T4_T5_,"ax",@progbits
	.align	128
        .global         _ZN2at6native27unrolled_elementwise_kernelINS0_13BUnaryFunctorIN3c108BFloat16ES4_S4_NS0_15binary_internal10MulFunctorIfEEEESt5arrayIPcLm2EELi4E23TrivialOffsetCalculatorILi1EjESD_NS0_6memory15LoadWithoutCastENSE_16StoreWithoutCastEEEviT_T0_T2_T3_T4_T5_
        .type           _ZN2at6native27unrolled_elementwise_kernelINS0_13BUnaryFunctorIN3c108BFloat16ES4_S4_NS0_15binary_internal10MulFunctorIfEEEESt5arrayIPcLm2EELi4E23TrivialOffsetCalculatorILi1EjESD_NS0_6memory15LoadWithoutCastENSE_16StoreWithoutCastEEEviT_T0_T2_T3_T4_T5_,@function
        .size           _ZN2at6native27unrolled_elementwise_kernelINS0_13BUnaryFunctorIN3c108BFloat16ES4_S4_NS0_15binary_internal10MulFunctorIfEEEESt5arrayIPcLm2EELi4E23TrivialOffsetCalculatorILi1EjESD_NS0_6memory15LoadWithoutCastENSE_16StoreWithoutCastEEEviT_T0_T2_T3_T4_T5_,(.L_x_19538 - _ZN2at6native27unrolled_elementwise_kernelINS0_13BUnaryFunctorIN3c108BFloat16ES4_S4_NS0_15binary_internal10MulFunctorIfEEEESt5arrayIPcLm2EELi4E23TrivialOffsetCalculatorILi1EjESD_NS0_6memory15LoadWithoutCastENSE_16StoreWithoutCastEEEviT_T0_T2_T3_T4_T5_)
        .other          _ZN2at6native27unrolled_elementwise_kernelINS0_13BUnaryFunctorIN3c108BFloat16ES4_S4_NS0_15binary_internal10MulFunctorIfEEEESt5arrayIPcLm2EELi4E23TrivialOffsetCalculatorILi1EjESD_NS0_6memory15LoadWithoutCastENSE_16StoreWithoutCastEEEviT_T0_T2_T3_T4_T5_,@"STO_CUDA_ENTRY STV_DEFAULT"
_ZN2at6native27unrolled_elementwise_kernelINS0_13BUnaryFunctorIN3c108BFloat16ES4_S4_NS0_15binary_internal10MulFunctorIfEEEESt5arrayIPcLm2EELi4E23TrivialOffsetCalculatorILi1EjESD_NS0_6memory15LoadWithoutCastENSE_16StoreWithoutCastEEEviT_T0_T2_T3_T4_T5_:
.text._ZN2at6native27unrolled_elementwise_kernelINS0_13BUnaryFunctorIN3c108BFloat16ES4_S4_NS0_15binary_internal10MulFunctorIfEEEESt5arrayIPcLm2EELi4E23TrivialOffsetCalculatorILi1EjESD_NS0_6memory15LoadWithoutCastENSE_16StoreWithoutCastEEEviT_T0_T2_T3_T4_T5_:
        /* <DEDUP_REMOVED lines=25> */
[----:B------:R0:W2:Y:S04]  /*0190*/  @!P2 LDG.E.U16 R12, desc[UR4][R16.64] ;  /* 0x00000004100ca981 */ /* 0x0000a8000c1e1500 */
[----:B------:R1:W4:Y:S01]  /*01a0*/  @!P1 LDG.E.U16 R9, desc[UR4][R10.64] ;  /* 0x000000040a099981 */ /* 0x000322000c1e1500 */
[----:B------:R-:W-:-:S05]  /*01b0*/  @!P2 VIADD R13, R13, 0x80 ;  /* 0x000000800d0da836 */ /* 0x000fca0000000000 */
[-C--:B------:R-:W-:Y:S02]  /*01c0*/  ISETP.GE.AND P0, PT, R13, R2.reuse, PT ;  /* 0x000000020d00720c */ /* 0x080fe40003f06270 */
[----:B------:R-:W-:-:S11]  /*01d0*/  ISETP.GE.AND P1, PT, R3, R2, PT ;  /* 0x000000020300720c */ /* 0x000fd60003f26270 */
[----:B------:R-:W1:Y:S01]  /*01e0*/  @!P0 LDC.64 R18, c[0x0][0x398] ;  /* 0x0000e600ff128b82 */ /* 0x000e620000000a00 */
[----:B------:R-:W-:-:S07]  /*01f0*/  @!P0 IMAD R13, R0, 0x200, R13 ;  /* 0x00000200000d8824 */ /* 0x000fce00078e020d */
[----:B0-----:R-:W0:Y:S08]  /*0200*/  @!P1 LDC R16, c[0x0][0x388] ;  /* 0x0000e200ff109b82 */ /* 0x001e300000000800 */
[----:B-1----:R-:W1:Y:S01]  /*0210*/  @!P1 LDC.64 R10, c[0x0][0x390] ;  /* 0x0000e400ff0a9b82 */ /* 0x002e620000000a00 */
[----:B------:R-:W-:Y:S01]  /*0220*/  @!P0 IMAD.WIDE.U32 R14, R13, 0x2, R18 ;  /* 0x000000020d0e8825 */ /* 0x000fe200078e0012 */
[----:B------:R-:W-:-:S03]  /*0230*/  IADD3 R13, PT, PT, R3, 0x100, RZ ;  /* 0x00000100030d7810 */ /* 0x000fc60007ffe0ff */
[----:B------:R-:W-:Y:S01]  /*0240*/  VIADD R19, R3, 0x80 ;  /* 0x0000008003137836 */ /* 0x000fe20000000000 */
[----:B------:R-:W-:-:S04]  /*0250*/  ISETP.GE.AND P3, PT, R13, R2, PT ;  /* 0x000000020d00720c */ /* 0x000fc80003f66270 */
[----:B------:R-:W-:Y:S02]  /*0260*/  ISETP.GE.AND P2, PT, R19, R2, PT ;  /* 0x000000021300720c */ /* 0x000fe40003f46270 */
[----:B------:R-:W-:Y:S02]  /*0270*/  PRMT R8, RZ, 0x7610, R8 ;  /* 0x00007610ff087816 */ /* 0x000fe40000000008 */
[----:B------:R-:W-:-:S04]  /*0280*/  IADD3 R13, PT, PT, R3, 0x180, RZ ;  /* 0x00000180030d7810 */ /* 0x000fc80007ffe0ff */
[----:B------:R0:W5:Y:S01]  /*0290*/  @!P0 LDG.E.U16 R8, desc[UR4][R14.64] ;  /* 0x000000040e088981 */ /* 0x000162000c1e1500 */
[----:B------:R-:W-:Y:S01]  /*02a0*/  ISETP.GE.AND P0, PT, R13, R2, PT ;  /* 0x000000020d00720c */ /* 0x000fe20003f06270 */
[----:B------:R-:W4:Y:S01]  /*02b0*/  @!P3 LDC R17, c[0x0][0x388] ;  /* 0x0000e200ff11bb82 */ /* 0x000f220000000800 */
[----:B------:R-:W-:-:S07]  /*02c0*/  @!P1 IMAD R13, R0, 0x200, R3 ;  /* 0x00000200000d9824 */ /* 0x000fce00078e0203 */
[----:B------:R-:W4:Y:S01]  /*02d0*/  @!P2 LDC R18, c[0x0][0x388] ;  /* 0x0000e200ff12ab82 */ /* 0x000f220000000800 */
[----:B-1----:R-:W-:Y:S01]  /*02e0*/  @!P1 IMAD.WIDE.U32 R10, R13, 0x2, R10 ;  /* 0x000000020d0a9825 */ /* 0x002fe200078e000a */
[----:B------:R-:W-:-:S04]  /*02f0*/  @!P1 MOV R3, R19 ;  /* 0x0000001300039202 */ /* 0x000fc80000000f00 */
[----:B------:R-:W-:Y:S01]  /*0300*/  ISETP.GE.AND P4, PT, R3, R2, PT ;  /* 0x000000020300720c */ /* 0x000fe20003f86270 */
[----:B------:R-:W-:Y:S01]  /*0310*/  BSSY.RECONVERGENT B0, `(.L_x_16432) ;  /* 0x0000016000007945 */ /* 0x000fe20003800200 */
[----:B---3--:R-:W-:-:S04]  /*0320*/  @!P1 IMAD.U32 R7, R7, 0x10000, RZ ;  /* 0x0001000007079824 */ /* 0x008fc800078e00ff */
[----:B0-----:R-:W-:-:S05]  /*0330*/  @!P1 FMUL.FTZ R7, R7, R16 ;  /* 0x0000001007079220 */ /* 0x001fca0000410000 */
[----:B------:R-:W-:-:S05]  /*0340*/  @!P1 F2FP.BF16.F32.PACK_AB R6, RZ, R7 ;  /* 0x00000007ff06923e */ /* 0x000fca00000010ff */
[----:B------:R0:W-:Y:S01]  /*0350*/  @!P1 STG.E.U16 desc[UR4][R10.64], R6 ;  /* 0x000000060a009986 */ /* 0x0001e2000c101504 */
[----:B--2---:R-:W-:Y:S01]  /*0360*/  @!P3 IMAD.U32 R12, R12, 0x10000, RZ ;  /* 0x000100000c0cb824 */ /* 0x004fe200078e00ff */
[----:B----4-:R-:W-:-:S03]  /*0370*/  @!P2 SHF.L.U32 R9, R9, 0x10, RZ ;  /* 0x000000100909a819 */ /* 0x010fc600000006ff */
[----:B------:R-:W-:Y:S02]  /*0380*/  @!P3 FMUL.FTZ R12, R12, R17 ;  /* 0x000000110c0cb220 */ /* 0x000fe40000410000 */
[----:B------:R-:W-:-:S03]  /*0390*/  @!P2 FMUL.FTZ R9, R9, R18 ;  /* 0x000000120909a220 */ /* 0x000fc60000410000 */
[----:B------:R-:W-:Y:S02]  /*03a0*/  @!P3 F2FP.BF16.F32.PACK_AB R4, RZ, R12 ;  /* 0x0000000cff04b23e */ /* 0x000fe400000010ff */
[----:B------:R-:W-:Y:S01]  /*03b0*/  @!P2 F2FP.BF16.F32.PACK_AB R5, RZ, R9 ;  /* 0x00000009ff05a23e */ /* 0x000fe200000010ff */
        /* <DEDUP_REMOVED lines=11> */
.L_x_16433:
[----:B------:R-:W-:Y:S05]  /*0470*/  BSYNC.RECONVERGENT B0 ;  /* 0x0000000000007941 */ /* 0x000fea0003800200 */
.L_x_16432:
[----:B0-----:R-:W0:Y:S01]  /*0480*/  @!P0 LDC R7, c[0x0][0x388] ;  /* 0x0000e200ff078b82 */ /* 0x001e220000000800 */
[----:B------:R-:W-:-:S13]  /*0490*/  ISETP.GE.AND P1, PT, R3, R2, PT ;  /* 0x000000020300720c */ /* 0x000fda0003f26270 */
[----:B------:R-:W-:Y:S05]  /*04a0*/  @P1 EXIT ;  /* 0x000000000000194d */ /* 0x000fea0003800000 */
[----:B------:R-:W1:Y:S01]  /*04b0*/  LDC.64 R4, c[0x0][0x390] ;  /* 0x0000e400ff047b82 */ /* 0x000e620000000a00 */
[----:B-----5:R-:W-:Y:S01]  /*04c0*/  @!P0 IMAD.U32 R8, R8, 0x10000, RZ ;  /* 0x0001000008088824 */ /* 0x020fe200078e00ff */
[----:B------:R-:W-:-:S03]  /*04d0*/  LEA R3, R0, R3, 0x9 ;  /* 0x0000000300037211 */ /* 0x000fc600078e48ff */
[----:B0-----:R-:W-:-:S05]  /*04e0*/  @!P0 FMUL.FTZ R8, R8, R7 ;  /* 0x0000000708088220 */ /* 0x001fca0000410000 */
[----:B------:R-:W-:-:S04]  /*04f0*/  @!P0 F2FP.BF16.F32.PACK_AB R2, RZ, R8 ;  /* 0x00000008ff02823e */ /* 0x000fc800000010ff */
[----:B------:R-:W-:Y:S01]  /*0500*/  PRMT R0, R2, 0x7610, R0 ;  /* 0x0000761002007816 */ /* 0x000fe20000000000 */
[----:B-1----:R-:W-:-:S05]  /*0510*/  IMAD.WIDE.U32 R2, R3, 0x2, R4 ;  /* 0x0000000203027825 */ /* 0x002fca00078e0004 */
[----:B------:R-:W-:Y:S01]  /*0520*/  STG.E.U16 desc[UR4][R2.64], R0 ;  /* 0x0000000002007986 */ /* 0x000fe2000c101504 */
[----:B------:R-:W-:Y:S05]  /*0530*/  EXIT ;  /* 0x000000000000794d */ /* 0x000fea0003800000 */
.L_x_16434:
        /* <DEDUP_REMOVED lines=12> */
.L_x_19538:


//--------------------- .text._ZN2at6native29vectorized_elementwise_kernelILi2ENS0_13BUnaryFunctorIN3c108BFloat16ES4_S4_NS0_15binary_internal10MulFunctorIfEEEESt5arrayIPcLm2EEEEviT0_T1_ --------------------------
	.section	.text._ZN2at6native29vectorized_elementwise_kernelILi2ENS0_13BUnaryFunctorIN3c108BFloat16ES4_S4_NS0_15binary_internal10MulFunctorIfEEEESt5arrayIPcLm2EEEEviT0_T1_,"ax",@progbits
	.align	128
        .global         _ZN2at6native29vectorized_elementwise_kernelILi2ENS0_13BUnaryFunctorIN3c108BFloat16ES4_S4_NS0_15binary_internal10MulFunctorIfEEEESt5arrayIPcLm2EEEEviT0_T1_
        .type           _ZN2at6native29vectorized_elementwise_kernelILi2ENS0_13BUnaryFunctorIN3c108BFloat16ES4_S4_NS0_15binary_internal10MulFunctorIfEEEESt5arrayIPcLm2EEEEviT0_T1_,@function
        .size           _ZN2at6native29vectorized_elementwise_kernelILi2ENS0_13BUnaryFunctorIN3c108BFloat16ES4_S4_NS0_15binary_internal10MulFunctorIfEEEESt5arrayIPcLm2EEEEviT0_T1_,(.L_x_19539 - _ZN2at6native29vectorized_elementwise_kernelILi2ENS0_13BUnaryFunctorIN3c108BFloat16ES4_S4_NS0_15binary_internal10MulFunctorIfEEEESt5arrayIPcLm2EEEEviT0_T1_)
        .other          _ZN2at6native29vectorized_elementwise_kernelILi2ENS0_13BUnaryFunctorIN3c108BFloat16ES4_S4_NS0_15binary_internal10MulFunctorIfEEEESt5arrayIPcLm2EEEEviT0_T1_,@"STO_CUDA_ENTRY STV_DEFAULT"
_ZN2at6native29vectorized_elementwise_kernelILi2ENS0_13BUnaryFunctorIN3c108BFloat16ES4_S4_NS0_15binary_internal10MulFunctorIfEEEESt5arrayIPcLm2EEEEviT0_T1_:
.text._ZN2at6native29vectorized_elementwise_kernelILi2ENS0_13BUnaryFunctorIN3c108BFloat16ES4_S4_NS0_15binary_internal10MulFunctorIfEEEESt5arrayIPcLm2EEEEviT0_T1_:
        /* <DEDUP_REMOVED lines=16> */
[----:B------:R-:W-:Y:S02]  /*0100*/  @!P0 IMAD.IADD R29, R0, 0x1, R24 ;  /* 0x00000001001d8824 */ /* 0x000fe400078e0218 */
[----:B------:R-:W-:-:S05]  /*0110*/  @!P0 VIADD R24, R24, 0x80 ;  /* 0x0000008018188836 */ /* 0x000fca0000000000 */
[----:B------:R-:W-:Y:S01]  /*0120*/  ISETP.GE.U32.AND P6, PT, R24, R2, PT ;  /* 0x000000021800720c */ /* 0x000fe20003fc6070 */
[----:B0-----:R-:W-:-:S05]  /*0130*/  @!P5 IMAD.WIDE.U32 R10, R17, 0x2, R10 ;  /* 0x00000002110ad825 */ /* 0x001fca00078e000a */
[----:B------:R0:W2:Y:S07]  /*0140*/  @!P5 LDG.E.U16 R26, desc[UR4][R10.64] ;  /* 0x000000040a1ad981 */ /* 0x0000ae000c1e1500 */
[----:B------:R-:W-:Y:S01]  /*0150*/  @!P6 IADD3 R21, PT, PT, R0, R24, RZ ;  /* 0x000000180015e210 */ /* 0x000fe20007ffe0ff */
[----:B------:R-:W-:Y:S01]  /*0160*/  @!P6 VIADD R24, R24, 0x80 ;  /* 0x000000801818e836 */ /* 0x000fe20000000000 */
[----:B------:R-:W1:Y:S04]  /*0170*/  @!P6 LDC.64 R12, c[0x0][0x398] ;  /* 0x0000e600ff0ceb82 */ /* 0x000e680000000a00 */
[----:B------:R-:W-:-:S02]  /*0180*/  ISETP.GE.U32.AND P1, PT, R24, R2, PT ;  /* 0x000000021800720c */ /* 0x000fc40003f26070 */
[----:B------:R-:W-:Y:S02]  /*0190*/  PRMT R28, RZ, 0x7610, R28 ;  /* 0x00007610ff1c7816 */ /* 0x000fe4000000001c */
[----:B0-----:R-:W0:Y:S09]  /*01a0*/  @!P0 LDC.64 R10, c[0x0][0x398] ;  /* 0x0000e600ff0a8b82 */ /* 0x001e320000000a00 */
[----:B------:R-:W-:Y:S01]  /*01b0*/  @!P1 IMAD.IADD R15, R0, 0x1, R24 ;  /* 0x00000001000f9824 */ /* 0x000fe200078e0218 */
[----:B------:R-:W-:Y:S01]  /*01c0*/  @!P1 IADD3 R24, PT, PT, R24, 0x80, RZ ;  /* 0x0000008018189810 */ /* 0x000fe20007ffe0ff */
[----:B------:R-:W3:Y:S03]  /*01d0*/  @!P1 LDC.64 R18, c[0x0][0x398] ;  /* 0x0000e600ff129b82 */ /* 0x000ee60000000a00 */
[----:B------:R-:W-:Y:S01]  /*01e0*/  ISETP.GE.U32.AND P2, PT, R24, R2, PT ;  /* 0x000000021800720c */ /* 0x000fe20003f46070 */
[----:B-1----:R-:W-:Y:S01]  /*01f0*/  @!P6 IMAD.WIDE.U32 R12, R21, 0x2, R12 ;  /* 0x00000002150ce825 */ /* 0x002fe200078e000c */
[----:B------:R-:W-:-:S06]  /*0200*/  PRMT R21, RZ, 0x7610, R21 ;  /* 0x00007610ff157816 */ /* 0x000fcc0000000015 */
[----:B------:R1:W4:Y:S05]  /*0210*/  @!P6 LDG.E.U16 R21, desc[UR4][R12.64] ;  /* 0x000000040c15e981 */ /* 0x00032a000c1e1500 */
[----:B------:R-:W-:Y:S02]  /*0220*/  @!P2 IMAD.IADD R25, R0, 0x1, R24 ;  /* 0x000000010019a824 */ /* 0x000fe400078e0218 */
[----:B------:R-:W-:Y:S01]  /*0230*/  @!P2 VIADD R24, R24, 0x80 ;  /* 0x000000801818a836 */ /* 0x000fe20000000000 */
[----:B-1----:R-:W1:Y:S04]  /*0240*/  @!P2 LDC.64 R12, c[0x0][0x398] ;  /* 0x0000e600ff0cab82 */ /* 0x002e680000000a00 */
[----:B------:R-:W-:-:S13]  /*0250*/  ISETP.GE.U32.AND P3, PT, R24, R2, PT ;  /* 0x000000021800720c */ /* 0x000fda0003f66070 */
[----:B------:R-:W-:Y:S01]  /*0260*/  @!P3 IADD3 R23, PT, PT, R0, R24, RZ ;  /* 0x000000180017b210 */ /* 0x000fe20007ffe0ff */
[----:B------:R-:W-:-:S05]  /*0270*/  @!P3 VIADD R24, R24, 0x80 ;  /* 0x000000801818b836 */ /* 0x000fca0000000000 */
[----:B------:R-:W-:-:S13]  /*0280*/  ISETP.GE.U32.AND P4, PT, R24, R2, PT ;  /* 0x000000021800720c */ /* 0x000fda0003f86070 */
[----:B------:R-:W-:Y:S01]  /*0290*/  @!P4 IADD3 R27, PT, PT, R0, R24, RZ ;  /* 0x00000018001bc210 */ /* 0x000fe20007ffe0ff */
[----:B------:R-:W-:Y:S01]  /*02a0*/  @!P4 VIADD R24, R24, 0x80 ;  /* 0x000000801818c836 */ /* 0x000fe20000000000 */
[----:B------:R-:W5:Y:S04]  /*02b0*/  @!P4 LDC.64 R16, c[0x0][0x398] ;  /* 0x0000e600ff10cb82 */ /* 0x000f680000000a00 */
[----:B------:R-:W-:Y:S01]  /*02c0*/  ISETP.GE.U32.AND P5, PT, R24, R2, PT ;  /* 0x000000021800720c */ /* 0x000fe20003fa6070 */
[----:B---3--:R-:W-:-:S03]  /*02d0*/  @!P1 IMAD.WIDE.U32 R18, R15, 0x2, R18 ;  /* 0x000000020f129825 */ /* 0x008fc600078e0012 */
[----:B------:R-:W3:Y:S02]  /*02e0*/  @!P3 LDC.64 R14, c[0x0][0x398] ;  /* 0x0000e600ff0ebb82 */ /* 0x000ee40000000a00 */
[----:B------:R0:W4:Y:S07]  /*02f0*/  @!P1 LDG.E.U16 R28, desc[UR4][R18.64] ;  /* 0x00000004121c9981 */ /* 0x00012e000c1e1500 */
[----:B0-----:R-:W0:Y:S01]  /*0300*/  @!P5 LDC.64 R18, c[0x0][0x398] ;  /* 0x0000e600ff12db82 */ /* 0x001e220000000a00 */
[----:B-1----:R-:W-:-:S04]  /*0310*/  @!P2 IMAD.WIDE.U32 R12, R25, 0x2, R12 ;  /* 0x00000002190ca825 */ /* 0x002fc800078e000c */
[----:B------:R-:W-:Y:S02]  /*0320*/  @!P5 IMAD.IADD R25, R0, 0x1, R24 ;  /* 0x000000010019d824 */ /* 0x000fe400078e0218 */
[----:B-----5:R-:W-:Y:S01]  /*0330*/  @!P4 IMAD.WIDE.U32 R16, R27, 0x2, R16 ;  /* 0x000000021b10c825 */ /* 0x020fe200078e0010 */
[----:B------:R-:W-:-:S03]  /*0340*/  PRMT R27, RZ, 0x7610, R27 ;  /* 0x00007610ff1b7816 */ /* 0x000fc6000000001b */
[----:B------:R-:W-:Y:S01]  /*0350*/  @!P0 IMAD.WIDE.U32 R10, R29, 0x2, R10 ;  /* 0x000000021d0a8825 */ /* 0x000fe200078e000a */
[----:B------:R-:W-:Y:S02]  /*0360*/  PRMT R29, RZ, 0x7610, R29 ;  /* 0x00007610ff1d7816 */ /* 0x000fe4000000001d */
[----:B------:R-:W5:Y:S01]  /*0370*/  @!P2 LDG.E.U16 R27, desc[UR4][R12.64] ;  /* 0x000000040c1ba981 */ /* 0x000f62000c1e1500 */
[----:B---3--:R-:W-:Y:S01]  /*0380*/  @!P3 IMAD.WIDE.U32 R14, R23, 0x2, R14 ;  /* 0x00000002170eb825 */ /* 0x008fe200078e000e */
[----:B------:R-:W-:Y:S02]  /*0390*/  PRMT R23, RZ, 0x7610, R23 ;  /* 0x00007610ff177816 */ /* 0x000fe40000000017 */
[----:B------:R-:W3:Y:S04]  /*03a0*/  @!P4 LDG.E.U16 R29, desc[UR4][R16.64] ;  /* 0x00000004101dc981 */ /* 0x000ee8000c1e1500 */
[----:B------:R-:W3:Y:S01]  /*03b0*/  @!P3 LDG.E.U16 R23, desc[UR4][R14.64] ;  /* 0x000000040e17b981 */ /* 0x000ee2000c1e1500 */
[----:B0-----:R-:W-:Y:S01]  /*03c0*/  @!P5 IMAD.WIDE.U32 R24, R25, 0x2, R18 ;  /* 0x000000021918d825 */ /* 0x001fe200078e0012 */
[----:B------:R-:W-:-:S02]  /*03d0*/  PRMT R18, RZ, 0x7610, R18 ;  /* 0x00007610ff127816 */ /* 0x000fc40000000012 */
[----:B------:R-:W-:-:S04]  /*03e0*/  PRMT R19, RZ, 0x7610, R19 ;  /* 0x00007610ff137816 */ /* 0x000fc80000000013 */
[----:B------:R-:W3:Y:S04]  /*03f0*/  @!P5 LDG.E.U16 R18, desc[UR4][R24.64] ;  /* 0x000000041812d981 */ /* 0x000ee8000c1e1500 */
[----:B------:R0:W3:Y:S02]  /*0400*/  @!P0 LDG.E.U16 R19, desc[UR4][R10.64] ;  /* 0x000000040a138981 */ /* 0x0000e4000c1e1500 */
[----:B0-----:R-:W-:-:S04]  /*0410*/  IADD3 R11, PT, PT, R3, 0x100, RZ ;  /* 0x00000100030b7810 */ /* 0x001fc80007ffe0ff */
[-C--:B------:R-:W-:Y:S02]  /*0420*/  ISETP.GE.U32.AND P5, PT, R11, R2.reuse, PT ;  /* 0x000000020b00720c */ /* 0x080fe40003fa6070 */
[----:B------:R-:W-:-:S11]  /*0430*/  ISETP.GE.U32.AND P0, PT, R3, R2, PT ;  /* 0x000000020300720c */ /* 0x000fd60003f06070 */
[----:B------:R-:W0:Y:S01]  /*0440*/  @!P5 LDC R10, c[0x0][0x388] ;  /* 0x0000e200ff0adb82 */ /* 0x000e220000000800 */
[C---:B------:R-:W-:Y:S02]  /*0450*/  VIADD R13, R3.reuse, 0x200 ;  /* 0x00000200030d7836 */ /* 0x040fe40000000000 */
[----:B------:R-:W-:-:S03]  /*0460*/  VIADD R11, R3, 0x180 ;  /* 0x00000180030b7836 */ /* 0x000fc60000000000 */
[-C--:B------:R-:W-:Y:S01]  /*0470*/  ISETP.GE.U32.AND P2, PT, R13, R2.reuse, PT ;  /* 0x000000020d00720c */ /* 0x080fe20003f46070 */
[C---:B------:R-:W-:Y:S01]  /*0480*/  VIADD R13, R3.reuse, 0x300 ;  /* 0x00000300030d7836 */ /* 0x040fe20000000000 */
[----:B------:R-:W1:Y:S01]  /*0490*/  @!P0 LDC R16, c[0x0][0x388] ;  /* 0x0000e200ff108b82 */ /* 0x000e620000000800 */
[----:B------:R-:W-:Y:S01]  /*04a0*/  VIADD R15, R3, 0x280 ;  /* 0x00000280030f7836 */ /* 0x000fe20000000000 */
[-C--:B------:R-:W-:Y:S02]  /*04b0*/  ISETP.GE.U32.AND P1, PT, R11, R2.reuse, PT ;  /* 0x000000020b00720c */ /* 0x080fe40003f26070 */
[-C--:B------:R-:W-:Y:S01]  /*04c0*/  ISETP.GE.U32.AND P4, PT, R13, R2.reuse, PT ;  /* 0x000000020d00720c */ /* 0x080fe20003f86070 */
[----:B------:R-:W-:Y:S01]  /*04d0*/  VIADD R13, R3, 0x80 ;  /* 0x00000080030d7836 */ /* 0x000fe20000000000 */
[----:B------:R-:W-:Y:S02]  /*04e0*/  ISETP.GE.U32.AND P3, PT, R15, R2, PT ;  /* 0x000000020f00720c */ /* 0x000fe40003f66070 */
[----:B------:R-:W-:-:S03]  /*04f0*/  IADD3 R15, PT, PT, R3, 0x380, RZ ;  /* 0x00000380030f7810 */ /* 0x000fc60007ffe0ff */
[----:B------:R-:W3:Y:S01]  /*0500*/  @!P2 LDC R14, c[0x0][0x388] ;  /* 0x0000e200ff0eab82 */ /* 0x000ee20000000800 */
[----:B------:R-:W-:-:S07]  /*0510*/  ISETP.GE.U32.AND P6, PT, R15, R2, PT ;  /* 0x000000020f00720c */ /* 0x000fce0003fc6070 */
[----:B------:R-:W0:Y:S01]  /*0520*/  @!P1 LDC R12, c[0x0][0x388] ;  /* 0x0000e200ff0c9b82 */ /* 0x000e220000000800 */
[----:B------:R-:W-:-:S07]  /*0530*/  @!P0 IADD3 R25, PT, PT, R0, R3, RZ ;  /* 0x0000000300198210 */ /* 0x000fce0007ffe0ff */
[----:B------:R-:W3:Y:S01]  /*0540*/  @!P3 LDC R15, c[0x0][0x388] ;  /* 0x0000e200ff0fbb82 */ /* 0x000ee20000000800 */
[----:B------:R-:W-:Y:S01]  /*0550*/  @!P0 IMAD.MOV.U32 R3, RZ, RZ, R13 ;  /* 0x000000ffff038224 */ /* 0x000fe200078e000d */
[----:B------:R-:W-:Y:S04]  /*0560*/  BSSY.RECONVERGENT B0, `(.L_x_16436) ;  /* 0x000004d000007945 */ /* 0x000fe80003800200 */
[----:B------:R-:W-:Y:S01]  /*0570*/  BSSY.RELIABLE B1, `(.L_x_16437) ;  /* 0x0000045000017945 */ /* 0x000fe20003800100 */
[----:B--2---:R-:W-:-:S04]  /*0580*/  @!P0 IMAD.U32 R17, R26, 0x10000, RZ ;  /* 0x000100001a118824 */ /* 0x004fc800078e00ff */
[----:B-1----:R-:W-:Y:S02]  /*0590*/  @!P0 FMUL.FTZ R24, R17, R16 ;  /* 0x0000001011188220 */ /* 0x002fe40000410000 */
[----:B------:R-:W1:Y:S03]  /*05a0*/  @!P6 LDC R16, c[0x0][0x388] ;  /* 0x0000e200ff10eb82 */ /* 0x000e660000000800 */
[----:B------:R-:W-:Y:S02]  /*05b0*/  @!P0 F2FP.BF16.F32.PACK_AB R22, RZ, R24 ;  /* 0x00000018ff16823e */ /* 0x000fe400000010ff */
[----:B----4-:R-:W-:-:S05]  /*05c0*/  @!P5 SHF.L.U32 R21, R21, 0x10, RZ ;  /* 0x000000101515d819 */ /* 0x010fca00000006ff */
[----:B0-----:R-:W-:Y:S02]  /*05d0*/  @!P5 FMUL.FTZ R21, R21, R10 ;  /* 0x0000000a1515d220 */ /* 0x001fe40000410000 */
[----:B------:R-:W0:Y:S03]  /*05e0*/  @!P0 LDC.64 R10, c[0x0][0x390] ;  /* 0x0000e400ff0a8b82 */ /* 0x000e260000000a00 */
[----:B------:R-:W-:Y:S02]  /*05f0*/  @!P5 F2FP.BF16.F32.PACK_AB R4, RZ, R21 ;  /* 0x00000015ff04d23e */ /* 0x000fe400000010ff */
[----:B------:R-:W-:-:S03]  /*0600*/  ISETP.GE.U32.AND P5, PT, R13, R2, PT ;  /* 0x000000020d00720c */ /* 0x000fc60003fa6070 */
[----:B------:R-:W2:Y:S01]  /*0610*/  @!P4 LDC R21, c[0x0][0x388] ;  /* 0x0000e200ff15cb82 */ /* 0x000ea20000000800 */
[----:B------:R-:W-:-:S09]  /*0620*/  PRMT R26, R22, 0x7610, R26 ;  /* 0x00007610161a7816 */ /* 0x000fd2000000001a */
[----:B------:R-:W4:Y:S01]  /*0630*/  @!P5 LDC R17, c[0x0][0x388] ;  /* 0x0000e200ff11db82 */ /* 0x000f220000000800 */
[----:B0-----:R-:W-:-:S05]  /*0640*/  @!P0 IMAD.WIDE.U32 R10, R25, 0x2, R10 ;  /* 0x00000002190a8825 */ /* 0x001fca00078e000a */
[----:B------:R0:W-:Y:S01]  /*0650*/  @!P0 STG.E.U16 desc[UR4][R10.64], R26 ;  /* 0x0000001a0a008986 */ /* 0x0001e2000c101504 */
[----:B------:R-:W-:Y:S01]  /*0660*/  ISETP.GE.U32.AND P0, PT, R3, R2, PT ;  /* 0x000000020300720c */ /* 0x000fe20003f06070 */
[----:B------:R-:W-:-:S04]  /*0670*/  @!P1 IMAD.U32 R25, R28, 0x10000, RZ ;  /* 0x000100001c199824 */ /* 0x000fc800078e00ff */
[----:B------:R-:W-:-:S05]  /*0680*/  @!P1 FMUL.FTZ R25, R25, R12 ;  /* 0x0000000c19199220 */ /* 0x000fca0000410000 */
[----:B------:R-:W-:Y:S02]  /*0690*/  @!P1 F2FP.BF16.F32.PACK_AB R5, RZ, R25 ;  /* 0x00000019ff05923e */ /* 0x000fe400000010ff */
[----:B-----5:R-:W-:Y:S01]  /*06a0*/  @!P2 SHF.L.U32 R27, R27, 0x10, RZ ;  /* 0x000000101b1ba819 */ /* 0x020fe200000006ff */
[----:B---3--:R-:W-:Y:S02]  /*06b0*/  @!P4 IMAD.U32 R24, R29, 0x10000, RZ ;  /* 0x000100001d18c824 */ /* 0x008fe400078e00ff */
[----:B------:R-:W-:Y:S02]  /*06c0*/  @!P3 IMAD.U32 R22, R23, 0x10000, RZ ;  /* 0x000100001716b824 */ /* 0x000fe400078e00ff */
[----:B------:R-:W-:Y:S01]  /*06d0*/  @!P2 FMUL.FTZ R14, R27, R14 ;  /* 0x0000000e1b0ea220 */ /* 0x000fe20000410000 */
[----:B--2---:R-:W-:Y:S01]  /*06e0*/  @!P4 FMUL.FTZ R21, R24, R21 ;  /* 0x000000151815c220 */ /* 0x004fe20000410000 */
[----:B------:R-:W-:Y:S01]  /*06f0*/  @!P3 FMUL.FTZ R15, R22, R15 ;  /* 0x0000000f160fb220 */ /* 0x000fe20000410000 */
[----:B------:R-:W-:Y:S01]  /*0700*/  @!P6 SHF.L.U32 R13, R18, 0x10, RZ ;  /* 0x00000010120de819 */ /* 0x000fe200000006ff */
[----:B------:R-:W-:-:S04]  /*0710*/  @!P5 IMAD.U32 R12, R19, 0x10000, RZ ;  /* 0x00010000130cd824 */ /* 0x000fc800078e00ff */
[----:B-1----:R-:W-:Y:S01]  /*0720*/  @!P6 FMUL.FTZ R13, R13, R16 ;  /* 0x000000100d0de220 */ /* 0x002fe20000410000 */
[----:B----4-:R-:W-:Y:S01]  /*0730*/  @!P5 FMUL.FTZ R12, R12, R17 ;  /* 0x000000110c0cd220 */ /* 0x010fe20000410000 */
[----:B------:R-:W-:Y:S02]  /*0740*/  @!P2 F2FP.BF16.F32.PACK_AB R6, RZ, R14 ;  /* 0x0000000eff06a23e */ /* 0x000fe400000010ff */
[----:B------:R-:W-:Y:S02]  /*0750*/  @!P3 F2FP.BF16.F32.PACK_AB R7, RZ, R15 ;  /* 0x0000000fff07b23e */ /* 0x000fe400000010ff */
[----:B------:R-:W-:Y:S02]  /*0760*/  @!P4 F2FP.BF16.F32.PACK_AB R8, RZ, R21 ;  /* 0x00000015ff08c23e */ /* 0x000fe400000010ff */
[----:B------:R-:W-:Y:S02]  /*0770*/  @!P6 F2FP.BF16.F32.PACK_AB R9, RZ, R13 ;  /* 0x0000000dff09e23e */ /* 0x000fe400000010ff */
[----:B------:R-:W-:Y:S01]  /*0780*/  @!P5 F2FP.BF16.F32.PACK_AB R20, RZ, R12 ;  /* 0x0000000cff14d23e */ /* 0x000fe200000010ff */
[----:B0-----:R-:W-:Y:S06]  /*0790*/  @P0 BRA `(.L_x_16438) ;  /* 0x0000000000300947 */ /* 0x001fec0003800000 */
        /* <DEDUP_REMOVED lines=12> */
.L_x_16438:
[----:B------:R-:W-:-:S13]  /*0860*/  ISETP.GE.U32.AND P0, PT, R3, R2, PT ;  /* 0x000000020300720c */ /* 0x000fda0003f06070 */
[----:B------:R-:W-:Y:S05]  /*0870*/  @P0 BRA `(.L_x_16440) ;  /* 0x0000000000300947 */ /* 0x000fea0003800000 */
[----:B0-----:R-:W0:Y:S01]  /*0880*/  LDC.64 R10, c[0x0][0x390] ;  /* 0x0000e400ff0a7b82 */ /* 0x001e220000000a00 */
[----:B------:R-:W-:Y:S01]  /*0890*/  IADD3 R13, PT, PT, R0, R3, RZ ;  /* 0x00000003000d7210 */ /* 0x000fe20007ffe0ff */
[----:B------:R-:W-:-:S04]  /*08a0*/  VIADD R3, R3, 0x80 ;  /* 0x0000008003037836 */ /* 0x000fc80000000000 */
[----:B0-----:R-:W-:-:S05]  /*08b0*/  IMAD.WIDE.U32 R10, R13, 0x2, R10 ;  /* 0x000000020d0a7825 */ /* 0x001fca00078e000a */
[----:B------:R1:W-:Y:S02]  /*08c0*/  STG.E.U16 desc[UR4][R10.64], R5 ;  /* 0x000000050a007986 */ /* 0x0003e4000c101504 */
.L_x_16439:
[----:B------:R-:W-:-:S13]  /*08d0*/  ISETP.GE.U32.AND P0, PT, R3, R2, PT ;  /* 0x000000020300720c */ /* 0x000fda0003f06070 */
[----:B------:R-:W-:Y:S05]  /*08e0*/  @P0 BRA `(.L_x_16441) ;  /* 0x0000000000340947 */ /* 0x000fea0003800000 */
[----:B-1----:R-:W1:Y:S01]  /*08f0*/  LDC.64 R4, c[0x0][0x390] ;  /* 0x0000e400ff047b82 */ /* 0x002e620000000a00 */
[----:B0-----:R-:W-:Y:S01]  /*0900*/  IADD3 R11, PT, PT, R0, R3, RZ ;  /* 0x00000003000b7210 */ /* 0x001fe20007ffe0ff */
[----:B------:R-:W-:-:S04]  /*0910*/  VIADD R3, R3, 0x80 ;  /* 0x0000008003037836 */ /* 0x000fc80000000000 */
[----:B-1----:R-:W-:-:S05]  /*0920*/  IMAD.WIDE.U32 R4, R11, 0x2, R4 ;  /* 0x000000020b047825 */ /* 0x002fca00078e0004 */
[----:B------:R1:W-:Y:S02]  /*0930*/  STG.E.U16 desc[UR4][R4.64], R6 ;  /* 0x0000000604007986 */ /* 0x0003e4000c101504 */
.L_x_16440:
        /* <DEDUP_REMOVED lines=8> */
.L_x_16441:
[----:B------:R-:W-:Y:S05]  /*09c0*/  BSYNC.RELIABLE B1 ;  /* 0x0000000000017941 */ /* 0x000fea0003800100 */
.L_x_16437:
[----:B------:R-:W-:-:S13]  /*09d0*/  ISETP.GE.U32.AND P0, PT, R3, R2, PT ;  /* 0x000000020300720c */ /* 0x000fda0003f06070 */
[----:B-12---:R-:W1:Y:S01]  /*09e0*/  @!P0 LDC.64 R4, c[0x0][0x390] ;  /* 0x0000e400ff048b82 */ /* 0x006e620000000a00 */
[----:B------:R-:W-:Y:S01]  /*09f0*/  @!P0 IADD3 R7, PT, PT, R0, R3, RZ ;  /* 0x0000000300078210 */ /* 0x000fe20007ffe0ff */
[----:B------:R-:W-:-:S04]  /*0a00*/  @!P0 VIADD R3, R3, 0x80 ;  /* 0x0000008003038836 */ /* 0x000fc80000000000 */
[----:B-1----:R-:W-:-:S05]  /*0a10*/  @!P0 IMAD.WIDE.U32 R4, R7, 0x2, R4 ;  /* 0x0000000207048825 */ /* 0x002fca00078e0004 */
[----:B------:R2:W-:Y:S02]  /*0a20*/  @!P0 STG.E.U16 desc[UR4][R4.64], R8 ;  /* 0x0000000804008986 */ /* 0x0005e4000c101504 */
.L_x_16442:
[----:B------:R-:W-:Y:S05]  /*0a30*/  BSYNC.RECONVERGENT B0 ;  /* 0x0000000000007941 */ /* 0x000fea0003800200 */
.L_x_16436:
        /* <DEDUP_REMOVED lines=8> */
.L_x_16435:
[----:B------:R-:W0:Y:S01]  /*0ac0*/  S2R R5, SR_TID.X ;  /* 0x0000000000057919 */ /* 0x000e220000002100 */
[----:B------:R-:W1:Y:S01]  /*0ad0*/  LDC.64 R2, c[0x0][0x398] ;  /* 0x0000e600ff027b82 */ /* 0x000e620000000a00 */
[----:B------:R-:W2:Y:S01]  /*0ae0*/  LDCU UR6, c[0x0][0x388] ;  /* 0x00007100ff0677ac */ /* 0x000ea20008000800 */
[----:B-1----:R-:W-:-:S04]  /*0af0*/  IMAD.WIDE.U32 R2, R0, 0x2, R2 ;  /* 0x0000000200027825 */ /* 0x002fc800078e0002 */
[----:B0-----:R-:W-:Y:S02]  /*0b00*/  IMAD.WIDE.U32 R6, R5, 0x4, R2 ;  /* 0x0000000405067825 */ /* 0x001fe400078e0002 */
[----:B------:R-:W0:Y:S03]  /*0b10*/  LDC.64 R2, c[0x0][0x390] ;  /* 0x0000e400ff027b82 */ /* 0x000e260000000a00 */
[----:B------:R-:W3:Y:S04]  /*0b20*/  LDG.E R4, desc[UR4][R6.64] ;  /* 0x0000000406047981 */ /* 0x000ee8000c1e1900 */
[----:B------:R-:W4:Y:S04]  /*0b30*/  LDG.E R8, desc[UR4][R6.64+0x200] ;  /* 0x0002000406087981 */ /* 0x000f28000c1e1900 */
[----:B------:R-:W5:Y:S04]  /*0b40*/  LDG.E R9, desc[UR4][R6.64+0x400] ;  /* 0x0004000406097981 */ /* 0x000f68000c1e1900 */
[----:B------:R-:W5:Y:S01]  /*0b50*/  LDG.E R10, desc[UR4][R6.64+0x600] ;  /* 0x00060004060a7981 */ /* 0x000f62000c1e1900 */
[----:B0-----:R-:W-:-:S04]  /*0b60*/  IMAD.WIDE.U32 R2, R0, 0x2, R2 ;  /* 0x0000000200027825 */ /* 0x001fc800078e0002 */
[----:B------:R-:W-:Y:S01]  /*0b70*/  IMAD.WIDE.U32 R2, R5, 0x4, R2 ;  /* 0x0000000405027825 */ /* 0x000fe200078e0002 */
[----:B---3--:R-:W-:-:S03]  /*0b80*/  PRMT R0, R4, 0x7632, R0 ;  /* 0x0000763204007816 */ /* 0x008fc60000000000 */
[----:B------:R-:W-:Y:S01]  /*0b90*/  IMAD.U32 R11, R4, 0x10000, RZ ;  /* 0x00010000040b7824 */ /* 0x000fe200078e00ff */
[----:B----4-:R-:W-:Y:S01]  /*0ba0*/  PRMT R4, R8, 0x7632, R4 ;  /* 0x0000763208047816 */ /* 0x010fe20000000004 */
[----:B------:R-:W-:Y:S01]  /*0bb0*/  IMAD.U32 R0, R0, 0x10000, RZ ;  /* 0x0001000000007824 */ /* 0x000fe200078e00ff */
[----:B------:R-:W-:Y:S01]  /*0bc0*/  SHF.L.U32 R12, R8, 0x10, RZ ;  /* 0x00000010080c7819 */ /* 0x000fe200000006ff */
[----:B--2---:R-:W-:Y:S01]  /*0bd0*/  FMUL.FTZ R11, R11, UR6 ;  /* 0x000000060b0b7c20 */ /* 0x004fe20008410000 */
[C---:B-----5:R-:W-:Y:S01]  /*0be0*/  PRMT R8, R9.reuse, 0x7632, R8 ;  /* 0x0000763209087816 */ /* 0x060fe20000000008 */
[----:B------:R-:W-:Y:S01]  /*0bf0*/  IMAD.U32 R13, R9, 0x10000, RZ ;  /* 0x00010000090d7824 */ /* 0x000fe200078e00ff */
[----:B------:R-:W-:Y:S01]  /*0c00*/  SHF.L.U32 R4, R4, 0x10, RZ ;  /* 0x0000001004047819 */ /* 0x000fe200000006ff */
[----:B------:R-:W-:Y:S01]  /*0c10*/  FMUL.FTZ R12, R12, UR6 ;  /* 0x000000060c0c7c20 */ /* 0x000fe20008410000 */
[----:B------:R-:W-:Y:S01]  /*0c20*/  PRMT R9, R10, 0x7632, R9 ;  /* 0x000076320a097816 */ /* 0x000fe20000000009 */
[----:B------:R-:W-:Y:S01]  /*0c30*/  IMAD.U32 R8, R8, 0x10000, RZ ;  /* 0x0001000008087824 */ /* 0x000fe200078e00ff */
[----:B------:R-:W-:Y:S01]  /*0c40*/  SHF.L.U32 R10, R10, 0x10, RZ ;  /* 0x000000100a0a7819 */ /* 0x000fe200000006ff */
[----:B------:R-:W-:Y:S01]  /*0c50*/  FMUL.FTZ R13, R13, UR6 ;  /* 0x000000060d0d7c20 */ /* 0x000fe20008410000 */
[----:B------:R-:W-:Y:S01]  /*0c60*/  SHF.L.U32 R9, R9, 0x10, RZ ;  /* 0x0000001009097819 */ /* 0x000fe200000006ff */
[----:B------:R-:W-:Y:S01]  /*0c70*/  FMUL.FTZ R0, R0, UR6 ;  /* 0x0000000600007c20 */ /* 0x000fe20008410000 */
[----:B------:R-:W-:Y:S01]  /*0c80*/  FMUL.FTZ R7, R4, UR6 ;  /* 0x0000000604077c20 */ /* 0x000fe20008410000 */
[----:B------:R-:W-:Y:S01]  /*0c90*/  FMUL.FTZ R10, R10, UR6 ;  /* 0x000000060a0a7c20 */ /* 0x000fe20008410000 */
[----:B------:R-:W-:Y:S01]  /*0ca0*/  FMUL.FTZ R8, R8, UR6 ;  /* 0x0000000608087c20 */ /* 0x000fe20008410000 */
[----:B------:R-:W-:Y:S01]  /*0cb0*/  FMUL.FTZ R9, R9, UR6 ;  /* 0x0000000609097c20 */ /* 0x000fe20008410000 */
[----:B------:R-:W-:-:S02]  /*0cc0*/  F2FP.BF16.F32.PACK_AB R11, R0, R11 ;  /* 0x0000000b000b723e */ /* 0x000fc400000010ff */
        /* <DEDUP_REMOVED lines=8> */
.L_x_16443:
        /* <DEDUP_REMOVED lines=11> */
.L_x_19539:


//--------------------- .text._ZN2at6native29vectorized_elementwise_kernelILi4ENS0_13BUnaryFunctorIN3c108BFloat16ES4_S4_NS0_15binary_internal10MulFunctorIfEEEESt5arrayIPcLm2EEEEviT0_T1_ --------------------------
	.section	.text._ZN2at6native29vectorized_elementwise_kernelILi4ENS0_13BUnaryFunctorIN3c108BFloat16ES4_S4_NS0_15binary_internal10MulFunctorIfEEEESt5arrayIPcLm2EEEEviT0_T1_,"ax",@progbits
	.align	128
        .global         _ZN2at6native29vectorized_elementwise_kernelILi4ENS0_13BUnaryFunctorIN3c108BFloat16ES4_S4_NS0_15binary_internal10MulFunctorIfEEEESt5arrayIPcLm2EEEEviT0_T1_
        .type           _ZN2at6native29vectorized_elementwise_kernelILi4ENS0_13BUnaryFunctorIN3c108BFloat16ES4_S4_NS0_15binary_internal10MulFunctorIfEEEESt5arrayIPcLm2EEEEviT0_T1_,@function
        .size           _ZN2at6native29vectorized_elementwise_kernelILi4ENS0_13BUnaryFunctorIN3c108BFloat16ES4_S4_NS0_15binary_internal10MulFunctorIfEEEESt5arrayIPcLm2EEEEviT0_T1_,(.L_x_19540 - _ZN2at6native29vectorized_elementwise_kernelILi4ENS0_13BUnaryFunctorIN3c108BFloat16ES4_S4_NS0_15binary_internal10MulFunctorIfEEEESt5arrayIPcLm2EEEEviT0_T1_)
        .other          _ZN2at6native29vectorized_elementwise_kernelILi4ENS0_13BUnaryFunctorIN3c108BFloat16ES4_S4_NS0_15binary_internal10MulFunctorIfEEEESt5arrayIPcLm2EEEEviT0_T1_,@"STO_CUDA_ENTRY STV_DEFAULT"
_ZN2at6native29vectorized_elementwise_kernelILi4ENS0_13BUnaryFunctorIN3c108BFloat16ES4_S4_NS0_15binary_internal10MulFunctorIfEEEESt5arrayIPcLm2EEEEviT0_T1_:
.text._ZN2at6native29vectorized_elementwise_kernelILi4ENS0_13BUnaryFunctorIN3c108BFloat16ES4_S4_NS0_15binary_internal10MulFunctorIfEEEESt5arrayIPcLm2EEEEviT0_T1_:
        /* <DEDUP_REMOVED lines=134> */
.L_x_16447:
[----:B------:R-:W-:-:S13]  /*0860*/  ISETP.GE.U32.AND P0, PT, R3, R2, PT ;  /* 0x000000020300720c */ /* 0x000fda0003f06070 */
[----:B------:R-:W-:Y:S05]  /*0870*/  @P0 BRA `(.L_x_16449) ;  /* 0x0000000000300947 */ /* 0x000fea0003800000 */
[----:B0-----:R-:W0:Y:S01]  /*0880*/  LDC.64 R10, c[0x0][0x390] ;  /* 0x0000e400ff0a7b82 */ /* 0x001e220000000a00 */
[----:B------:R-:W-:Y:S01]  /*0890*/  IADD3 R13, PT, PT, R0, R3, RZ ;  /* 0x00000003000d7210 */ /* 0x000fe20007ffe0ff */
[----:B------:R-:W-:-:S04]  /*08a0*/  VIADD R3, R3, 0x80 ;  /* 0x0000008003037836 */ /* 0x000fc80000000000 */
[----:B0-----:R-:W-:-:S05]  /*08b0*/  IMAD.WIDE.U32 R10, R13, 0x2, R10 ;  /* 0x000000020d0a7825 */ /* 0x001fca00078e000a */
[----:B------:R1:W-:Y:S02]  /*08c0*/  STG.E.U16 desc[UR4][R10.64], R5 ;  /* 0x000000050a007986 */ /* 0x0003e4000c101504 */
.L_x_16448:
[----:B------:R-:W-:-:S13]  /*08d0*/  ISETP.GE.U32.AND P0, PT, R3, R2, PT ;  /* 0x000000020300720c */ /* 0x000fda0003f06070 */
[----:B------:R-:W-:Y:S05]  /*08e0*/  @P0 BRA `(.L_x_16450) ;  /* 0x0000000000340947 */ /* 0x000fea0003800000 */
[----:B-1----:R-:W1:Y:S01]  /*08f0*/  LDC.64 R4, c[0x0][0x390] ;  /* 0x0000e400ff047b82 */ /* 0x002e620000000a00 */
[----:B0-----:R-:W-:Y:S01]  /*0900*/  IADD3 R11, PT, PT, R0, R3, RZ ;  /* 0x00000003000b7210 */ /* 0x001fe20007ffe0ff */
[----:B------:R-:W-:-:S04]  /*0910*/  VIADD R3, R3, 0x80 ;  /* 0x0000008003037836 */ /* 0x000fc80000000000 */
[----:B-1----:R-:W-:-:S05]  /*0920*/  IMAD.WIDE.U32 R4, R11, 0x2, R4 ;  /* 0x000000020b047825 */ /* 0x002fca00078e0004 */
[----:B------:R1:W-:Y:S02]  /*0930*/  STG.E.U16 desc[UR4][R4.64], R6 ;  /* 0x0000000604007986 */ /* 0x0003e4000c101504 */
.L_x_16449:
        /* <DEDUP_REMOVED lines=8> */
.L_x_16450:
[----:B------:R-:W-:Y:S05]  /*09c0*/  BSYNC.RELIABLE B1 ;  /* 0x0000000000017941 */ /* 0x000fea0003800100 */
.L_x_16446:
[----:B------:R-:W-:-:S13]  /*09d0*/  ISETP.GE.U32.AND P0, PT, R3, R2, PT ;  /* 0x000000020300720c */ /* 0x000fda0003f06070 */
[----:B-12---:R-:W1:Y:S01]  /*09e0*/  @!P0 LDC.64 R4, c[0x0][0x390] ;  /* 0x0000e400ff048b82 */ /* 0x006e620000000a00 */
[----:B------:R-:W-:Y:S01]  /*09f0*/  @!P0 IADD3 R7, PT, PT, R0, R3, RZ ;  /* 0x0000000300078210 */ /* 0x000fe20007ffe0ff */
[----:B------:R-:W-:-:S04]  /*0a00*/  @!P0 VIADD R3, R3, 0x80 ;  /* 0x0000008003038836 */ /* 0x000fc80000000000 */
[----:B-1----:R-:W-:-:S05]  /*0a10*/  @!P0 IMAD.WIDE.U32 R4, R7, 0x2, R4 ;  /* 0x0000000207048825 */ /* 0x002fca00078e0004 */
[----:B------:R2:W-:Y:S02]  /*0a20*/  @!P0 STG.E.U16 desc[UR4][R4.64], R8 ;  /* 0x0000000804008986 */ /* 0x0005e4000c101504 */
.L_x_16451:
[----:B------:R-:W-:Y:S05]  /*0a30*/  BSYNC.RECONVERGENT B0 ;  /* 0x0000000000007941 */ /* 0x000fea0003800200 */
.L_x_16445:
        /* <DEDUP_REMOVED lines=8> */
.L_x_16444:
[----:B------:R-:W0:Y:S01]  /*0ac0*/  S2R R5, SR_TID.X ;  /* 0x0000000000057919 */ /* 0x000e220000002100 */
[----:B------:R-:W1:Y:S01]  /*0ad0*/  LDC.64 R2, c[0x0][0x398] ;  /* 0x0000e600ff027b82 */ /* 0x000e620000000a00 */
[----:B------:R-:W2:Y:S01]  /*0ae0*/  LDCU UR6, c[0x0][0x388] ;  /* 0x00007100ff0677ac */ /* 0x000ea20008000800 */
[----:B-1----:R-:W-:-:S04]  /*0af0*/  IMAD.WIDE.U32 R2, R0, 0x2, R2 ;  /* 0x0000000200027825 */ /* 0x002fc800078e0002 */
[----:B0-----:R-:W-:Y:S02]  /*0b00*/  IMAD.WIDE.U32 R6, R5, 0x8, R2 ;  /* 0x0000000805067825 */ /* 0x001fe400078e0002 */
[----:B------:R-:W0:Y:S03]  /*0b10*/  LDC.64 R2, c[0x0][0x390] ;  /* 0x0000e400ff027b82 */ /* 0x000e260000000a00 */
[----:B------:R-:W3:Y:S04]  /*0b20*/  LDG.E.64 R10, desc[UR4][R6.64] ;  /* 0x00000004060a7981 */ /* 0x000ee8000c1e1b00 */
[----:B------:R-:W4:Y:S01]  /*0b30*/  LDG.E.64 R12, desc[UR4][R6.64+0x400] ;  /* 0x00040004060c7981 */ /* 0x000f22000c1e1b00 */
[----:B0-----:R-:W-:-:S04]  /*0b40*/  IMAD.WIDE.U32 R2, R0, 0x2, R2 ;  /* 0x0000000200027825 */ /* 0x001fc800078e0002 */
[----:B------:R-:W-:Y:S01]  /*0b50*/  IMAD.WIDE.U32 R2, R5, 0x8, R2 ;  /* 0x0000000805027825 */ /* 0x000fe200078e0002 */
[----:B---3--:R-:W-:-:S03]  /*0b60*/  PRMT R0, R10, 0x7632, R0 ;  /* 0x000076320a007816 */ /* 0x008fc60000000000 */
[----:B------:R-:W-:Y:S01]  /*0b70*/  IMAD.U32 R10, R10, 0x10000, RZ ;  /* 0x000100000a0a7824 */ /* 0x000fe200078e00ff */
[----:B------:R-:W-:Y:S02]  /*0b80*/  PRMT R4, R11, 0x7632, R4 ;  /* 0x000076320b047816 */ /* 0x000fe40000000004 */
[C---:B----4-:R-:W-:Y:S01]  /*0b90*/  PRMT R8, R12.reuse, 0x7632, R8 ;  /* 0x000076320c087816 */ /* 0x050fe20000000008 */
[----:B------:R-:W-:Y:S01]  /*0ba0*/  IMAD.U32 R12, R12, 0x10000, RZ ;  /* 0x000100000c0c7824 */ /* 0x000fe200078e00ff */
[C---:B------:R-:W-:Y:S01]  /*0bb0*/  PRMT R9, R13.reuse, 0x7632, R9 ;  /* 0x000076320d097816 */ /* 0x040fe20000000009 */
[----:B------:R-:W-:Y:S01]  /*0bc0*/  IMAD.U32 R0, R0, 0x10000, RZ ;  /* 0x0001000000007824 */ /* 0x000fe200078e00ff */
[----:B------:R-:W-:Y:S01]  /*0bd0*/  SHF.L.U32 R6, R13, 0x10, RZ ;  /* 0x000000100d067819 */ /* 0x000fe200000006ff */
[----:B------:R-:W-:Y:S01]  /*0be0*/  IMAD.U32 R8, R8, 0x10000, RZ ;  /* 0x0001000008087824 */ /* 0x000fe200078e00ff */
[----:B------:R-:W-:Y:S01]  /*0bf0*/  SHF.L.U32 R11, R11, 0x10, RZ ;  /* 0x000000100b0b7819 */ /* 0x000fe200000006ff */
[----:B--2---:R-:W-:Y:S01]  /*0c00*/  FMUL.FTZ R10, R10, UR6 ;  /* 0x000000060a0a7c20 */ /* 0x004fe20008410000 */
        /* <DEDUP_REMOVED lines=8> */
[----:B------:R-:W-:-:S02]  /*0c90*/  FMUL.FTZ R13, R13, UR6 ;  /* 0x000000060d0d7c20 */ /* 0x000fc40008410000 */
[----:B------:R-:W-:Y:S02]  /*0ca0*/  F2FP.BF16.F32.PACK_AB R10, R7, R10 ;  /* 0x0000000a070a723e */ /* 0x000fe400000010ff */
[----:B------:R-:W-:Y:S02]  /*0cb0*/  F2FP.BF16.F32.PACK_AB R11, R4, R11 ;  /* 0x0000000b040b723e */ /* 0x000fe400000010ff */
[----:B------:R-:W-:Y:S02]  /*0cc0*/  F2FP.BF16.F32.PACK_AB R12, R9, R12 ;  /* 0x0000000c090c723e */ /* 0x000fe400000010ff */
[----:B------:R-:W-:Y:S01]  /*0cd0*/  F2FP.BF16.F32.PACK_AB R13, R13, R6 ;  /* 0x000000060d0d723e */ /* 0x000fe200000010ff */
[----:B------:R-:W-:Y:S04]  /*0ce0*/  STG.E.64 desc[UR4][R2.64], R10 ;  /* 0x0000000a02007986 */ /* 0x000fe8000c101b04 */
[----:B------:R-:W-:Y:S01]  /*0cf0*/  STG.E.64 desc[UR4][R2.64+0x400], R12 ;  /* 0x0004000c02007986 */ /* 0x000fe2000c101b04 */
[----:B------:R-:W-:Y:S05]  /*0d00*/  EXIT ;  /* 0x000000000000794d */ /* 0x000fea0003800000 */
.L_x_16452:
        /* <DEDUP_REMOVED lines=15> */
.L_x_19540:


//--------------------- .text._ZN2at6native29vectorized_elementwise_kernelILi8ENS0_13BUnaryFunctorIN3c108BFloat16ES4_S4_NS0_15binary_internal10MulFunctorIfEEEESt5arrayIPcLm2EEEEviT0_T1_ --------------------------
	.section	.text._ZN2at6native29vectorized_elementwise_kernelILi8ENS0_13BUnaryFunctorIN3c108BFloat16ES4_S4_NS0_15binary_internal10MulFunctorIfEEEESt5arrayIPcLm2EEEEviT0_T1_,"ax",@progbits
	.align	128
        .global         _ZN2at6native29vectorized_elementwise_kernelILi8ENS0_13BUnaryFunctorIN3c108BFloat16ES4_S4_NS0_15binary_internal10MulFunctorIfEEEESt5arrayIPcLm2EEEEviT0_T1_
        .type           _ZN2at6native29vectorized_elementwise_kernelILi8ENS0_13BUnaryFunctorIN3c108BFloat16ES4_S4_NS0_15binary_internal10MulFunctorIfEEEESt5arrayIPcLm2EEEEviT0_T1_,@function
        .size           _ZN2at6native29vectorized_elementwise_kernelILi8ENS0_13BUnaryFunctorIN3c108BFloat16ES4_S4_NS0_15binary_internal10MulFunctorIfEEEESt5arrayIPcLm2EEEEviT0_T1_,(.L_x_19541 - _ZN2at6native29vectorized_elementwise_kernelILi8ENS0_13BUnaryFunctorIN3c108BFloat16ES4_S4_NS0_15binary_internal10MulFunctorIfEEEESt5arrayIPcLm2EEEEviT0_T1_)
        .other          _ZN2at6native29vectorized_elementwise_kernelILi8ENS0_13BUnaryFunctorIN3c108BFloat16ES4_S4_NS0_15binary_internal10MulFunctorIfEEEESt5arrayIPcLm2EEEEviT0_T1_,@"STO_CUDA_ENTRY STV_DEFAULT"
_ZN2at6native29vectorized_elementwise_kernelILi8ENS0_13BUnaryFunctorIN3c108BFloat16ES4_S4_NS0_15binary_internal10MulFunctorIfEEEESt5arrayIPcLm2EEEEviT0_T1_:
.text._ZN2at6native29vectorized_elementwise_kernelILi8ENS0_13BUnaryFunctorIN3c108BFloat16ES4_S4_NS0_15binary_internal10MulFunctorIfEEEESt5arrayIPcLm2EEEEviT0_T1_:
        /* <DEDUP_REMOVED lines=134> */
.L_x_16456:
[----:B------:R-:W-:-:S13]  /*0860*/  ISETP.GE.U32.AND P0, PT, R3, R2, PT ;  /* 0x000000020300720c */ /* 0x000fda0003f06070 */
[----:B------:R-:W-:Y:S05]  /*0870*/  @P0 BRA `(.L_x_16458) ;  /* 0x0000000000300947 */ /* 0x000fea0003800000 */
[----:B0-----:R-:W0:Y:S01]  /*0880*/  LDC.64 R10, c[0x0][0x390] ;  /* 0x0000e400ff0a7b82 */ /* 0x001e220000000a00 */
[----:B------:R-:W-:Y:S01]  /*0890*/  IADD3 R13, PT, PT, R0, R3, RZ ;  /* 0x00000003000d7210 */ /* 0x000fe20007ffe0ff */
[----:B------:R-:W-:-:S04]  /*08a0*/  VIADD R3, R3, 0x80 ;  /* 0x0000008003037836 */ /* 0x000fc80000000000 */
[----:B0-----:R-:W-:-:S05]  /*08b0*/  IMAD.WIDE.U32 R10, R13, 0x2, R10 ;  /* 0x000000020d0a7825 */ /* 0x001fca00078e000a */
[----:B------:R1:W-:Y:S02]  /*08c0*/  STG.E.U16 desc[UR4][R10.64], R5 ;  /* 0x000000050a007986 */ /* 0x0003e4000c101504 */
.L_x_16457:
[----:B------:R-:W-:-:S13]  /*08d0*/  ISETP.GE.U32.AND P0, PT, R3, R2, PT ;  /* 0x000000020300720c */ /* 0x000fda0003f06070 */
[----:B------:R-:W-:Y:S05]  /*08e0*/  @P0 BRA `(.L_x_16459) ;  /* 0x0000000000340947 */ /* 0x000fea0003800000 */
[----:B-1----:R-:W1:Y:S01]  /*08f0*/  LDC.64 R4, c[0x0][0x390] ;  /* 0x0000e400ff047b82 */ /* 0x002e620000000a00 */
[----:B0-----:R-:W-:Y:S01]  /*0900*/  IADD3 R11, PT, PT, R0, R3, RZ ;  /* 0x00000003000b7210 */ /* 0x001fe20007ffe0ff */
[----:B------:R-:W-:-:S04]  /*0910*/  VIADD R3, R3, 0x80 ;  /* 0x0000008003037836 */ /* 0x000fc80000000000 */
[----:B-1----:R-:W-:-:S05]  /*0920*/  IMAD.WIDE.U32 R4, R11, 0x2, R4 ;  /* 0x000000020b047825 */ /* 0x002fca00078e0004 */
[----:B------:R1:W-:Y:S02]  /*0930*/  STG.E.U16 desc[UR4][R4.64], R6 ;  /* 0x0000000604007986 */ /* 0x0003e4000c101504 */
.L_x_16458:
        /* <DEDUP_REMOVED lines=8> */
.L_x_16459:
[----:B------:R-:W-:Y:S05]  /*09c0*/  BSYNC.RELIABLE B1 ;  /* 0x0000000000017941 */ /* 0x000fea0003800100 */
.L_x_16455:
[----:B------:R-:W-:-:S13]  /*09d0*/  ISETP.GE.U32.AND P0, PT, R3, R2, PT ;  /* 0x000000020300720c */ /* 0x000fda0003f06070 */
[----:B-12---:R-:W1:Y:S01]  /*09e0*/  @!P0 LDC.64 R4, c[0x0][0x390] ;  /* 0x0000e400ff048b82 */ /* 0x006e620000000a00 */
[----:B------:R-:W-:Y:S01]  /*09f0*/  @!P0 IADD3 R7, PT, PT, R0, R3, RZ ;  /* 0x0000000300078210 */ /* 0x000fe20007ffe0ff */
[----:B------:R-:W-:-:S04]  /*0a00*/  @!P0 VIADD R3, R3, 0x80 ;  /* 0x0000008003038836 */ /* 0x000fc80000000000 */
[----:B-1----:R-:W-:-:S05]  /*0a10*/  @!P0 IMAD.WIDE.U32 R4, R7, 0x2, R4 ;  /* 0x0000000207048825 */ /* 0x002fca00078e0004 */
[----:B------:R2:W-:Y:S02]  /*0a20*/  @!P0 STG.E.U16 desc[UR4][R4.64], R8 ;  /* 0x0000000804008986 */ /* 0x0005e4000c101504 */
.L_x_16460:
[----:B------:R-:W-:Y:S05]  /*0a30*/  BSYNC.RECONVERGENT B0 ;  /* 0x0000000000007941 */ /* 0x000fea0003800200 */
.L_x_16454:
        /* <DEDUP_REMOVED lines=8> */
.L_x_16453:
[----:B------:R-:W0:Y:S01]  /*0ac0*/  S2R R9, SR_TID.X ;  /* 0x0000000000097919 */ /* 0x000e220000002100 */
[----:B------:R-:W1:Y:S01]  /*0ad0*/  LDC.64 R2, c[0x0][0x398] ;  /* 0x0000e600ff027b82 */ /* 0x000e620000000a00 */
[----:B------:R-:W2:Y:S01]  /*0ae0*/  LDCU UR6, c[0x0][0x388] ;  /* 0x00007100ff0677ac */ /* 0x000ea20008000800 */
[----:B-1----:R-:W-:-:S04]  /*0af0*/  IMAD.WIDE.U32 R2, R0, 0x2, R2 ;  /* 0x0000000200027825 */ /* 0x002fc800078e0002 */
[----:B0-----:R-:W-:Y:S02]  /*0b00*/  IMAD.WIDE.U32 R4, R9, 0x10, R2 ;  /* 0x0000001009047825 */ /* 0x001fe400078e0002 */
[----:B------:R-:W0:Y:S04]  /*0b10*/  LDC.64 R2, c[0x0][0x390] ;  /* 0x0000e400ff027b82 */ /* 0x000e280000000a00 */
[----:B------:R-:W3:Y:S01]  /*0b20*/  LDG.E.128 R4, desc[UR4][R4.64] ;  /* 0x0000000404047981 */ /* 0x000ee2000c1e1d00 */
[----:B0-----:R-:W-:-:S04]  /*0b30*/  IMAD.WIDE.U32 R2, R0, 0x2, R2 ;  /* 0x0000000200027825 */ /* 0x001fc800078e0002 */
[----:B------:R-:W-:Y:S01]  /*0b40*/  IMAD.WIDE.U32 R2, R9, 0x10, R2 ;  /* 0x0000001009027825 */ /* 0x000fe200078e0002 */
[----:B---3--:R-:W-:-:S03]  /*0b50*/  SHF.L.U32 R12, R5, 0x10, RZ ;  /* 0x00000010050c7819 */ /* 0x008fc600000006ff */
[C---:B------:R-:W-:Y:S01]  /*0b60*/  IMAD.U32 R13, R6.reuse, 0x10000, RZ ;  /* 0x00010000060d7824 */ /* 0x040fe200078e00ff */
[----:B------:R-:W-:Y:S01]  /*0b70*/  PRMT R8, R6, 0x7632, R8 ;  /* 0x0000763206087816 */ /* 0x000fe20000000008 */
[C---:B------:R-:W-:Y:S01]  /*0b80*/  IMAD.U32 R11, R4.reuse, 0x10000, RZ ;  /* 0x00010000040b7824 */ /* 0x040fe200078e00ff */
[----:B------:R-:W-:Y:S01]  /*0b90*/  PRMT R10, R4, 0x7632, R10 ;  /* 0x00007632040a7816 */ /* 0x000fe2000000000a */
[----:B--2---:R-:W-:Y:S01]  /*0ba0*/  FMUL.FTZ R13, R13, UR6 ;  /* 0x000000060d0d7c20 */ /* 0x004fe20008410000 */
[----:B------:R-:W-:Y:S01]  /*0bb0*/  PRMT R6, R5, 0x7632, R6 ;  /* 0x0000763205067816 */ /* 0x000fe20000000006 */
[----:B------:R-:W-:Y:S01]  /*0bc0*/  FMUL.FTZ R5, R12, UR6 ;  /* 0x000000060c057c20 */ /* 0x000fe20008410000 */
[C---:B------:R-:W-:Y:S01]  /*0bd0*/  PRMT R0, R7.reuse, 0x7632, R0 ;  /* 0x0000763207007816 */ /* 0x040fe20000000000 */
[----:B------:R-:W-:Y:S01]  /*0be0*/  IMAD.U32 R10, R10, 0x10000, RZ ;  /* 0x000100000a0a7824 */ /* 0x000fe200078e00ff */
[----:B------:R-:W-:Y:S01]  /*0bf0*/  SHF.L.U32 R7, R7, 0x10, RZ ;  /* 0x0000001007077819 */ /* 0x000fe200000006ff */
        /* <DEDUP_REMOVED lines=12> */
[----:B------:R-:W-:-:S05]  /*0cc0*/  F2FP.BF16.F32.PACK_AB R7, R12, R11 ;  /* 0x0000000b0c07723e */ /* 0x000fca00000010ff */
[----:B------:R-:W-:Y:S01]  /*0cd0*/  STG.E.128 desc[UR4][R2.64], R4 ;  /* 0x0000000402007986 */ /* 0x000fe2000c101d04 */
[----:B------:R-:W-:Y:S05]  /*0ce0*/  EXIT ;  /* 0x000000000000794d */ /* 0x000fea0003800000 */
.L_x_16461:
        /* <DEDUP_REMOVED lines=9> */
.L_x_19541:


//--------------------- .text._ZN2at6native18elementwise_kernelILi128ELi4EZNS0_15gpu_kernel_implINS0_13BUnaryFunctorIN3c104HalfES5_S5_NS0_15binary_internal10MulFunctorIfEEEEEEvRNS_18TensorIteratorBaseERKT_EUliE_EEviT1_ --------------------------
	.section	.text._ZN2at6native18elementwise_kernelILi128ELi4EZNS0_15gpu_kernel_implINS0_13BUnaryFunctorIN3c104HalfES5_S5_NS0_15binary_internal10MulFunctorIfEEEEEEvRNS_18TensorIteratorBaseERKT_EUliE_EEviT1_,"ax",@progbits
	.align	128
        .global         _ZN2at6native18elementwise_kernelILi128ELi4EZNS0_15gpu_kernel_implINS0_13BUnaryFunctorIN3c104HalfES5_S5_NS0_15binary_internal10MulFunctorIfEEEEEEvRNS_18TensorIteratorBaseERKT_EUliE_EEviT1_
        .type           _ZN2at6native18elementwise_kernelILi128ELi4EZNS0_15gpu_kernel_implINS0_13BUnaryFunctorIN3c104HalfES5_S5_NS0_15binary_internal10MulFunctorIfEEEEEEvRNS_18TensorIteratorBaseERKT_EUliE_EEviT1_,@function
        .size           _ZN2at6native18elementwise_kernelILi128ELi4EZNS0_15gpu_kernel_implINS0_13BUnaryFunctorIN3c104HalfES5_S5_NS0_15binary_internal10MulFunctorIfEEEEEEvRNS_18TensorIteratorBaseERKT_EUliE_EEviT1_,(.L_x_19542 - _ZN2at6native18elementwise_kernelILi128ELi4EZNS0_15gpu_kernel_implINS0_13BUnaryFunctorIN3c104HalfES5_S5_NS0_15binary_internal10MulFunctorIfEEEEEEvRNS_18TensorIteratorBaseERKT_EUliE_EEviT1_)
        .other          _ZN2at6native18elementwise_kernelILi128ELi4EZNS0_15gpu_kernel_implINS0_13BUnaryFunctorIN3c104HalfES5_S5_NS0_15binary_internal10MulFunctorIfEEEEEEvRNS_18TensorIteratorBaseERKT_EUliE_EEviT1_,@"STO_CUDA_ENTRY STV_DEFAULT"
_ZN2at6native18elementwise_kernelILi128ELi4EZNS0_15gpu_kernel_implINS0_13BUnaryFunctorIN3c104HalfES5_S5_NS0_15binary_internal10MulFunctorIfEEEEEEvRNS_18TensorIteratorBaseERKT_EUliE_EEviT1_:
.text._ZN2at6native18elementwise_kernelILi128ELi4EZNS0_15gpu_kernel_implINS0_13BUnaryFunctorIN3c104HalfES5_S5_NS0_15binary_internal10MulFunctorIfEEEEEEvRNS_18TensorIteratorBaseERKT_EUliE_EEviT1_:
        /* <DEDUP_REMOVED lines=319> */
.L_x_16464:
        /* <DEDUP_REMOVED lines=18> */
.L_x_16468:
[----:B------:R-:W2:Y:S02]  /*1510*/  LDG.E.U8 R2, desc[UR36][R2.64] ;  /* 0x0000002402027981 */ /* 0x000ea4000c1e1100 */
[----:B--2---:R-:W-:-:S04]  /*1520*/  I2FP.F32.U32 R0, R2 ;  /* 0x0000000200007245 */ /* 0x004fc80000201000 */
[----:B------:R-:W-:Y:S01]  /*1530*/  F2FP.F16.F32.PACK_AB R0, RZ, R0 ;  /* 0x00000000ff00723e */ /* 0x000fe200000000ff */
[----:B------:R-:W-:Y:S06]  /*1540*/  BRA `(.L_x_16470) ;  /* 0x0000000c007c7947 */ /* 0x000fec0003800000 */
.L_x_16467:
        /* <DEDUP_REMOVED lines=10> */
.L_x_16472:
[----:B------:R-:W2:Y:S02]  /*15f0*/  LDG.E R2, desc[UR36][R2.64] ;  /* 0x0000002402027981 */ /* 0x000ea4000c1e1900 */
[----:B--2---:R-:W-:-:S04]  /*1600*/  I2FP.F32.S32 R0, R2 ;  /* 0x0000000200007245 */ /* 0x004fc80000201400 */
[----:B------:R-:W-:Y:S01]  /*1610*/  F2FP.F16.F32.PACK_AB R0, RZ, R0 ;  /* 0x00000000ff00723e */ /* 0x000fe200000000ff */
[----:B------:R-:W-:Y:S06]  /*1620*/  BRA `(.L_x_16470) ;  /* 0x0000000c00447947 */ /* 0x000fec0003800000 */
.L_x_16471:
[----:B------:R-:W2:Y:S02]  /*1630*/  LDG.E.U16 R2, desc[UR36][R2.64] ;  /* 0x0000002402027981 */ /* 0x000ea4000c1e1500 */
[----:B--2---:R-:W0:Y:S02]  /*1640*/  I2F.S16 R0, R2 ;  /* 0x0000000200007306 */ /* 0x004e240000101400 */
[----:B0-----:R-:W-:Y:S01]  /*1650*/  F2FP.F16.F32.PACK_AB R0, RZ, R0 ;  /* 0x00000000ff00723e */ /* 0x001fe200000000ff */
[----:B------:R-:W-:Y:S06]  /*1660*/  BRA `(.L_x_16470) ;  /* 0x0000000c00347947 */ /* 0x000fec0003800000 */
.L_x_16466:
        /* <DEDUP_REMOVED lines=9> */
.L_x_16474:
[----:B------:R0:W5:Y:S01]  /*1700*/  LDG.E.U16 R0, desc[UR36][R2.64] ;  /* 0x0000002402007981 */ /* 0x000162000c1e1500 */
[----:B------:R-:W-:Y:S05]  /*1710*/  BRA `(.L_x_16470) ;  /* 0x0000000c00087947 */ /* 0x000fea0003800000 */
.L_x_16473:
        /* <DEDUP_REMOVED lines=9> */
.L_x_16476:
[----:B------:R1:W5:Y:S01]  /*17b0*/  LDG.E.U16 R0, desc[UR36][R2.64] ;  /* 0x0000002402007981 */ /* 0x000362000c1e1500 */
[----:B------:R-:W-:Y:S05]  /*17c0*/  BRA `(.L_x_16470) ;  /* 0x0000000800dc7947 */ /* 0x000fea0003800000 */
.L_x_16475:
        /* <DEDUP_REMOVED lines=8> */
.L_x_16465:
        /* <DEDUP_REMOVED lines=13> */
.L_x_16479:
        /* <DEDUP_REMOVED lines=8> */
.L_x_16478:
        /* <DEDUP_REMOVED lines=27> */
.L_x_16481:
        /* <DEDUP_REMOVED lines=13> */
.L_x_16480:
[----:B------:R-:W2:Y:S02]  /*1c20*/  LDG.E.U16 R0, desc[UR36][R2.64] ;  /* 0x0000002402007981 */ /* 0x000ea4000c1e1500 */
[----:B--2---:R-:W-:-:S04]  /*1c30*/  SHF.L.U32 R0, R0, 0x10, RZ ;  /* 0x0000001000007819 */ /* 0x004fc800000006ff */
[----:B------:R-:W-:Y:S01]  /*1c40*/  F2FP.F16.F32.PACK_AB R0, RZ, R0 ;  /* 0x00000000ff00723e */ /* 0x000fe200000000ff */
[----:B------:R-:W-:Y:S06]  /*1c50*/  BRA `(.L_x_16470) ;  /* 0x0000000400b87947 */ /* 0x000fec0003800000 */
.L_x_16477:
        /* <DEDUP_REMOVED lines=12> */
.L_x_16484:
        /* <DEDUP_REMOVED lines=21> */
.L_x_16488:
[----:B------:R-:W-:Y:S05]  /*1e70*/  BSYNC.RECONVERGENT B1 ;  /* 0x0000000000017941 */ /* 0x000fea0003800200 */
.L_x_16487:
[----:B------:R-:W-:Y:S01]  /*1e80*/  IMAD.SHL.U32 R0, R0, 0x100000, RZ ;  /* 0x0010000000007824 */ /* 0x000fe200078e00ff */
[----:B------:R-:W-:-:S04]  /*1e90*/  LEA R2, R2, 0x3b800000, 0x17 ;  /* 0x3b80000002027811 */ /* 0x000fc800078eb8ff */
[----:B------:R-:W-:-:S07]  /*1ea0*/  LOP3.LUT R0, R2, R0, R7, 0xfe, !PT ;  /* 0x0000000002007212 */ /* 0x000fce00078efe07 */
.L_x_16486:
[----:B------:R-:W-:Y:S05]  /*1eb0*/  BSYNC.RECONVERGENT B0 ;  /* 0x0000000000007941 */ /* 0x000fea0003800200 */
.L_x_16485:
[----:B------:R-:W-:Y:S01]  /*1ec0*/  F2FP.F16.F32.PACK_AB R0, RZ, R0 ;  /* 0x00000000ff00723e */ /* 0x000fe200000000ff */
[----:B------:R-:W-:Y:S06]  /*1ed0*/  BRA `(.L_x_16470) ;  /* 0x0000000400187947 */ /* 0x000fec0003800000 */
.L_x_16483:
        /* <DEDUP_REMOVED lines=21> */
.L_x_16492:
[----:B------:R-:W-:Y:S05]  /*2030*/  BSYNC.RECONVERGENT B1 ;  /* 0x0000000000017941 */ /* 0x000fea0003800200 */
.L_x_16491:
[----:B------:R-:W-:Y:S01]  /*2040*/  IMAD.SHL.U32 R0, R0, 0x200000, RZ ;  /* 0x0020000000007824 */ /* 0x000fe200078e00ff */
[----:B------:R-:W-:-:S04]  /*2050*/  LEA R2, R2, 0x37800000, 0x17 ;  /* 0x3780000002027811 */ /* 0x000fc800078eb8ff */
[----:B------:R-:W-:-:S07]  /*2060*/  LOP3.LUT R0, R2, R0, R7, 0xfe, !PT ;  /* 0x0000000002007212 */ /* 0x000fce00078efe07 */
.L_x_16490:
[----:B------:R-:W-:Y:S05]  /*2070*/  BSYNC.RECONVERGENT B0 ;  /* 0x0000000000007941 */ /* 0x000fea0003800200 */
.L_x_16489:
[----:B------:R-:W-:Y:S01]  /*2080*/  F2FP.F16.F32.PACK_AB R0, RZ, R0 ;  /* 0x00000000ff00723e */ /* 0x000fe200000000ff */
[----:B------:R-:W-:Y:S06]  /*2090*/  BRA `(.L_x_16470) ;  /* 0x0000000000a87947 */ /* 0x000fec0003800000 */
.L_x_16482:
[----:B------:R-:W-:-:S09]  /*20a0*/  UISETP.NE.AND UP0, UPT, UR4, 0x1c, UPT ;  /* 0x0000001c0400788c */ /* 0x000fd2000bf05270 */
[----:B------:R-:W-:Y:S05]  /*20b0*/  BRA.U !UP0, `(.L_x_16493) ;  /* 0x0000000108947547 */ /* 0x000fea000b800000 */
[----:B------:R-:W-:-:S09]  /*20c0*/  UISETP.NE.AND UP0, UPT, UR4, 0x1d, UPT ;  /* 0x0000001d0400788c */ /* 0x000fd2000bf05270 */
[----:B------:R-:W-:Y:S05]  /*20d0*/  BRA.U !UP0, `(.L_x_16494) ;  /* 0x00000001087c7547 */ /* 0x000fea000b800000 */
[----:B------:R-:W-:-:S09]  /*20e0*/  UISETP.NE.AND UP0, UPT, UR4, 0x2c, UPT ;  /* 0x0000002c0400788c */ /* 0x000fd2000bf05270 */
[----:B------:R-:W-:Y:S05]  /*20f0*/  BRA.U !UP0, `(.L_x_16495) ;  /* 0x0000000108487547 */ /* 0x000fea000b800000 */
.L_x_16469:
        /* <DEDUP_REMOVED lines=16> */
.L_x_16496:
[----:B------:R-:W-:Y:S01]  /*2200*/  PRMT R0, RZ, 0x7610, R0 ;  /* 0x00007610ff007816 */ /* 0x000fe20000000000 */
[----:B------:R-:W-:Y:S06]  /*2210*/  BRA `(.L_x_16470) ;  /* 0x0000000000487947 */ /* 0x000fec0003800000 */
.L_x_16495:
        /* <DEDUP_REMOVED lines=8> */
.L_x_16498:
[----:B------:R-:W-:Y:S05]  /*22a0*/  BSYNC.RECONVERGENT B0 ;  /* 0x0000000000007941 */ /* 0x000fea0003800200 */
.L_x_16497:
[----:B------:R-:W-:Y:S01]  /*22b0*/  F2FP.F16.F32.PACK_AB R0, RZ, R0 ;  /* 0x00000000ff00723e */ /* 0x000fe200000000ff */
[----:B------:R-:W-:Y:S06]  /*22c0*/  BRA `(.L_x_16470) ;  /* 0x00000000001c7947 */ /* 0x000fec0003800000 */
.L_x_16494:
[----:B------:R-:W2:Y:S02]  /*22d0*/  LDG.E.64 R2, desc[UR36][R2.64] ;  /* 0x0000002402027981 */ /* 0x000ea4000c1e1b00 */
[----:B--2---:R-:W0:Y:S02]  /*22e0*/  I2F.U64 R0, R2 ;  /* 0x0000000200007312 */ /* 0x004e240000301000 */
[----:B0-----:R-:W-:Y:S01]  /*22f0*/  F2FP.F16.F32.PACK_AB R0, RZ, R0 ;  /* 0x00000000ff00723e */ /* 0x001fe200000000ff */
[----:B------:R-:W-:Y:S06]  /*2300*/  BRA `(.L_x_16470) ;  /* 0x00000000000c7947 */ /* 0x000fec0003800000 */
.L_x_16493:
[----:B------:R-:W2:Y:S02]  /*2310*/  LDG.E R2, desc[UR36][R2.64] ;  /* 0x0000002402027981 */ /* 0x000ea4000c1e1900 */
[----:B--2---:R-:W-:-:S04]  /*2320*/  I2FP.F32.U32 R0, R2 ;  /* 0x0000000200007245 */ /* 0x004fc80000201000 */
[----:B------:R-:W-:-:S07]  /*2330*/  F2FP.F16.F32.PACK_AB R0, RZ, R0 ;  /* 0x00000000ff00723e */ /* 0x000fce00000000ff */
.L_x_16470:
[----:B------:R-:W0:Y:S01]  /*2340*/  LDCU.64 UR6, c[0x0][0x580] ;  /* 0x0000b000ff0677ac */ /* 0x000e220008000a00 */
[----:B-----5:R-:W-:Y:S01]  /*2350*/  HADD2.F32 R0, -RZ, R0.H0_H0 ;  /* 0x20000000ff007230 */ /* 0x020fe20000004100 */
[----:B------:R-:W2:Y:S01]  /*2360*/  LDCU UR5, c[0x0][0x594] ;  /* 0x0000b280ff0577ac */ /* 0x000ea20008000800 */
[----:B------:R-:W-:-:S04]  /*2370*/  UPRMT UR4, UR41, 0x9910, URZ ;  /* 0x0000991029047896 */ /* 0x000fc800080000ff */
[----:B------:R-:W-:Y:S01]  /*2380*/  UISETP.GT.AND UP0, UPT, UR4, 0x9, UPT ;  /* 0x000000090400788c */ /* 0x000fe2000bf04270 */
[----:B01----:R-:W-:Y:S01]  /*2390*/  IADD3 R2, P0, PT, R16, UR6, RZ ;  /* 0x0000000610027c10 */ /* 0x003fe2000ff1e0ff */
[----:B--2---:R-:W-:-:S04]  /*23a0*/  FMUL.FTZ R0, R0, UR5 ;  /* 0x0000000500007c20 */ /* 0x004fc80008410000 */
        /* <DEDUP_REMOVED lines=15> */
.L_x_16502:
[----:B------:R-:W-:-:S06]  /*24a0*/  HADD2.F32 R5, -RZ, R0.H0_H0 ;  /* 0x20000000ff057230 */ /* 0x000fcc0000004100 */
[----:B------:R-:W0:Y:S02]  /*24b0*/  F2I.S64.TRUNC R4, R5 ;  /* 0x0000000500047311 */ /* 0x000e24000020d900 */
[----:B0-----:R3:W-:Y:S01]  /*24c0*/  STG.E.U8 desc[UR36][R2.64], R4 ;  /* 0x0000000402007986 */ /* 0x0017e2000c101124 */
[----:B------:R-:W-:Y:S05]  /*24d0*/  BRA `(.L_x_16504) ;  /* 0x0000000c00707947 */ /* 0x000fea0003800000 */
.L_x_16501:
        /* <DEDUP_REMOVED lines=10> */
.L_x_16506:
[----:B------:R-:W-:-:S04]  /*2580*/  HADD2.F32 R0, -RZ, R0.H0_H0 ;  /* 0x20000000ff007230 */ /* 0x000fc80000004100 */
[----:B------:R-:W0:Y:S02]  /*2590*/  F2I.FTZ.TRUNC.NTZ R5, R0 ;  /* 0x0000000000057305 */ /* 0x000e24000021f100 */
[----:B0-----:R1:W-:Y:S01]  /*25a0*/  STG.E desc[UR36][R2.64], R5 ;  /* 0x0000000502007986 */ /* 0x0013e2000c101924 */
[----:B------:R-:W-:Y:S05]  /*25b0*/  BRA `(.L_x_16504) ;  /* 0x0000000c00387947 */ /* 0x000fea0003800000 */
.L_x_16505:
[----:B------:R-:W-:-:S04]  /*25c0*/  HADD2.F32 R0, -RZ, R0.H0_H0 ;  /* 0x20000000ff007230 */ /* 0x000fc80000004100 */
[----:B------:R-:W0:Y:S02]  /*25d0*/  F2I.FTZ.TRUNC.NTZ R5, R0 ;  /* 0x0000000000057305 */ /* 0x000e24000021f100 */
[----:B0-----:R2:W-:Y:S01]  /*25e0*/  STG.E.U16 desc[UR36][R2.64], R5 ;  /* 0x0000000502007986 */ /* 0x0015e2000c101524 */
[----:B------:R-:W-:Y:S05]  /*25f0*/  BRA `(.L_x_16504) ;  /* 0x0000000c00287947 */ /* 0x000fea0003800000 */
.L_x_16500:
        /* <DEDUP_REMOVED lines=9> */
.L_x_16508:
[----:B------:R0:W-:Y:S01]  /*2690*/  STG.E.U16 desc[UR36][R2.64], R0 ;  /* 0x0000000002007986 */ /* 0x0001e2000c101524 */
[----:B------:R-:W-:Y:S05]  /*26a0*/  BRA `(.L_x_16504) ;  /* 0x0000000800fc7947 */ /* 0x000fea0003800000 */
.L_x_16507:
        /* <DEDUP_REMOVED lines=10> */
.L_x_16510:
[----:B------:R-:W-:-:S05]  /*2750*/  HADD2.F32 R0, -RZ, R0.H0_H0 ;  /* 0x20000000ff007230 */ /* 0x000fca0000004100 */
[----:B------:R-:W-:-:S04]  /*2760*/  F2FP.F16.F32.PACK_AB R0, RZ, R0 ;  /* 0x00000000ff00723e */ /* 0x000fc800000000ff */
[----:B------:R-:W-:-:S05]  /*2770*/  PRMT R0, R0, 0x5410, RZ ;  /* 0x0000541000007816 */ /* 0x000fca00000000ff */
[----:B------:R0:W-:Y:S01]  /*2780*/  STG.E desc[UR36][R2.64], R0 ;  /* 0x0000000002007986 */ /* 0x0001e2000c101924 */
[----:B------:R-:W-:Y:S05]  /*2790*/  BRA `(.L_x_16504) ;  /* 0x0000000800c07947 */ /* 0x000fea0003800000 */
.L_x_16509:
[----:B------:R-:W-:-:S05]  /*27a0*/  HADD2.F32 R4, -RZ, R0.H0_H0 ;  /* 0x20000000ff047230 */ /* 0x000fca0000004100 */
[----:B------:R-:W-:-:S06]  /*27b0*/  FMUL.FTZ R4, R4, 1 ;  /* 0x3f80000004047820 */ /* 0x000fcc0000410000 */
[----:B------:R-:W0:Y:S02]  /*27c0*/  F2F.F64.F32 R4, R4 ;  /* 0x0000000400047310 */ /* 0x000e240000201800 */
[----:B0-----:R0:W-:Y:S01]  /*27d0*/  STG.E.64 desc[UR36][R2.64], R4 ;  /* 0x0000000402007986 */ /* 0x0011e2000c101b24 */
[----:B------:R-:W-:Y:S05]  /*27e0*/  BRA `(.L_x_16504) ;  /* 0x0000000800ac7947 */ /* 0x000fea0003800000 */
.L_x_16499:
        /* <DEDUP_REMOVED lines=13> */
.L_x_16513:
[----:B------:R-:W-:Y:S01]  /*28c0*/  HADD2.F32 R0, -RZ, R0.H0_H0 ;  /* 0x20000000ff007230 */ /* 0x000fe20000004100 */
[----:B------:R-:W-:-:S04]  /*28d0*/  CS2R R6, SRZ ;  /* 0x0000000000067805 */ /* 0x000fc8000001ff00 */
[----:B------:R-:W-:-:S04]  /*28e0*/  FMUL.FTZ R0, R0, 1 ;  /* 0x3f80000000007820 */ /* 0x000fc80000410000 */
[----:B------:R-:W0:Y:S02]  /*28f0*/  F2F.F64.F32 R4, R0 ;  /* 0x0000000000047310 */ /* 0x000e240000201800 */
[----:B0-----:R0:W-:Y:S01]  /*2900*/  STG.E.128 desc[UR36][R2.64], R4 ;  /* 0x0000000402007986 */ /* 0x0011e2000c101d24 */
[----:B------:R-:W-:Y:S05]  /*2910*/  BRA `(.L_x_16504) ;  /* 0x0000000800607947 */ /* 0x000fea0003800000 */
.L_x_16512:
        /* <DEDUP_REMOVED lines=19> */
.L_x_16517:
[----:B------:R-:W-:Y:S05]  /*2a50*/  BSYNC.RECONVERGENT B0 ;  /* 0x0000000000007941 */ /* 0x000fea0003800200 */
.L_x_16516:
[----:B------:R-:W-:-:S05]  /*2a60*/  LOP3.LUT R5, R0, 0x80, R5, 0xf8, !PT ;  /* 0x0000008000057812 */ /* 0x000fca00078ef805 */
[----:B------:R0:W-:Y:S01]  /*2a70*/  STG.E.U8 desc[UR36][R2.64], R5 ;  /* 0x0000000502007986 */ /* 0x0001e2000c101124 */
[----:B------:R-:W-:Y:S05]  /*2a80*/  BRA `(.L_x_16504) ;  /* 0x0000000800047947 */ /* 0x000fea0003800000 */
.L_x_16515:
        /* <DEDUP_REMOVED lines=15> */
.L_x_16519:
[----:B------:R-:W-:Y:S05]  /*2b80*/  BSYNC.RECONVERGENT B0 ;  /* 0x0000000000007941 */ /* 0x000fea0003800200 */
.L_x_16518:
[----:B------:R-:W-:-:S05]  /*2b90*/  LOP3.LUT R5, R0, 0x80, R5, 0xf8, !PT ;  /* 0x0000008000057812 */ /* 0x000fca00078ef805 */
[----:B------:R0:W-:Y:S01]  /*2ba0*/  STG.E.U8 desc[UR36][R2.64], R5 ;  /* 0x0000000502007986 */ /* 0x0001e2000c101124 */
[----:B------:R-:W-:Y:S05]  /*2bb0*/  BRA `(.L_x_16504) ;  /* 0x0000000400b87947 */ /* 0x000fea0003800000 */
.L_x_16514:
[----:B------:R-:W-:-:S05]  /*2bc0*/  HADD2.F32 R0, -RZ, R0.H0_H0 ;  /* 0x20000000ff007230 */ /* 0x000fca0000004100 */
[----:B------:R-:W-:-:S05]  /*2bd0*/  F2FP.BF16.F32.PACK_AB R0, RZ, R0 ;  /* 0x00000000ff00723e */ /* 0x000fca00000010ff */
[----:B------:R0:W-:Y:S01]  /*2be0*/  STG.E.U16 desc[UR36][R2.64], R0 ;  /* 0x0000000002007986 */ /* 0x0001e2000c101524 */
[----:B------:R-:W-:Y:S05]  /*2bf0*/  BRA `(.L_x_16504) ;  /* 0x0000000400a87947 */ /* 0x000fea0003800000 */
.L_x_16511:
        /* <DEDUP_REMOVED lines=12> */
.L_x_16522:
        /* <DEDUP_REMOVED lines=13> */
.L_x_16525:
[----:B------:R-:W-:-:S04]  /*2d90*/  SHF.R.U32.HI R0, RZ, 0x14, R5 ;  /* 0x00000014ff007819 */ /* 0x000fc80000011605 */
[----:B------:R-:W-:-:S04]  /*2da0*/  LOP3.LUT R0, R0, 0x1, RZ, 0xc0, !PT ;  /* 0x0000000100007812 */ /* 0x000fc800078ec0ff */
[----:B------:R-:W-:-:S04]  /*2db0*/  IADD3 R0, PT, PT, R5, 0x487ffff, R0 ;  /* 0x0487ffff05007810 */ /* 0x000fc80007ffe000 */
[----:B------:R-:W-:-:S04]  /*2dc0*/  SHF.R.U32.HI R0, RZ, 0x14, R0 ;  /* 0x00000014ff007819 */ /* 0x000fc80000011600 */
[----:B------:R-:W-:-:S07]  /*2dd0*/  LOP3.LUT R4, R0, 0xff, RZ, 0xc0, !PT ;  /* 0x000000ff00047812 */ /* 0x000fce00078ec0ff */
.L_x_16526:
[----:B------:R-:W-:-:S04]  /*2de0*/  SHF.R.U32.HI R5, RZ, 0x18, R5 ;  /* 0x00000018ff057819 */ /* 0x000fc80000011605 */
[----:B------:R-:W-:-:S04]  /*2df0*/  LOP3.LUT R4, R4, 0x80, R5, 0xf8, !PT ;  /* 0x0000008004047812 */ /* 0x000fc800078ef805 */
[----:B------:R-:W-:-:S07]  /*2e00*/  PRMT R0, R4, 0x7610, R0 ;  /* 0x0000761004007816 */ /* 0x000fce0000000000 */
.L_x_16524:
[----:B------:R-:W-:Y:S05]  /*2e10*/  BSYNC.RECONVERGENT B0 ;  /* 0x0000000000007941 */ /* 0x000fea0003800200 */
.L_x_16523:
[----:B------:R0:W-:Y:S01]  /*2e20*/  STG.E.U8 desc[UR36][R2.64], R0 ;  /* 0x0000000002007986 */ /* 0x0001e2000c101124 */
[----:B------:R-:W-:Y:S05]  /*2e30*/  BRA `(.L_x_16504) ;  /* 0x0000000400187947 */ /* 0x000fea0003800000 */
.L_x_16521:
        /* <DEDUP_REMOVED lines=13> */
.L_x_16529:
[----:B------:R-:W-:-:S04]  /*2f10*/  SHF.R.U32.HI R0, RZ, 0x15, R5 ;  /* 0x00000015ff007819 */ /* 0x000fc80000011605 */
[----:B------:R-:W-:-:S04]  /*2f20*/  LOP3.LUT R0, R0, 0x1, RZ, 0xc0, !PT ;  /* 0x0000000100007812 */ /* 0x000fc800078ec0ff */
[----:B------:R-:W-:-:S04]  /*2f30*/  IADD3 R0, PT, PT, R5, 0x88fffff, R0 ;  /* 0x088fffff05007810 */ /* 0x000fc80007ffe000 */
[----:B------:R-:W-:-:S04]  /*2f40*/  SHF.R.U32.HI R0, RZ, 0x15, R0 ;  /* 0x00000015ff007819 */ /* 0x000fc80000011600 */
[----:B------:R-:W-:-:S07]  /*2f50*/  LOP3.LUT R4, R0, 0xff, RZ, 0xc0, !PT ;  /* 0x000000ff00047812 */ /* 0x000fce00078ec0ff */
.L_x_16530:
[----:B------:R-:W-:-:S04]  /*2f60*/  SHF.R.U32.HI R5, RZ, 0x18, R5 ;  /* 0x00000018ff057819 */ /* 0x000fc80000011605 */
[----:B------:R-:W-:-:S04]  /*2f70*/  LOP3.LUT R4, R4, 0x80, R5, 0xf8, !PT ;  /* 0x0000008004047812 */ /* 0x000fc800078ef805 */
[----:B------:R-:W-:-:S07]  /*2f80*/  PRMT R0, R4, 0x7610, R0 ;  /* 0x0000761004007816 */ /* 0x000fce0000000000 */
.L_x_16528:
[----:B------:R-:W-:Y:S05]  /*2f90*/  BSYNC.RECONVERGENT B0 ;  /* 0x0000000000007941 */ /* 0x000fea0003800200 */
.L_x_16527:
[----:B------:R0:W-:Y:S01]  /*2fa0*/  STG.E.U8 desc[UR36][R2.64], R0 ;  /* 0x0000000002007986 */ /* 0x0001e2000c101124 */
[----:B------:R-:W-:Y:S05]  /*2fb0*/  BRA `(.L_x_16504) ;  /* 0x0000000000b87947 */ /* 0x000fea0003800000 */
.L_x_16520:
[----:B------:R-:W-:-:S09]  /*2fc0*/  UISETP.NE.AND UP0, UPT, UR4, 0x1c, UPT ;  /* 0x0000001c0400788c */ /* 0x000fd2000bf05270 */
[----:B------:R-:W-:Y:S05]  /*2fd0*/  BRA.U !UP0, `(.L_x_16531) ;  /* 0x0000000108a47547 */ /* 0x000fea000b800000 */
[----:B------:R-:W-:-:S09]  /*2fe0*/  UISETP.NE.AND UP0, UPT, UR4, 0x1d, UPT ;  /* 0x0000001d0400788c */ /* 0x000fd2000bf05270 */
[----:B------:R-:W-:Y:S05]  /*2ff0*/  BRA.U !UP0, `(.L_x_16532) ;  /* 0x00000001088c7547 */ /* 0x000fea000b800000 */
[----:B------:R-:W-:-:S09]  /*3000*/  UISETP.NE.AND UP0, UPT, UR4, 0x2c, UPT ;  /* 0x0000002c0400788c */ /* 0x000fd2000bf05270 */
[----:B------:R-:W-:Y:S05]  /*3010*/  BRA.U !UP0, `(.L_x_16533) ;  /* 0x0000000108447547 */ /* 0x000fea000b800000 */
.L_x_16503:
        /* <DEDUP_REMOVED lines=16> */
.L_x_16534:
[----:B------:R-:W-:Y:S05]  /*3120*/  BRA `(.L_x_16504) ;  /* 0x00000000005c7947 */ /* 0x000fea0003800000 */
.L_x_16533:
        /* <DEDUP_REMOVED lines=16> */
.L_x_16532:
[----:B------:R-:W-:-:S06]  /*3230*/  HADD2.F32 R4, -RZ, R0.H0_H0 ;  /* 0x20000000ff047230 */ /* 0x000fcc0000004100 */
[----:B------:R-:W0:Y:S02]  /*3240*/  F2I.U64.TRUNC R4, R4 ;  /* 0x0000000400047311 */ /* 0x000e24000020d800 */
[----:B0-----:R0:W-:Y:S01]  /*3250*/  STG.E.64 desc[UR36][R2.64], R4 ;  /* 0x0000000402007986 */ /* 0x0011e2000c101b24 */
[----:B------:R-:W-:Y:S05]  /*3260*/  BRA `(.L_x_16504) ;  /* 0x00000000000c7947 */ /* 0x000fea0003800000 */
.L_x_16531:
[----:B------:R-:W-:-:S04]  /*3270*/  HADD2.F32 R0, -RZ, R0.H0_H0 ;  /* 0x20000000ff007230 */ /* 0x000fc80000004100 */
[----:B------:R-:W0:Y:S02]  /*3280*/  F2I.FTZ.U32.TRUNC.NTZ R5, R0 ;  /* 0x0000000000057305 */ /* 0x000e24000021f000 */
[----:B0-----:R0:W-:Y:S02]  /*3290*/  STG.E desc[UR36][R2.64], R5 ;  /* 0x0000000502007986 */ /* 0x0011e4000c101924 */
.L_x_16504:
[----:B------:R-:W-:-:S07]  /*32a0*/  IADD3 R17, PT, PT, R17, 0x80, RZ ;  /* 0x0000008011117810 */ /* 0x000fce0007ffe0ff */
.L_x_16463:
[----:B------:R-:W-:Y:S05]  /*32b0*/  BSYNC.RECONVERGENT B6 ;  /* 0x0000000000067941 */ /* 0x000fea0003800200 */
.L_x_16462:
        /* <DEDUP_REMOVED lines=307> */
.L_x_16537:
        /* <DEDUP_REMOVED lines=18> */
.L_x_16541:
[----:B------:R-:W2:Y:S02]  /*4710*/  LDG.E.U8 R2, desc[UR36][R2.64] ;  /* 0x0000002402027981 */ /* 0x000ea4000c1e1100 */
[----:B--2---:R-:W-:-:S04]  /*4720*/  I2FP.F32.U32 R0, R2 ;  /* 0x0000000200007245 */ /* 0x004fc80000201000 */
[----:B------:R-:W-:Y:S01]  /*4730*/  F2FP.F16.F32.PACK_AB R0, RZ, R0 ;  /* 0x00000000ff00723e */ /* 0x000fe200000000ff */
[----:B------:R-:W-:Y:S06]  /*4740*/  BRA `(.L_x_16543) ;  /* 0x0000000c007c7947 */ /* 0x000fec0003800000 */
.L_x_16540:
        /* <DEDUP_REMOVED lines=10> */
.L_x_16545:
[----:B------:R-:W2:Y:S02]  /*47f0*/  LDG.E R2, desc[UR36][R2.64] ;  /* 0x0000002402027981 */ /* 0x000ea4000c1e1900 */
[----:B--2---:R-:W-:-:S04]  /*4800*/  I2FP.F32.S32 R0, R2 ;  /* 0x0000000200007245 */ /* 0x004fc80000201400 */
[----:B------:R-:W-:Y:S01]  /*4810*/  F2FP.F16.F32.PACK_AB R0, RZ, R0 ;  /* 0x00000000ff00723e */ /* 0x000fe200000000ff */
[----:B------:R-:W-:Y:S06]  /*4820*/  BRA `(.L_x_16543) ;  /* 0x0000000c00447947 */ /* 0x000fec0003800000 */
.L_x_16544:
[----:B------:R-:W2:Y:S02]  /*4830*/  LDG.E.U16 R2, desc[UR36][R2.64] ;  /* 0x0000002402027981 */ /* 0x000ea4000c1e1500 */
[----:B--2---:R-:W0:Y:S02]  /*4840*/  I2F.S16 R0, R2 ;  /* 0x0000000200007306 */ /* 0x004e240000101400 */
[----:B0-----:R-:W-:Y:S01]  /*4850*/  F2FP.F16.F32.PACK_AB R0, RZ, R0 ;  /* 0x00000000ff00723e */ /* 0x001fe200000000ff */
[----:B------:R-:W-:Y:S06]  /*4860*/  BRA `(.L_x_16543) ;  /* 0x0000000c00347947 */ /* 0x000fec0003800000 */
.L_x_16539:
        /* <DEDUP_REMOVED lines=9> */
.L_x_16547:
[----:B------:R1:W5:Y:S01]  /*4900*/  LDG.E.U16 R0, desc[UR36][R2.64] ;  /* 0x0000002402007981 */ /* 0x000362000c1e1500 */
[----:B------:R-:W-:Y:S05]  /*4910*/  BRA `(.L_x_16543) ;  /* 0x0000000c00087947 */ /* 0x000fea0003800000 */
.L_x_16546:
        /* <DEDUP_REMOVED lines=9> */
.L_x_16549:
[----:B------:R0:W5:Y:S01]  /*49b0*/  LDG.E.U16 R0, desc[UR36][R2.64] ;  /* 0x0000002402007981 */ /* 0x000162000c1e1500 */
[----:B------:R-:W-:Y:S05]  /*49c0*/  BRA `(.L_x_16543) ;  /* 0x0000000800dc7947 */ /* 0x000fea0003800000 */
.L_x_16548:
        /* <DEDUP_REMOVED lines=8> */
.L_x_16538:
        /* <DEDUP_REMOVED lines=13> */
.L_x_16552:
        /* <DEDUP_REMOVED lines=8> */
.L_x_16551:
        /* <DEDUP_REMOVED lines=27> */
.L_x_16554:
        /* <DEDUP_REMOVED lines=13> */
.L_x_16553:
[----:B------:R-:W2:Y:S02]  /*4e20*/  LDG.E.U16 R0, desc[UR36][R2.64] ;  /* 0x0000002402007981 */ /* 0x000ea4000c1e1500 */
[----:B--2---:R-:W-:-:S04]  /*4e30*/  SHF.L.U32 R0, R0, 0x10, RZ ;  /* 0x0000001000007819 */ /* 0x004fc800000006ff */
[----:B------:R-:W-:Y:S01]  /*4e40*/  F2FP.F16.F32.PACK_AB R0, RZ, R0 ;  /* 0x00000000ff00723e */ /* 0x000fe200000000ff */
[----:B------:R-:W-:Y:S06]  /*4e50*/  BRA `(.L_x_16543) ;  /* 0x0000000400b87947 */ /* 0x000fec0003800000 */
.L_x_16550:
        /* <DEDUP_REMOVED lines=12> */
.L_x_16557:
        /* <DEDUP_REMOVED lines=21> */
.L_x_16561:
[----:B------:R-:W-:Y:S05]  /*5070*/  BSYNC.RECONVERGENT B1 ;  /* 0x0000000000017941 */ /* 0x000fea0003800200 */
.L_x_16560:
[----:B------:R-:W-:Y:S01]  /*5080*/  IMAD.SHL.U32 R0, R0, 0x100000, RZ ;  /* 0x0010000000007824 */ /* 0x000fe200078e00ff */
[----:B------:R-:W-:-:S04]  /*5090*/  LEA R2, R2, 0x3b800000, 0x17 ;  /* 0x3b80000002027811 */ /* 0x000fc800078eb8ff */
[----:B------:R-:W-:-:S07]  /*50a0*/  LOP3.LUT R0, R2, R0, R7, 0xfe, !PT ;  /* 0x0000000002007212 */ /* 0x000fce00078efe07 */
.L_x_16559:
[----:B------:R-:W-:Y:S05]  /*50b0*/  BSYNC.RECONVERGENT B0 ;  /* 0x0000000000007941 */ /* 0x000fea0003800200 */
.L_x_16558:
[----:B------:R-:W-:Y:S01]  /*50c0*/  F2FP.F16.F32.PACK_AB R0, RZ, R0 ;  /* 0x00000000ff00723e */ /* 0x000fe200000000ff */
[----:B------:R-:W-:Y:S06]  /*50d0*/  BRA `(.L_x_16543) ;  /* 0x0000000400187947 */ /* 0x000fec0003800000 */
.L_x_16556:
        /* <DEDUP_REMOVED lines=21> */
.L_x_16565:
[----:B------:R-:W-:Y:S05]  /*5230*/  BSYNC.RECONVERGENT B1 ;  /* 0x0000000000017941 */ /* 0x000fea0003800200 */
.L_x_16564:
[----:B------:R-:W-:Y:S01]  /*5240*/  IMAD.SHL.U32 R0, R0, 0x200000, RZ ;  /* 0x0020000000007824 */ /* 0x000fe200078e00ff */
[----:B------:R-:W-:-:S04]  /*5250*/  LEA R2, R2, 0x37800000, 0x17 ;  /* 0x3780000002027811 */ /* 0x000fc800078eb8ff */
[----:B------:R-:W-:-:S07]  /*5260*/  LOP3.LUT R0, R2, R0, R7, 0xfe, !PT ;  /* 0x0000000002007212 */ /* 0x000fce00078efe07 */
.L_x_16563:
[----:B------:R-:W-:Y:S05]  /*5270*/  BSYNC.RECONVERGENT B0 ;  /* 0x0000000000007941 */ /* 0x000fea0003800200 */
.L_x_16562:
[----:B------:R-:W-:Y:S01]  /*5280*/  F2FP.F16.F32.PACK_AB R0, RZ, R0 ;  /* 0x00000000ff00723e */ /* 0x000fe200000000ff */
[----:B------:R-:W-:Y:S06]  /*5290*/  BRA `(.L_x_16543) ;  /* 0x0000000000a87947 */ /* 0x000fec0003800000 */
.L_x_16555:
        /* <DEDUP_REMOVED lines=14> */
.L_x_16569:
[----:B------:R-:W-:Y:S05]  /*5380*/  BSYNC.RECONVERGENT B0 ;  /* 0x0000000000007941 */ /* 0x000fea0003800200 */
.L_x_16568:
[----:B------:R-:W-:Y:S01]  /*5390*/  F2FP.F16.F32.PACK_AB R0, RZ, R0 ;  /* 0x00000000ff00723e */ /* 0x000fe200000000ff */
[----:B------:R-:W-:Y:S06]  /*53a0*/  BRA `(.L_x_16543) ;  /* 0x0000000000647947 */ /* 0x000fec0003800000 */
.L_x_16542:
        /* <DEDUP_REMOVED lines=16> */
.L_x_16570:
[----:B------:R-:W-:Y:S01]  /*54b0*/  PRMT R0, RZ, 0x7610, R0 ;  /* 0x00007610ff007816 */ /* 0x000fe20000000000 */
[----:B------:R-:W-:Y:S06]  /*54c0*/  BRA `(.L_x_16543) ;  /* 0x00000000001c7947 */ /* 0x000fec0003800000 */
.L_x_16567:
[----:B------:R-:W2:Y:S02]  /*54d0*/  LDG.E.64 R2, desc[UR36][R2.64] ;  /* 0x0000002402027981 */ /* 0x000ea4000c1e1b00 */
[----:B--2---:R-:W0:Y:S02]  /*54e0*/  I2F.U64 R0, R2 ;  /* 0x0000000200007312 */ /* 0x004e240000301000 */
[----:B0-----:R-:W-:Y:S01]  /*54f0*/  F2FP.F16.F32.PACK_AB R0, RZ, R0 ;  /* 0x00000000ff00723e */ /* 0x001fe200000000ff */
[----:B------:R-:W-:Y:S06]  /*5500*/  BRA `(.L_x_16543) ;  /* 0x00000000000c7947 */ /* 0x000fec0003800000 */
.L_x_16566:
[----:B------:R-:W2:Y:S02]  /*5510*/  LDG.E R2, desc[UR36][R2.64] ;  /* 0x0000002402027981 */ /* 0x000ea4000c1e1900 */
[----:B--2---:R-:W-:-:S04]  /*5520*/  I2FP.F32.U32 R0, R2 ;  /* 0x0000000200007245 */ /* 0x004fc80000201000 */
[----:B------:R-:W-:-:S07]  /*5530*/  F2FP.F16.F32.PACK_AB R0, RZ, R0 ;  /* 0x00000000ff00723e */ /* 0x000fce00000000ff */
.L_x_16543:
        /* <DEDUP_REMOVED lines=22> */
.L_x_16574:
[----:B------:R-:W-:-:S06]  /*56a0*/  HADD2.F32 R5, -RZ, R0.H0_H0 ;  /* 0x20000000ff057230 */ /* 0x000fcc0000004100 */
[----:B------:R-:W0:Y:S02]  /*56b0*/  F2I.S64.TRUNC R4, R5 ;  /* 0x0000000500047311 */ /* 0x000e24000020d900 */
[----:B0-----:R0:W-:Y:S01]  /*56c0*/  STG.E.U8 desc[UR36][R2.64], R4 ;  /* 0x0000000402007986 */ /* 0x0011e2000c101124 */
[----:B------:R-:W-:Y:S05]  /*56d0*/  BRA `(.L_x_16576) ;  /* 0x0000000c006c7947 */ /* 0x000fea0003800000 */
.L_x_16573:
        /* <DEDUP_REMOVED lines=10> */
.L_x_16578:
[----:B------:R-:W-:-:S04]  /*5780*/  HADD2.F32 R0, -RZ, R0.H0_H0 ;  /* 0x20000000ff007230 */ /* 0x000fc80000004100 */
[----:B------:R-:W0:Y:S02]  /*5790*/  F2I.FTZ.TRUNC.NTZ R5, R0 ;  /* 0x0000000000057305 */ /* 0x000e24000021f100 */
[----:B0-----:R0:W-:Y:S01]  /*57a0*/  STG.E desc[UR36][R2.64], R5 ;  /* 0x0000000502007986 */ /* 0x0011e2000c101924 */
[----:B------:R-:W-:Y:S05]  /*57b0*/  BRA `(.L_x_16576) ;  /* 0x0000000c00347947 */ /* 0x000fea0003800000 */
.L_x_16577:
[----:B------:R-:W-:-:S04]  /*57c0*/  HADD2.F32 R0, -RZ, R0.H0_H0 ;  /* 0x20000000ff007230 */ /* 0x000fc80000004100 */
[----:B------:R-:W0:Y:S02]  /*57d0*/  F2I.FTZ.TRUNC.NTZ R5, R0 ;  /* 0x0000000000057305 */ /* 0x000e24000021f100 */
[----:B0-----:R0:W-:Y:S01]  /*57e0*/  STG.E.U16 desc[UR36][R2.64], R5 ;  /* 0x0000000502007986 */ /* 0x0011e2000c101524 */
[----:B------:R-:W-:Y:S05]  /*57f0*/  BRA `(.L_x_16576) ;  /* 0x0000000c00247947 */ /* 0x000fea0003800000 */
.L_x_16572:
        /* <DEDUP_REMOVED lines=9> */
.L_x_16580:
[----:B------:R0:W-:Y:S01]  /*5890*/  STG.E.U16 desc[UR36][R2.64], R0 ;  /* 0x0000000002007986 */ /* 0x0001e2000c101524 */
[----:B------:R-:W-:Y:S05]  /*58a0*/  BRA `(.L_x_16576) ;  /* 0x0000000800f87947 */ /* 0x000fea0003800000 */
.L_x_16579:
        /* <DEDUP_REMOVED lines=10> */
.L_x_16582:
[----:B------:R-:W-:-:S05]  /*5950*/  HADD2.F32 R0, -RZ, R0.H0_H0 ;  /* 0x20000000ff007230 */ /* 0x000fca0000004100 */
[----:B------:R-:W-:-:S04]  /*5960*/  F2FP.F16.F32.PACK_AB R0, RZ, R0 ;  /* 0x00000000ff00723e */ /* 0x000fc800000000ff */
[----:B------:R-:W-:-:S05]  /*5970*/  PRMT R0, R0, 0x5410, RZ ;  /* 0x0000541000007816 */ /* 0x000fca00000000ff */
[----:B------:R0:W-:Y:S01]  /*5980*/  STG.E desc[UR36][R2.64], R0 ;  /* 0x0000000002007986 */ /* 0x0001e2000c101924 */
[----:B------:R-:W-:Y:S05]  /*5990*/  BRA `(.L_x_16576) ;  /* 0x0000000800bc7947 */ /* 0x000fea0003800000 */
.L_x_16581:
[----:B------:R-:W-:-:S05]  /*59a0*/  HADD2.F32 R4, -RZ, R0.H0_H0 ;  /* 0x20000000ff047230 */ /* 0x000fca0000004100 */
[----:B------:R-:W-:-:S06]  /*59b0*/  FMUL.FTZ R4, R4, 1 ;  /* 0x3f80000004047820 */ /* 0x000fcc0000410000 */
[----:B------:R-:W0:Y:S02]  /*59c0*/  F2F.F64.F32 R4, R4 ;  /* 0x0000000400047310 */ /* 0x000e240000201800 */
[----:B0-----:R0:W-:Y:S01]  /*59d0*/  STG.E.64 desc[UR36][R2.64], R4 ;  /* 0x0000000402007986 */ /* 0x0011e2000c101b24 */
[----:B------:R-:W-:Y:S05]  /*59e0*/  BRA `(.L_x_16576) ;  /* 0x0000000800a87947 */ /* 0x000fea0003800000 */
.L_x_16571:
        /* <DEDUP_REMOVED lines=14> */
.L_x_16586:
        /* <DEDUP_REMOVED lines=18> */
.L_x_16589:
[----:B------:R-:W-:-:S04]  /*5bf0*/  SHF.R.U32.HI R5, RZ, 0x18, R5 ;  /* 0x00000018ff057819 */ /* 0x000fc80000011605 */
[----:B------:R-:W-:-:S07]  /*5c00*/  LOP3.LUT R0, R0, 0x80, R5, 0xf8, !PT ;  /* 0x0000008000007812 */ /* 0x000fce00078ef805 */
.L_x_16588:
[----:B------:R-:W-:Y:S05]  /*5c10*/  BSYNC.RECONVERGENT B0 ;  /* 0x0000000000007941 */ /* 0x000fea0003800200 */
.L_x_16587:
[----:B------:R0:W-:Y:S01]  /*5c20*/  STG.E.U8 desc[UR36][R2.64], R0 ;  /* 0x0000000002007986 */ /* 0x0001e2000c101124 */
[----:B------:R-:W-:Y:S05]  /*5c30*/  BRA `(.L_x_16576) ;  /* 0x0000000800147947 */ /* 0x000fea0003800000 */
.L_x_16585:
        /* <DEDUP_REMOVED lines=18> */
.L_x_16592:
[----:B------:R-:W-:-:S04]  /*5d60*/  SHF.R.U32.HI R5, RZ, 0x18, R5 ;  /* 0x00000018ff057819 */ /* 0x000fc80000011605 */
[----:B------:R-:W-:-:S07]  /*5d70*/  LOP3.LUT R0, R0, 0x80, R5, 0xf8, !PT ;  /* 0x0000008000007812 */ /* 0x000fce00078ef805 */
.L_x_16591:
[----:B------:R-:W-:Y:S05]  /*5d80*/  BSYNC.RECONVERGENT B0 ;  /* 0x0000000000007941 */ /* 0x000fea0003800200 */
.L_x_16590:
[----:B------:R0:W-:Y:S01]  /*5d90*/  STG.E.U8 desc[UR36][R2.64], R0 ;  /* 0x0000000002007986 */ /* 0x0001e2000c101124 */
[----:B------:R-:W-:Y:S05]  /*5da0*/  BRA `(.L_x_16576) ;  /* 0x0000000400b87947 */ /* 0x000fea0003800000 */
.L_x_16584:
        /* <DEDUP_REMOVED lines=22> */
.L_x_16594:
[----:B------:R-:W-:-:S06]  /*5f10*/  HADD2.F32 R4, -RZ, R0.H0_H0 ;  /* 0x20000000ff047230 */ /* 0x000fcc0000004100 */
[----:B------:R-:W0:Y:S02]  /*5f20*/  F2I.U64.TRUNC R4, R4 ;  /* 0x0000000400047311 */ /* 0x000e24000020d800 */
[----:B0-----:R0:W-:Y:S01]  /*5f30*/  STG.E.64 desc[UR36][R2.64], R4 ;  /* 0x0000000402007986 */ /* 0x0011e2000c101b24 */
[----:B------:R-:W-:Y:S05]  /*5f40*/  BRA `(.L_x_16576) ;  /* 0x0000000400507947 */ /* 0x000fea0003800000 */
.L_x_16593:
[----:B------:R-:W-:-:S04]  /*5f50*/  HADD2.F32 R0, -RZ, R0.H0_H0 ;  /* 0x20000000ff007230 */ /* 0x000fc80000004100 */
[----:B------:R-:W0:Y:S02]  /*5f60*/  F2I.FTZ.U32.TRUNC.NTZ R5, R0 ;  /* 0x0000000000057305 */ /* 0x000e24000021f000 */
[----:B0-----:R0:W-:Y:S01]  /*5f70*/  STG.E desc[UR36][R2.64], R5 ;  /* 0x0000000502007986 */ /* 0x0011e2000c101924 */
[----:B------:R-:W-:Y:S05]  /*5f80*/  BRA `(.L_x_16576) ;  /* 0x0000000400407947 */ /* 0x000fea0003800000 */
.L_x_16583:
        /* <DEDUP_REMOVED lines=11> */
.L_x_16596:
[----:B------:R-:W-:Y:S01]  /*6040*/  HADD2.F32 R0, -RZ, R0.H0_H0 ;  /* 0x20000000ff007230 */ /* 0x000fe20000004100 */
[----:B------:R-:W-:-:S04]  /*6050*/  CS2R R6, SRZ ;  /* 0x0000000000067805 */ /* 0x000fc8000001ff00 */
[----:B------:R-:W-:-:S04]  /*6060*/  FMUL.FTZ R0, R0, 1 ;  /* 0x3f80000000007820 */ /* 0x000fc80000410000 */
[----:B------:R-:W0:Y:S02]  /*6070*/  F2F.F64.F32 R4, R0 ;  /* 0x0000000000047310 */ /* 0x000e240000201800 */
[----:B0-----:R4:W-:Y:S01]  /*6080*/  STG.E.128 desc[UR36][R2.64], R4 ;  /* 0x0000000402007986 */ /* 0x0019e2000c101d24 */
[----:B------:R-:W-:Y:S05]  /*6090*/  BRA `(.L_x_16576) ;  /* 0x0000000000fc7947 */ /* 0x000fea0003800000 */
.L_x_16595:
[----:B------:R-:W-:-:S09]  /*60a0*/  UISETP.NE.AND UP0, UPT, UR4, 0xf, UPT ;  /* 0x0000000f0400788c */ /* 0x000fd2000bf05270 */
[----:B------:R-:W-:Y:S05]  /*60b0*/  BRA.U !UP0, `(.L_x_16597) ;  /* 0x0000000108e87547 */ /* 0x000fea000b800000 */
[----:B------:R-:W-:-:S09]  /*60c0*/  UISETP.NE.AND UP0, UPT, UR4, 0x17, UPT ;  /* 0x000000170400788c */ /* 0x000fd2000bf05270 */
[----:B------:R-:W-:Y:S05]  /*60d0*/  BRA.U !UP0, `(.L_x_16598) ;  /* 0x0000000108907547 */ /* 0x000fea000b800000 */
[----:B------:R-:W-:-:S09]  /*60e0*/  UISETP.NE.AND UP0, UPT, UR4, 0x18, UPT ;  /* 0x000000180400788c */ /* 0x000fd2000bf05270 */
[----:B------:R-:W-:Y:S05]  /*60f0*/  BRA.U !UP0, `(.L_x_16599) ;  /* 0x0000000108447547 */ /* 0x000fea000b800000 */
.L_x_16575:
        /* <DEDUP_REMOVED lines=16> */
.L_x_16600:
[----:B------:R-:W-:Y:S05]  /*6200*/  BRA `(.L_x_16576) ;  /* 0x0000000000a07947 */ /* 0x000fea0003800000 */
.L_x_16599:
        /* <DEDUP_REMOVED lines=13> */
.L_x_16602:
[----:B------:R-:W-:Y:S05]  /*62e0*/  BSYNC.RECONVERGENT B0 ;  /* 0x0000000000007941 */ /* 0x000fea0003800200 */
.L_x_16601:
[----:B------:R-:W-:-:S05]  /*62f0*/  LOP3.LUT R5, R0, 0x80, R5, 0xf8, !PT ;  /* 0x0000008000057812 */ /* 0x000fca00078ef805 */
[----:B------:R2:W-:Y:S01]  /*6300*/  STG.E.U8 desc[UR36][R2.64], R5 ;  /* 0x0000000502007986 */ /* 0x0005e2000c101124 */
[----:B------:R-:W-:Y:S05]  /*6310*/  BRA `(.L_x_16576) ;  /* 0x00000000005c7947 */ /* 0x000fea0003800000 */
.L_x_16598:
        /* <DEDUP_REMOVED lines=12> */
.L_x_16604:
[----:B------:R-:W-:Y:S01]  /*63e0*/  IMAD.MOV.U32 R0, RZ, RZ, 0x7f ;  /* 0x0000007fff007424 */ /* 0x000fe200078e00ff */
[----:B------:R-:W-:-:S04]  /*63f0*/  ISETP.GT.U32.AND P0, PT, R4, 0x7f800000, PT ;  /* 0x7f8000000400780c */ /* 0x000fc80003f04070 */
[----:B------:R-:W-:-:S09]  /*6400*/  SEL R0, R0, 0x7c, P0 ;  /* 0x0000007c00007807 */ /* 0x000fd20000000000 */
.L_x_16605:
[----:B------:R-:W-:Y:S05]  /*6410*/  BSYNC.RECONVERGENT B0 ;  /* 0x0000000000007941 */ /* 0x000fea0003800200 */
.L_x_16603:
[----:B------:R-:W-:-:S04]  /*6420*/  SHF.R.U32.HI R5, RZ, 0x18, R5 ;  /* 0x00000018ff057819 */ /* 0x000fc80000011605 */
[----:B------:R-:W-:-:S05]  /*6430*/  LOP3.LUT R5, R0, 0x80, R5, 0xf8, !PT ;  /* 0x0000008000057812 */ /* 0x000fca00078ef805 */
[----:B------:R1:W-:Y:S01]  /*6440*/  STG.E.U8 desc[UR36][R2.64], R5 ;  /* 0x0000000502007986 */ /* 0x0003e2000c101124 */
[----:B------:R-:W-:Y:S05]  /*6450*/  BRA `(.L_x_16576) ;  /* 0x00000000000c7947 */ /* 0x000fea0003800000 */
.L_x_16597:
[----:B------:R-:W-:-:S05]  /*6460*/  HADD2.F32 R0, -RZ, R0.H0_H0 ;  /* 0x20000000ff007230 */ /* 0x000fca0000004100 */
[----:B------:R-:W-:-:S05]  /*6470*/  F2FP.BF16.F32.PACK_AB R0, RZ, R0 ;  /* 0x00000000ff00723e */ /* 0x000fca00000010ff */
[----:B------:R0:W-:Y:S02]  /*6480*/  STG.E.U16 desc[UR36][R2.64], R0 ;  /* 0x0000000002007986 */ /* 0x0001e4000c101524 */
.L_x_16576:
[----:B------:R-:W-:-:S07]  /*6490*/  VIADD R17, R17, 0x80 ;  /* 0x0000008011117836 */ /* 0x000fce0000000000 */
.L_x_16536:
[----:B------:R-:W-:Y:S05]  /*64a0*/  BSYNC.RECONVERGENT B6 ;  /* 0x0000000000067941 */ /* 0x000fea0003800200 */
.L_x_16535:
        /* <DEDUP_REMOVED lines=307> */
.L_x_16608:
        /* <DEDUP_REMOVED lines=18> */
.L_x_16612:
[----:B------:R-:W2:Y:S02]  /*7900*/  LDG.E.U8 R2, desc[UR36][R2.64] ;  /* 0x0000002402027981 */ /* 0x000ea4000c1e1100 */
[----:B--2---:R-:W-:-:S04]  /*7910*/  I2FP.F32.U32 R0, R2 ;  /* 0x0000000200007245 */ /* 0x004fc80000201000 */
[----:B------:R-:W-:Y:S01]  /*7920*/  F2FP.F16.F32.PACK_AB R0, RZ, R0 ;  /* 0x00000000ff00723e */ /* 0x000fe200000000ff */
[----:B------:R-:W-:Y:S06]  /*7930*/  BRA `(.L_x_16614) ;  /* 0x0000000c007c7947 */ /* 0x000fec0003800000 */
.L_x_16611:
        /* <DEDUP_REMOVED lines=10> */
.L_x_16616:
[----:B------:R-:W2:Y:S02]  /*79e0*/  LDG.E R2, desc[UR36][R2.64] ;  /* 0x0000002402027981 */ /* 0x000ea4000c1e1900 */
[----:B--2---:R-:W-:-:S04]  /*79f0*/  I2FP.F32.S32 R0, R2 ;  /* 0x0000000200007245 */ /* 0x004fc80000201400 */
[----:B------:R-:W-:Y:S01]  /*7a00*/  F2FP.F16.F32.PACK_AB R0, RZ, R0 ;  /* 0x00000000ff00723e */ /* 0x000fe200000000ff */
[----:B------:R-:W-:Y:S06]  /*7a10*/  BRA `(.L_x_16614) ;  /* 0x0000000c00447947 */ /* 0x000fec0003800000 */
.L_x_16615:
[----:B------:R-:W2:Y:S02]  /*7a20*/  LDG.E.U16 R2, desc[UR36][R2.64] ;  /* 0x0000002402027981 */ /* 0x000ea4000c1e1500 */
[----:B--2---:R-:W0:Y:S02]  /*7a30*/  I2F.S16 R0, R2 ;  /* 0x0000000200007306 */ /* 0x004e240000101400 */
[----:B0-----:R-:W-:Y:S01]  /*7a40*/  F2FP.F16.F32.PACK_AB R0, RZ, R0 ;  /* 0x00000000ff00723e */ /* 0x001fe200000000ff */
[----:B------:R-:W-:Y:S06]  /*7a50*/  BRA `(.L_x_16614) ;  /* 0x0000000c00347947 */ /* 0x000fec0003800000 */
.L_x_16610:
        /* <DEDUP_REMOVED lines=9> */
.L_x_16618:
[----:B------:R1:W5:Y:S01]  /*7af0*/  LDG.E.U16 R0, desc[UR36][R2.64] ;  /* 0x0000002402007981 */ /* 0x000362000c1e1500 */
[----:B------:R-:W-:Y:S05]  /*7b00*/  BRA `(.L_x_16614) ;  /* 0x0000000c00087947 */ /* 0x000fea0003800000 */
.L_x_16617:
        /* <DEDUP_REMOVED lines=9> */
.L_x_16620:
[----:B------:R0:W5:Y:S01]  /*7ba0*/  LDG.E.U16 R0, desc[UR36][R2.64] ;  /* 0x0000002402007981 */ /* 0x000162000c1e1500 */
[----:B------:R-:W-:Y:S05]  /*7bb0*/  BRA `(.L_x_16614) ;  /* 0x0000000800dc7947 */ /* 0x000fea0003800000 */
.L_x_16619:
        /* <DEDUP_REMOVED lines=8> */
.L_x_16609:
        /* <DEDUP_REMOVED lines=13> */
.L_x_16623:
        /* <DEDUP_REMOVED lines=8> */
.L_x_16622:
        /* <DEDUP_REMOVED lines=27> */
.L_x_16625:
        /* <DEDUP_REMOVED lines=13> */
.L_x_16624:
[----:B------:R-:W2:Y:S02]  /*8010*/  LDG.E.U16 R0, desc[UR36][R2.64] ;  /* 0x0000002402007981 */ /* 0x000ea4000c1e1500 */
[----:B--2---:R-:W-:-:S05]  /*8020*/  IMAD.U32 R0, R0, 0x10000, RZ ;  /* 0x0001000000007824 */ /* 0x004fca00078e00ff */
[----:B------:R-:W-:Y:S01]  /*8030*/  F2FP.F16.F32.PACK_AB R0, RZ, R0 ;  /* 0x00000000ff00723e */ /* 0x000fe200000000ff */
[----:B------:R-:W-:Y:S06]  /*8040*/  BRA `(.L_x_16614) ;  /* 0x0000000400b87947 */ /* 0x000fec0003800000 */
.L_x_16621:
        /* <DEDUP_REMOVED lines=12> */
.L_x_16628:
        /* <DEDUP_REMOVED lines=21> */
.L_x_16632:
[----:B------:R-:W-:Y:S05]  /*8260*/  BSYNC.RECONVERGENT B1 ;  /* 0x0000000000017941 */ /* 0x000fea0003800200 */
.L_x_16631:
[----:B------:R-:W-:Y:S01]  /*8270*/  IMAD.SHL.U32 R0, R0, 0x100000, RZ ;  /* 0x0010000000007824 */ /* 0x000fe200078e00ff */
[----:B------:R-:W-:-:S04]  /*8280*/  LEA R2, R2, 0x3b800000, 0x17 ;  /* 0x3b80000002027811 */ /* 0x000fc800078eb8ff */
[----:B------:R-:W-:-:S07]  /*8290*/  LOP3.LUT R0, R2, R0, R7, 0xfe, !PT ;  /* 0x0000000002007212 */ /* 0x000fce00078efe07 */
.L_x_16630:
[----:B------:R-:W-:Y:S05]  /*82a0*/  BSYNC.RECONVERGENT B0 ;  /* 0x0000000000007941 */ /* 0x000fea0003800200 */
.L_x_16629:
[----:B------:R-:W-:Y:S01]  /*82b0*/  F2FP.F16.F32.PACK_AB R0, RZ, R0 ;  /* 0x00000000ff00723e */ /* 0x000fe200000000ff */
[----:B------:R-:W-:Y:S06]  /*82c0*/  BRA `(.L_x_16614) ;  /* 0x0000000400187947 */ /* 0x000fec0003800000 */
.L_x_16627:
        /* <DEDUP_REMOVED lines=21> */
.L_x_16636:
[----:B------:R-:W-:Y:S05]  /*8420*/  BSYNC.RECONVERGENT B1 ;  /* 0x0000000000017941 */ /* 0x000fea0003800200 */
.L_x_16635:
[----:B------:R-:W-:Y:S02]  /*8430*/  SHF.L.U32 R0, R0, 0x15, RZ ;  /* 0x0000001500007819 */ /* 0x000fe400000006ff */
[----:B------:R-:W-:-:S04]  /*8440*/  LEA R2, R2, 0x37800000, 0x17 ;  /* 0x3780000002027811 */ /* 0x000fc800078eb8ff */
[----:B------:R-:W-:-:S07]  /*8450*/  LOP3.LUT R0, R2, R0, R7, 0xfe, !PT ;  /* 0x0000000002007212 */ /* 0x000fce00078efe07 */
.L_x_16634:
[----:B------:R-:W-:Y:S05]  /*8460*/  BSYNC.RECONVERGENT B0 ;  /* 0x0000000000007941 */ /* 0x000fea0003800200 */
.L_x_16633:
[----:B------:R-:W-:Y:S01]  /*8470*/  F2FP.F16.F32.PACK_AB R0, RZ, R0 ;  /* 0x00000000ff00723e */ /* 0x000fe200000000ff */
[----:B------:R-:W-:Y:S06]  /*8480*/  BRA `(.L_x_16614) ;  /* 0x0000000000a87947 */ /* 0x000fec0003800000 */
.L_x_16626:
        /* <DEDUP_REMOVED lines=14> */
.L_x_16640:
[----:B------:R-:W-:Y:S05]  /*8570*/  BSYNC.RECONVERGENT B0 ;  /* 0x0000000000007941 */ /* 0x000fea0003800200 */
.L_x_16639:
[----:B------:R-:W-:Y:S01]  /*8580*/  F2FP.F16.F32.PACK_AB R0, RZ, R0 ;  /* 0x00000000ff00723e */ /* 0x000fe200000000ff */
[----:B------:R-:W-:Y:S06]  /*8590*/  BRA `(.L_x_16614) ;  /* 0x0000000000647947 */ /* 0x000fec0003800000 */
.L_x_16613:
        /* <DEDUP_REMOVED lines=16> */
.L_x_16641:
[----:B------:R-:W-:Y:S01]  /*86a0*/  PRMT R0, RZ, 0x7610, R0 ;  /* 0x00007610ff007816 */ /* 0x000fe20000000000 */
[----:B------:R-:W-:Y:S06]  /*86b0*/  BRA `(.L_x_16614) ;  /* 0x00000000001c7947 */ /* 0x000fec0003800000 */
.L_x_16638:
[----:B------:R-:W2:Y:S02]  /*86c0*/  LDG.E.64 R2, desc[UR36][R2.64] ;  /* 0x0000002402027981 */ /* 0x000ea4000c1e1b00 */
[----:B--2---:R-:W0:Y:S02]  /*86d0*/  I2F.U64 R0, R2 ;  /* 0x0000000200007312 */ /* 0x004e240000301000 */
[----:B0-----:R-:W-:Y:S01]  /*86e0*/  F2FP.F16.F32.PACK_AB R0, RZ, R0 ;  /* 0x00000000ff00723e */ /* 0x001fe200000000ff */
[----:B------:R-:W-:Y:S06]  /*86f0*/  BRA `(.L_x_16614) ;  /* 0x00000000000c7947 */ /* 0x000fec0003800000 */
.L_x_16637:
[----:B------:R-:W2:Y:S02]  /*8700*/  LDG.E R2, desc[UR36][R2.64] ;  /* 0x0000002402027981 */ /* 0x000ea4000c1e1900 */
[----:B--2---:R-:W-:-:S04]  /*8710*/  I2FP.F32.U32 R0, R2 ;  /* 0x0000000200007245 */ /* 0x004fc80000201000 */
[----:B------:R-:W-:-:S07]  /*8720*/  F2FP.F16.F32.PACK_AB R0, RZ, R0 ;  /* 0x00000000ff00723e */ /* 0x000fce00000000ff */
.L_x_16614:
        /* <DEDUP_REMOVED lines=22> */
.L_x_16645:
[----:B------:R-:W-:-:S06]  /*8890*/  HADD2.F32 R5, -RZ, R0.H0_H0 ;  /* 0x20000000ff057230 */ /* 0x000fcc0000004100 */
[----:B------:R-:W0:Y:S02]  /*88a0*/  F2I.S64.TRUNC R4, R5 ;  /* 0x0000000500047311 */ /* 0x000e24000020d900 */
[----:B0-----:R4:W-:Y:S01]  /*88b0*/  STG.E.U8 desc[UR36][R2.64], R4 ;  /* 0x0000000402007986 */ /* 0x0019e2000c101124 */
[----:B------:R-:W-:Y:S05]  /*88c0*/  BRA `(.L_x_16647) ;  /* 0x0000000c006c7947 */ /* 0x000fea0003800000 */
.L_x_16644:
        /* <DEDUP_REMOVED lines=10> */
.L_x_16649:
[----:B------:R-:W-:-:S04]  /*8970*/  HADD2.F32 R0, -RZ, R0.H0_H0 ;  /* 0x20000000ff007230 */ /* 0x000fc80000004100 */
[----:B------:R-:W0:Y:S02]  /*8980*/  F2I.FTZ.TRUNC.NTZ R5, R0 ;  /* 0x0000000000057305 */ /* 0x000e24000021f100 */
[----:B0-----:R2:W-:Y:S01]  /*8990*/  STG.E desc[UR36][R2.64], R5 ;  /* 0x0000000502007986 */ /* 0x0015e2000c101924 */
[----:B------:R-:W-:Y:S05]  /*89a0*/  BRA `(.L_x_16647) ;  /* 0x0000000c00347947 */ /* 0x000fea0003800000 */
.L_x_16648:
[----:B------:R-:W-:-:S04]  /*89b0*/  HADD2.F32 R0, -RZ, R0.H0_H0 ;  /* 0x20000000ff007230 */ /* 0x000fc80000004100 */
[----:B------:R-:W0:Y:S02]  /*89c0*/  F2I.FTZ.TRUNC.NTZ R5, R0 ;  /* 0x0000000000057305 */ /* 0x000e24000021f100 */
[----:B0-----:R0:W-:Y:S01]  /*89d0*/  STG.E.U16 desc[UR36][R2.64], R5 ;  /* 0x0000000502007986 */ /* 0x0011e2000c101524 */
[----:B------:R-:W-:Y:S05]  /*89e0*/  BRA `(.L_x_16647) ;  /* 0x0000000c00247947 */ /* 0x000fea0003800000 */
.L_x_16643:
        /* <DEDUP_REMOVED lines=9> */
.L_x_16651:
[----:B------:R0:W-:Y:S01]  /*8a80*/  STG.E.U16 desc[UR36][R2.64], R0 ;  /* 0x0000000002007986 */ /* 0x0001e2000c101524 */
[----:B------:R-:W-:Y:S05]  /*8a90*/  BRA `(.L_x_16647) ;  /* 0x0000000800f87947 */ /* 0x000fea0003800000 */
.L_x_16650:
        /* <DEDUP_REMOVED lines=10> */
.L_x_16653:
[----:B------:R-:W-:-:S05]  /*8b40*/  HADD2.F32 R0, -RZ, R0.H0_H0 ;  /* 0x20000000ff007230 */ /* 0x000fca0000004100 */
[----:B------:R-:W-:-:S04]  /*8b50*/  F2FP.F16.F32.PACK_AB R0, RZ, R0 ;  /* 0x00000000ff00723e */ /* 0x000fc800000000ff */
[----:B------:R-:W-:-:S05]  /*8b60*/  PRMT R0, R0, 0x5410, RZ ;  /* 0x0000541000007816 */ /* 0x000fca00000000ff */
[----:B------:R0:W-:Y:S01]  /*8b70*/  STG.E desc[UR36][R2.64], R0 ;  /* 0x0000000002007986 */ /* 0x0001e2000c101924 */
[----:B------:R-:W-:Y:S05]  /*8b80*/  BRA `(.L_x_16647) ;  /* 0x0000000800bc7947 */ /* 0x000fea0003800000 */
.L_x_16652:
[----:B------:R-:W-:-:S05]  /*8b90*/  HADD2.F32 R4, -RZ, R0.H0_H0 ;  /* 0x20000000ff047230 */ /* 0x000fca0000004100 */
[----:B------:R-:W-:-:S06]  /*8ba0*/  FMUL.FTZ R4, R4, 1 ;  /* 0x3f80000004047820 */ /* 0x000fcc0000410000 */
[----:B------:R-:W0:Y:S02]  /*8bb0*/  F2F.F64.F32 R4, R4 ;  /* 0x0000000400047310 */ /* 0x000e240000201800 */
[----:B0-----:R0:W-:Y:S01]  /*8bc0*/  STG.E.64 desc[UR36][R2.64], R4 ;  /* 0x0000000402007986 */ /* 0x0011e2000c101b24 */
[----:B------:R-:W-:Y:S05]  /*8bd0*/  BRA `(.L_x_16647) ;  /* 0x0000000800a87947 */ /* 0x000fea0003800000 */
.L_x_16642:
        /* <DEDUP_REMOVED lines=14> */
.L_x_16657:
        /* <DEDUP_REMOVED lines=18> */
.L_x_16660:
[----:B------:R-:W-:-:S04]  /*8de0*/  SHF.R.U32.HI R5, RZ, 0x18, R5 ;  /* 0x00000018ff057819 */ /* 0x000fc80000011605 */
[----:B------:R-:W-:-:S07]  /*8df0*/  LOP3.LUT R0, R0, 0x80, R5, 0xf8, !PT ;  /* 0x0000008000007812 */ /* 0x000fce00078ef805 */
.L_x_16659:
[----:B------:R-:W-:Y:S05]  /*8e00*/  BSYNC.RECONVERGENT B0 ;  /* 0x0000000000007941 */ /* 0x000fea0003800200 */
.L_x_16658:
[----:B------:R0:W-:Y:S01]  /*8e10*/  STG.E.U8 desc[UR36][R2.64], R0 ;  /* 0x0000000002007986 */ /* 0x0001e2000c101124 */
[----:B------:R-:W-:Y:S05]  /*8e20*/  BRA `(.L_x_16647) ;  /* 0x0000000800147947 */ /* 0x000fea0003800000 */
.L_x_16656:
        /* <DEDUP_REMOVED lines=18> */
.L_x_16663:
[----:B------:R-:W-:-:S04]  /*8f50*/  SHF.R.U32.HI R5, RZ, 0x18, R5 ;  /* 0x00000018ff057819 */ /* 0x000fc80000011605 */
[----:B------:R-:W-:-:S07]  /*8f60*/  LOP3.LUT R0, R0, 0x80, R5, 0xf8, !PT ;  /* 0x0000008000007812 */ /* 0x000fce00078ef805 */
.L_x_16662:
[----:B------:R-:W-:Y:S05]  /*8f70*/  BSYNC.RECONVERGENT B0 ;  /* 0x0000000000007941 */ /* 0x000fea0003800200 */
.L_x_16661:
[----:B------:R0:W-:Y:S01]  /*8f80*/  STG.E.U8 desc[UR36][R2.64], R0 ;  /* 0x0000000002007986 */ /* 0x0001e2000c101124 */
[----:B------:R-:W-:Y:S05]  /*8f90*/  BRA `(.L_x_16647) ;  /* 0x0000000400b87947 */ /* 0x000fea0003800000 */
.L_x_16655:
        /* <DEDUP_REMOVED lines=22> */
.L_x_16665:
[----:B------:R-:W-:-:S06]  /*9100*/  HADD2.F32 R4, -RZ, R0.H0_H0 ;  /* 0x20000000ff047230 */ /* 0x000fcc0000004100 */
[----:B------:R-:W0:Y:S02]  /*9110*/  F2I.U64.TRUNC R4, R4 ;  /* 0x0000000400047311 */ /* 0x000e24000020d800 */
[----:B0-----:R0:W-:Y:S01]  /*9120*/  STG.E.64 desc[UR36][R2.64], R4 ;  /* 0x0000000402007986 */ /* 0x0011e2000c101b24 */
[----:B------:R-:W-:Y:S05]  /*9130*/  BRA `(.L_x_16647) ;  /* 0x0000000400507947 */ /* 0x000fea0003800000 */
.L_x_16664:
[----:B------:R-:W-:-:S04]  /*9140*/  HADD2.F32 R0, -RZ, R0.H0_H0 ;  /* 0x20000000ff007230 */ /* 0x000fc80000004100 */
[----:B------:R-:W0:Y:S02]  /*9150*/  F2I.FTZ.U32.TRUNC.NTZ R5, R0 ;  /* 0x0000000000057305 */ /* 0x000e24000021f000 */
[----:B0-----:R0:W-:Y:S01]  /*9160*/  STG.E desc[UR36][R2.64], R5 ;  /* 0x0000000502007986 */ /* 0x0011e2000c101924 */
[----:B------:R-:W-:Y:S05]  /*9170*/  BRA `(.L_x_16647) ;  /* 0x0000000400407947 */ /* 0x000fea0003800000 */
.L_x_16654:
        /* <DEDUP_REMOVED lines=11> */
.L_x_16667:
[----:B------:R-:W-:Y:S01]  /*9230*/  HADD2.F32 R0, -RZ, R0.H0_H0 ;  /* 0x20000000ff007230 */ /* 0x000fe20000004100 */
[----:B------:R-:W-:-:S04]  /*9240*/  CS2R R6, SRZ ;  /* 0x0000000000067805 */ /* 0x000fc8000001ff00 */
[----:B------:R-:W-:-:S04]  /*9250*/  FMUL.FTZ R0, R0, 1 ;  /* 0x3f80000000007820 */ /* 0x000fc80000410000 */
[----:B------:R-:W0:Y:S02]  /*9260*/  F2F.F64.F32 R4, R0 ;  /* 0x0000000000047310 */ /* 0x000e240000201800 */
[----:B0-----:R0:W-:Y:S01]  /*9270*/  STG.E.128 desc[UR36][R2.64], R4 ;  /* 0x0000000402007986 */ /* 0x0011e2000c101d24 */
[----:B------:R-:W-:Y:S05]  /*9280*/  BRA `(.L_x_16647) ;  /* 0x0000000000fc7947 */ /* 0x000fea0003800000 */
.L_x_16666:
[----:B------:R-:W-:-:S09]  /*9290*/  UISETP.NE.AND UP0, UPT, UR4, 0xf, UPT ;  /* 0x0000000f0400788c */ /* 0x000fd2000bf05270 */
[----:B------:R-:W-:Y:S05]  /*92a0*/  BRA.U !UP0, `(.L_x_16668) ;  /* 0x0000000108e87547 */ /* 0x000fea000b800000 */
[----:B------:R-:W-:-:S09]  /*92b0*/  UISETP.NE.AND UP0, UPT, UR4, 0x17, UPT ;  /* 0x000000170400788c */ /* 0x000fd2000bf05270 */
[----:B------:R-:W-:Y:S05]  /*92c0*/  BRA.U !UP0, `(.L_x_16669) ;  /* 0x0000000108907547 */ /* 0x000fea000b800000 */
[----:B------:R-:W-:-:S09]  /*92d0*/  UISETP.NE.AND UP0, UPT, UR4, 0x18, UPT ;  /* 0x000000180400788c */ /* 0x000fd2000bf05270 */
[----:B------:R-:W-:Y:S05]  /*92e0*/  BRA.U !UP0, `(.L_x_16670) ;  /* 0x0000000108447547 */ /* 0x000fea000b800000 */
.L_x_16646:
        /* <DEDUP_REMOVED lines=16> */
.L_x_16671:
[----:B------:R-:W-:Y:S05]  /*93f0*/  BRA `(.L_x_16647) ;  /* 0x0000000000a07947 */ /* 0x000fea0003800000 */
.L_x_16670:
        /* <DEDUP_REMOVED lines=13> */
.L_x_16673:
[----:B------:R-:W-:Y:S05]  /*94d0*/  BSYNC.RECONVERGENT B0 ;  /* 0x0000000000007941 */ /* 0x000fea0003800200 */
.L_x_16672:
[----:B------:R-:W-:-:S05]  /*94e0*/  LOP3.LUT R5, R0, 0x80, R5, 0xf8, !PT ;  /* 0x0000008000057812 */ /* 0x000fca00078ef805 */
[----:B------:R0:W-:Y:S01]  /*94f0*/  STG.E.U8 desc[UR36][R2.64], R5 ;  /* 0x0000000502007986 */ /* 0x0001e2000c101124 */
[----:B------:R-:W-:Y:S05]  /*9500*/  BRA `(.L_x_16647) ;  /* 0x00000000005c7947 */ /* 0x000fea0003800000 */
.L_x_16669:
        /* <DEDUP_REMOVED lines=12> */
.L_x_16675:
[----:B------:R-:W-:Y:S02]  /*95d0*/  ISETP.GT.U32.AND P0, PT, R4, 0x7f800000, PT ;  /* 0x7f8000000400780c */ /* 0x000fe40003f04070 */
[----:B------:R-:W-:-:S04]  /*95e0*/  MOV R0, 0x7f ;  /* 0x0000007f00007802 */ /* 0x000fc80000000f00 */
[----:B------:R-:W-:-:S07]  /*95f0*/  SEL R0, R0, 0x7c, P0 ;  /* 0x0000007c00007807 */ /* 0x000fce0000000000 */
.L_x_16676:
[----:B------:R-:W-:Y:S05]  /*9600*/  BSYNC.RECONVERGENT B0 ;  /* 0x0000000000007941 */ /* 0x000fea0003800200 */
.L_x_16674:
[----:B------:R-:W-:-:S04]  /*9610*/  SHF.R.U32.HI R5, RZ, 0x18, R5 ;  /* 0x00000018ff057819 */ /* 0x000fc80000011605 */
[----:B------:R-:W-:-:S05]  /*9620*/  LOP3.LUT R5, R0, 0x80, R5, 0xf8, !PT ;  /* 0x0000008000057812 */ /* 0x000fca00078ef805 */
[----:B------:R0:W-:Y:S01]  /*9630*/  STG.E.U8 desc[UR36][R2.64], R5 ;  /* 0x0000000502007986 */ /* 0x0001e2000c101124 */
[----:B------:R-:W-:Y:S05]  /*9640*/  BRA `(.L_x_16647) ;  /* 0x00000000000c7947 */ /* 0x000fea0003800000 */
.L_x_16668:
[----:B------:R-:W-:-:S05]  /*9650*/  HADD2.F32 R0, -RZ, R0.H0_H0 ;  /* 0x20000000ff007230 */ /* 0x000fca0000004100 */
[----:B------:R-:W-:-:S05]  /*9660*/  F2FP.BF16.F32.PACK_AB R0, RZ, R0 ;  /* 0x00000000ff00723e */ /* 0x000fca00000010ff */
[----:B------:R0:W-:Y:S02]  /*9670*/  STG.E.U16 desc[UR36][R2.64], R0 ;  /* 0x0000000002007986 */ /* 0x0001e4000c101524 */
.L_x_16647:
[----:B------:R-:W-:-:S07]  /*9680*/  VIADD R17, R17, 0x80 ;  /* 0x0000008011117836 */ /* 0x000fce0000000000 */
.L_x_16607:
[----:B------:R-:W-:Y:S05]  /*9690*/  BSYNC.RECONVERGENT B6 ;  /* 0x0000000000067941 */ /* 0x000fea0003800200 */
.L_x_16606:
        /* <DEDUP_REMOVED lines=306> */
.L_x_16677:
        /* <DEDUP_REMOVED lines=20> */
.L_x_16681:
[----:B------:R-:W2:Y:S02]  /*ab00*/  LDG.E.U8 R2, desc[UR36][R2.64] ;  /* 0x0000002402027981 */ /* 0x000ea4000c1e1100 */
[----:B--2---:R-:W-:-:S04]  /*ab10*/  I2FP.F32.U32 R0, R2 ;  /* 0x0000000200007245 */ /* 0x004fc80000201000 */
[----:B------:R-:W-:Y:S01]  /*ab20*/  F2FP.F16.F32.PACK_AB R0, RZ, R0 ;  /* 0x00000000ff00723e */ /* 0x000fe200000000ff */
[----:B------:R-:W-:Y:S06]  /*ab30*/  BRA `(.L_x_16683) ;  /* 0x0000000c007c7947 */ /* 0x000fec0003800000 */
.L_x_16680:
        /* <DEDUP_REMOVED lines=10> */
.L_x_16685:
[----:B------:R-:W2:Y:S02]  /*abe0*/  LDG.E R2, desc[UR36][R2.64] ;  /* 0x0000002402027981 */ /* 0x000ea4000c1e1900 */
[----:B--2---:R-:W-:-:S04]  /*abf0*/  I2FP.F32.S32 R0, R2 ;  /* 0x0000000200007245 */ /* 0x004fc80000201400 */
[----:B------:R-:W-:Y:S01]  /*ac00*/  F2FP.F16.F32.PACK_AB R0, RZ, R0 ;  /* 0x00000000ff00723e */ /* 0x000fe200000000ff */
[----:B------:R-:W-:Y:S06]  /*ac10*/  BRA `(.L_x_16683) ;  /* 0x0000000c00447947 */ /* 0x000fec0003800000 */
.L_x_16684:
[----:B------:R-:W2:Y:S02]  /*ac20*/  LDG.E.U16 R2, desc[UR36][R2.64] ;  /* 0x0000002402027981 */ /* 0x000ea4000c1e1500 */
[----:B--2---:R-:W0:Y:S02]  /*ac30*/  I2F.S16 R0, R2 ;  /* 0x0000000200007306 */ /* 0x004e240000101400 */
[----:B0-----:R-:W-:Y:S01]  /*ac40*/  F2FP.F16.F32.PACK_AB R0, RZ, R0 ;  /* 0x00000000ff00723e */ /* 0x001fe200000000ff */
[----:B------:R-:W-:Y:S06]  /*ac50*/  BRA `(.L_x_16683) ;  /* 0x0000000c00347947 */ /* 0x000fec0003800000 */
.L_x_16679:
        /* <DEDUP_REMOVED lines=9> */
.L_x_16687:
[----:B------:R1:W5:Y:S01]  /*acf0*/  LDG.E.U16 R0, desc[UR36][R2.64] ;  /* 0x0000002402007981 */ /* 0x000362000c1e1500 */
[----:B------:R-:W-:Y:S05]  /*ad00*/  BRA `(.L_x_16683) ;  /* 0x0000000c00087947 */ /* 0x000fea0003800000 */
.L_x_16686:
        /* <DEDUP_REMOVED lines=9> */
.L_x_16689:
[----:B------:R0:W5:Y:S01]  /*ada0*/  LDG.E.U16 R0, desc[UR36][R2.64] ;  /* 0x0000002402007981 */ /* 0x000162000c1e1500 */
[----:B------:R-:W-:Y:S05]  /*adb0*/  BRA `(.L_x_16683) ;  /* 0x0000000800dc7947 */ /* 0x000fea0003800000 */
.L_x_16688:
        /* <DEDUP_REMOVED lines=8> */
.L_x_16678:
        /* <DEDUP_REMOVED lines=13> */
.L_x_16692:
        /* <DEDUP_REMOVED lines=8> */
.L_x_16691:
        /* <DEDUP_REMOVED lines=27> */
.L_x_16694:
        /* <DEDUP_REMOVED lines=13> */
.L_x_16693:
[----:B------:R-:W2:Y:S02]  /*b210*/  LDG.E.U16 R0, desc[UR36][R2.64] ;  /* 0x0000002402007981 */ /* 0x000ea4000c1e1500 */
[----:B--2---:R-:W-:-:S04]  /*b220*/  SHF.L.U32 R0, R0, 0x10, RZ ;  /* 0x0000001000007819 */ /* 0x004fc800000006ff */
[----:B------:R-:W-:Y:S01]  /*b230*/  F2FP.F16.F32.PACK_AB R0, RZ, R0 ;  /* 0x00000000ff00723e */ /* 0x000fe200000000ff */
[----:B------:R-:W-:Y:S06]  /*b240*/  BRA `(.L_x_16683) ;  /* 0x0000000400b87947 */ /* 0x000fec0003800000 */
.L_x_16690:
        /* <DEDUP_REMOVED lines=12> */
.L_x_16697:
        /* <DEDUP_REMOVED lines=21> */
.L_x_16701:
[----:B------:R-:W-:Y:S05]  /*b460*/  BSYNC.RECONVERGENT B1 ;  /* 0x0000000000017941 */ /* 0x000fea0003800200 */
.L_x_16700:
[----:B------:R-:W-:Y:S01]  /*b470*/  IMAD.SHL.U32 R0, R0, 0x100000, RZ ;  /* 0x0010000000007824 */ /* 0x000fe200078e00ff */
[----:B------:R-:W-:-:S04]  /*b480*/  LEA R2, R2, 0x3b800000, 0x17 ;  /* 0x3b80000002027811 */ /* 0x000fc800078eb8ff */
[----:B------:R-:W-:-:S07]  /*b490*/  LOP3.LUT R0, R2, R0, R7, 0xfe, !PT ;  /* 0x0000000002007212 */ /* 0x000fce00078efe07 */
.L_x_16699:
[----:B------:R-:W-:Y:S05]  /*b4a0*/  BSYNC.RECONVERGENT B0 ;  /* 0x0000000000007941 */ /* 0x000fea0003800200 */
.L_x_16698:
[----:B------:R-:W-:Y:S01]  /*b4b0*/  F2FP.F16.F32.PACK_AB R0, RZ, R0 ;  /* 0x00000000ff00723e */ /* 0x000fe200000000ff */
[----:B------:R-:W-:Y:S06]  /*b4c0*/  BRA `(.L_x_16683) ;  /* 0x0000000400187947 */ /* 0x000fec0003800000 */
.L_x_16696:
        /* <DEDUP_REMOVED lines=21> */
.L_x_16705:
[----:B------:R-:W-:Y:S05]  /*b620*/  BSYNC.RECONVERGENT B1 ;  /* 0x0000000000017941 */ /* 0x000fea0003800200 */
.L_x_16704:
[----:B------:R-:W-:Y:S02]  /*b630*/  SHF.L.U32 R0, R0, 0x15, RZ ;  /* 0x0000001500007819 */ /* 0x000fe400000006ff */
[----:B------:R-:W-:-:S04]  /*b640*/  LEA R2, R2, 0x37800000, 0x17 ;  /* 0x3780000002027811 */ /* 0x000fc800078eb8ff */
[----:B------:R-:W-:-:S07]  /*b650*/  LOP3.LUT R0, R2, R0, R7, 0xfe, !PT ;  /* 0x0000000002007212 */ /* 0x000fce00078efe07 */
.L_x_16703:
[----:B------:R-:W-:Y:S05]  /*b660*/  BSYNC.RECONVERGENT B0 ;  /* 0x0000000000007941 */ /* 0x000fea0003800200 */
.L_x_16702:
[----:B------:R-:W-:Y:S01]  /*b670*/  F2FP.F16.F32.PACK_AB R0, RZ, R0 ;  /* 0x00000000ff00723e */ /* 0x000fe200000000ff */
[----:B------:R-:W-:Y:S06]  /*b680*/  BRA `(.L_x_16683) ;  /* 0x0000000000a87947 */ /* 0x000fec0003800000 */
.L_x_16695:
        /* <DEDUP_REMOVED lines=14> */
.L_x_16709:
[----:B------:R-:W-:Y:S05]  /*b770*/  BSYNC.RECONVERGENT B0 ;  /* 0x0000000000007941 */ /* 0x000fea0003800200 */
.L_x_16708:
[----:B------:R-:W-:Y:S01]  /*b780*/  F2FP.F16.F32.PACK_AB R0, RZ, R0 ;  /* 0x00000000ff00723e */ /* 0x000fe200000000ff */
[----:B------:R-:W-:Y:S06]  /*b790*/  BRA `(.L_x_16683) ;  /* 0x0000000000647947 */ /* 0x000fec0003800000 */
.L_x_16682:
        /* <DEDUP_REMOVED lines=16> */
.L_x_16710:
[----:B------:R-:W-:Y:S01]  /*b8a0*/  PRMT R0, RZ, 0x7610, R0 ;  /* 0x00007610ff007816 */ /* 0x000fe20000000000 */
[----:B------:R-:W-:Y:S06]  /*b8b0*/  BRA `(.L_x_16683) ;  /* 0x00000000001c7947 */ /* 0x000fec0003800000 */
.L_x_16707:
[----:B------:R-:W2:Y:S02]  /*b8c0*/  LDG.E.64 R2, desc[UR36][R2.64] ;  /* 0x0000002402027981 */ /* 0x000ea4000c1e1b00 */
[----:B--2---:R-:W0:Y:S02]  /*b8d0*/  I2F.U64 R0, R2 ;  /* 0x0000000200007312 */ /* 0x004e240000301000 */
[----:B0-----:R-:W-:Y:S01]  /*b8e0*/  F2FP.F16.F32.PACK_AB R0, RZ, R0 ;  /* 0x00000000ff00723e */ /* 0x001fe200000000ff */
[----:B------:R-:W-:Y:S06]  /*b8f0*/  BRA `(.L_x_16683) ;  /* 0x00000000000c7947 */ /* 0x000fec0003800000 */
.L_x_16706:
[----:B------:R-:W2:Y:S02]  /*b900*/  LDG.E R2, desc[UR36][R2.64] ;  /* 0x0000002402027981 */ /* 0x000ea4000c1e1900 */
[----:B--2---:R-:W-:-:S04]  /*b910*/  I2FP.F32.U32 R0, R2 ;  /* 0x0000000200007245 */ /* 0x004fc80000201000 */
[----:B------:R-:W-:-:S07]  /*b920*/  F2FP.F16.F32.PACK_AB R0, RZ, R0 ;  /* 0x00000000ff00723e */ /* 0x000fce00000000ff */
.L_x_16683:
[----:B------:R-:W2:Y:S01]  /*b930*/  LDCU UR5, c[0x0][0x594] ;  /* 0x0000b280ff0577ac */ /* 0x000ea20008000800 */
[----:B-----5:R-:W-:Y:S01]  /*b940*/  HADD2.F32 R0, -RZ, R0.H0_H0 ;  /* 0x20000000ff007230 */ /* 0x020fe20000004100 */
[----:B------:R-:W-:-:S04]  /*b950*/  UPRMT UR4, UR41, 0x9910, URZ ;  /* 0x0000991029047896 */ /* 0x000fc800080000ff */
[----:B------:R-:W-:Y:S01]  /*b960*/  UISETP.GT.AND UP0, UPT, UR4, 0x9, UPT ;  /* 0x000000090400788c */ /* 0x000fe2000bf04270 */
[----:B--2---:R-:W-:-:S05]  /*b970*/  FMUL.FTZ R0, R0, UR5 ;  /* 0x0000000500007c20 */ /* 0x004fca0008410000 */
[----:B------:R-:W-:-:S03]  /*b980*/  F2FP.F16.F32.PACK_AB R0, RZ, R0 ;  /* 0x00000000ff00723e */ /* 0x000fc600000000ff */
        /* <DEDUP_REMOVED lines=13> */
.L_x_16714:
[----:B01----:R-:W-:-:S06]  /*ba60*/  HADD2.F32 R3, -RZ, R0.H0_H0 ;  /* 0x20000000ff037230 */ /* 0x003fcc0000004100 */
[----:B------:R-:W0:Y:S02]  /*ba70*/  F2I.S64.TRUNC R2, R3 ;  /* 0x0000000300027311 */ /* 0x000e24000020d900 */
[----:B0-----:R-:W-:Y:S01]  /*ba80*/  STG.E.U8 desc[UR36][R16.64], R2 ;  /* 0x0000000210007986 */ /* 0x001fe2000c101124 */
[----:B------:R-:W-:Y:S05]  /*ba90*/  EXIT ;  /* 0x000000000000794d */ /* 0x000fea0003800000 */
.L_x_16713:
        /* <DEDUP_REMOVED lines=10> */
.L_x_16717:
[----:B------:R-:W-:-:S04]  /*bb40*/  HADD2.F32 R0, -RZ, R0.H0_H0 ;  /* 0x20000000ff007230 */ /* 0x000fc80000004100 */
[----:B01----:R-:W0:Y:S02]  /*bb50*/  F2I.FTZ.TRUNC.NTZ R3, R0 ;  /* 0x0000000000037305 */ /* 0x003e24000021f100 */
[----:B0-----:R-:W-:Y:S01]  /*bb60*/  STG.E desc[UR36][R16.64], R3 ;  /* 0x0000000310007986 */ /* 0x001fe2000c101924 */
[----:B------:R-:W-:Y:S05]  /*bb70*/  EXIT ;  /* 0x000000000000794d */ /* 0x000fea0003800000 */
.L_x_16716:
[----:B------:R-:W-:-:S04]  /*bb80*/  HADD2.F32 R0, -RZ, R0.H0_H0 ;  /* 0x20000000ff007230 */ /* 0x000fc80000004100 */
[----:B01----:R-:W0:Y:S02]  /*bb90*/  F2I.FTZ.TRUNC.NTZ R3, R0 ;  /* 0x0000000000037305 */ /* 0x003e24000021f100 */
[----:B0-----:R-:W-:Y:S01]  /*bba0*/  STG.E.U16 desc[UR36][R16.64], R3 ;  /* 0x0000000310007986 */ /* 0x001fe2000c101524 */
[----:B------:R-:W-:Y:S05]  /*bbb0*/  EXIT ;  /* 0x000000000000794d */ /* 0x000fea0003800000 */
.L_x_16712:
[----:B------:R-:W-:-:S09]  /*bbc0*/  UISETP.GT.AND UP0, UPT, UR4, 0x6, UPT ;  /* 0x000000060400788c */ /* 0x000fd2000bf04270 */
[----:B------:R-:W-:Y:S05]  /*bbd0*/  BRA.U UP0, `(.L_x_16718) ;  /* 0x0000000100247547 */ /* 0x000fea000b800000 */
[----:B------:R-:W-:-:S09]  /*bbe0*/  UISETP.NE.AND UP0, UPT, UR4, 0x5, UPT ;  /* 0x000000050400788c */ /* 0x000fd2000bf05270 */
[----:B------:R-:W-:Y:S05]  /*bbf0*/  BRA.U !UP0, `(.L_x_16719) ;  /* 0x0000000108147547 */ /* 0x000fea000b800000 */
[----:B------:R-:W-:-:S09]  /*bc00*/  UISETP.NE.AND UP0, UPT, UR4, 0x6, UPT ;  /* 0x000000060400788c */ /* 0x000fd2000bf05270 */
[----:B------:R-:W-:Y:S05]  /*bc10*/  BRA.U UP0, `(.L_x_16715) ;  /* 0x0000000900287547 */ /* 0x000fea000b800000 */
[----:B01----:R-:W-:-:S05]  /*bc20*/  HADD2.F32 R3, -RZ, R0.H0_H0 ;  /* 0x20000000ff037230 */ /* 0x003fca0000004100 */
[----:B------:R-:W-:Y:S01]  /*bc30*/  STG.E desc[UR36][R16.64], R3 ;  /* 0x0000000310007986 */ /* 0x000fe2000c101924 */
[----:B------:R-:W-:Y:S05]  /*bc40*/  EXIT ;  /* 0x000000000000794d */ /* 0x000fea0003800000 */
.L_x_16719:
[----:B------:R-:W-:Y:S01]  /*bc50*/  STG.E.U16 desc[UR36][R16.64], R0 ;  /* 0x0000000010007986 */ /* 0x000fe2000c101524 */
[----:B------:R-:W-:Y:S05]  /*bc60*/  EXIT ;  /* 0x000000000000794d */ /* 0x000fea0003800000 */
.L_x_16718:
        /* <DEDUP_REMOVED lines=10> */
.L_x_16721:
[----:B------:R-:W-:-:S05]  /*bd10*/  HADD2.F32 R0, -RZ, R0.H0_H0 ;  /* 0x20000000ff007230 */ /* 0x000fca0000004100 */
[----:B------:R-:W-:-:S04]  /*bd20*/  F2FP.F16.F32.PACK_AB R0, RZ, R0 ;  /* 0x00000000ff00723e */ /* 0x000fc800000000ff */
[----:B------:R-:W-:-:S05]  /*bd30*/  PRMT R0, R0, 0x5410, RZ ;  /* 0x0000541000007816 */ /* 0x000fca00000000ff */
[----:B------:R-:W-:Y:S01]  /*bd40*/  STG.E desc[UR36][R16.64], R0 ;  /* 0x0000000010007986 */ /* 0x000fe2000c101924 */
[----:B------:R-:W-:Y:S05]  /*bd50*/  EXIT ;  /* 0x000000000000794d */ /* 0x000fea0003800000 */
.L_x_16720:
[----:B01----:R-:W-:-:S05]  /*bd60*/  HADD2.F32 R2, -RZ, R0.H0_H0 ;  /* 0x20000000ff027230 */ /* 0x003fca0000004100 */
[----:B------:R-:W-:-:S06]  /*bd70*/  FMUL.FTZ R2, R2, 1 ;  /* 0x3f80000002027820 */ /* 0x000fcc0000410000 */
[----:B------:R-:W0:Y:S02]  /*bd80*/  F2F.F64.F32 R2, R2 ;  /* 0x0000000200027310 */ /* 0x000e240000201800 */
[----:B0-----:R-:W-:Y:S01]  /*bd90*/  STG.E.64 desc[UR36][R16.64], R2 ;  /* 0x0000000210007986 */ /* 0x001fe2000c101b24 */
[----:B------:R-:W-:Y:S05]  /*bda0*/  EXIT ;  /* 0x000000000000794d */ /* 0x000fea0003800000 */
.L_x_16711:
        /* <DEDUP_REMOVED lines=14> */
.L_x_16725:
[----:B01----:R-:W-:Y:S01]  /*be90*/  HADD2.F32 R3, -RZ, R0.H0_H0 ;  /* 0x20000000ff037230 */ /* 0x003fe20000004100 */
        /* <DEDUP_REMOVED lines=16> */
.L_x_16728:
[----:B------:R-:W-:-:S04]  /*bfa0*/  SHF.R.U32.HI R3, RZ, 0x18, R3 ;  /* 0x00000018ff037819 */ /* 0x000fc80000011603 */
[----:B------:R-:W-:-:S04]  /*bfb0*/  LOP3.LUT R0, R0, 0x80, R3, 0xf8, !PT ;  /* 0x0000008000007812 */ /* 0x000fc800078ef803 */
[----:B------:R-:W-:-:S07]  /*bfc0*/  PRMT R8, R0, 0x7610, R8 ;  /* 0x0000761000087816 */ /* 0x000fce0000000008 */
.L_x_16727:
[----:B------:R-:W-:Y:S05]  /*bfd0*/  BSYNC.RECONVERGENT B0 ;  /* 0x0000000000007941 */ /* 0x000fea0003800200 */
.L_x_16726:
[----:B------:R-:W-:Y:S01]  /*bfe0*/  STG.E.U8 desc[UR36][R16.64], R8 ;  /* 0x0000000810007986 */ /* 0x000fe2000c101124 */
[----:B------:R-:W-:Y:S05]  /*bff0*/  EXIT ;  /* 0x000000000000794d */ /* 0x000fea0003800000 */
.L_x_16724:
        /* <DEDUP_REMOVED lines=17> */
.L_x_16731:
[----:B------:R-:W-:-:S04]  /*c110*/  SHF.R.U32.HI R3, RZ, 0x18, R3 ;  /* 0x00000018ff037819 */ /* 0x000fc80000011603 */
[----:B------:R-:W-:-:S04]  /*c120*/  LOP3.LUT R0, R0, 0x80, R3, 0xf8, !PT ;  /* 0x0000008000007812 */ /* 0x000fc800078ef803 */
[----:B------:R-:W-:-:S07]  /*c130*/  PRMT R8, R0, 0x7610, R8 ;  /* 0x0000761000087816 */ /* 0x000fce0000000008 */
.L_x_16730:
[----:B------:R-:W-:Y:S05]  /*c140*/  BSYNC.RECONVERGENT B0 ;  /* 0x0000000000007941 */ /* 0x000fea0003800200 */
.L_x_16729:
[----:B------:R-:W-:Y:S01]  /*c150*/  STG.E.U8 desc[UR36][R16.64], R8 ;  /* 0x0000000810007986 */ /* 0x000fe2000c101124 */
[----:B------:R-:W-:Y:S05]  /*c160*/  EXIT ;  /* 0x000000000000794d */ /* 0x000fea0003800000 */
.L_x_16723:
[----:B------:R-:W-:-:S09]  /*c170*/  UISETP.NE.AND UP0, UPT, UR4, 0x1c, UPT ;  /* 0x0000001c0400788c */ /* 0x000fd2000bf05270 */
[----:B------:R-:W-:Y:S05]  /*c180*/  BRA.U !UP0, `(.L_x_16732) ;  /* 0x0000000108607547 */ /* 0x000fea000b800000 */
[----:B------:R-:W-:-:S09]  /*c190*/  UISETP.NE.AND UP0, UPT, UR4, 0x1d, UPT ;  /* 0x0000001d0400788c */ /* 0x000fd2000bf05270 */
[----:B------:R-:W-:Y:S05]  /*c1a0*/  BRA.U !UP0, `(.L_x_16733) ;  /* 0x0000000108487547 */ /* 0x000fea000b800000 */
[----:B------:R-:W-:-:S09]  /*c1b0*/  UISETP.NE.AND UP0, UPT, UR4, 0x2c, UPT ;  /* 0x0000002c0400788c */ /* 0x000fd2000bf05270 */
[----:B------:R-:W-:Y:S05]  /*c1c0*/  BRA.U UP0, `(.L_x_16715) ;  /* 0x0000000100bc7547 */ /* 0x000fea000b800000 */
[----:B01----:R-:W-:-:S05]  /*c1d0*/  HADD2.F32 R3, -RZ, R0.H0_H0 ;  /* 0x20000000ff037230 */ /* 0x003fca0000004100 */
        /* <DEDUP_REMOVED lines=15> */
.L_x_16733:
[----:B01----:R-:W-:-:S06]  /*c2d0*/  HADD2.F32 R2, -RZ, R0.H0_H0 ;  /* 0x20000000ff027230 */ /* 0x003fcc0000004100 */
[----:B------:R-:W0:Y:S02]  /*c2e0*/  F2I.U64.TRUNC R2, R2 ;  /* 0x0000000200027311 */ /* 0x000e24000020d800 */
[----:B0-----:R-:W-:Y:S01]  /*c2f0*/  STG.E.64 desc[UR36][R16.64], R2 ;  /* 0x0000000210007986 */ /* 0x001fe2000c101b24 */
[----:B------:R-:W-:Y:S05]  /*c300*/  EXIT ;  /* 0x000000000000794d */ /* 0x000fea0003800000 */
.L_x_16732:
[----:B------:R-:W-:-:S04]  /*c310*/  HADD2.F32 R0, -RZ, R0.H0_H0 ;  /* 0x20000000ff007230 */ /* 0x000fc80000004100 */
[----:B01----:R-:W0:Y:S02]  /*c320*/  F2I.FTZ.U32.TRUNC.NTZ R3, R0 ;  /* 0x0000000000037305 */ /* 0x003e24000021f000 */
[----:B0-----:R-:W-:Y:S01]  /*c330*/  STG.E desc[UR36][R16.64], R3 ;  /* 0x0000000310007986 */ /* 0x001fe2000c101924 */
[----:B------:R-:W-:Y:S05]  /*c340*/  EXIT ;  /* 0x000000000000794d */ /* 0x000fea0003800000 */
.L_x_16722:
        /* <DEDUP_REMOVED lines=11> */
.L_x_16735:
[----:B------:R-:W-:Y:S01]  /*c400*/  HADD2.F32 R0, -RZ, R0.H0_H0 ;  /* 0x20000000ff007230 */ /* 0x000fe20000004100 */
[----:B------:R-:W-:-:S04]  /*c410*/  CS2R R6, SRZ ;  /* 0x0000000000067805 */ /* 0x000fc8000001ff00 */
[----:B------:R-:W-:-:S04]  /*c420*/  FMUL.FTZ R0, R0, 1 ;  /* 0x3f80000000007820 */ /* 0x000fc80000410000 */
[----:B------:R-:W2:Y:S02]  /*c430*/  F2F.F64.F32 R4, R0 ;  /* 0x0000000000047310 */ /* 0x000ea40000201800 */
[----:B--2---:R-:W-:Y:S01]  /*c440*/  STG.E.128 desc[UR36][R16.64], R4 ;  /* 0x0000000410007986 */ /* 0x004fe2000c101d24 */
[----:B------:R-:W-:Y:S05]  /*c450*/  EXIT ;  /* 0x000000000000794d */ /* 0x000fea0003800000 */
.L_x_16734:
[----:B------:R-:W-:-:S09]  /*c460*/  UISETP.NE.AND UP0, UPT, UR4, 0xf, UPT ;  /* 0x0000000f0400788c */ /* 0x000fd2000bf05270 */
[----:B------:R-:W-:Y:S05]  /*c470*/  BRA.U !UP0, `(.L_x_16736) ;  /* 0x0000000108e87547 */ /* 0x000fea000b800000 */
[----:B------:R-:W-:-:S09]  /*c480*/  UISETP.NE.AND UP0, UPT, UR4, 0x17, UPT ;  /* 0x000000170400788c */ /* 0x000fd2000bf05270 */
[----:B------:R-:W-:Y:S05]  /*c490*/  BRA.U !UP0, `(.L_x_16737) ;  /* 0x0000000108907547 */ /* 0x000fea000b800000 */
[----:B------:R-:W-:-:S09]  /*c4a0*/  UISETP.NE.AND UP0, UPT, UR4, 0x18, UPT ;  /* 0x000000180400788c */ /* 0x000fd2000bf05270 */
[----:B------:R-:W-:Y:S05]  /*c4b0*/  BRA.U !UP0, `(.L_x_16738) ;  /* 0x0000000108447547 */ /* 0x000fea000b800000 */
.L_x_16715:
[----:B------:R-:W-:Y:S01]  /*c4c0*/  MOV R0, 0x0 ;  /* 0x0000000000007802 */ /* 0x000fe20000000f00 */
[----:B------:R-:W2:Y:S01]  /*c4d0*/  LDCU.64 UR4, c[0x4][0x148] ;  /* 0x01002900ff0477ac */ /* 0x000ea20008000a00 */
[----:B------:R-:W-:Y:S02]  /*c4e0*/  HFMA2 R8, -RZ, RZ, 0, 6.020069122314453125e-06 ;  /* 0x00000065ff087431 */ /* 0x000fe400000001ff */
[----:B------:R-:W-:Y:S01]  /*c4f0*/  IMAD.MOV.U32 R12, RZ, RZ, 0x1 ;  /* 0x00000001ff0c7424 */ /* 0x000fe200078e00ff */
[----:B01----:R0:W1:Y:S01]  /*c500*/  LDC.64 R2, c[0x4][R0] ;  /* 0x0100000000027b82 */ /* 0x0030620000000a00 */
[----:B------:R-:W3:Y:S01]  /*c510*/  LDCU.64 UR6, c[0x4][0x150] ;  /* 0x01002a00ff0677ac */ /* 0x000ee20008000a00 */
[----:B------:R-:W-:Y:S01]  /*c520*/  MOV R13, RZ ;  /* 0x000000ff000d7202 */ /* 0x000fe20000000f00 */
[----:B------:R-:W4:Y:S01]  /*c530*/  LDCU.64 UR8, c[0x4][0x50] ;  /* 0x01000a00ff0877ac */ /* 0x000f220008000a00 */
[----:B--2---:R-:W-:Y:S01]  /*c540*/  MOV R4, UR4 ;  /* 0x0000000400047c02 */ /* 0x004fe20008000f00 */
[----:B------:R-:W-:Y:S01]  /*c550*/  IMAD.U32 R5, RZ, RZ, UR5 ;  /* 0x00000005ff057e24 */ /* 0x000fe2000f8e00ff */
[----:B---3--:R-:W-:Y:S01]  /*c560*/  MOV R6, UR6 ;  /* 0x0000000600067c02 */ /* 0x008fe20008000f00 */
[----:B------:R-:W-:Y:S01]  /*c570*/  IMAD.U32 R7, RZ, RZ, UR7 ;  /* 0x00000007ff077e24 */ /* 0x000fe2000f8e00ff */
[----:B----4-:R-:W-:Y:S01]  /*c580*/  MOV R10, UR8 ;  /* 0x00000008000a7c02 */ /* 0x010fe20008000f00 */
[----:B0-----:R-:W-:-:S07]  /*c590*/  IMAD.U32 R11, RZ, RZ, UR9 ;  /* 0x00000009ff0b7e24 */ /* 0x001fce000f8e00ff */
[----:B------:R-:W-:-:S07]  /*c5a0*/  LEPC R20, `(.L_x_16739) ;  /* 0x000000001014794e */ /* 0x000fce0000000000 */
[----:B-1----:R-:W-:Y:S05]  /*c5b0*/  CALL.ABS.NOINC R2 ;  /* 0x0000000002007343 */ /* 0x002fea0003c00000 */
.L_x_16739:
[----:B------:R-:W-:Y:S05]  /*c5c0*/  EXIT ;  /* 0x000000000000794d */ /* 0x000fea0003800000 */
.L_x_16738:
        /* <DEDUP_REMOVED lines=13> */
.L_x_16741:
[----:B------:R-:W-:Y:S05]  /*c6a0*/  BSYNC.RECONVERGENT B0 ;  /* 0x0000000000007941 */ /* 0x000fea0003800200 */
.L_x_16740:
[----:B------:R-:W-:-:S05]  /*c6b0*/  LOP3.LUT R3, R0, 0x80, R3, 0xf8, !PT ;  /* 0x0000008000037812 */ /* 0x000fca00078ef803 */
[----:B------:R-:W-:Y:S01]  /*c6c0*/  STG.E.U8 desc[UR36][R16.64], R3 ;  /* 0x0000000310007986 */ /* 0x000fe2000c101124 */
[----:B------:R-:W-:Y:S05]  /*c6d0*/  EXIT ;  /* 0x000000000000794d */ /* 0x000fea0003800000 */
.L_x_16737:
        /* <DEDUP_REMOVED lines=12> */
.L_x_16743:
[----:B------:R-:W-:Y:S01]  /*c7a0*/  HFMA2 R0, -RZ, RZ, 0, 7.569789886474609375e-06 ;  /* 0x0000007fff007431 */ /* 0x000fe200000001ff */
[----:B------:R-:W-:-:S04]  /*c7b0*/  ISETP.GT.U32.AND P0, PT, R2, 0x7f800000, PT ;  /* 0x7f8000000200780c */ /* 0x000fc80003f04070 */
[----:B------:R-:W-:-:S09]  /*c7c0*/  SEL R0, R0, 0x7c, P0 ;  /* 0x0000007c00007807 */ /* 0x000fd20000000000 */
.L_x_16744:
[----:B------:R-:W-:Y:S05]  /*c7d0*/  BSYNC.RECONVERGENT B0 ;  /* 0x0000000000007941 */ /* 0x000fea0003800200 */
.L_x_16742:
[----:B------:R-:W-:-:S04]  /*c7e0*/  SHF.R.U32.HI R3, RZ, 0x18, R3 ;  /* 0x00000018ff037819 */ /* 0x000fc80000011603 */
[----:B------:R-:W-:-:S05]  /*c7f0*/  LOP3.LUT R3, R0, 0x80, R3, 0xf8, !PT ;  /* 0x0000008000037812 */ /* 0x000fca00078ef803 */
[----:B------:R-:W-:Y:S01]  /*c800*/  STG.E.U8 desc[UR36][R16.64], R3 ;  /* 0x0000000310007986 */ /* 0x000fe2000c101124 */
[----:B------:R-:W-:Y:S05]  /*c810*/  EXIT ;  /* 0x000000000000794d */ /* 0x000fea0003800000 */
.L_x_16736:
[----:B------:R-:W-:-:S05]  /*c820*/  HADD2.F32 R0, -RZ, R0.H0_H0 ;  /* 0x20000000ff007230 */ /* 0x000fca0000004100 */
[----:B------:R-:W-:-:S05]  /*c830*/  F2FP.BF16.F32.PACK_AB R0, RZ, R0 ;  /* 0x00000000ff00723e */ /* 0x000fca00000010ff */
[----:B------:R-:W-:Y:S01]  /*c840*/  STG.E.U16 desc[UR36][R16.64], R0 ;  /* 0x0000000010007986 */ /* 0x000fe2000c101524 */
[----:B------:R-:W-:Y:S05]  /*c850*/  EXIT ;  /* 0x000000000000794d */ /* 0x000fea0003800000 */
.L_x_16745:
        /* <DEDUP_REMOVED lines=10> */
.L_x_19542:


//--------------------- .text._ZN2at6native27unrolled_elementwise_kernelINS0_13BUnaryFunctorIN3c104HalfES4_S4_NS0_15binary_internal10MulFunctorIfEEEESt5arrayIPcLm2EELi4E23TrivialOffsetCalculatorILi1EjESD_NS0_6memory12LoadWithCastILi1EEENSE_13StoreWithCastILi1EEEEEviT_T0_T2_T3_T4_T5_ --------------------------
	.section	.text._ZN2at6native27unrolled_elementwise_kernelINS0_13BUnaryFunctorIN3c104HalfES4_S4_NS0_15binary_internal10MulFunctorIfEEEESt5arrayIPcLm2EELi4E23TrivialOffsetCalculatorILi1EjESD_NS0_6memory12LoadWithCastILi1EEENSE_13StoreWithCastILi1EEEEEviT_T0_T2_T3_T4_T5_,"ax",@progbits
	.align	128
        .global         _ZN2at6native27unrolled_elementwise_kernelINS0_13BUnaryFunctorIN3c104HalfES4_S4_NS0_15binary_internal10MulFunctorIfEEEESt5arrayIPcLm2EELi4E23TrivialOffsetCalculatorILi1EjESD_NS0_6memory12LoadWithCastILi1EEENSE_13StoreWithCastILi1EEEEEviT_T0_T2_T3_T4_T5_
        .type           _ZN2at6native27unrolled_elementwise_kernelINS0_13BUnaryFunctorIN3c104HalfES4_S4_NS0_15binary_internal10MulFunctorIfEEEESt5arrayIPcLm2EELi4E23TrivialOffsetCalculatorILi1EjESD_NS0_6memory12LoadWithCastILi1EEENSE_13StoreWithCastILi1EEEEEviT_T0_T2_T3_T4_T5_,@function
        .size           _ZN2at6native27unrolled_elementwise_kernelINS0_13BUnaryFunctorIN3c104HalfES4_S4_NS0_15binary_internal10MulFunctorIfEEEESt5arrayIPcLm2EELi4E23TrivialOffsetCalculatorILi1EjESD_NS0_6memory12LoadWithCastILi1EEENSE_13StoreWithCastILi1EEEEEviT_T0_T2_T3_T4_T5_,(.L_x_19543 - _ZN2at6native27unrolled_elementwise_kernelINS0_13BUnaryFunctorIN3c104HalfES4_S4_NS0_15binary_internal10MulFunctorIfEEEESt5arrayIPcLm2EELi4E23TrivialOffsetCalculatorILi1EjESD_NS0_6memory12LoadWithCastILi1EEENSE_13StoreWithCastILi1EEEEEviT_T0_T2_T3_T4_T5_)
        .other          _ZN2at6native27unrolled_elementwise_kernelINS0_13BUnaryFunctorIN3c104HalfES4_S4_NS0_15binary_internal10MulFunctorIfEEEESt5arrayIPcLm2EELi4E23TrivialOffsetCalculatorILi1EjESD_NS0_6memory12LoadWithCastILi1EEENSE_13StoreWithCastILi1EEEEEviT_T0_T2_T3_T4_T5_,@"STO_CUDA_ENTRY STV_DEFAULT"
_ZN2at6native27unrolled_elementwise_kernelINS0_13BUnaryFunctorIN3c104HalfES4_S4_NS0_15binary_internal10MulFunctorIfEEEESt5arrayIPcLm2EELi4E23TrivialOffsetCalculatorILi1EjESD_NS0_6memory12LoadWithCastILi1EEENSE_13StoreWithCastILi1EEEEEviT_T0_T2_T3_T4_T5_:
.text._ZN2at6native27unrolled_elementwise_kernelINS0_13BUnaryFunctorIN3c104HalfES4_S4_NS0_15binary_internal10MulFunctorIfEEEESt5arrayIPcLm2EELi4E23TrivialOffsetCalculatorILi1EjESD_NS0_6memory12LoadWithCastILi1EEENSE_13StoreWithCastILi1EEEEEviT_T0_T2_T3_T4_T5_:
        /* <DEDUP_REMOVED lines=34> */
.L_x_16751:
[----:B------:R-:W2:Y:S02]  /*0220*/  LDG.E.U8 R2, desc[UR36][R2.64] ;  /* 0x0000002402027981 */ /* 0x000ea4000c1e1100 */
[----:B--2---:R-:W-:-:S04]  /*0230*/  I2FP.F32.U32 R0, R2 ;  /* 0x0000000200007245 */ /* 0x004fc80000201000 */
[----:B------:R-:W-:-:S04]  /*0240*/  F2FP.F16.F32.PACK_AB R0, RZ, R0 ;  /* 0x00000000ff00723e */ /* 0x000fc800000000ff */
[----:B------:R-:W-:Y:S01]  /*0250*/  PRMT R24, R0, 0x7610, R24 ;  /* 0x0000761000187816 */ /* 0x000fe20000000018 */
[----:B------:R-:W-:Y:S06]  /*0260*/  BRA `(.L_x_16753) ;  /* 0x0000000c00b47947 */ /* 0x000fec0003800000 */
.L_x_16750:
        /* <DEDUP_REMOVED lines=11> */
.L_x_16755:
[----:B------:R-:W2:Y:S02]  /*0320*/  LDG.E R2, desc[UR36][R2.64] ;  /* 0x0000002402027981 */ /* 0x000ea4000c1e1900 */
[----:B--2---:R-:W-:-:S04]  /*0330*/  I2FP.F32.S32 R0, R2 ;  /* 0x0000000200007245 */ /* 0x004fc80000201400 */
[----:B------:R-:W-:-:S04]  /*0340*/  F2FP.F16.F32.PACK_AB R0, RZ, R0 ;  /* 0x00000000ff00723e */ /* 0x000fc800000000ff */
[----:B------:R-:W-:Y:S01]  /*0350*/  PRMT R24, R0, 0x7610, R24 ;  /* 0x0000761000187816 */ /* 0x000fe20000000018 */
[----:B------:R-:W-:Y:S06]  /*0360*/  BRA `(.L_x_16753) ;  /* 0x0000000c00747947 */ /* 0x000fec0003800000 */
.L_x_16754:
[----:B------:R-:W2:Y:S02]  /*0370*/  LDG.E.U16 R2, desc[UR36][R2.64] ;  /* 0x0000002402027981 */ /* 0x000ea4000c1e1500 */
[----:B--2---:R-:W0:Y:S02]  /*0380*/  I2F.S16 R0, R2 ;  /* 0x0000000200007306 */ /* 0x004e240000101400 */
[----:B0-----:R-:W-:-:S04]  /*0390*/  F2FP.F16.F32.PACK_AB R0, RZ, R0 ;  /* 0x00000000ff00723e */ /* 0x001fc800000000ff */
[----:B------:R-:W-:Y:S01]  /*03a0*/  PRMT R24, R0, 0x7610, R24 ;  /* 0x0000761000187816 */ /* 0x000fe20000000018 */
[----:B------:R-:W-:Y:S06]  /*03b0*/  BRA `(.L_x_16753) ;  /* 0x0000000c00607947 */ /* 0x000fec0003800000 */
.L_x_16749:
        /* <DEDUP_REMOVED lines=9> */
.L_x_16757:
[----:B------:R1:W5:Y:S01]  /*0450*/  LDG.E.U16 R24, desc[UR36][R2.64] ;  /* 0x0000002402187981 */ /* 0x000362000c1e1500 */
[----:B------:R-:W-:Y:S05]  /*0460*/  BRA `(.L_x_16753) ;  /* 0x0000000c00347947 */ /* 0x000fea0003800000 */
.L_x_16756:
        /* <DEDUP_REMOVED lines=9> */
.L_x_16759:
[----:B------:R0:W5:Y:S01]  /*0500*/  LDG.E.U16 R24, desc[UR36][R2.64] ;  /* 0x0000002402187981 */ /* 0x000162000c1e1500 */
[----:B------:R-:W-:Y:S05]  /*0510*/  BRA `(.L_x_16753) ;  /* 0x0000000c00087947 */ /* 0x000fea0003800000 */
.L_x_16758:
        /* <DEDUP_REMOVED lines=9> */
.L_x_16748:
        /* <DEDUP_REMOVED lines=14> */
.L_x_16762:
        /* <DEDUP_REMOVED lines=9> */
.L_x_16761:
        /* <DEDUP_REMOVED lines=27> */
.L_x_16764:
        /* <DEDUP_REMOVED lines=14> */
.L_x_16763:
[----:B------:R-:W2:Y:S02]  /*09b0*/  LDG.E.U16 R0, desc[UR36][R2.64] ;  /* 0x0000002402007981 */ /* 0x000ea4000c1e1500 */
[----:B--2---:R-:W-:-:S05]  /*09c0*/  IMAD.U32 R0, R0, 0x10000, RZ ;  /* 0x0001000000007824 */ /* 0x004fca00078e00ff */
[----:B------:R-:W-:-:S04]  /*09d0*/  F2FP.F16.F32.PACK_AB R0, RZ, R0 ;  /* 0x00000000ff00723e */ /* 0x000fc800000000ff */
[----:B------:R-:W-:Y:S01]  /*09e0*/  PRMT R24, R0, 0x7610, R24 ;  /* 0x0000761000187816 */ /* 0x000fe20000000018 */
[----:B------:R-:W-:Y:S06]  /*09f0*/  BRA `(.L_x_16753) ;  /* 0x0000000400d07947 */ /* 0x000fec0003800000 */
.L_x_16760:
        /* <DEDUP_REMOVED lines=13> */
.L_x_16767:
        /* <DEDUP_REMOVED lines=21> */
.L_x_16771:
[----:B------:R-:W-:Y:S05]  /*0c20*/  BSYNC.RECONVERGENT B1 ;  /* 0x0000000000017941 */ /* 0x000fea0003800200 */
.L_x_16770:
[----:B------:R-:W-:Y:S01]  /*0c30*/  IMAD.SHL.U32 R0, R0, 0x100000, RZ ;  /* 0x0010000000007824 */ /* 0x000fe200078e00ff */
[----:B------:R-:W-:-:S04]  /*0c40*/  LEA R2, R2, 0x3b800000, 0x17 ;  /* 0x3b80000002027811 */ /* 0x000fc800078eb8ff */
[----:B------:R-:W-:-:S07]  /*0c50*/  LOP3.LUT R0, R2, R0, R7, 0xfe, !PT ;  /* 0x0000000002007212 */ /* 0x000fce00078efe07 */
.L_x_16769:
[----:B------:R-:W-:Y:S05]  /*0c60*/  BSYNC.RECONVERGENT B0 ;  /* 0x0000000000007941 */ /* 0x000fea0003800200 */
.L_x_16768:
[----:B------:R-:W-:-:S04]  /*0c70*/  F2FP.F16.F32.PACK_AB R0, RZ, R0 ;  /* 0x00000000ff00723e */ /* 0x000fc800000000ff */
[----:B------:R-:W-:Y:S01]  /*0c80*/  PRMT R24, R0, 0x7610, R24 ;  /* 0x0000761000187816 */ /* 0x000fe20000000018 */
[----:B------:R-:W-:Y:S06]  /*0c90*/  BRA `(.L_x_16753) ;  /* 0x0000000400287947 */ /* 0x000fec0003800000 */
.L_x_16766:
        /* <DEDUP_REMOVED lines=21> */
.L_x_16775:
[----:B------:R-:W-:Y:S05]  /*0df0*/  BSYNC.RECONVERGENT B1 ;  /* 0x0000000000017941 */ /* 0x000fea0003800200 */
.L_x_16774:
[----:B------:R-:W-:Y:S01]  /*0e00*/  IMAD.SHL.U32 R0, R0, 0x200000, RZ ;  /* 0x0020000000007824 */ /* 0x000fe200078e00ff */
[----:B------:R-:W-:-:S04]  /*0e10*/  LEA R2, R2, 0x37800000, 0x17 ;  /* 0x3780000002027811 */ /* 0x000fc800078eb8ff */
[----:B------:R-:W-:-:S07]  /*0e20*/  LOP3.LUT R0, R2, R0, R7, 0xfe, !PT ;  /* 0x0000000002007212 */ /* 0x000fce00078efe07 */
.L_x_16773:
[----:B------:R-:W-:Y:S05]  /*0e30*/  BSYNC.RECONVERGENT B0 ;  /* 0x0000000000007941 */ /* 0x000fea0003800200 */
.L_x_16772:
[----:B------:R-:W-:-:S04]  /*0e40*/  F2FP.F16.F32.PACK_AB R0, RZ, R0 ;  /* 0x00000000ff00723e */ /* 0x000fc800000000ff */
[----:B------:R-:W-:Y:S01]  /*0e50*/  PRMT R24, R0, 0x7610, R24 ;  /* 0x0000761000187816 */ /* 0x000fe20000000018 */
[----:B------:R-:W-:Y:S06]  /*0e60*/  BRA `(.L_x_16753) ;  /* 0x0000000000b47947 */ /* 0x000fec0003800000 */
.L_x_16765:
[----:B------:R-:W-:-:S09]  /*0e70*/  UISETP.NE.AND UP0, UPT, UR4, 0x1c, UPT ;  /* 0x0000001c0400788c */ /* 0x000fd2000bf05270 */
[----:B------:R-:W-:Y:S05]  /*0e80*/  BRA.U !UP0, `(.L_x_16776) ;  /* 0x00000001089c7547 */ /* 0x000fea000b800000 */
[----:B------:R-:W-:-:S09]  /*0e90*/  UISETP.NE.AND UP0, UPT, UR4, 0x1d, UPT ;  /* 0x0000001d0400788c */ /* 0x000fd2000bf05270 */
[----:B------:R-:W-:Y:S05]  /*0ea0*/  BRA.U !UP0, `(.L_x_16777) ;  /* 0x0000000108807547 */ /* 0x000fea000b800000 */
[----:B------:R-:W-:-:S09]  /*0eb0*/  UISETP.NE.AND UP0, UPT, UR4, 0x2c, UPT ;  /* 0x0000002c0400788c */ /* 0x000fd2000bf05270 */
[----:B------:R-:W-:Y:S05]  /*0ec0*/  BRA.U !UP0, `(.L_x_16778) ;  /* 0x0000000108487547 */ /* 0x000fea000b800000 */
.L_x_16752:
        /* <DEDUP_REMOVED lines=16> */
.L_x_16779:
[----:B------:R-:W-:Y:S01]  /*0fd0*/  PRMT R24, RZ, 0x7610, R24 ;  /* 0x00007610ff187816 */ /* 0x000fe20000000018 */
[----:B------:R-:W-:Y:S06]  /*0fe0*/  BRA `(.L_x_16753) ;  /* 0x0000000000547947 */ /* 0x000fec0003800000 */
.L_x_16778:
        /* <DEDUP_REMOVED lines=8> */
.L_x_16781:
[----:B------:R-:W-:Y:S05]  /*1070*/  BSYNC.RECONVERGENT B0 ;  /* 0x0000000000007941 */ /* 0x000fea0003800200 */
.L_x_16780:
[----:B------:R-:W-:-:S04]  /*1080*/  F2FP.F16.F32.PACK_AB R0, RZ, R0 ;  /* 0x00000000ff00723e */ /* 0x000fc800000000ff */
[----:B------:R-:W-:Y:S01]  /*1090*/  PRMT R24, R0, 0x7610, R24 ;  /* 0x0000761000187816 */ /* 0x000fe20000000018 */
[----:B------:R-:W-:Y:S06]  /*10a0*/  BRA `(.L_x_16753) ;  /* 0x0000000000247947 */ /* 0x000fec0003800000 */
.L_x_16777:
[----:B------:R-:W2:Y:S02]  /*10b0*/  LDG.E.64 R2, desc[UR36][R2.64] ;  /* 0x0000002402027981 */ /* 0x000ea4000c1e1b00 */
[----:B--2---:R-:W0:Y:S02]  /*10c0*/  I2F.U64 R0, R2 ;  /* 0x0000000200007312 */ /* 0x004e240000301000 */
[----:B0-----:R-:W-:-:S04]  /*10d0*/  F2FP.F16.F32.PACK_AB R0, RZ, R0 ;  /* 0x00000000ff00723e */ /* 0x001fc800000000ff */
[----:B------:R-:W-:Y:S01]  /*10e0*/  PRMT R24, R0, 0x7610, R24 ;  /* 0x0000761000187816 */ /* 0x000fe20000000018 */
[----:B------:R-:W-:Y:S06]  /*10f0*/  BRA `(.L_x_16753) ;  /* 0x0000000000107947 */ /* 0x000fec0003800000 */
.L_x_16776:
[----:B------:R-:W2:Y:S02]  /*1100*/  LDG.E R2, desc[UR36][R2.64] ;  /* 0x0000002402027981 */ /* 0x000ea4000c1e1900 */
[----:B--2---:R-:W-:-:S04]  /*1110*/  I2FP.F32.U32 R0, R2 ;  /* 0x0000000200007245 */ /* 0x004fc80000201000 */
[----:B------:R-:W-:-:S04]  /*1120*/  F2FP.F16.F32.PACK_AB R0, RZ, R0 ;  /* 0x00000000ff00723e */ /* 0x000fc800000000ff */
[----:B------:R-:W-:-:S07]  /*1130*/  PRMT R24, R0, 0x7610, R24 ;  /* 0x0000761000187816 */ /* 0x000fce0000000018 */
.L_x_16753:
[----:B------:R-:W-:-:S07]  /*1140*/  VIADD R16, R19, 0x80 ;  /* 0x0000008013107836 */ /* 0x000fce0000000000 */
.L_x_16747:
[----:B------:R-:W-:Y:S05]  /*1150*/  BSYNC.RECONVERGENT B6 ;  /* 0x0000000000067941 */ /* 0x000fea0003800200 */
.L_x_16746:
        /* <DEDUP_REMOVED lines=26> */
.L_x_16787:
[----:B------:R-:W2:Y:S02]  /*1300*/  LDG.E.U8 R2, desc[UR36][R2.64] ;  /* 0x0000002402027981 */ /* 0x000ea4000c1e1100 */
[----:B--2---:R-:W-:-:S04]  /*1310*/  I2FP.F32.U32 R0, R2 ;  /* 0x0000000200007245 */ /* 0x004fc80000201000 */
[----:B------:R-:W-:-:S04]  /*1320*/  F2FP.F16.F32.PACK_AB R0, RZ, R0 ;  /* 0x00000000ff00723e */ /* 0x000fc800000000ff */
[----:B------:R-:W-:Y:S01]  /*1330*/  PRMT R23, R0, 0x7610, R23 ;  /* 0x0000761000177816 */ /* 0x000fe20000000017 */
[----:B------:R-:W-:Y:S06]  /*1340*/  BRA `(.L_x_16789) ;  /* 0x0000000c00b47947 */ /* 0x000fec0003800000 */
.L_x_16786:
        /* <DEDUP_REMOVED lines=11> */
.L_x_16791:
[----:B------:R-:W2:Y:S02]  /*1400*/  LDG.E R2, desc[UR36][R2.64] ;  /* 0x0000002402027981 */ /* 0x000ea4000c1e1900 */
[----:B--2---:R-:W-:-:S04]  /*1410*/  I2FP.F32.S32 R0, R2 ;  /* 0x0000000200007245 */ /* 0x004fc80000201400 */
[----:B------:R-:W-:-:S04]  /*1420*/  F2FP.F16.F32.PACK_AB R0, RZ, R0 ;  /* 0x00000000ff00723e */ /* 0x000fc800000000ff */
[----:B------:R-:W-:Y:S01]  /*1430*/  PRMT R23, R0, 0x7610, R23 ;  /* 0x0000761000177816 */ /* 0x000fe20000000017 */
[----:B------:R-:W-:Y:S06]  /*1440*/  BRA `(.L_x_16789) ;  /* 0x0000000c00747947 */ /* 0x000fec0003800000 */
.L_x_16790:
[----:B------:R-:W2:Y:S02]  /*1450*/  LDG.E.U16 R2, desc[UR36][R2.64] ;  /* 0x0000002402027981 */ /* 0x000ea4000c1e1500 */
[----:B--2---:R-:W0:Y:S02]  /*1460*/  I2F.S16 R0, R2 ;  /* 0x0000000200007306 */ /* 0x004e240000101400 */
[----:B0-----:R-:W-:-:S04]  /*1470*/  F2FP.F16.F32.PACK_AB R0, RZ, R0 ;  /* 0x00000000ff00723e */ /* 0x001fc800000000ff */
[----:B------:R-:W-:Y:S01]  /*1480*/  PRMT R23, R0, 0x7610, R23 ;  /* 0x0000761000177816 */ /* 0x000fe20000000017 */
[----:B------:R-:W-:Y:S06]  /*1490*/  BRA `(.L_x_16789) ;  /* 0x0000000c00607947 */ /* 0x000fec0003800000 */
.L_x_16785:
        /* <DEDUP_REMOVED lines=9> */
.L_x_16793:
[----:B------:R0:W5:Y:S01]  /*1530*/  LDG.E.U16 R23, desc[UR36][R2.64] ;  /* 0x0000002402177981 */ /* 0x000162000c1e1500 */
[----:B------:R-:W-:Y:S05]  /*1540*/  BRA `(.L_x_16789) ;  /* 0x0000000c00347947 */ /* 0x000fea0003800000 */
.L_x_16792:
        /* <DEDUP_REMOVED lines=9> */
.L_x_16795:
[----:B------:R1:W5:Y:S01]  /*15e0*/  LDG.E.U16 R23, desc[UR36][R2.64] ;  /* 0x0000002402177981 */ /* 0x000362000c1e1500 */
[----:B------:R-:W-:Y:S05]  /*15f0*/  BRA `(.L_x_16789) ;  /* 0x0000000c00087947 */ /* 0x000fea0003800000 */
.L_x_16794:
        /* <DEDUP_REMOVED lines=9> */
.L_x_16784:
        /* <DEDUP_REMOVED lines=14> */
.L_x_16798:
        /* <DEDUP_REMOVED lines=9> */
.L_x_16797:
        /* <DEDUP_REMOVED lines=27> */
.L_x_16800:
        /* <DEDUP_REMOVED lines=14> */
.L_x_16799:
[----:B------:R-:W2:Y:S02]  /*1a90*/  LDG.E.U16 R0, desc[UR36][R2.64] ;  /* 0x0000002402007981 */ /* 0x000ea4000c1e1500 */
[----:B--2---:R-:W-:-:S05]  /*1aa0*/  IMAD.U32 R0, R0, 0x10000, RZ ;  /* 0x0001000000007824 */ /* 0x004fca00078e00ff */
[----:B------:R-:W-:-:S04]  /*1ab0*/  F2FP.F16.F32.PACK_AB R0, RZ, R0 ;  /* 0x00000000ff00723e */ /* 0x000fc800000000ff */
[----:B------:R-:W-:Y:S01]  /*1ac0*/  PRMT R23, R0, 0x7610, R23 ;  /* 0x0000761000177816 */ /* 0x000fe20000000017 */
[----:B------:R-:W-:Y:S06]  /*1ad0*/  BRA `(.L_x_16789) ;  /* 0x0000000400d07947 */ /* 0x000fec0003800000 */
.L_x_16796:
        /* <DEDUP_REMOVED lines=13> */
.L_x_16803:
        /* <DEDUP_REMOVED lines=21> */
.L_x_16807:
[----:B------:R-:W-:Y:S05]  /*1d00*/  BSYNC.RECONVERGENT B1 ;  /* 0x0000000000017941 */ /* 0x000fea0003800200 */
.L_x_16806:
[----:B------:R-:W-:Y:S01]  /*1d10*/  IMAD.SHL.U32 R0, R0, 0x100000, RZ ;  /* 0x0010000000007824 */ /* 0x000fe200078e00ff */
[----:B------:R-:W-:-:S04]  /*1d20*/  LEA R2, R2, 0x3b800000, 0x17 ;  /* 0x3b80000002027811 */ /* 0x000fc800078eb8ff */
[----:B------:R-:W-:-:S07]  /*1d30*/  LOP3.LUT R0, R2, R0, R7, 0xfe, !PT ;  /* 0x0000000002007212 */ /* 0x000fce00078efe07 */
.L_x_16805:
[----:B------:R-:W-:Y:S05]  /*1d40*/  BSYNC.RECONVERGENT B0 ;  /* 0x0000000000007941 */ /* 0x000fea0003800200 */
.L_x_16804:
[----:B------:R-:W-:-:S04]  /*1d50*/  F2FP.F16.F32.PACK_AB R0, RZ, R0 ;  /* 0x00000000ff00723e */ /* 0x000fc800000000ff */
[----:B------:R-:W-:Y:S01]  /*1d60*/  PRMT R23, R0, 0x7610, R23 ;  /* 0x0000761000177816 */ /* 0x000fe20000000017 */
[----:B------:R-:W-:Y:S06]  /*1d70*/  BRA `(.L_x_16789) ;  /* 0x0000000400287947 */ /* 0x000fec0003800000 */
.L_x_16802:
        /* <DEDUP_REMOVED lines=21> */
.L_x_16811:
[----:B------:R-:W-:Y:S05]  /*1ed0*/  BSYNC.RECONVERGENT B1 ;  /* 0x0000000000017941 */ /* 0x000fea0003800200 */
.L_x_16810:
[----:B------:R-:W-:Y:S01]  /*1ee0*/  IMAD.SHL.U32 R0, R0, 0x200000, RZ ;  /* 0x0020000000007824 */ /* 0x000fe200078e00ff */
[----:B------:R-:W-:-:S04]  /*1ef0*/  LEA R2, R2, 0x37800000, 0x17 ;  /* 0x3780000002027811 */ /* 0x000fc800078eb8ff */
[----:B------:R-:W-:-:S07]  /*1f00*/  LOP3.LUT R0, R2, R0, R7, 0xfe, !PT ;  /* 0x0000000002007212 */ /* 0x000fce00078efe07 */
.L_x_16809:
[----:B------:R-:W-:Y:S05]  /*1f10*/  BSYNC.RECONVERGENT B0 ;  /* 0x0000000000007941 */ /* 0x000fea0003800200 */
.L_x_16808:
[----:B------:R-:W-:-:S04]  /*1f20*/  F2FP.F16.F32.PACK_AB R0, RZ, R0 ;  /* 0x00000000ff00723e */ /* 0x000fc800000000ff */
[----:B------:R-:W-:Y:S01]  /*1f30*/  PRMT R23, R0, 0x7610, R23 ;  /* 0x0000761000177816 */ /* 0x000fe20000000017 */
[----:B------:R-:W-:Y:S06]  /*1f40*/  BRA `(.L_x_16789) ;  /* 0x0000000000b47947 */ /* 0x000fec0003800000 */
.L_x_16801:
        /* <DEDUP_REMOVED lines=14> */
.L_x_16815:
[----:B------:R-:W-:Y:S05]  /*2030*/  BSYNC.RECONVERGENT B0 ;  /* 0x0000000000007941 */ /* 0x000fea0003800200 */
.L_x_16814:
[----:B------:R-:W-:-:S04]  /*2040*/  F2FP.F16.F32.PACK_AB R0, RZ, R0 ;  /* 0x00000000ff00723e */ /* 0x000fc800000000ff */
[----:B------:R-:W-:Y:S01]  /*2050*/  PRMT R23, R0, 0x7610, R23 ;  /* 0x0000761000177816 */ /* 0x000fe20000000017 */
[----:B------:R-:W-:Y:S06]  /*2060*/  BRA `(.L_x_16789) ;  /* 0x00000000006c7947 */ /* 0x000fec0003800000 */
.L_x_16788:
        /* <DEDUP_REMOVED lines=16> */
.L_x_16816:
[----:B------:R-:W-:Y:S01]  /*2170*/  PRMT R23, RZ, 0x7610, R23 ;  /* 0x00007610ff177816 */ /* 0x000fe20000000017 */
[----:B------:R-:W-:Y:S06]  /*2180*/  BRA `(.L_x_16789) ;  /* 0x0000000000247947 */ /* 0x000fec0003800000 */
.L_x_16813:
[----:B------:R-:W2:Y:S02]  /*2190*/  LDG.E.64 R2, desc[UR36][R2.64] ;  /* 0x0000002402027981 */ /* 0x000ea4000c1e1b00 */
[----:B--2---:R-:W0:Y:S02]  /*21a0*/  I2F.U64 R0, R2 ;  /* 0x0000000200007312 */ /* 0x004e240000301000 */
[----:B0-----:R-:W-:-:S04]  /*21b0*/  F2FP.F16.F32.PACK_AB R0, RZ, R0 ;  /* 0x00000000ff00723e */ /* 0x001fc800000000ff */
[----:B------:R-:W-:Y:S01]  /*21c0*/  PRMT R23, R0, 0x7610, R23 ;  /* 0x0000761000177816 */ /* 0x000fe20000000017 */
[----:B------:R-:W-:Y:S06]  /*21d0*/  BRA `(.L_x_16789) ;  /* 0x0000000000107947 */ /* 0x000fec0003800000 */
.L_x_16812:
[----:B------:R-:W2:Y:S02]  /*21e0*/  LDG.E R2, desc[UR36][R2.64] ;  /* 0x0000002402027981 */ /* 0x000ea4000c1e1900 */
[----:B--2---:R-:W-:-:S04]  /*21f0*/  I2FP.F32.U32 R0, R2 ;  /* 0x0000000200007245 */ /* 0x004fc80000201000 */
[----:B------:R-:W-:-:S04]  /*2200*/  F2FP.F16.F32.PACK_AB R0, RZ, R0 ;  /* 0x00000000ff00723e */ /* 0x000fc800000000ff */
[----:B------:R-:W-:-:S07]  /*2210*/  PRMT R23, R0, 0x7610, R23 ;  /* 0x0000761000177816 */ /* 0x000fce0000000017 */
.L_x_16789:
[----:B------:R-:W-:-:S07]  /*2220*/  VIADD R16, R16, 0x80 ;  /* 0x0000008010107836 */ /* 0x000fce0000000000 */
.L_x_16783:
[----:B------:R-:W-:Y:S05]  /*2230*/  BSYNC.RECONVERGENT B6 ;  /* 0x0000000000067941 */ /* 0x000fea0003800200 */
.L_x_16782:
        /* <DEDUP_REMOVED lines=26> */
.L_x_16822:
[----:B------:R-:W2:Y:S02]  /*23e0*/  LDG.E.U8 R2, desc[UR36][R2.64] ;  /* 0x0000002402027981 */ /* 0x000ea4000c1e1100 */
[----:B--2---:R-:W-:-:S04]  /*23f0*/  I2FP.F32.U32 R0, R2 ;  /* 0x0000000200007245 */ /* 0x004fc80000201000 */
[----:B------:R-:W-:-:S04]  /*2400*/  F2FP.F16.F32.PACK_AB R0, RZ, R0 ;  /* 0x00000000ff00723e */ /* 0x000fc800000000ff */
[----:B------:R-:W-:Y:S01]  /*2410*/  PRMT R25, R0, 0x7610, R25 ;  /* 0x0000761000197816 */ /* 0x000fe20000000019 */
[----:B------:R-:W-:Y:S06]  /*2420*/  BRA `(.L_x_16824) ;  /* 0x0000000c00b47947 */ /* 0x000fec0003800000 */
.L_x_16821:
        /* <DEDUP_REMOVED lines=11> */
.L_x_16826:
[----:B------:R-:W2:Y:S02]  /*24e0*/  LDG.E R2, desc[UR36][R2.64] ;  /* 0x0000002402027981 */ /* 0x000ea4000c1e1900 */
[----:B--2---:R-:W-:-:S04]  /*24f0*/  I2FP.F32.S32 R0, R2 ;  /* 0x0000000200007245 */ /* 0x004fc80000201400 */
[----:B------:R-:W-:-:S04]  /*2500*/  F2FP.F16.F32.PACK_AB R0, RZ, R0 ;  /* 0x00000000ff00723e */ /* 0x000fc800000000ff */
[----:B------:R-:W-:Y:S01]  /*2510*/  PRMT R25, R0, 0x7610, R25 ;  /* 0x0000761000197816 */ /* 0x000fe20000000019 */
[----:B------:R-:W-:Y:S06]  /*2520*/  BRA `(.L_x_16824) ;  /* 0x0000000c00747947 */ /* 0x000fec0003800000 */
.L_x_16825:
[----:B------:R-:W2:Y:S02]  /*2530*/  LDG.E.U16 R2, desc[UR36][R2.64] ;  /* 0x0000002402027981 */ /* 0x000ea4000c1e1500 */
[----:B--2---:R-:W0:Y:S02]  /*2540*/  I2F.S16 R0, R2 ;  /* 0x0000000200007306 */ /* 0x004e240000101400 */
[----:B0-----:R-:W-:-:S04]  /*2550*/  F2FP.F16.F32.PACK_AB R0, RZ, R0 ;  /* 0x00000000ff00723e */ /* 0x001fc800000000ff */
[----:B------:R-:W-:Y:S01]  /*2560*/  PRMT R25, R0, 0x7610, R25 ;  /* 0x0000761000197816 */ /* 0x000fe20000000019 */
[----:B------:R-:W-:Y:S06]  /*2570*/  BRA `(.L_x_16824) ;  /* 0x0000000c00607947 */ /* 0x000fec0003800000 */
.L_x_16820:
        /* <DEDUP_REMOVED lines=9> */
.L_x_16828:
[----:B------:R0:W5:Y:S01]  /*2610*/  LDG.E.U16 R25, desc[UR36][R2.64] ;  /* 0x0000002402197981 */ /* 0x000162000c1e1500 */
[----:B------:R-:W-:Y:S05]  /*2620*/  BRA `(.L_x_16824) ;  /* 0x0000000c00347947 */ /* 0x000fea0003800000 */
.L_x_16827:
        /* <DEDUP_REMOVED lines=9> */
.L_x_16830:
[----:B------:R1:W5:Y:S01]  /*26c0*/  LDG.E.U16 R25, desc[UR36][R2.64] ;  /* 0x0000002402197981 */ /* 0x000362000c1e1500 */
[----:B------:R-:W-:Y:S05]  /*26d0*/  BRA `(.L_x_16824) ;  /* 0x0000000c00087947 */ /* 0x000fea0003800000 */
.L_x_16829:
        /* <DEDUP_REMOVED lines=9> */
.L_x_16819:
        /* <DEDUP_REMOVED lines=14> */
.L_x_16833:
        /* <DEDUP_REMOVED lines=9> */
.L_x_16832:
        /* <DEDUP_REMOVED lines=27> */
.L_x_16835:
        /* <DEDUP_REMOVED lines=14> */
.L_x_16834:
[----:B------:R-:W2:Y:S02]  /*2b70*/  LDG.E.U16 R0, desc[UR36][R2.64] ;  /* 0x0000002402007981 */ /* 0x000ea4000c1e1500 */
[----:B--2---:R-:W-:-:S05]  /*2b80*/  IMAD.U32 R0, R0, 0x10000, RZ ;  /* 0x0001000000007824 */ /* 0x004fca00078e00ff */
[----:B------:R-:W-:-:S04]  /*2b90*/  F2FP.F16.F32.PACK_AB R0, RZ, R0 ;  /* 0x00000000ff00723e */ /* 0x000fc800000000ff */
[----:B------:R-:W-:Y:S01]  /*2ba0*/  PRMT R25, R0, 0x7610, R25 ;  /* 0x0000761000197816 */ /* 0x000fe20000000019 */
[----:B------:R-:W-:Y:S06]  /*2bb0*/  BRA `(.L_x_16824) ;  /* 0x0000000400d07947 */ /* 0x000fec0003800000 */
.L_x_16831:
        /* <DEDUP_REMOVED lines=13> */
.L_x_16838:
        /* <DEDUP_REMOVED lines=21> */
.L_x_16842:
[----:B------:R-:W-:Y:S05]  /*2de0*/  BSYNC.RECONVERGENT B1 ;  /* 0x0000000000017941 */ /* 0x000fea0003800200 */
.L_x_16841:
[----:B------:R-:W-:Y:S01]  /*2df0*/  IMAD.SHL.U32 R0, R0, 0x100000, RZ ;  /* 0x0010000000007824 */ /* 0x000fe200078e00ff */
[----:B------:R-:W-:-:S04]  /*2e00*/  LEA R2, R2, 0x3b800000, 0x17 ;  /* 0x3b80000002027811 */ /* 0x000fc800078eb8ff */
[----:B------:R-:W-:-:S07]  /*2e10*/  LOP3.LUT R0, R2, R0, R7, 0xfe, !PT ;  /* 0x0000000002007212 */ /* 0x000fce00078efe07 */
.L_x_16840:
[----:B------:R-:W-:Y:S05]  /*2e20*/  BSYNC.RECONVERGENT B0 ;  /* 0x0000000000007941 */ /* 0x000fea0003800200 */
.L_x_16839:
[----:B------:R-:W-:-:S04]  /*2e30*/  F2FP.F16.F32.PACK_AB R0, RZ, R0 ;  /* 0x00000000ff00723e */ /* 0x000fc800000000ff */
[----:B------:R-:W-:Y:S01]  /*2e40*/  PRMT R25, R0, 0x7610, R25 ;  /* 0x0000761000197816 */ /* 0x000fe20000000019 */
[----:B------:R-:W-:Y:S06]  /*2e50*/  BRA `(.L_x_16824) ;  /* 0x0000000400287947 */ /* 0x000fec0003800000 */
.L_x_16837:
        /* <DEDUP_REMOVED lines=21> */
.L_x_16846:
[----:B------:R-:W-:Y:S05]  /*2fb0*/  BSYNC.RECONVERGENT B1 ;  /* 0x0000000000017941 */ /* 0x000fea0003800200 */
.L_x_16845:
[----:B------:R-:W-:Y:S01]  /*2fc0*/  IMAD.SHL.U32 R0, R0, 0x200000, RZ ;  /* 0x0020000000007824 */ /* 0x000fe200078e00ff */
[----:B------:R-:W-:-:S04]  /*2fd0*/  LEA R2, R2, 0x37800000, 0x17 ;  /* 0x3780000002027811 */ /* 0x000fc800078eb8ff */
[----:B------:R-:W-:-:S07]  /*2fe0*/  LOP3.LUT R0, R2, R0, R7, 0xfe, !PT ;  /* 0x0000000002007212 */ /* 0x000fce00078efe07 */
.L_x_16844:
[----:B------:R-:W-:Y:S05]  /*2ff0*/  BSYNC.RECONVERGENT B0 ;  /* 0x0000000000007941 */ /* 0x000fea0003800200 */
.L_x_16843:
[----:B------:R-:W-:-:S04]  /*3000*/  F2FP.F16.F32.PACK_AB R0, RZ, R0 ;  /* 0x00000000ff00723e */ /* 0x000fc800000000ff */
[----:B------:R-:W-:Y:S01]  /*3010*/  PRMT R25, R0, 0x7610, R25 ;  /* 0x0000761000197816 */ /* 0x000fe20000000019 */
[----:B------:R-:W-:Y:S06]  /*3020*/  BRA `(.L_x_16824) ;  /* 0x0000000000b47947 */ /* 0x000fec0003800000 */
.L_x_16836:
        /* <DEDUP_REMOVED lines=14> */
.L_x_16850:
[----:B------:R-:W-:Y:S05]  /*3110*/  BSYNC.RECONVERGENT B0 ;  /* 0x0000000000007941 */ /* 0x000fea0003800200 */
.L_x_16849:
[----:B------:R-:W-:-:S04]  /*3120*/  F2FP.F16.F32.PACK_AB R0, RZ, R0 ;  /* 0x00000000ff00723e */ /* 0x000fc800000000ff */
[----:B------:R-:W-:Y:S01]  /*3130*/  PRMT R25, R0, 0x7610, R25 ;  /* 0x0000761000197816 */ /* 0x000fe20000000019 */
[----:B------:R-:W-:Y:S06]  /*3140*/  BRA `(.L_x_16824) ;  /* 0x00000000006c7947 */ /* 0x000fec0003800000 */
.L_x_16823:
        /* <DEDUP_REMOVED lines=16> */
.L_x_16851:
[----:B------:R-:W-:Y:S01]  /*3250*/  PRMT R25, RZ, 0x7610, R25 ;  /* 0x00007610ff197816 */ /* 0x000fe20000000019 */
[----:B------:R-:W-:Y:S06]  /*3260*/  BRA `(.L_x_16824) ;  /* 0x0000000000247947 */ /* 0x000fec0003800000 */
.L_x_16848:
[----:B------:R-:W2:Y:S02]  /*3270*/  LDG.E.64 R2, desc[UR36][R2.64] ;  /* 0x0000002402027981 */ /* 0x000ea4000c1e1b00 */
[----:B--2---:R-:W0:Y:S02]  /*3280*/  I2F.U64 R0, R2 ;  /* 0x0000000200007312 */ /* 0x004e240000301000 */
[----:B0-----:R-:W-:-:S04]  /*3290*/  F2FP.F16.F32.PACK_AB R0, RZ, R0 ;  /* 0x00000000ff00723e */ /* 0x001fc800000000ff */
[----:B------:R-:W-:Y:S01]  /*32a0*/  PRMT R25, R0, 0x7610, R25 ;  /* 0x0000761000197816 */ /* 0x000fe20000000019 */
[----:B------:R-:W-:Y:S06]  /*32b0*/  BRA `(.L_x_16824) ;  /* 0x0000000000107947 */ /* 0x000fec0003800000 */
.L_x_16847:
[----:B------:R-:W2:Y:S02]  /*32c0*/  LDG.E R2, desc[UR36][R2.64] ;  /* 0x0000002402027981 */ /* 0x000ea4000c1e1900 */
[----:B--2---:R-:W-:-:S04]  /*32d0*/  I2FP.F32.U32 R0, R2 ;  /* 0x0000000200007245 */ /* 0x004fc80000201000 */
[----:B------:R-:W-:-:S04]  /*32e0*/  F2FP.F16.F32.PACK_AB R0, RZ, R0 ;  /* 0x00000000ff00723e */ /* 0x000fc800000000ff */
[----:B------:R-:W-:-:S07]  /*32f0*/  PRMT R25, R0, 0x7610, R25 ;  /* 0x0000761000197816 */ /* 0x000fce0000000019 */
.L_x_16824:
[----:B------:R-:W-:-:S07]  /*3300*/  VIADD R16, R16, 0x80 ;  /* 0x0000008010107836 */ /* 0x000fce0000000000 */
.L_x_16818:
[----:B------:R-:W-:Y:S05]  /*3310*/  BSYNC.RECONVERGENT B6 ;  /* 0x0000000000067941 */ /* 0x000fea0003800200 */
.L_x_16817:
        /* <DEDUP_REMOVED lines=25> */
.L_x_16857:
[----:B------:R-:W2:Y:S02]  /*34b0*/  LDG.E.U8 R2, desc[UR36][R2.64] ;  /* 0x0000002402027981 */ /* 0x000ea4000c1e1100 */
[----:B--2---:R-:W-:-:S04]  /*34c0*/  I2FP.F32.U32 R0, R2 ;  /* 0x0000000200007245 */ /* 0x004fc80000201000 */
[----:B------:R-:W-:Y:S01]  /*34d0*/  F2FP.F16.F32.PACK_AB R0, RZ, R0 ;  /* 0x00000000ff00723e */ /* 0x000fe200000000ff */
[----:B------:R-:W-:Y:S06]  /*34e0*/  BRA `(.L_x_16853) ;  /* 0x0000000c007c7947 */ /* 0x000fec0003800000 */
.L_x_16856:
        /* <DEDUP_REMOVED lines=10> */
.L_x_16860:
[----:B------:R-:W2:Y:S02]  /*3590*/  LDG.E R2, desc[UR36][R2.64] ;  /* 0x0000002402027981 */ /* 0x000ea4000c1e1900 */
[----:B--2---:R-:W-:-:S04]  /*35a0*/  I2FP.F32.S32 R0, R2 ;  /* 0x0000000200007245 */ /* 0x004fc80000201400 */
[----:B------:R-:W-:Y:S01]  /*35b0*/  F2FP.F16.F32.PACK_AB R0, RZ, R0 ;  /* 0x00000000ff00723e */ /* 0x000fe200000000ff */
[----:B------:R-:W-:Y:S06]  /*35c0*/  BRA `(.L_x_16853) ;  /* 0x0000000c00447947 */ /* 0x000fec0003800000 */
.L_x_16859:
[----:B------:R-:W2:Y:S02]  /*35d0*/  LDG.E.U16 R2, desc[UR36][R2.64] ;  /* 0x0000002402027981 */ /* 0x000ea4000c1e1500 */
[----:B--2---:R-:W0:Y:S02]  /*35e0*/  I2F.S16 R0, R2 ;  /* 0x0000000200007306 */ /* 0x004e240000101400 */
[----:B0-----:R-:W-:Y:S01]  /*35f0*/  F2FP.F16.F32.PACK_AB R0, RZ, R0 ;  /* 0x00000000ff00723e */ /* 0x001fe200000000ff */
[----:B------:R-:W-:Y:S06]  /*3600*/  BRA `(.L_x_16853) ;  /* 0x0000000c00347947 */ /* 0x000fec0003800000 */
.L_x_16855:
        /* <DEDUP_REMOVED lines=9> */
.L_x_16862:
[----:B------:R2:W5:Y:S01]  /*36a0*/  LDG.E.U16 R0, desc[UR36][R2.64] ;  /* 0x0000002402007981 */ /* 0x000562000c1e1500 */
[----:B------:R-:W-:Y:S05]  /*36b0*/  BRA `(.L_x_16853) ;  /* 0x0000000c00087947 */ /* 0x000fea0003800000 */
.L_x_16861:
        /* <DEDUP_REMOVED lines=9> */
.L_x_16864:
[----:B------:R3:W5:Y:S01]  /*3750*/  LDG.E.U16 R0, desc[UR36][R2.64] ;  /* 0x0000002402007981 */ /* 0x000762000c1e1500 */
[----:B------:R-:W-:Y:S05]  /*3760*/  BRA `(.L_x_16853) ;  /* 0x0000000800dc7947 */ /* 0x000fea0003800000 */
.L_x_16863:
        /* <DEDUP_REMOVED lines=8> */
.L_x_16854:
        /* <DEDUP_REMOVED lines=13> */
.L_x_16867:
        /* <DEDUP_REMOVED lines=8> */
.L_x_16866:
        /* <DEDUP_REMOVED lines=27> */
.L_x_16869:
        /* <DEDUP_REMOVED lines=13> */
.L_x_16868:
[----:B------:R-:W2:Y:S02]  /*3bc0*/  LDG.E.U16 R0, desc[UR36][R2.64] ;  /* 0x0000002402007981 */ /* 0x000ea4000c1e1500 */
[----:B--2---:R-:W-:-:S05]  /*3bd0*/  IMAD.U32 R0, R0, 0x10000, RZ ;  /* 0x0001000000007824 */ /* 0x004fca00078e00ff */
[----:B------:R-:W-:Y:S01]  /*3be0*/  F2FP.F16.F32.PACK_AB R0, RZ, R0 ;  /* 0x00000000ff00723e */ /* 0x000fe200000000ff */
[----:B------:R-:W-:Y:S06]  /*3bf0*/  BRA `(.L_x_16853) ;  /* 0x0000000400b87947 */ /* 0x000fec0003800000 */
.L_x_16865:
        /* <DEDUP_REMOVED lines=12> */
.L_x_16872:
        /* <DEDUP_REMOVED lines=21> */
.L_x_16876:
[----:B------:R-:W-:Y:S05]  /*3e10*/  BSYNC.RECONVERGENT B1 ;  /* 0x0000000000017941 */ /* 0x000fea0003800200 */
.L_x_16875:
[----:B------:R-:W-:Y:S01]  /*3e20*/  IMAD.SHL.U32 R0, R0, 0x100000, RZ ;  /* 0x0010000000007824 */ /* 0x000fe200078e00ff */
[----:B------:R-:W-:-:S04]  /*3e30*/  LEA R2, R2, 0x3b800000, 0x17 ;  /* 0x3b80000002027811 */ /* 0x000fc800078eb8ff */
[----:B------:R-:W-:-:S07]  /*3e40*/  LOP3.LUT R0, R2, R0, R7, 0xfe, !PT ;  /* 0x0000000002007212 */ /* 0x000fce00078efe07 */
.L_x_16874:
[----:B------:R-:W-:Y:S05]  /*3e50*/  BSYNC.RECONVERGENT B0 ;  /* 0x0000000000007941 */ /* 0x000fea0003800200 */
.L_x_16873:
[----:B------:R-:W-:Y:S01]  /*3e60*/  F2FP.F16.F32.PACK_AB R0, RZ, R0 ;  /* 0x00000000ff00723e */ /* 0x000fe200000000ff */
[----:B------:R-:W-:Y:S06]  /*3e70*/  BRA `(.L_x_16853) ;  /* 0x0000000400187947 */ /* 0x000fec0003800000 */
.L_x_16871:
        /* <DEDUP_REMOVED lines=21> */
.L_x_16880:
[----:B------:R-:W-:Y:S05]  /*3fd0*/  BSYNC.RECONVERGENT B1 ;  /* 0x0000000000017941 */ /* 0x000fea0003800200 */
.L_x_16879:
[----:B------:R-:W-:Y:S01]  /*3fe0*/  IMAD.SHL.U32 R0, R0, 0x200000, RZ ;  /* 0x0020000000007824 */ /* 0x000fe200078e00ff */
[----:B------:R-:W-:-:S04]  /*3ff0*/  LEA R2, R2, 0x37800000, 0x17 ;  /* 0x3780000002027811 */ /* 0x000fc800078eb8ff */
[----:B------:R-:W-:-:S07]  /*4000*/  LOP3.LUT R0, R2, R0, R7, 0xfe, !PT ;  /* 0x0000000002007212 */ /* 0x000fce00078efe07 */
.L_x_16878:
[----:B------:R-:W-:Y:S05]  /*4010*/  BSYNC.RECONVERGENT B0 ;  /* 0x0000000000007941 */ /* 0x000fea0003800200 */
.L_x_16877:
[----:B------:R-:W-:Y:S01]  /*4020*/  F2FP.F16.F32.PACK_AB R0, RZ, R0 ;  /* 0x00000000ff00723e */ /* 0x000fe200000000ff */
[----:B------:R-:W-:Y:S06]  /*4030*/  BRA `(.L_x_16853) ;  /* 0x0000000000a87947 */ /* 0x000fec0003800000 */
.L_x_16870:
        /* <DEDUP_REMOVED lines=14> */
.L_x_16884:
[----:B------:R-:W-:Y:S05]  /*4120*/  BSYNC.RECONVERGENT B0 ;  /* 0x0000000000007941 */ /* 0x000fea0003800200 */
.L_x_16883:
[----:B------:R-:W-:Y:S01]  /*4130*/  F2FP.F16.F32.PACK_AB R0, RZ, R0 ;  /* 0x00000000ff00723e */ /* 0x000fe200000000ff */
[----:B------:R-:W-:Y:S06]  /*4140*/  BRA `(.L_x_16853) ;  /* 0x0000000000647947 */ /* 0x000fec0003800000 */
.L_x_16858:
        /* <DEDUP_REMOVED lines=16> */
.L_x_16885:
[----:B------:R-:W-:Y:S01]  /*4250*/  PRMT R0, RZ, 0x7610, R0 ;  /* 0x00007610ff007816 */ /* 0x000fe20000000000 */
[----:B------:R-:W-:Y:S06]  /*4260*/  BRA `(.L_x_16853) ;  /* 0x00000000001c7947 */ /* 0x000fec0003800000 */
.L_x_16882:
[----:B------:R-:W2:Y:S02]  /*4270*/  LDG.E.64 R2, desc[UR36][R2.64] ;  /* 0x0000002402027981 */ /* 0x000ea4000c1e1b00 */
[----:B--2---:R-:W0:Y:S02]  /*4280*/  I2F.U64 R0, R2 ;  /* 0x0000000200007312 */ /* 0x004e240000301000 */
[----:B0-----:R-:W-:Y:S01]  /*4290*/  F2FP.F16.F32.PACK_AB R0, RZ, R0 ;  /* 0x00000000ff00723e */ /* 0x001fe200000000ff */
[----:B------:R-:W-:Y:S06]  /*42a0*/  BRA `(.L_x_16853) ;  /* 0x00000000000c7947 */ /* 0x000fec0003800000 */
.L_x_16881:
[----:B------:R-:W2:Y:S02]  /*42b0*/  LDG.E R2, desc[UR36][R2.64] ;  /* 0x0000002402027981 */ /* 0x000ea4000c1e1900 */
[----:B--2---:R-:W-:-:S04]  /*42c0*/  I2FP.F32.U32 R0, R2 ;  /* 0x0000000200007245 */ /* 0x004fc80000201000 */
[----:B------:R-:W-:-:S07]  /*42d0*/  F2FP.F16.F32.PACK_AB R0, RZ, R0 ;  /* 0x00000000ff00723e */ /* 0x000fce00000000ff */
.L_x_16853:
[----:B------:R-:W-:Y:S05]  /*42e0*/  BSYNC.RECONVERGENT B6 ;  /* 0x0000000000067941 */ /* 0x000fea0003800200 */
.L_x_16852:
[C---:B0123--:R-:W-:Y:S01]  /*42f0*/  VIADD R2, R19.reuse, 0x100 ;  /* 0x0000010013027836 */ /* 0x04ffe20000000000 */
        /* <DEDUP_REMOVED lines=8> */
[----:B------:R-:W1:Y:S01]  /*4380*/  @!P0 LDC R7, c[0x0][0x388] ;  /* 0x0000e200ff078b82 */ /* 0x000e620000000800 */
[----:B-----5:R-:W-:-:S03]  /*4390*/  @!P0 HADD2.F32 R2, -RZ, R24.H0_H0 ;  /* 0x20000018ff028230 */ /* 0x020fc60000004100 */
[----:B------:R-:W-:Y:S02]  /*43a0*/  @!P2 HADD2.F32 R4, -RZ, R25.H0_H0 ;  /* 0x20000019ff04a230 */ /* 0x000fe40000004100 */
[----:B------:R-:W-:Y:S02]  /*43b0*/  @!P3 HADD2.F32 R5, -RZ, R0.H0_H0 ;  /* 0x20000000ff05b230 */ /* 0x000fe40000004100 */
[----:B------:R-:W2:Y:S01]  /*43c0*/  @!P2 LDC R9, c[0x0][0x388] ;  /* 0x0000e200ff09ab82 */ /* 0x000ea20000000800 */
[----:B------:R-:W-:-:S07]  /*43d0*/  @!P1 HADD2.F32 R3, -RZ, R23.H0_H0 ;  /* 0x20000017ff039230 */ /* 0x000fce0000004100 */
[----:B------:R-:W3:Y:S08]  /*43e0*/  @!P3 LDC R8, c[0x0][0x388] ;  /* 0x0000e200ff08bb82 */ /* 0x000ef00000000800 */
[----:B------:R-:W4:Y:S01]  /*43f0*/  @!P1 LDC R6, c[0x0][0x388] ;  /* 0x0000e200ff069b82 */ /* 0x000f220000000800 */
[----:B-1----:R-:W-:-:S05]  /*4400*/  @!P0 FMUL.FTZ R2, R2, R7 ;  /* 0x0000000702028220 */ /* 0x002fca0000410000 */
[----:B------:R-:W-:Y:S01]  /*4410*/  @!P0 F2FP.F16.F32.PACK_AB R0, RZ, R2 ;  /* 0x00000002ff00823e */ /* 0x000fe200000000ff */
[----:B--2---:R-:W-:-:S05]  /*4420*/  @!P2 FMUL.FTZ R4, R4, R9 ;  /* 0x000000090404a220 */ /* 0x004fca0000410000 */
[----:B------:R-:W-:Y:S01]  /*4430*/  @!P2 F2FP.F16.F32.PACK_AB R24, RZ, R4 ;  /* 0x00000004ff18a23e */ /* 0x000fe200000000ff */
[----:B---3--:R-:W-:-:S05]  /*4440*/  @!P3 FMUL.FTZ R5, R5, R8 ;  /* 0x000000080505b220 */ /* 0x008fca0000410000 */
[----:B------:R-:W-:Y:S01]  /*4450*/  @!P3 F2FP.F16.F32.PACK_AB R23, RZ, R5 ;  /* 0x00000005ff17b23e */ /* 0x000fe200000000ff */
[----:B----4-:R-:W-:-:S05]  /*4460*/  @!P1 FMUL.FTZ R3, R3, R6 ;  /* 0x0000000603039220 */ /* 0x010fca0000410000 */
[----:B------:R-:W-:Y:S01]  /*4470*/  @!P1 F2FP.F16.F32.PACK_AB R25, RZ, R3 ;  /* 0x00000003ff19923e */ /* 0x000fe200000000ff */
[----:B0-----:R-:W-:Y:S06]  /*4480*/  @P0 BRA `(.L_x_16887) ;  /* 0x0000001000300947 */ /* 0x001fec0003800000 */
        /* <DEDUP_REMOVED lines=23> */
.L_x_16891:
[----:B------:R-:W-:Y:S02]  /*4600*/  HADD2.F32 R5, -RZ, R0.H0_H0 ;  /* 0x20000000ff057230 */ /* 0x000fe40000004100 */
[----:B------:R-:W-:-:S04]  /*4610*/  IMAD.MOV.U32 R19, RZ, RZ, R22 ;  /* 0x000000ffff137224 */ /* 0x000fc800078e0016 */
[----:B------:R-:W0:Y:S02]  /*4620*/  F2I.S64.TRUNC R4, R5 ;  /* 0x0000000500047311 */ /* 0x000e24000020d900 */
[----:B0-----:R0:W-:Y:S01]  /*4630*/  STG.E.U8 desc[UR36][R2.64], R4 ;  /* 0x0000000402007986 */ /* 0x0011e2000c101124 */
[----:B------:R-:W-:Y:S05]  /*4640*/  BRA `(.L_x_16887) ;  /* 0x0000000c00c07947 */ /* 0x000fea0003800000 */
.L_x_16890:
        /* <DEDUP_REMOVED lines=11> */
.L_x_16894:
[----:B------:R-:W-:Y:S02]  /*4700*/  HADD2.F32 R0, -RZ, R0.H0_H0 ;  /* 0x20000000ff007230 */ /* 0x000fe40000004100 */
[----:B------:R-:W-:Y:S02]  /*4710*/  IMAD.MOV.U32 R19, RZ, RZ, R22 ;  /* 0x000000ffff137224 */ /* 0x000fe400078e0016 */
[----:B------:R-:W0:Y:S02]  /*4720*/  F2I.FTZ.TRUNC.NTZ R5, R0 ;  /* 0x0000000000057305 */ /* 0x000e24000021f100 */
[----:B0-----:R0:W-:Y:S01]  /*4730*/  STG.E desc[UR36][R2.64], R5 ;  /* 0x0000000502007986 */ /* 0x0011e2000c101924 */
[----:B------:R-:W-:Y:S05]  /*4740*/  BRA `(.L_x_16887) ;  /* 0x0000000c00807947 */ /* 0x000fea0003800000 */
.L_x_16893:
[----:B------:R-:W-:Y:S02]  /*4750*/  HADD2.F32 R0, -RZ, R0.H0_H0 ;  /* 0x20000000ff007230 */ /* 0x000fe40000004100 */
[----:B------:R-:W-:Y:S02]  /*4760*/  IMAD.MOV.U32 R19, RZ, RZ, R22 ;  /* 0x000000ffff137224 */ /* 0x000fe400078e0016 */
[----:B------:R-:W0:Y:S02]  /*4770*/  F2I.FTZ.TRUNC.NTZ R5, R0 ;  /* 0x0000000000057305 */ /* 0x000e24000021f100 */
[----:B0-----:R0:W-:Y:S01]  /*4780*/  STG.E.U16 desc[UR36][R2.64], R5 ;  /* 0x0000000502007986 */ /* 0x0011e2000c101524 */
[----:B------:R-:W-:Y:S05]  /*4790*/  BRA `(.L_x_16887) ;  /* 0x0000000c006c7947 */ /* 0x000fea0003800000 */
.L_x_16889:
        /* <DEDUP_REMOVED lines=10> */
.L_x_16896:
[----:B------:R0:W-:Y:S01]  /*4840*/  STG.E.U16 desc[UR36][R2.64], R0 ;  /* 0x0000000002007986 */ /* 0x0001e2000c101524 */
[----:B------:R-:W-:Y:S01]  /*4850*/  IMAD.MOV.U32 R19, RZ, RZ, R22 ;  /* 0x000000ffff137224 */ /* 0x000fe200078e0016 */
[----:B------:R-:W-:Y:S06]  /*4860*/  BRA `(.L_x_16887) ;  /* 0x0000000c00387947 */ /* 0x000fec0003800000 */
.L_x_16895:
        /* <DEDUP_REMOVED lines=11> */
.L_x_16898:
[----:B------:R-:W-:Y:S02]  /*4920*/  HADD2.F32 R0, -RZ, R0.H0_H0 ;  /* 0x20000000ff007230 */ /* 0x000fe40000004100 */
[----:B------:R-:W-:-:S03]  /*4930*/  IMAD.MOV.U32 R19, RZ, RZ, R22 ;  /* 0x000000ffff137224 */ /* 0x000fc600078e0016 */
[----:B------:R-:W-:-:S04]  /*4940*/  F2FP.F16.F32.PACK_AB R0, RZ, R0 ;  /* 0x00000000ff00723e */ /* 0x000fc800000000ff */
[----:B------:R-:W-:-:S05]  /*4950*/  PRMT R0, R0, 0x5410, RZ ;  /* 0x0000541000007816 */ /* 0x000fca00000000ff */
[----:B------:R0:W-:Y:S01]  /*4960*/  STG.E desc[UR36][R2.64], R0 ;  /* 0x0000000002007986 */ /* 0x0001e2000c101924 */
[----:B------:R-:W-:Y:S05]  /*4970*/  BRA `(.L_x_16887) ;  /* 0x0000000800f47947 */ /* 0x000fea0003800000 */
.L_x_16897:
[----:B------:R-:W-:Y:S02]  /*4980*/  HADD2.F32 R4, -RZ, R0.H0_H0 ;  /* 0x20000000ff047230 */ /* 0x000fe40000004100 */
[----:B------:R-:W-:-:S03]  /*4990*/  IMAD.MOV.U32 R19, RZ, RZ, R22 ;  /* 0x000000ffff137224 */ /* 0x000fc600078e0016 */
[----:B------:R-:W-:-:S06]  /*49a0*/  FMUL.FTZ R4, R4, 1 ;  /* 0x3f80000004047820 */ /* 0x000fcc0000410000 */
[----:B------:R-:W0:Y:S02]  /*49b0*/  F2F.F64.F32 R4, R4 ;  /* 0x0000000400047310 */ /* 0x000e240000201800 */
[----:B0-----:R0:W-:Y:S01]  /*49c0*/  STG.E.64 desc[UR36][R2.64], R4 ;  /* 0x0000000402007986 */ /* 0x0011e2000c101b24 */
[----:B------:R-:W-:Y:S05]  /*49d0*/  BRA `(.L_x_16887) ;  /* 0x0000000800dc7947 */ /* 0x000fea0003800000 */
.L_x_16888:
        /* <DEDUP_REMOVED lines=14> */
.L_x_16901:
[----:B------:R-:W-:Y:S01]  /*4ac0*/  HADD2.F32 R0, -RZ, R0.H0_H0 ;  /* 0x20000000ff007230 */ /* 0x000fe20000004100 */
[----:B------:R-:W-:Y:S01]  /*4ad0*/  CS2R R6, SRZ ;  /* 0x0000000000067805 */ /* 0x000fe2000001ff00 */
[----:B------:R-:W-:-:S03]  /*4ae0*/  IMAD.MOV.U32 R19, RZ, RZ, R22 ;  /* 0x000000ffff137224 */ /* 0x000fc600078e0016 */
[----:B------:R-:W-:-:S04]  /*4af0*/  FMUL.FTZ R0, R0, 1 ;  /* 0x3f80000000007820 */ /* 0x000fc80000410000 */
[----:B------:R-:W0:Y:S02]  /*4b00*/  F2F.F64.F32 R4, R0 ;  /* 0x0000000000047310 */ /* 0x000e240000201800 */
[----:B0-----:R3:W-:Y:S01]  /*4b10*/  STG.E.128 desc[UR36][R2.64], R4 ;  /* 0x0000000402007986 */ /* 0x0017e2000c101d24 */
[----:B------:R-:W-:Y:S05]  /*4b20*/  BRA `(.L_x_16887) ;  /* 0x0000000800887947 */ /* 0x000fea0003800000 */
.L_x_16900:
        /* <DEDUP_REMOVED lines=19> */
.L_x_16905:
[----:B------:R-:W-:Y:S05]  /*4c60*/  BSYNC.RECONVERGENT B0 ;  /* 0x0000000000007941 */ /* 0x000fea0003800200 */
.L_x_16904:
[----:B------:R-:W-:Y:S01]  /*4c70*/  LOP3.LUT R5, R0, 0x80, R5, 0xf8, !PT ;  /* 0x0000008000057812 */ /* 0x000fe200078ef805 */
[----:B------:R-:W-:-:S04]  /*4c80*/  IMAD.MOV.U32 R19, RZ, RZ, R22 ;  /* 0x000000ffff137224 */ /* 0x000fc800078e0016 */
[----:B------:R2:W-:Y:S01]  /*4c90*/  STG.E.U8 desc[UR36][R2.64], R5 ;  /* 0x0000000502007986 */ /* 0x0005e2000c101124 */
[----:B------:R-:W-:Y:S05]  /*4ca0*/  BRA `(.L_x_16887) ;  /* 0x0000000800287947 */ /* 0x000fea0003800000 */
.L_x_16903:
        /* <DEDUP_REMOVED lines=15> */
.L_x_16907:
[----:B------:R-:W-:Y:S05]  /*4da0*/  BSYNC.RECONVERGENT B0 ;  /* 0x0000000000007941 */ /* 0x000fea0003800200 */
.L_x_16906:
[----:B------:R-:W-:Y:S01]  /*4db0*/  LOP3.LUT R5, R0, 0x80, R5, 0xf8, !PT ;  /* 0x0000008000057812 */ /* 0x000fe200078ef805 */
[----:B------:R-:W-:-:S04]  /*4dc0*/  IMAD.MOV.U32 R19, RZ, RZ, R22 ;  /* 0x000000ffff137224 */ /* 0x000fc800078e0016 */
[----:B------:R1:W-:Y:S01]  /*4dd0*/  STG.E.U8 desc[UR36][R2.64], R5 ;  /* 0x0000000502007986 */ /* 0x0003e2000c101124 */
[----:B------:R-:W-:Y:S05]  /*4de0*/  BRA `(.L_x_16887) ;  /* 0x0000000400d87947 */ /* 0x000fea0003800000 */
.L_x_16902:
[----:B------:R-:W-:Y:S02]  /*4df0*/  HADD2.F32 R0, -RZ, R0.H0_H0 ;  /* 0x20000000ff007230 */ /* 0x000fe40000004100 */
[----:B------:R-:W-:-:S03]  /*4e00*/  IMAD.MOV.U32 R19, RZ, RZ, R22 ;  /* 0x000000ffff137224 */ /* 0x000fc600078e0016 */
[----:B------:R-:W-:-:S05]  /*4e10*/  F2FP.BF16.F32.PACK_AB R0, RZ, R0 ;  /* 0x00000000ff00723e */ /* 0x000fca00000010ff */
[----:B------:R0:W-:Y:S01]  /*4e20*/  STG.E.U16 desc[UR36][R2.64], R0 ;  /* 0x0000000002007986 */ /* 0x0001e2000c101524 */
[----:B------:R-:W-:Y:S05]  /*4e30*/  BRA `(.L_x_16887) ;  /* 0x0000000400c47947 */ /* 0x000fea0003800000 */
.L_x_16899:
        /* <DEDUP_REMOVED lines=13> */
.L_x_16910:
        /* <DEDUP_REMOVED lines=13> */
.L_x_16913:
[----:B------:R-:W-:-:S04]  /*4fe0*/  SHF.R.U32.HI R0, RZ, 0x14, R5 ;  /* 0x00000014ff007819 */ /* 0x000fc80000011605 */
[----:B------:R-:W-:-:S04]  /*4ff0*/  LOP3.LUT R0, R0, 0x1, RZ, 0xc0, !PT ;  /* 0x0000000100007812 */ /* 0x000fc800078ec0ff */
[----:B------:R-:W-:-:S04]  /*5000*/  IADD3 R0, PT, PT, R5, 0x487ffff, R0 ;  /* 0x0487ffff05007810 */ /* 0x000fc80007ffe000 */
[----:B------:R-:W-:-:S04]  /*5010*/  SHF.R.U32.HI R0, RZ, 0x14, R0 ;  /* 0x00000014ff007819 */ /* 0x000fc80000011600 */
[----:B------:R-:W-:-:S07]  /*5020*/  LOP3.LUT R4, R0, 0xff, RZ, 0xc0, !PT ;  /* 0x000000ff00047812 */ /* 0x000fce00078ec0ff */
.L_x_16914:
[----:B------:R-:W-:-:S04]  /*5030*/  SHF.R.U32.HI R5, RZ, 0x18, R5 ;  /* 0x00000018ff057819 */ /* 0x000fc80000011605 */
[----:B------:R-:W-:-:S04]  /*5040*/  LOP3.LUT R4, R4, 0x80, R5, 0xf8, !PT ;  /* 0x0000008004047812 */ /* 0x000fc800078ef805 */
[----:B------:R-:W-:-:S07]  /*5050*/  PRMT R0, R4, 0x7610, R0 ;  /* 0x0000761004007816 */ /* 0x000fce0000000000 */
.L_x_16912:
[----:B------:R-:W-:Y:S05]  /*5060*/  BSYNC.RECONVERGENT B0 ;  /* 0x0000000000007941 */ /* 0x000fea0003800200 */
.L_x_16911:
[----:B------:R0:W-:Y:S01]  /*5070*/  STG.E.U8 desc[UR36][R2.64], R0 ;  /* 0x0000000002007986 */ /* 0x0001e2000c101124 */
[----:B------:R-:W-:Y:S01]  /*5080*/  IMAD.MOV.U32 R19, RZ, RZ, R22 ;  /* 0x000000ffff137224 */ /* 0x000fe200078e0016 */
[----:B------:R-:W-:Y:S06]  /*5090*/  BRA `(.L_x_16887) ;  /* 0x00000004002c7947 */ /* 0x000fec0003800000 */
.L_x_16909:
        /* <DEDUP_REMOVED lines=13> */
.L_x_16917:
[----:B------:R-:W-:-:S04]  /*5170*/  SHF.R.U32.HI R0, RZ, 0x15, R5 ;  /* 0x00000015ff007819 */ /* 0x000fc80000011605 */
[----:B------:R-:W-:-:S04]  /*5180*/  LOP3.LUT R0, R0, 0x1, RZ, 0xc0, !PT ;  /* 0x0000000100007812 */ /* 0x000fc800078ec0ff */
[----:B------:R-:W-:-:S04]  /*5190*/  IADD3 R0, PT, PT, R5, 0x88fffff, R0 ;  /* 0x088fffff05007810 */ /* 0x000fc80007ffe000 */
[----:B------:R-:W-:-:S04]  /*51a0*/  SHF.R.U32.HI R0, RZ, 0x15, R0 ;  /* 0x00000015ff007819 */ /* 0x000fc80000011600 */
[----:B------:R-:W-:-:S07]  /*51b0*/  LOP3.LUT R4, R0, 0xff, RZ, 0xc0, !PT ;  /* 0x000000ff00047812 */ /* 0x000fce00078ec0ff */
.L_x_16918:
[----:B------:R-:W-:-:S04]  /*51c0*/  SHF.R.U32.HI R5, RZ, 0x18, R5 ;  /* 0x00000018ff057819 */ /* 0x000fc80000011605 */
[----:B------:R-:W-:-:S04]  /*51d0*/  LOP3.LUT R4, R4, 0x80, R5, 0xf8, !PT ;  /* 0x0000008004047812 */ /* 0x000fc800078ef805 */
[----:B------:R-:W-:-:S07]  /*51e0*/  PRMT R0, R4, 0x7610, R0 ;  /* 0x0000761004007816 */ /* 0x000fce0000000000 */
.L_x_16916:
[----:B------:R-:W-:Y:S05]  /*51f0*/  BSYNC.RECONVERGENT B0 ;  /* 0x0000000000007941 */ /* 0x000fea0003800200 */
.L_x_16915:
[----:B------:R0:W-:Y:S01]  /*5200*/  STG.E.U8 desc[UR36][R2.64], R0 ;  /* 0x0000000002007986 */ /* 0x0001e2000c101124 */
[----:B------:R-:W-:Y:S01]  /*5210*/  IMAD.MOV.U32 R19, RZ, RZ, R22 ;  /* 0x000000ffff137224 */ /* 0x000fe200078e0016 */
[----:B------:R-:W-:Y:S06]  /*5220*/  BRA `(.L_x_16887) ;  /* 0x0000000000c87947 */ /* 0x000fec0003800000 */
.L_x_16908:
[----:B------:R-:W-:-:S13]  /*5230*/  ISETP.NE.AND P0, PT, R4, 0x1c, PT ;  /* 0x0000001c0400780c */ /* 0x000fda0003f05270 */
[----:B------:R-:W-:Y:S05]  /*5240*/  @!P0 BRA `(.L_x_16919) ;  /* 0x0000000000b08947 */ /* 0x000fea0003800000 */
[----:B------:R-:W-:-:S13]  /*5250*/  ISETP.NE.AND P0, PT, R4, 0x1d, PT ;  /* 0x0000001d0400780c */ /* 0x000fda0003f05270 */
[----:B------:R-:W-:Y:S05]  /*5260*/  @!P0 BRA `(.L_x_16920) ;  /* 0x0000000000948947 */ /* 0x000fea0003800000 */
[----:B------:R-:W-:-:S13]  /*5270*/  ISETP.NE.AND P0, PT, R4, 0x2c, PT ;  /* 0x0000002c0400780c */ /* 0x000fda0003f05270 */
[----:B------:R-:W-:Y:S05]  /*5280*/  @!P0 BRA `(.L_x_16921) ;  /* 0x0000000000488947 */ /* 0x000fea0003800000 */
.L_x_16892:
        /* <DEDUP_REMOVED lines=16> */
.L_x_16922:
[----:B------:R-:W-:Y:S01]  /*5390*/  IMAD.MOV.U32 R19, RZ, RZ, R22 ;  /* 0x000000ffff137224 */ /* 0x000fe200078e0016 */
[----:B------:R-:W-:Y:S06]  /*53a0*/  BRA `(.L_x_16887) ;  /* 0x0000000000687947 */ /* 0x000fec0003800000 */
.L_x_16921:
        /* <DEDUP_REMOVED lines=17> */
.L_x_16920:
[----:B------:R-:W-:Y:S02]  /*54c0*/  HADD2.F32 R4, -RZ, R0.H0_H0 ;  /* 0x20000000ff047230 */ /* 0x000fe40000004100 */
[----:B------:R-:W-:-:S04]  /*54d0*/  IMAD.MOV.U32 R19, RZ, RZ, R22 ;  /* 0x000000ffff137224 */ /* 0x000fc800078e0016 */
[----:B------:R-:W0:Y:S02]  /*54e0*/  F2I.U64.TRUNC R4, R4 ;  /* 0x0000000400047311 */ /* 0x000e24000020d800 */
[----:B0-----:R0:W-:Y:S01]  /*54f0*/  STG.E.64 desc[UR36][R2.64], R4 ;  /* 0x0000000402007986 */ /* 0x0011e2000c101b24 */
[----:B------:R-:W-:Y:S05]  /*5500*/  BRA `(.L_x_16887) ;  /* 0x0000000000107947 */ /* 0x000fea0003800000 */
.L_x_16919:
[----:B------:R-:W-:Y:S02]  /*5510*/  HADD2.F32 R0, -RZ, R0.H0_H0 ;  /* 0x20000000ff007230 */ /* 0x000fe40000004100 */
[----:B------:R-:W-:Y:S02]  /*5520*/  IMAD.MOV.U32 R19, RZ, RZ, R22 ;  /* 0x000000ffff137224 */ /* 0x000fe400078e0016 */
[----:B------:R-:W0:Y:S02]  /*5530*/  F2I.FTZ.U32.TRUNC.NTZ R5, R0 ;  /* 0x0000000000057305 */ /* 0x000e24000021f000 */
[----:B0-----:R0:W-:Y:S03]  /*5540*/  STG.E desc[UR36][R2.64], R5 ;  /* 0x0000000502007986 */ /* 0x0011e6000c101924 */
.L_x_16887:
[----:B------:R-:W-:Y:S05]  /*5550*/  BSYNC.RECONVERGENT B6 ;  /* 0x0000000000067941 */ /* 0x000fea0003800200 */
.L_x_16886:
        /* <DEDUP_REMOVED lines=25> */
.L_x_16928:
[----:B------:R-:W-:-:S06]  /*56f0*/  HADD2.F32 R5, -RZ, R25.H0_H0 ;  /* 0x20000019ff057230 */ /* 0x000fcc0000004100 */
[----:B------:R-:W0:Y:S02]  /*5700*/  F2I.S64.TRUNC R4, R5 ;  /* 0x0000000500047311 */ /* 0x000e24000020d900 */
[----:B0-----:R0:W-:Y:S01]  /*5710*/  STG.E.U8 desc[UR36][R2.64], R4 ;  /* 0x0000000402007986 */ /* 0x0011e2000c101124 */
[----:B------:R-:W-:Y:S05]  /*5720*/  BRA `(.L_x_16930) ;  /* 0x0000000c006c7947 */ /* 0x000fea0003800000 */
.L_x_16927:
        /* <DEDUP_REMOVED lines=10> */
.L_x_16932:
[----:B------:R-:W-:-:S06]  /*57d0*/  HADD2.F32 R25, -RZ, R25.H0_H0 ;  /* 0x20000019ff197230 */ /* 0x000fcc0000004100 */
[----:B------:R-:W0:Y:S02]  /*57e0*/  F2I.FTZ.TRUNC.NTZ R25, R25 ;  /* 0x0000001900197305 */ /* 0x000e24000021f100 */
[----:B0-----:R0:W-:Y:S01]  /*57f0*/  STG.E desc[UR36][R2.64], R25 ;  /* 0x0000001902007986 */ /* 0x0011e2000c101924 */
[----:B------:R-:W-:Y:S05]  /*5800*/  BRA `(.L_x_16930) ;  /* 0x0000000c00347947 */ /* 0x000fea0003800000 */
.L_x_16931:
[----:B------:R-:W-:-:S06]  /*5810*/  HADD2.F32 R25, -RZ, R25.H0_H0 ;  /* 0x20000019ff197230 */ /* 0x000fcc0000004100 */
[----:B------:R-:W0:Y:S02]  /*5820*/  F2I.FTZ.TRUNC.NTZ R25, R25 ;  /* 0x0000001900197305 */ /* 0x000e24000021f100 */
[----:B0-----:R0:W-:Y:S01]  /*5830*/  STG.E.U16 desc[UR36][R2.64], R25 ;  /* 0x0000001902007986 */ /* 0x0011e2000c101524 */
[----:B------:R-:W-:Y:S05]  /*5840*/  BRA `(.L_x_16930) ;  /* 0x0000000c00247947 */ /* 0x000fea0003800000 */
.L_x_16926:
        /* <DEDUP_REMOVED lines=9> */
.L_x_16934:
[----:B------:R0:W-:Y:S01]  /*58e0*/  STG.E.U16 desc[UR36][R2.64], R25 ;  /* 0x0000001902007986 */ /* 0x0001e2000c101524 */
[----:B------:R-:W-:Y:S05]  /*58f0*/  BRA `(.L_x_16930) ;  /* 0x0000000800f87947 */ /* 0x000fea0003800000 */
.L_x_16933:
        /* <DEDUP_REMOVED lines=10> */
.L_x_16936:
[----:B------:R-:W-:-:S05]  /*59a0*/  HADD2.F32 R0, -RZ, R25.H0_H0 ;  /* 0x20000019ff007230 */ /* 0x000fca0000004100 */
[----:B------:R-:W-:-:S04]  /*59b0*/  F2FP.F16.F32.PACK_AB R0, RZ, R0 ;  /* 0x00000000ff00723e */ /* 0x000fc800000000ff */
[----:B------:R-:W-:-:S05]  /*59c0*/  PRMT R0, R0, 0x5410, RZ ;  /* 0x0000541000007816 */ /* 0x000fca00000000ff */
[----:B------:R0:W-:Y:S01]  /*59d0*/  STG.E desc[UR36][R2.64], R0 ;  /* 0x0000000002007986 */ /* 0x0001e2000c101924 */
[----:B------:R-:W-:Y:S05]  /*59e0*/  BRA `(.L_x_16930) ;  /* 0x0000000800bc7947 */ /* 0x000fea0003800000 */
.L_x_16935:
[----:B------:R-:W-:-:S05]  /*59f0*/  HADD2.F32 R4, -RZ, R25.H0_H0 ;  /* 0x20000019ff047230 */ /* 0x000fca0000004100 */
[----:B------:R-:W-:-:S06]  /*5a00*/  FMUL.FTZ R4, R4, 1 ;  /* 0x3f80000004047820 */ /* 0x000fcc0000410000 */
[----:B------:R-:W0:Y:S02]  /*5a10*/  F2F.F64.F32 R4, R4 ;  /* 0x0000000400047310 */ /* 0x000e240000201800 */
[----:B0-----:R0:W-:Y:S01]  /*5a20*/  STG.E.64 desc[UR36][R2.64], R4 ;  /* 0x0000000402007986 */ /* 0x0011e2000c101b24 */
[----:B------:R-:W-:Y:S05]  /*5a30*/  BRA `(.L_x_16930) ;  /* 0x0000000800a87947 */ /* 0x000fea0003800000 */
.L_x_16925:
        /* <DEDUP_REMOVED lines=14> */
.L_x_16940:
        /* <DEDUP_REMOVED lines=18> */
.L_x_16943:
[----:B------:R-:W-:-:S04]  /*5c40*/  SHF.R.U32.HI R5, RZ, 0x18, R5 ;  /* 0x00000018ff057819 */ /* 0x000fc80000011605 */
[----:B------:R-:W-:-:S07]  /*5c50*/  LOP3.LUT R0, R0, 0x80, R5, 0xf8, !PT ;  /* 0x0000008000007812 */ /* 0x000fce00078ef805 */
.L_x_16942:
[----:B------:R-:W-:Y:S05]  /*5c60*/  BSYNC.RECONVERGENT B0 ;  /* 0x0000000000007941 */ /* 0x000fea0003800200 */
.L_x_16941:
[----:B------:R0:W-:Y:S01]  /*5c70*/  STG.E.U8 desc[UR36][R2.64], R0 ;  /* 0x0000000002007986 */ /* 0x0001e2000c101124 */
[----:B------:R-:W-:Y:S05]  /*5c80*/  BRA `(.L_x_16930) ;  /* 0x0000000800147947 */ /* 0x000fea0003800000 */
.L_x_16939:
        /* <DEDUP_REMOVED lines=18> */
.L_x_16946:
[----:B------:R-:W-:-:S04]  /*5db0*/  SHF.R.U32.HI R5, RZ, 0x18, R5 ;  /* 0x00000018ff057819 */ /* 0x000fc80000011605 */
[----:B------:R-:W-:-:S07]  /*5dc0*/  LOP3.LUT R0, R0, 0x80, R5, 0xf8, !PT ;  /* 0x0000008000007812 */ /* 0x000fce00078ef805 */
.L_x_16945:
[----:B------:R-:W-:Y:S05]  /*5dd0*/  BSYNC.RECONVERGENT B0 ;  /* 0x0000000000007941 */ /* 0x000fea0003800200 */
.L_x_16944:
[----:B------:R0:W-:Y:S01]  /*5de0*/  STG.E.U8 desc[UR36][R2.64], R0 ;  /* 0x0000000002007986 */ /* 0x0001e2000c101124 */
[----:B------:R-:W-:Y:S05]  /*5df0*/  BRA `(.L_x_16930) ;  /* 0x0000000400b87947 */ /* 0x000fea0003800000 */
.L_x_16938:
        /* <DEDUP_REMOVED lines=22> */
.L_x_16948:
[----:B------:R-:W-:-:S06]  /*5f60*/  HADD2.F32 R4, -RZ, R25.H0_H0 ;  /* 0x20000019ff047230 */ /* 0x000fcc0000004100 */
[----:B------:R-:W0:Y:S02]  /*5f70*/  F2I.U64.TRUNC R4, R4 ;  /* 0x0000000400047311 */ /* 0x000e24000020d800 */
[----:B0-----:R0:W-:Y:S01]  /*5f80*/  STG.E.64 desc[UR36][R2.64], R4 ;  /* 0x0000000402007986 */ /* 0x0011e2000c101b24 */
[----:B------:R-:W-:Y:S05]  /*5f90*/  BRA `(.L_x_16930) ;  /* 0x0000000400507947 */ /* 0x000fea0003800000 */
.L_x_16947:
[----:B------:R-:W-:-:S06]  /*5fa0*/  HADD2.F32 R25, -RZ, R25.H0_H0 ;  /* 0x20000019ff197230 */ /* 0x000fcc0000004100 */
[----:B------:R-:W0:Y:S02]  /*5fb0*/  F2I.FTZ.U32.TRUNC.NTZ R25, R25 ;  /* 0x0000001900197305 */ /* 0x000e24000021f000 */
[----:B0-----:R0:W-:Y:S01]  /*5fc0*/  STG.E desc[UR36][R2.64], R25 ;  /* 0x0000001902007986 */ /* 0x0011e2000c101924 */
[----:B------:R-:W-:Y:S05]  /*5fd0*/  BRA `(.L_x_16930) ;  /* 0x0000000400407947 */ /* 0x000fea0003800000 */
.L_x_16937:
        /* <DEDUP_REMOVED lines=11> */
.L_x_16950:
[----:B------:R-:W-:Y:S01]  /*6090*/  HADD2.F32 R25, -RZ, R25.H0_H0 ;  /* 0x20000019ff197230 */ /* 0x000fe20000004100 */
[----:B------:R-:W-:-:S04]  /*60a0*/  CS2R R6, SRZ ;  /* 0x0000000000067805 */ /* 0x000fc8000001ff00 */
[----:B------:R-:W-:-:S06]  /*60b0*/  FMUL.FTZ R4, R25, 1 ;  /* 0x3f80000019047820 */ /* 0x000fcc0000410000 */
[----:B------:R-:W0:Y:S02]  /*60c0*/  F2F.F64.F32 R4, R4 ;  /* 0x0000000400047310 */ /* 0x000e240000201800 */
[----:B0-----:R0:W-:Y:S01]  /*60d0*/  STG.E.128 desc[UR36][R2.64], R4 ;  /* 0x0000000402007986 */ /* 0x0011e2000c101d24 */
[----:B------:R-:W-:Y:S05]  /*60e0*/  BRA `(.L_x_16930) ;  /* 0x0000000000fc7947 */ /* 0x000fea0003800000 */
.L_x_16949:
[----:B------:R-:W-:-:S13]  /*60f0*/  ISETP.NE.AND P0, PT, R0, 0xf, PT ;  /* 0x0000000f0000780c */ /* 0x000fda0003f05270 */
[----:B------:R-:W-:Y:S05]  /*6100*/  @!P0 BRA `(.L_x_16951) ;  /* 0x0000000000e88947 */ /* 0x000fea0003800000 */
[----:B------:R-:W-:-:S13]  /*6110*/  ISETP.NE.AND P0, PT, R0, 0x17, PT ;  /* 0x000000170000780c */ /* 0x000fda0003f05270 */
[----:B------:R-:W-:Y:S05]  /*6120*/  @!P0 BRA `(.L_x_16952) ;  /* 0x0000000000908947 */ /* 0x000fea0003800000 */
[----:B------:R-:W-:-:S13]  /*6130*/  ISETP.NE.AND P0, PT, R0, 0x18, PT ;  /* 0x000000180000780c */ /* 0x000fda0003f05270 */
[----:B------:R-:W-:Y:S05]  /*6140*/  @!P0 BRA `(.L_x_16953) ;  /* 0x0000000000448947 */ /* 0x000fea0003800000 */
.L_x_16929:
        /* <DEDUP_REMOVED lines=16> */
.L_x_16954:
[----:B------:R-:W-:Y:S05]  /*6250*/  BRA `(.L_x_16930) ;  /* 0x0000000000a07947 */ /* 0x000fea0003800000 */
.L_x_16953:
        /* <DEDUP_REMOVED lines=13> */
.L_x_16956:
[----:B------:R-:W-:Y:S05]  /*6330*/  BSYNC.RECONVERGENT B0 ;  /* 0x0000000000007941 */ /* 0x000fea0003800200 */
.L_x_16955:
[----:B------:R-:W-:-:S05]  /*6340*/  LOP3.LUT R5, R0, 0x80, R5, 0xf8, !PT ;  /* 0x0000008000057812 */ /* 0x000fca00078ef805 */
[----:B------:R3:W-:Y:S01]  /*6350*/  STG.E.U8 desc[UR36][R2.64], R5 ;  /* 0x0000000502007986 */ /* 0x0007e2000c101124 */
[----:B------:R-:W-:Y:S05]  /*6360*/  BRA `(.L_x_16930) ;  /* 0x00000000005c7947 */ /* 0x000fea0003800000 */
.L_x_16952:
        /* <DEDUP_REMOVED lines=12> */
.L_x_16958:
[----:B------:R-:W-:Y:S01]  /*6430*/  IMAD.MOV.U32 R0, RZ, RZ, 0x7f ;  /* 0x0000007fff007424 */ /* 0x000fe200078e00ff */
[----:B------:R-:W-:-:S04]  /*6440*/  ISETP.GT.U32.AND P0, PT, R4, 0x7f800000, PT ;  /* 0x7f8000000400780c */ /* 0x000fc80003f04070 */
[----:B------:R-:W-:-:S09]  /*6450*/  SEL R0, R0, 0x7c, P0 ;  /* 0x0000007c00007807 */ /* 0x000fd20000000000 */
.L_x_16959:
[----:B------:R-:W-:Y:S05]  /*6460*/  BSYNC.RECONVERGENT B0 ;  /* 0x0000000000007941 */ /* 0x000fea0003800200 */
.L_x_16957:
[----:B------:R-:W-:-:S04]  /*6470*/  SHF.R.U32.HI R5, RZ, 0x18, R5 ;  /* 0x00000018ff057819 */ /* 0x000fc80000011605 */
[----:B------:R-:W-:-:S05]  /*6480*/  LOP3.LUT R5, R0, 0x80, R5, 0xf8, !PT ;  /* 0x0000008000057812 */ /* 0x000fca00078ef805 */
[----:B------:R2:W-:Y:S01]  /*6490*/  STG.E.U8 desc[UR36][R2.64], R5 ;  /* 0x0000000502007986 */ /* 0x0005e2000c101124 */
[----:B------:R-:W-:Y:S05]  /*64a0*/  BRA `(.L_x_16930) ;  /* 0x00000000000c7947 */ /* 0x000fea0003800000 */
.L_x_16951:
[----:B------:R-:W-:-:S05]  /*64b0*/  HADD2.F32 R0, -RZ, R25.H0_H0 ;  /* 0x20000019ff007230 */ /* 0x000fca0000004100 */
[----:B------:R-:W-:-:S05]  /*64c0*/  F2FP.BF16.F32.PACK_AB R0, RZ, R0 ;  /* 0x00000000ff00723e */ /* 0x000fca00000010ff */
[----:B------:R4:W-:Y:S02]  /*64d0*/  STG.E.U16 desc[UR36][R2.64], R0 ;  /* 0x0000000002007986 */ /* 0x0009e4000c101524 */
.L_x_16930:
        /* <DEDUP_REMOVED lines=25> */
.L_x_16963:
[----:B------:R-:W-:-:S06]  /*6670*/  HADD2.F32 R5, -RZ, R24.H0_H0 ;  /* 0x20000018ff057230 */ /* 0x000fcc0000004100 */
[----:B------:R-:W0:Y:S02]  /*6680*/  F2I.S64.TRUNC R4, R5 ;  /* 0x0000000500047311 */ /* 0x000e24000020d900 */
[----:B0-----:R4:W-:Y:S01]  /*6690*/  STG.E.U8 desc[UR36][R2.64], R4 ;  /* 0x0000000402007986 */ /* 0x0019e2000c101124 */
[----:B------:R-:W-:Y:S05]  /*66a0*/  BRA `(.L_x_16965) ;  /* 0x0000000c006c7947 */ /* 0x000fea0003800000 */
.L_x_16962:
        /* <DEDUP_REMOVED lines=10> */
.L_x_16967:
[----:B------:R-:W-:-:S04]  /*6750*/  HADD2.F32 R24, -RZ, R24.H0_H0 ;  /* 0x20000018ff187230 */ /* 0x000fc80000004100 */
[----:B------:R-:W0:Y:S02]  /*6760*/  F2I.FTZ.TRUNC.NTZ R5, R24 ;  /* 0x0000001800057305 */ /* 0x000e24000021f100 */
[----:B0-----:R2:W-:Y:S01]  /*6770*/  STG.E desc[UR36][R2.64], R5 ;  /* 0x0000000502007986 */ /* 0x0015e2000c101924 */
[----:B------:R-:W-:Y:S05]  /*6780*/  BRA `(.L_x_16965) ;  /* 0x0000000c00347947 */ /* 0x000fea0003800000 */
.L_x_16966:
[----:B------:R-:W-:-:S04]  /*6790*/  HADD2.F32 R24, -RZ, R24.H0_H0 ;  /* 0x20000018ff187230 */ /* 0x000fc80000004100 */
[----:B------:R-:W0:Y:S02]  /*67a0*/  F2I.FTZ.TRUNC.NTZ R5, R24 ;  /* 0x0000001800057305 */ /* 0x000e24000021f100 */
[----:B0-----:R0:W-:Y:S01]  /*67b0*/  STG.E.U16 desc[UR36][R2.64], R5 ;  /* 0x0000000502007986 */ /* 0x0011e2000c101524 */
[----:B------:R-:W-:Y:S05]  /*67c0*/  BRA `(.L_x_16965) ;  /* 0x0000000c00247947 */ /* 0x000fea0003800000 */
.L_x_16961:
        /* <DEDUP_REMOVED lines=9> */
.L_x_16969:
[----:B------:R0:W-:Y:S01]  /*6860*/  STG.E.U16 desc[UR36][R2.64], R24 ;  /* 0x0000001802007986 */ /* 0x0001e2000c101524 */
[----:B------:R-:W-:Y:S05]  /*6870*/  BRA `(.L_x_16965) ;  /* 0x0000000800f87947 */ /* 0x000fea0003800000 */
.L_x_16968:
        /* <DEDUP_REMOVED lines=10> */
.L_x_16971:
[----:B------:R-:W-:-:S05]  /*6920*/  HADD2.F32 R0, -RZ, R24.H0_H0 ;  /* 0x20000018ff007230 */ /* 0x000fca0000004100 */
[----:B------:R-:W-:-:S04]  /*6930*/  F2FP.F16.F32.PACK_AB R0, RZ, R0 ;  /* 0x00000000ff00723e */ /* 0x000fc800000000ff */
[----:B------:R-:W-:-:S05]  /*6940*/  PRMT R0, R0, 0x5410, RZ ;  /* 0x0000541000007816 */ /* 0x000fca00000000ff */
[----:B------:R0:W-:Y:S01]  /*6950*/  STG.E desc[UR36][R2.64], R0 ;  /* 0x0000000002007986 */ /* 0x0001e2000c101924 */
[----:B------:R-:W-:Y:S05]  /*6960*/  BRA `(.L_x_16965) ;  /* 0x0000000800bc7947 */ /* 0x000fea0003800000 */
.L_x_16970:
[----:B------:R-:W-:-:S05]  /*6970*/  HADD2.F32 R4, -RZ, R24.H0_H0 ;  /* 0x20000018ff047230 */ /* 0x000fca0000004100 */
[----:B------:R-:W-:-:S06]  /*6980*/  FMUL.FTZ R4, R4, 1 ;  /* 0x3f80000004047820 */ /* 0x000fcc0000410000 */
[----:B------:R-:W0:Y:S02]  /*6990*/  F2F.F64.F32 R4, R4 ;  /* 0x0000000400047310 */ /* 0x000e240000201800 */
[----:B0-----:R0:W-:Y:S01]  /*69a0*/  STG.E.64 desc[UR36][R2.64], R4 ;  /* 0x0000000402007986 */ /* 0x0011e2000c101b24 */
[----:B------:R-:W-:Y:S05]  /*69b0*/  BRA `(.L_x_16965) ;  /* 0x0000000800a87947 */ /* 0x000fea0003800000 */
.L_x_16960:
        /* <DEDUP_REMOVED lines=14> */
.L_x_16975:
        /* <DEDUP_REMOVED lines=18> */
.L_x_16978:
[----:B------:R-:W-:-:S04]  /*6bc0*/  SHF.R.U32.HI R5, RZ, 0x18, R5 ;  /* 0x00000018ff057819 */ /* 0x000fc80000011605 */
[----:B------:R-:W-:-:S07]  /*6bd0*/  LOP3.LUT R0, R0, 0x80, R5, 0xf8, !PT ;  /* 0x0000008000007812 */ /* 0x000fce00078ef805 */
.L_x_16977:
[----:B------:R-:W-:Y:S05]  /*6be0*/  BSYNC.RECONVERGENT B0 ;  /* 0x0000000000007941 */ /* 0x000fea0003800200 */
.L_x_16976:
[----:B------:R0:W-:Y:S01]  /*6bf0*/  STG.E.U8 desc[UR36][R2.64], R0 ;  /* 0x0000000002007986 */ /* 0x0001e2000c101124 */
[----:B------:R-:W-:Y:S05]  /*6c00*/  BRA `(.L_x_16965) ;  /* 0x0000000800147947 */ /* 0x000fea0003800000 */
.L_x_16974:
        /* <DEDUP_REMOVED lines=18> */
.L_x_16981:
[----:B------:R-:W-:-:S04]  /*6d30*/  SHF.R.U32.HI R5, RZ, 0x18, R5 ;  /* 0x00000018ff057819 */ /* 0x000fc80000011605 */
[----:B------:R-:W-:-:S07]  /*6d40*/  LOP3.LUT R0, R0, 0x80, R5, 0xf8, !PT ;  /* 0x0000008000007812 */ /* 0x000fce00078ef805 */
.L_x_16980:
[----:B------:R-:W-:Y:S05]  /*6d50*/  BSYNC.RECONVERGENT B0 ;  /* 0x0000000000007941 */ /* 0x000fea0003800200 */
.L_x_16979:
[----:B------:R0:W-:Y:S01]  /*6d60*/  STG.E.U8 desc[UR36][R2.64], R0 ;  /* 0x0000000002007986 */ /* 0x0001e2000c101124 */
[----:B------:R-:W-:Y:S05]  /*6d70*/  BRA `(.L_x_16965) ;  /* 0x0000000400b87947 */ /* 0x000fea0003800000 */
.L_x_16973:
        /* <DEDUP_REMOVED lines=22> */
.L_x_16983:
[----:B------:R-:W-:-:S06]  /*6ee0*/  HADD2.F32 R4, -RZ, R24.H0_H0 ;  /* 0x20000018ff047230 */ /* 0x000fcc0000004100 */
[----:B------:R-:W0:Y:S02]  /*6ef0*/  F2I.U64.TRUNC R4, R4 ;  /* 0x0000000400047311 */ /* 0x000e24000020d800 */
[----:B0-----:R0:W-:Y:S01]  /*6f00*/  STG.E.64 desc[UR36][R2.64], R4 ;  /* 0x0000000402007986 */ /* 0x0011e2000c101b24 */
[----:B------:R-:W-:Y:S05]  /*6f10*/  BRA `(.L_x_16965) ;  /* 0x0000000400507947 */ /* 0x000fea0003800000 */
.L_x_16982:
[----:B------:R-:W-:-:S04]  /*6f20*/  HADD2.F32 R24, -RZ, R24.H0_H0 ;  /* 0x20000018ff187230 */ /* 0x000fc80000004100 */
[----:B------:R-:W0:Y:S02]  /*6f30*/  F2I.FTZ.U32.TRUNC.NTZ R5, R24 ;  /* 0x0000001800057305 */ /* 0x000e24000021f000 */
[----:B0-----:R0:W-:Y:S01]  /*6f40*/  STG.E desc[UR36][R2.64], R5 ;  /* 0x0000000502007986 */ /* 0x0011e2000c101924 */
[----:B------:R-:W-:Y:S05]  /*6f50*/  BRA `(.L_x_16965) ;  /* 0x0000000400407947 */ /* 0x000fea0003800000 */
.L_x_16972:
        /* <DEDUP_REMOVED lines=11> */
.L_x_16985:
[----:B------:R-:W-:Y:S01]  /*7010*/  HADD2.F32 R24, -RZ, R24.H0_H0 ;  /* 0x20000018ff187230 */ /* 0x000fe20000004100 */
[----:B------:R-:W-:-:S04]  /*7020*/  CS2R R6, SRZ ;  /* 0x0000000000067805 */ /* 0x000fc8000001ff00 */
[----:B------:R-:W-:-:S06]  /*7030*/  FMUL.FTZ R4, R24, 1 ;  /* 0x3f80000018047820 */ /* 0x000fcc0000410000 */
[----:B------:R-:W0:Y:S02]  /*7040*/  F2F.F64.F32 R4, R4 ;  /* 0x0000000400047310 */ /* 0x000e240000201800 */
[----:B0-----:R0:W-:Y:S01]  /*7050*/  STG.E.128 desc[UR36][R2.64], R4 ;  /* 0x0000000402007986 */ /* 0x0011e2000c101d24 */
[----:B------:R-:W-:Y:S05]  /*7060*/  BRA `(.L_x_16965) ;  /* 0x0000000000fc7947 */ /* 0x000fea0003800000 */
.L_x_16984:
[----:B------:R-:W-:-:S13]  /*7070*/  ISETP.NE.AND P0, PT, R0, 0xf, PT ;  /* 0x0000000f0000780c */ /* 0x000fda0003f05270 */
[----:B------:R-:W-:Y:S05]  /*7080*/  @!P0 BRA `(.L_x_16986) ;  /* 0x0000000000e88947 */ /* 0x000fea0003800000 */
[----:B------:R-:W-:-:S13]  /*7090*/  ISETP.NE.AND P0, PT, R0, 0x17, PT ;  /* 0x000000170000780c */ /* 0x000fda0003f05270 */
[----:B------:R-:W-:Y:S05]  /*70a0*/  @!P0 BRA `(.L_x_16987) ;  /* 0x0000000000908947 */ /* 0x000fea0003800000 */
[----:B------:R-:W-:-:S13]  /*70b0*/  ISETP.NE.AND P0, PT, R0, 0x18, PT ;  /* 0x000000180000780c */ /* 0x000fda0003f05270 */
[----:B------:R-:W-:Y:S05]  /*70c0*/  @!P0 BRA `(.L_x_16988) ;  /* 0x0000000000448947 */ /* 0x000fea0003800000 */
.L_x_16964:
        /* <DEDUP_REMOVED lines=16> */
.L_x_16989:
[----:B------:R-:W-:Y:S05]  /*71d0*/  BRA `(.L_x_16965) ;  /* 0x0000000000a07947 */ /* 0x000fea0003800000 */
.L_x_16988:
        /* <DEDUP_REMOVED lines=13> */
.L_x_16991:
[----:B------:R-:W-:Y:S05]  /*72b0*/  BSYNC.RECONVERGENT B0 ;  /* 0x0000000000007941 */ /* 0x000fea0003800200 */
.L_x_16990:
[----:B------:R-:W-:-:S05]  /*72c0*/  LOP3.LUT R5, R0, 0x80, R5, 0xf8, !PT ;  /* 0x0000008000057812 */ /* 0x000fca00078ef805 */
[----:B------:R0:W-:Y:S01]  /*72d0*/  STG.E.U8 desc[UR36][R2.64], R5 ;  /* 0x0000000502007986 */ /* 0x0001e2000c101124 */
[----:B------:R-:W-:Y:S05]  /*72e0*/  BRA `(.L_x_16965) ;  /* 0x00000000005c7947 */ /* 0x000fea0003800000 */
.L_x_16987:
        /* <DEDUP_REMOVED lines=12> */
.L_x_16993:
[----:B------:R-:W-:Y:S01]  /*73b0*/  IMAD.MOV.U32 R0, RZ, RZ, 0x7f ;  /* 0x0000007fff007424 */ /* 0x000fe200078e00ff */
[----:B------:R-:W-:-:S04]  /*73c0*/  ISETP.GT.U32.AND P0, PT, R4, 0x7f800000, PT ;  /* 0x7f8000000400780c */ /* 0x000fc80003f04070 */
[----:B------:R-:W-:-:S09]  /*73d0*/  SEL R0, R0, 0x7c, P0 ;  /* 0x0000007c00007807 */ /* 0x000fd20000000000 */
.L_x_16994:
[----:B------:R-:W-:Y:S05]  /*73e0*/  BSYNC.RECONVERGENT B0 ;  /* 0x0000000000007941 */ /* 0x000fea0003800200 */
.L_x_16992:
[----:B------:R-:W-:-:S04]  /*73f0*/  SHF.R.U32.HI R5, RZ, 0x18, R5 ;  /* 0x00000018ff057819 */ /* 0x000fc80000011605 */
[----:B------:R-:W-:-:S05]  /*7400*/  LOP3.LUT R5, R0, 0x80, R5, 0xf8, !PT ;  /* 0x0000008000057812 */ /* 0x000fca00078ef805 */
[----:B------:R0:W-:Y:S01]  /*7410*/  STG.E.U8 desc[UR36][R2.64], R5 ;  /* 0x0000000502007986 */ /* 0x0001e2000c101124 */
[----:B------:R-:W-:Y:S05]  /*7420*/  BRA `(.L_x_16965) ;  /* 0x00000000000c7947 */ /* 0x000fea0003800000 */
.L_x_16986:
[----:B------:R-:W-:-:S05]  /*7430*/  HADD2.F32 R0, -RZ, R24.H0_H0 ;  /* 0x20000018ff007230 */ /* 0x000fca0000004100 */
[----:B------:R-:W-:-:S05]  /*7440*/  F2FP.BF16.F32.PACK_AB R0, RZ, R0 ;  /* 0x00000000ff00723e */ /* 0x000fca00000010ff */
[----:B------:R0:W-:Y:S02]  /*7450*/  STG.E.U16 desc[UR36][R2.64], R0 ;  /* 0x0000000002007986 */ /* 0x0001e4000c101524 */
.L_x_16965:
[----:B------:R-:W-:-:S07]  /*7460*/  VIADD R19, R19, 0x80 ;  /* 0x0000008013137836 */ /* 0x000fce0000000000 */
.L_x_16924:
[----:B------:R-:W-:Y:S05]  /*7470*/  BSYNC.RECONVERGENT B6 ;  /* 0x0000000000067941 */ /* 0x000fea0003800200 */
.L_x_16923:
        /* <DEDUP_REMOVED lines=23> */
.L_x_16998:
[----:B------:R-:W-:-:S06]  /*75f0*/  HADD2.F32 R5, -RZ, R23.H0_H0 ;  /* 0x20000017ff057230 */ /* 0x000fcc0000004100 */
[----:B------:R-:W0:Y:S02]  /*7600*/  F2I.S64.TRUNC R4, R5 ;  /* 0x0000000500047311 */ /* 0x000e24000020d900 */
[----:B0-----:R-:W-:Y:S01]  /*7610*/  STG.E.U8 desc[UR36][R2.64], R4 ;  /* 0x0000000402007986 */ /* 0x001fe2000c101124 */
[----:B------:R-:W-:Y:S05]  /*7620*/  EXIT ;  /* 0x000000000000794d */ /* 0x000fea0003800000 */
.L_x_16997:
        /* <DEDUP_REMOVED lines=10> */
.L_x_17001:
[----:B------:R-:W-:-:S06]  /*76d0*/  HADD2.F32 R23, -RZ, R23.H0_H0 ;  /* 0x20000017ff177230 */ /* 0x000fcc0000004100 */
[----:B------:R-:W0:Y:S02]  /*76e0*/  F2I.FTZ.TRUNC.NTZ R23, R23 ;  /* 0x0000001700177305 */ /* 0x000e24000021f100 */
[----:B0-----:R-:W-:Y:S01]  /*76f0*/  STG.E desc[UR36][R2.64], R23 ;  /* 0x0000001702007986 */ /* 0x001fe2000c101924 */
[----:B------:R-:W-:Y:S05]  /*7700*/  EXIT ;  /* 0x000000000000794d */ /* 0x000fea0003800000 */
.L_x_17000:
[----:B------:R-:W-:-:S06]  /*7710*/  HADD2.F32 R23, -RZ, R23.H0_H0 ;  /* 0x20000017ff177230 */ /* 0x000fcc0000004100 */
[----:B------:R-:W0:Y:S02]  /*7720*/  F2I.FTZ.TRUNC.NTZ R23, R23 ;  /* 0x0000001700177305 */ /* 0x000e24000021f100 */
[----:B0-----:R-:W-:Y:S01]  /*7730*/  STG.E.U16 desc[UR36][R2.64], R23 ;  /* 0x0000001702007986 */ /* 0x001fe2000c101524 */
[----:B------:R-:W-:Y:S05]  /*7740*/  EXIT ;  /* 0x000000000000794d */ /* 0x000fea0003800000 */
.L_x_16996:
        /* <DEDUP_REMOVED lines=9> */
.L_x_17003:
[----:B------:R-:W-:Y:S01]  /*77e0*/  STG.E.U16 desc[UR36][R2.64], R23 ;  /* 0x0000001702007986 */ /* 0x000fe2000c101524 */
[----:B------:R-:W-:Y:S05]  /*77f0*/  EXIT ;  /* 0x000000000000794d */ /* 0x000fea0003800000 */
.L_x_17002:
        /* <DEDUP_REMOVED lines=10> */
.L_x_17005:
[----:B------:R-:W-:-:S05]  /*78a0*/  HADD2.F32 R0, -RZ, R23.H0_H0 ;  /* 0x20000017ff007230 */ /* 0x000fca0000004100 */
[----:B------:R-:W-:-:S04]  /*78b0*/  F2FP.F16.F32.PACK_AB R0, RZ, R0 ;  /* 0x00000000ff00723e */ /* 0x000fc800000000ff */
[----:B------:R-:W-:-:S05]  /*78c0*/  PRMT R0, R0, 0x5410, RZ ;  /* 0x0000541000007816 */ /* 0x000fca00000000ff */
[----:B------:R-:W-:Y:S01]  /*78d0*/  STG.E desc[UR36][R2.64], R0 ;  /* 0x0000000002007986 */ /* 0x000fe2000c101924 */
[----:B------:R-:W-:Y:S05]  /*78e0*/  EXIT ;  /* 0x000000000000794d */ /* 0x000fea0003800000 */
.L_x_17004:
[----:B------:R-:W-:-:S05]  /*78f0*/  HADD2.F32 R4, -RZ, R23.H0_H0 ;  /* 0x20000017ff047230 */ /* 0x000fca0000004100 */
[----:B------:R-:W-:-:S06]  /*7900*/  FMUL.FTZ R4, R4, 1 ;  /* 0x3f80000004047820 */ /* 0x000fcc0000410000 */
[----:B------:R-:W0:Y:S02]  /*7910*/  F2F.F64.F32 R4, R4 ;  /* 0x0000000400047310 */ /* 0x000e240000201800 */
[----:B0-----:R-:W-:Y:S01]  /*7920*/  STG.E.64 desc[UR36][R2.64], R4 ;  /* 0x0000000402007986 */ /* 0x001fe2000c101b24 */
[----:B------:R-:W-:Y:S05]  /*7930*/  EXIT ;  /* 0x000000000000794d */ /* 0x000fea0003800000 */
.L_x_16995:
        /* <DEDUP_REMOVED lines=14> */
.L_x_17009:
        /* <DEDUP_REMOVED lines=18> */
.L_x_17012:
[----:B------:R-:W-:-:S04]  /*7b40*/  SHF.R.U32.HI R5, RZ, 0x18, R5 ;  /* 0x00000018ff057819 */ /* 0x000fc80000011605 */
[----:B------:R-:W-:-:S07]  /*7b50*/  LOP3.LUT R0, R0, 0x80, R5, 0xf8, !PT ;  /* 0x0000008000007812 */ /* 0x000fce00078ef805 */
.L_x_17011:
[----:B------:R-:W-:Y:S05]  /*7b60*/  BSYNC.RECONVERGENT B0 ;  /* 0x0000000000007941 */ /* 0x000fea0003800200 */
.L_x_17010:
[----:B------:R-:W-:Y:S01]  /*7b70*/  STG.E.U8 desc[UR36][R2.64], R0 ;  /* 0x0000000002007986 */ /* 0x000fe2000c101124 */
[----:B------:R-:W-:Y:S05]  /*7b80*/  EXIT ;  /* 0x000000000000794d */ /* 0x000fea0003800000 */
.L_x_17008:
        /* <DEDUP_REMOVED lines=18> */
.L_x_17015:
[----:B------:R-:W-:-:S04]  /*7cb0*/  SHF.R.U32.HI R5, RZ, 0x18, R5 ;  /* 0x00000018ff057819 */ /* 0x000fc80000011605 */
[----:B------:R-:W-:-:S07]  /*7cc0*/  LOP3.LUT R0, R0, 0x80, R5, 0xf8, !PT ;  /* 0x0000008000007812 */ /* 0x000fce00078ef805 */
.L_x_17014:
[----:B------:R-:W-:Y:S05]  /*7cd0*/  BSYNC.RECONVERGENT B0 ;  /* 0x0000000000007941 */ /* 0x000fea0003800200 */
.L_x_17013:
[----:B------:R-:W-:Y:S01]  /*7ce0*/  STG.E.U8 desc[UR36][R2.64], R0 ;  /* 0x0000000002007986 */ /* 0x000fe2000c101124 */
[----:B------:R-:W-:Y:S05]  /*7cf0*/  EXIT ;  /* 0x000000000000794d */ /* 0x000fea0003800000 */
.L_x_17007:
        /* <DEDUP_REMOVED lines=22> */
.L_x_17017:
[----:B------:R-:W-:-:S06]  /*7e60*/  HADD2.F32 R4, -RZ, R23.H0_H0 ;  /* 0x20000017ff047230 */ /* 0x000fcc0000004100 */
[----:B------:R-:W0:Y:S02]  /*7e70*/  F2I.U64.TRUNC R4, R4 ;  /* 0x0000000400047311 */ /* 0x000e24000020d800 */
[----:B0-----:R-:W-:Y:S01]  /*7e80*/  STG.E.64 desc[UR36][R2.64], R4 ;  /* 0x0000000402007986 */ /* 0x001fe2000c101b24 */
[----:B------:R-:W-:Y:S05]  /*7e90*/  EXIT ;  /* 0x000000000000794d */ /* 0x000fea0003800000 */
.L_x_17016:
[----:B------:R-:W-:-:S06]  /*7ea0*/  HADD2.F32 R23, -RZ, R23.H0_H0 ;  /* 0x20000017ff177230 */ /* 0x000fcc0000004100 */
[----:B------:R-:W0:Y:S02]  /*7eb0*/  F2I.FTZ.U32.TRUNC.NTZ R23, R23 ;  /* 0x0000001700177305 */ /* 0x000e24000021f000 */
[----:B0-----:R-:W-:Y:S01]  /*7ec0*/  STG.E desc[UR36][R2.64], R23 ;  /* 0x0000001702007986 */ /* 0x001fe2000c101924 */
[----:B------:R-:W-:Y:S05]  /*7ed0*/  EXIT ;  /* 0x000000000000794d */ /* 0x000fea0003800000 */
.L_x_17006:
        /* <DEDUP_REMOVED lines=11> */
.L_x_17019:
[----:B------:R-:W-:Y:S01]  /*7f90*/  HADD2.F32 R23, -RZ, R23.H0_H0 ;  /* 0x20000017ff177230 */ /* 0x000fe20000004100 */
[----:B------:R-:W-:-:S04]  /*7fa0*/  CS2R R6, SRZ ;  /* 0x0000000000067805 */ /* 0x000fc8000001ff00 */
[----:B------:R-:W-:-:S06]  /*7fb0*/  FMUL.FTZ R4, R23, 1 ;  /* 0x3f80000017047820 */ /* 0x000fcc0000410000 */
[----:B------:R-:W0:Y:S02]  /*7fc0*/  F2F.F64.F32 R4, R4 ;  /* 0x0000000400047310 */ /* 0x000e240000201800 */
[----:B0-----:R-:W-:Y:S01]  /*7fd0*/  STG.E.128 desc[UR36][R2.64], R4 ;  /* 0x0000000402007986 */ /* 0x001fe2000c101d24 */
[----:B------:R-:W-:Y:S05]  /*7fe0*/  EXIT ;  /* 0x000000000000794d */ /* 0x000fea0003800000 */
.L_x_17018:
[----:B------:R-:W-:-:S13]  /*7ff0*/  ISETP.NE.AND P0, PT, R0, 0xf, PT ;  /* 0x0000000f0000780c */ /* 0x000fda0003f05270 */
[----:B------:R-:W-:Y:S05]  /*8000*/  @!P0 BRA `(.L_x_17020) ;  /* 0x0000000000e88947 */ /* 0x000fea0003800000 */
[----:B------:R-:W-:-:S13]  /*8010*/  ISETP.NE.AND P0, PT, R0, 0x17, PT ;  /* 0x000000170000780c */ /* 0x000fda0003f05270 */
[----:B------:R-:W-:Y:S05]  /*8020*/  @!P0 BRA `(.L_x_17021) ;  /* 0x0000000000908947 */ /* 0x000fea0003800000 */
[----:B------:R-:W-:-:S13]  /*8030*/  ISETP.NE.AND P0, PT, R0, 0x18, PT ;  /* 0x000000180000780c */ /* 0x000fda0003f05270 */
[----:B------:R-:W-:Y:S05]  /*8040*/  @!P0 BRA `(.L_x_17022) ;  /* 0x0000000000448947 */ /* 0x000fea0003800000 */
.L_x_16999:
        /* <DEDUP_REMOVED lines=16> */
.L_x_17023:
[----:B------:R-:W-:Y:S05]  /*8150*/  EXIT ;  /* 0x000000000000794d */ /* 0x000fea0003800000 */
.L_x_17022:
        /* <DEDUP_REMOVED lines=13> */
.L_x_17025:
[----:B------:R-:W-:Y:S05]  /*8230*/  BSYNC.RECONVERGENT B0 ;  /* 0x0000000000007941 */ /* 0x000fea0003800200 */
.L_x_17024:
[----:B------:R-:W-:-:S05]  /*8240*/  LOP3.LUT R5, R0, 0x80, R5, 0xf8, !PT ;  /* 0x0000008000057812 */ /* 0x000fca00078ef805 */
[----:B------:R-:W-:Y:S01]  /*8250*/  STG.E.U8 desc[UR36][R2.64], R5 ;  /* 0x0000000502007986 */ /* 0x000fe2000c101124 */
[----:B------:R-:W-:Y:S05]  /*8260*/  EXIT ;  /* 0x000000000000794d */ /* 0x000fea0003800000 */
.L_x_17021:
        /* <DEDUP_REMOVED lines=12> */
.L_x_17027:
[----:B------:R-:W-:Y:S01]  /*8330*/  IMAD.MOV.U32 R0, RZ, RZ, 0x7f ;  /* 0x0000007fff007424 */ /* 0x000fe200078e00ff */
[----:B------:R-:W-:-:S04]  /*8340*/  ISETP.GT.U32.AND P0, PT, R4, 0x7f800000, PT ;  /* 0x7f8000000400780c */ /* 0x000fc80003f04070 */
[----:B------:R-:W-:-:S09]  /*8350*/  SEL R0, R0, 0x7c, P0 ;  /* 0x0000007c00007807 */ /* 0x000fd20000000000 */
.L_x_17028:
[----:B------:R-:W-:Y:S05]  /*8360*/  BSYNC.RECONVERGENT B0 ;  /* 0x0000000000007941 */ /* 0x000fea0003800200 */
.L_x_17026:
[----:B------:R-:W-:-:S04]  /*8370*/  SHF.R.U32.HI R5, RZ, 0x18, R5 ;  /* 0x00000018ff057819 */ /* 0x000fc80000011605 */
[----:B------:R-:W-:-:S05]  /*8380*/  LOP3.LUT R5, R0, 0x80, R5, 0xf8, !PT ;  /* 0x0000008000057812 */ /* 0x000fca00078ef805 */
[----:B------:R-:W-:Y:S01]  /*8390*/  STG.E.U8 desc[UR36][R2.64], R5 ;  /* 0x0000000502007986 */ /* 0x000fe2000c101124 */
[----:B------:R-:W-:Y:S05]  /*83a0*/  EXIT ;  /* 0x000000000000794d */ /* 0x000fea0003800000 */
.L_x_17020:
[----:B------:R-:W-:-:S05]  /*83b0*/  HADD2.F32 R0, -RZ, R23.H0_H0 ;  /* 0x20000017ff007230 */ /* 0x000fca0000004100 */
[----:B------:R-:W-:-:S05]  /*83c0*/  F2FP.BF16.F32.PACK_AB R0, RZ, R0 ;  /* 0x00000000ff00723e */ /* 0x000fca00000010ff */
[----:B------:R-:W-:Y:S01]  /*83d0*/  STG.E.U16 desc[UR36][R2.64], R0 ;  /* 0x0000000002007986 */ /* 0x000fe2000c101524 */
[----:B------:R-:W-:Y:S05]  /*83e0*/  EXIT ;  /* 0x000000000000794d */ /* 0x000fea0003800000 */
.L_x_17029:
        /* <DEDUP_REMOVED lines=9> */
.L_x_19543:


//--------------------- .text._ZN2at6native18elementwise_kernelILi128ELi4EZNS0_22gpu_kernel_impl_nocastINS0_13BUnaryFunctorIN3c104HalfES5_S5_NS0_15binary_internal10MulFunctorIfEEEEEEvRNS_18TensorIteratorBaseERKT_EUliE_EEviT1_ --------------------------
	.section	.text._ZN2at6native18elementwise_kernelILi128ELi4EZNS0_22gpu_kernel_impl_nocastINS0_13BUnaryFunctorIN3c104HalfES5_S5_NS0_15binary_internal10MulFunctorIfEEEEEEvRNS_18TensorIteratorBaseERKT_EUliE_EEviT1_,"ax",@progbits
	.align	128
        .global         _ZN2at6native18elementwise_kernelILi128ELi4EZNS0_22gpu_kernel_impl_nocastINS0_13BUnaryFunctorIN3c104HalfES5_S5_NS0_15binary_internal10MulFunctorIfEEEEEEvRNS_18TensorIteratorBaseERKT_EUliE_EEviT1_
        .type           _ZN2at6native18elementwise_kernelILi128ELi4EZNS0_22gpu_kernel_impl_nocastINS0_13BUnaryFunctorIN3c104HalfES5_S5_NS0_15binary_internal10MulFunctorIfEEEEEEvRNS_18TensorIteratorBaseERKT_EUliE_EEviT1_,@function
        .size           _ZN2at6native18elementwise_kernelILi128ELi4EZNS0_22gpu_kernel_impl_nocastINS0_13BUnaryFunctorIN3c104HalfES5_S5_NS0_15binary_internal10MulFunctorIfEEEEEEvRNS_18TensorIteratorBaseERKT_EUliE_EEviT1_,(.L_x_19544 - _ZN2at6native18elementwise_kernelILi128ELi4EZNS0_22gpu_kernel_impl_nocastINS0_13BUnaryFunctorIN3c104HalfES5_S5_NS0_15binary_internal10MulFunctorIfEEEEEEvRNS_18TensorIteratorBaseERKT_EUliE_EEviT1_)
        .other          _ZN2at6native18elementwise_kernelILi128ELi4EZNS0_22gpu_kernel_impl_nocastINS0_13BUnaryFunctorIN3c104HalfES5_S5_NS0_15binary_internal10MulFunctorIfEEEEEEvRNS_18TensorIteratorBaseERKT_EUliE_EEviT1_,@"STO_CUDA_ENTRY STV_DEFAULT"
_ZN2at6native18elementwise_kernelILi128ELi4EZNS0_22gpu_kernel_impl_nocastINS0_13BUnaryFunctorIN3c104HalfES5_S5_NS0_15binary_internal10MulFunctorIfEEEEEEvRNS_18TensorIteratorBaseERKT_EUliE_EEviT1_:
.text._ZN2at6native18elementwise_kernelILi128ELi4EZNS0_22gpu_kernel_impl_nocastINS0_13BUnaryFunctorIN3c104HalfES5_S5_NS0_15binary_internal10MulFunctorIfEEEEEEvRNS_18TensorIteratorBaseERKT_EUliE_EEviT1_:
        /* <DEDUP_REMOVED lines=19> */
[----:B------:R-:W-:Y:S01]  /*0130*/  ISETP.GE.AND P0, PT, R3, UR4, PT ;  /* 0x0000000403007c0c */ /* 0x000fe2000bf06270 */
[----:B--2---:R-:W-:-:S05]  /*0140*/  HADD2.F32 R0, -RZ, R4.H0_H0 ;  /* 0x20000004ff007230 */ /* 0x004fca0000004100 */
[----:B-1----:R-:W-:-:S07]  /*0150*/  FMUL.FTZ R0, R0, UR5 ;  /* 0x0000000500007c20 */ /* 0x002fce0008410000 */
[----:B------:R-:W-:Y:S05]  /*0160*/  @P0 BREAK.RELIABLE B1 ;  /* 0x0000000000010942 */ /* 0x000fea0003800100 */
[----:B------:R-:W-:-:S05]  /*0170*/  F2FP.F16.F32.PACK_AB R0, RZ, R0 ;  /* 0x00000000ff00723e */ /* 0x000fca00000000ff */
[----:B0-----:R0:W-:Y:S01]  /*0180*/  STG.E.U16 desc[UR6][R6.64], R0 ;  /* 0x0000000006007986 */ /* 0x0011e2000c101506 */
[----:B------:R-:W-:Y:S05]  /*0190*/  @P0 BRA `(.L_x_17034) ;  /* 0x0000000000580947 */ /* 0x000fea0003800000 */
[----:B------:R-:W1:Y:S01]  /*01a0*/  LDC.64 R4, c[0x0][0x588] ;  /* 0x00016200ff047b82 */ /* 0x000e620000000a00 */
[----:B------:R-:W2:Y:S01]  /*01b0*/  LDCU UR5, c[0x0][0x594] ;  /* 0x0000b280ff0577ac */ /* 0x000ea20008000800 */
[----:B-1----:R-:W3:Y:S06]  /*01c0*/  LDG.E.U16 R4, desc[UR6][R4.64] ;  /* 0x0000000604047981 */ /* 0x002eec000c1e1500 */
[----:B0-----:R-:W0:Y:S01]  /*01d0*/  LDC.64 R6, c[0x0][0x580] ;  /* 0x00016000ff067b82 */ /* 0x001e220000000a00 */
[----:B------:R-:W-:Y:S01]  /*01e0*/  IADD3 R3, PT, PT, R3, 0x80, RZ ;  /* 0x0000008003037810 */ /* 0x000fe20007ffe0ff */
[----:B---3--:R-:W-:-:S05]  /*01f0*/  HADD2.F32 R0, -RZ, R4.H0_H0 ;  /* 0x20000004ff007230 */ /* 0x008fca0000004100 */
[----:B--2---:R-:W-:-:S05]  /*0200*/  FMUL.FTZ R0, R0, UR5 ;  /* 0x0000000500007c20 */ /* 0x004fca0008410000 */
[----:B------:R-:W-:-:S05]  /*0210*/  F2FP.F16.F32.PACK_AB R0, RZ, R0 ;  /* 0x00000000ff00723e */ /* 0x000fca00000000ff */
[----:B0-----:R0:W-:Y:S02]  /*0220*/  STG.E.U16 desc[UR6][R6.64], R0 ;  /* 0x0000000006007986 */ /* 0x0011e4000c101506 */
.L_x_17033:
[----:B------:R-:W-:-:S13]  /*0230*/  ISETP.GE.AND P0, PT, R3, UR4, PT ;  /* 0x0000000403007c0c */ /* 0x000fda000bf06270 */
[----:B------:R-:W-:Y:S05]  /*0240*/  @P0 BREAK.RELIABLE B1 ;  /* 0x0000000000010942 */ /* 0x000fea0003800100 */
[----:B------:R-:W-:Y:S05]  /*0250*/  @P0 BRA `(.L_x_17034) ;  /* 0x0000000000280947 */ /* 0x000fea0003800000 */
[----:B------:R-:W-:Y:S05]  /*0260*/  BSYNC.RELIABLE B1 ;  /* 0x0000000000017941 */ /* 0x000fea0003800100 */
.L_x_17032:
        /* <DEDUP_REMOVED lines=9> */
.L_x_17034:
[----:B------:R-:W-:Y:S05]  /*0300*/  BSYNC.RECONVERGENT B0 ;  /* 0x0000000000007941 */ /* 0x000fea0003800200 */
.L_x_17031:
[----:B------:R-:W-:Y:S05]  /*0310*/  WARPSYNC.ALL ;  /* 0x0000000000007948 */ /* 0x000fea0003800000 */
[----:B------:R-:W-:-:S13]  /*0320*/  ISETP.GE.AND P0, PT, R3, UR4, PT ;  /* 0x0000000403007c0c */ /* 0x000fda000bf06270 */
[----:B------:R-:W-:Y:S05]  /*0330*/  @P0 EXIT ;  /* 0x000000000000094d */ /* 0x000fea0003800000 */
[----:B------:R-:W2:Y:S01]  /*0340*/  LDC.64 R2, c[0x0][0x588] ;  /* 0x00016200ff027b82 */ /* 0x000ea20000000a00 */
[----:B------:R-:W3:Y:S01]  /*0350*/  LDCU UR4, c[0x0][0x594] ;  /* 0x0000b280ff0477ac */ /* 0x000ee20008000800 */
[----:B--2---:R-:W0:Y:S06]  /*0360*/  LDG.E.U16 R2, desc[UR6][R2.64] ;  /* 0x0000000602027981 */ /* 0x004e2c000c1e1500 */
[----:B------:R-:W2:Y:S01]  /*0370*/  LDC.64 R4, c[0x0][0x580] ;  /* 0x00016000ff047b82 */ /* 0x000ea20000000a00 */
[----:B01----:R-:W-:-:S05]  /*0380*/  HADD2.F32 R0, -RZ, R2.H0_H0 ;  /* 0x20000002ff007230 */ /* 0x003fca0000004100 */
[----:B---3--:R-:W-:-:S05]  /*0390*/  FMUL.FTZ R0, R0, UR4 ;  /* 0x0000000400007c20 */ /* 0x008fca0008410000 */
[----:B------:R-:W-:-:S05]  /*03a0*/  F2FP.F16.F32.PACK_AB R0, RZ, R0 ;  /* 0x00000000ff00723e */ /* 0x000fca00000000ff */
[----:B--2---:R-:W-:Y:S01]  /*03b0*/  STG.E.U16 desc[UR6][R4.64], R0 ;  /* 0x0000000004007986 */ /* 0x004fe2000c101506 */
[----:B------:R-:W-:Y:S05]  /*03c0*/  EXIT ;  /* 0x000000000000794d */ /* 0x000fea0003800000 */
.L_x_17030:
        /* <DEDUP_REMOVED lines=306> */
.L_x_17038:
[----:B------:R-:W0:Y:S01]  /*16f0*/  LDCU.128 UR8, c[0x0][0x580] ;  /* 0x0000b000ff0877ac */ /* 0x000e220008000c00 */
[----:B------:R-:W1:Y:S01]  /*1700*/  LDCU UR5, c[0x0][0x594] ;  /* 0x0000b280ff0577ac */ /* 0x000e620008000800 */
[----:B0-----:R-:W-:-:S04]  /*1710*/  IADD3 R6, P0, PT, R4, UR10, RZ ;  /* 0x0000000a04067c10 */ /* 0x001fc8000ff1e0ff */
[----:B------:R-:W-:-:S05]  /*1720*/  IADD3.X R7, PT, PT, RZ, UR11, RZ, P0, !PT ;  /* 0x0000000bff077c10 */ /* 0x000fca00087fe4ff */
[----:B------:R-:W2:Y:S01]  /*1730*/  LDG.E.U16 R6, desc[UR6][R6.64] ;  /* 0x0000000606067981 */ /* 0x000ea2000c1e1500 */
[----:B------:R-:W-:Y:S01]  /*1740*/  IADD3 R3, PT, PT, R3, 0x80, RZ ;  /* 0x0000008003037810 */ /* 0x000fe20007ffe0ff */
[----:B--2---:R-:W-:-:S05]  /*1750*/  HADD2.F32 R4, -RZ, R6.H0_H0 ;  /* 0x20000006ff047230 */ /* 0x004fca0000004100 */
[----:B-1----:R-:W-:Y:S01]  /*1760*/  FMUL.FTZ R8, R4, UR5 ;  /* 0x0000000504087c20 */ /* 0x002fe20008410000 */
        /* <DEDUP_REMOVED lines=293> */
[----:B------:R-:W-:-:S05]  /*29c0*/  @P0 MOV R10, RZ ;  /* 0x000000ff000a0202 */ /* 0x000fca0000000f00 */
[----:B------:R-:W1:Y:S01]  /*29d0*/  @P0 LDC.64 R8, c[0x0][0x578] ;  /* 0x00015e00ff080b82 */ /* 0x000e620000000a00 */
[--C-:B------:R-:W-:Y:S02]  /*29e0*/  IMAD.MOV R13, RZ, RZ, -R11.reuse ;  /* 0x000000ffff0d7224 */ /* 0x100fe400078e0a0b */
        /* <DEDUP_REMOVED lines=9> */
.L_x_17040:
        /* <DEDUP_REMOVED lines=10> */
[----:B------:R-:W-:-:S05]  /*2b20*/  IADD3.X R5, PT, PT, RZ, UR9, RZ, P0, !PT ;  /* 0x00000009ff057c10 */ /* 0x000fca00087fe4ff */
[----:B------:R0:W-:Y:S02]  /*2b30*/  STG.E.U16 desc[UR6][R4.64], R8 ;  /* 0x0000000804007986 */ /* 0x0001e4000c101506 */
.L_x_17037:
[----:B------:R-:W-:-:S13]  /*2b40*/  ISETP.GE.AND P0, PT, R3, UR4, PT ;  /* 0x0000000403007c0c */ /* 0x000fda000bf06270 */
[----:B------:R-:W-:Y:S05]  /*2b50*/  @P0 BREAK.RELIABLE B1 ;  /* 0x0000000000010942 */ /* 0x000fea0003800100 */
[----:B------:R-:W-:Y:S05]  /*2b60*/  @P0 BRA `(.L_x_17039) ;  /* 0x0000001000dc0947 */ /* 0x000fea0003800000 */
[----:B------:R-:W-:Y:S05]  /*2b70*/  BSYNC.RELIABLE B1 ;  /* 0x0000000000017941 */ /* 0x000fea0003800100 */
.L_x_17036:
        /* <DEDUP_REMOVED lines=298> */
.L_x_17041:
        /* <DEDUP_REMOVED lines=12> */
.L_x_17039:
[----:B------:R-:W-:Y:S05]  /*3ee0*/  BSYNC.RECONVERGENT B0 ;  /* 0x0000000000007941 */ /* 0x000fea0003800200 */
.L_x_17035:
[----:B------:R-:W-:Y:S05]  /*3ef0*/  WARPSYNC.ALL ;  /* 0x0000000000007948 */ /* 0x000fea0003800000 */
[----:B------:R-:W-:-:S13]  /*3f00*/  ISETP.GE.AND P0, PT, R3, UR4, PT ;  /* 0x0000000403007c0c */ /* 0x000fda000bf06270 */
[----:B------:R-:W-:Y:S05]  /*3f10*/  @P0 EXIT ;  /* 0x000000000000094d */ /* 0x000fea0003800000 */
[----:B------:R-:W2:Y:S01]  /*3f20*/  LDCU.64 UR4, c[0x0][0x390] ;  /* 0x00007200ff0477ac */ /* 0x000ea20008000a00 */
[----:B01----:R-:W-:Y:S02]  /*3f30*/  MOV R4, RZ ;  /* 0x000000ff00047202 */ /* 0x003fe40000000f00 */
        /* <DEDUP_REMOVED lines=296> */
.L_x_17042:
[----:B------:R-:W0:Y:S01]  /*51c0*/  LDCU.128 UR8, c[0x0][0x580] ;  /* 0x0000b000ff0877ac */ /* 0x000e220008000c00 */
[----:B------:R-:W1:Y:S01]  /*51d0*/  LDCU UR4, c[0x0][0x594] ;  /* 0x0000b280ff0477ac */ /* 0x000e620008000800 */
[----:B0-----:R-:W-:-:S04]  /*51e0*/  IADD3 R4, P0, PT, R2, UR10, RZ ;  /* 0x0000000a02047c10 */ /* 0x001fc8000ff1e0ff */
[----:B------:R-:W-:-:S05]  /*51f0*/  IADD3.X R5, PT, PT, RZ, UR11, RZ, P0, !PT ;  /* 0x0000000bff057c10 */ /* 0x000fca00087fe4ff */
[----:B------:R-:W2:Y:S01]  /*5200*/  LDG.E.U16 R4, desc[UR6][R4.64] ;  /* 0x0000000604047981 */ /* 0x000ea2000c1e1500 */
[----:B------:R-:W-:-:S04]  /*5210*/  IADD3 R2, P0, PT, R3, UR8, RZ ;  /* 0x0000000803027c10 */ /* 0x000fc8000ff1e0ff */
[----:B------:R-:W-:Y:S01]  /*5220*/  IADD3.X R3, PT, PT, RZ, UR9, RZ, P0, !PT ;  /* 0x00000009ff037c10 */ /* 0x000fe200087fe4ff */
[----:B--2---:R-:W-:-:S05]  /*5230*/  HADD2.F32 R0, -RZ, R4.H0_H0 ;  /* 0x20000004ff007230 */ /* 0x004fca0000004100 */
[----:B-1----:R-:W-:-:S05]  /*5240*/  FMUL.FTZ R0, R0, UR4 ;  /* 0x0000000400007c20 */ /* 0x002fca0008410000 */
[----:B------:R-:W-:-:S05]  /*5250*/  F2FP.F16.F32.PACK_AB R0, RZ, R0 ;  /* 0x00000000ff00723e */ /* 0x000fca00000000ff */
[----:B------:R-:W-:Y:S01]  /*5260*/  STG.E.U16 desc[UR6][R2.64], R0 ;  /* 0x0000000002007986 */ /* 0x000fe2000c101506 */
[----:B------:R-:W-:Y:S05]  /*5270*/  EXIT ;  /* 0x000000000000794d */ /* 0x000fea0003800000 */
.L_x_17043:
        /* <DEDUP_REMOVED lines=16> */
.L_x_19544:


//--------------------- .text._ZN2at6native27unrolled_elementwise_kernelINS0_13BUnaryFunctorIN3c104HalfES4_S4_NS0_15binary_internal10MulFunctorIfEEEESt5arrayIPcLm2EELi4E23TrivialOffsetCalculatorILi1EjESD_NS0_6memory15LoadWithoutCastENSE_16StoreWithoutCastEEEviT_T0_T2_T3_T4_T5_ --------------------------
	.section	.text._ZN2at6native27unrolled_elementwise_kernelINS0_13BUnaryFunctorIN3c104HalfES4_S4_NS0_15binary_internal10MulFunctorIfEEEESt5arrayIPcLm2EELi4E23TrivialOffsetCalculatorILi1EjESD_NS0_6memory15LoadWithoutCastENSE_16StoreWithoutCastEEEviT_T0_T2_T3_T4_T5_,"ax",@progbits
	.align	128
        .global         _ZN2at6native27unrolled_elementwise_kernelINS0_13BUnaryFunctorIN3c104HalfES4_S4_NS0_15binary_internal10MulFunctorIfEEEESt5arrayIPcLm2EELi4E23TrivialOffsetCalculatorILi1EjESD_NS0_6memory15LoadWithoutCastENSE_16StoreWithoutCastEEEviT_T0_T2_T3_T4_T5_
        .type           _ZN2at6native27unrolled_elementwise_kernelINS0_13BUnaryFunctorIN3c104HalfES4_S4_NS0_15binary_internal10MulFunctorIfEEEESt5arrayIPcLm2EELi4E23TrivialOffsetCalculatorILi1EjESD_NS0_6memory15LoadWithoutCastENSE_16StoreWithoutCastEEEviT_T0_T2_T3_T4_T5_,@function
        .size           _ZN2at6native27unrolled_elementwise_kernelINS0_13BUnaryFunctorIN3c104HalfES4_S4_NS0_15binary_internal10MulFunctorIfEEEESt5arrayIPcLm2EELi4E23TrivialOffsetCalculatorILi1EjESD_NS0_6memory15LoadWithoutCastENSE_16StoreWithoutCastEEEviT_T0_T2_T3_T4_T5_,(.L_x_19545 - _ZN2at6native27unrolled_elementwise_kernelINS0_13BUnaryFunctorIN3c104HalfES4_S4_NS0_15binary_internal10MulFunctorIfEEEESt5arrayIPcLm2EELi4E23TrivialOffsetCalculatorILi1EjESD_NS0_6memory15LoadWithoutCastENSE_16StoreWithoutCastEEEviT_T0_T2_T3_T4_T5_)
        .other          _ZN2at6native27unrolled_elementwise_kernelINS0_13BUnaryFunctorIN3c104HalfES4_S4_NS0_15binary_internal10MulFunctorIfEEEESt5arrayIPcLm2EELi4E23TrivialOffsetCalculatorILi1EjESD_NS0_6memory15LoadWithoutCastENSE_16StoreWithoutCastEEEviT_T0_T2_T3_T4_T5_,@"STO_CUDA_ENTRY STV_DEFAULT"
_ZN2at6native27unrolled_elementwise_kernelINS0_13BUnaryFunctorIN3c104HalfES4_S4_NS0_15binary_internal10MulFunctorIfEEEESt5arrayIPcLm2EELi4E23TrivialOffsetCalculatorILi1EjESD_NS0_6memory15LoadWithoutCastENSE_16StoreWithoutCastEEEviT_T0_T2_T3_T4_T5_:
.text._ZN2at6native27unrolled_elementwise_kernelINS0_13BUnaryFunctorIN3c104HalfES4_S4_NS0_15binary_internal10MulFunctorIfEEEESt5arrayIPcLm2EELi4E23TrivialOffsetCalculatorILi1EjESD_NS0_6memory15LoadWithoutCastENSE_16StoreWithoutCastEEEviT_T0_T2_T3_T4_T5_:
        /* <DEDUP_REMOVED lines=50> */
[----:B---3--:R-:W-:-:S05]  /*0320*/  @!P1 HADD2.F32 R7, -RZ, R7.H0_H0 ;  /* 0x20000007ff079230 */ /* 0x008fca0000004100 */
[----:B0-----:R-:W-:-:S05]  /*0330*/  @!P1 FMUL.FTZ R7, R7, R16 ;  /* 0x0000001007079220 */ /* 0x001fca0000410000 */
[----:B------:R-:W-:-:S05]  /*0340*/  @!P1 F2FP.F16.F32.PACK_AB R6, RZ, R7 ;  /* 0x00000007ff06923e */ /* 0x000fca00000000ff */
[----:B------:R0:W-:Y:S01]  /*0350*/  @!P1 STG.E.U16 desc[UR4][R10.64], R6 ;  /* 0x000000060a009986 */ /* 0x0001e2000c101504 */
[----:B--2---:R-:W-:Y:S02]  /*0360*/  @!P3 HADD2.F32 R12, -RZ, R12.H0_H0 ;  /* 0x2000000cff0cb230 */ /* 0x004fe40000004100 */
[----:B----4-:R-:W-:-:S03]  /*0370*/  @!P2 HADD2.F32 R9, -RZ, R9.H0_H0 ;  /* 0x20000009ff09a230 */ /* 0x010fc60000004100 */
[----:B------:R-:W-:Y:S02]  /*0380*/  @!P3 FMUL.FTZ R12, R12, R17 ;  /* 0x000000110c0cb220 */ /* 0x000fe40000410000 */
[----:B------:R-:W-:-:S03]  /*0390*/  @!P2 FMUL.FTZ R9, R9, R18 ;  /* 0x000000120909a220 */ /* 0x000fc60000410000 */
[----:B------:R-:W-:Y:S02]  /*03a0*/  @!P3 F2FP.F16.F32.PACK_AB R4, RZ, R12 ;  /* 0x0000000cff04b23e */ /* 0x000fe400000000ff */
[----:B------:R-:W-:Y:S01]  /*03b0*/  @!P2 F2FP.F16.F32.PACK_AB R5, RZ, R9 ;  /* 0x00000009ff05a23e */ /* 0x000fe200000000ff */
        /* <DEDUP_REMOVED lines=11> */
.L_x_17045:
[----:B------:R-:W-:Y:S05]  /*0470*/  BSYNC.RECONVERGENT B0 ;  /* 0x0000000000007941 */ /* 0x000fea0003800200 */
.L_x_17044:
[----:B0-----:R-:W0:Y:S01]  /*0480*/  @!P0 LDC R7, c[0x0][0x388] ;  /* 0x0000e200ff078b82 */ /* 0x001e220000000800 */
[----:B------:R-:W-:-:S13]  /*0490*/  ISETP.GE.AND P1, PT, R3, R2, PT ;  /* 0x000000020300720c */ /* 0x000fda0003f26270 */
[----:B------:R-:W-:Y:S05]  /*04a0*/  @P1 EXIT ;  /* 0x000000000000194d */ /* 0x000fea0003800000 */
[----:B------:R-:W1:Y:S01]  /*04b0*/  LDC.64 R4, c[0x0][0x390] ;  /* 0x0000e400ff047b82 */ /* 0x000e620000000a00 */
[----:B-----5:R-:W-:Y:S02]  /*04c0*/  @!P0 HADD2.F32 R8, -RZ, R8.H0_H0 ;  /* 0x20000008ff088230 */ /* 0x020fe40000004100 */
[----:B------:R-:W-:-:S03]  /*04d0*/  IMAD R3, R0, 0x200, R3 ;  /* 0x0000020000037824 */ /* 0x000fc600078e0203 */
[----:B0-----:R-:W-:-:S05]  /*04e0*/  @!P0 FMUL.FTZ R8, R8, R7 ;  /* 0x0000000708088220 */ /* 0x001fca0000410000 */
[----:B------:R-:W-:-:S04]  /*04f0*/  @!P0 F2FP.F16.F32.PACK_AB R2, RZ, R8 ;  /* 0x00000008ff02823e */ /* 0x000fc800000000ff */
[----:B------:R-:W-:Y:S01]  /*0500*/  PRMT R0, R2, 0x7610, R0 ;  /* 0x0000761002007816 */ /* 0x000fe20000000000 */
[----:B-1----:R-:W-:-:S05]  /*0510*/  IMAD.WIDE.U32 R2, R3, 0x2, R4 ;  /* 0x0000000203027825 */ /* 0x002fca00078e0004 */
[----:B------:R-:W-:Y:S01]  /*0520*/  STG.E.U16 desc[UR4][R2.64], R0 ;  /* 0x0000000002007986 */ /* 0x000fe2000c101504 */
[----:B------:R-:W-:Y:S05]  /*0530*/  EXIT ;  /* 0x000000000000794d */ /* 0x000fea0003800000 */
.L_x_17046:
        /* <DEDUP_REMOVED lines=12> */
.L_x_19545:


//--------------------- .text._ZN2at6native29vectorized_elementwise_kernelILi2ENS0_13BUnaryFunctorIN3c104HalfES4_S4_NS0_15binary_internal10MulFunctorIfEEEESt5arrayIPcLm2EEEEviT0_T1_ --------------------------
	.section	.text._ZN2at6native29vectorized_elementwise_kernelILi2ENS0_13BUnaryFunctorIN3c104HalfES4_S4_NS0_15binary_internal10MulFunctorIfEEEESt5arrayIPcLm2EEEEviT0_T1_,"ax",@progbits
	.align	128
        .global         _ZN2at6native29vectorized_elementwise_kernelILi2ENS0_13BUnaryFunctorIN3c104HalfES4_S4_NS0_15binary_internal10MulFunctorIfEEEESt5arrayIPcLm2EEEEviT0_T1_
        .type           _ZN2at6native29vectorized_elementwise_kernelILi2ENS0_13BUnaryFunctorIN3c104HalfES4_S4_NS0_15binary_internal10MulFunctorIfEEEESt5arrayIPcLm2EEEEviT0_T1_,@function
        .size           _ZN2at6native29vectorized_elementwise_kernelILi2ENS0_13BUnaryFunctorIN3c104HalfES4_S4_NS0_15binary_internal10MulFunctorIfEEEESt5arrayIPcLm2EEEEviT0_T1_,(.L_x_19546 - _ZN2at6native29vectorized_elementwise_kernelILi2ENS0_13BUnaryFunctorIN3c104HalfES4_S4_NS0_15binary_internal10MulFunctorIfEEEESt5arrayIPcLm2EEEEviT0_T1_)
        .other          _ZN2at6native29vectorized_elementwise_kernelILi2ENS0_13BUnaryFunctorIN3c104HalfES4_S4_NS0_15binary_internal10MulFunctorIfEEEESt5arrayIPcLm2EEEEviT0_T1_,@"STO_CUDA_ENTRY STV_DEFAULT"
_ZN2at6native29vectorized_elementwise_kernelILi2ENS0_13BUnaryFunctorIN3c104HalfES4_S4_NS0_15binary_internal10MulFunctorIfEEEESt5arrayIPcLm2EEEEviT0_T1_:
.text._ZN2at6native29vectorized_elementwise_kernelILi2ENS0_13BUnaryFunctorIN3c104HalfES4_S4_NS0_15binary_internal10MulFunctorIfEEEESt5arrayIPcLm2EEEEviT0_T1_:
        /* <DEDUP_REMOVED lines=20> */
[----:B------:R0:W2:Y:S07]  /*0140*/  @!P5 LDG.E.U16 R26, desc[UR4][R10.64] ;  /* 0x000000040a1ad981 */ /* 0x0000ae000c1e1500 */
[----:B------:R-:W-:Y:S01]  /*0150*/  @!P6 IMAD.IADD R21, R0, 0x1, R24 ;  /* 0x000000010015e824 */ /* 0x000fe200078e0218 */
[----:B------:R-:W-:Y:S01]  /*0160*/  @!P6 IADD3 R24, PT, PT, R24, 0x80, RZ ;  /* 0x000000801818e810 */ /* 0x000fe20007ffe0ff */
[----:B------:R-:W1:Y:S03]  /*0170*/  @!P6 LDC.64 R12, c[0x0][0x398] ;  /* 0x0000e600ff0ceb82 */ /* 0x000e660000000a00 */
[----:B------:R-:W-:-:S02]  /*0180*/  ISETP.GE.U32.AND P1, PT, R24, R2, PT ;  /* 0x000000021800720c */ /* 0x000fc40003f26070 */
[----:B------:R-:W-:-:S03]  /*0190*/  PRMT R28, RZ, 0x7610, R28 ;  /* 0x00007610ff1c7816 */ /* 0x000fc6000000001c */
[----:B0-----:R-:W0:Y:S08]  /*01a0*/  @!P0 LDC.64 R10, c[0x0][0x398] ;  /* 0x0000e600ff0a8b82 */ /* 0x001e300000000a00 */
[----:B------:R-:W-:Y:S01]  /*01b0*/  @!P1 IMAD.IADD R15, R0, 0x1, R24 ;  /* 0x00000001000f9824 */ /* 0x000fe200078e0218 */
[----:B------:R-:W-:Y:S01]  /*01c0*/  @!P1 IADD3 R24, PT, PT, R24, 0x80, RZ ;  /* 0x0000008018189810 */ /* 0x000fe20007ffe0ff */
[----:B------:R-:W3:Y:S03]  /*01d0*/  @!P1 LDC.64 R18, c[0x0][0x398] ;  /* 0x0000e600ff129b82 */ /* 0x000ee60000000a00 */
[----:B------:R-:W-:Y:S01]  /*01e0*/  ISETP.GE.U32.AND P2, PT, R24, R2, PT ;  /* 0x000000021800720c */ /* 0x000fe20003f46070 */
[----:B-1----:R-:W-:Y:S01]  /*01f0*/  @!P6 IMAD.WIDE.U32 R12, R21, 0x2, R12 ;  /* 0x00000002150ce825 */ /* 0x002fe200078e000c */
[----:B------:R-:W-:-:S06]  /*0200*/  PRMT R21, RZ, 0x7610, R21 ;  /* 0x00007610ff157816 */ /* 0x000fcc0000000015 */
[----:B------:R1:W4:Y:S05]  /*0210*/  @!P6 LDG.E.U16 R21, desc[UR4][R12.64] ;  /* 0x000000040c15e981 */ /* 0x00032a000c1e1500 */
[----:B------:R-:W-:Y:S01]  /*0220*/  @!P2 IMAD.IADD R25, R0, 0x1, R24 ;  /* 0x000000010019a824 */ /* 0x000fe200078e0218 */
[----:B------:R-:W-:-:S04]  /*0230*/  @!P2 IADD3 R24, PT, PT, R24, 0x80, RZ ;  /* 0x000000801818a810 */ /* 0x000fc80007ffe0ff */
[----:B------:R-:W-:Y:S01]  /*0240*/  ISETP.GE.U32.AND P3, PT, R24, R2, PT ;  /* 0x000000021800720c */ /* 0x000fe20003f66070 */
[----:B-1----:R-:W1:-:S12]  /*0250*/  @!P2 LDC.64 R12, c[0x0][0x398] ;  /* 0x0000e600ff0cab82 */ /* 0x002e580000000a00 */
[----:B------:R-:W-:Y:S01]  /*0260*/  @!P3 IMAD.IADD R23, R0, 0x1, R24 ;  /* 0x000000010017b824 */ /* 0x000fe200078e0218 */
[----:B------:R-:W-:-:S04]  /*0270*/  @!P3 IADD3 R24, PT, PT, R24, 0x80, RZ ;  /* 0x000000801818b810 */ /* 0x000fc80007ffe0ff */
        /* <DEDUP_REMOVED lines=9> */
[----:B-1----:R-:W-:Y:S01]  /*0310*/  @!P2 IMAD.WIDE.U32 R12, R25, 0x2, R12 ;  /* 0x00000002190ca825 */ /* 0x002fe200078e000c */
[----:B------:R-:W-:-:S03]  /*0320*/  @!P5 IADD3 R25, PT, PT, R0, R24, RZ ;  /* 0x000000180019d210 */ /* 0x000fc60007ffe0ff */
[----:B------:R-:W-:Y:S01]  /*0330*/  @!P0 IMAD.WIDE.U32 R10, R29, 0x2, R10 ;  /* 0x000000021d0a8825 */ /* 0x000fe200078e000a */
[----:B------:R-:W-:-:S03]  /*0340*/  PRMT R29, RZ, 0x7610, R29 ;  /* 0x00007610ff1d7816 */ /* 0x000fc6000000001d */
[----:B-----5:R-:W-:Y:S01]  /*0350*/  @!P4 IMAD.WIDE.U32 R16, R27, 0x2, R16 ;  /* 0x000000021b10c825 */ /* 0x020fe200078e0010 */
[----:B------:R-:W-:-:S03]  /*0360*/  PRMT R27, RZ, 0x7610, R27 ;  /* 0x00007610ff1b7816 */ /* 0x000fc6000000001b */
[----:B---3--:R-:W-:Y:S01]  /*0370*/  @!P3 IMAD.WIDE.U32 R14, R23, 0x2, R14 ;  /* 0x00000002170eb825 */ /* 0x008fe200078e000e */
[----:B------:R-:W-:Y:S01]  /*0380*/  PRMT R23, RZ, 0x7610, R23 ;  /* 0x00007610ff177816 */ /* 0x000fe20000000017 */
[----:B------:R-:W3:Y:S04]  /*0390*/  @!P4 LDG.E.U16 R29, desc[UR4][R16.64] ;  /* 0x00000004101dc981 */ /* 0x000ee8000c1e1500 */
[----:B------:R-:W5:Y:S04]  /*03a0*/  @!P2 LDG.E.U16 R27, desc[UR4][R12.64] ;  /* 0x000000040c1ba981 */ /* 0x000f68000c1e1500 */
[----:B------:R-:W5:Y:S01]  /*03b0*/  @!P3 LDG.E.U16 R23, desc[UR4][R14.64] ;  /* 0x000000040e17b981 */ /* 0x000f62000c1e1500 */
[----:B0-----:R-:W-:Y:S01]  /*03c0*/  @!P5 IMAD.WIDE.U32 R24, R25, 0x2, R18 ;  /* 0x000000021918d825 */ /* 0x001fe200078e0012 */
[----:B------:R-:W-:-:S02]  /*03d0*/  PRMT R18, RZ, 0x7610, R18 ;  /* 0x00007610ff127816 */ /* 0x000fc40000000012 */
[----:B------:R-:W-:-:S04]  /*03e0*/  PRMT R19, RZ, 0x7610, R19 ;  /* 0x00007610ff137816 */ /* 0x000fc80000000013 */
[----:B------:R-:W5:Y:S04]  /*03f0*/  @!P5 LDG.E.U16 R18, desc[UR4][R24.64] ;  /* 0x000000041812d981 */ /* 0x000f68000c1e1500 */
[----:B------:R0:W5:Y:S02]  /*0400*/  @!P0 LDG.E.U16 R19, desc[UR4][R10.64] ;  /* 0x000000040a138981 */ /* 0x000164000c1e1500 */
[----:B0-----:R-:W-:-:S05]  /*0410*/  VIADD R11, R3, 0x100 ;  /* 0x00000100030b7836 */ /* 0x001fca0000000000 */
[-C--:B------:R-:W-:Y:S02]  /*0420*/  ISETP.GE.U32.AND P5, PT, R11, R2.reuse, PT ;  /* 0x000000020b00720c */ /* 0x080fe40003fa6070 */
[----:B------:R-:W-:-:S11]  /*0430*/  ISETP.GE.U32.AND P0, PT, R3, R2, PT ;  /* 0x000000020300720c */ /* 0x000fd60003f06070 */
[----:B------:R-:W0:Y:S01]  /*0440*/  @!P5 LDC R10, c[0x0][0x388] ;  /* 0x0000e200ff0adb82 */ /* 0x000e220000000800 */
[C---:B------:R-:W-:Y:S01]  /*0450*/  VIADD R13, R3.reuse, 0x200 ;  /* 0x00000200030d7836 */ /* 0x040fe20000000000 */
[C---:B------:R-:W-:Y:S02]  /*0460*/  IADD3 R11, PT, PT, R3.reuse, 0x180, RZ ;  /* 0x00000180030b7810 */ /* 0x040fe40007ffe0ff */
[----:B------:R-:W-:Y:S02]  /*0470*/  IADD3 R15, PT, PT, R3, 0x280, RZ ;  /* 0x00000280030f7810 */ /* 0x000fe40007ffe0ff */
[-C--:B------:R-:W-:Y:S02]  /*0480*/  ISETP.GE.U32.AND P2, PT, R13, R2.reuse, PT ;  /* 0x000000020d00720c */ /* 0x080fe40003f46070 */
[----:B------:R-:W1:Y:S01]  /*0490*/  @!P0 LDC R16, c[0x0][0x388] ;  /* 0x0000e200ff108b82 */ /* 0x000e620000000800 */
[----:B------:R-:W-:Y:S01]  /*04a0*/  VIADD R13, R3, 0x300 ;  /* 0x00000300030d7836 */ /* 0x000fe20000000000 */
[----:B------:R-:W-:-:S02]  /*04b0*/  ISETP.GE.U32.AND P1, PT, R11, R2, PT ;  /* 0x000000020b00720c */ /* 0x000fc40003f26070 */
[-C--:B------:R-:W-:Y:S02]  /*04c0*/  ISETP.GE.U32.AND P3, PT, R15, R2.reuse, PT ;  /* 0x000000020f00720c */ /* 0x080fe40003f66070 */
[-C--:B------:R-:W-:Y:S02]  /*04d0*/  ISETP.GE.U32.AND P4, PT, R13, R2.reuse, PT ;  /* 0x000000020d00720c */ /* 0x080fe40003f86070 */
[C---:B------:R-:W-:Y:S02]  /*04e0*/  IADD3 R15, PT, PT, R3.reuse, 0x380, RZ ;  /* 0x00000380030f7810 */ /* 0x040fe40007ffe0ff */
[----:B------:R-:W-:Y:S01]  /*04f0*/  IADD3 R13, PT, PT, R3, 0x80, RZ ;  /* 0x00000080030d7810 */ /* 0x000fe20007ffe0ff */
[----:B------:R-:W5:Y:S01]  /*0500*/  @!P2 LDC R14, c[0x0][0x388] ;  /* 0x0000e200ff0eab82 */ /* 0x000f620000000800 */
[----:B------:R-:W-:-:S07]  /*0510*/  ISETP.GE.U32.AND P6, PT, R15, R2, PT ;  /* 0x000000020f00720c */ /* 0x000fce0003fc6070 */
[----:B------:R-:W0:Y:S01]  /*0520*/  @!P1 LDC R12, c[0x0][0x388] ;  /* 0x0000e200ff0c9b82 */ /* 0x000e220000000800 */
[----:B------:R-:W-:-:S07]  /*0530*/  @!P0 IMAD.IADD R25, R0, 0x1, R3 ;  /* 0x0000000100198824 */ /* 0x000fce00078e0203 */
[----:B------:R-:W5:Y:S01]  /*0540*/  @!P3 LDC R15, c[0x0][0x388] ;  /* 0x0000e200ff0fbb82 */ /* 0x000f620000000800 */
[----:B------:R-:W-:Y:S01]  /*0550*/  @!P0 MOV R3, R13 ;  /* 0x0000000d00038202 */ /* 0x000fe20000000f00 */
[----:B------:R-:W-:Y:S04]  /*0560*/  BSSY.RECONVERGENT B0, `(.L_x_17048) ;  /* 0x000004d000007945 */ /* 0x000fe80003800200 */
[----:B------:R-:W-:Y:S01]  /*0570*/  BSSY.RELIABLE B1, `(.L_x_17049) ;  /* 0x0000045000017945 */ /* 0x000fe20003800100 */
[----:B--2---:R-:W-:-:S05]  /*0580*/  @!P0 HADD2.F32 R17, -RZ, R26.H0_H0 ;  /* 0x2000001aff118230 */ /* 0x004fca0000004100 */
[----:B-1----:R-:W-:Y:S02]  /*0590*/  @!P0 FMUL.FTZ R24, R17, R16 ;  /* 0x0000001011188220 */ /* 0x002fe40000410000 */
[----:B------:R-:W1:Y:S03]  /*05a0*/  @!P6 LDC R16, c[0x0][0x388] ;  /* 0x0000e200ff10eb82 */ /* 0x000e660000000800 */
[----:B------:R-:W-:Y:S01]  /*05b0*/  @!P0 F2FP.F16.F32.PACK_AB R22, RZ, R24 ;  /* 0x00000018ff16823e */ /* 0x000fe200000000ff */
[----:B----4-:R-:W-:-:S05]  /*05c0*/  @!P5 HADD2.F32 R21, -RZ, R21.H0_H0 ;  /* 0x20000015ff15d230 */ /* 0x010fca0000004100 */
[----:B0-----:R-:W-:Y:S02]  /*05d0*/  @!P5 FMUL.FTZ R21, R21, R10 ;  /* 0x0000000a1515d220 */ /* 0x001fe40000410000 */
[----:B------:R-:W0:Y:S03]  /*05e0*/  @!P0 LDC.64 R10, c[0x0][0x390] ;  /* 0x0000e400ff0a8b82 */ /* 0x000e260000000a00 */
[----:B------:R-:W-:Y:S02]  /*05f0*/  @!P5 F2FP.F16.F32.PACK_AB R4, RZ, R21 ;  /* 0x00000015ff04d23e */ /* 0x000fe400000000ff */
[----:B------:R-:W-:-:S03]  /*0600*/  ISETP.GE.U32.AND P5, PT, R13, R2, PT ;  /* 0x000000020d00720c */ /* 0x000fc60003fa6070 */
[----:B------:R-:W2:Y:S01]  /*0610*/  @!P4 LDC R21, c[0x0][0x388] ;  /* 0x0000e200ff15cb82 */ /* 0x000ea20000000800 */
[----:B------:R-:W-:-:S09]  /*0620*/  PRMT R26, R22, 0x7610, R26 ;  /* 0x00007610161a7816 */ /* 0x000fd2000000001a */
[----:B------:R-:W4:Y:S01]  /*0630*/  @!P5 LDC R17, c[0x0][0x388] ;  /* 0x0000e200ff11db82 */ /* 0x000f220000000800 */
[----:B0-----:R-:W-:-:S05]  /*0640*/  @!P0 IMAD.WIDE.U32 R10, R25, 0x2, R10 ;  /* 0x00000002190a8825 */ /* 0x001fca00078e000a */
[----:B------:R0:W-:Y:S01]  /*0650*/  @!P0 STG.E.U16 desc[UR4][R10.64], R26 ;  /* 0x0000001a0a008986 */ /* 0x0001e2000c101504 */
[----:B------:R-:W-:Y:S01]  /*0660*/  ISETP.GE.U32.AND P0, PT, R3, R2, PT ;  /* 0x000000020300720c */ /* 0x000fe20003f06070 */
[----:B------:R-:W-:-:S05]  /*0670*/  @!P1 HADD2.F32 R25, -RZ, R28.H0_H0 ;  /* 0x2000001cff199230 */ /* 0x000fca0000004100 */
[----:B------:R-:W-:-:S05]  /*0680*/  @!P1 FMUL.FTZ R25, R25, R12 ;  /* 0x0000000c19199220 */ /* 0x000fca0000410000 */
[----:B------:R-:W-:Y:S01]  /*0690*/  @!P1 F2FP.F16.F32.PACK_AB R5, RZ, R25 ;  /* 0x00000019ff05923e */ /* 0x000fe200000000ff */
[----:B---3--:R-:W-:Y:S02]  /*06a0*/  @!P4 HADD2.F32 R24, -RZ, R29.H0_H0 ;  /* 0x2000001dff18c230 */ /* 0x008fe40000004100 */
[----:B-----5:R-:W-:Y:S02]  /*06b0*/  @!P2 HADD2.F32 R27, -RZ, R27.H0_H0 ;  /* 0x2000001bff1ba230 */ /* 0x020fe40000004100 */
[----:B------:R-:W-:-:S03]  /*06c0*/  @!P3 HADD2.F32 R22, -RZ, R23.H0_H0 ;  /* 0x20000017ff16b230 */ /* 0x000fc60000004100 */
[----:B------:R-:W-:Y:S01]  /*06d0*/  @!P2 FMUL.FTZ R14, R27, R14 ;  /* 0x0000000e1b0ea220 */ /* 0x000fe20000410000 */
[----:B--2---:R-:W-:Y:S01]  /*06e0*/  @!P4 FMUL.FTZ R21, R24, R21 ;  /* 0x000000151815c220 */ /* 0x004fe20000410000 */
[----:B------:R-:W-:Y:S02]  /*06f0*/  @!P6 HADD2.F32 R13, -RZ, R18.H0_H0 ;  /* 0x20000012ff0de230 */ /* 0x000fe40000004100 */
[----:B------:R-:W-:Y:S02]  /*0700*/  @!P5 HADD2.F32 R12, -RZ, R19.H0_H0 ;  /* 0x20000013ff0cd230 */ /* 0x000fe40000004100 */
[----:B------:R-:W-:Y:S01]  /*0710*/  @!P3 FMUL.FTZ R15, R22, R15 ;  /* 0x0000000f160fb220 */ /* 0x000fe20000410000 */
[----:B-1----:R-:W-:Y:S02]  /*0720*/  @!P6 FMUL.FTZ R13, R13, R16 ;  /* 0x000000100d0de220 */ /* 0x002fe40000410000 */
[----:B----4-:R-:W-:Y:S01]  /*0730*/  @!P5 FMUL.FTZ R12, R12, R17 ;  /* 0x000000110c0cd220 */ /* 0x010fe20000410000 */
[----:B------:R-:W-:-:S02]  /*0740*/  @!P2 F2FP.F16.F32.PACK_AB R6, RZ, R14 ;  /* 0x0000000eff06a23e */ /* 0x000fc400000000ff */
[----:B------:R-:W-:Y:S02]  /*0750*/  @!P3 F2FP.F16.F32.PACK_AB R7, RZ, R15 ;  /* 0x0000000fff07b23e */ /* 0x000fe400000000ff */
[----:B------:R-:W-:Y:S02]  /*0760*/  @!P4 F2FP.F16.F32.PACK_AB R8, RZ, R21 ;  /* 0x00000015ff08c23e */ /* 0x000fe400000000ff */
[----:B------:R-:W-:Y:S02]  /*0770*/  @!P6 F2FP.F16.F32.PACK_AB R9, RZ, R13 ;  /* 0x0000000dff09e23e */ /* 0x000fe400000000ff */
[----:B------:R-:W-:Y:S01]  /*0780*/  @!P5 F2FP.F16.F32.PACK_AB R20, RZ, R12 ;  /* 0x0000000cff14d23e */ /* 0x000fe200000000ff */
        /* <DEDUP_REMOVED lines=13> */
.L_x_17050:
[----:B------:R-:W-:-:S13]  /*0860*/  ISETP.GE.U32.AND P0, PT, R3, R2, PT ;  /* 0x000000020300720c */ /* 0x000fda0003f06070 */
[----:B------:R-:W-:Y:S05]  /*0870*/  @P0 BRA `(.L_x_17052) ;  /* 0x0000000000300947 */ /* 0x000fea0003800000 */
[----:B0-----:R-:W0:Y:S01]  /*0880*/  LDC.64 R10, c[0x0][0x390] ;  /* 0x0000e400ff0a7b82 */ /* 0x001e220000000a00 */
[----:B------:R-:W-:Y:S01]  /*0890*/  IMAD.IADD R13, R0, 0x1, R3 ;  /* 0x00000001000d7824 */ /* 0x000fe200078e0203 */
[----:B------:R-:W-:-:S03]  /*08a0*/  IADD3 R3, PT, PT, R3, 0x80, RZ ;  /* 0x0000008003037810 */ /* 0x000fc60007ffe0ff */
[----:B0-----:R-:W-:-:S05]  /*08b0*/  IMAD.WIDE.U32 R10, R13, 0x2, R10 ;  /* 0x000000020d0a7825 */ /* 0x001fca00078e000a */
[----:B------:R1:W-:Y:S02]  /*08c0*/  STG.E.U16 desc[UR4][R10.64], R5 ;  /* 0x000000050a007986 */ /* 0x0003e4000c101504 */
.L_x_17051:
[----:B------:R-:W-:-:S13]  /*08d0*/  ISETP.GE.U32.AND P0, PT, R3, R2, PT ;  /* 0x000000020300720c */ /* 0x000fda0003f06070 */
[----:B------:R-:W-:Y:S05]  /*08e0*/  @P0 BRA `(.L_x_17053) ;  /* 0x0000000000340947 */ /* 0x000fea0003800000 */
[----:B-1----:R-:W1:Y:S01]  /*08f0*/  LDC.64 R4, c[0x0][0x390] ;  /* 0x0000e400ff047b82 */ /* 0x002e620000000a00 */
[----:B0-----:R-:W-:Y:S01]  /*0900*/  IADD3 R11, PT, PT, R0, R3, RZ ;  /* 0x00000003000b7210 */ /* 0x001fe20007ffe0ff */
[----:B------:R-:W-:-:S04]  /*0910*/  VIADD R3, R3, 0x80 ;  /* 0x0000008003037836 */ /* 0x000fc80000000000 */
[----:B-1----:R-:W-:-:S05]  /*0920*/  IMAD.WIDE.U32 R4, R11, 0x2, R4 ;  /* 0x000000020b047825 */ /* 0x002fca00078e0004 */
[----:B------:R1:W-:Y:S02]  /*0930*/  STG.E.U16 desc[UR4][R4.64], R6 ;  /* 0x0000000604007986 */ /* 0x0003e4000c101504 */
.L_x_17052:
[----:B------:R-:W-:-:S13]  /*0940*/  ISETP.GE.U32.AND P0, PT, R3, R2, PT ;  /* 0x000000020300720c */ /* 0x000fda0003f06070 */
[----:B------:R-:W-:Y:S05]  /*0950*/  @P0 BREAK.RELIABLE B1 ;  /* 0x0000000000010942 */ /* 0x000fea0003800100 */
[----:B------:R-:W-:Y:S05]  /*0960*/  @P0 BRA `(.L_x_17054) ;  /* 0x0000000000300947 */ /* 0x000fea0003800000 */
[----:B01----:R-:W0:Y:S01]  /*0970*/  LDC.64 R4, c[0x0][0x390] ;  /* 0x0000e400ff047b82 */ /* 0x003e220000000a00 */
[----:B------:R-:W-:Y:S02]  /*0980*/  IADD3 R11, PT, PT, R0, R3, RZ ;  /* 0x00000003000b7210 */ /* 0x000fe40007ffe0ff */
[----:B------:R-:W-:-:S03]  /*0990*/  IADD3 R3, PT, PT, R3, 0x80, RZ ;  /* 0x0000008003037810 */ /* 0x000fc60007ffe0ff */
[----:B0-----:R-:W-:-:S05]  /*09a0*/  IMAD.WIDE.U32 R4, R11, 0x2, R4 ;  /* 0x000000020b047825 */ /* 0x001fca00078e0004 */
[----:B------:R2:W-:Y:S02]  /*09b0*/  STG.E.U16 desc[UR4][R4.64], R7 ;  /* 0x0000000704007986 */ /* 0x0005e4000c101504 */
.L_x_17053:
[----:B------:R-:W-:Y:S05]  /*09c0*/  BSYNC.RELIABLE B1 ;  /* 0x0000000000017941 */ /* 0x000fea0003800100 */
.L_x_17049:
[----:B------:R-:W-:-:S13]  /*09d0*/  ISETP.GE.U32.AND P0, PT, R3, R2, PT ;  /* 0x000000020300720c */ /* 0x000fda0003f06070 */
[----:B-12---:R-:W1:Y:S01]  /*09e0*/  @!P0 LDC.64 R4, c[0x0][0x390] ;  /* 0x0000e400ff048b82 */ /* 0x006e620000000a00 */
[----:B------:R-:W-:Y:S01]  /*09f0*/  @!P0 IMAD.IADD R7, R0, 0x1, R3 ;  /* 0x0000000100078824 */ /* 0x000fe200078e0203 */
[----:B------:R-:W-:-:S03]  /*0a00*/  @!P0 IADD3 R3, PT, PT, R3, 0x80, RZ ;  /* 0x0000008003038810 */ /* 0x000fc60007ffe0ff */
[----:B-1----:R-:W-:-:S05]  /*0a10*/  @!P0 IMAD.WIDE.U32 R4, R7, 0x2, R4 ;  /* 0x0000000207048825 */ /* 0x002fca00078e0004 */
[----:B------:R2:W-:Y:S02]  /*0a20*/  @!P0 STG.E.U16 desc[UR4][R4.64], R8 ;  /* 0x0000000804008986 */ /* 0x0005e4000c101504 */
.L_x_17054:
[----:B------:R-:W-:Y:S05]  /*0a30*/  BSYNC.RECONVERGENT B0 ;  /* 0x0000000000007941 */ /* 0x000fea0003800200 */
.L_x_17048:
        /* <DEDUP_REMOVED lines=8> */
.L_x_17047:
        /* <DEDUP_REMOVED lines=9> */
[----:B------:R1:W5:Y:S01]  /*0b50*/  LDG.E R10, desc[UR4][R6.64+0x600] ;  /* 0x00060004060a7981 */ /* 0x000362000c1e1900 */
[----:B0-----:R-:W-:-:S04]  /*0b60*/  IMAD.WIDE.U32 R2, R0, 0x2, R2 ;  /* 0x0000000200027825 */ /* 0x001fc800078e0002 */
[----:B------:R-:W-:-:S04]  /*0b70*/  IMAD.WIDE.U32 R2, R5, 0x4, R2 ;  /* 0x0000000405027825 */ /* 0x000fc800078e0002 */
[--C-:B---3--:R-:W-:Y:S02]  /*0b80*/  HADD2.F32 R0, -RZ, R4.reuse.H0_H0 ;  /* 0x20000004ff007230 */ /* 0x108fe40000004100 */
[----:B------:R-:W-:Y:S02]  /*0b90*/  HADD2.F32 R4, -RZ, R4.H1_H1 ;  /* 0x30000004ff047230 */ /* 0x000fe40000004100 */
[--C-:B----4-:R-:W-:Y:S02]  /*0ba0*/  HADD2.F32 R11, -RZ, R8.reuse.H0_H0 ;  /* 0x20000008ff0b7230 */ /* 0x110fe40000004100 */
[----:B--2---:R-:W-:Y:S01]  /*0bb0*/  FMUL.FTZ R0, R0, UR6 ;  /* 0x0000000600007c20 */ /* 0x004fe20008410000 */
[----:B------:R-:W-:Y:S02]  /*0bc0*/  HADD2.F32 R8, -RZ, R8.H1_H1 ;  /* 0x30000008ff087230 */ /* 0x000fe40000004100 */
[----:B-1----:R-:W-:Y:S01]  /*0bd0*/  FMUL.FTZ R7, R4, UR6 ;  /* 0x0000000604077c20 */ /* 0x002fe20008410000 */
[----:B-----5:R-:W-:-:S02]  /*0be0*/  HADD2.F32 R12, -RZ, R9.H0_H0 ;  /* 0x20000009ff0c7230 */ /* 0x020fc40000004100 */
[----:B------:R-:W-:Y:S01]  /*0bf0*/  FMUL.FTZ R11, R11, UR6 ;  /* 0x000000060b0b7c20 */ /* 0x000fe20008410000 */
[----:B------:R-:W-:Y:S02]  /*0c00*/  HADD2.F32 R9, -RZ, R9.H1_H1 ;  /* 0x30000009ff097230 */ /* 0x000fe40000004100 */
[----:B------:R-:W-:Y:S01]  /*0c10*/  FMUL.FTZ R8, R8, UR6 ;  /* 0x0000000608087c20 */ /* 0x000fe20008410000 */
[--C-:B------:R-:W-:Y:S02]  /*0c20*/  HADD2.F32 R13, -RZ, R10.reuse.H0_H0 ;  /* 0x2000000aff0d7230 */ /* 0x100fe40000004100 */
[----:B------:R-:W-:Y:S01]  /*0c30*/  FMUL.FTZ R12, R12, UR6 ;  /* 0x000000060c0c7c20 */ /* 0x000fe20008410000 */
[----:B------:R-:W-:Y:S02]  /*0c40*/  HADD2.F32 R10, -RZ, R10.H1_H1 ;  /* 0x3000000aff0a7230 */ /* 0x000fe40000004100 */
[----:B------:R-:W-:Y:S01]  /*0c50*/  FMUL.FTZ R9, R9, UR6 ;  /* 0x0000000609097c20 */ /* 0x000fe20008410000 */
[----:B------:R-:W-:Y:S01]  /*0c60*/  F2FP.F16.F32.PACK_AB R7, R7, R0 ;  /* 0x000000000707723e */ /* 0x000fe200000000ff */
[----:B------:R-:W-:Y:S01]  /*0c70*/  FMUL.FTZ R13, R13, UR6 ;  /* 0x000000060d0d7c20 */ /* 0x000fe20008410000 */
[----:B------:R-:W-:Y:S01]  /*0c80*/  F2FP.F16.F32.PACK_AB R11, R8, R11 ;  /* 0x0000000b080b723e */ /* 0x000fe200000000ff */
[----:B------:R-:W-:Y:S01]  /*0c90*/  FMUL.FTZ R10, R10, UR6 ;  /* 0x000000060a0a7c20 */ /* 0x000fe20008410000 */
[----:B------:R-:W-:Y:S01]  /*0ca0*/  F2FP.F16.F32.PACK_AB R9, R9, R12 ;  /* 0x0000000c0909723e */ /* 0x000fe200000000ff */
[----:B------:R-:W-:Y:S03]  /*0cb0*/  STG.E desc[UR4][R2.64], R7 ;  /* 0x0000000702007986 */ /* 0x000fe6000c101904 */
[----:B------:R-:W-:Y:S01]  /*0cc0*/  F2FP.F16.F32.PACK_AB R13, R10, R13 ;  /* 0x0000000d0a0d723e */ /* 0x000fe200000000ff */
[----:B------:R-:W-:Y:S04]  /*0cd0*/  STG.E desc[UR4][R2.64+0x200], R11 ;  /* 0x0002000b02007986 */ /* 0x000fe8000c101904 */
[----:B------:R-:W-:Y:S04]  /*0ce0*/  STG.E desc[UR4][R2.64+0x400], R9 ;  /* 0x0004000902007986 */ /* 0x000fe8000c101904 */
[----:B------:R-:W-:Y:S01]  /*0cf0*/  STG.E desc[UR4][R2.64+0x600], R13 ;  /* 0x0006000d02007986 */ /* 0x000fe2000c101904 */
[----:B------:R-:W-:Y:S05]  /*0d00*/  EXIT ;  /* 0x000000000000794d */ /* 0x000fea0003800000 */
.L_x_17055:
        /* <DEDUP_REMOVED lines=15> */
.L_x_19546:


//--------------------- .text._ZN2at6native29vectorized_elementwise_kernelILi4ENS0_13BUnaryFunctorIN3c104HalfES4_S4_NS0_15binary_internal10MulFunctorIfEEEESt5arrayIPcLm2EEEEviT0_T1_ --------------------------
	.section	.text._ZN2at6native29vectorized_elementwise_kernelILi4ENS0_13BUnaryFunctorIN3c104HalfES4_S4_NS0_15binary_internal10MulFunctorIfEEEESt5arrayIPcLm2EEEEviT0_T1_,"ax",@progbits
	.align	128
        .global         _ZN2at6native29vectorized_elementwise_kernelILi4ENS0_13BUnaryFunctorIN3c104HalfES4_S4_NS0_15binary_internal10MulFunctorIfEEEESt5arrayIPcLm2EEEEviT0_T1_
        .type           _ZN2at6native29vectorized_elementwise_kernelILi4ENS0_13BUnaryFunctorIN3c104HalfES4_S4_NS0_15binary_internal10MulFunctorIfEEEESt5arrayIPcLm2EEEEviT0_T1_,@function
        .size           _ZN2at6native29vectorized_elementwise_kernelILi4ENS0_13BUnaryFunctorIN3c104HalfES4_S4_NS0_15binary_internal10MulFunctorIfEEEESt5arrayIPcLm2EEEEviT0_T1_,(.L_x_19547 - _ZN2at6native29vectorized_elementwise_kernelILi4ENS0_13BUnaryFunctorIN3c104HalfES4_S4_NS0_15binary_internal10MulFunctorIfEEEESt5arrayIPcLm2EEEEviT0_T1_)
        .other          _ZN2at6native29vectorized_elementwise_kernelILi4ENS0_13BUnaryFunctorIN3c104HalfES4_S4_NS0_15binary_internal10MulFunctorIfEEEESt5arrayIPcLm2EEEEviT0_T1_,@"STO_CUDA_ENTRY STV_DEFAULT"
_ZN2at6native29vectorized_elementwise_kernelILi4ENS0_13BUnaryFunctorIN3c104HalfES4_S4_NS0_15binary_internal10MulFunctorIfEEEESt5arrayIPcLm2EEEEviT0_T1_:
.text._ZN2at6native29vectorized_elementwise_kernelILi4ENS0_13BUnaryFunctorIN3c104HalfES4_S4_NS0_15binary_internal10MulFunctorIfEEEESt5arrayIPcLm2EEEEviT0_T1_:
        /* <DEDUP_REMOVED lines=134> */
.L_x_17059:
[----:B------:R-:W-:-:S13]  /*0860*/  ISETP.GE.U32.AND P0, PT, R3, R2, PT ;  /* 0x000000020300720c */ /* 0x000fda0003f06070 */
[----:B------:R-:W-:Y:S05]  /*0870*/  @P0 BRA `(.L_x_17061) ;  /* 0x0000000000300947 */ /* 0x000fea0003800000 */
[----:B0-----:R-:W0:Y:S01]  /*0880*/  LDC.64 R10, c[0x0][0x390] ;  /* 0x0000e400ff0a7b82 */ /* 0x001e220000000a00 */
[----:B------:R-:W-:Y:S01]  /*0890*/  IMAD.IADD R13, R0, 0x1, R3 ;  /* 0x00000001000d7824 */ /* 0x000fe200078e0203 */
[----:B------:R-:W-:-:S03]  /*08a0*/  IADD3 R3, PT, PT, R3, 0x80, RZ ;  /* 0x0000008003037810 */ /* 0x000fc60007ffe0ff */
[----:B0-----:R-:W-:-:S05]  /*08b0*/  IMAD.WIDE.U32 R10, R13, 0x2, R10 ;  /* 0x000000020d0a7825 */ /* 0x001fca00078e000a */
[----:B------:R1:W-:Y:S02]  /*08c0*/  STG.E.U16 desc[UR4][R10.64], R5 ;  /* 0x000000050a007986 */ /* 0x0003e4000c101504 */
.L_x_17060:
[----:B------:R-:W-:-:S13]  /*08d0*/  ISETP.GE.U32.AND P0, PT, R3, R2, PT ;  /* 0x000000020300720c */ /* 0x000fda0003f06070 */
[----:B------:R-:W-:Y:S05]  /*08e0*/  @P0 BRA `(.L_x_17062) ;  /* 0x0000000000340947 */ /* 0x000fea0003800000 */
[----:B-1----:R-:W1:Y:S01]  /*08f0*/  LDC.64 R4, c[0x0][0x390] ;  /* 0x0000e400ff047b82 */ /* 0x002e620000000a00 */
[----:B0-----:R-:W-:Y:S01]  /*0900*/  IADD3 R11, PT, PT, R0, R3, RZ ;  /* 0x00000003000b7210 */ /* 0x001fe20007ffe0ff */
[----:B------:R-:W-:-:S04]  /*0910*/  VIADD R3, R3, 0x80 ;  /* 0x0000008003037836 */ /* 0x000fc80000000000 */
[----:B-1----:R-:W-:-:S05]  /*0920*/  IMAD.WIDE.U32 R4, R11, 0x2, R4 ;  /* 0x000000020b047825 */ /* 0x002fca00078e0004 */
[----:B------:R1:W-:Y:S02]  /*0930*/  STG.E.U16 desc[UR4][R4.64], R6 ;  /* 0x0000000604007986 */ /* 0x0003e4000c101504 */
.L_x_17061:
        /* <DEDUP_REMOVED lines=8> */
.L_x_17062:
[----:B------:R-:W-:Y:S05]  /*09c0*/  BSYNC.RELIABLE B1 ;  /* 0x0000000000017941 */ /* 0x000fea0003800100 */
.L_x_17058:
[----:B------:R-:W-:-:S13]  /*09d0*/  ISETP.GE.U32.AND P0, PT, R3, R2, PT ;  /* 0x000000020300720c */ /* 0x000fda0003f06070 */
[----:B-12---:R-:W1:Y:S01]  /*09e0*/  @!P0 LDC.64 R4, c[0x0][0x390] ;  /* 0x0000e400ff048b82 */ /* 0x006e620000000a00 */
[----:B------:R-:W-:Y:S01]  /*09f0*/  @!P0 IMAD.IADD R7, R0, 0x1, R3 ;  /* 0x0000000100078824 */ /* 0x000fe200078e0203 */
[----:B------:R-:W-:-:S03]  /*0a00*/  @!P0 IADD3 R3, PT, PT, R3, 0x80, RZ ;  /* 0x0000008003038810 */ /* 0x000fc60007ffe0ff */
[----:B-1----:R-:W-:-:S05]  /*0a10*/  @!P0 IMAD.WIDE.U32 R4, R7, 0x2, R4 ;  /* 0x0000000207048825 */ /* 0x002fca00078e0004 */
[----:B------:R2:W-:Y:S02]  /*0a20*/  @!P0 STG.E.U16 desc[UR4][R4.64], R8 ;  /* 0x0000000804008986 */ /* 0x0005e4000c101504 */
.L_x_17063:
[----:B------:R-:W-:Y:S05]  /*0a30*/  BSYNC.RECONVERGENT B0 ;  /* 0x0000000000007941 */ /* 0x000fea0003800200 */
.L_x_17057:
        /* <DEDUP_REMOVED lines=8> */
.L_x_17056:
        /* <DEDUP_REMOVED lines=9> */
[----:B------:R-:W-:-:S04]  /*0b50*/  IMAD.WIDE.U32 R2, R5, 0x8, R2 ;  /* 0x0000000805027825 */ /* 0x000fc800078e0002 */
[--C-:B---3--:R-:W-:Y:S02]  /*0b60*/  HADD2.F32 R0, -RZ, R8.reuse.H0_H0 ;  /* 0x20000008ff007230 */ /* 0x108fe40000004100 */
[----:B------:R-:W-:Y:S02]  /*0b70*/  HADD2.F32 R4, -RZ, R8.H1_H1 ;  /* 0x30000008ff047230 */ /* 0x000fe40000004100 */
[----:B------:R-:W-:Y:S02]  /*0b80*/  HADD2.F32 R8, -RZ, R9.H0_H0 ;  /* 0x20000009ff087230 */ /* 0x000fe40000004100 */
[----:B--2---:R-:W-:Y:S01]  /*0b90*/  FMUL.FTZ R0, R0, UR6 ;  /* 0x0000000600007c20 */ /* 0x004fe20008410000 */
[--C-:B----4-:R-:W-:Y:S02]  /*0ba0*/  HADD2.F32 R10, -RZ, R12.reuse.H0_H0 ;  /* 0x2000000cff0a7230 */ /* 0x110fe40000004100 */
[----:B------:R-:W-:Y:S01]  /*0bb0*/  FMUL.FTZ R7, R4, UR6 ;  /* 0x0000000604077c20 */ /* 0x000fe20008410000 */
[----:B------:R-:W-:-:S02]  /*0bc0*/  HADD2.F32 R11, -RZ, R12.H1_H1 ;  /* 0x3000000cff0b7230 */ /* 0x000fc40000004100 */
        /* <DEDUP_REMOVED lines=11> */
[----:B------:R-:W-:-:S04]  /*0c80*/  F2FP.F16.F32.PACK_AB R5, R9, R8 ;  /* 0x000000080905723e */ /* 0x000fc800000000ff */
[----:B------:R-:W-:Y:S01]  /*0c90*/  F2FP.F16.F32.PACK_AB R11, R13, R12 ;  /* 0x0000000c0d0b723e */ /* 0x000fe200000000ff */
[----:B------:R-:W-:Y:S04]  /*0ca0*/  STG.E.64 desc[UR4][R2.64], R4 ;  /* 0x0000000402007986 */ /* 0x000fe8000c101b04 */
[----:B------:R-:W-:Y:S01]  /*0cb0*/  STG.E.64 desc[UR4][R2.64+0x400], R10 ;  /* 0x0004000a02007986 */ /* 0x000fe2000c101b04 */
[----:B------:R-:W-:Y:S05]  /*0cc0*/  EXIT ;  /* 0x000000000000794d */ /* 0x000fea0003800000 */
.L_x_17064:
        /* <DEDUP_REMOVED lines=11> */
.L_x_19547:


//--------------------- .text._ZN2at6native29vectorized_elementwise_kernelILi8ENS0_13BUnaryFunctorIN3c104HalfES4_S4_NS0_15binary_internal10MulFunctorIfEEEESt5arrayIPcLm2EEEEviT0_T1_ --------------------------
	.section	.text._ZN2at6native29vectorized_elementwise_kernelILi8ENS0_13BUnaryFunctorIN3c104HalfES4_S4_NS0_15binary_internal10MulFunctorIfEEEESt5arrayIPcLm2EEEEviT0_T1_,"ax",@progbits
	.align	128
        .global         _ZN2at6native29vectorized_elementwise_kernelILi8ENS0_13BUnaryFunctorIN3c104HalfES4_S4_NS0_15binary_internal10MulFunctorIfEEEESt5arrayIPcLm2EEEEviT0_T1_
        .type           _ZN2at6native29vectorized_elementwise_kernelILi8ENS0_13BUnaryFunctorIN3c104HalfES4_S4_NS0_15binary_internal10MulFunctorIfEEEESt5arrayIPcLm2EEEEviT0_T1_,@function
        .size           _ZN2at6native29vectorized_elementwise_kernelILi8ENS0_13BUnaryFunctorIN3c104HalfES4_S4_NS0_15binary_internal10MulFunctorIfEEEESt5arrayIPcLm2EEEEviT0_T1_,(.L_x_19548 - _ZN2at6native29vectorized_elementwise_kernelILi8ENS0_13BUnaryFunctorIN3c104HalfES4_S4_NS0_15binary_internal10MulFunctorIfEEEESt5arrayIPcLm2EEEEviT0_T1_)
        .other          _ZN2at6native29vectorized_elementwise_kernelILi8ENS0_13BUnaryFunctorIN3c104HalfES4_S4_NS0_15binary_internal10MulFunctorIfEEEESt5arrayIPcLm2EEEEviT0_T1_,@"STO_CUDA_ENTRY STV_DEFAULT"
_ZN2at6native29vectorized_elementwise_kernelILi8ENS0_13BUnaryFunctorIN3c104HalfES4_S4_NS0_15binary_internal10MulFunctorIfEEEESt5arrayIPcLm2EEEEviT0_T1_:
.text._ZN2at6native29vectorized_elementwise_kernelILi8ENS0_13BUnaryFunctorIN3c104HalfES4_S4_NS0_15binary_internal10MulFunctorIfEEEESt5arrayIPcLm2EEEEviT0_T1_:
        /* <DEDUP_REMOVED lines=134> */
.L_x_17068:
[----:B------:R-:W-:-:S13]  /*0860*/  ISETP.GE.U32.AND P0, PT, R3, R2, PT ;  /* 0x000000020300720c */ /* 0x000fda0003f06070 */
[----:B------:R-:W-:Y:S05]  /*0870*/  @P0 BRA `(.L_x_17070) ;  /* 0x0000000000300947 */ /* 0x000fea0003800000 */
[----:B0-----:R-:W0:Y:S01]  /*0880*/  LDC.64 R10, c[0x0][0x390] ;  /* 0x0000e400ff0a7b82 */ /* 0x001e220000000a00 */
[----:B------:R-:W-:Y:S01]  /*0890*/  IMAD.IADD R13, R0, 0x1, R3 ;  /* 0x00000001000d7824 */ /* 0x000fe200078e0203 */
[----:B------:R-:W-:-:S03]  /*08a0*/  IADD3 R3, PT, PT, R3, 0x80, RZ ;  /* 0x0000008003037810 */ /* 0x000fc60007ffe0ff */
[----:B0-----:R-:W-:-:S05]  /*08b0*/  IMAD.WIDE.U32 R10, R13, 0x2, R10 ;  /* 0x000000020d0a7825 */ /* 0x001fca00078e000a */
[----:B------:R1:W-:Y:S02]  /*08c0*/  STG.E.U16 desc[UR4][R10.64], R5 ;  /* 0x000000050a007986 */ /* 0x0003e4000c101504 */
.L_x_17069:
[----:B------:R-:W-:-:S13]  /*08d0*/  ISETP.GE.U32.AND P0, PT, R3, R2, PT ;  /* 0x000000020300720c */ /* 0x000fda0003f06070 */
[----:B------:R-:W-:Y:S05]  /*08e0*/  @P0 BRA `(.L_x_17071) ;  /* 0x0000000000340947 */ /* 0x000fea0003800000 */
[----:B-1----:R-:W1:Y:S01]  /*08f0*/  LDC.64 R4, c[0x0][0x390] ;  /* 0x0000e400ff047b82 */ /* 0x002e620000000a00 */
[----:B0-----:R-:W-:Y:S01]  /*0900*/  IADD3 R11, PT, PT, R0, R3, RZ ;  /* 0x00000003000b7210 */ /* 0x001fe20007ffe0ff */
[----:B------:R-:W-:-:S04]  /*0910*/  VIADD R3, R3, 0x80 ;  /* 0x0000008003037836 */ /* 0x000fc80000000000 */
[----:B-1----:R-:W-:-:S05]  /*0920*/  IMAD.WIDE.U32 R4, R11, 0x2, R4 ;  /* 0x000000020b047825 */ /* 0x002fca00078e0004 */
[----:B------:R1:W-:Y:S02]  /*0930*/  STG.E.U16 desc[UR4][R4.64], R6 ;  /* 0x0000000604007986 */ /* 0x0003e4000c101504 */
.L_x_17070:
        /* <DEDUP_REMOVED lines=8> */
.L_x_17071:
[----:B------:R-:W-:Y:S05]  /*09c0*/  BSYNC.RELIABLE B1 ;  /* 0x0000000000017941 */ /* 0x000fea0003800100 */
.L_x_17067:
[----:B------:R-:W-:-:S13]  /*09d0*/  ISETP.GE.U32.AND P0, PT, R3, R2, PT ;  /* 0x000000020300720c */ /* 0x000fda0003f06070 */
[----:B-12---:R-:W1:Y:S01]  /*09e0*/  @!P0 LDC.64 R4, c[0x0][0x390] ;  /* 0x0000e400ff048b82 */ /* 0x006e620000000a00 */
[----:B------:R-:W-:Y:S01]  /*09f0*/  @!P0 IMAD.IADD R7, R0, 0x1, R3 ;  /* 0x0000000100078824 */ /* 0x000fe200078e0203 */
[----:B------:R-:W-:-:S03]  /*0a00*/  @!P0 IADD3 R3, PT, PT, R3, 0x80, RZ ;  /* 0x0000008003038810 */ /* 0x000fc60007ffe0ff */
[----:B-1----:R-:W-:-:S05]  /*0a10*/  @!P0 IMAD.WIDE.U32 R4, R7, 0x2, R4 ;  /* 0x0000000207048825 */ /* 0x002fca00078e0004 */
[----:B------:R2:W-:Y:S02]  /*0a20*/  @!P0 STG.E.U16 desc[UR4][R4.64], R8 ;  /* 0x0000000804008986 */ /* 0x0005e4000c101504 */
.L_x_17072:
[----:B------:R-:W-:Y:S05]  /*0a30*/  BSYNC.RECONVERGENT B0 ;  /* 0x0000000000007941 */ /* 0x000fea0003800200 */
.L_x_17066:
        /* <DEDUP_REMOVED lines=8> */
.L_x_17065:
        /* <DEDUP_REMOVED lines=8> */
[----:B------:R-:W-:-:S04]  /*0b40*/  IMAD.WIDE.U32 R2, R9, 0x10, R2 ;  /* 0x0000001009027825 */ /* 0x000fc800078e0002 */
[--C-:B---3--:R-:W-:Y:S02]  /*0b50*/  HADD2.F32 R0, -RZ, R4.reuse.H0_H0 ;  /* 0x20000004ff007230 */ /* 0x108fe40000004100 */
[----:B------:R-:W-:Y:S02]  /*0b60*/  HADD2.F32 R8, -RZ, R4.H1_H1 ;  /* 0x30000004ff087230 */ /* 0x000fe40000004100 */
[--C-:B------:R-:W-:Y:S02]  /*0b70*/  HADD2.F32 R10, -RZ, R5.reuse.H0_H0 ;  /* 0x20000005ff0a7230 */ /* 0x100fe40000004100 */
[----:B--2---:R-:W-:Y:S01]  /*0b80*/  FMUL.FTZ R0, R0, UR6 ;  /* 0x0000000600007c20 */ /* 0x004fe20008410000 */
[----:B------:R-:W-:Y:S02]  /*0b90*/  HADD2.F32 R11, -RZ, R5.H1_H1 ;  /* 0x30000005ff0b7230 */ /* 0x000fe40000004100 */
[----:B------:R-:W-:Y:S01]  /*0ba0*/  FMUL.FTZ R5, R8, UR6 ;  /* 0x0000000608057c20 */ /* 0x000fe20008410000 */
[----:B------:R-:W-:-:S02]  /*0bb0*/  HADD2.F32 R12, -RZ, R6.H0_H0 ;  /* 0x20000006ff0c7230 */ /* 0x000fc40000004100 */
[----:B------:R-:W-:Y:S01]  /*0bc0*/  FMUL.FTZ R10, R10, UR6 ;  /* 0x000000060a0a7c20 */ /* 0x000fe20008410000 */
[----:B------:R-:W-:Y:S02]  /*0bd0*/  HADD2.F32 R13, -RZ, R6.H1_H1 ;  /* 0x30000006ff0d7230 */ /* 0x000fe40000004100 */
[----:B------:R-:W-:Y:S01]  /*0be0*/  FMUL.FTZ R11, R11, UR6 ;  /* 0x000000060b0b7c20 */ /* 0x000fe20008410000 */
[--C-:B------:R-:W-:Y:S02]  /*0bf0*/  HADD2.F32 R14, -RZ, R7.reuse.H0_H0 ;  /* 0x20000007ff0e7230 */ /* 0x100fe40000004100 */
[----:B------:R-:W-:Y:S01]  /*0c00*/  FMUL.FTZ R6, R12, UR6 ;  /* 0x000000060c067c20 */ /* 0x000fe20008410000 */
[----:B------:R-:W-:Y:S02]  /*0c10*/  HADD2.F32 R4, -RZ, R7.H1_H1 ;  /* 0x30000007ff047230 */ /* 0x000fe40000004100 */
[----:B------:R-:W-:Y:S01]  /*0c20*/  FMUL.FTZ R13, R13, UR6 ;  /* 0x000000060d0d7c20 */ /* 0x000fe20008410000 */
[----:B------:R-:W-:-:S02]  /*0c30*/  FMUL.FTZ R7, R14, UR6 ;  /* 0x000000060e077c20 */ /* 0x000fc40008410000 */
[----:B------:R-:W-:Y:S01]  /*0c40*/  FMUL.FTZ R8, R4, UR6 ;  /* 0x0000000604087c20 */ /* 0x000fe20008410000 */
[----:B------:R-:W-:Y:S02]  /*0c50*/  F2FP.F16.F32.PACK_AB R4, R5, R0 ;  /* 0x000000000504723e */ /* 0x000fe400000000ff */
[----:B------:R-:W-:Y:S02]  /*0c60*/  F2FP.F16.F32.PACK_AB R5, R11, R10 ;  /* 0x0000000a0b05723e */ /* 0x000fe400000000ff */
[----:B------:R-:W-:Y:S02]  /*0c70*/  F2FP.F16.F32.PACK_AB R6, R13, R6 ;  /* 0x000000060d06723e */ /* 0x000fe400000000ff */
[----:B------:R-:W-:-:S05]  /*0c80*/  F2FP.F16.F32.PACK_AB R7, R8, R7 ;  /* 0x000000070807723e */ /* 0x000fca00000000ff */
[----:B------:R-:W-:Y:S01]  /*0c90*/  STG.E.128 desc[UR4][R2.64], R4 ;  /* 0x0000000402007986 */ /* 0x000fe2000c101d04 */
[----:B------:R-:W-:Y:S05]  /*0ca0*/  EXIT ;  /* 0x000000000000794d */ /* 0x000fea0003800000 */
.L_x_17073:
        /* <DEDUP_REMOVED lines=13> */
.L_x_19548:


//--------------------- .text._ZN2at6native18elementwise_kernelILi128ELi4EZNS0_15gpu_kernel_implINS0_13BUnaryFunctorIN3c107complexIfEES6_S6_NS0_15binary_internal10MulFunctorIS6_EEEEEEvRNS_18TensorIteratorBaseERKT_EUliE_EEviT1_ --------------------------
	.section	.text._ZN2at6native18elementwise_kernelILi128ELi4EZNS0_15gpu_kernel_implINS0_13BUnaryFunctorIN3c107complexIfEES6_S6_NS0_15binary_internal10MulFunctorIS6_EEEEEEvRNS_18TensorIteratorBaseERKT_EUliE_EEviT1_,"ax",@progbits
	.align	128
        .global         _ZN2at6native18elementwise_kernelILi128ELi4EZNS0_15gpu_kernel_implINS0_13BUnaryFunctorIN3c107complexIfEES6_S6_NS0_15binary_internal10MulFunctorIS6_EEEEEEvRNS_18TensorIteratorBaseERKT_EUliE_EEviT1_
        .type           _ZN2at6native18elementwise_kernelILi128ELi4EZNS0_15gpu_kernel_implINS0_13BUnaryFunctorIN3c107complexIfEES6_S6_NS0_15binary_internal10MulFunctorIS6_EEEEEEvRNS_18TensorIteratorBaseERKT_EUliE_EEviT1_,@function
        .size           _ZN2at6native18elementwise_kernelILi128ELi4EZNS0_15gpu_kernel_implINS0_13BUnaryFunctorIN3c107complexIfEES6_S6_NS0_15binary_internal10MulFunctorIS6_EEEEEEvRNS_18TensorIteratorBaseERKT_EUliE_EEviT1_,(.L_x_19549 - _ZN2at6native18elementwise_kernelILi128ELi4EZNS0_15gpu_kernel_implINS0_13BUnaryFunctorIN3c107complexIfEES6_S6_NS0_15binary_internal10MulFunctorIS6_EEEEEEvRNS_18TensorIteratorBaseERKT_EUliE_EEviT1_)
        .other          _ZN2at6native18elementwise_kernelILi128ELi4EZNS0_15gpu_kernel_implINS0_13BUnaryFunctorIN3c107complexIfEES6_S6_NS0_15binary_internal10MulFunctorIS6_EEEEEEvRNS_18TensorIteratorBaseERKT_EUliE_EEviT1_,@"STO_CUDA_ENTRY STV_DEFAULT"
_ZN2at6native18elementwise_kernelILi128ELi4EZNS0_15gpu_kernel_implINS0_13BUnaryFunctorIN3c107complexIfEES6_S6_NS0_15binary_internal10MulFunctorIS6_EEEEEEvRNS_18TensorIteratorBaseERKT_EUliE_EEviT1_:
.text._ZN2at6native18elementwise_kernelILi128ELi4EZNS0_15gpu_kernel_implINS0_13BUnaryFunctorIN3c107complexIfEES6_S6_NS0_15binary_internal10MulFunctorIS6_EEEEEEvRNS_18TensorIteratorBaseERKT_EUliE_EEviT1_:
        /* <DEDUP_REMOVED lines=319> */
.L_x_17076:
        /* <DEDUP_REMOVED lines=19> */
.L_x_17081:
[----:B------:R-:W2:Y:S01]  /*1520*/  LDG.E.U8 R2, desc[UR36][R4.64] ;  /* 0x0000002404027981 */ /* 0x000ea2000c1e1100 */
[----:B------:R-:W-:Y:S01]  /*1530*/  IMAD.MOV.U32 R3, RZ, RZ, RZ ;  /* 0x000000ffff037224 */ /* 0x000fe200078e00ff */
[----:B--2---:R-:W-:Y:S01]  /*1540*/  I2FP.F32.U32 R2, R2 ;  /* 0x0000000200027245 */ /* 0x004fe20000201000 */
[----:B------:R-:W-:Y:S06]  /*1550*/  BRA `(.L_x_17083) ;  /* 0x0000000c006c7947 */ /* 0x000fec0003800000 */
.L_x_17080:
        /* <DEDUP_REMOVED lines=10> */
.L_x_17085:
[----:B------:R-:W2:Y:S01]  /*1600*/  LDG.E R2, desc[UR36][R4.64] ;  /* 0x0000002404027981 */ /* 0x000ea2000c1e1900 */
[----:B------:R-:W-:Y:S01]  /*1610*/  HFMA2 R3, -RZ, RZ, 0, 0 ;  /* 0x00000000ff037431 */ /* 0x000fe200000001ff */
[----:B--2---:R-:W-:Y:S01]  /*1620*/  I2FP.F32.S32 R2, R2 ;  /* 0x0000000200027245 */ /* 0x004fe20000201400 */
[----:B------:R-:W-:Y:S06]  /*1630*/  BRA `(.L_x_17083) ;  /* 0x0000000c00347947 */ /* 0x000fec0003800000 */
.L_x_17084:
[----:B------:R-:W2:Y:S01]  /*1640*/  LDG.E.U16 R2, desc[UR36][R4.64] ;  /* 0x0000002404027981 */ /* 0x000ea2000c1e1500 */
[----:B------:R-:W-:Y:S01]  /*1650*/  IMAD.MOV.U32 R3, RZ, RZ, RZ ;  /* 0x000000ffff037224 */ /* 0x000fe200078e00ff */
[----:B--2---:R-:W0:Y:S01]  /*1660*/  I2F.S16 R2, R2 ;  /* 0x0000000200027306 */ /* 0x004e220000101400 */
[----:B------:R-:W-:Y:S05]  /*1670*/  BRA `(.L_x_17083) ;  /* 0x0000000c00247947 */ /* 0x000fea0003800000 */
.L_x_17079:
        /* <DEDUP_REMOVED lines=9> */
.L_x_17087:
[----:B------:R-:W2:Y:S01]  /*1710*/  LDG.E.U16 R2, desc[UR36][R4.64] ;  /* 0x0000002404027981 */ /* 0x000ea2000c1e1500 */
[----:B------:R-:W-:Y:S01]  /*1720*/  MOV R3, RZ ;  /* 0x000000ff00037202 */ /* 0x000fe20000000f00 */
[----:B--2---:R-:W-:Y:S01]  /*1730*/  HADD2.F32 R2, -RZ, R2.H0_H0 ;  /* 0x20000002ff027230 */ /* 0x004fe20000004100 */
[----:B------:R-:W-:Y:S06]  /*1740*/  BRA `(.L_x_17083) ;  /* 0x0000000800f07947 */ /* 0x000fec0003800000 */
.L_x_17086:
        /* <DEDUP_REMOVED lines=8> */
.L_x_17089:
[----:B------:R-:W2:Y:S02]  /*17d0*/  LDG.E R3, desc[UR36][R4.64] ;  /* 0x0000002404037981 */ /* 0x000ea4000c1e1900 */
[--C-:B--2---:R-:W-:Y:S02]  /*17e0*/  HADD2.F32 R2, -RZ, R3.reuse.H0_H0 ;  /* 0x20000003ff027230 */ /* 0x104fe40000004100 */
[----:B------:R-:W-:Y:S01]  /*17f0*/  HADD2.F32 R3, -RZ, R3.H1_H1 ;  /* 0x30000003ff037230 */ /* 0x000fe20000004100 */
[----:B------:R-:W-:Y:S06]  /*1800*/  BRA `(.L_x_17083) ;  /* 0x0000000800c07947 */ /* 0x000fec0003800000 */
.L_x_17088:
        /* <DEDUP_REMOVED lines=8> */
.L_x_17078:
        /* <DEDUP_REMOVED lines=13> */
.L_x_17092:
        /* <DEDUP_REMOVED lines=10> */
.L_x_17091:
        /* <DEDUP_REMOVED lines=26> */
.L_x_17094:
        /* <DEDUP_REMOVED lines=13> */
.L_x_17093:
[----:B------:R-:W2:Y:S01]  /*1c70*/  LDG.E.U16 R2, desc[UR36][R4.64] ;  /* 0x0000002404027981 */ /* 0x000ea2000c1e1500 */
[----:B------:R-:W-:Y:S01]  /*1c80*/  IMAD.MOV.U32 R3, RZ, RZ, RZ ;  /* 0x000000ffff037224 */ /* 0x000fe200078e00ff */
[----:B--2---:R-:W-:Y:S01]  /*1c90*/  SHF.L.U32 R2, R2, 0x10, RZ ;  /* 0x0000001002027819 */ /* 0x004fe200000006ff */
[----:B------:R-:W-:Y:S06]  /*1ca0*/  BRA `(.L_x_17083) ;  /* 0x0000000400987947 */ /* 0x000fec0003800000 */
.L_x_17090:
        /* <DEDUP_REMOVED lines=12> */
.L_x_17097:
        /* <DEDUP_REMOVED lines=20> */
.L_x_17099:
[----:B------:R-:W-:Y:S05]  /*1eb0*/  BSYNC.RECONVERGENT B0 ;  /* 0x0000000000007941 */ /* 0x000fea0003800200 */
.L_x_17098:
[----:B------:R-:W-:Y:S01]  /*1ec0*/  IMAD.SHL.U32 R0, R0, 0x100000, RZ ;  /* 0x0010000000007824 */ /* 0x000fe200078e00ff */
[----:B------:R-:W-:-:S04]  /*1ed0*/  LEA R2, R2, 0x3b800000, 0x17 ;  /* 0x3b80000002027811 */ /* 0x000fc800078eb8ff */
[----:B------:R-:W-:Y:S01]  /*1ee0*/  LOP3.LUT R2, R2, R0, R9, 0xfe, !PT ;  /* 0x0000000002027212 */ /* 0x000fe200078efe09 */
[----:B------:R-:W-:Y:S06]  /*1ef0*/  BRA `(.L_x_17083) ;  /* 0x0000000400047947 */ /* 0x000fec0003800000 */
.L_x_17096:
        /* <DEDUP_REMOVED lines=20> */
.L_x_17101:
[----:B------:R-:W-:Y:S05]  /*2040*/  BSYNC.RECONVERGENT B0 ;  /* 0x0000000000007941 */ /* 0x000fea0003800200 */
.L_x_17100:
[----:B------:R-:W-:Y:S02]  /*2050*/  SHF.L.U32 R0, R0, 0x15, RZ ;  /* 0x0000001500007819 */ /* 0x000fe400000006ff */
[----:B------:R-:W-:-:S04]  /*2060*/  LEA R2, R2, 0x37800000, 0x17 ;  /* 0x3780000002027811 */ /* 0x000fc800078eb8ff */
[----:B------:R-:W-:Y:S01]  /*2070*/  LOP3.LUT R2, R2, R0, R9, 0xfe, !PT ;  /* 0x0000000002027212 */ /* 0x000fe200078efe09 */
[----:B------:R-:W-:Y:S06]  /*2080*/  BRA `(.L_x_17083) ;  /* 0x0000000000a07947 */ /* 0x000fec0003800000 */
.L_x_17095:
[----:B------:R-:W-:-:S09]  /*2090*/  UISETP.NE.AND UP0, UPT, UR4, 0x1c, UPT ;  /* 0x0000001c0400788c */ /* 0x000fd2000bf05270 */
[----:B------:R-:W-:Y:S05]  /*20a0*/  BRA.U !UP0, `(.L_x_17102) ;  /* 0x00000001088c7547 */ /* 0x000fea000b800000 */
[----:B------:R-:W-:-:S09]  /*20b0*/  UISETP.NE.AND UP0, UPT, UR4, 0x1d, UPT ;  /* 0x0000001d0400788c */ /* 0x000fd2000bf05270 */
[----:B------:R-:W-:Y:S05]  /*20c0*/  BRA.U !UP0, `(.L_x_17103) ;  /* 0x0000000108747547 */ /* 0x000fea000b800000 */
[----:B------:R-:W-:-:S09]  /*20d0*/  UISETP.NE.AND UP0, UPT, UR4, 0x2c, UPT ;  /* 0x0000002c0400788c */ /* 0x000fd2000bf05270 */
[----:B------:R-:W-:Y:S05]  /*20e0*/  BRA.U !UP0, `(.L_x_17104) ;  /* 0x0000000108487547 */ /* 0x000fea000b800000 */
.L_x_17082:
        /* <DEDUP_REMOVED lines=16> */
.L_x_17105:
[----:B------:R-:W-:Y:S01]  /*21f0*/  CS2R R2, SRZ ;  /* 0x0000000000027805 */ /* 0x000fe2000001ff00 */
[----:B------:R-:W-:Y:S06]  /*2200*/  BRA `(.L_x_17083) ;  /* 0x0000000000407947 */ /* 0x000fec0003800000 */
.L_x_17104:
        /* <DEDUP_REMOVED lines=9> */
.L_x_17103:
[----:B------:R-:W2:Y:S01]  /*22a0*/  LDG.E.64 R4, desc[UR36][R4.64] ;  /* 0x0000002404047981 */ /* 0x000ea2000c1e1b00 */
[----:B------:R-:W-:Y:S01]  /*22b0*/  IMAD.MOV.U32 R3, RZ, RZ, RZ ;  /* 0x000000ffff037224 */ /* 0x000fe200078e00ff */
[----:B--2---:R0:W1:Y:S01]  /*22c0*/  I2F.U64 R2, R4 ;  /* 0x0000000400027312 */ /* 0x0040620000301000 */
[----:B------:R-:W-:Y:S05]  /*22d0*/  BRA `(.L_x_17083) ;  /* 0x00000000000c7947 */ /* 0x000fea0003800000 */
.L_x_17102:
[----:B------:R-:W2:Y:S01]  /*22e0*/  LDG.E R2, desc[UR36][R4.64] ;  /* 0x0000002404027981 */ /* 0x000ea2000c1e1900 */
[----:B------:R-:W-:Y:S01]  /*22f0*/  HFMA2 R3, -RZ, RZ, 0, 0 ;  /* 0x00000000ff037431 */ /* 0x000fe200000001ff */
[----:B--2---:R-:W-:-:S07]  /*2300*/  I2FP.F32.U32 R2, R2 ;  /* 0x0000000200027245 */ /* 0x004fce0000201000 */
.L_x_17083:
[----:B------:R-:W-:Y:S05]  /*2310*/  BSYNC.RECONVERGENT B6 ;  /* 0x0000000000067941 */ /* 0x000fea0003800200 */
.L_x_17077:
[----:B------:R-:W0:Y:S01]  /*2320*/  LDCU.64 UR6, c[0x0][0x580] ;  /* 0x0000b000ff0677ac */ /* 0x000e220008000a00 */
[----:B------:R-:W1:Y:S01]  /*2330*/  LDCU.64 UR8, c[0x0][0x598] ;  /* 0x0000b300ff0877ac */ /* 0x000e620008000a00 */
[----:B------:R-:W-:-:S04]  /*2340*/  UPRMT UR4, UR41, 0x9910, URZ ;  /* 0x0000991029047896 */ /* 0x000fc800080000ff */
[----:B------:R-:W-:Y:S01]  /*2350*/  UISETP.GT.AND UP0, UPT, UR4, 0x9, UPT ;  /* 0x000000090400788c */ /* 0x000fe2000bf04270 */
[----:B0-234-:R-:W-:Y:S01]  /*2360*/  IADD3 R4, P0, PT, R16, UR6, RZ ;  /* 0x0000000610047c10 */ /* 0x01dfe2000ff1e0ff */
[----:B-1---5:R-:W-:Y:S01]  /*2370*/  FMUL.FTZ R7, R3, UR9 ;  /* 0x0000000903077c20 */ /* 0x022fe20008410000 */
[----:B------:R-:W-:-:S03]  /*2380*/  FMUL.FTZ R0, R2, UR9 ;  /* 0x0000000902007c20 */ /* 0x000fc60008410000 */
[----:B------:R-:W-:Y:S02]  /*2390*/  IMAD.X R5, RZ, RZ, UR7, P0 ;  /* 0x00000007ff057e24 */ /* 0x000fe400080e06ff */
[----:B------:R-:W-:Y:S01]  /*23a0*/  FFMA.FTZ R2, R2, UR8, -R7 ;  /* 0x0000000802027c23 */ /* 0x000fe20008010807 */
[----:B------:R-:W-:Y:S01]  /*23b0*/  FFMA.FTZ R3, R3, UR8, R0 ;  /* 0x0000000803037c23 */ /* 0x000fe20008010000 */
        /* <DEDUP_REMOVED lines=12> */
.L_x_17109:
[----:B------:R-:W0:Y:S02]  /*2480*/  F2I.S64.TRUNC R2, R2 ;  /* 0x0000000200027311 */ /* 0x000e24000020d900 */
[----:B0-----:R-:W-:-:S05]  /*2490*/  IMAD.MOV.U32 R7, RZ, RZ, R2 ;  /* 0x000000ffff077224 */ /* 0x001fca00078e0002 */
[----:B------:R0:W-:Y:S01]  /*24a0*/  STG.E.U8 desc[UR36][R4.64], R7 ;  /* 0x0000000704007986 */ /* 0x0001e2000c101124 */
[----:B------:R-:W-:Y:S05]  /*24b0*/  BRA `(.L_x_17111) ;  /* 0x0000000c00307947 */ /* 0x000fea0003800000 */
.L_x_17108:
        /* <DEDUP_REMOVED lines=9> */
.L_x_17113:
[----:B------:R-:W0:Y:S02]  /*2550*/  F2I.FTZ.TRUNC.NTZ R3, R2 ;  /* 0x0000000200037305 */ /* 0x000e24000021f100 */
[----:B0-----:R0:W-:Y:S01]  /*2560*/  STG.E desc[UR36][R4.64], R3 ;  /* 0x0000000304007986 */ /* 0x0011e2000c101924 */
[----:B------:R-:W-:Y:S05]  /*2570*/  BRA `(.L_x_17111) ;  /* 0x0000000c00007947 */ /* 0x000fea0003800000 */
.L_x_17112:
[----:B------:R-:W0:Y:S02]  /*2580*/  F2I.FTZ.TRUNC.NTZ R3, R2 ;  /* 0x0000000200037305 */ /* 0x000e24000021f100 */
[----:B0-----:R0:W-:Y:S01]  /*2590*/  STG.E.U16 desc[UR36][R4.64], R3 ;  /* 0x0000000304007986 */ /* 0x0011e2000c101524 */
[----:B------:R-:W-:Y:S05]  /*25a0*/  BRA `(.L_x_17111) ;  /* 0x0000000800f47947 */ /* 0x000fea0003800000 */
.L_x_17107:
        /* <DEDUP_REMOVED lines=8> */
.L_x_17115:
[----:B------:R-:W-:-:S05]  /*2630*/  F2FP.F16.F32.PACK_AB R2, RZ, R2 ;  /* 0x00000002ff02723e */ /* 0x000fca00000000ff */
[----:B------:R0:W-:Y:S01]  /*2640*/  STG.E.U16 desc[UR36][R4.64], R2 ;  /* 0x0000000204007986 */ /* 0x0001e2000c101524 */
[----:B------:R-:W-:Y:S05]  /*2650*/  BRA `(.L_x_17111) ;  /* 0x0000000800c87947 */ /* 0x000fea0003800000 */
.L_x_17114:
        /* <DEDUP_REMOVED lines=8> */
.L_x_17117:
[----:B------:R-:W-:-:S05]  /*26e0*/  F2FP.F16.F32.PACK_AB R3, R3, R2 ;  /* 0x000000020303723e */ /* 0x000fca00000000ff */
[----:B------:R0:W-:Y:S01]  /*26f0*/  STG.E desc[UR36][R4.64], R3 ;  /* 0x0000000304007986 */ /* 0x0001e2000c101924 */
[----:B------:R-:W-:Y:S05]  /*2700*/  BRA `(.L_x_17111) ;  /* 0x00000008009c7947 */ /* 0x000fea0003800000 */
.L_x_17116:
[----:B------:R-:W-:-:S06]  /*2710*/  FMUL.FTZ R2, R2, 1 ;  /* 0x3f80000002027820 */ /* 0x000fcc0000410000 */
[----:B------:R-:W0:Y:S02]  /*2720*/  F2F.F64.F32 R2, R2 ;  /* 0x0000000200027310 */ /* 0x000e240000201800 */
[----:B0-----:R0:W-:Y:S01]  /*2730*/  STG.E.64 desc[UR36][R4.64], R2 ;  /* 0x0000000204007986 */ /* 0x0011e2000c101b24 */
[----:B------:R-:W-:Y:S05]  /*2740*/  BRA `(.L_x_17111) ;  /* 0x00000008008c7947 */ /* 0x000fea0003800000 */
.L_x_17106:
        /* <DEDUP_REMOVED lines=14> */
.L_x_17120:
[----:B------:R-:W-:Y:S01]  /*2830*/  FMUL.FTZ R8, R2, 1 ;  /* 0x3f80000002087820 */ /* 0x000fe20000410000 */
[----:B------:R-:W-:-:S05]  /*2840*/  FMUL.FTZ R10, R3, 1 ;  /* 0x3f800000030a7820 */ /* 0x000fca0000410000 */
[----:B------:R-:W-:Y:S08]  /*2850*/  F2F.F64.F32 R8, R8 ;  /* 0x0000000800087310 */ /* 0x000ff00000201800 */
[----:B------:R-:W0:Y:S02]  /*2860*/  F2F.F64.F32 R10, R10 ;  /* 0x0000000a000a7310 */ /* 0x000e240000201800 */
[----:B0-----:R0:W-:Y:S01]  /*2870*/  STG.E.128 desc[UR36][R4.64], R8 ;  /* 0x0000000804007986 */ /* 0x0011e2000c101d24 */
[----:B------:R-:W-:Y:S05]  /*2880*/  BRA `(.L_x_17111) ;  /* 0x00000008003c7947 */ /* 0x000fea0003800000 */
.L_x_17119:
        /* <DEDUP_REMOVED lines=18> */
.L_x_17124:
[----:B------:R-:W-:Y:S05]  /*29b0*/  BSYNC.RECONVERGENT B0 ;  /* 0x0000000000007941 */ /* 0x000fea0003800200 */
.L_x_17123:
[----:B------:R-:W-:-:S05]  /*29c0*/  LOP3.LUT R7, R0, 0x80, R7, 0xf8, !PT ;  /* 0x0000008000077812 */ /* 0x000fca00078ef807 */
[----:B------:R0:W-:Y:S01]  /*29d0*/  STG.E.U8 desc[UR36][R4.64], R7 ;  /* 0x0000000704007986 */ /* 0x0001e2000c101124 */
[----:B------:R-:W-:Y:S05]  /*29e0*/  BRA `(.L_x_17111) ;  /* 0x0000000400e47947 */ /* 0x000fea0003800000 */
.L_x_17122:
        /* <DEDUP_REMOVED lines=14> */
.L_x_17126:
[----:B------:R-:W-:Y:S05]  /*2ad0*/  BSYNC.RECONVERGENT B0 ;  /* 0x0000000000007941 */ /* 0x000fea0003800200 */
.L_x_17125:
[----:B------:R-:W-:-:S05]  /*2ae0*/  LOP3.LUT R3, R0, 0x80, R7, 0xf8, !PT ;  /* 0x0000008000037812 */ /* 0x000fca00078ef807 */
[----:B------:R0:W-:Y:S01]  /*2af0*/  STG.E.U8 desc[UR36][R4.64], R3 ;  /* 0x0000000304007986 */ /* 0x0001e2000c101124 */
[----:B------:R-:W-:Y:S05]  /*2b00*/  BRA `(.L_x_17111) ;  /* 0x00000004009c7947 */ /* 0x000fea0003800000 */
.L_x_17121:
[----:B------:R-:W-:-:S05]  /*2b10*/  F2FP.BF16.F32.PACK_AB R2, RZ, R2 ;  /* 0x00000002ff02723e */ /* 0x000fca00000010ff */
[----:B------:R0:W-:Y:S01]  /*2b20*/  STG.E.U16 desc[UR36][R4.64], R2 ;  /* 0x0000000204007986 */ /* 0x0001e2000c101524 */
[----:B------:R-:W-:Y:S05]  /*2b30*/  BRA `(.L_x_17111) ;  /* 0x0000000400907947 */ /* 0x000fea0003800000 */
.L_x_17118:
        /* <DEDUP_REMOVED lines=11> */
.L_x_17129:
        /* <DEDUP_REMOVED lines=12> */
.L_x_17132:
[----:B------:R-:W-:-:S04]  /*2cb0*/  SHF.R.U32.HI R0, RZ, 0x14, R2 ;  /* 0x00000014ff007819 */ /* 0x000fc80000011602 */
[----:B------:R-:W-:-:S04]  /*2cc0*/  LOP3.LUT R3, R0, 0x1, RZ, 0xc0, !PT ;  /* 0x0000000100037812 */ /* 0x000fc800078ec0ff */
[----:B------:R-:W-:-:S04]  /*2cd0*/  IADD3 R0, PT, PT, R2, 0x487ffff, R3 ;  /* 0x0487ffff02007810 */ /* 0x000fc80007ffe003 */
[----:B------:R-:W-:-:S04]  /*2ce0*/  SHF.R.U32.HI R0, RZ, 0x14, R0 ;  /* 0x00000014ff007819 */ /* 0x000fc80000011600 */
[----:B------:R-:W-:-:S07]  /*2cf0*/  LOP3.LUT R3, R0, 0xff, RZ, 0xc0, !PT ;  /* 0x000000ff00037812 */ /* 0x000fce00078ec0ff */
.L_x_17133:
[----:B------:R-:W-:-:S04]  /*2d00*/  SHF.R.U32.HI R2, RZ, 0x18, R2 ;  /* 0x00000018ff027819 */ /* 0x000fc80000011602 */
[----:B------:R-:W-:-:S04]  /*2d10*/  LOP3.LUT R3, R3, 0x80, R2, 0xf8, !PT ;  /* 0x0000008003037812 */ /* 0x000fc800078ef802 */
[----:B------:R-:W-:-:S07]  /*2d20*/  PRMT R0, R3, 0x7610, R0 ;  /* 0x0000761003007816 */ /* 0x000fce0000000000 */
.L_x_17131:
[----:B------:R-:W-:Y:S05]  /*2d30*/  BSYNC.RECONVERGENT B0 ;  /* 0x0000000000007941 */ /* 0x000fea0003800200 */
.L_x_17130:
[----:B------:R4:W-:Y:S01]  /*2d40*/  STG.E.U8 desc[UR36][R4.64], R0 ;  /* 0x0000000004007986 */ /* 0x0009e2000c101124 */
[----:B------:R-:W-:Y:S05]  /*2d50*/  BRA `(.L_x_17111) ;  /* 0x0000000400087947 */ /* 0x000fea0003800000 */
.L_x_17128:
        /* <DEDUP_REMOVED lines=12> */
.L_x_17136:
[----:B------:R-:W-:-:S04]  /*2e20*/  SHF.R.U32.HI R0, RZ, 0x15, R2 ;  /* 0x00000015ff007819 */ /* 0x000fc80000011602 */
[----:B------:R-:W-:-:S04]  /*2e30*/  LOP3.LUT R3, R0, 0x1, RZ, 0xc0, !PT ;  /* 0x0000000100037812 */ /* 0x000fc800078ec0ff */
[----:B------:R-:W-:-:S04]  /*2e40*/  IADD3 R0, PT, PT, R2, 0x88fffff, R3 ;  /* 0x088fffff02007810 */ /* 0x000fc80007ffe003 */
[----:B------:R-:W-:-:S04]  /*2e50*/  SHF.R.U32.HI R0, RZ, 0x15, R0 ;  /* 0x00000015ff007819 */ /* 0x000fc80000011600 */
[----:B------:R-:W-:-:S07]  /*2e60*/  LOP3.LUT R3, R0, 0xff, RZ, 0xc0, !PT ;  /* 0x000000ff00037812 */ /* 0x000fce00078ec0ff */
.L_x_17137:
[----:B------:R-:W-:-:S04]  /*2e70*/  SHF.R.U32.HI R2, RZ, 0x18, R2 ;  /* 0x00000018ff027819 */ /* 0x000fc80000011602 */
[----:B------:R-:W-:-:S04]  /*2e80*/  LOP3.LUT R3, R3, 0x80, R2, 0xf8, !PT ;  /* 0x0000008003037812 */ /* 0x000fc800078ef802 */
[----:B------:R-:W-:-:S07]  /*2e90*/  PRMT R0, R3, 0x7610, R0 ;  /* 0x0000761003007816 */ /* 0x000fce0000000000 */
.L_x_17135:
[----:B------:R-:W-:Y:S05]  /*2ea0*/  BSYNC.RECONVERGENT B0 ;  /* 0x0000000000007941 */ /* 0x000fea0003800200 */
.L_x_17134:
[----:B------:R3:W-:Y:S01]  /*2eb0*/  STG.E.U8 desc[UR36][R4.64], R0 ;  /* 0x0000000004007986 */ /* 0x0007e2000c101124 */
[----:B------:R-:W-:Y:S05]  /*2ec0*/  BRA `(.L_x_17111) ;  /* 0x0000000000ac7947 */ /* 0x000fea0003800000 */
.L_x_17127:
[----:B------:R-:W-:-:S09]  /*2ed0*/  UISETP.NE.AND UP0, UPT, UR4, 0x1c, UPT ;  /* 0x0000001c0400788c */ /* 0x000fd2000bf05270 */
[----:B------:R-:W-:Y:S05]  /*2ee0*/  BRA.U !UP0, `(.L_x_17138) ;  /* 0x00000001089c7547 */ /* 0x000fea000b800000 */
[----:B------:R-:W-:-:S09]  /*2ef0*/  UISETP.NE.AND UP0, UPT, UR4, 0x1d, UPT ;  /* 0x0000001d0400788c */ /* 0x000fd2000bf05270 */
[----:B------:R-:W-:Y:S05]  /*2f00*/  BRA.U !UP0, `(.L_x_17139) ;  /* 0x0000000108887547 */ /* 0x000fea000b800000 */
[----:B------:R-:W-:-:S09]  /*2f10*/  UISETP.NE.AND UP0, UPT, UR4, 0x2c, UPT ;  /* 0x0000002c0400788c */ /* 0x000fd2000bf05270 */
[----:B------:R-:W-:Y:S05]  /*2f20*/  BRA.U !UP0, `(.L_x_17140) ;  /* 0x0000000108447547 */ /* 0x000fea000b800000 */
.L_x_17110:
        /* <DEDUP_REMOVED lines=16> */
.L_x_17141:
[----:B------:R-:W-:Y:S05]  /*3030*/  BRA `(.L_x_17111) ;  /* 0x0000000000507947 */ /* 0x000fea0003800000 */
.L_x_17140:
        /* <DEDUP_REMOVED lines=15> */
.L_x_17139:
[----:B------:R-:W0:Y:S02]  /*3130*/  F2I.U64.TRUNC R2, R2 ;  /* 0x0000000200027311 */ /* 0x000e24000020d800 */
[----:B0-----:R1:W-:Y:S01]  /*3140*/  STG.E.64 desc[UR36][R4.64], R2 ;  /* 0x0000000204007986 */ /* 0x0013e2000c101b24 */
[----:B------:R-:W-:Y:S05]  /*3150*/  BRA `(.L_x_17111) ;  /* 0x0000000000087947 */ /* 0x000fea0003800000 */
.L_x_17138:
[----:B------:R-:W0:Y:S02]  /*3160*/  F2I.FTZ.U32.TRUNC.NTZ R3, R2 ;  /* 0x0000000200037305 */ /* 0x000e24000021f000 */
[----:B0-----:R0:W-:Y:S02]  /*3170*/  STG.E desc[UR36][R4.64], R3 ;  /* 0x0000000304007986 */ /* 0x0011e4000c101924 */
.L_x_17111:
[----:B------:R-:W-:-:S07]  /*3180*/  VIADD R17, R17, 0x80 ;  /* 0x0000008011117836 */ /* 0x000fce0000000000 */
.L_x_17075:
[----:B------:R-:W-:Y:S05]  /*3190*/  BSYNC.RECONVERGENT B7 ;  /* 0x0000000000077941 */ /* 0x000fea0003800200 */
.L_x_17074:
        /* <DEDUP_REMOVED lines=14> */
[----:B01----:R-:W-:-:S05]  /*3280*/  IMAD.HI.U32 R2, R17, UR4, R16 ;  /* 0x0000000411027c27 */ /* 0x003fca000f8e0010 */
[----:B--2---:R-:W-:-:S04]  /*3290*/  SHF.R.U32.HI R3, RZ, UR5, R2 ;  /* 0x00000005ff037c19 */ /* 0x004fc80008011602 */
        /* <DEDUP_REMOVED lines=291> */
.L_x_17144:
        /* <DEDUP_REMOVED lines=19> */
.L_x_17149:
[----:B------:R-:W2:Y:S01]  /*4600*/  LDG.E.U8 R2, desc[UR36][R4.64] ;  /* 0x0000002404027981 */ /* 0x000ea2000c1e1100 */
[----:B------:R-:W-:Y:S02]  /*4610*/  MOV R3, RZ ;  /* 0x000000ff00037202 */ /* 0x000fe40000000f00 */
[----:B--2---:R-:W-:Y:S01]  /*4620*/  I2FP.F32.U32 R2, R2 ;  /* 0x0000000200027245 */ /* 0x004fe20000201000 */
[----:B------:R-:W-:Y:S06]  /*4630*/  BRA `(.L_x_17151) ;  /* 0x0000000c006c7947 */ /* 0x000fec0003800000 */
.L_x_17148:
        /* <DEDUP_REMOVED lines=10> */
.L_x_17153:
[----:B------:R-:W2:Y:S01]  /*46e0*/  LDG.E R2, desc[UR36][R4.64] ;  /* 0x0000002404027981 */ /* 0x000ea2000c1e1900 */
[----:B------:R-:W-:Y:S01]  /*46f0*/  IMAD.MOV.U32 R3, RZ, RZ, RZ ;  /* 0x000000ffff037224 */ /* 0x000fe200078e00ff */
[----:B--2---:R-:W-:Y:S01]  /*4700*/  I2FP.F32.S32 R2, R2 ;  /* 0x0000000200027245 */ /* 0x004fe20000201400 */
[----:B------:R-:W-:Y:S06]  /*4710*/  BRA `(.L_x_17151) ;  /* 0x0000000c00347947 */ /* 0x000fec0003800000 */
.L_x_17152:
[----:B------:R-:W2:Y:S01]  /*4720*/  LDG.E.U16 R2, desc[UR36][R4.64] ;  /* 0x0000002404027981 */ /* 0x000ea2000c1e1500 */
[----:B------:R-:W-:Y:S01]  /*4730*/  HFMA2 R3, -RZ, RZ, 0, 0 ;  /* 0x00000000ff037431 */ /* 0x000fe200000001ff */
[----:B--2---:R-:W0:Y:S01]  /*4740*/  I2F.S16 R2, R2 ;  /* 0x0000000200027306 */ /* 0x004e220000101400 */
[----:B------:R-:W-:Y:S05]  /*4750*/  BRA `(.L_x_17151) ;  /* 0x0000000c00247947 */ /* 0x000fea0003800000 */
.L_x_17147:
        /* <DEDUP_REMOVED lines=9> */
.L_x_17155:
[----:B------:R-:W2:Y:S01]  /*47f0*/  LDG.E.U16 R2, desc[UR36][R4.64] ;  /* 0x0000002404027981 */ /* 0x000ea2000c1e1500 */
[----:B------:R-:W-:Y:S02]  /*4800*/  IMAD.MOV.U32 R3, RZ, RZ, RZ ;  /* 0x000000ffff037224 */ /* 0x000fe400078e00ff */
[----:B--2---:R-:W-:Y:S01]  /*4810*/  HADD2.F32 R2, -RZ, R2.H0_H0 ;  /* 0x20000002ff027230 */ /* 0x004fe20000004100 */
[----:B------:R-:W-:Y:S06]  /*4820*/  BRA `(.L_x_17151) ;  /* 0x0000000800f07947 */ /* 0x000fec0003800000 */
.L_x_17154:
        /* <DEDUP_REMOVED lines=8> */
.L_x_17157:
[----:B------:R-:W2:Y:S02]  /*48b0*/  LDG.E R3, desc[UR36][R4.64] ;  /* 0x0000002404037981 */ /* 0x000ea4000c1e1900 */
[--C-:B--2---:R-:W-:Y:S02]  /*48c0*/  HADD2.F32 R2, -RZ, R3.reuse.H0_H0 ;  /* 0x20000003ff027230 */ /* 0x104fe40000004100 */
[----:B------:R-:W-:Y:S01]  /*48d0*/  HADD2.F32 R3, -RZ, R3.H1_H1 ;  /* 0x30000003ff037230 */ /* 0x000fe20000004100 */
[----:B------:R-:W-:Y:S06]  /*48e0*/  BRA `(.L_x_17151) ;  /* 0x0000000800c07947 */ /* 0x000fec0003800000 */
.L_x_17156:
        /* <DEDUP_REMOVED lines=8> */
.L_x_17146:
        /* <DEDUP_REMOVED lines=13> */
.L_x_17160:
        /* <DEDUP_REMOVED lines=10> */
.L_x_17159:
        /* <DEDUP_REMOVED lines=26> */
.L_x_17162:
        /* <DEDUP_REMOVED lines=13> */
.L_x_17161:
[----:B------:R-:W2:Y:S01]  /*4d50*/  LDG.E.U16 R2, desc[UR36][R4.64] ;  /* 0x0000002404027981 */ /* 0x000ea2000c1e1500 */
[----:B------:R-:W-:Y:S02]  /*4d60*/  IMAD.MOV.U32 R3, RZ, RZ, RZ ;  /* 0x000000ffff037224 */ /* 0x000fe400078e00ff */
[----:B--2---:R-:W-:Y:S01]  /*4d70*/  IMAD.U32 R2, R2, 0x10000, RZ ;  /* 0x0001000002027824 */ /* 0x004fe200078e00ff */
[----:B------:R-:W-:Y:S06]  /*4d80*/  BRA `(.L_x_17151) ;  /* 0x0000000400987947 */ /* 0x000fec0003800000 */
.L_x_17158:
        /* <DEDUP_REMOVED lines=12> */
.L_x_17165:
        /* <DEDUP_REMOVED lines=20> */
.L_x_17167:
[----:B------:R-:W-:Y:S05]  /*4f90*/  BSYNC.RECONVERGENT B0 ;  /* 0x0000000000007941 */ /* 0x000fea0003800200 */
.L_x_17166:
[----:B------:R-:W-:Y:S01]  /*4fa0*/  IMAD.SHL.U32 R0, R0, 0x100000, RZ ;  /* 0x0010000000007824 */ /* 0x000fe200078e00ff */
[----:B------:R-:W-:-:S04]  /*4fb0*/  LEA R2, R2, 0x3b800000, 0x17 ;  /* 0x3b80000002027811 */ /* 0x000fc800078eb8ff */
[----:B------:R-:W-:Y:S01]  /*4fc0*/  LOP3.LUT R2, R2, R0, R9, 0xfe, !PT ;  /* 0x0000000002027212 */ /* 0x000fe200078efe09 */
[----:B------:R-:W-:Y:S06]  /*4fd0*/  BRA `(.L_x_17151) ;  /* 0x0000000400047947 */ /* 0x000fec0003800000 */
.L_x_17164:
        /* <DEDUP_REMOVED lines=20> */
.L_x_17169:
[----:B------:R-:W-:Y:S05]  /*5120*/  BSYNC.RECONVERGENT B0 ;  /* 0x0000000000007941 */ /* 0x000fea0003800200 */
.L_x_17168:
[----:B------:R-:W-:Y:S01]  /*5130*/  IMAD.SHL.U32 R0, R0, 0x200000, RZ ;  /* 0x0020000000007824 */ /* 0x000fe200078e00ff */
[----:B------:R-:W-:-:S04]  /*5140*/  LEA R2, R2, 0x37800000, 0x17 ;  /* 0x3780000002027811 */ /* 0x000fc800078eb8ff */
[----:B------:R-:W-:Y:S01]  /*5150*/  LOP3.LUT R2, R2, R0, R9, 0xfe, !PT ;  /* 0x0000000002027212 */ /* 0x000fe200078efe09 */
[----:B------:R-:W-:Y:S06]  /*5160*/  BRA `(.L_x_17151) ;  /* 0x0000000000a07947 */ /* 0x000fec0003800000 */
.L_x_17163:
        /* <DEDUP_REMOVED lines=15> */
.L_x_17150:
        /* <DEDUP_REMOVED lines=16> */
.L_x_17172:
[----:B------:R-:W-:Y:S01]  /*5360*/  CS2R R2, SRZ ;  /* 0x0000000000027805 */ /* 0x000fe2000001ff00 */
[----:B------:R-:W-:Y:S06]  /*5370*/  BRA `(.L_x_17151) ;  /* 0x00000000001c7947 */ /* 0x000fec0003800000 */
.L_x_17171:
[----:B------:R-:W2:Y:S01]  /*5380*/  LDG.E.64 R4, desc[UR36][R4.64] ;  /* 0x0000002404047981 */ /* 0x000ea2000c1e1b00 */
[----:B------:R-:W-:Y:S01]  /*5390*/  IMAD.MOV.U32 R3, RZ, RZ, RZ ;  /* 0x000000ffff037224 */ /* 0x000fe200078e00ff */
[----:B--2---:R0:W1:Y:S01]  /*53a0*/  I2F.U64 R2, R4 ;  /* 0x0000000400027312 */ /* 0x0040620000301000 */
[----:B------:R-:W-:Y:S05]  /*53b0*/  BRA `(.L_x_17151) ;  /* 0x00000000000c7947 */ /* 0x000fea0003800000 */
.L_x_17170:
[----:B------:R-:W2:Y:S01]  /*53c0*/  LDG.E R2, desc[UR36][R4.64] ;  /* 0x0000002404027981 */ /* 0x000ea2000c1e1900 */
[----:B------:R-:W-:Y:S01]  /*53d0*/  IMAD.MOV.U32 R3, RZ, RZ, RZ ;  /* 0x000000ffff037224 */ /* 0x000fe200078e00ff */
[----:B--2---:R-:W-:-:S07]  /*53e0*/  I2FP.F32.U32 R2, R2 ;  /* 0x0000000200027245 */ /* 0x004fce0000201000 */
.L_x_17151:
[----:B------:R-:W-:Y:S05]  /*53f0*/  BSYNC.RECONVERGENT B6 ;  /* 0x0000000000067941 */ /* 0x000fea0003800200 */
.L_x_17145:
[----:B------:R-:W0:Y:S01]  /*5400*/  LDCU.64 UR6, c[0x0][0x580] ;  /* 0x0000b000ff0677ac */ /* 0x000e220008000a00 */
[----:B------:R-:W1:Y:S01]  /*5410*/  LDCU.64 UR8, c[0x0][0x598] ;  /* 0x0000b300ff0877ac */ /* 0x000e620008000a00 */
[----:B------:R-:W-:-:S04]  /*5420*/  UPRMT UR4, UR41, 0x9910, URZ ;  /* 0x0000991029047896 */ /* 0x000fc800080000ff */
[----:B------:R-:W-:Y:S01]  /*5430*/  UISETP.GT.AND UP0, UPT, UR4, 0x9, UPT ;  /* 0x000000090400788c */ /* 0x000fe2000bf04270 */
[----:B0-234-:R-:W-:Y:S01]  /*5440*/  IADD3 R4, P0, PT, R16, UR6, RZ ;  /* 0x0000000610047c10 */ /* 0x01dfe2000ff1e0ff */
[C---:B-1---5:R-:W-:Y:S01]  /*5450*/  FMUL.FTZ R7, R3.reuse, UR9 ;  /* 0x0000000903077c20 */ /* 0x062fe20008410000 */
[C---:B------:R-:W-:Y:S02]  /*5460*/  FMUL.FTZ R0, R2.reuse, UR9 ;  /* 0x0000000902007c20 */ /* 0x040fe40008410000 */
[----:B------:R-:W-:Y:S01]  /*5470*/  IADD3.X R5, PT, PT, RZ, UR7, RZ, P0, !PT ;  /* 0x00000007ff057c10 */ /* 0x000fe200087fe4ff */
[----:B------:R-:W-:Y:S01]  /*5480*/  FFMA.FTZ R2, R2, UR8, -R7 ;  /* 0x0000000802027c23 */ /* 0x000fe20008010807 */
[----:B------:R-:W-:Y:S02]  /*5490*/  FFMA.FTZ R3, R3, UR8, R0 ;  /* 0x0000000803037c23 */ /* 0x000fe40008010000 */
        /* <DEDUP_REMOVED lines=12> */
.L_x_17176:
[----:B------:R-:W0:Y:S02]  /*5560*/  F2I.S64.TRUNC R2, R2 ;  /* 0x0000000200027311 */ /* 0x000e24000020d900 */
[----:B0-----:R-:W-:-:S05]  /*5570*/  IMAD.MOV.U32 R7, RZ, RZ, R2 ;  /* 0x000000ffff077224 */ /* 0x001fca00078e0002 */
[----:B------:R3:W-:Y:S01]  /*5580*/  STG.E.U8 desc[UR36][R4.64], R7 ;  /* 0x0000000704007986 */ /* 0x0007e2000c101124 */
[----:B------:R-:W-:Y:S05]  /*5590*/  BRA `(.L_x_17178) ;  /* 0x0000000c002c7947 */ /* 0x000fea0003800000 */
.L_x_17175:
        /* <DEDUP_REMOVED lines=9> */
.L_x_17180:
[----:B------:R-:W0:Y:S02]  /*5630*/  F2I.FTZ.TRUNC.NTZ R3, R2 ;  /* 0x0000000200037305 */ /* 0x000e24000021f100 */
[----:B0-----:R2:W-:Y:S01]  /*5640*/  STG.E desc[UR36][R4.64], R3 ;  /* 0x0000000304007986 */ /* 0x0015e2000c101924 */
[----:B------:R-:W-:Y:S05]  /*5650*/  BRA `(.L_x_17178) ;  /* 0x0000000800fc7947 */ /* 0x000fea0003800000 */
.L_x_17179:
[----:B------:R-:W0:Y:S02]  /*5660*/  F2I.FTZ.TRUNC.NTZ R3, R2 ;  /* 0x0000000200037305 */ /* 0x000e24000021f100 */
[----:B0-----:R0:W-:Y:S01]  /*5670*/  STG.E.U16 desc[UR36][R4.64], R3 ;  /* 0x0000000304007986 */ /* 0x0011e2000c101524 */
[----:B------:R-:W-:Y:S05]  /*5680*/  BRA `(.L_x_17178) ;  /* 0x0000000800f07947 */ /* 0x000fea0003800000 */
.L_x_17174:
        /* <DEDUP_REMOVED lines=8> */
.L_x_17182:
[----:B------:R-:W-:-:S05]  /*5710*/  F2FP.F16.F32.PACK_AB R2, RZ, R2 ;  /* 0x00000002ff02723e */ /* 0x000fca00000000ff */
[----:B------:R0:W-:Y:S01]  /*5720*/  STG.E.U16 desc[UR36][R4.64], R2 ;  /* 0x0000000204007986 */ /* 0x0001e2000c101524 */
[----:B------:R-:W-:Y:S05]  /*5730*/  BRA `(.L_x_17178) ;  /* 0x0000000800c47947 */ /* 0x000fea0003800000 */
.L_x_17181:
        /* <DEDUP_REMOVED lines=8> */
.L_x_17184:
[----:B------:R-:W-:-:S05]  /*57c0*/  F2FP.F16.F32.PACK_AB R3, R3, R2 ;  /* 0x000000020303723e */ /* 0x000fca00000000ff */
[----:B------:R0:W-:Y:S01]  /*57d0*/  STG.E desc[UR36][R4.64], R3 ;  /* 0x0000000304007986 */ /* 0x0001e2000c101924 */
[----:B------:R-:W-:Y:S05]  /*57e0*/  BRA `(.L_x_17178) ;  /* 0x0000000800987947 */ /* 0x000fea0003800000 */
.L_x_17183:
[----:B------:R-:W-:-:S06]  /*57f0*/  FMUL.FTZ R2, R2, 1 ;  /* 0x3f80000002027820 */ /* 0x000fcc0000410000 */
[----:B------:R-:W0:Y:S02]  /*5800*/  F2F.F64.F32 R2, R2 ;  /* 0x0000000200027310 */ /* 0x000e240000201800 */
[----:B0-----:R0:W-:Y:S01]  /*5810*/  STG.E.64 desc[UR36][R4.64], R2 ;  /* 0x0000000204007986 */ /* 0x0011e2000c101b24 */
[----:B------:R-:W-:Y:S05]  /*5820*/  BRA `(.L_x_17178) ;  /* 0x0000000800887947 */ /* 0x000fea0003800000 */
.L_x_17173:
        /* <DEDUP_REMOVED lines=13> */
.L_x_17188:
        /* <DEDUP_REMOVED lines=16> */
.L_x_17191:
[----:B------:R-:W-:-:S04]  /*5a00*/  SHF.R.U32.HI R2, RZ, 0x18, R2 ;  /* 0x00000018ff027819 */ /* 0x000fc80000011602 */
[----:B------:R-:W-:-:S04]  /*5a10*/  LOP3.LUT R2, R3, 0x80, R2, 0xf8, !PT ;  /* 0x0000008003027812 */ /* 0x000fc800078ef802 */
[----:B------:R-:W-:-:S07]  /*5a20*/  PRMT R0, R2, 0x7610, R0 ;  /* 0x0000761002007816 */ /* 0x000fce0000000000 */
.L_x_17190:
[----:B------:R-:W-:Y:S05]  /*5a30*/  BSYNC.RECONVERGENT B0 ;  /* 0x0000000000007941 */ /* 0x000fea0003800200 */
.L_x_17189:
[----:B------:R0:W-:Y:S01]  /*5a40*/  STG.E.U8 desc[UR36][R4.64], R0 ;  /* 0x0000000004007986 */ /* 0x0001e2000c101124 */
[----:B------:R-:W-:Y:S05]  /*5a50*/  BRA `(.L_x_17178) ;  /* 0x0000000400fc7947 */ /* 0x000fea0003800000 */
.L_x_17187:
        /* <DEDUP_REMOVED lines=16> */
.L_x_17194:
[----:B------:R-:W-:-:S04]  /*5b60*/  SHF.R.U32.HI R2, RZ, 0x18, R2 ;  /* 0x00000018ff027819 */ /* 0x000fc80000011602 */
[----:B------:R-:W-:-:S04]  /*5b70*/  LOP3.LUT R3, R3, 0x80, R2, 0xf8, !PT ;  /* 0x0000008003037812 */ /* 0x000fc800078ef802 */
[----:B------:R-:W-:-:S07]  /*5b80*/  PRMT R0, R3, 0x7610, R0 ;  /* 0x0000761003007816 */ /* 0x000fce0000000000 */
.L_x_17193:
[----:B------:R-:W-:Y:S05]  /*5b90*/  BSYNC.RECONVERGENT B0 ;  /* 0x0000000000007941 */ /* 0x000fea0003800200 */
.L_x_17192:
[----:B------:R0:W-:Y:S01]  /*5ba0*/  STG.E.U8 desc[UR36][R4.64], R0 ;  /* 0x0000000004007986 */ /* 0x0001e2000c101124 */
[----:B------:R-:W-:Y:S05]  /*5bb0*/  BRA `(.L_x_17178) ;  /* 0x0000000400a47947 */ /* 0x000fea0003800000 */
.L_x_17186:
        /* <DEDUP_REMOVED lines=21> */
.L_x_17196:
[----:B------:R-:W0:Y:S02]  /*5d10*/  F2I.U64.TRUNC R2, R2 ;  /* 0x0000000200027311 */ /* 0x000e24000020d800 */
[----:B0-----:R0:W-:Y:S01]  /*5d20*/  STG.E.64 desc[UR36][R4.64], R2 ;  /* 0x0000000204007986 */ /* 0x0011e2000c101b24 */
[----:B------:R-:W-:Y:S05]  /*5d30*/  BRA `(.L_x_17178) ;  /* 0x0000000400447947 */ /* 0x000fea0003800000 */
.L_x_17195:
[----:B------:R-:W0:Y:S02]  /*5d40*/  F2I.FTZ.U32.TRUNC.NTZ R3, R2 ;  /* 0x0000000200037305 */ /* 0x000e24000021f000 */
[----:B0-----:R0:W-:Y:S01]  /*5d50*/  STG.E desc[UR36][R4.64], R3 ;  /* 0x0000000304007986 */ /* 0x0011e2000c101924 */
[----:B------:R-:W-:Y:S05]  /*5d60*/  BRA `(.L_x_17178) ;  /* 0x0000000400387947 */ /* 0x000fea0003800000 */
.L_x_17185:
        /* <DEDUP_REMOVED lines=12> */
.L_x_17198:
[----:B------:R-:W-:Y:S01]  /*5e30*/  FMUL.FTZ R8, R2, 1 ;  /* 0x3f80000002087820 */ /* 0x000fe20000410000 */
[----:B------:R-:W-:-:S05]  /*5e40*/  FMUL.FTZ R10, R3, 1 ;  /* 0x3f800000030a7820 */ /* 0x000fca0000410000 */
[----:B------:R-:W-:Y:S08]  /*5e50*/  F2F.F64.F32 R8, R8 ;  /* 0x0000000800087310 */ /* 0x000ff00000201800 */
[----:B------:R-:W0:Y:S02]  /*5e60*/  F2F.F64.F32 R10, R10 ;  /* 0x0000000a000a7310 */ /* 0x000e240000201800 */
[----:B0-----:R0:W-:Y:S01]  /*5e70*/  STG.E.128 desc[UR36][R4.64], R8 ;  /* 0x0000000804007986 */ /* 0x0011e2000c101d24 */
[----:B------:R-:W-:Y:S05]  /*5e80*/  BRA `(.L_x_17178) ;  /* 0x0000000000f07947 */ /* 0x000fea0003800000 */
.L_x_17197:
[----:B------:R-:W-:-:S09]  /*5e90*/  UISETP.NE.AND UP0, UPT, UR4, 0xf, UPT ;  /* 0x0000000f0400788c */ /* 0x000fd2000bf05270 */
[----:B------:R-:W-:Y:S05]  /*5ea0*/  BRA.U !UP0, `(.L_x_17199) ;  /* 0x0000000108e07547 */ /* 0x000fea000b800000 */
[----:B------:R-:W-:-:S09]  /*5eb0*/  UISETP.NE.AND UP0, UPT, UR4, 0x17, UPT ;  /* 0x000000170400788c */ /* 0x000fd2000bf05270 */
[----:B------:R-:W-:Y:S05]  /*5ec0*/  BRA.U !UP0, `(.L_x_17200) ;  /* 0x00000001088c7547 */ /* 0x000fea000b800000 */
[----:B------:R-:W-:-:S09]  /*5ed0*/  UISETP.NE.AND UP0, UPT, UR4, 0x18, UPT ;  /* 0x000000180400788c */ /* 0x000fd2000bf05270 */
[----:B------:R-:W-:Y:S05]  /*5ee0*/  BRA.U !UP0, `(.L_x_17201) ;  /* 0x0000000108447547 */ /* 0x000fea000b800000 */
.L_x_17177:
        /* <DEDUP_REMOVED lines=16> */
.L_x_17202:
[----:B------:R-:W-:Y:S05]  /*5ff0*/  BRA `(.L_x_17178) ;  /* 0x0000000000947947 */ /* 0x000fea0003800000 */
.L_x_17201:
        /* <DEDUP_REMOVED lines=12> */
.L_x_17204:
[----:B------:R-:W-:Y:S05]  /*60c0*/  BSYNC.RECONVERGENT B0 ;  /* 0x0000000000007941 */ /* 0x000fea0003800200 */
.L_x_17203:
[----:B------:R-:W-:-:S05]  /*60d0*/  LOP3.LUT R3, R0, 0x80, R7, 0xf8, !PT ;  /* 0x0000008000037812 */ /* 0x000fca00078ef807 */
[----:B------:R0:W-:Y:S01]  /*60e0*/  STG.E.U8 desc[UR36][R4.64], R3 ;  /* 0x0000000304007986 */ /* 0x0001e2000c101124 */
[----:B------:R-:W-:Y:S05]  /*60f0*/  BRA `(.L_x_17178) ;  /* 0x0000000000547947 */ /* 0x000fea0003800000 */
.L_x_17200:
        /* <DEDUP_REMOVED lines=11> */
.L_x_17206:
[----:B------:R-:W-:Y:S02]  /*61b0*/  ISETP.GT.U32.AND P0, PT, R6, 0x7f800000, PT ;  /* 0x7f8000000600780c */ /* 0x000fe40003f04070 */
[----:B------:R-:W-:-:S04]  /*61c0*/  MOV R0, 0x7f ;  /* 0x0000007f00007802 */ /* 0x000fc80000000f00 */
[----:B------:R-:W-:-:S07]  /*61d0*/  SEL R0, R0, 0x7c, P0 ;  /* 0x0000007c00007807 */ /* 0x000fce0000000000 */
.L_x_17207:
[----:B------:R-:W-:Y:S05]  /*61e0*/  BSYNC.RECONVERGENT B0 ;  /* 0x0000000000007941 */ /* 0x000fea0003800200 */
.L_x_17205:
[----:B------:R-:W-:-:S04]  /*61f0*/  SHF.R.U32.HI R3, RZ, 0x18, R2 ;  /* 0x00000018ff037819 */ /* 0x000fc80000011602 */
[----:B------:R-:W-:-:S05]  /*6200*/  LOP3.LUT R3, R0, 0x80, R3, 0xf8, !PT ;  /* 0x0000008000037812 */ /* 0x000fca00078ef803 */
[----:B------:R0:W-:Y:S01]  /*6210*/  STG.E.U8 desc[UR36][R4.64], R3 ;  /* 0x0000000304007986 */ /* 0x0001e2000c101124 */
[----:B------:R-:W-:Y:S05]  /*6220*/  BRA `(.L_x_17178) ;  /* 0x0000000000087947 */ /* 0x000fea0003800000 */
.L_x_17199:
[----:B------:R-:W-:-:S05]  /*6230*/  F2FP.BF16.F32.PACK_AB R2, RZ, R2 ;  /* 0x00000002ff02723e */ /* 0x000fca00000010ff */
[----:B------:R0:W-:Y:S02]  /*6240*/  STG.E.U16 desc[UR36][R4.64], R2 ;  /* 0x0000000204007986 */ /* 0x0001e4000c101524 */
.L_x_17178:
[----:B------:R-:W-:-:S07]  /*6250*/  VIADD R17, R17, 0x80 ;  /* 0x0000008011117836 */ /* 0x000fce0000000000 */
.L_x_17143:
[----:B------:R-:W-:Y:S05]  /*6260*/  BSYNC.RECONVERGENT B7 ;  /* 0x0000000000077941 */ /* 0x000fea0003800200 */
.L_x_17142:
        /* <DEDUP_REMOVED lines=14> */
[----:B-1----:R-:W-:-:S05]  /*6350*/  IMAD.HI.U32 R2, R17, UR4, R16 ;  /* 0x0000000411027c27 */ /* 0x002fca000f8e0010 */
[----:B--2---:R-:W-:-:S05]  /*6360*/  SHF.R.U32.HI R3, RZ, UR5, R2 ;  /* 0x00000005ff037c19 */ /* 0x004fca0008011602 */
        /* <DEDUP_REMOVED lines=291> */
.L_x_17210:
        /* <DEDUP_REMOVED lines=19> */
.L_x_17215:
[----:B------:R-:W2:Y:S01]  /*76d0*/  LDG.E.U8 R2, desc[UR36][R4.64] ;  /* 0x0000002404027981 */ /* 0x000ea2000c1e1100 */
[----:B------:R-:W-:Y:S01]  /*76e0*/  IMAD.MOV.U32 R3, RZ, RZ, RZ ;  /* 0x000000ffff037224 */ /* 0x000fe200078e00ff */
[----:B--2---:R-:W-:Y:S01]  /*76f0*/  I2FP.F32.U32 R2, R2 ;  /* 0x0000000200027245 */ /* 0x004fe20000201000 */
[----:B------:R-:W-:Y:S06]  /*7700*/  BRA `(.L_x_17217) ;  /* 0x0000000c006c7947 */ /* 0x000fec0003800000 */
.L_x_17214:
        /* <DEDUP_REMOVED lines=8> */
[----:B--2---:R2:W3:Y:S01]  /*7790*/  I2F.S64 R2, R4 ;  /* 0x0000000400027312 */ /* 0x0044e20000301400 */
[----:B------:R-:W-:Y:S05]  /*77a0*/  BRA `(.L_x_17217) ;  /* 0x0000000c00447947 */ /* 0x000fea0003800000 */
.L_x_17219:
[----:B------:R-:W2:Y:S01]  /*77b0*/  LDG.E R2, desc[UR36][R4.64] ;  /* 0x0000002404027981 */ /* 0x000ea2000c1e1900 */
[----:B------:R-:W-:Y:S01]  /*77c0*/  IMAD.MOV.U32 R3, RZ, RZ, RZ ;  /* 0x000000ffff037224 */ /* 0x000fe200078e00ff */
[----:B--2---:R-:W-:Y:S01]  /*77d0*/  I2FP.F32.S32 R2, R2 ;  /* 0x0000000200027245 */ /* 0x004fe20000201400 */
[----:B------:R-:W-:Y:S06]  /*77e0*/  BRA `(.L_x_17217) ;  /* 0x0000000c00347947 */ /* 0x000fec0003800000 */
.L_x_17218:
[----:B------:R-:W2:Y:S01]  /*77f0*/  LDG.E.U16 R2, desc[UR36][R4.64] ;  /* 0x0000002404027981 */ /* 0x000ea2000c1e1500 */
[----:B------:R-:W-:Y:S01]  /*7800*/  IMAD.MOV.U32 R3, RZ, RZ, RZ ;  /* 0x000000ffff037224 */ /* 0x000fe200078e00ff */
[----:B--2---:R-:W1:Y:S01]  /*7810*/  I2F.S16 R2, R2 ;  /* 0x0000000200027306 */ /* 0x004e620000101400 */
[----:B------:R-:W-:Y:S05]  /*7820*/  BRA `(.L_x_17217) ;  /* 0x0000000c00247947 */ /* 0x000fea0003800000 */
.L_x_17213:
        /* <DEDUP_REMOVED lines=9> */
.L_x_17221:
[----:B------:R-:W2:Y:S01]  /*78c0*/  LDG.E.U16 R2, desc[UR36][R4.64] ;  /* 0x0000002404027981 */ /* 0x000ea2000c1e1500 */
[----:B------:R-:W-:Y:S02]  /*78d0*/  IMAD.MOV.U32 R3, RZ, RZ, RZ ;  /* 0x000000ffff037224 */ /* 0x000fe400078e00ff */
[----:B--2---:R-:W-:Y:S01]  /*78e0*/  HADD2.F32 R2, -RZ, R2.H0_H0 ;  /* 0x20000002ff027230 */ /* 0x004fe20000004100 */
[----:B------:R-:W-:Y:S06]  /*78f0*/  BRA `(.L_x_17217) ;  /* 0x0000000800f07947 */ /* 0x000fec0003800000 */
.L_x_17220:
        /* <DEDUP_REMOVED lines=8> */
.L_x_17223:
[----:B------:R-:W2:Y:S02]  /*7980*/  LDG.E R3, desc[UR36][R4.64] ;  /* 0x0000002404037981 */ /* 0x000ea4000c1e1900 */
[--C-:B--2---:R-:W-:Y:S02]  /*7990*/  HADD2.F32 R2, -RZ, R3.reuse.H0_H0 ;  /* 0x20000003ff027230 */ /* 0x104fe40000004100 */
[----:B------:R-:W-:Y:S01]  /*79a0*/  HADD2.F32 R3, -RZ, R3.H1_H1 ;  /* 0x30000003ff037230 */ /* 0x000fe20000004100 */
[----:B------:R-:W-:Y:S06]  /*79b0*/  BRA `(.L_x_17217) ;  /* 0x0000000800c07947 */ /* 0x000fec0003800000 */
.L_x_17222:
        /* <DEDUP_REMOVED lines=8> */
.L_x_17212:
        /* <DEDUP_REMOVED lines=13> */
.L_x_17226:
        /* <DEDUP_REMOVED lines=10> */
.L_x_17225:
        /* <DEDUP_REMOVED lines=26> */
.L_x_17228:
        /* <DEDUP_REMOVED lines=13> */
.L_x_17227:
[----:B------:R-:W2:Y:S01]  /*7e20*/  LDG.E.U16 R2, desc[UR36][R4.64] ;  /* 0x0000002404027981 */ /* 0x000ea2000c1e1500 */
[----:B------:R-:W-:Y:S01]  /*7e30*/  IMAD.MOV.U32 R3, RZ, RZ, RZ ;  /* 0x000000ffff037224 */ /* 0x000fe200078e00ff */
[----:B--2---:R-:W-:Y:S01]  /*7e40*/  SHF.L.U32 R2, R2, 0x10, RZ ;  /* 0x0000001002027819 */ /* 0x004fe200000006ff */
[----:B------:R-:W-:Y:S06]  /*7e50*/  BRA `(.L_x_17217) ;  /* 0x0000000400987947 */ /* 0x000fec0003800000 */
.L_x_17224:
        /* <DEDUP_REMOVED lines=12> */
.L_x_17231:
        /* <DEDUP_REMOVED lines=20> */
.L_x_17233:
[----:B------:R-:W-:Y:S05]  /*8060*/  BSYNC.RECONVERGENT B0 ;  /* 0x0000000000007941 */ /* 0x000fea0003800200 */
.L_x_17232:
[----:B------:R-:W-:Y:S01]  /*8070*/  IMAD.SHL.U32 R0, R0, 0x100000, RZ ;  /* 0x0010000000007824 */ /* 0x000fe200078e00ff */
[----:B------:R-:W-:-:S04]  /*8080*/  LEA R2, R2, 0x3b800000, 0x17 ;  /* 0x3b80000002027811 */ /* 0x000fc800078eb8ff */
[----:B------:R-:W-:Y:S01]  /*8090*/  LOP3.LUT R2, R2, R0, R9, 0xfe, !PT ;  /* 0x0000000002027212 */ /* 0x000fe200078efe09 */
[----:B------:R-:W-:Y:S06]  /*80a0*/  BRA `(.L_x_17217) ;  /* 0x0000000400047947 */ /* 0x000fec0003800000 */
.L_x_17230:
        /* <DEDUP_REMOVED lines=20> */
.L_x_17235:
[----:B------:R-:W-:Y:S05]  /*81f0*/  BSYNC.RECONVERGENT B0 ;  /* 0x0000000000007941 */ /* 0x000fea0003800200 */
.L_x_17234:
[----:B------:R-:W-:Y:S01]  /*8200*/  IMAD.SHL.U32 R0, R0, 0x200000, RZ ;  /* 0x0020000000007824 */ /* 0x000fe200078e00ff */
[----:B------:R-:W-:-:S04]  /*8210*/  LEA R2, R2, 0x37800000, 0x17 ;  /* 0x3780000002027811 */ /* 0x000fc800078eb8ff */
[----:B------:R-:W-:Y:S01]  /*8220*/  LOP3.LUT R2, R2, R0, R9, 0xfe, !PT ;  /* 0x0000000002027212 */ /* 0x000fe200078efe09 */
[----:B------:R-:W-:Y:S06]  /*8230*/  BRA `(.L_x_17217) ;  /* 0x0000000000a07947 */ /* 0x000fec0003800000 */
.L_x_17229:
        /* <DEDUP_REMOVED lines=15> */
.L_x_17216:
        /* <DEDUP_REMOVED lines=16> */
.L_x_17238:
[----:B------:R-:W-:Y:S01]  /*8430*/  CS2R R2, SRZ ;  /* 0x0000000000027805 */ /* 0x000fe2000001ff00 */
[----:B------:R-:W-:Y:S06]  /*8440*/  BRA `(.L_x_17217) ;  /* 0x00000000001c7947 */ /* 0x000fec0003800000 */
.L_x_17237:
[----:B------:R-:W2:Y:S01]  /*8450*/  LDG.E.64 R4, desc[UR36][R4.64] ;  /* 0x0000002404047981 */ /* 0x000ea2000c1e1b00 */
[----:B------:R-:W-:Y:S01]  /*8460*/  IMAD.MOV.U32 R3, RZ, RZ, RZ ;  /* 0x000000ffff037224 */ /* 0x000fe200078e00ff */
[----:B--2---:R0:W1:Y:S01]  /*8470*/  I2F.U64 R2, R4 ;  /* 0x0000000400027312 */ /* 0x0040620000301000 */
[----:B------:R-:W-:Y:S05]  /*8480*/  BRA `(.L_x_17217) ;  /* 0x00000000000c7947 */ /* 0x000fea0003800000 */
.L_x_17236:
[----:B------:R-:W2:Y:S01]  /*8490*/  LDG.E R2, desc[UR36][R4.64] ;  /* 0x0000002404027981 */ /* 0x000ea2000c1e1900 */
[----:B------:R-:W-:Y:S01]  /*84a0*/  HFMA2 R3, -RZ, RZ, 0, 0 ;  /* 0x00000000ff037431 */ /* 0x000fe200000001ff */
[----:B--2---:R-:W-:-:S07]  /*84b0*/  I2FP.F32.U32 R2, R2 ;  /* 0x0000000200027245 */ /* 0x004fce0000201000 */
.L_x_17217:
[----:B------:R-:W-:Y:S05]  /*84c0*/  BSYNC.RECONVERGENT B6 ;  /* 0x0000000000067941 */ /* 0x000fea0003800200 */
.L_x_17211:
[----:B------:R-:W0:Y:S01]  /*84d0*/  LDCU.64 UR6, c[0x0][0x580] ;  /* 0x0000b000ff0677ac */ /* 0x000e220008000a00 */
[----:B------:R-:W1:Y:S01]  /*84e0*/  LDCU.64 UR8, c[0x0][0x598] ;  /* 0x0000b300ff0877ac */ /* 0x000e620008000a00 */
[----:B------:R-:W-:-:S04]  /*84f0*/  UPRMT UR4, UR41, 0x9910, URZ ;  /* 0x0000991029047896 */ /* 0x000fc800080000ff */
[----:B------:R-:W-:Y:S01]  /*8500*/  UISETP.GT.AND UP0, UPT, UR4, 0x9, UPT ;  /* 0x000000090400788c */ /* 0x000fe2000bf04270 */
[----:B0-2-4-:R-:W-:Y:S01]  /*8510*/  IADD3 R4, P0, PT, R16, UR6, RZ ;  /* 0x0000000610047c10 */ /* 0x015fe2000ff1e0ff */
[----:B-1---5:R-:W-:Y:S01]  /*8520*/  FMUL.FTZ R7, R3, UR9 ;  /* 0x0000000903077c20 */ /* 0x022fe20008410000 */
[----:B---3--:R-:W-:-:S03]  /*8530*/  FMUL.FTZ R0, R2, UR9 ;  /* 0x0000000902007c20 */ /* 0x008fc60008410000 */
        /* <DEDUP_REMOVED lines=15> */
.L_x_17242:
[----:B------:R-:W0:Y:S02]  /*8630*/  F2I.S64.TRUNC R2, R2 ;  /* 0x0000000200027311 */ /* 0x000e24000020d900 */
[----:B0-----:R-:W-:-:S05]  /*8640*/  MOV R7, R2 ;  /* 0x0000000200077202 */ /* 0x001fca0000000f00 */
[----:B------:R0:W-:Y:S01]  /*8650*/  STG.E.U8 desc[UR36][R4.64], R7 ;  /* 0x0000000704007986 */ /* 0x0001e2000c101124 */
[----:B------:R-:W-:Y:S05]  /*8660*/  BRA `(.L_x_17244) ;  /* 0x0000000c002c7947 */ /* 0x000fea0003800000 */
.L_x_17241:
        /* <DEDUP_REMOVED lines=9> */
.L_x_17246:
[----:B------:R-:W0:Y:S02]  /*8700*/  F2I.FTZ.TRUNC.NTZ R3, R2 ;  /* 0x0000000200037305 */ /* 0x000e24000021f100 */
[----:B0-----:R0:W-:Y:S01]  /*8710*/  STG.E desc[UR36][R4.64], R3 ;  /* 0x0000000304007986 */ /* 0x0011e2000c101924 */
[----:B------:R-:W-:Y:S05]  /*8720*/  BRA `(.L_x_17244) ;  /* 0x0000000800fc7947 */ /* 0x000fea0003800000 */
.L_x_17245:
[----:B------:R-:W0:Y:S02]  /*8730*/  F2I.FTZ.TRUNC.NTZ R3, R2 ;  /* 0x0000000200037305 */ /* 0x000e24000021f100 */
[----:B0-----:R0:W-:Y:S01]  /*8740*/  STG.E.U16 desc[UR36][R4.64], R3 ;  /* 0x0000000304007986 */ /* 0x0011e2000c101524 */
[----:B------:R-:W-:Y:S05]  /*8750*/  BRA `(.L_x_17244) ;  /* 0x0000000800f07947 */ /* 0x000fea0003800000 */
.L_x_17240:
        /* <DEDUP_REMOVED lines=8> */
.L_x_17248:
[----:B------:R-:W-:-:S05]  /*87e0*/  F2FP.F16.F32.PACK_AB R2, RZ, R2 ;  /* 0x00000002ff02723e */ /* 0x000fca00000000ff */
[----:B------:R0:W-:Y:S01]  /*87f0*/  STG.E.U16 desc[UR36][R4.64], R2 ;  /* 0x0000000204007986 */ /* 0x0001e2000c101524 */
[----:B------:R-:W-:Y:S05]  /*8800*/  BRA `(.L_x_17244) ;  /* 0x0000000800c47947 */ /* 0x000fea0003800000 */
.L_x_17247:
        /* <DEDUP_REMOVED lines=8> */
.L_x_17250:
[----:B------:R-:W-:-:S05]  /*8890*/  F2FP.F16.F32.PACK_AB R3, R3, R2 ;  /* 0x000000020303723e */ /* 0x000fca00000000ff */
[----:B------:R0:W-:Y:S01]  /*88a0*/  STG.E desc[UR36][R4.64], R3 ;  /* 0x0000000304007986 */ /* 0x0001e2000c101924 */
[----:B------:R-:W-:Y:S05]  /*88b0*/  BRA `(.L_x_17244) ;  /* 0x0000000800987947 */ /* 0x000fea0003800000 */
.L_x_17249:
[----:B------:R-:W-:-:S06]  /*88c0*/  FMUL.FTZ R2, R2, 1 ;  /* 0x3f80000002027820 */ /* 0x000fcc0000410000 */
[----:B------:R-:W0:Y:S02]  /*88d0*/  F2F.F64.F32 R2, R2 ;  /* 0x0000000200027310 */ /* 0x000e240000201800 */
[----:B0-----:R0:W-:Y:S01]  /*88e0*/  STG.E.64 desc[UR36][R4.64], R2 ;  /* 0x0000000204007986 */ /* 0x0011e2000c101b24 */
[----:B------:R-:W-:Y:S05]  /*88f0*/  BRA `(.L_x_17244) ;  /* 0x0000000800887947 */ /* 0x000fea0003800000 */
.L_x_17239:
        /* <DEDUP_REMOVED lines=13> */
.L_x_17254:
        /* <DEDUP_REMOVED lines=16> */
.L_x_17257:
[----:B------:R-:W-:-:S04]  /*8ad0*/  SHF.R.U32.HI R2, RZ, 0x18, R2 ;  /* 0x00000018ff027819 */ /* 0x000fc80000011602 */
[----:B------:R-:W-:-:S04]  /*8ae0*/  LOP3.LUT R2, R3, 0x80, R2, 0xf8, !PT ;  /* 0x0000008003027812 */ /* 0x000fc800078ef802 */
[----:B------:R-:W-:-:S07]  /*8af0*/  PRMT R0, R2, 0x7610, R0 ;  /* 0x0000761002007816 */ /* 0x000fce0000000000 */
.L_x_17256:
[----:B------:R-:W-:Y:S05]  /*8b00*/  BSYNC.RECONVERGENT B0 ;  /* 0x0000000000007941 */ /* 0x000fea0003800200 */
.L_x_17255:
[----:B------:R0:W-:Y:S01]  /*8b10*/  STG.E.U8 desc[UR36][R4.64], R0 ;  /* 0x0000000004007986 */ /* 0x0001e2000c101124 */
[----:B------:R-:W-:Y:S05]  /*8b20*/  BRA `(.L_x_17244) ;  /* 0x0000000400fc7947 */ /* 0x000fea0003800000 */
.L_x_17253:
        /* <DEDUP_REMOVED lines=16> */
.L_x_17260:
[----:B------:R-:W-:-:S04]  /*8c30*/  SHF.R.U32.HI R2, RZ, 0x18, R2 ;  /* 0x00000018ff027819 */ /* 0x000fc80000011602 */
[----:B------:R-:W-:-:S04]  /*8c40*/  LOP3.LUT R3, R3, 0x80, R2, 0xf8, !PT ;  /* 0x0000008003037812 */ /* 0x000fc800078ef802 */
[----:B------:R-:W-:-:S07]  /*8c50*/  PRMT R0, R3, 0x7610, R0 ;  /* 0x0000761003007816 */ /* 0x000fce0000000000 */
.L_x_17259:
[----:B------:R-:W-:Y:S05]  /*8c60*/  BSYNC.RECONVERGENT B0 ;  /* 0x0000000000007941 */ /* 0x000fea0003800200 */
.L_x_17258:
[----:B------:R0:W-:Y:S01]  /*8c70*/  STG.E.U8 desc[UR36][R4.64], R0 ;  /* 0x0000000004007986 */ /* 0x0001e2000c101124 */
[----:B------:R-:W-:Y:S05]  /*8c80*/  BRA `(.L_x_17244) ;  /* 0x0000000400a47947 */ /* 0x000fea0003800000 */
.L_x_17252:
        /* <DEDUP_REMOVED lines=21> */
.L_x_17262:
[----:B------:R-:W0:Y:S02]  /*8de0*/  F2I.U64.TRUNC R2, R2 ;  /* 0x0000000200027311 */ /* 0x000e24000020d800 */
[----:B0-----:R0:W-:Y:S01]  /*8df0*/  STG.E.64 desc[UR36][R4.64], R2 ;  /* 0x0000000204007986 */ /* 0x0011e2000c101b24 */
[----:B------:R-:W-:Y:S05]  /*8e00*/  BRA `(.L_x_17244) ;  /* 0x0000000400447947 */ /* 0x000fea0003800000 */
.L_x_17261:
[----:B------:R-:W0:Y:S02]  /*8e10*/  F2I.FTZ.U32.TRUNC.NTZ R3, R2 ;  /* 0x0000000200037305 */ /* 0x000e24000021f000 */
[----:B0-----:R0:W-:Y:S01]  /*8e20*/  STG.E desc[UR36][R4.64], R3 ;  /* 0x0000000304007986 */ /* 0x0011e2000c101924 */
[----:B------:R-:W-:Y:S05]  /*8e30*/  BRA `(.L_x_17244) ;  /* 0x0000000400387947 */ /* 0x000fea0003800000 */
.L_x_17251:
        /* <DEDUP_REMOVED lines=12> */
.L_x_17264:
[----:B------:R-:W-:Y:S01]  /*8f00*/  FMUL.FTZ R8, R2, 1 ;  /* 0x3f80000002087820 */ /* 0x000fe20000410000 */
[----:B------:R-:W-:-:S05]  /*8f10*/  FMUL.FTZ R10, R3, 1 ;  /* 0x3f800000030a7820 */ /* 0x000fca0000410000 */
[----:B------:R-:W-:Y:S08]  /*8f20*/  F2F.F64.F32 R8, R8 ;  /* 0x0000000800087310 */ /* 0x000ff00000201800 */
[----:B------:R-:W0:Y:S02]  /*8f30*/  F2F.F64.F32 R10, R10 ;  /* 0x0000000a000a7310 */ /* 0x000e240000201800 */
[----:B0-----:R4:W-:Y:S01]  /*8f40*/  STG.E.128 desc[UR36][R4.64], R8 ;  /* 0x0000000804007986 */ /* 0x0019e2000c101d24 */
[----:B------:R-:W-:Y:S05]  /*8f50*/  BRA `(.L_x_17244) ;  /* 0x0000000000f07947 */ /* 0x000fea0003800000 */
.L_x_17263:
[----:B------:R-:W-:-:S09]  /*8f60*/  UISETP.NE.AND UP0, UPT, UR4, 0xf, UPT ;  /* 0x0000000f0400788c */ /* 0x000fd2000bf05270 */
[----:B------:R-:W-:Y:S05]  /*8f70*/  BRA.U !UP0, `(.L_x_17265) ;  /* 0x0000000108e07547 */ /* 0x000fea000b800000 */
[----:B------:R-:W-:-:S09]  /*8f80*/  UISETP.NE.AND UP0, UPT, UR4, 0x17, UPT ;  /* 0x000000170400788c */ /* 0x000fd2000bf05270 */
[----:B------:R-:W-:Y:S05]  /*8f90*/  BRA.U !UP0, `(.L_x_17266) ;  /* 0x00000001088c7547 */ /* 0x000fea000b800000 */
[----:B------:R-:W-:-:S09]  /*8fa0*/  UISETP.NE.AND UP0, UPT, UR4, 0x18, UPT ;  /* 0x000000180400788c */ /* 0x000fd2000bf05270 */
[----:B------:R-:W-:Y:S05]  /*8fb0*/  BRA.U !UP0, `(.L_x_17267) ;  /* 0x0000000108447547 */ /* 0x000fea000b800000 */
.L_x_17243:
        /* <DEDUP_REMOVED lines=16> */
.L_x_17268:
[----:B------:R-:W-:Y:S05]  /*90c0*/  BRA `(.L_x_17244) ;  /* 0x0000000000947947 */ /* 0x000fea0003800000 */
.L_x_17267:
        /* <DEDUP_REMOVED lines=12> */
.L_x_17270:
[----:B------:R-:W-:Y:S05]  /*9190*/  BSYNC.RECONVERGENT B0 ;  /* 0x0000000000007941 */ /* 0x000fea0003800200 */
.L_x_17269:
[----:B------:R-:W-:-:S05]  /*91a0*/  LOP3.LUT R3, R0, 0x80, R7, 0xf8, !PT ;  /* 0x0000008000037812 */ /* 0x000fca00078ef807 */
[----:B------:R2:W-:Y:S01]  /*91b0*/  STG.E.U8 desc[UR36][R4.64], R3 ;  /* 0x0000000304007986 */ /* 0x0005e2000c101124 */
[----:B------:R-:W-:Y:S05]  /*91c0*/  BRA `(.L_x_17244) ;  /* 0x0000000000547947 */ /* 0x000fea0003800000 */
.L_x_17266:
        /* <DEDUP_REMOVED lines=11> */
.L_x_17272:
[----:B------:R-:W-:Y:S01]  /*9280*/  IMAD.MOV.U32 R0, RZ, RZ, 0x7f ;  /* 0x0000007fff007424 */ /* 0x000fe200078e00ff */
[----:B------:R-:W-:-:S04]  /*9290*/  ISETP.GT.U32.AND P0, PT, R6, 0x7f800000, PT ;  /* 0x7f8000000600780c */ /* 0x000fc80003f04070 */
[----:B------:R-:W-:-:S09]  /*92a0*/  SEL R0, R0, 0x7c, P0 ;  /* 0x0000007c00007807 */ /* 0x000fd20000000000 */
.L_x_17273:
[----:B------:R-:W-:Y:S05]  /*92b0*/  BSYNC.RECONVERGENT B0 ;  /* 0x0000000000007941 */ /* 0x000fea0003800200 */
.L_x_17271:
[----:B------:R-:W-:-:S04]  /*92c0*/  SHF.R.U32.HI R3, RZ, 0x18, R2 ;  /* 0x00000018ff037819 */ /* 0x000fc80000011602 */
[----:B------:R-:W-:-:S05]  /*92d0*/  LOP3.LUT R3, R0, 0x80, R3, 0xf8, !PT ;  /* 0x0000008000037812 */ /* 0x000fca00078ef803 */
[----:B------:R1:W-:Y:S01]  /*92e0*/  STG.E.U8 desc[UR36][R4.64], R3 ;  /* 0x0000000304007986 */ /* 0x0003e2000c101124 */
[----:B------:R-:W-:Y:S05]  /*92f0*/  BRA `(.L_x_17244) ;  /* 0x0000000000087947 */ /* 0x000fea0003800000 */
.L_x_17265:
[----:B------:R-:W-:-:S05]  /*9300*/  F2FP.BF16.F32.PACK_AB R2, RZ, R2 ;  /* 0x00000002ff02723e */ /* 0x000fca00000010ff */
[----:B------:R0:W-:Y:S02]  /*9310*/  STG.E.U16 desc[UR36][R4.64], R2 ;  /* 0x0000000204007986 */ /* 0x0001e4000c101524 */
.L_x_17244:
[----:B------:R-:W-:-:S07]  /*9320*/  IADD3 R17, PT, PT, R17, 0x80, RZ ;  /* 0x0000008011117810 */ /* 0x000fce0007ffe0ff */
.L_x_17209:
[----:B------:R-:W-:Y:S05]  /*9330*/  BSYNC.RECONVERGENT B7 ;  /* 0x0000000000077941 */ /* 0x000fea0003800200 */
.L_x_17208:
[----:B------:R-:W5:Y:S02]  /*9340*/  LDCU UR4, c[0x0][0x380] ;  /* 0x00007000ff0477ac */ /* 0x000f640008000800 */
[----:B-----5:R-:W-:-:S13]  /*9350*/  ISETP.GE.AND P0, PT, R17, UR4, PT ;  /* 0x0000000411007c0c */ /* 0x020fda000bf06270 */
[----:B------:R-:W-:Y:S05]  /*9360*/  @P0 EXIT ;  /* 0x000000000000094d */ /* 0x000fea0003800000 */
        /* <DEDUP_REMOVED lines=11> */
[----:B--2---:R-:W-:-:S04]  /*9420*/  SHF.R.U32.HI R3, RZ, UR5, R2 ;  /* 0x00000005ff037c19 */ /* 0x004fc80008011602 */
[----:B------:R-:W-:-:S05]  /*9430*/  IADD3 R0, PT, PT, -R3, RZ, RZ ;  /* 0x000000ff03007210 */ /* 0x000fca0007ffe1ff */
        /* <DEDUP_REMOVED lines=290> */
.L_x_17274:
        /* <DEDUP_REMOVED lines=21> */
.L_x_17279:
[----:B------:R-:W2:Y:S01]  /*a7b0*/  LDG.E.U8 R2, desc[UR36][R4.64] ;  /* 0x0000002404027981 */ /* 0x000ea2000c1e1100 */
[----:B------:R-:W-:Y:S02]  /*a7c0*/  MOV R3, RZ ;  /* 0x000000ff00037202 */ /* 0x000fe40000000f00 */
[----:B--2---:R-:W-:Y:S01]  /*a7d0*/  I2FP.F32.U32 R2, R2 ;  /* 0x0000000200027245 */ /* 0x004fe20000201000 */
[----:B------:R-:W-:Y:S06]  /*a7e0*/  BRA `(.L_x_17281) ;  /* 0x0000000c006c7947 */ /* 0x000fec0003800000 */
.L_x_17278:
        /* <DEDUP_REMOVED lines=10> */
.L_x_17283:
[----:B------:R-:W2:Y:S01]  /*a890*/  LDG.E R2, desc[UR36][R4.64] ;  /* 0x0000002404027981 */ /* 0x000ea2000c1e1900 */
[----:B------:R-:W-:Y:S01]  /*a8a0*/  HFMA2 R3, -RZ, RZ, 0, 0 ;  /* 0x00000000ff037431 */ /* 0x000fe200000001ff */
[----:B--2---:R-:W-:Y:S01]  /*a8b0*/  I2FP.F32.S32 R2, R2 ;  /* 0x0000000200027245 */ /* 0x004fe20000201400 */
[----:B------:R-:W-:Y:S06]  /*a8c0*/  BRA `(.L_x_17281) ;  /* 0x0000000c00347947 */ /* 0x000fec0003800000 */
.L_x_17282:
[----:B------:R-:W2:Y:S01]  /*a8d0*/  LDG.E.U16 R2, desc[UR36][R4.64] ;  /* 0x0000002404027981 */ /* 0x000ea2000c1e1500 */
[----:B------:R-:W-:Y:S01]  /*a8e0*/  IMAD.MOV.U32 R3, RZ, RZ, RZ ;  /* 0x000000ffff037224 */ /* 0x000fe200078e00ff */
[----:B--2---:R-:W0:Y:S01]  /*a8f0*/  I2F.S16 R2, R2 ;  /* 0x0000000200027306 */ /* 0x004e220000101400 */
[----:B------:R-:W-:Y:S05]  /*a900*/  BRA `(.L_x_17281) ;  /* 0x0000000c00247947 */ /* 0x000fea0003800000 */
.L_x_17277:
        /* <DEDUP_REMOVED lines=9> */
.L_x_17285:
[----:B------:R-:W2:Y:S01]  /*a9a0*/  LDG.E.U16 R2, desc[UR36][R4.64] ;  /* 0x0000002404027981 */ /* 0x000ea2000c1e1500 */
[----:B------:R-:W-:Y:S02]  /*a9b0*/  IMAD.MOV.U32 R3, RZ, RZ, RZ ;  /* 0x000000ffff037224 */ /* 0x000fe400078e00ff */
[----:B--2---:R-:W-:Y:S01]  /*a9c0*/  HADD2.F32 R2, -RZ, R2.H0_H0 ;  /* 0x20000002ff027230 */ /* 0x004fe20000004100 */
[----:B------:R-:W-:Y:S06]  /*a9d0*/  BRA `(.L_x_17281) ;  /* 0x0000000800f07947 */ /* 0x000fec0003800000 */
.L_x_17284:
        /* <DEDUP_REMOVED lines=8> */
.L_x_17287:
[----:B------:R-:W2:Y:S02]  /*aa60*/  LDG.E R3, desc[UR36][R4.64] ;  /* 0x0000002404037981 */ /* 0x000ea4000c1e1900 */
[--C-:B--2---:R-:W-:Y:S02]  /*aa70*/  HADD2.F32 R2, -RZ, R3.reuse.H0_H0 ;  /* 0x20000003ff027230 */ /* 0x104fe40000004100 */
[----:B------:R-:W-:Y:S01]  /*aa80*/  HADD2.F32 R3, -RZ, R3.H1_H1 ;  /* 0x30000003ff037230 */ /* 0x000fe20000004100 */
[----:B------:R-:W-:Y:S06]  /*aa90*/  BRA `(.L_x_17281) ;  /* 0x0000000800c07947 */ /* 0x000fec0003800000 */
.L_x_17286:
        /* <DEDUP_REMOVED lines=8> */
.L_x_17276:
        /* <DEDUP_REMOVED lines=13> */
.L_x_17290:
        /* <DEDUP_REMOVED lines=10> */
.L_x_17289:
        /* <DEDUP_REMOVED lines=26> */
.L_x_17292:
        /* <DEDUP_REMOVED lines=13> */
.L_x_17291:
[----:B------:R-:W2:Y:S01]  /*af00*/  LDG.E.U16 R2, desc[UR36][R4.64] ;  /* 0x0000002404027981 */ /* 0x000ea2000c1e1500 */
[----:B------:R-:W-:Y:S01]  /*af10*/  IMAD.MOV.U32 R3, RZ, RZ, RZ ;  /* 0x000000ffff037224 */ /* 0x000fe200078e00ff */
[----:B--2---:R-:W-:Y:S01]  /*af20*/  SHF.L.U32 R2, R2, 0x10, RZ ;  /* 0x0000001002027819 */ /* 0x004fe200000006ff */
[----:B------:R-:W-:Y:S06]  /*af30*/  BRA `(.L_x_17281) ;  /* 0x0000000400987947 */ /* 0x000fec0003800000 */
.L_x_17288:
        /* <DEDUP_REMOVED lines=12> */
.L_x_17295:
        /* <DEDUP_REMOVED lines=20> */
.L_x_17297:
[----:B------:R-:W-:Y:S05]  /*b140*/  BSYNC.RECONVERGENT B0 ;  /* 0x0000000000007941 */ /* 0x000fea0003800200 */
.L_x_17296:
[----:B------:R-:W-:Y:S01]  /*b150*/  IMAD.SHL.U32 R0, R0, 0x100000, RZ ;  /* 0x0010000000007824 */ /* 0x000fe200078e00ff */
[----:B------:R-:W-:-:S04]  /*b160*/  LEA R2, R2, 0x3b800000, 0x17 ;  /* 0x3b80000002027811 */ /* 0x000fc800078eb8ff */
[----:B------:R-:W-:Y:S01]  /*b170*/  LOP3.LUT R2, R2, R0, R9, 0xfe, !PT ;  /* 0x0000000002027212 */ /* 0x000fe200078efe09 */
[----:B------:R-:W-:Y:S06]  /*b180*/  BRA `(.L_x_17281) ;  /* 0x0000000400047947 */ /* 0x000fec0003800000 */
.L_x_17294:
        /* <DEDUP_REMOVED lines=20> */
.L_x_17299:
[----:B------:R-:W-:Y:S05]  /*b2d0*/  BSYNC.RECONVERGENT B0 ;  /* 0x0000000000007941 */ /* 0x000fea0003800200 */
.L_x_17298:
[----:B------:R-:W-:Y:S01]  /*b2e0*/  IMAD.SHL.U32 R0, R0, 0x200000, RZ ;  /* 0x0020000000007824 */ /* 0x000fe200078e00ff */
[----:B------:R-:W-:-:S04]  /*b2f0*/  LEA R2, R2, 0x37800000, 0x17 ;  /* 0x3780000002027811 */ /* 0x000fc800078eb8ff */
[----:B------:R-:W-:Y:S01]  /*b300*/  LOP3.LUT R2, R2, R0, R9, 0xfe, !PT ;  /* 0x0000000002027212 */ /* 0x000fe200078efe09 */
[----:B------:R-:W-:Y:S06]  /*b310*/  BRA `(.L_x_17281) ;  /* 0x0000000000a07947 */ /* 0x000fec0003800000 */
.L_x_17293:
        /* <DEDUP_REMOVED lines=15> */
.L_x_17280:
        /* <DEDUP_REMOVED lines=16> */
.L_x_17302:
[----:B------:R-:W-:Y:S01]  /*b510*/  CS2R R2, SRZ ;  /* 0x0000000000027805 */ /* 0x000fe2000001ff00 */
[----:B------:R-:W-:Y:S06]  /*b520*/  BRA `(.L_x_17281) ;  /* 0x00000000001c7947 */ /* 0x000fec0003800000 */
.L_x_17301:
[----:B------:R-:W2:Y:S01]  /*b530*/  LDG.E.64 R4, desc[UR36][R4.64] ;  /* 0x0000002404047981 */ /* 0x000ea2000c1e1b00 */
[----:B------:R-:W-:Y:S01]  /*b540*/  IMAD.MOV.U32 R3, RZ, RZ, RZ ;  /* 0x000000ffff037224 */ /* 0x000fe200078e00ff */
[----:B--2---:R0:W1:Y:S01]  /*b550*/  I2F.U64 R2, R4 ;  /* 0x0000000400027312 */ /* 0x0040620000301000 */
[----:B------:R-:W-:Y:S05]  /*b560*/  BRA `(.L_x_17281) ;  /* 0x00000000000c7947 */ /* 0x000fea0003800000 */
.L_x_17300:
[----:B------:R-:W2:Y:S01]  /*b570*/  LDG.E R2, desc[UR36][R4.64] ;  /* 0x0000002404027981 */ /* 0x000ea2000c1e1900 */
[----:B------:R-:W-:Y:S01]  /*b580*/  HFMA2 R3, -RZ, RZ, 0, 0 ;  /* 0x00000000ff037431 */ /* 0x000fe200000001ff */
[----:B--2---:R-:W-:-:S07]  /*b590*/  I2FP.F32.U32 R2, R2 ;  /* 0x0000000200027245 */ /* 0x004fce0000201000 */
.L_x_17281:
[----:B------:R-:W-:Y:S05]  /*b5a0*/  BSYNC.RECONVERGENT B6 ;  /* 0x0000000000067941 */ /* 0x000fea0003800200 */
.L_x_17275:
[----:B------:R-:W0:Y:S01]  /*b5b0*/  LDCU.64 UR6, c[0x0][0x598] ;  /* 0x0000b300ff0677ac */ /* 0x000e220008000a00 */
[----:B------:R-:W-:-:S04]  /*b5c0*/  UPRMT UR4, UR41, 0x9910, URZ ;  /* 0x0000991029047896 */ /* 0x000fc800080000ff */
[----:B------:R-:W-:Y:S01]  /*b5d0*/  UISETP.GT.AND UP0, UPT, UR4, 0x9, UPT ;  /* 0x000000090400788c */ /* 0x000fe2000bf04270 */
[----:B0-23-5:R-:W-:Y:S01]  /*b5e0*/  FMUL.FTZ R5, R3, UR7 ;  /* 0x0000000703057c20 */ /* 0x02dfe20008410000 */
[----:B-1--4-:R-:W-:-:S03]  /*b5f0*/  FMUL.FTZ R0, R2, UR7 ;  /* 0x0000000702007c20 */ /* 0x012fc60008410000 */
[----:B------:R-:W-:Y:S01]  /*b600*/  FFMA.FTZ R2, R2, UR6, -R5 ;  /* 0x0000000602027c23 */ /* 0x000fe20008010805 */
[----:B------:R-:W-:-:S03]  /*b610*/  FFMA.FTZ R3, R3, UR6, R0 ;  /* 0x0000000603037c23 */ /* 0x000fc60008010000 */
        /* <DEDUP_REMOVED lines=12> */
.L_x_17306:
[----:B------:R-:W0:Y:S02]  /*b6e0*/  F2I.S64.TRUNC R2, R2 ;  /* 0x0000000200027311 */ /* 0x000e24000020d900 */
[----:B0-----:R-:W-:-:S05]  /*b6f0*/  IMAD.MOV.U32 R5, RZ, RZ, R2 ;  /* 0x000000ffff057224 */ /* 0x001fca00078e0002 */
[----:B------:R-:W-:Y:S01]  /*b700*/  STG.E.U8 desc[UR36][R16.64], R5 ;  /* 0x0000000510007986 */ /* 0x000fe2000c101124 */
[----:B------:R-:W-:Y:S05]  /*b710*/  EXIT ;  /* 0x000000000000794d */ /* 0x000fea0003800000 */
.L_x_17305:
        /* <DEDUP_REMOVED lines=9> */
.L_x_17309:
[----:B------:R-:W0:Y:S02]  /*b7b0*/  F2I.FTZ.TRUNC.NTZ R3, R2 ;  /* 0x0000000200037305 */ /* 0x000e24000021f100 */
[----:B0-----:R-:W-:Y:S01]  /*b7c0*/  STG.E desc[UR36][R16.64], R3 ;  /* 0x0000000310007986 */ /* 0x001fe2000c101924 */
[----:B------:R-:W-:Y:S05]  /*b7d0*/  EXIT ;  /* 0x000000000000794d */ /* 0x000fea0003800000 */
.L_x_17308:
[----:B------:R-:W0:Y:S02]  /*b7e0*/  F2I.FTZ.TRUNC.NTZ R3, R2 ;  /* 0x0000000200037305 */ /* 0x000e24000021f100 */
[----:B0-----:R-:W-:Y:S01]  /*b7f0*/  STG.E.U16 desc[UR36][R16.64], R3 ;  /* 0x0000000310007986 */ /* 0x001fe2000c101524 */
[----:B------:R-:W-:Y:S05]  /*b800*/  EXIT ;  /* 0x000000000000794d */ /* 0x000fea0003800000 */
.L_x_17304:
        /* <DEDUP_REMOVED lines=8> */
.L_x_17311:
[----:B------:R-:W-:-:S05]  /*b890*/  F2FP.F16.F32.PACK_AB R2, RZ, R2 ;  /* 0x00000002ff02723e */ /* 0x000fca00000000ff */
[----:B------:R-:W-:Y:S01]  /*b8a0*/  STG.E.U16 desc[UR36][R16.64], R2 ;  /* 0x0000000210007986 */ /* 0x000fe2000c101524 */
[----:B------:R-:W-:Y:S05]  /*b8b0*/  EXIT ;  /* 0x000000000000794d */ /* 0x000fea0003800000 */
.L_x_17310:
        /* <DEDUP_REMOVED lines=8> */
.L_x_17313:
[----:B------:R-:W-:-:S05]  /*b940*/  F2FP.F16.F32.PACK_AB R3, R3, R2 ;  /* 0x000000020303723e */ /* 0x000fca00000000ff */
[----:B------:R-:W-:Y:S01]  /*b950*/  STG.E desc[UR36][R16.64], R3 ;  /* 0x0000000310007986 */ /* 0x000fe2000c101924 */
[----:B------:R-:W-:Y:S05]  /*b960*/  EXIT ;  /* 0x000000000000794d */ /* 0x000fea0003800000 */
.L_x_17312:
[----:B------:R-:W-:-:S06]  /*b970*/  FMUL.FTZ R2, R2, 1 ;  /* 0x3f80000002027820 */ /* 0x000fcc0000410000 */
[----:B------:R-:W0:Y:S02]  /*b980*/  F2F.F64.F32 R2, R2 ;  /* 0x0000000200027310 */ /* 0x000e240000201800 */
[----:B0-----:R-:W-:Y:S01]  /*b990*/  STG.E.64 desc[UR36][R16.64], R2 ;  /* 0x0000000210007986 */ /* 0x001fe2000c101b24 */
[----:B------:R-:W-:Y:S05]  /*b9a0*/  EXIT ;  /* 0x000000000000794d */ /* 0x000fea0003800000 */
.L_x_17303:
        /* <DEDUP_REMOVED lines=13> */
.L_x_17317:
        /* <DEDUP_REMOVED lines=16> */
.L_x_17320:
[----:B------:R-:W-:-:S04]  /*bb80*/  SHF.R.U32.HI R2, RZ, 0x18, R2 ;  /* 0x00000018ff027819 */ /* 0x000fc80000011602 */
[----:B------:R-:W-:-:S04]  /*bb90*/  LOP3.LUT R2, R3, 0x80, R2, 0xf8, !PT ;  /* 0x0000008003027812 */ /* 0x000fc800078ef802 */
[----:B------:R-:W-:-:S07]  /*bba0*/  PRMT R8, R2, 0x7610, R8 ;  /* 0x0000761002087816 */ /* 0x000fce0000000008 */
.L_x_17319:
[----:B------:R-:W-:Y:S05]  /*bbb0*/  BSYNC.RECONVERGENT B0 ;  /* 0x0000000000007941 */ /* 0x000fea0003800200 */
.L_x_17318:
[----:B------:R-:W-:Y:S01]  /*bbc0*/  STG.E.U8 desc[UR36][R16.64], R8 ;  /* 0x0000000810007986 */ /* 0x000fe2000c101124 */
[----:B------:R-:W-:Y:S05]  /*bbd0*/  EXIT ;  /* 0x000000000000794d */ /* 0x000fea0003800000 */
.L_x_17316:
        /* <DEDUP_REMOVED lines=16> */
.L_x_17323:
[----:B------:R-:W-:-:S04]  /*bce0*/  SHF.R.U32.HI R2, RZ, 0x18, R2 ;  /* 0x00000018ff027819 */ /* 0x000fc80000011602 */
[----:B------:R-:W-:-:S04]  /*bcf0*/  LOP3.LUT R3, R3, 0x80, R2, 0xf8, !PT ;  /* 0x0000008003037812 */ /* 0x000fc800078ef802 */
[----:B------:R-:W-:-:S07]  /*bd00*/  PRMT R8, R3, 0x7610, R8 ;  /* 0x0000761003087816 */ /* 0x000fce0000000008 */
.L_x_17322:
[----:B------:R-:W-:Y:S05]  /*bd10*/  BSYNC.RECONVERGENT B0 ;  /* 0x0000000000007941 */ /* 0x000fea0003800200 */
.L_x_17321:
[----:B------:R-:W-:Y:S01]  /*bd20*/  STG.E.U8 desc[UR36][R16.64], R8 ;  /* 0x0000000810007986 */ /* 0x000fe2000c101124 */
[----:B------:R-:W-:Y:S05]  /*bd30*/  EXIT ;  /* 0x000000000000794d */ /* 0x000fea0003800000 */
.L_x_17315:
        /* <DEDUP_REMOVED lines=21> */
.L_x_17325:
[----:B------:R-:W0:Y:S02]  /*be90*/  F2I.U64.TRUNC R2, R2 ;  /* 0x0000000200027311 */ /* 0x000e24000020d800 */
[----:B0-----:R-:W-:Y:S01]  /*bea0*/  STG.E.64 desc[UR36][R16.64], R2 ;  /* 0x0000000210007986 */ /* 0x001fe2000c101b24 */
[----:B------:R-:W-:Y:S05]  /*beb0*/  EXIT ;  /* 0x000000000000794d */ /* 0x000fea0003800000 */
.L_x_17324:
[----:B------:R-:W0:Y:S02]  /*bec0*/  F2I.FTZ.U32.TRUNC.NTZ R3, R2 ;  /* 0x0000000200037305 */ /* 0x000e24000021f000 */
[----:B0-----:R-:W-:Y:S01]  /*bed0*/  STG.E desc[UR36][R16.64], R3 ;  /* 0x0000000310007986 */ /* 0x001fe2000c101924 */
[----:B------:R-:W-:Y:S05]  /*bee0*/  EXIT ;  /* 0x000000000000794d */ /* 0x000fea0003800000 */
.L_x_17314:
        /* <DEDUP_REMOVED lines=12> */
.L_x_17327:
[----:B------:R-:W-:Y:S01]  /*bfb0*/  FMUL.FTZ R4, R2, 1 ;  /* 0x3f80000002047820 */ /* 0x000fe20000410000 */
[----:B------:R-:W-:-:S05]  /*bfc0*/  FMUL.FTZ R6, R3, 1 ;  /* 0x3f80000003067820 */ /* 0x000fca0000410000 */
[----:B------:R-:W-:Y:S08]  /*bfd0*/  F2F.F64.F32 R4, R4 ;  /* 0x0000000400047310 */ /* 0x000ff00000201800 */
[----:B------:R-:W0:Y:S02]  /*bfe0*/  F2F.F64.F32 R6, R6 ;  /* 0x0000000600067310 */ /* 0x000e240000201800 */
[----:B0-----:R-:W-:Y:S01]  /*bff0*/  STG.E.128 desc[UR36][R16.64], R4 ;  /* 0x0000000410007986 */ /* 0x001fe2000c101d24 */
[----:B------:R-:W-:Y:S05]  /*c000*/  EXIT ;  /* 0x000000000000794d */ /* 0x000fea0003800000 */
.L_x_17326:
[----:B------:R-:W-:-:S09]  /*c010*/  UISETP.NE.AND UP0, UPT, UR4, 0xf, UPT ;  /* 0x0000000f0400788c */ /* 0x000fd2000bf05270 */
[----:B------:R-:W-:Y:S05]  /*c020*/  BRA.U !UP0, `(.L_x_17328) ;  /* 0x0000000108e07547 */ /* 0x000fea000b800000 */
[----:B------:R-:W-:-:S09]  /*c030*/  UISETP.NE.AND UP0, UPT, UR4, 0x17, UPT ;  /* 0x000000170400788c */ /* 0x000fd2000bf05270 */
[----:B------:R-:W-:Y:S05]  /*c040*/  BRA.U !UP0, `(.L_x_17329) ;  /* 0x00000001088c7547 */ /* 0x000fea000b800000 */
[----:B------:R-:W-:-:S09]  /*c050*/  UISETP.NE.AND UP0, UPT, UR4, 0x18, UPT ;  /* 0x000000180400788c */ /* 0x000fd2000bf05270 */
[----:B------:R-:W-:Y:S05]  /*c060*/  BRA.U !UP0, `(.L_x_17330) ;  /* 0x0000000108447547 */ /* 0x000fea000b800000 */
.L_x_17307:
        /* <DEDUP_REMOVED lines=16> */
.L_x_17331:
[----:B------:R-:W-:Y:S05]  /*c170*/  EXIT ;  /* 0x000000000000794d */ /* 0x000fea0003800000 */
.L_x_17330:
        /* <DEDUP_REMOVED lines=12> */
.L_x_17333:
[----:B------:R-:W-:Y:S05]  /*c240*/  BSYNC.RECONVERGENT B0 ;  /* 0x0000000000007941 */ /* 0x000fea0003800200 */
.L_x_17332:
[----:B------:R-:W-:-:S05]  /*c250*/  LOP3.LUT R3, R0, 0x80, R5, 0xf8, !PT ;  /* 0x0000008000037812 */ /* 0x000fca00078ef805 */
[----:B------:R-:W-:Y:S01]  /*c260*/  STG.E.U8 desc[UR36][R16.64], R3 ;  /* 0x0000000310007986 */ /* 0x000fe2000c101124 */
[----:B------:R-:W-:Y:S05]  /*c270*/  EXIT ;  /* 0x000000000000794d */ /* 0x000fea0003800000 */
.L_x_17329:
        /* <DEDUP_REMOVED lines=11> */
.L_x_17335:
[----:B------:R-:W-:Y:S01]  /*c330*/  HFMA2 R0, -RZ, RZ, 0, 7.569789886474609375e-06 ;  /* 0x0000007fff007431 */ /* 0x000fe200000001ff */
[----:B------:R-:W-:-:S04]  /*c340*/  ISETP.GT.U32.AND P0, PT, R4, 0x7f800000, PT ;  /* 0x7f8000000400780c */ /* 0x000fc80003f04070 */
[----:B------:R-:W-:-:S09]  /*c350*/  SEL R0, R0, 0x7c, P0 ;  /* 0x0000007c00007807 */ /* 0x000fd20000000000 */
.L_x_17336:
[----:B------:R-:W-:Y:S05]  /*c360*/  BSYNC.RECONVERGENT B0 ;  /* 0x0000000000007941 */ /* 0x000fea0003800200 */
.L_x_17334:
[----:B------:R-:W-:-:S04]  /*c370*/  SHF.R.U32.HI R3, RZ, 0x18, R2 ;  /* 0x00000018ff037819 */ /* 0x000fc80000011602 */
[----:B------:R-:W-:-:S05]  /*c380*/  LOP3.LUT R3, R0, 0x80, R3, 0xf8, !PT ;  /* 0x0000008000037812 */ /* 0x000fca00078ef803 */
[----:B------:R-:W-:Y:S01]  /*c390*/  STG.E.U8 desc[UR36][R16.64], R3 ;  /* 0x0000000310007986 */ /* 0x000fe2000c101124 */
[----:B------:R-:W-:Y:S05]  /*c3a0*/  EXIT ;  /* 0x000000000000794d */ /* 0x000fea0003800000 */
.L_x_17328:
[----:B------:R-:W-:-:S05]  /*c3b0*/  F2FP.BF16.F32.PACK_AB R2, RZ, R2 ;  /* 0x00000002ff02723e */ /* 0x000fca00000010ff */
[----:B------:R-:W-:Y:S01]  /*c3c0*/  STG.E.U16 desc[UR36][R16.64], R2 ;  /* 0x0000000210007986 */ /* 0x000fe2000c101524 */
[----:B------:R-:W-:Y:S05]  /*c3d0*/  EXIT ;  /* 0x000000000000794d */ /* 0x000fea0003800000 */
.L_x_17337:
        /* <DEDUP_REMOVED lines=10> */
.L_x_19549:


//--------------------- .text._ZN2at6native27unrolled_elementwise_kernelINS0_13BUnaryFunctorIN3c107complexIfEES5_S5_NS0_15binary_internal10MulFunctorIS5_EEEESt5arrayIPcLm2EELi4E23TrivialOffsetCalculatorILi1EjESE_NS0_6memory12LoadWithCastILi1EEENSF_13StoreWithCastILi1EEEEEviT_T0_T2_T3_T4_T5_ --------------------------
	.section	.text._ZN2at6native27unrolled_elementwise_kernelINS0_13BUnaryFunctorIN3c107complexIfEES5_S5_NS0_15binary_internal10MulFunctorIS5_EEEESt5arrayIPcLm2EELi4E23TrivialOffsetCalculatorILi1EjESE_NS0_6memory12LoadWithCastILi1EEENSF_13StoreWithCastILi1EEEEEviT_T0_T2_T3_T4_T5_,"ax",@progbits
	.align	128
        .global         _ZN2at6native27unrolled_elementwise_kernelINS0_13BUnaryFunctorIN3c107complexIfEES5_S5_NS0_15binary_internal10MulFunctorIS5_EEEESt5arrayIPcLm2EELi4E23TrivialOffsetCalculatorILi1EjESE_NS0_6memory12LoadWithCastILi1EEENSF_13StoreWithCastILi1EEEEEviT_T0_T2_T3_T4_T5_
        .type           _ZN2at6native27unrolled_elementwise_kernelINS0_13BUnaryFunctorIN3c107complexIfEES5_S5_NS0_15binary_internal10MulFunctorIS5_EEEESt5arrayIPcLm2EELi4E23TrivialOffsetCalculatorILi1EjESE_NS0_6memory12LoadWithCastILi1EEENSF_13StoreWithCastILi1EEEEEviT_T0_T2_T3_T4_T5_,@function
        .size           _ZN2at6native27unrolled_elementwise_kernelINS0_13BUnaryFunctorIN3c107complexIfEES5_S5_NS0_15binary_internal10MulFunctorIS5_EEEESt5arrayIPcLm2EELi4E23TrivialOffsetCalculatorILi1EjESE_NS0_6memory12LoadWithCastILi1EEENSF_13StoreWithCastILi1EEEEEviT_T0_T2_T3_T4_T5_,(.L_x_19550 - _ZN2at6native27unrolled_elementwise_kernelINS0_13BUnaryFunctorIN3c107complexIfEES5_S5_NS0_15binary_internal10MulFunctorIS5_EEEESt5arrayIPcLm2EELi4E23TrivialOffsetCalculatorILi1EjESE_NS0_6memory12LoadWithCastILi1EEENSF_13StoreWithCastILi1EEEEEviT_T0_T2_T3_T4_T5_)
        .other          _ZN2at6native27unrolled_elementwise_kernelINS0_13BUnaryFunctorIN3c107complexIfEES5_S5_NS0_15binary_internal10MulFunctorIS5_EEEESt5arrayIPcLm2EELi4E23TrivialOffsetCalculatorILi1EjESE_NS0_6memory12LoadWithCastILi1EEENSF_13StoreWithCastILi1EEEEEviT_T0_T2_T3_T4_T5_,@"STO_CUDA_ENTRY STV_DEFAULT"
_ZN2at6native27unrolled_elementwise_kernelINS0_13BUnaryFunctorIN3c107complexIfEES5_S5_NS0_15binary_internal10MulFunctorIS5_EEEESt5arrayIPcLm2EELi4E23TrivialOffsetCalculatorILi1EjESE_NS0_6memory12LoadWithCastILi1EEENSF_13StoreWithCastILi1EEEEEviT_T0_T2_T3_T4_T5_:
.text._ZN2at6native27unrolled_elementwise_kernelINS0_13BUnaryFunctorIN3c107complexIfEES5_S5_NS0_15binary_internal10MulFunctorIS5_EEEESt5arrayIPcLm2EELi4E23TrivialOffsetCalculatorILi1EjESE_NS0_6memory12LoadWithCastILi1EEENSF_13StoreWithCastILi1EEEEEviT_T0_T2_T3_T4_T5_:
        /* <DEDUP_REMOVED lines=34> */
.L_x_17344:
[----:B------:R-:W2:Y:S01]  /*0220*/  LDG.E.U8 R2, desc[UR36][R2.64] ;  /* 0x0000002402027981 */ /* 0x000ea2000c1e1100 */
[----:B------:R-:W-:Y:S01]  /*0230*/  IMAD.MOV.U32 R23, RZ, RZ, RZ ;  /* 0x000000ffff177224 */ /* 0x000fe200078e00ff */
[----:B--2---:R-:W-:Y:S01]  /*0240*/  I2FP.F32.U32 R22, R2 ;  /* 0x0000000200167245 */ /* 0x004fe20000201000 */
[----:B------:R-:W-:Y:S06]  /*0250*/  BRA `(.L_x_17346) ;  /* 0x0000000c006c7947 */ /* 0x000fec0003800000 */
.L_x_17343:
        /* <DEDUP_REMOVED lines=10> */
.L_x_17348:
[----:B------:R-:W2:Y:S01]  /*0300*/  LDG.E R2, desc[UR36][R2.64] ;  /* 0x0000002402027981 */ /* 0x000ea2000c1e1900 */
[----:B------:R-:W-:Y:S01]  /*0310*/  IMAD.MOV.U32 R23, RZ, RZ, RZ ;  /* 0x000000ffff177224 */ /* 0x000fe200078e00ff */
[----:B--2---:R-:W-:Y:S01]  /*0320*/  I2FP.F32.S32 R22, R2 ;  /* 0x0000000200167245 */ /* 0x004fe20000201400 */
[----:B------:R-:W-:Y:S06]  /*0330*/  BRA `(.L_x_17346) ;  /* 0x0000000c00347947 */ /* 0x000fec0003800000 */
.L_x_17347:
[----:B------:R-:W2:Y:S01]  /*0340*/  LDG.E.U16 R2, desc[UR36][R2.64] ;  /* 0x0000002402027981 */ /* 0x000ea2000c1e1500 */
[----:B------:R-:W-:Y:S01]  /*0350*/  IMAD.MOV.U32 R23, RZ, RZ, RZ ;  /* 0x000000ffff177224 */ /* 0x000fe200078e00ff */
[----:B--2---:R2:W3:Y:S01]  /*0360*/  I2F.S16 R22, R2 ;  /* 0x0000000200167306 */ /* 0x0044e20000101400 */
[----:B------:R-:W-:Y:S05]  /*0370*/  BRA `(.L_x_17346) ;  /* 0x0000000c00247947 */ /* 0x000fea0003800000 */
.L_x_17342:
        /* <DEDUP_REMOVED lines=9> */
.L_x_17350:
[----:B------:R-:W2:Y:S01]  /*0410*/  LDG.E.U16 R2, desc[UR36][R2.64] ;  /* 0x0000002402027981 */ /* 0x000ea2000c1e1500 */
[----:B------:R-:W-:Y:S02]  /*0420*/  IMAD.MOV.U32 R23, RZ, RZ, RZ ;  /* 0x000000ffff177224 */ /* 0x000fe400078e00ff */
[----:B--2---:R-:W-:Y:S01]  /*0430*/  HADD2.F32 R22, -RZ, R2.H0_H0 ;  /* 0x20000002ff167230 */ /* 0x004fe20000004100 */
[----:B------:R-:W-:Y:S06]  /*0440*/  BRA `(.L_x_17346) ;  /* 0x0000000800f07947 */ /* 0x000fec0003800000 */
.L_x_17349:
        /* <DEDUP_REMOVED lines=8> */
.L_x_17352:
[----:B------:R-:W2:Y:S02]  /*04d0*/  LDG.E R2, desc[UR36][R2.64] ;  /* 0x0000002402027981 */ /* 0x000ea4000c1e1900 */
[--C-:B--2---:R-:W-:Y:S02]  /*04e0*/  HADD2.F32 R22, -RZ, R2.reuse.H0_H0 ;  /* 0x20000002ff167230 */ /* 0x104fe40000004100 */
[----:B------:R-:W-:Y:S01]  /*04f0*/  HADD2.F32 R23, -RZ, R2.H1_H1 ;  /* 0x30000002ff177230 */ /* 0x000fe20000004100 */
[----:B------:R-:W-:Y:S06]  /*0500*/  BRA `(.L_x_17346) ;  /* 0x0000000800c07947 */ /* 0x000fec0003800000 */
.L_x_17351:
        /* <DEDUP_REMOVED lines=8> */
.L_x_17341:
        /* <DEDUP_REMOVED lines=13> */
.L_x_17355:
        /* <DEDUP_REMOVED lines=10> */
.L_x_17354:
        /* <DEDUP_REMOVED lines=26> */
.L_x_17357:
[----:B------:R-:W2:Y:S01]  /*08a0*/  LDG.E.U8 R2, desc[UR36][R2.64] ;  /* 0x0000002402027981 */ /* 0x000ea2000c1e1100 */
[----:B------:R-:W-:Y:S02]  /*08b0*/  IMAD.MOV.U32 R23, RZ, RZ, RZ ;  /* 0x000000ffff177224 */ /* 0x000fe400078e00ff */
        /* <DEDUP_REMOVED lines=11> */
.L_x_17356:
[----:B------:R-:W2:Y:S01]  /*0970*/  LDG.E.U16 R2, desc[UR36][R2.64] ;  /* 0x0000002402027981 */ /* 0x000ea2000c1e1500 */
[----:B------:R-:W-:Y:S02]  /*0980*/  IMAD.MOV.U32 R23, RZ, RZ, RZ ;  /* 0x000000ffff177224 */ /* 0x000fe400078e00ff */
[----:B--2---:R-:W-:Y:S01]  /*0990*/  IMAD.U32 R22, R2, 0x10000, RZ ;  /* 0x0001000002167824 */ /* 0x004fe200078e00ff */
[----:B------:R-:W-:Y:S06]  /*09a0*/  BRA `(.L_x_17346) ;  /* 0x0000000400987947 */ /* 0x000fec0003800000 */
.L_x_17353:
        /* <DEDUP_REMOVED lines=12> */
.L_x_17360:
        /* <DEDUP_REMOVED lines=20> */
.L_x_17362:
[----:B------:R-:W-:Y:S05]  /*0bb0*/  BSYNC.RECONVERGENT B0 ;  /* 0x0000000000007941 */ /* 0x000fea0003800200 */
.L_x_17361:
[----:B------:R-:W-:Y:S01]  /*0bc0*/  IMAD.SHL.U32 R0, R0, 0x100000, RZ ;  /* 0x0010000000007824 */ /* 0x000fe200078e00ff */
[----:B------:R-:W-:-:S04]  /*0bd0*/  LEA R2, R2, 0x3b800000, 0x17 ;  /* 0x3b80000002027811 */ /* 0x000fc800078eb8ff */
[----:B------:R-:W-:Y:S01]  /*0be0*/  LOP3.LUT R22, R2, R0, R7, 0xfe, !PT ;  /* 0x0000000002167212 */ /* 0x000fe200078efe07 */
[----:B------:R-:W-:Y:S06]  /*0bf0*/  BRA `(.L_x_17346) ;  /* 0x0000000400047947 */ /* 0x000fec0003800000 */
.L_x_17359:
        /* <DEDUP_REMOVED lines=20> */
.L_x_17364:
[----:B------:R-:W-:Y:S05]  /*0d40*/  BSYNC.RECONVERGENT B0 ;  /* 0x0000000000007941 */ /* 0x000fea0003800200 */
.L_x_17363:
[----:B------:R-:W-:Y:S01]  /*0d50*/  IMAD.SHL.U32 R0, R0, 0x200000, RZ ;  /* 0x0020000000007824 */ /* 0x000fe200078e00ff */
[----:B------:R-:W-:-:S04]  /*0d60*/  LEA R2, R2, 0x37800000, 0x17 ;  /* 0x3780000002027811 */ /* 0x000fc800078eb8ff */
[----:B------:R-:W-:Y:S01]  /*0d70*/  LOP3.LUT R22, R2, R0, R7, 0xfe, !PT ;  /* 0x0000000002167212 */ /* 0x000fe200078efe07 */
[----:B------:R-:W-:Y:S06]  /*0d80*/  BRA `(.L_x_17346) ;  /* 0x0000000000a07947 */ /* 0x000fec0003800000 */
.L_x_17358:
[----:B------:R-:W-:-:S09]  /*0d90*/  UISETP.NE.AND UP0, UPT, UR4, 0x1c, UPT ;  /* 0x0000001c0400788c */ /* 0x000fd2000bf05270 */
[----:B------:R-:W-:Y:S05]  /*0da0*/  BRA.U !UP0, `(.L_x_17365) ;  /* 0x00000001088c7547 */ /* 0x000fea000b800000 */
[----:B------:R-:W-:-:S09]  /*0db0*/  UISETP.NE.AND UP0, UPT, UR4, 0x1d, UPT ;  /* 0x0000001d0400788c */ /* 0x000fd2000bf05270 */
[----:B------:R-:W-:Y:S05]  /*0dc0*/  BRA.U !UP0, `(.L_x_17366) ;  /* 0x0000000108747547 */ /* 0x000fea000b800000 */
[----:B------:R-:W-:-:S09]  /*0dd0*/  UISETP.NE.AND UP0, UPT, UR4, 0x2c, UPT ;  /* 0x0000002c0400788c */ /* 0x000fd2000bf05270 */
[----:B------:R-:W-:Y:S05]  /*0de0*/  BRA.U !UP0, `(.L_x_17367) ;  /* 0x0000000108487547 */ /* 0x000fea000b800000 */
.L_x_17345:
        /* <DEDUP_REMOVED lines=16> */
.L_x_17368:
[----:B------:R-:W-:Y:S01]  /*0ef0*/  CS2R R22, SRZ ;  /* 0x0000000000167805 */ /* 0x000fe2000001ff00 */
[----:B------:R-:W-:Y:S06]  /*0f00*/  BRA `(.L_x_17346) ;  /* 0x0000000000407947 */ /* 0x000fec0003800000 */
.L_x_17367:
        /* <DEDUP_REMOVED lines=9> */
.L_x_17366:
[----:B------:R-:W2:Y:S01]  /*0fa0*/  LDG.E.64 R2, desc[UR36][R2.64] ;  /* 0x0000002402027981 */ /* 0x000ea2000c1e1b00 */
[----:B------:R-:W-:Y:S01]  /*0fb0*/  IMAD.MOV.U32 R23, RZ, RZ, RZ ;  /* 0x000000ffff177224 */ /* 0x000fe200078e00ff */
[----:B--2---:R0:W1:Y:S01]  /*0fc0*/  I2F.U64 R22, R2 ;  /* 0x0000000200167312 */ /* 0x0040620000301000 */
[----:B------:R-:W-:Y:S05]  /*0fd0*/  BRA `(.L_x_17346) ;  /* 0x00000000000c7947 */ /* 0x000fea0003800000 */
.L_x_17365:
[----:B------:R-:W2:Y:S01]  /*0fe0*/  LDG.E R2, desc[UR36][R2.64] ;  /* 0x0000002402027981 */ /* 0x000ea2000c1e1900 */
[----:B------:R-:W-:Y:S01]  /*0ff0*/  IMAD.MOV.U32 R23, RZ, RZ, RZ ;  /* 0x000000ffff177224 */ /* 0x000fe200078e00ff */
[----:B--2---:R-:W-:-:S07]  /*1000*/  I2FP.F32.U32 R22, R2 ;  /* 0x0000000200167245 */ /* 0x004fce0000201000 */
.L_x_17346:
[----:B------:R-:W-:Y:S05]  /*1010*/  BSYNC.RECONVERGENT B6 ;  /* 0x0000000000067941 */ /* 0x000fea0003800200 */
.L_x_17340:
[----:B------:R-:W-:-:S07]  /*1020*/  VIADD R24, R28, 0x80 ;  /* 0x000000801c187836 */ /* 0x000fce0000000000 */
.L_x_17339:
[----:B------:R-:W-:Y:S05]  /*1030*/  BSYNC.RECONVERGENT B7 ;  /* 0x0000000000077941 */ /* 0x000fea0003800200 */
.L_x_17338:
        /* <DEDUP_REMOVED lines=26> */
.L_x_17375:
[----:B------:R-:W2:Y:S01]  /*11e0*/  LDG.E.U8 R2, desc[UR36][R2.64] ;  /* 0x0000002402027981 */ /* 0x000ea2000c1e1100 */
[----:B------:R-:W-:Y:S01]  /*11f0*/  IMAD.MOV.U32 R17, RZ, RZ, RZ ;  /* 0x000000ffff117224 */ /* 0x000fe200078e00ff */
[----:B--2---:R-:W-:Y:S01]  /*1200*/  I2FP.F32.U32 R16, R2 ;  /* 0x0000000200107245 */ /* 0x004fe20000201000 */
[----:B------:R-:W-:Y:S06]  /*1210*/  BRA `(.L_x_17377) ;  /* 0x0000000c006c7947 */ /* 0x000fec0003800000 */
.L_x_17374:
        /* <DEDUP_REMOVED lines=10> */
.L_x_17379:
[----:B------:R-:W2:Y:S01]  /*12c0*/  LDG.E R2, desc[UR36][R2.64] ;  /* 0x0000002402027981 */ /* 0x000ea2000c1e1900 */
[----:B------:R-:W-:Y:S01]  /*12d0*/  IMAD.MOV.U32 R17, RZ, RZ, RZ ;  /* 0x000000ffff117224 */ /* 0x000fe200078e00ff */
[----:B--2---:R-:W-:Y:S01]  /*12e0*/  I2FP.F32.S32 R16, R2 ;  /* 0x0000000200107245 */ /* 0x004fe20000201400 */
[----:B------:R-:W-:Y:S06]  /*12f0*/  BRA `(.L_x_17377) ;  /* 0x0000000c00347947 */ /* 0x000fec0003800000 */
.L_x_17378:
[----:B------:R-:W2:Y:S01]  /*1300*/  LDG.E.U16 R2, desc[UR36][R2.64] ;  /* 0x0000002402027981 */ /* 0x000ea2000c1e1500 */
[----:B------:R-:W-:Y:S01]  /*1310*/  IMAD.MOV.U32 R17, RZ, RZ, RZ ;  /* 0x000000ffff117224 */ /* 0x000fe200078e00ff */
[----:B--2---:R0:W2:Y:S01]  /*1320*/  I2F.S16 R16, R2 ;  /* 0x0000000200107306 */ /* 0x0040a20000101400 */
[----:B------:R-:W-:Y:S05]  /*1330*/  BRA `(.L_x_17377) ;  /* 0x0000000c00247947 */ /* 0x000fea0003800000 */
.L_x_17373:
        /* <DEDUP_REMOVED lines=9> */
.L_x_17381:
[----:B------:R-:W2:Y:S01]  /*13d0*/  LDG.E.U16 R2, desc[UR36][R2.64] ;  /* 0x0000002402027981 */ /* 0x000ea2000c1e1500 */
[----:B------:R-:W-:Y:S02]  /*13e0*/  IMAD.MOV.U32 R17, RZ, RZ, RZ ;  /* 0x000000ffff117224 */ /* 0x000fe400078e00ff */
[----:B--2---:R-:W-:Y:S01]  /*13f0*/  HADD2.F32 R16, -RZ, R2.H0_H0 ;  /* 0x20000002ff107230 */ /* 0x004fe20000004100 */
[----:B------:R-:W-:Y:S06]  /*1400*/  BRA `(.L_x_17377) ;  /* 0x0000000800f07947 */ /* 0x000fec0003800000 */
.L_x_17380:
        /* <DEDUP_REMOVED lines=8> */
.L_x_17383:
[----:B------:R-:W2:Y:S02]  /*1490*/  LDG.E R2, desc[UR36][R2.64] ;  /* 0x0000002402027981 */ /* 0x000ea4000c1e1900 */
[--C-:B--2---:R-:W-:Y:S02]  /*14a0*/  HADD2.F32 R16, -RZ, R2.reuse.H0_H0 ;  /* 0x20000002ff107230 */ /* 0x104fe40000004100 */
[----:B------:R-:W-:Y:S01]  /*14b0*/  HADD2.F32 R17, -RZ, R2.H1_H1 ;  /* 0x30000002ff117230 */ /* 0x000fe20000004100 */
[----:B------:R-:W-:Y:S06]  /*14c0*/  BRA `(.L_x_17377) ;  /* 0x0000000800c07947 */ /* 0x000fec0003800000 */
.L_x_17382:
        /* <DEDUP_REMOVED lines=8> */
.L_x_17372:
        /* <DEDUP_REMOVED lines=13> */
.L_x_17386:
        /* <DEDUP_REMOVED lines=10> */
.L_x_17385:
        /* <DEDUP_REMOVED lines=26> */
.L_x_17388:
[----:B------:R-:W2:Y:S01]  /*1860*/  LDG.E.U8 R2, desc[UR36][R2.64] ;  /* 0x0000002402027981 */ /* 0x000ea2000c1e1100 */
[----:B------:R-:W-:Y:S02]  /*1870*/  IMAD.MOV.U32 R17, RZ, RZ, RZ ;  /* 0x000000ffff117224 */ /* 0x000fe400078e00ff */
        /* <DEDUP_REMOVED lines=11> */
.L_x_17387:
[----:B------:R-:W2:Y:S01]  /*1930*/  LDG.E.U16 R2, desc[UR36][R2.64] ;  /* 0x0000002402027981 */ /* 0x000ea2000c1e1500 */
[----:B------:R-:W-:Y:S02]  /*1940*/  IMAD.MOV.U32 R17, RZ, RZ, RZ ;  /* 0x000000ffff117224 */ /* 0x000fe400078e00ff */
[----:B--2---:R-:W-:Y:S01]  /*1950*/  IMAD.U32 R16, R2, 0x10000, RZ ;  /* 0x0001000002107824 */ /* 0x004fe200078e00ff */
[----:B------:R-:W-:Y:S06]  /*1960*/  BRA `(.L_x_17377) ;  /* 0x0000000400987947 */ /* 0x000fec0003800000 */
.L_x_17384:
        /* <DEDUP_REMOVED lines=12> */
.L_x_17391:
        /* <DEDUP_REMOVED lines=20> */
.L_x_17393:
[----:B------:R-:W-:Y:S05]  /*1b70*/  BSYNC.RECONVERGENT B0 ;  /* 0x0000000000007941 */ /* 0x000fea0003800200 */
.L_x_17392:
[----:B------:R-:W-:Y:S01]  /*1b80*/  IMAD.SHL.U32 R0, R0, 0x100000, RZ ;  /* 0x0010000000007824 */ /* 0x000fe200078e00ff */
[----:B------:R-:W-:-:S04]  /*1b90*/  LEA R2, R2, 0x3b800000, 0x17 ;  /* 0x3b80000002027811 */ /* 0x000fc800078eb8ff */
[----:B------:R-:W-:Y:S01]  /*1ba0*/  LOP3.LUT R16, R2, R0, R7, 0xfe, !PT ;  /* 0x0000000002107212 */ /* 0x000fe200078efe07 */
[----:B------:R-:W-:Y:S06]  /*1bb0*/  BRA `(.L_x_17377) ;  /* 0x0000000400047947 */ /* 0x000fec0003800000 */
.L_x_17390:
        /* <DEDUP_REMOVED lines=20> */
.L_x_17395:
[----:B------:R-:W-:Y:S05]  /*1d00*/  BSYNC.RECONVERGENT B0 ;  /* 0x0000000000007941 */ /* 0x000fea0003800200 */
.L_x_17394:
[----:B------:R-:W-:Y:S01]  /*1d10*/  IMAD.SHL.U32 R0, R0, 0x200000, RZ ;  /* 0x0020000000007824 */ /* 0x000fe200078e00ff */
[----:B------:R-:W-:-:S04]  /*1d20*/  LEA R2, R2, 0x37800000, 0x17 ;  /* 0x3780000002027811 */ /* 0x000fc800078eb8ff */
[----:B------:R-:W-:Y:S01]  /*1d30*/  LOP3.LUT R16, R2, R0, R7, 0xfe, !PT ;  /* 0x0000000002107212 */ /* 0x000fe200078efe07 */
[----:B------:R-:W-:Y:S06]  /*1d40*/  BRA `(.L_x_17377) ;  /* 0x0000000000a07947 */ /* 0x000fec0003800000 */
.L_x_17389:
        /* <DEDUP_REMOVED lines=15> */
.L_x_17376:
        /* <DEDUP_REMOVED lines=16> */
.L_x_17398:
[----:B------:R-:W-:Y:S01]  /*1f40*/  CS2R R16, SRZ ;  /* 0x0000000000107805 */ /* 0x000fe2000001ff00 */
[----:B------:R-:W-:Y:S06]  /*1f50*/  BRA `(.L_x_17377) ;  /* 0x00000000001c7947 */ /* 0x000fec0003800000 */
.L_x_17397:
[----:B------:R-:W2:Y:S01]  /*1f60*/  LDG.E.64 R2, desc[UR36][R2.64] ;  /* 0x0000002402027981 */ /* 0x000ea2000c1e1b00 */
[----:B------:R-:W-:Y:S01]  /*1f70*/  IMAD.MOV.U32 R17, RZ, RZ, RZ ;  /* 0x000000ffff117224 */ /* 0x000fe200078e00ff */
[----:B--2---:R0:W2:Y:S01]  /*1f80*/  I2F.U64 R16, R2 ;  /* 0x0000000200107312 */ /* 0x0040a20000301000 */
[----:B------:R-:W-:Y:S05]  /*1f90*/  BRA `(.L_x_17377) ;  /* 0x00000000000c7947 */ /* 0x000fea0003800000 */
.L_x_17396:
[----:B------:R-:W2:Y:S01]  /*1fa0*/  LDG.E R2, desc[UR36][R2.64] ;  /* 0x0000002402027981 */ /* 0x000ea2000c1e1900 */
[----:B------:R-:W-:Y:S01]  /*1fb0*/  IMAD.MOV.U32 R17, RZ, RZ, RZ ;  /* 0x000000ffff117224 */ /* 0x000fe200078e00ff */
[----:B--2---:R-:W-:-:S07]  /*1fc0*/  I2FP.F32.U32 R16, R2 ;  /* 0x0000000200107245 */ /* 0x004fce0000201000 */
.L_x_17377:
[----:B------:R-:W-:Y:S05]  /*1fd0*/  BSYNC.RECONVERGENT B6 ;  /* 0x0000000000067941 */ /* 0x000fea0003800200 */
.L_x_17371:
[----:B------:R-:W-:-:S07]  /*1fe0*/  VIADD R24, R24, 0x80 ;  /* 0x0000008018187836 */ /* 0x000fce0000000000 */
.L_x_17370:
[----:B------:R-:W-:Y:S05]  /*1ff0*/  BSYNC.RECONVERGENT B7 ;  /* 0x0000000000077941 */ /* 0x000fea0003800200 */
.L_x_17369:
        /* <DEDUP_REMOVED lines=26> */
.L_x_17405:
[----:B------:R-:W2:Y:S01]  /*21a0*/  LDG.E.U8 R2, desc[UR36][R2.64] ;  /* 0x0000002402027981 */ /* 0x000ea2000c1e1100 */
[----:B------:R-:W-:Y:S01]  /*21b0*/  IMAD.MOV.U32 R19, RZ, RZ, RZ ;  /* 0x000000ffff137224 */ /* 0x000fe200078e00ff */
[----:B--2---:R-:W-:Y:S01]  /*21c0*/  I2FP.F32.U32 R18, R2 ;  /* 0x0000000200127245 */ /* 0x004fe20000201000 */
[----:B------:R-:W-:Y:S06]  /*21d0*/  BRA `(.L_x_17407) ;  /* 0x0000000c006c7947 */ /* 0x000fec0003800000 */
.L_x_17404:
        /* <DEDUP_REMOVED lines=10> */
.L_x_17409:
[----:B------:R-:W2:Y:S01]  /*2280*/  LDG.E R2, desc[UR36][R2.64] ;  /* 0x0000002402027981 */ /* 0x000ea2000c1e1900 */
[----:B------:R-:W-:Y:S01]  /*2290*/  IMAD.MOV.U32 R19, RZ, RZ, RZ ;  /* 0x000000ffff137224 */ /* 0x000fe200078e00ff */
[----:B--2---:R-:W-:Y:S01]  /*22a0*/  I2FP.F32.S32 R18, R2 ;  /* 0x0000000200127245 */ /* 0x004fe20000201400 */
[----:B------:R-:W-:Y:S06]  /*22b0*/  BRA `(.L_x_17407) ;  /* 0x0000000c00347947 */ /* 0x000fec0003800000 */
.L_x_17408:
[----:B------:R-:W2:Y:S01]  /*22c0*/  LDG.E.U16 R2, desc[UR36][R2.64] ;  /* 0x0000002402027981 */ /* 0x000ea2000c1e1500 */
[----:B------:R-:W-:Y:S01]  /*22d0*/  IMAD.MOV.U32 R19, RZ, RZ, RZ ;  /* 0x000000ffff137224 */ /* 0x000fe200078e00ff */
[----:B--2---:R4:W0:Y:S01]  /*22e0*/  I2F.S16 R18, R2 ;  /* 0x0000000200127306 */ /* 0x0048220000101400 */
[----:B------:R-:W-:Y:S05]  /*22f0*/  BRA `(.L_x_17407) ;  /* 0x0000000c00247947 */ /* 0x000fea0003800000 */
.L_x_17403:
        /* <DEDUP_REMOVED lines=9> */
.L_x_17411:
[----:B------:R-:W2:Y:S01]  /*2390*/  LDG.E.U16 R2, desc[UR36][R2.64] ;  /* 0x0000002402027981 */ /* 0x000ea2000c1e1500 */
[----:B------:R-:W-:Y:S02]  /*23a0*/  IMAD.MOV.U32 R19, RZ, RZ, RZ ;  /* 0x000000ffff137224 */ /* 0x000fe400078e00ff */
[----:B--2---:R-:W-:Y:S01]  /*23b0*/  HADD2.F32 R18, -RZ, R2.H0_H0 ;  /* 0x20000002ff127230 */ /* 0x004fe20000004100 */
[----:B------:R-:W-:Y:S06]  /*23c0*/  BRA `(.L_x_17407) ;  /* 0x0000000800f07947 */ /* 0x000fec0003800000 */
.L_x_17410:
        /* <DEDUP_REMOVED lines=8> */
.L_x_17413:
[----:B------:R-:W2:Y:S02]  /*2450*/  LDG.E R2, desc[UR36][R2.64] ;  /* 0x0000002402027981 */ /* 0x000ea4000c1e1900 */
[--C-:B--2---:R-:W-:Y:S02]  /*2460*/  HADD2.F32 R18, -RZ, R2.reuse.H0_H0 ;  /* 0x20000002ff127230 */ /* 0x104fe40000004100 */
[----:B------:R-:W-:Y:S01]  /*2470*/  HADD2.F32 R19, -RZ, R2.H1_H1 ;  /* 0x30000002ff137230 */ /* 0x000fe20000004100 */
[----:B------:R-:W-:Y:S06]  /*2480*/  BRA `(.L_x_17407) ;  /* 0x0000000800c07947 */ /* 0x000fec0003800000 */
.L_x_17412:
        /* <DEDUP_REMOVED lines=8> */
.L_x_17402:
        /* <DEDUP_REMOVED lines=13> */
.L_x_17416:
        /* <DEDUP_REMOVED lines=10> */
.L_x_17415:
        /* <DEDUP_REMOVED lines=26> */
.L_x_17418:
        /* <DEDUP_REMOVED lines=13> */
.L_x_17417:
[----:B------:R-:W2:Y:S01]  /*28f0*/  LDG.E.U16 R2, desc[UR36][R2.64] ;  /* 0x0000002402027981 */ /* 0x000ea2000c1e1500 */
[----:B------:R-:W-:Y:S02]  /*2900*/  IMAD.MOV.U32 R19, RZ, RZ, RZ ;  /* 0x000000ffff137224 */ /* 0x000fe400078e00ff */
[----:B--2---:R-:W-:Y:S01]  /*2910*/  IMAD.U32 R18, R2, 0x10000, RZ ;  /* 0x0001000002127824 */ /* 0x004fe200078e00ff */
[----:B------:R-:W-:Y:S06]  /*2920*/  BRA `(.L_x_17407) ;  /* 0x0000000400987947 */ /* 0x000fec0003800000 */
.L_x_17414:
        /* <DEDUP_REMOVED lines=12> */
.L_x_17421:
        /* <DEDUP_REMOVED lines=20> */
.L_x_17423:
[----:B------:R-:W-:Y:S05]  /*2b30*/  BSYNC.RECONVERGENT B0 ;  /* 0x0000000000007941 */ /* 0x000fea0003800200 */
.L_x_17422:
[----:B------:R-:W-:Y:S01]  /*2b40*/  IMAD.SHL.U32 R0, R0, 0x100000, RZ ;  /* 0x0010000000007824 */ /* 0x000fe200078e00ff */
[----:B------:R-:W-:-:S04]  /*2b50*/  LEA R2, R2, 0x3b800000, 0x17 ;  /* 0x3b80000002027811 */ /* 0x000fc800078eb8ff */
[----:B------:R-:W-:Y:S01]  /*2b60*/  LOP3.LUT R18, R2, R0, R7, 0xfe, !PT ;  /* 0x0000000002127212 */ /* 0x000fe200078efe07 */
[----:B------:R-:W-:Y:S06]  /*2b70*/  BRA `(.L_x_17407) ;  /* 0x0000000400047947 */ /* 0x000fec0003800000 */
.L_x_17420:
        /* <DEDUP_REMOVED lines=20> */
.L_x_17425:
[----:B------:R-:W-:Y:S05]  /*2cc0*/  BSYNC.RECONVERGENT B0 ;  /* 0x0000000000007941 */ /* 0x000fea0003800200 */
.L_x_17424:
[----:B------:R-:W-:Y:S01]  /*2cd0*/  IMAD.SHL.U32 R0, R0, 0x200000, RZ ;  /* 0x0020000000007824 */ /* 0x000fe200078e00ff */
[----:B------:R-:W-:-:S04]  /*2ce0*/  LEA R2, R2, 0x37800000, 0x17 ;  /* 0x3780000002027811 */ /* 0x000fc800078eb8ff */
[----:B------:R-:W-:Y:S01]  /*2cf0*/  LOP3.LUT R18, R2, R0, R7, 0xfe, !PT ;  /* 0x0000000002127212 */ /* 0x000fe200078efe07 */
[----:B------:R-:W-:Y:S06]  /*2d00*/  BRA `(.L_x_17407) ;  /* 0x0000000000a07947 */ /* 0x000fec0003800000 */
.L_x_17419:
        /* <DEDUP_REMOVED lines=15> */
.L_x_17406:
        /* <DEDUP_REMOVED lines=16> */
.L_x_17428:
[----:B------:R-:W-:Y:S01]  /*2f00*/  CS2R R18, SRZ ;  /* 0x0000000000127805 */ /* 0x000fe2000001ff00 */
[----:B------:R-:W-:Y:S06]  /*2f10*/  BRA `(.L_x_17407) ;  /* 0x00000000001c7947 */ /* 0x000fec0003800000 */
.L_x_17427:
[----:B------:R-:W2:Y:S01]  /*2f20*/  LDG.E.64 R2, desc[UR36][R2.64] ;  /* 0x0000002402027981 */ /* 0x000ea2000c1e1b00 */
[----:B------:R-:W-:Y:S01]  /*2f30*/  IMAD.MOV.U32 R19, RZ, RZ, RZ ;  /* 0x000000ffff137224 */ /* 0x000fe200078e00ff */
[----:B--2---:R0:W2:Y:S01]  /*2f40*/  I2F.U64 R18, R2 ;  /* 0x0000000200127312 */ /* 0x0040a20000301000 */
[----:B------:R-:W-:Y:S05]  /*2f50*/  BRA `(.L_x_17407) ;  /* 0x00000000000c7947 */ /* 0x000fea0003800000 */
.L_x_17426:
[----:B------:R-:W2:Y:S01]  /*2f60*/  LDG.E R2, desc[UR36][R2.64] ;  /* 0x0000002402027981 */ /* 0x000ea2000c1e1900 */
[----:B------:R-:W-:Y:S01]  /*2f70*/  IMAD.MOV.U32 R19, RZ, RZ, RZ ;  /* 0x000000ffff137224 */ /* 0x000fe200078e00ff */
[----:B--2---:R-:W-:-:S07]  /*2f80*/  I2FP.F32.U32 R18, R2 ;  /* 0x0000000200127245 */ /* 0x004fce0000201000 */
.L_x_17407:
[----:B------:R-:W-:Y:S05]  /*2f90*/  BSYNC.RECONVERGENT B6 ;  /* 0x0000000000067941 */ /* 0x000fea0003800200 */
.L_x_17401:
[----:B------:R-:W-:-:S07]  /*2fa0*/  VIADD R24, R24, 0x80 ;  /* 0x0000008018187836 */ /* 0x000fce0000000000 */
.L_x_17400:
[----:B------:R-:W-:Y:S05]  /*2fb0*/  BSYNC.RECONVERGENT B7 ;  /* 0x0000000000077941 */ /* 0x000fea0003800200 */
.L_x_17399:
        /* <DEDUP_REMOVED lines=24> */
.L_x_17434:
[----:B------:R-:W2:Y:S02]  /*3140*/  LDG.E.U8 R2, desc[UR36][R2.64] ;  /* 0x0000002402027981 */ /* 0x000ea4000c1e1100 */
[----:B--2---:R-:W-:Y:S01]  /*3150*/  I2FP.F32.U32 R26, R2 ;  /* 0x00000002001a7245 */ /* 0x004fe20000201000 */
[----:B------:R-:W-:Y:S06]  /*3160*/  BRA `(.L_x_17430) ;  /* 0x0000000c00347947 */ /* 0x000fec0003800000 */
.L_x_17433:
        /* <DEDUP_REMOVED lines=9> */
.L_x_17437:
[----:B------:R-:W2:Y:S02]  /*3200*/  LDG.E R2, desc[UR36][R2.64] ;  /* 0x0000002402027981 */ /* 0x000ea4000c1e1900 */
[----:B--2---:R-:W-:Y:S01]  /*3210*/  I2FP.F32.S32 R26, R2 ;  /* 0x00000002001a7245 */ /* 0x004fe20000201400 */
[----:B------:R-:W-:Y:S06]  /*3220*/  BRA `(.L_x_17430) ;  /* 0x0000000c00047947 */ /* 0x000fec0003800000 */
.L_x_17436:
[----:B------:R-:W2:Y:S02]  /*3230*/  LDG.E.U16 R2, desc[UR36][R2.64] ;  /* 0x0000002402027981 */ /* 0x000ea4000c1e1500 */
[----:B--2---:R0:W2:Y:S01]  /*3240*/  I2F.S16 R26, R2 ;  /* 0x00000002001a7306 */ /* 0x0040a20000101400 */
[----:B------:R-:W-:Y:S05]  /*3250*/  BRA `(.L_x_17430) ;  /* 0x0000000800f87947 */ /* 0x000fea0003800000 */
.L_x_17432:
        /* <DEDUP_REMOVED lines=8> */
.L_x_17439:
[----:B------:R-:W2:Y:S02]  /*32e0*/  LDG.E.U16 R2, desc[UR36][R2.64] ;  /* 0x0000002402027981 */ /* 0x000ea4000c1e1500 */
[----:B--2---:R-:W-:Y:S01]  /*32f0*/  HADD2.F32 R26, -RZ, R2.H0_H0 ;  /* 0x20000002ff1a7230 */ /* 0x004fe20000004100 */
[----:B------:R-:W-:Y:S06]  /*3300*/  BRA `(.L_x_17430) ;  /* 0x0000000800cc7947 */ /* 0x000fec0003800000 */
.L_x_17438:
        /* <DEDUP_REMOVED lines=8> */
.L_x_17441:
[----:B------:R-:W2:Y:S02]  /*3390*/  LDG.E R2, desc[UR36][R2.64] ;  /* 0x0000002402027981 */ /* 0x000ea4000c1e1900 */
[--C-:B--2---:R-:W-:Y:S02]  /*33a0*/  HADD2.F32 R26, -RZ, R2.reuse.H0_H0 ;  /* 0x20000002ff1a7230 */ /* 0x104fe40000004100 */
[----:B------:R-:W-:Y:S01]  /*33b0*/  HADD2.F32 R27, -RZ, R2.H1_H1 ;  /* 0x30000002ff1b7230 */ /* 0x000fe20000004100 */
[----:B------:R-:W-:Y:S06]  /*33c0*/  BRA `(.L_x_17430) ;  /* 0x00000008009c7947 */ /* 0x000fec0003800000 */
.L_x_17440:
[----:B------:R-:W2:Y:S01]  /*33d0*/  LDG.E.64 R2, desc[UR36][R2.64] ;  /* 0x0000002402027981 */ /* 0x000ea2000c1e1b00 */
[----:B------:R-:W-:Y:S01]  /*33e0*/  UMOV UR4, 0xf0000000 ;  /* 0xf000000000047882 */ /* 0x000fe20000000000 */
[----:B------:R-:W-:Y:S01]  /*33f0*/  UMOV UR5, 0x380fffff ;  /* 0x380fffff00057882 */ /* 0x000fe20000000000 */
[----:B--2---:R-:W0:Y:S01]  /*3400*/  F2F.F32.F64 R26, R2 ;  /* 0x00000002001a7310 */ /* 0x004e220000301000 */
[----:B------:R-:W-:-:S14]  /*3410*/  DSETP.GEU.AND P0, PT, |R2|, UR4, PT ;  /* 0x0000000402007e2a */ /* 0x000fdc000bf0e200 */
[----:B0-----:R-:W-:Y:S01]  /*3420*/  @!P0 FMUL R26, R26, 1.175494350822287508e-38 ;  /* 0x008000001a1a8820 */ /* 0x001fe20000400000 */
[----:B------:R-:W-:Y:S06]  /*3430*/  BRA `(.L_x_17430) ;  /* 0x0000000800807947 */ /* 0x000fec0003800000 */
.L_x_17431:
        /* <DEDUP_REMOVED lines=12> */
.L_x_17444:
        /* <DEDUP_REMOVED lines=10> */
.L_x_17443:
        /* <DEDUP_REMOVED lines=25> */
.L_x_17446:
        /* <DEDUP_REMOVED lines=12> */
.L_x_17445:
[----:B------:R-:W2:Y:S02]  /*37f0*/  LDG.E.U16 R2, desc[UR36][R2.64] ;  /* 0x0000002402027981 */ /* 0x000ea4000c1e1500 */
[----:B--2---:R-:W-:Y:S01]  /*3800*/  IMAD.U32 R26, R2, 0x10000, RZ ;  /* 0x00010000021a7824 */ /* 0x004fe200078e00ff */
[----:B------:R-:W-:Y:S06]  /*3810*/  BRA `(.L_x_17430) ;  /* 0x0000000400887947 */ /* 0x000fec0003800000 */
.L_x_17442:
        /* <DEDUP_REMOVED lines=11> */
.L_x_17449:
        /* <DEDUP_REMOVED lines=20> */
.L_x_17451:
[----:B------:R-:W-:Y:S05]  /*3a10*/  BSYNC.RECONVERGENT B0 ;  /* 0x0000000000007941 */ /* 0x000fea0003800200 */
.L_x_17450:
[----:B------:R-:W-:Y:S01]  /*3a20*/  IMAD.SHL.U32 R0, R0, 0x100000, RZ ;  /* 0x0010000000007824 */ /* 0x000fe200078e00ff */
[----:B------:R-:W-:-:S04]  /*3a30*/  LEA R2, R2, 0x3b800000, 0x17 ;  /* 0x3b80000002027811 */ /* 0x000fc800078eb8ff */
[----:B------:R-:W-:Y:S01]  /*3a40*/  LOP3.LUT R26, R2, R0, R7, 0xfe, !PT ;  /* 0x00000000021a7212 */ /* 0x000fe200078efe07 */
[----:B------:R-:W-:Y:S06]  /*3a50*/  BRA `(.L_x_17430) ;  /* 0x0000000000f87947 */ /* 0x000fec0003800000 */
.L_x_17448:
        /* <DEDUP_REMOVED lines=20> */
.L_x_17453:
[----:B------:R-:W-:Y:S05]  /*3ba0*/  BSYNC.RECONVERGENT B0 ;  /* 0x0000000000007941 */ /* 0x000fea0003800200 */
.L_x_17452:
[----:B------:R-:W-:Y:S01]  /*3bb0*/  IMAD.SHL.U32 R0, R0, 0x200000, RZ ;  /* 0x0020000000007824 */ /* 0x000fe200078e00ff */
[----:B------:R-:W-:-:S04]  /*3bc0*/  LEA R2, R2, 0x37800000, 0x17 ;  /* 0x3780000002027811 */ /* 0x000fc800078eb8ff */
[----:B------:R-:W-:Y:S01]  /*3bd0*/  LOP3.LUT R26, R2, R0, R7, 0xfe, !PT ;  /* 0x00000000021a7212 */ /* 0x000fe200078efe07 */
[----:B------:R-:W-:Y:S06]  /*3be0*/  BRA `(.L_x_17430) ;  /* 0x0000000000947947 */ /* 0x000fec0003800000 */
.L_x_17447:
        /* <DEDUP_REMOVED lines=14> */
.L_x_17435:
        /* <DEDUP_REMOVED lines=16> */
.L_x_17456:
[----:B------:R-:W-:Y:S01]  /*3dd0*/  IMAD.MOV.U32 R26, RZ, RZ, RZ ;  /* 0x000000ffff1a7224 */ /* 0x000fe200078e00ff */
[----:B------:R-:W-:Y:S06]  /*3de0*/  BRA `(.L_x_17430) ;  /* 0x0000000000147947 */ /* 0x000fec0003800000 */
.L_x_17455:
[----:B------:R-:W2:Y:S02]  /*3df0*/  LDG.E.64 R2, desc[UR36][R2.64] ;  /* 0x0000002402027981 */ /* 0x000ea4000c1e1b00 */
[----:B--2---:R0:W2:Y:S01]  /*3e00*/  I2F.U64 R26, R2 ;  /* 0x00000002001a7312 */ /* 0x0040a20000301000 */
[----:B------:R-:W-:Y:S05]  /*3e10*/  BRA `(.L_x_17430) ;  /* 0x0000000000087947 */ /* 0x000fea0003800000 */
.L_x_17454:
[----:B------:R-:W2:Y:S02]  /*3e20*/  LDG.E R2, desc[UR36][R2.64] ;  /* 0x0000002402027981 */ /* 0x000ea4000c1e1900 */
[----:B--2---:R-:W-:-:S07]  /*3e30*/  I2FP.F32.U32 R26, R2 ;  /* 0x00000002001a7245 */ /* 0x004fce0000201000 */
.L_x_17430:
[----:B------:R-:W-:Y:S05]  /*3e40*/  BSYNC.RECONVERGENT B6 ;  /* 0x0000000000067941 */ /* 0x000fea0003800200 */
.L_x_17429:
[C---:B------:R-:W-:Y:S01]  /*3e50*/  VIADD R0, R28.reuse, 0x100 ;  /* 0x000001001c007836 */ /* 0x040fe20000000000 */
[CC--:B------:R-:W-:Y:S01]  /*3e60*/  ISETP.GE.AND P0, PT, R28.reuse, R25.reuse, PT ;  /* 0x000000191c00720c */ /* 0x0c0fe20003f06270 */
[----:B------:R-:W-:Y:S01]  /*3e70*/  VIADD R29, R28, 0x80 ;  /* 0x000000801c1d7836 */ /* 0x000fe20000000000 */
[----:B------:R-:W1:Y:S01]  /*3e80*/  LDC.U8 R12, c[0x0][0x3b4] ;  /* 0x0000ed00ff0c7b82 */ /* 0x000e620000000000 */
[----:B0-2-4-:R-:W-:Y:S01]  /*3e90*/  IMAD.MOV.U32 R2, RZ, RZ, RZ ;  /* 0x000000ffff027224 */ /* 0x015fe200078e00ff */
[-C--:B------:R-:W-:Y:S01]  /*3ea0*/  ISETP.GE.AND P2, PT, R0, R25.reuse, PT ;  /* 0x000000190000720c */ /* 0x080fe20003f46270 */
[----:B------:R-:W-:Y:S01]  /*3eb0*/  VIADD R0, R28, 0x180 ;  /* 0x000001801c007836 */ /* 0x000fe20000000000 */
[-C--:B------:R-:W-:Y:S01]  /*3ec0*/  ISETP.GE.AND P1, PT, R29, R25.reuse, PT ;  /* 0x000000191d00720c */ /* 0x080fe20003f26270 */
[----:B------:R-:W-:Y:S03]  /*3ed0*/  BSSY.RECONVERGENT B6, `(.L_x_17457) ;  /* 0x0000117000067945 */ /* 0x000fe60003800200 */
[----:B------:R-:W-:-:S02]  /*3ee0*/  ISETP.GE.AND P3, PT, R0, R25, PT ;  /* 0x000000190000720c */ /* 0x000fc40003f66270 */
[----:B------:R-:W-:Y:S01]  /*3ef0*/  CS2R R24, SRZ ;  /* 0x0000000000187805 */ /* 0x000fe2000001ff00 */
[----:B------:R-:W0:Y:S08]  /*3f00*/  @!P0 LDC.64 R8, c[0x0][0x390] ;  /* 0x0000e400ff088b82 */ /* 0x000e300000000a00 */
[----:B------:R-:W2:Y:S08]  /*3f10*/  @!P2 LDC.64 R10, c[0x0][0x390] ;  /* 0x0000e400ff0aab82 */ /* 0x000eb00000000a00 */
[----:B------:R-:W4:Y:S08]  /*3f20*/  @!P3 LDC.64 R4, c[0x0][0x390] ;  /* 0x0000e400ff04bb82 */ /* 0x000f300000000a00 */
[----:B------:R-:W4:Y:S01]  /*3f30*/  @!P1 LDC.64 R6, c[0x0][0x390] ;  /* 0x0000e400ff069b82 */ /* 0x000f220000000a00 */
[C---:B0----5:R-:W-:Y:S01]  /*3f40*/  @!P0 FMUL.FTZ R3, R23.reuse, R9 ;  /* 0x0000000917038220 */ /* 0x061fe20000410000 */
[----:B------:R-:W-:-:S03]  /*3f50*/  @!P0 FMUL.FTZ R23, R23, R8 ;  /* 0x0000000817178220 */ /* 0x000fc60000410000 */
[C---:B-1-3--:R-:W-:Y:S01]  /*3f60*/  @!P0 FFMA.FTZ R2, R22.reuse, R8, -R3 ;  /* 0x0000000816028223 */ /* 0x04afe20000010803 */
[----:B------:R-:W-:Y:S02]  /*3f70*/  IMAD.MOV.U32 R3, RZ, RZ, RZ ;  /* 0x000000ffff037224 */ /* 0x000fe400078e00ff */
[----:B------:R-:W-:Y:S01]  /*3f80*/  @!P0 FFMA.FTZ R3, R22, R9, R23 ;  /* 0x0000000916038223 */ /* 0x000fe20000010017 */
[CC--:B--2---:R-:W-:Y:S01]  /*3f90*/  @!P2 FMUL.FTZ R0, R19.reuse, R10.reuse ;  /* 0x0000000a1300a220 */ /* 0x0c4fe20000410000 */
[-C--:B------:R-:W-:Y:S01]  /*3fa0*/  @!P2 FMUL.FTZ R13, R19, R11.reuse ;  /* 0x0000000b130da220 */ /* 0x080fe20000410000 */
[----:B------:R-:W-:Y:S02]  /*3fb0*/  CS2R R22, SRZ ;  /* 0x0000000000167805 */ /* 0x000fe4000001ff00 */
[C---:B------:R-:W-:Y:S01]  /*3fc0*/  @!P2 FFMA.FTZ R25, R18.reuse, R11, R0 ;  /* 0x0000000b1219a223 */ /* 0x040fe20000010000 */
[----:B------:R-:W-:Y:S01]  /*3fd0*/  @!P2 FFMA.FTZ R24, R18, R10, -R13 ;  /* 0x0000000a1218a223 */ /* 0x000fe2000001080d */
[----:B------:R-:W-:Y:S01]  /*3fe0*/  CS2R R18, SRZ ;  /* 0x0000000000127805 */ /* 0x000fe2000001ff00 */
[C---:B----4-:R-:W-:Y:S01]  /*3ff0*/  @!P3 FMUL.FTZ R11, R27.reuse, R5 ;  /* 0x000000051b0bb220 */ /* 0x050fe20000410000 */
[----:B------:R-:W-:-:S02]  /*4000*/  @!P3 FMUL.FTZ R8, R27, R4 ;  /* 0x000000041b08b220 */ /* 0x000fc40000410000 */
[----:B------:R-:W0:Y:S01]  /*4010*/  S2R R27, SR_CTAID.X ;  /* 0x00000000001b7919 */ /* 0x000e220000002500 */
[C---:B------:R-:W-:Y:S01]  /*4020*/  @!P3 FFMA.FTZ R18, R26.reuse, R4, -R11 ;  /* 0x000000041a12b223 */ /* 0x040fe2000001080b */
[----:B------:R-:W-:Y:S01]  /*4030*/  @!P3 FFMA.FTZ R19, R26, R5, R8 ;  /* 0x000000051a13b223 */ /* 0x000fe20000010008 */
[C---:B------:R-:W-:Y:S01]  /*4040*/  @!P1 FMUL.FTZ R9, R17.reuse, R7 ;  /* 0x0000000711099220 */ /* 0x040fe20000410000 */
[----:B------:R-:W-:-:S03]  /*4050*/  @!P1 FMUL.FTZ R0, R17, R6 ;  /* 0x0000000611009220 */ /* 0x000fc60000410000 */
[C---:B------:R-:W-:Y:S01]  /*4060*/  @!P1 FFMA.FTZ R22, R16.reuse, R6, -R9 ;  /* 0x0000000610169223 */ /* 0x040fe20000010809 */
[----:B------:R-:W-:Y:S01]  /*4070*/  @!P1 FFMA.FTZ R23, R16, R7, R0 ;  /* 0x0000000710179223 */ /* 0x000fe20000010000 */
[----:B------:R-:W-:Y:S06]  /*4080*/  @P0 BRA `(.L_x_17458) ;  /* 0x0000000c00ec0947 */ /* 0x000fec0003800000 */
[----:B------:R-:W1:Y:S01]  /*4090*/  LDCU UR4, c[0x0][0x3b8] ;  /* 0x00007700ff0477ac */ /* 0x000e620008000800 */
[----:B------:R-:W2:Y:S01]  /*40a0*/  LDC.64 R8, c[0x0][0x398] ;  /* 0x0000e600ff087b82 */ /* 0x000ea20000000a00 */
[----:B0-----:R-:W-:Y:S01]  /*40b0*/  IMAD R0, R27, 0x200, R28 ;  /* 0x000002001b007824 */ /* 0x001fe200078e021c */
[----:B------:R-:W-:-:S03]  /*40c0*/  PRMT R4, R12, 0x9910, RZ ;  /* 0x000099100c047816 */ /* 0x000fc600000000ff */
        /* <DEDUP_REMOVED lines=18> */
.L_x_17462:
[----:B------:R-:W0:Y:S01]  /*41f0*/  F2I.S64.TRUNC R2, R2 ;  /* 0x0000000200027311 */ /* 0x000e22000020d900 */
[----:B------:R-:W-:Y:S02]  /*4200*/  IMAD.MOV.U32 R28, RZ, RZ, R29 ;  /* 0x000000ffff1c7224 */ /* 0x000fe400078e001d */
[----:B0-----:R-:W-:-:S05]  /*4210*/  IMAD.MOV.U32 R5, RZ, RZ, R2 ;  /* 0x000000ffff057224 */ /* 0x001fca00078e0002 */
[----:B------:R0:W-:Y:S01]  /*4220*/  STG.E.U8 desc[UR36][R8.64], R5 ;  /* 0x0000000508007986 */ /* 0x0001e2000c101124 */
[----:B------:R-:W-:Y:S05]  /*4230*/  BRA `(.L_x_17458) ;  /* 0x0000000c00807947 */ /* 0x000fea0003800000 */
.L_x_17461:
        /* <DEDUP_REMOVED lines=10> */
.L_x_17465:
[----:B------:R-:W0:Y:S01]  /*42e0*/  F2I.FTZ.TRUNC.NTZ R3, R2 ;  /* 0x0000000200037305 */ /* 0x000e22000021f100 */
[----:B------:R-:W-:Y:S01]  /*42f0*/  IMAD.MOV.U32 R28, RZ, RZ, R29 ;  /* 0x000000ffff1c7224 */ /* 0x000fe200078e001d */
[----:B0-----:R0:W-:Y:S01]  /*4300*/  STG.E desc[UR36][R8.64], R3 ;  /* 0x0000000308007986 */ /* 0x0011e2000c101924 */
[----:B------:R-:W-:Y:S05]  /*4310*/  BRA `(.L_x_17458) ;  /* 0x0000000c00487947 */ /* 0x000fea0003800000 */
.L_x_17464:
[----:B------:R-:W0:Y:S01]  /*4320*/  F2I.FTZ.TRUNC.NTZ R3, R2 ;  /* 0x0000000200037305 */ /* 0x000e22000021f100 */
[----:B------:R-:W-:Y:S01]  /*4330*/  IMAD.MOV.U32 R28, RZ, RZ, R29 ;  /* 0x000000ffff1c7224 */ /* 0x000fe200078e001d */
[----:B0-----:R0:W-:Y:S01]  /*4340*/  STG.E.U16 desc[UR36][R8.64], R3 ;  /* 0x0000000308007986 */ /* 0x0011e2000c101524 */
[----:B------:R-:W-:Y:S05]  /*4350*/  BRA `(.L_x_17458) ;  /* 0x0000000c00387947 */ /* 0x000fea0003800000 */
.L_x_17460:
        /* <DEDUP_REMOVED lines=9> */
.L_x_17467:
[----:B------:R-:W-:Y:S01]  /*43f0*/  F2FP.F16.F32.PACK_AB R2, RZ, R2 ;  /* 0x00000002ff02723e */ /* 0x000fe200000000ff */
[----:B------:R-:W-:-:S04]  /*4400*/  IMAD.MOV.U32 R28, RZ, RZ, R29 ;  /* 0x000000ffff1c7224 */ /* 0x000fc800078e001d */
[----:B------:R0:W-:Y:S01]  /*4410*/  STG.E.U16 desc[UR36][R8.64], R2 ;  /* 0x0000000208007986 */ /* 0x0001e2000c101524 */
[----:B------:R-:W-:Y:S05]  /*4420*/  BRA `(.L_x_17458) ;  /* 0x0000000c00047947 */ /* 0x000fea0003800000 */
.L_x_17466:
        /* <DEDUP_REMOVED lines=9> */
.L_x_17469:
[----:B------:R-:W-:Y:S01]  /*44c0*/  F2FP.F16.F32.PACK_AB R3, R3, R2 ;  /* 0x000000020303723e */ /* 0x000fe200000000ff */
[----:B------:R-:W-:-:S04]  /*44d0*/  IMAD.MOV.U32 R28, RZ, RZ, R29 ;  /* 0x000000ffff1c7224 */ /* 0x000fc800078e001d */
[----:B------:R0:W-:Y:S01]  /*44e0*/  STG.E desc[UR36][R8.64], R3 ;  /* 0x0000000308007986 */ /* 0x0001e2000c101924 */
[----:B------:R-:W-:Y:S05]  /*44f0*/  BRA `(.L_x_17458) ;  /* 0x0000000800d07947 */ /* 0x000fea0003800000 */
.L_x_17468:
[----:B------:R-:W-:Y:S01]  /*4500*/  FMUL.FTZ R2, R2, 1 ;  /* 0x3f80000002027820 */ /* 0x000fe20000410000 */
[----:B------:R-:W-:-:S05]  /*4510*/  IMAD.MOV.U32 R28, RZ, RZ, R29 ;  /* 0x000000ffff1c7224 */ /* 0x000fca00078e001d */
[----:B------:R-:W0:Y:S02]  /*4520*/  F2F.F64.F32 R2, R2 ;  /* 0x0000000200027310 */ /* 0x000e240000201800 */
[----:B0-----:R0:W-:Y:S01]  /*4530*/  STG.E.64 desc[UR36][R8.64], R2 ;  /* 0x0000000208007986 */ /* 0x0011e2000c101b24 */
[----:B------:R-:W-:Y:S05]  /*4540*/  BRA `(.L_x_17458) ;  /* 0x0000000800bc7947 */ /* 0x000fea0003800000 */
.L_x_17459:
        /* <DEDUP_REMOVED lines=15> */
.L_x_17472:
[----:B------:R-:W-:Y:S01]  /*4640*/  FMUL.FTZ R4, R2, 1 ;  /* 0x3f80000002047820 */ /* 0x000fe20000410000 */
[----:B------:R-:W-:Y:S01]  /*4650*/  FMUL.FTZ R6, R3, 1 ;  /* 0x3f80000003067820 */ /* 0x000fe20000410000 */
[----:B------:R-:W-:-:S04]  /*4660*/  IMAD.MOV.U32 R28, RZ, RZ, R29 ;  /* 0x000000ffff1c7224 */ /* 0x000fc800078e001d */
[----:B------:R-:W-:Y:S08]  /*4670*/  F2F.F64.F32 R4, R4 ;  /* 0x0000000400047310 */ /* 0x000ff00000201800 */
[----:B------:R-:W0:Y:S02]  /*4680*/  F2F.F64.F32 R6, R6 ;  /* 0x0000000600067310 */ /* 0x000e240000201800 */
[----:B0-----:R0:W-:Y:S01]  /*4690*/  STG.E.128 desc[UR36][R8.64], R4 ;  /* 0x0000000408007986 */ /* 0x0011e2000c101d24 */
[----:B------:R-:W-:Y:S05]  /*46a0*/  BRA `(.L_x_17458) ;  /* 0x0000000800647947 */ /* 0x000fea0003800000 */
.L_x_17471:
        /* <DEDUP_REMOVED lines=18> */
.L_x_17476:
[----:B------:R-:W-:Y:S05]  /*47d0*/  BSYNC.RECONVERGENT B0 ;  /* 0x0000000000007941 */ /* 0x000fea0003800200 */
.L_x_17475:
[----:B------:R-:W-:Y:S01]  /*47e0*/  LOP3.LUT R5, R0, 0x80, R5, 0xf8, !PT ;  /* 0x0000008000057812 */ /* 0x000fe200078ef805 */
[----:B------:R-:W-:-:S04]  /*47f0*/  IMAD.MOV.U32 R28, RZ, RZ, R29 ;  /* 0x000000ffff1c7224 */ /* 0x000fc800078e001d */
[----:B------:R0:W-:Y:S01]  /*4800*/  STG.E.U8 desc[UR36][R8.64], R5 ;  /* 0x0000000508007986 */ /* 0x0001e2000c101124 */
[----:B------:R-:W-:Y:S05]  /*4810*/  BRA `(.L_x_17458) ;  /* 0x0000000800087947 */ /* 0x000fea0003800000 */
.L_x_17474:
        /* <DEDUP_REMOVED lines=14> */
.L_x_17478:
[----:B------:R-:W-:Y:S05]  /*4900*/  BSYNC.RECONVERGENT B0 ;  /* 0x0000000000007941 */ /* 0x000fea0003800200 */
.L_x_17477:
[----:B------:R-:W-:Y:S01]  /*4910*/  LOP3.LUT R3, R0, 0x80, R5, 0xf8, !PT ;  /* 0x0000008000037812 */ /* 0x000fe200078ef805 */
[----:B------:R-:W-:-:S04]  /*4920*/  IMAD.MOV.U32 R28, RZ, RZ, R29 ;  /* 0x000000ffff1c7224 */ /* 0x000fc800078e001d */
[----:B------:R0:W-:Y:S01]  /*4930*/  STG.E.U8 desc[UR36][R8.64], R3 ;  /* 0x0000000308007986 */ /* 0x0001e2000c101124 */
[----:B------:R-:W-:Y:S05]  /*4940*/  BRA `(.L_x_17458) ;  /* 0x0000000400bc7947 */ /* 0x000fea0003800000 */
.L_x_17473:
[----:B------:R-:W-:Y:S01]  /*4950*/  F2FP.BF16.F32.PACK_AB R2, RZ, R2 ;  /* 0x00000002ff02723e */ /* 0x000fe200000010ff */
[----:B------:R-:W-:-:S04]  /*4960*/  IMAD.MOV.U32 R28, RZ, RZ, R29 ;  /* 0x000000ffff1c7224 */ /* 0x000fc800078e001d */
[----:B------:R0:W-:Y:S01]  /*4970*/  STG.E.U16 desc[UR36][R8.64], R2 ;  /* 0x0000000208007986 */ /* 0x0001e2000c101524 */
[----:B------:R-:W-:Y:S05]  /*4980*/  BRA `(.L_x_17458) ;  /* 0x0000000400ac7947 */ /* 0x000fea0003800000 */
.L_x_17470:
        /* <DEDUP_REMOVED lines=12> */
.L_x_17481:
        /* <DEDUP_REMOVED lines=12> */
.L_x_17484:
[----:B------:R-:W-:-:S04]  /*4b10*/  SHF.R.U32.HI R0, RZ, 0x14, R2 ;  /* 0x00000014ff007819 */ /* 0x000fc80000011602 */
[----:B------:R-:W-:-:S04]  /*4b20*/  LOP3.LUT R3, R0, 0x1, RZ, 0xc0, !PT ;  /* 0x0000000100037812 */ /* 0x000fc800078ec0ff */
[----:B------:R-:W-:-:S04]  /*4b30*/  IADD3 R0, PT, PT, R2, 0x487ffff, R3 ;  /* 0x0487ffff02007810 */ /* 0x000fc80007ffe003 */
[----:B------:R-:W-:-:S04]  /*4b40*/  SHF.R.U32.HI R0, RZ, 0x14, R0 ;  /* 0x00000014ff007819 */ /* 0x000fc80000011600 */
[----:B------:R-:W-:-:S07]  /*4b50*/  LOP3.LUT R0, R0, 0xff, RZ, 0xc0, !PT ;  /* 0x000000ff00007812 */ /* 0x000fce00078ec0ff */
.L_x_17485:
[----:B------:R-:W-:-:S04]  /*4b60*/  SHF.R.U32.HI R3, RZ, 0x18, R2 ;  /* 0x00000018ff037819 */ /* 0x000fc80000011602 */
[----:B------:R-:W-:-:S04]  /*4b70*/  LOP3.LUT R0, R0, 0x80, R3, 0xf8, !PT ;  /* 0x0000008000007812 */ /* 0x000fc800078ef803 */
[----:B------:R-:W-:-:S07]  /*4b80*/  PRMT R4, R0, 0x7610, R4 ;  /* 0x0000761000047816 */ /* 0x000fce0000000004 */
.L_x_17483:
[----:B------:R-:W-:Y:S05]  /*4b90*/  BSYNC.RECONVERGENT B0 ;  /* 0x0000000000007941 */ /* 0x000fea0003800200 */
.L_x_17482:
[----:B------:R2:W-:Y:S01]  /*4ba0*/  STG.E.U8 desc[UR36][R8.64], R4 ;  /* 0x0000000408007986 */ /* 0x0005e2000c101124 */
[----:B------:R-:W-:Y:S01]  /*4bb0*/  IMAD.MOV.U32 R28, RZ, RZ, R29 ;  /* 0x000000ffff1c7224 */ /* 0x000fe200078e001d */
[----:B------:R-:W-:Y:S06]  /*4bc0*/  BRA `(.L_x_17458) ;  /* 0x00000004001c7947 */ /* 0x000fec0003800000 */
.L_x_17480:
        /* <DEDUP_REMOVED lines=12> */
.L_x_17488:
[----:B------:R-:W-:-:S04]  /*4c90*/  SHF.R.U32.HI R0, RZ, 0x15, R2 ;  /* 0x00000015ff007819 */ /* 0x000fc80000011602 */
[----:B------:R-:W-:-:S04]  /*4ca0*/  LOP3.LUT R3, R0, 0x1, RZ, 0xc0, !PT ;  /* 0x0000000100037812 */ /* 0x000fc800078ec0ff */
[----:B------:R-:W-:-:S04]  /*4cb0*/  IADD3 R0, PT, PT, R2, 0x88fffff, R3 ;  /* 0x088fffff02007810 */ /* 0x000fc80007ffe003 */
[----:B------:R-:W-:-:S04]  /*4cc0*/  SHF.R.U32.HI R0, RZ, 0x15, R0 ;  /* 0x00000015ff007819 */ /* 0x000fc80000011600 */
[----:B------:R-:W-:-:S07]  /*4cd0*/  LOP3.LUT R0, R0, 0xff, RZ, 0xc0, !PT ;  /* 0x000000ff00007812 */ /* 0x000fce00078ec0ff */
.L_x_17489:
[----:B------:R-:W-:-:S04]  /*4ce0*/  SHF.R.U32.HI R3, RZ, 0x18, R2 ;  /* 0x00000018ff037819 */ /* 0x000fc80000011602 */
[----:B------:R-:W-:-:S04]  /*4cf0*/  LOP3.LUT R0, R0, 0x80, R3, 0xf8, !PT ;  /* 0x0000008000007812 */ /* 0x000fc800078ef803 */
[----:B------:R-:W-:-:S07]  /*4d00*/  PRMT R4, R0, 0x7610, R4 ;  /* 0x0000761000047816 */ /* 0x000fce0000000004 */
.L_x_17487:
[----:B------:R-:W-:Y:S05]  /*4d10*/  BSYNC.RECONVERGENT B0 ;  /* 0x0000000000007941 */ /* 0x000fea0003800200 */
.L_x_17486:
[----:B------:R3:W-:Y:S01]  /*4d20*/  STG.E.U8 desc[UR36][R8.64], R4 ;  /* 0x0000000408007986 */ /* 0x0007e2000c101124 */
[----:B------:R-:W-:Y:S01]  /*4d30*/  IMAD.MOV.U32 R28, RZ, RZ, R29 ;  /* 0x000000ffff1c7224 */ /* 0x000fe200078e001d */
[----:B------:R-:W-:Y:S06]  /*4d40*/  BRA `(.L_x_17458) ;  /* 0x0000000000bc7947 */ /* 0x000fec0003800000 */
.L_x_17479:
[----:B------:R-:W-:-:S13]  /*4d50*/  ISETP.NE.AND P0, PT, R0, 0x1c, PT ;  /* 0x0000001c0000780c */ /* 0x000fda0003f05270 */
[----:B------:R-:W-:Y:S05]  /*4d60*/  @!P0 BRA `(.L_x_17490) ;  /* 0x0000000000a88947 */ /* 0x000fea0003800000 */
[----:B------:R-:W-:-:S13]  /*4d70*/  ISETP.NE.AND P0, PT, R0, 0x1d, PT ;  /* 0x0000001d0000780c */ /* 0x000fda0003f05270 */
[----:B------:R-:W-:Y:S05]  /*4d80*/  @!P0 BRA `(.L_x_17491) ;  /* 0x0000000000908947 */ /* 0x000fea0003800000 */
[----:B------:R-:W-:-:S13]  /*4d90*/  ISETP.NE.AND P0, PT, R0, 0x2c, PT ;  /* 0x0000002c0000780c */ /* 0x000fda0003f05270 */
[----:B------:R-:W-:Y:S05]  /*4da0*/  @!P0 BRA `(.L_x_17492) ;  /* 0x0000000000488947 */ /* 0x000fea0003800000 */
.L_x_17463:
        /* <DEDUP_REMOVED lines=16> */
.L_x_17493:
[----:B------:R-:W-:Y:S01]  /*4eb0*/  IMAD.MOV.U32 R28, RZ, RZ, R29 ;  /* 0x000000ffff1c7224 */ /* 0x000fe200078e001d */
[----:B------:R-:W-:Y:S06]  /*4ec0*/  BRA `(.L_x_17458) ;  /* 0x00000000005c7947 */ /* 0x000fec0003800000 */
.L_x_17492:
        /* <DEDUP_REMOVED lines=16> */
.L_x_17491:
[----:B------:R-:W0:Y:S01]  /*4fd0*/  F2I.U64.TRUNC R2, R2 ;  /* 0x0000000200027311 */ /* 0x000e22000020d800 */
[----:B------:R-:W-:Y:S01]  /*4fe0*/  IMAD.MOV.U32 R28, RZ, RZ, R29 ;  /* 0x000000ffff1c7224 */ /* 0x000fe200078e001d */
[----:B0-----:R0:W-:Y:S01]  /*4ff0*/  STG.E.64 desc[UR36][R8.64], R2 ;  /* 0x0000000208007986 */ /* 0x0011e2000c101b24 */
[----:B------:R-:W-:Y:S05]  /*5000*/  BRA `(.L_x_17458) ;  /* 0x00000000000c7947 */ /* 0x000fea0003800000 */
.L_x_17490:
[----:B------:R-:W0:Y:S01]  /*5010*/  F2I.FTZ.U32.TRUNC.NTZ R3, R2 ;  /* 0x0000000200037305 */ /* 0x000e22000021f000 */
[----:B------:R-:W-:Y:S01]  /*5020*/  IMAD.MOV.U32 R28, RZ, RZ, R29 ;  /* 0x000000ffff1c7224 */ /* 0x000fe200078e001d */
[----:B0-----:R4:W-:Y:S06]  /*5030*/  STG.E desc[UR36][R8.64], R3 ;  /* 0x0000000308007986 */ /* 0x0019ec000c101924 */
.L_x_17458:
[----:B------:R-:W-:Y:S05]  /*5040*/  BSYNC.RECONVERGENT B6 ;  /* 0x0000000000067941 */ /* 0x000fea0003800200 */
.L_x_17457:
[----:B------:R-:W0:Y:S01]  /*5050*/  LDC R16, c[0x0][0x380] ;  /* 0x0000e000ff107b82 */ /* 0x000e220000000800 */
[----:B------:R-:W-:Y:S01]  /*5060*/  BSSY.RECONVERGENT B6, `(.L_x_17494) ;  /* 0x00001d1000067945 */ /* 0x000fe20003800200 */
[----:B0-----:R-:W-:-:S05]  /*5070*/  IMAD R16, R27, -0x200, R16 ;  /* 0xfffffe001b107824 */ /* 0x001fca00078e0210 */
[----:B------:R-:W-:-:S13]  /*5080*/  ISETP.GE.AND P0, PT, R28, R16, PT ;  /* 0x000000101c00720c */ /* 0x000fda0003f06270 */
[----:B------:R-:W-:Y:S05]  /*5090*/  @P0 BRA `(.L_x_17495) ;  /* 0x0000001c00340947 */ /* 0x000fea0003800000 */
[----:B------:R-:W2:Y:S01]  /*50a0*/  LDC.U8 R17, c[0x0][0x3b4] ;  /* 0x0000ed00ff117b82 */ /* 0x000ea20000000000 */
[----:B------:R-:W0:Y:S01]  /*50b0*/  LDCU UR4, c[0x0][0x3b8] ;  /* 0x00007700ff0477ac */ /* 0x000e220008000800 */
[----:B------:R-:W-:-:S06]  /*50c0*/  IMAD R0, R27, 0x200, R28 ;  /* 0x000002001b007824 */ /* 0x000fcc00078e021c */
[----:B-1--4-:R-:W1:Y:S01]  /*50d0*/  LDC.64 R2, c[0x0][0x398] ;  /* 0x0000e600ff027b82 */ /* 0x012e620000000a00 */
[----:B0-----:R-:W-:Y:S01]  /*50e0*/  IMAD R5, R0, UR4, RZ ;  /* 0x0000000400057c24 */ /* 0x001fe2000f8e02ff */
[----:B--23--:R-:W-:-:S05]  /*50f0*/  PRMT R4, R17, 0x9910, RZ ;  /* 0x0000991011047816 */ /* 0x00cfca00000000ff */
[----:B------:R-:W-:Y:S01]  /*5100*/  IMAD.MOV.U32 R0, RZ, RZ, R4 ;  /* 0x000000ffff007224 */ /* 0x000fe200078e0004 */
[----:B-1----:R-:W-:-:S04]  /*5110*/  IADD3 R2, P0, PT, R5, R2, RZ ;  /* 0x0000000205027210 */ /* 0x002fc80007f1e0ff */
[----:B------:R-:W-:Y:S01]  /*5120*/  ISETP.GT.AND P1, PT, R0, 0x9, PT ;  /* 0x000000090000780c */ /* 0x000fe20003f24270 */
[----:B------:R-:W-:-:S12]  /*5130*/  IMAD.X R3, RZ, RZ, R3, P0 ;  /* 0x000000ffff037224 */ /* 0x000fd800000e0603 */
        /* <DEDUP_REMOVED lines=12> */
.L_x_17499:
[----:B------:R-:W0:Y:S02]  /*5200*/  F2I.S64.TRUNC R22, R22 ;  /* 0x0000001600167311 */ /* 0x000e24000020d900 */
[----:B0-----:R-:W-:-:S05]  /*5210*/  IMAD.MOV.U32 R5, RZ, RZ, R22 ;  /* 0x000000ffff057224 */ /* 0x001fca00078e0016 */
[----:B------:R0:W-:Y:S01]  /*5220*/  STG.E.U8 desc[UR36][R2.64], R5 ;  /* 0x0000000502007986 */ /* 0x0001e2000c101124 */
[----:B------:R-:W-:Y:S05]  /*5230*/  BRA `(.L_x_17501) ;  /* 0x0000000c002c7947 */ /* 0x000fea0003800000 */
.L_x_17498:
        /* <DEDUP_REMOVED lines=9> */
.L_x_17503:
[----:B------:R-:W0:Y:S02]  /*52d0*/  F2I.FTZ.TRUNC.NTZ R5, R22 ;  /* 0x0000001600057305 */ /* 0x000e24000021f100 */
[----:B0-----:R0:W-:Y:S01]  /*52e0*/  STG.E desc[UR36][R2.64], R5 ;  /* 0x0000000502007986 */ /* 0x0011e2000c101924 */
[----:B------:R-:W-:Y:S05]  /*52f0*/  BRA `(.L_x_17501) ;  /* 0x0000000800fc7947 */ /* 0x000fea0003800000 */
.L_x_17502:
[----:B------:R-:W0:Y:S02]  /*5300*/  F2I.FTZ.TRUNC.NTZ R5, R22 ;  /* 0x0000001600057305 */ /* 0x000e24000021f100 */
[----:B0-----:R0:W-:Y:S01]  /*5310*/  STG.E.U16 desc[UR36][R2.64], R5 ;  /* 0x0000000502007986 */ /* 0x0011e2000c101524 */
[----:B------:R-:W-:Y:S05]  /*5320*/  BRA `(.L_x_17501) ;  /* 0x0000000800f07947 */ /* 0x000fea0003800000 */
.L_x_17497:
        /* <DEDUP_REMOVED lines=8> */
.L_x_17505:
[----:B------:R-:W-:-:S05]  /*53b0*/  F2FP.F16.F32.PACK_AB R22, RZ, R22 ;  /* 0x00000016ff16723e */ /* 0x000fca00000000ff */
[----:B------:R0:W-:Y:S01]  /*53c0*/  STG.E.U16 desc[UR36][R2.64], R22 ;  /* 0x0000001602007986 */ /* 0x0001e2000c101524 */
[----:B------:R-:W-:Y:S05]  /*53d0*/  BRA `(.L_x_17501) ;  /* 0x0000000800c47947 */ /* 0x000fea0003800000 */
.L_x_17504:
        /* <DEDUP_REMOVED lines=8> */
.L_x_17507:
[----:B------:R-:W-:-:S05]  /*5460*/  F2FP.F16.F32.PACK_AB R23, R23, R22 ;  /* 0x000000161717723e */ /* 0x000fca00000000ff */
[----:B------:R0:W-:Y:S01]  /*5470*/  STG.E desc[UR36][R2.64], R23 ;  /* 0x0000001702007986 */ /* 0x0001e2000c101924 */
[----:B------:R-:W-:Y:S05]  /*5480*/  BRA `(.L_x_17501) ;  /* 0x0000000800987947 */ /* 0x000fea0003800000 */
.L_x_17506:
[----:B------:R-:W-:-:S06]  /*5490*/  FMUL.FTZ R4, R22, 1 ;  /* 0x3f80000016047820 */ /* 0x000fcc0000410000 */
[----:B------:R-:W0:Y:S02]  /*54a0*/  F2F.F64.F32 R4, R4 ;  /* 0x0000000400047310 */ /* 0x000e240000201800 */
[----:B0-----:R0:W-:Y:S01]  /*54b0*/  STG.E.64 desc[UR36][R2.64], R4 ;  /* 0x0000000402007986 */ /* 0x0011e2000c101b24 */
[----:B------:R-:W-:Y:S05]  /*54c0*/  BRA `(.L_x_17501) ;  /* 0x0000000800887947 */ /* 0x000fea0003800000 */
.L_x_17496:
        /* <DEDUP_REMOVED lines=13> */
.L_x_17511:
        /* <DEDUP_REMOVED lines=16> */
.L_x_17514:
[----:B------:R-:W-:-:S04]  /*56a0*/  SHF.R.U32.HI R22, RZ, 0x18, R22 ;  /* 0x00000018ff167819 */ /* 0x000fc80000011616 */
[----:B------:R-:W-:-:S04]  /*56b0*/  LOP3.LUT R5, R5, 0x80, R22, 0xf8, !PT ;  /* 0x0000008005057812 */ /* 0x000fc800078ef816 */
[----:B------:R-:W-:-:S07]  /*56c0*/  PRMT R0, R5, 0x7610, R0 ;  /* 0x0000761005007816 */ /* 0x000fce0000000000 */
.L_x_17513:
[----:B------:R-:W-:Y:S05]  /*56d0*/  BSYNC.RECONVERGENT B0 ;  /* 0x0000000000007941 */ /* 0x000fea0003800200 */
.L_x_17512:
[----:B------:R0:W-:Y:S01]  /*56e0*/  STG.E.U8 desc[UR36][R2.64], R0 ;  /* 0x0000000002007986 */ /* 0x0001e2000c101124 */
[----:B------:R-:W-:Y:S05]  /*56f0*/  BRA `(.L_x_17501) ;  /* 0x0000000400fc7947 */ /* 0x000fea0003800000 */
.L_x_17510:
        /* <DEDUP_REMOVED lines=16> */
.L_x_17517:
[----:B------:R-:W-:-:S04]  /*5800*/  SHF.R.U32.HI R22, RZ, 0x18, R22 ;  /* 0x00000018ff167819 */ /* 0x000fc80000011616 */
[----:B------:R-:W-:-:S04]  /*5810*/  LOP3.LUT R5, R5, 0x80, R22, 0xf8, !PT ;  /* 0x0000008005057812 */ /* 0x000fc800078ef816 */
[----:B------:R-:W-:-:S07]  /*5820*/  PRMT R0, R5, 0x7610, R0 ;  /* 0x0000761005007816 */ /* 0x000fce0000000000 */
.L_x_17516:
[----:B------:R-:W-:Y:S05]  /*5830*/  BSYNC.RECONVERGENT B0 ;  /* 0x0000000000007941 */ /* 0x000fea0003800200 */
.L_x_17515:
[----:B------:R0:W-:Y:S01]  /*5840*/  STG.E.U8 desc[UR36][R2.64], R0 ;  /* 0x0000000002007986 */ /* 0x0001e2000c101124 */
[----:B------:R-:W-:Y:S05]  /*5850*/  BRA `(.L_x_17501) ;  /* 0x0000000400a47947 */ /* 0x000fea0003800000 */
.L_x_17509:
        /* <DEDUP_REMOVED lines=21> */
.L_x_17519:
[----:B------:R-:W0:Y:S02]  /*59b0*/  F2I.U64.TRUNC R22, R22 ;  /* 0x0000001600167311 */ /* 0x000e24000020d800 */
[----:B0-----:R0:W-:Y:S01]  /*59c0*/  STG.E.64 desc[UR36][R2.64], R22 ;  /* 0x0000001602007986 */ /* 0x0011e2000c101b24 */
[----:B------:R-:W-:Y:S05]  /*59d0*/  BRA `(.L_x_17501) ;  /* 0x0000000400447947 */ /* 0x000fea0003800000 */
.L_x_17518:
[----:B------:R-:W0:Y:S02]  /*59e0*/  F2I.FTZ.U32.TRUNC.NTZ R5, R22 ;  /* 0x0000001600057305 */ /* 0x000e24000021f000 */
[----:B0-----:R0:W-:Y:S01]  /*59f0*/  STG.E desc[UR36][R2.64], R5 ;  /* 0x0000000502007986 */ /* 0x0011e2000c101924 */
[----:B------:R-:W-:Y:S05]  /*5a00*/  BRA `(.L_x_17501) ;  /* 0x0000000400387947 */ /* 0x000fea0003800000 */
.L_x_17508:
        /* <DEDUP_REMOVED lines=12> */
.L_x_17521:
[----:B------:R-:W-:Y:S01]  /*5ad0*/  FMUL.FTZ R4, R22, 1 ;  /* 0x3f80000016047820 */ /* 0x000fe20000410000 */
[----:B------:R-:W-:-:S05]  /*5ae0*/  FMUL.FTZ R6, R23, 1 ;  /* 0x3f80000017067820 */ /* 0x000fca0000410000 */
[----:B------:R-:W-:Y:S08]  /*5af0*/  F2F.F64.F32 R4, R4 ;  /* 0x0000000400047310 */ /* 0x000ff00000201800 */
[----:B------:R-:W0:Y:S02]  /*5b00*/  F2F.F64.F32 R6, R6 ;  /* 0x0000000600067310 */ /* 0x000e240000201800 */
[----:B0-----:R4:W-:Y:S01]  /*5b10*/  STG.E.128 desc[UR36][R2.64], R4 ;  /* 0x0000000402007986 */ /* 0x0019e2000c101d24 */
[----:B------:R-:W-:Y:S05]  /*5b20*/  BRA `(.L_x_17501) ;  /* 0x0000000000f07947 */ /* 0x000fea0003800000 */
.L_x_17520:
[----:B------:R-:W-:-:S13]  /*5b30*/  ISETP.NE.AND P0, PT, R0, 0xf, PT ;  /* 0x0000000f0000780c */ /* 0x000fda0003f05270 */
[----:B------:R-:W-:Y:S05]  /*5b40*/  @!P0 BRA `(.L_x_17522) ;  /* 0x0000000000e08947 */ /* 0x000fea0003800000 */
[----:B------:R-:W-:-:S13]  /*5b50*/  ISETP.NE.AND P0, PT, R0, 0x17, PT ;  /* 0x000000170000780c */ /* 0x000fda0003f05270 */
[----:B------:R-:W-:Y:S05]  /*5b60*/  @!P0 BRA `(.L_x_17523) ;  /* 0x00000000008c8947 */ /* 0x000fea0003800000 */
[----:B------:R-:W-:-:S13]  /*5b70*/  ISETP.NE.AND P0, PT, R0, 0x18, PT ;  /* 0x000000180000780c */ /* 0x000fda0003f05270 */
[----:B------:R-:W-:Y:S05]  /*5b80*/  @!P0 BRA `(.L_x_17524) ;  /* 0x0000000000448947 */ /* 0x000fea0003800000 */
.L_x_17500:
        /* <DEDUP_REMOVED lines=16> */
.L_x_17525:
[----:B------:R-:W-:Y:S05]  /*5c90*/  BRA `(.L_x_17501) ;  /* 0x0000000000947947 */ /* 0x000fea0003800000 */
.L_x_17524:
        /* <DEDUP_REMOVED lines=12> */
.L_x_17527:
[----:B------:R-:W-:Y:S05]  /*5d60*/  BSYNC.RECONVERGENT B0 ;  /* 0x0000000000007941 */ /* 0x000fea0003800200 */
.L_x_17526:
[----:B------:R-:W-:-:S05]  /*5d70*/  LOP3.LUT R5, R0, 0x80, R7, 0xf8, !PT ;  /* 0x0000008000057812 */ /* 0x000fca00078ef807 */
[----:B------:R1:W-:Y:S01]  /*5d80*/  STG.E.U8 desc[UR36][R2.64], R5 ;  /* 0x0000000502007986 */ /* 0x0003e2000c101124 */
[----:B------:R-:W-:Y:S05]  /*5d90*/  BRA `(.L_x_17501) ;  /* 0x0000000000547947 */ /* 0x000fea0003800000 */
.L_x_17523:
        /* <DEDUP_REMOVED lines=11> */
.L_x_17529:
[----:B------:R-:W-:Y:S01]  /*5e50*/  IMAD.MOV.U32 R0, RZ, RZ, 0x7f ;  /* 0x0000007fff007424 */ /* 0x000fe200078e00ff */
[----:B------:R-:W-:-:S04]  /*5e60*/  ISETP.GT.U32.AND P0, PT, R4, 0x7f800000, PT ;  /* 0x7f8000000400780c */ /* 0x000fc80003f04070 */
[----:B------:R-:W-:-:S09]  /*5e70*/  SEL R0, R0, 0x7c, P0 ;  /* 0x0000007c00007807 */ /* 0x000fd20000000000 */
.L_x_17530:
[----:B------:R-:W-:Y:S05]  /*5e80*/  BSYNC.RECONVERGENT B0 ;  /* 0x0000000000007941 */ /* 0x000fea0003800200 */
.L_x_17528:
[----:B------:R-:W-:-:S04]  /*5e90*/  SHF.R.U32.HI R5, RZ, 0x18, R22 ;  /* 0x00000018ff057819 */ /* 0x000fc80000011616 */
[----:B------:R-:W-:-:S05]  /*5ea0*/  LOP3.LUT R5, R0, 0x80, R5, 0xf8, !PT ;  /* 0x0000008000057812 */ /* 0x000fca00078ef805 */
[----:B------:R2:W-:Y:S01]  /*5eb0*/  STG.E.U8 desc[UR36][R2.64], R5 ;  /* 0x0000000502007986 */ /* 0x0005e2000c101124 */
[----:B------:R-:W-:Y:S05]  /*5ec0*/  BRA `(.L_x_17501) ;  /* 0x0000000000087947 */ /* 0x000fea0003800000 */
.L_x_17522:
[----:B------:R-:W-:-:S05]  /*5ed0*/  F2FP.BF16.F32.PACK_AB R22, RZ, R22 ;  /* 0x00000016ff16723e */ /* 0x000fca00000010ff */
[----:B------:R0:W-:Y:S02]  /*5ee0*/  STG.E.U16 desc[UR36][R2.64], R22 ;  /* 0x0000001602007986 */ /* 0x0001e4000c101524 */
.L_x_17501:
        /* <DEDUP_REMOVED lines=24> */
.L_x_17534:
[----:B------:R-:W0:Y:S02]  /*6070*/  F2I.S64.TRUNC R24, R24 ;  /* 0x0000001800187311 */ /* 0x000e24000020d900 */
[----:B0-----:R-:W-:-:S05]  /*6080*/  IMAD.MOV.U32 R5, RZ, RZ, R24 ;  /* 0x000000ffff057224 */ /* 0x001fca00078e0018 */
[----:B------:R0:W-:Y:S01]  /*6090*/  STG.E.U8 desc[UR36][R2.64], R5 ;  /* 0x0000000502007986 */ /* 0x0001e2000c101124 */
[----:B------:R-:W-:Y:S05]  /*60a0*/  BRA `(.L_x_17536) ;  /* 0x0000000c002c7947 */ /* 0x000fea0003800000 */
.L_x_17533:
        /* <DEDUP_REMOVED lines=9> */
.L_x_17538:
[----:B------:R-:W0:Y:S02]  /*6140*/  F2I.FTZ.TRUNC.NTZ R5, R24 ;  /* 0x0000001800057305 */ /* 0x000e24000021f100 */
[----:B0-----:R0:W-:Y:S01]  /*6150*/  STG.E desc[UR36][R2.64], R5 ;  /* 0x0000000502007986 */ /* 0x0011e2000c101924 */
[----:B------:R-:W-:Y:S05]  /*6160*/  BRA `(.L_x_17536) ;  /* 0x0000000800fc7947 */ /* 0x000fea0003800000 */
.L_x_17537:
[----:B------:R-:W0:Y:S02]  /*6170*/  F2I.FTZ.TRUNC.NTZ R5, R24 ;  /* 0x0000001800057305 */ /* 0x000e24000021f100 */
[----:B0-----:R0:W-:Y:S01]  /*6180*/  STG.E.U16 desc[UR36][R2.64], R5 ;  /* 0x0000000502007986 */ /* 0x0011e2000c101524 */
[----:B------:R-:W-:Y:S05]  /*6190*/  BRA `(.L_x_17536) ;  /* 0x0000000800f07947 */ /* 0x000fea0003800000 */
.L_x_17532:
        /* <DEDUP_REMOVED lines=8> */
.L_x_17540:
[----:B------:R-:W-:-:S05]  /*6220*/  F2FP.F16.F32.PACK_AB R24, RZ, R24 ;  /* 0x00000018ff18723e */ /* 0x000fca00000000ff */
[----:B------:R0:W-:Y:S01]  /*6230*/  STG.E.U16 desc[UR36][R2.64], R24 ;  /* 0x0000001802007986 */ /* 0x0001e2000c101524 */
[----:B------:R-:W-:Y:S05]  /*6240*/  BRA `(.L_x_17536) ;  /* 0x0000000800c47947 */ /* 0x000fea0003800000 */
.L_x_17539:
        /* <DEDUP_REMOVED lines=8> */
.L_x_17542:
[----:B------:R-:W-:-:S05]  /*62d0*/  F2FP.F16.F32.PACK_AB R25, R25, R24 ;  /* 0x000000181919723e */ /* 0x000fca00000000ff */
[----:B------:R0:W-:Y:S01]  /*62e0*/  STG.E desc[UR36][R2.64], R25 ;  /* 0x0000001902007986 */ /* 0x0001e2000c101924 */
[----:B------:R-:W-:Y:S05]  /*62f0*/  BRA `(.L_x_17536) ;  /* 0x0000000800987947 */ /* 0x000fea0003800000 */
.L_x_17541:
[----:B------:R-:W-:-:S06]  /*6300*/  FMUL.FTZ R4, R24, 1 ;  /* 0x3f80000018047820 */ /* 0x000fcc0000410000 */
[----:B------:R-:W0:Y:S02]  /*6310*/  F2F.F64.F32 R4, R4 ;  /* 0x0000000400047310 */ /* 0x000e240000201800 */
[----:B0-----:R0:W-:Y:S01]  /*6320*/  STG.E.64 desc[UR36][R2.64], R4 ;  /* 0x0000000402007986 */ /* 0x0011e2000c101b24 */
[----:B------:R-:W-:Y:S05]  /*6330*/  BRA `(.L_x_17536) ;  /* 0x0000000800887947 */ /* 0x000fea0003800000 */
.L_x_17531:
        /* <DEDUP_REMOVED lines=13> */
.L_x_17546:
        /* <DEDUP_REMOVED lines=16> */
.L_x_17549:
[----:B------:R-:W-:-:S04]  /*6510*/  SHF.R.U32.HI R24, RZ, 0x18, R24 ;  /* 0x00000018ff187819 */ /* 0x000fc80000011618 */
[----:B------:R-:W-:-:S04]  /*6520*/  LOP3.LUT R5, R5, 0x80, R24, 0xf8, !PT ;  /* 0x0000008005057812 */ /* 0x000fc800078ef818 */
[----:B------:R-:W-:-:S07]  /*6530*/  PRMT R0, R5, 0x7610, R0 ;  /* 0x0000761005007816 */ /* 0x000fce0000000000 */
.L_x_17548:
[----:B------:R-:W-:Y:S05]  /*6540*/  BSYNC.RECONVERGENT B0 ;  /* 0x0000000000007941 */ /* 0x000fea0003800200 */
.L_x_17547:
[----:B------:R0:W-:Y:S01]  /*6550*/  STG.E.U8 desc[UR36][R2.64], R0 ;  /* 0x0000000002007986 */ /* 0x0001e2000c101124 */
[----:B------:R-:W-:Y:S05]  /*6560*/  BRA `(.L_x_17536) ;  /* 0x0000000400fc7947 */ /* 0x000fea0003800000 */
.L_x_17545:
        /* <DEDUP_REMOVED lines=16> */
.L_x_17552:
[----:B------:R-:W-:-:S04]  /*6670*/  SHF.R.U32.HI R24, RZ, 0x18, R24 ;  /* 0x00000018ff187819 */ /* 0x000fc80000011618 */
[----:B------:R-:W-:-:S04]  /*6680*/  LOP3.LUT R5, R5, 0x80, R24, 0xf8, !PT ;  /* 0x0000008005057812 */ /* 0x000fc800078ef818 */
[----:B------:R-:W-:-:S07]  /*6690*/  PRMT R0, R5, 0x7610, R0 ;  /* 0x0000761005007816 */ /* 0x000fce0000000000 */
.L_x_17551:
[----:B------:R-:W-:Y:S05]  /*66a0*/  BSYNC.RECONVERGENT B0 ;  /* 0x0000000000007941 */ /* 0x000fea0003800200 */
.L_x_17550:
[----:B------:R0:W-:Y:S01]  /*66b0*/  STG.E.U8 desc[UR36][R2.64], R0 ;  /* 0x0000000002007986 */ /* 0x0001e2000c101124 */
[----:B------:R-:W-:Y:S05]  /*66c0*/  BRA `(.L_x_17536) ;  /* 0x0000000400a47947 */ /* 0x000fea0003800000 */
.L_x_17544:
        /* <DEDUP_REMOVED lines=21> */
.L_x_17554:
[----:B------:R-:W0:Y:S02]  /*6820*/  F2I.U64.TRUNC R24, R24 ;  /* 0x0000001800187311 */ /* 0x000e24000020d800 */
[----:B0-----:R0:W-:Y:S01]  /*6830*/  STG.E.64 desc[UR36][R2.64], R24 ;  /* 0x0000001802007986 */ /* 0x0011e2000c101b24 */
[----:B------:R-:W-:Y:S05]  /*6840*/  BRA `(.L_x_17536) ;  /* 0x0000000400447947 */ /* 0x000fea0003800000 */
.L_x_17553:
[----:B------:R-:W0:Y:S02]  /*6850*/  F2I.FTZ.U32.TRUNC.NTZ R5, R24 ;  /* 0x0000001800057305 */ /* 0x000e24000021f000 */
[----:B0-----:R0:W-:Y:S01]  /*6860*/  STG.E desc[UR36][R2.64], R5 ;  /* 0x0000000502007986 */ /* 0x0011e2000c101924 */
[----:B------:R-:W-:Y:S05]  /*6870*/  BRA `(.L_x_17536) ;  /* 0x0000000400387947 */ /* 0x000fea0003800000 */
.L_x_17543:
        /* <DEDUP_REMOVED lines=12> */
.L_x_17556:
[----:B------:R-:W-:Y:S01]  /*6940*/  FMUL.FTZ R4, R24, 1 ;  /* 0x3f80000018047820 */ /* 0x000fe20000410000 */
[----:B------:R-:W-:-:S05]  /*6950*/  FMUL.FTZ R6, R25, 1 ;  /* 0x3f80000019067820 */ /* 0x000fca0000410000 */
[----:B------:R-:W-:Y:S08]  /*6960*/  F2F.F64.F32 R4, R4 ;  /* 0x0000000400047310 */ /* 0x000ff00000201800 */
[----:B------:R-:W0:Y:S02]  /*6970*/  F2F.F64.F32 R6, R6 ;  /* 0x0000000600067310 */ /* 0x000e240000201800 */
[----:B0-----:R0:W-:Y:S01]  /*6980*/  STG.E.128 desc[UR36][R2.64], R4 ;  /* 0x0000000402007986 */ /* 0x0011e2000c101d24 */
[----:B------:R-:W-:Y:S05]  /*6990*/  BRA `(.L_x_17536) ;  /* 0x0000000000f07947 */ /* 0x000fea0003800000 */
.L_x_17555:
[----:B------:R-:W-:-:S13]  /*69a0*/  ISETP.NE.AND P0, PT, R0, 0xf, PT ;  /* 0x0000000f0000780c */ /* 0x000fda0003f05270 */
[----:B------:R-:W-:Y:S05]  /*69b0*/  @!P0 BRA `(.L_x_17557) ;  /* 0x0000000000e08947 */ /* 0x000fea0003800000 */
[----:B------:R-:W-:-:S13]  /*69c0*/  ISETP.NE.AND P0, PT, R0, 0x17, PT ;  /* 0x000000170000780c */ /* 0x000fda0003f05270 */
[----:B------:R-:W-:Y:S05]  /*69d0*/  @!P0 BRA `(.L_x_17558) ;  /* 0x00000000008c8947 */ /* 0x000fea0003800000 */
[----:B------:R-:W-:-:S13]  /*69e0*/  ISETP.NE.AND P0, PT, R0, 0x18, PT ;  /* 0x000000180000780c */ /* 0x000fda0003f05270 */
[----:B------:R-:W-:Y:S05]  /*69f0*/  @!P0 BRA `(.L_x_17559) ;  /* 0x0000000000448947 */ /* 0x000fea0003800000 */
.L_x_17535:
        /* <DEDUP_REMOVED lines=16> */
.L_x_17560:
[----:B------:R-:W-:Y:S05]  /*6b00*/  BRA `(.L_x_17536) ;  /* 0x0000000000947947 */ /* 0x000fea0003800000 */
.L_x_17559:
        /* <DEDUP_REMOVED lines=12> */
.L_x_17562:
[----:B------:R-:W-:Y:S05]  /*6bd0*/  BSYNC.RECONVERGENT B0 ;  /* 0x0000000000007941 */ /* 0x000fea0003800200 */
.L_x_17561:
[----:B------:R-:W-:-:S05]  /*6be0*/  LOP3.LUT R5, R0, 0x80, R7, 0xf8, !PT ;  /* 0x0000008000057812 */ /* 0x000fca00078ef807 */
[----:B------:R3:W-:Y:S01]  /*6bf0*/  STG.E.U8 desc[UR36][R2.64], R5 ;  /* 0x0000000502007986 */ /* 0x0007e2000c101124 */
[----:B------:R-:W-:Y:S05]  /*6c00*/  BRA `(.L_x_17536) ;  /* 0x0000000000547947 */ /* 0x000fea0003800000 */
.L_x_17558:
        /* <DEDUP_REMOVED lines=11> */
.L_x_17564:
[----:B------:R-:W-:Y:S01]  /*6cc0*/  IMAD.MOV.U32 R0, RZ, RZ, 0x7f ;  /* 0x0000007fff007424 */ /* 0x000fe200078e00ff */
[----:B------:R-:W-:-:S04]  /*6cd0*/  ISETP.GT.U32.AND P0, PT, R4, 0x7f800000, PT ;  /* 0x7f8000000400780c */ /* 0x000fc80003f04070 */
[----:B------:R-:W-:-:S09]  /*6ce0*/  SEL R0, R0, 0x7c, P0 ;  /* 0x0000007c00007807 */ /* 0x000fd20000000000 */
.L_x_17565:
[----:B------:R-:W-:Y:S05]  /*6cf0*/  BSYNC.RECONVERGENT B0 ;  /* 0x0000000000007941 */ /* 0x000fea0003800200 */
.L_x_17563:
[----:B------:R-:W-:-:S04]  /*6d00*/  SHF.R.U32.HI R5, RZ, 0x18, R24 ;  /* 0x00000018ff057819 */ /* 0x000fc80000011618 */
[----:B------:R-:W-:-:S05]  /*6d10*/  LOP3.LUT R5, R0, 0x80, R5, 0xf8, !PT ;  /* 0x0000008000057812 */ /* 0x000fca00078ef805 */
[----:B------:R2:W-:Y:S01]  /*6d20*/  STG.E.U8 desc[UR36][R2.64], R5 ;  /* 0x0000000502007986 */ /* 0x0005e2000c101124 */
[----:B------:R-:W-:Y:S05]  /*6d30*/  BRA `(.L_x_17536) ;  /* 0x0000000000087947 */ /* 0x000fea0003800000 */
.L_x_17557:
[----:B------:R-:W-:-:S05]  /*6d40*/  F2FP.BF16.F32.PACK_AB R24, RZ, R24 ;  /* 0x00000018ff18723e */ /* 0x000fca00000010ff */
[----:B------:R4:W-:Y:S02]  /*6d50*/  STG.E.U16 desc[UR36][R2.64], R24 ;  /* 0x0000001802007986 */ /* 0x0009e4000c101524 */
.L_x_17536:
[----:B------:R-:W-:-:S07]  /*6d60*/  VIADD R28, R28, 0x80 ;  /* 0x000000801c1c7836 */ /* 0x000fce0000000000 */
.L_x_17495:
[----:B------:R-:W-:Y:S05]  /*6d70*/  BSYNC.RECONVERGENT B6 ;  /* 0x0000000000067941 */ /* 0x000fea0003800200 */
.L_x_17494:
[----:B------:R-:W-:-:S13]  /*6d80*/  ISETP.GE.AND P0, PT, R28, R16, PT ;  /* 0x000000101c00720c */ /* 0x000fda0003f06270 */
[----:B------:R-:W-:Y:S05]  /*6d90*/  @P0 EXIT ;  /* 0x000000000000094d */ /* 0x000fea0003800000 */
[----:B0-----:R-:W0:Y:S01]  /*6da0*/  S2R R0, SR_CTAID.X ;  /* 0x0000000000007919 */ /* 0x001e220000002500 */
[----:B--234-:R-:W2:Y:S01]  /*6db0*/  LDC.U8 R4, c[0x0][0x3b4] ;  /* 0x0000ed00ff047b82 */ /* 0x01cea20000000000 */
[----:B------:R-:W3:Y:S07]  /*6dc0*/  LDCU UR4, c[0x0][0x3b8] ;  /* 0x00007700ff0477ac */ /* 0x000eee0008000800 */
[----:B-1----:R-:W1:Y:S01]  /*6dd0*/  LDC.64 R2, c[0x0][0x398] ;  /* 0x0000e600ff027b82 */ /* 0x002e620000000a00 */
[----:B0-----:R-:W-:Y:S01]  /*6de0*/  IMAD R28, R0, 0x200, R28 ;  /* 0x00000200001c7824 */ /* 0x001fe200078e021c */
[----:B--2---:R-:W-:-:S03]  /*6df0*/  PRMT R0, R4, 0x9910, RZ ;  /* 0x0000991004007816 */ /* 0x004fc600000000ff */
[----:B---3--:R-:W-:Y:S01]  /*6e00*/  IMAD R5, R28, UR4, RZ ;  /* 0x000000041c057c24 */ /* 0x008fe2000f8e02ff */
        /* <DEDUP_REMOVED lines=15> */
.L_x_17569:
[----:B------:R-:W0:Y:S02]  /*6f00*/  F2I.S64.TRUNC R18, R18 ;  /* 0x0000001200127311 */ /* 0x000e24000020d900 */
[----:B0-----:R-:W-:-:S05]  /*6f10*/  IMAD.MOV.U32 R5, RZ, RZ, R18 ;  /* 0x000000ffff057224 */ /* 0x001fca00078e0012 */
[----:B------:R-:W-:Y:S01]  /*6f20*/  STG.E.U8 desc[UR36][R2.64], R5 ;  /* 0x0000000502007986 */ /* 0x000fe2000c101124 */
[----:B------:R-:W-:Y:S05]  /*6f30*/  EXIT ;  /* 0x000000000000794d */ /* 0x000fea0003800000 */
.L_x_17568:
        /* <DEDUP_REMOVED lines=9> */
.L_x_17572:
[----:B------:R-:W0:Y:S02]  /*6fd0*/  F2I.FTZ.TRUNC.NTZ R5, R18 ;  /* 0x0000001200057305 */ /* 0x000e24000021f100 */
[----:B0-----:R-:W-:Y:S01]  /*6fe0*/  STG.E desc[UR36][R2.64], R5 ;  /* 0x0000000502007986 */ /* 0x001fe2000c101924 */
[----:B------:R-:W-:Y:S05]  /*6ff0*/  EXIT ;  /* 0x000000000000794d */ /* 0x000fea0003800000 */
.L_x_17571:
[----:B------:R-:W0:Y:S02]  /*7000*/  F2I.FTZ.TRUNC.NTZ R5, R18 ;  /* 0x0000001200057305 */ /* 0x000e24000021f100 */
[----:B0-----:R-:W-:Y:S01]  /*7010*/  STG.E.U16 desc[UR36][R2.64], R5 ;  /* 0x0000000502007986 */ /* 0x001fe2000c101524 */
[----:B------:R-:W-:Y:S05]  /*7020*/  EXIT ;  /* 0x000000000000794d */ /* 0x000fea0003800000 */
.L_x_17567:
        /* <DEDUP_REMOVED lines=8> */
.L_x_17574:
[----:B------:R-:W-:-:S05]  /*70b0*/  F2FP.F16.F32.PACK_AB R18, RZ, R18 ;  /* 0x00000012ff12723e */ /* 0x000fca00000000ff */
[----:B------:R-:W-:Y:S01]  /*70c0*/  STG.E.U16 desc[UR36][R2.64], R18 ;  /* 0x0000001202007986 */ /* 0x000fe2000c101524 */
[----:B------:R-:W-:Y:S05]  /*70d0*/  EXIT ;  /* 0x000000000000794d */ /* 0x000fea0003800000 */
.L_x_17573:
        /* <DEDUP_REMOVED lines=8> */
.L_x_17576:
[----:B------:R-:W-:-:S05]  /*7160*/  F2FP.F16.F32.PACK_AB R19, R19, R18 ;  /* 0x000000121313723e */ /* 0x000fca00000000ff */
[----:B------:R-:W-:Y:S01]  /*7170*/  STG.E desc[UR36][R2.64], R19 ;  /* 0x0000001302007986 */ /* 0x000fe2000c101924 */
[----:B------:R-:W-:Y:S05]  /*7180*/  EXIT ;  /* 0x000000000000794d */ /* 0x000fea0003800000 */
.L_x_17575:
[----:B------:R-:W-:-:S06]  /*7190*/  FMUL.FTZ R4, R18, 1 ;  /* 0x3f80000012047820 */ /* 0x000fcc0000410000 */
[----:B------:R-:W0:Y:S02]  /*71a0*/  F2F.F64.F32 R4, R4 ;  /* 0x0000000400047310 */ /* 0x000e240000201800 */
[----:B0-----:R-:W-:Y:S01]  /*71b0*/  STG.E.64 desc[UR36][R2.64], R4 ;  /* 0x0000000402007986 */ /* 0x001fe2000c101b24 */
[----:B------:R-:W-:Y:S05]  /*71c0*/  EXIT ;  /* 0x000000000000794d */ /* 0x000fea0003800000 */
.L_x_17566:
        /* <DEDUP_REMOVED lines=13> */
.L_x_17580:
        /* <DEDUP_REMOVED lines=16> */
.L_x_17583:
[----:B------:R-:W-:-:S04]  /*73a0*/  SHF.R.U32.HI R18, RZ, 0x18, R18 ;  /* 0x00000018ff127819 */ /* 0x000fc80000011612 */
[----:B------:R-:W-:-:S04]  /*73b0*/  LOP3.LUT R5, R5, 0x80, R18, 0xf8, !PT ;  /* 0x0000008005057812 */ /* 0x000fc800078ef812 */
[----:B------:R-:W-:-:S07]  /*73c0*/  PRMT R0, R5, 0x7610, R0 ;  /* 0x0000761005007816 */ /* 0x000fce0000000000 */
.L_x_17582:
[----:B------:R-:W-:Y:S05]  /*73d0*/  BSYNC.RECONVERGENT B0 ;  /* 0x0000000000007941 */ /* 0x000fea0003800200 */
.L_x_17581:
[----:B------:R-:W-:Y:S01]  /*73e0*/  STG.E.U8 desc[UR36][R2.64], R0 ;  /* 0x0000000002007986 */ /* 0x000fe2000c101124 */
[----:B------:R-:W-:Y:S05]  /*73f0*/  EXIT ;  /* 0x000000000000794d */ /* 0x000fea0003800000 */
.L_x_17579:
        /* <DEDUP_REMOVED lines=16> */
.L_x_17586:
[----:B------:R-:W-:-:S04]  /*7500*/  SHF.R.U32.HI R18, RZ, 0x18, R18 ;  /* 0x00000018ff127819 */ /* 0x000fc80000011612 */
[----:B------:R-:W-:-:S04]  /*7510*/  LOP3.LUT R5, R5, 0x80, R18, 0xf8, !PT ;  /* 0x0000008005057812 */ /* 0x000fc800078ef812 */
[----:B------:R-:W-:-:S07]  /*7520*/  PRMT R0, R5, 0x7610, R0 ;  /* 0x0000761005007816 */ /* 0x000fce0000000000 */
.L_x_17585:
[----:B------:R-:W-:Y:S05]  /*7530*/  BSYNC.RECONVERGENT B0 ;  /* 0x0000000000007941 */ /* 0x000fea0003800200 */
.L_x_17584:
[----:B------:R-:W-:Y:S01]  /*7540*/  STG.E.U8 desc[UR36][R2.64], R0 ;  /* 0x0000000002007986 */ /* 0x000fe2000c101124 */
[----:B------:R-:W-:Y:S05]  /*7550*/  EXIT ;  /* 0x000000000000794d */ /* 0x000fea0003800000 */
.L_x_17578:
        /* <DEDUP_REMOVED lines=21> */
.L_x_17588:
[----:B------:R-:W0:Y:S02]  /*76b0*/  F2I.U64.TRUNC R18, R18 ;  /* 0x0000001200127311 */ /* 0x000e24000020d800 */
[----:B0-----:R-:W-:Y:S01]  /*76c0*/  STG.E.64 desc[UR36][R2.64], R18 ;  /* 0x0000001202007986 */ /* 0x001fe2000c101b24 */
[----:B------:R-:W-:Y:S05]  /*76d0*/  EXIT ;  /* 0x000000000000794d */ /* 0x000fea0003800000 */
.L_x_17587:
[----:B------:R-:W0:Y:S02]  /*76e0*/  F2I.FTZ.U32.TRUNC.NTZ R5, R18 ;  /* 0x0000001200057305 */ /* 0x000e24000021f000 */
[----:B0-----:R-:W-:Y:S01]  /*76f0*/  STG.E desc[UR36][R2.64], R5 ;  /* 0x0000000502007986 */ /* 0x001fe2000c101924 */
[----:B------:R-:W-:Y:S05]  /*7700*/  EXIT ;  /* 0x000000000000794d */ /* 0x000fea0003800000 */
.L_x_17577:
        /* <DEDUP_REMOVED lines=12> */
.L_x_17590:
[----:B------:R-:W-:Y:S01]  /*77d0*/  FMUL.FTZ R4, R18, 1 ;  /* 0x3f80000012047820 */ /* 0x000fe20000410000 */
[----:B------:R-:W-:-:S05]  /*77e0*/  FMUL.FTZ R6, R19, 1 ;  /* 0x3f80000013067820 */ /* 0x000fca0000410000 */
[----:B------:R-:W-:Y:S08]  /*77f0*/  F2F.F64.F32 R4, R4 ;  /* 0x0000000400047310 */ /* 0x000ff00000201800 */
[----:B------:R-:W0:Y:S02]  /*7800*/  F2F.F64.F32 R6, R6 ;  /* 0x0000000600067310 */ /* 0x000e240000201800 */
[----:B0-----:R-:W-:Y:S01]  /*7810*/  STG.E.128 desc[UR36][R2.64], R4 ;  /* 0x0000000402007986 */ /* 0x001fe2000c101d24 */
[----:B------:R-:W-:Y:S05]  /*7820*/  EXIT ;  /* 0x000000000000794d */ /* 0x000fea0003800000 */
.L_x_17589:
[----:B------:R-:W-:-:S13]  /*7830*/  ISETP.NE.AND P0, PT, R0, 0xf, PT ;  /* 0x0000000f0000780c */ /* 0x000fda0003f05270 */
[----:B------:R-:W-:Y:S05]  /*7840*/  @!P0 BRA `(.L_x_17591) ;  /* 0x0000000000e08947 */ /* 0x000fea0003800000 */
[----:B------:R-:W-:-:S13]  /*7850*/  ISETP.NE.AND P0, PT, R0, 0x17, PT ;  /* 0x000000170000780c */ /* 0x000fda0003f05270 */
[----:B------:R-:W-:Y:S05]  /*7860*/  @!P0 BRA `(.L_x_17592) ;  /* 0x00000000008c8947 */ /* 0x000fea0003800000 */
[----:B------:R-:W-:-:S13]  /*7870*/  ISETP.NE.AND P0, PT, R0, 0x18, PT ;  /* 0x000000180000780c */ /* 0x000fda0003f05270 */
[----:B------:R-:W-:Y:S05]  /*7880*/  @!P0 BRA `(.L_x_17593) ;  /* 0x0000000000448947 */ /* 0x000fea0003800000 */
.L_x_17570:
        /* <DEDUP_REMOVED lines=16> */
.L_x_17594:
[----:B------:R-:W-:Y:S05]  /*7990*/  EXIT ;  /* 0x000000000000794d */ /* 0x000fea0003800000 */
.L_x_17593:
        /* <DEDUP_REMOVED lines=12> */
.L_x_17596:
[----:B------:R-:W-:Y:S05]  /*7a60*/  BSYNC.RECONVERGENT B0 ;  /* 0x0000000000007941 */ /* 0x000fea0003800200 */
.L_x_17595:
[----:B------:R-:W-:-:S05]  /*7a70*/  LOP3.LUT R5, R0, 0x80, R7, 0xf8, !PT ;  /* 0x0000008000057812 */ /* 0x000fca00078ef807 */
[----:B------:R-:W-:Y:S01]  /*7a80*/  STG.E.U8 desc[UR36][R2.64], R5 ;  /* 0x0000000502007986 */ /* 0x000fe2000c101124 */
[----:B------:R-:W-:Y:S05]  /*7a90*/  EXIT ;  /* 0x000000000000794d */ /* 0x000fea0003800000 */
.L_x_17592:
        /* <DEDUP_REMOVED lines=11> */
.L_x_17598:
[----:B------:R-:W-:Y:S01]  /*7b50*/  IMAD.MOV.U32 R0, RZ, RZ, 0x7f ;  /* 0x0000007fff007424 */ /* 0x000fe200078e00ff */
[----:B------:R-:W-:-:S04]  /*7b60*/  ISETP.GT.U32.AND P0, PT, R4, 0x7f800000, PT ;  /* 0x7f8000000400780c */ /* 0x000fc80003f04070 */
[----:B------:R-:W-:-:S09]  /*7b70*/  SEL R0, R0, 0x7c, P0 ;  /* 0x0000007c00007807 */ /* 0x000fd20000000000 */
.L_x_17599:
[----:B------:R-:W-:Y:S05]  /*7b80*/  BSYNC.RECONVERGENT B0 ;  /* 0x0000000000007941 */ /* 0x000fea0003800200 */
.L_x_17597:
[----:B------:R-:W-:-:S04]  /*7b90*/  SHF.R.U32.HI R5, RZ, 0x18, R18 ;  /* 0x00000018ff057819 */ /* 0x000fc80000011612 */
[----:B------:R-:W-:-:S05]  /*7ba0*/  LOP3.LUT R5, R0, 0x80, R5, 0xf8, !PT ;  /* 0x0000008000057812 */ /* 0x000fca00078ef805 */
[----:B------:R-:W-:Y:S01]  /*7bb0*/  STG.E.U8 desc[UR36][R2.64], R5 ;  /* 0x0000000502007986 */ /* 0x000fe2000c101124 */
[----:B------:R-:W-:Y:S05]  /*7bc0*/  EXIT ;  /* 0x000000000000794d */ /* 0x000fea0003800000 */
.L_x_17591:
[----:B------:R-:W-:-:S05]  /*7bd0*/  F2FP.BF16.F32.PACK_AB R18, RZ, R18 ;  /* 0x00000012ff12723e */ /* 0x000fca00000010ff */
[----:B------:R-:W-:Y:S01]  /*7be0*/  STG.E.U16 desc[UR36][R2.64], R18 ;  /* 0x0000001202007986 */ /* 0x000fe2000c101524 */
[----:B------:R-:W-:Y:S05]  /*7bf0*/  EXIT ;  /* 0x000000000000794d */ /* 0x000fea0003800000 */
.L_x_17600:
        /* <DEDUP_REMOVED lines=16> */
.L_x_19550:


//--------------------- .text._ZN2at6native18elementwise_kernelILi128ELi2EZNS0_22gpu_kernel_impl_nocastINS0_13BUnaryFunctorIN3c107complexIfEES6_S6_NS0_15binary_internal10MulFunctorIS6_EEEEEEvRNS_18TensorIteratorBaseERKT_EUliE_EEviT1_ --------------------------
	.section	.text._ZN2at6native18elementwise_kernelILi128ELi2EZNS0_22gpu_kernel_impl_nocastINS0_13BUnaryFunctorIN3c107complexIfEES6_S6_NS0_15binary_internal10MulFunctorIS6_EEEEEEvRNS_18TensorIteratorBaseERKT_EUliE_EEviT1_,"ax",@progbits
	.align	128
        .global         _ZN2at6native18elementwise_kernelILi128ELi2EZNS0_22gpu_kernel_impl_nocastINS0_13BUnaryFunctorIN3c107complexIfEES6_S6_NS0_15binary_internal10MulFunctorIS6_EEEEEEvRNS_18TensorIteratorBaseERKT_EUliE_EEviT1_
        .type           _ZN2at6native18elementwise_kernelILi128ELi2EZNS0_22gpu_kernel_impl_nocastINS0_13BUnaryFunctorIN3c107complexIfEES6_S6_NS0_15binary_internal10MulFunctorIS6_EEEEEEvRNS_18TensorIteratorBaseERKT_EUliE_EEviT1_,@function
        .size           _ZN2at6native18elementwise_kernelILi128ELi2EZNS0_22gpu_kernel_impl_nocastINS0_13BUnaryFunctorIN3c107complexIfEES6_S6_NS0_15binary_internal10MulFunctorIS6_EEEEEEvRNS_18TensorIteratorBaseERKT_EUliE_EEviT1_,(.L_x_19551 - _ZN2at6native18elementwise_kernelILi128ELi2EZNS0_22gpu_kernel_impl_nocastINS0_13BUnaryFunctorIN3c107complexIfEES6_S6_NS0_15binary_internal10MulFunctorIS6_EEEEEEvRNS_18TensorIteratorBaseERKT_EUliE_EEviT1_)
        .other          _ZN2at6native18elementwise_kernelILi128ELi2EZNS0_22gpu_kernel_impl_nocastINS0_13BUnaryFunctorIN3c107complexIfEES6_S6_NS0_15binary_internal10MulFunctorIS6_EEEEEEvRNS_18TensorIteratorBaseERKT_EUliE_EEviT1_,@"STO_CUDA_ENTRY STV_DEFAULT"
_ZN2at6native18elementwise_kernelILi128ELi2EZNS0_22gpu_kernel_impl_nocastINS0_13BUnaryFunctorIN3c107complexIfEES6_S6_NS0_15binary_internal10MulFunctorIS6_EEEEEEvRNS_18TensorIteratorBaseERKT_EUliE_EEviT1_:
.text._ZN2at6native18elementwise_kernelILi128ELi2EZNS0_22gpu_kernel_impl_nocastINS0_13BUnaryFunctorIN3c107complexIfEES6_S6_NS0_15binary_internal10MulFunctorIS6_EEEEEEvRNS_18TensorIteratorBaseERKT_EUliE_EEviT1_:
        /* <DEDUP_REMOVED lines=14> */
[----:B------:R-:W1:Y:S01]  /*00e0*/  LDCU.64 UR8, c[0x0][0x598] ;  /* 0x0000b300ff0877ac */ /* 0x000e620008000a00 */
[----:B0-----:R-:W1:Y:S06]  /*00f0*/  LDG.E.64 R4, desc[UR6][R4.64] ;  /* 0x0000000604047981 */ /* 0x001e6c000c1e1b00 */
[----:B------:R-:W0:Y:S01]  /*0100*/  LDC.64 R6, c[0x0][0x580] ;  /* 0x00016000ff067b82 */ /* 0x000e220000000a00 */
[----:B------:R-:W-:Y:S01]  /*0110*/  IADD3 R3, PT, PT, R3, 0x80, RZ ;  /* 0x0000008003037810 */ /* 0x000fe20007ffe0ff */
[----:B-1----:R-:W-:Y:S01]  /*0120*/  FMUL.FTZ R9, R5, UR9 ;  /* 0x0000000905097c20 */ /* 0x002fe20008410000 */
[----:B------:R-:W-:-:S03]  /*0130*/  FMUL.FTZ R0, R4, UR9 ;  /* 0x0000000904007c20 */ /* 0x000fc60008410000 */
[----:B------:R-:W-:Y:S01]  /*0140*/  FFMA.FTZ R8, R4, UR8, -R9 ;  /* 0x0000000804087c23 */ /* 0x000fe20008010809 */
[----:B------:R-:W-:-:S05]  /*0150*/  FFMA.FTZ R9, R5, UR8, R0 ;  /* 0x0000000805097c23 */ /* 0x000fca0008010000 */
[----:B0-----:R0:W-:Y:S02]  /*0160*/  STG.E.64 desc[UR6][R6.64], R8 ;  /* 0x0000000806007986 */ /* 0x0011e4000c101b06 */
.L_x_17603:
[----:B------:R-:W-:Y:S05]  /*0170*/  BSYNC.RECONVERGENT B0 ;  /* 0x0000000000007941 */ /* 0x000fea0003800200 */
.L_x_17602:
[----:B------:R-:W-:-:S13]  /*0180*/  ISETP.GE.AND P0, PT, R3, UR4, PT ;  /* 0x0000000403007c0c */ /* 0x000fda000bf06270 */
[----:B------:R-:W-:Y:S05]  /*0190*/  @P0 EXIT ;  /* 0x000000000000094d */ /* 0x000fea0003800000 */
[----:B------:R-:W1:Y:S01]  /*01a0*/  LDC.64 R2, c[0x0][0x588] ;  /* 0x00016200ff027b82 */ /* 0x000e620000000a00 */
[----:B------:R-:W0:Y:S01]  /*01b0*/  LDCU.64 UR4, c[0x0][0x598] ;  /* 0x0000b300ff0477ac */ /* 0x000e220008000a00 */
[----:B-1----:R-:W0:Y:S06]  /*01c0*/  LDG.E.64 R2, desc[UR6][R2.64] ;  /* 0x0000000602027981 */ /* 0x002e2c000c1e1b00 */
[----:B------:R-:W1:Y:S01]  /*01d0*/  LDC.64 R4, c[0x0][0x580] ;  /* 0x00016000ff047b82 */ /* 0x000e620000000a00 */
[----:B0-----:R-:W-:Y:S01]  /*01e0*/  FMUL.FTZ R7, R3, UR5 ;  /* 0x0000000503077c20 */ /* 0x001fe20008410000 */
[----:B------:R-:W-:-:S03]  /*01f0*/  FMUL.FTZ R0, R2, UR5 ;  /* 0x0000000502007c20 */ /* 0x000fc60008410000 */
[----:B------:R-:W-:Y:S01]  /*0200*/  FFMA.FTZ R6, R2, UR4, -R7 ;  /* 0x0000000402067c23 */ /* 0x000fe20008010807 */
[----:B------:R-:W-:-:S05]  /*0210*/  FFMA.FTZ R7, R3, UR4, R0 ;  /* 0x0000000403077c23 */ /* 0x000fca0008010000 */
[----:B-1----:R-:W-:Y:S01]  /*0220*/  STG.E.64 desc[UR6][R4.64], R6 ;  /* 0x0000000604007986 */ /* 0x002fe2000c101b06 */
[----:B------:R-:W-:Y:S05]  /*0230*/  EXIT ;  /* 0x000000000000794d */ /* 0x000fea0003800000 */
.L_x_17601:
        /* <DEDUP_REMOVED lines=305> */
.L_x_17606:
[----:B------:R-:W0:Y:S02]  /*1550*/  LDCU.128 UR8, c[0x0][0x580] ;  /* 0x0000b000ff0877ac */ /* 0x000e240008000c00 */
[----:B0-----:R-:W-:-:S04]  /*1560*/  IADD3 R6, P0, PT, R4, UR10, RZ ;  /* 0x0000000a04067c10 */ /* 0x001fc8000ff1e0ff */
[----:B------:R-:W-:Y:S01]  /*1570*/  IADD3.X R7, PT, PT, RZ, UR11, RZ, P0, !PT ;  /* 0x0000000bff077c10 */ /* 0x000fe200087fe4ff */
[----:B------:R-:W0:Y:S05]  /*1580*/  LDCU.64 UR10, c[0x0][0x598] ;  /* 0x0000b300ff0a77ac */ /* 0x000e2a0008000a00 */
[----:B------:R-:W0:Y:S01]  /*1590*/  LDG.E.64 R6, desc[UR6][R6.64] ;  /* 0x0000000606067981 */ /* 0x000e22000c1e1b00 */
[----:B------:R-:W-:Y:S02]  /*15a0*/  IADD3 R4, P0, PT, R5, UR8, RZ ;  /* 0x0000000805047c10 */ /* 0x000fe4000ff1e0ff */
[----:B------:R-:W-:Y:S02]  /*15b0*/  IADD3 R3, PT, PT, R3, 0x80, RZ ;  /* 0x0000008003037810 */ /* 0x000fe40007ffe0ff */
[----:B------:R-:W-:Y:S01]  /*15c0*/  IADD3.X R5, PT, PT, RZ, UR9, RZ, P0, !PT ;  /* 0x00000009ff057c10 */ /* 0x000fe200087fe4ff */
[----:B0-----:R-:W-:Y:S01]  /*15d0*/  FMUL.FTZ R9, R7, UR11 ;  /* 0x0000000b07097c20 */ /* 0x001fe20008410000 */
[----:B------:R-:W-:-:S03]  /*15e0*/  FMUL.FTZ R10, R6, UR11 ;  /* 0x0000000b060a7c20 */ /* 0x000fc60008410000 */
[----:B------:R-:W-:Y:S01]  /*15f0*/  FFMA.FTZ R8, R6, UR10, -R9 ;  /* 0x0000000a06087c23 */ /* 0x000fe20008010809 */
[----:B------:R-:W-:-:S05]  /*1600*/  FFMA.FTZ R9, R7, UR10, R10 ;  /* 0x0000000a07097c23 */ /* 0x000fca000801000a */
[----:B------:R0:W-:Y:S02]  /*1610*/  STG.E.64 desc[UR6][R4.64], R8 ;  /* 0x0000000804007986 */ /* 0x0001e4000c101b06 */
.L_x_17605:
[----:B------:R-:W-:Y:S05]  /*1620*/  BSYNC.RECONVERGENT B0 ;  /* 0x0000000000007941 */ /* 0x000fea0003800200 */
.L_x_17604:
        /* <DEDUP_REMOVED lines=300> */
.L_x_17607:
[----:B------:R-:W0:Y:S01]  /*28f0*/  LDCU.128 UR8, c[0x0][0x580] ;  /* 0x0000b000ff0877ac */ /* 0x000e220008000c00 */
[----:B------:R-:W1:Y:S01]  /*2900*/  LDCU.64 UR4, c[0x0][0x598] ;  /* 0x0000b300ff0477ac */ /* 0x000e620008000a00 */
[----:B0-----:R-:W-:-:S04]  /*2910*/  IADD3 R4, P0, PT, R2, UR10, RZ ;  /* 0x0000000a02047c10 */ /* 0x001fc8000ff1e0ff */
[----:B------:R-:W-:-:S06]  /*2920*/  IADD3.X R5, PT, PT, RZ, UR11, RZ, P0, !PT ;  /* 0x0000000bff057c10 */ /* 0x000fcc00087fe4ff */
[----:B------:R-:W1:Y:S01]  /*2930*/  LDG.E.64 R4, desc[UR6][R4.64] ;  /* 0x0000000604047981 */ /* 0x000e62000c1e1b00 */
[----:B------:R-:W-:-:S04]  /*2940*/  IADD3 R2, P0, PT, R3, UR8, RZ ;  /* 0x0000000803027c10 */ /* 0x000fc8000ff1e0ff */
[----:B------:R-:W-:Y:S01]  /*2950*/  IADD3.X R3, PT, PT, RZ, UR9, RZ, P0, !PT ;  /* 0x00000009ff037c10 */ /* 0x000fe200087fe4ff */
[----:B-1----:R-:W-:Y:S01]  /*2960*/  FMUL.FTZ R7, R5, UR5 ;  /* 0x0000000505077c20 */ /* 0x002fe20008410000 */
[----:B------:R-:W-:-:S03]  /*2970*/  FMUL.FTZ R0, R4, UR5 ;  /* 0x0000000504007c20 */ /* 0x000fc60008410000 */
[----:B------:R-:W-:Y:S01]  /*2980*/  FFMA.FTZ R6, R4, UR4, -R7 ;  /* 0x0000000404067c23 */ /* 0x000fe20008010807 */
[----:B------:R-:W-:-:S05]  /*2990*/  FFMA.FTZ R7, R5, UR4, R0 ;  /* 0x0000000405077c23 */ /* 0x000fca0008010000 */
[----:B------:R-:W-:Y:S01]  /*29a0*/  STG.E.64 desc[UR6][R2.64], R6 ;  /* 0x0000000602007986 */ /* 0x000fe2000c101b06 */
[----:B------:R-:W-:Y:S05]  /*29b0*/  EXIT ;  /* 0x000000000000794d */ /* 0x000fea0003800000 */
.L_x_17608:
        /* <DEDUP_REMOVED lines=12> */
.L_x_19551:


//--------------------- .text._ZN2at6native27unrolled_elementwise_kernelINS0_13BUnaryFunctorIN3c107complexIfEES5_S5_NS0_15binary_internal10MulFunctorIS5_EEEESt5arrayIPcLm2EELi4E23TrivialOffsetCalculatorILi1EjESE_NS0_6memory15LoadWithoutCastENSF_16StoreWithoutCastEEEviT_T0_T2_T3_T4_T5_ --------------------------
	.section	.text._ZN2at6native27unrolled_elementwise_kernelINS0_13BUnaryFunctorIN3c107complexIfEES5_S5_NS0_15binary_internal10MulFunctorIS5_EEEESt5arrayIPcLm2EELi4E23TrivialOffsetCalculatorILi1EjESE_NS0_6memory15LoadWithoutCastENSF_16StoreWithoutCastEEEviT_T0_T2_T3_T4_T5_,"ax",@progbits
	.align	128
        .global         _ZN2at6native27unrolled_elementwise_kernelINS0_13BUnaryFunctorIN3c107complexIfEES5_S5_NS0_15binary_internal10MulFunctorIS5_EEEESt5arrayIPcLm2EELi4E23TrivialOffsetCalculatorILi1EjESE_NS0_6memory15LoadWithoutCastENSF_16StoreWithoutCastEEEviT_T0_T2_T3_T4_T5_
        .type           _ZN2at6native27unrolled_elementwise_kernelINS0_13BUnaryFunctorIN3c107complexIfEES5_S5_NS0_15binary_internal10MulFunctorIS5_EEEESt5arrayIPcLm2EELi4E23TrivialOffsetCalculatorILi1EjESE_NS0_6memory15LoadWithoutCastENSF_16StoreWithoutCastEEEviT_T0_T2_T3_T4_T5_,@function
        .size           _ZN2at6native27unrolled_elementwise_kernelINS0_13BUnaryFunctorIN3c107complexIfEES5_S5_NS0_15binary_internal10MulFunctorIS5_EEEESt5arrayIPcLm2EELi4E23TrivialOffsetCalculatorILi1EjESE_NS0_6memory15LoadWithoutCastENSF_16StoreWithoutCastEEEviT_T0_T2_T3_T4_T5_,(.L_x_19552 - _ZN2at6native27unrolled_elementwise_kernelINS0_13BUnaryFunctorIN3c107complexIfEES5_S5_NS0_15binary_internal10MulFunctorIS5_EEEESt5arrayIPcLm2EELi4E23TrivialOffsetCalculatorILi1EjESE_NS0_6memory15LoadWithoutCastENSF_16StoreWithoutCastEEEviT_T0_T2_T3_T4_T5_)
        .other          _ZN2at6native27unrolled_elementwise_kernelINS0_13BUnaryFunctorIN3c107complexIfEES5_S5_NS0_15binary_internal10MulFunctorIS5_EEEESt5arrayIPcLm2EELi4E23TrivialOffsetCalculatorILi1EjESE_NS0_6memory15LoadWithoutCastENSF_16StoreWithoutCastEEEviT_T0_T2_T3_T4_T5_,@"STO_CUDA_ENTRY STV_DEFAULT"
_ZN2at6native27unrolled_elementwise_kernelINS0_13BUnaryFunctorIN3c107complexIfEES5_S5_NS0_15binary_internal10MulFunctorIS5_EEEESt5arrayIPcLm2EELi4E23TrivialOffsetCalculatorILi1EjESE_NS0_6memory15LoadWithoutCastENSF_16StoreWithoutCastEEEviT_T0_T2_T3_T4_T5_:
.text._ZN2at6native27unrolled_elementwise_kernelINS0_13BUnaryFunctorIN3c107complexIfEES5_S5_NS0_15binary_internal10MulFunctorIS5_EEEESt5arrayIPcLm2EELi4E23TrivialOffsetCalculatorILi1EjESE_NS0_6memory15LoadWithoutCastENSF_16StoreWithoutCastEEEviT_T0_T2_T3_T4_T5_:
        /* <DEDUP_REMOVED lines=13> */
[----:B------:R-:W-:Y:S01]  /*00d0*/  @!P1 IMAD R11, R0, 0x200, R19 ;  /* 0x00000200000b9824 */ /* 0x000fe200078e0213 */
[----:B------:R-:W-:Y:S01]  /*00e0*/  @!P1 IADD3 R19, PT, PT, R19, 0x80, RZ ;  /* 0x0000008013139810 */ /* 0x000fe20007ffe0ff */
[----:B------:R-:W2:Y:S03]  /*00f0*/  @!P1 LDC.64 R4, c[0x0][0x3a0] ;  /* 0x0000e800ff049b82 */ /* 0x000ea60000000a00 */
[----:B------:R-:W-:Y:S01]  /*0100*/  ISETP.GE.AND P2, PT, R19, R14, PT ;  /* 0x0000000e1300720c */ /* 0x000fe20003f46270 */
[----:B0-----:R-:W-:-:S05]  /*0110*/  @!P0 IMAD.WIDE.U32 R2, R9, 0x8, R2 ;  /* 0x0000000809028825 */ /* 0x001fca00078e0002 */
[----:B-1----:R0:W3:Y:S07]  /*0120*/  @!P0 LDG.E.64 R16, desc[UR4][R2.64] ;  /* 0x0000000402108981 */ /* 0x0020ee000c1e1b00 */
[----:B------:R-:W1:Y:S01]  /*0130*/  @!P2 LDC.64 R6, c[0x0][0x3a0] ;  /* 0x0000e800ff06ab82 */ /* 0x000e620000000a00 */
[----:B------:R-:W-:Y:S01]  /*0140*/  CS2R R12, SRZ ;  /* 0x00000000000c7805 */ /* 0x000fe2000001ff00 */
[----:B--2---:R-:W-:-:S04]  /*0150*/  @!P1 IMAD.WIDE.U32 R4, R11, 0x8, R4 ;  /* 0x000000080b049825 */ /* 0x004fc800078e0004 */
[----:B------:R-:W-:Y:S01]  /*0160*/  @!P2 IMAD R11, R0, 0x200, R19 ;  /* 0x00000200000ba824 */ /* 0x000fe200078e0213 */
[----:B------:R2:W4:Y:S03]  /*0170*/  @!P1 LDG.E.64 R12, desc[UR4][R4.64] ;  /* 0x00000004040c9981 */ /* 0x000526000c1e1b00 */
[----:B-1----:R-:W-:Y:S01]  /*0180*/  @!P2 IMAD.WIDE.U32 R10, R11, 0x8, R6 ;  /* 0x000000080b0aa825 */ /* 0x002fe200078e0006 */
[----:B------:R-:W-:-:S06]  /*0190*/  CS2R R6, SRZ ;  /* 0x0000000000067805 */ /* 0x000fcc000001ff00 */
[----:B------:R1:W4:Y:S01]  /*01a0*/  @!P2 LDG.E.64 R6, desc[UR4][R10.64] ;  /* 0x000000040a06a981 */ /* 0x000322000c1e1b00 */
[----:B------:R-:W-:-:S04]  /*01b0*/  @!P2 IADD3 R19, PT, PT, R19, 0x80, RZ ;  /* 0x000000801313a810 */ /* 0x000fc80007ffe0ff */
[-C--:B------:R-:W-:Y:S02]  /*01c0*/  ISETP.GE.AND P0, PT, R19, R14.reuse, PT ;  /* 0x0000000e1300720c */ /* 0x080fe40003f06270 */
[----:B------:R-:W-:-:S11]  /*01d0*/  ISETP.GE.AND P1, PT, R15, R14, PT ;  /* 0x0000000e0f00720c */ /* 0x000fd60003f26270 */
[----:B------:R-:W1:Y:S01]  /*01e0*/  @!P0 LDC.64 R8, c[0x0][0x3a0] ;  /* 0x0000e800ff088b82 */ /* 0x000e620000000a00 */
[----:B0-----:R-:W-:Y:S01]  /*01f0*/  @!P0 LEA R3, R0, R19, 0x9 ;  /* 0x0000001300038211 */ /* 0x001fe200078e48ff */
[----:B------:R-:W-:-:S06]  /*0200*/  VIADD R25, R15, 0x80 ;  /* 0x000000800f197836 */ /* 0x000fcc0000000000 */
[----:B------:R-:W3:Y:S01]  /*0210*/  @!P1 LDC.64 R18, c[0x0][0x390] ;  /* 0x0000e400ff129b82 */ /* 0x000ee20000000a00 */
[----:B------:R-:W-:Y:S02]  /*0220*/  ISETP.GE.AND P2, PT, R25, R14, PT ;  /* 0x0000000e1900720c */ /* 0x000fe40003f46270 */
[----:B--2---:R-:W-:-:S05]  /*0230*/  IADD3 R5, PT, PT, R15, 0x100, RZ ;  /* 0x000001000f057810 */ /* 0x004fca0007ffe0ff */
[----:B------:R-:W0:Y:S01]  /*0240*/  @!P1 LDC.64 R20, c[0x0][0x398] ;  /* 0x0000e600ff149b82 */ /* 0x000e220000000a00 */
[----:B------:R-:W-:Y:S02]  /*0250*/  ISETP.GE.AND P3, PT, R5, R14, PT ;  /* 0x0000000e0500720c */ /* 0x000fe40003f66270 */
[----:B------:R-:W-:Y:S01]  /*0260*/  IADD3 R23, PT, PT, R15, 0x180, RZ ;  /* 0x000001800f177810 */ /* 0x000fe20007ffe0ff */
[----:B-1----:R-:W-:Y:S01]  /*0270*/  @!P0 IMAD.WIDE.U32 R8, R3, 0x8, R8 ;  /* 0x0000000803088825 */ /* 0x002fe200078e0008 */
[----:B------:R-:W-:-:S03]  /*0280*/  CS2R R2, SRZ ;  /* 0x0000000000027805 */ /* 0x000fc6000001ff00 */
[----:B------:R-:W4:Y:S01]  /*0290*/  @!P2 LDC.64 R10, c[0x0][0x390] ;  /* 0x0000e400ff0aab82 */ /* 0x000f220000000a00 */
[----:B------:R-:W-:Y:S02]  /*02a0*/  @!P1 IMAD R27, R0, 0x200, R15 ;  /* 0x00000200001b9824 */ /* 0x000fe400078e020f */
[----:B------:R1:W5:Y:S01]  /*02b0*/  @!P0 LDG.E.64 R2, desc[UR4][R8.64] ;  /* 0x0000000408028981 */ /* 0x000362000c1e1b00 */
[----:B------:R-:W-:-:S04]  /*02c0*/  ISETP.GE.AND P0, PT, R23, R14, PT ;  /* 0x0000000e1700720c */ /* 0x000fc80003f06270 */
[----:B------:R-:W2:Y:S01]  /*02d0*/  @!P3 LDC.64 R4, c[0x0][0x390] ;  /* 0x0000e400ff04bb82 */ /* 0x000ea20000000a00 */
[----:B-1----:R-:W-:Y:S01]  /*02e0*/  CS2R R8, SRZ ;  /* 0x0000000000087805 */ /* 0x002fe2000001ff00 */
[----:B0-----:R-:W-:Y:S01]  /*02f0*/  @!P1 IMAD.WIDE.U32 R20, R27, 0x8, R20 ;  /* 0x000000081b149825 */ /* 0x001fe200078e0014 */
[----:B------:R-:W-:-:S04]  /*0300*/  @!P1 MOV R15, R25 ;  /* 0x00000019000f9202 */ /* 0x000fc80000000f00 */
[----:B------:R-:W-:Y:S01]  /*0310*/  ISETP.GE.AND P4, PT, R15, R14, PT ;  /* 0x0000000e0f00720c */ /* 0x000fe20003f86270 */
[----:B------:R-:W-:Y:S01]  /*0320*/  BSSY.RECONVERGENT B0, `(.L_x_17609) ;  /* 0x000001c000007945 */ /* 0x000fe20003800200 */
[C---:B---3--:R-:W-:Y:S01]  /*0330*/  @!P1 FMUL.FTZ R23, R17.reuse, R19 ;  /* 0x0000001311179220 */ /* 0x048fe20000410000 */
[----:B------:R-:W-:-:S03]  /*0340*/  @!P1 FMUL.FTZ R22, R17, R18 ;  /* 0x0000001211169220 */ /* 0x000fc60000410000 */
[C---:B------:R-:W-:Y:S01]  /*0350*/  @!P1 FFMA.FTZ R8, R16.reuse, R18, -R23 ;  /* 0x0000001210089223 */ /* 0x040fe20000010817 */
[----:B------:R-:W-:-:S05]  /*0360*/  @!P1 FFMA.FTZ R9, R16, R19, R22 ;  /* 0x0000001310099223 */ /* 0x000fca0000010016 */
[----:B------:R0:W-:Y:S01]  /*0370*/  @!P1 STG.E.64 desc[UR4][R20.64], R8 ;  /* 0x0000000814009986 */ /* 0x0001e2000c101b04 */
[----:B------:R-:W-:Y:S02]  /*0380*/  HFMA2 R18, -RZ, RZ, 0, 0 ;  /* 0x00000000ff127431 */ /* 0x000fe400000001ff */
[C---:B----4-:R-:W-:Y:S01]  /*0390*/  @!P2 FMUL.FTZ R17, R13.reuse, R11 ;  /* 0x0000000b0d11a220 */ /* 0x050fe20000410000 */
[----:B------:R-:W-:-:S03]  /*03a0*/  @!P2 FMUL.FTZ R13, R13, R10 ;  /* 0x0000000a0d0da220 */ /* 0x000fc60000410000 */
[C---:B------:R-:W-:Y:S01]  /*03b0*/  @!P2 FFMA.FTZ R18, R12.reuse, R10, -R17 ;  /* 0x0000000a0c12a223 */ /* 0x040fe20000010811 */
[----:B------:R-:W-:Y:S01]  /*03c0*/  CS2R R16, SRZ ;  /* 0x0000000000107805 */ /* 0x000fe2000001ff00 */
[----:B------:R-:W-:Y:S02]  /*03d0*/  IMAD.MOV.U32 R19, RZ, RZ, RZ ;  /* 0x000000ffff137224 */ /* 0x000fe400078e00ff */
[----:B------:R-:W-:Y:S01]  /*03e0*/  @!P2 FFMA.FTZ R19, R12, R11, R13 ;  /* 0x0000000b0c13a223 */ /* 0x000fe2000001000d */
[C---:B--2---:R-:W-:Y:S01]  /*03f0*/  @!P3 FMUL.FTZ R23, R7.reuse, R5 ;  /* 0x000000050717b220 */ /* 0x044fe20000410000 */
[----:B------:R-:W-:-:S03]  /*0400*/  @!P3 FMUL.FTZ R10, R7, R4 ;  /* 0x00000004070ab220 */ /* 0x000fc60000410000 */
[C---:B------:R-:W-:Y:S01]  /*0410*/  @!P3 FFMA.FTZ R16, R6.reuse, R4, -R23 ;  /* 0x000000040610b223 */ /* 0x040fe20000010817 */
[----:B------:R-:W-:Y:S01]  /*0420*/  @!P3 FFMA.FTZ R17, R6, R5, R10 ;  /* 0x000000050611b223 */ /* 0x000fe2000001000a */
        /* <DEDUP_REMOVED lines=9> */
[----:B------:R0:W-:Y:S04]  /*04c0*/  STG.E.64 desc[UR4][R6.64], R18 ;  /* 0x0000001206007986 */ /* 0x0001e8000c101b04 */
[----:B------:R0:W-:Y:S02]  /*04d0*/  @!P1 STG.E.64 desc[UR4][R4.64], R16 ;  /* 0x0000001004009986 */ /* 0x0001e4000c101b04 */
.L_x_17610:
[----:B------:R-:W-:Y:S05]  /*04e0*/  BSYNC.RECONVERGENT B0 ;  /* 0x0000000000007941 */ /* 0x000fea0003800200 */
.L_x_17609:
[----:B------:R-:W1:Y:S01]  /*04f0*/  @!P0 LDC.64 R10, c[0x0][0x390] ;  /* 0x0000e400ff0a8b82 */ /* 0x000e620000000a00 */
[----:B------:R-:W-:-:S13]  /*0500*/  ISETP.GE.AND P1, PT, R15, R14, PT ;  /* 0x0000000e0f00720c */ /* 0x000fda0003f26270 */
[----:B------:R-:W-:Y:S05]  /*0510*/  @P1 EXIT ;  /* 0x000000000000194d */ /* 0x000fea0003800000 */
[----:B0-----:R-:W0:Y:S01]  /*0520*/  LDC.64 R4, c[0x0][0x398] ;  /* 0x0000e600ff047b82 */ /* 0x001e220000000a00 */
[----:B------:R-:W-:Y:S01]  /*0530*/  LEA R15, R0, R15, 0x9 ;  /* 0x0000000f000f7211 */ /* 0x000fe200078e48ff */
[CC--:B-1---5:R-:W-:Y:S01]  /*0540*/  @!P0 FMUL.FTZ R9, R3.reuse, R11.reuse ;  /* 0x0000000b03098220 */ /* 0x0e2fe20000410000 */
[-C--:B------:R-:W-:Y:S01]  /*0550*/  @!P0 FMUL.FTZ R0, R3, R10.reuse ;  /* 0x0000000a03008220 */ /* 0x080fe20000410000 */
[----:B------:R-:W-:Y:S02]  /*0560*/  CS2R R6, SRZ ;  /* 0x0000000000067805 */ /* 0x000fe4000001ff00 */
[C---:B------:R-:W-:Y:S01]  /*0570*/  @!P0 FFMA.FTZ R6, R2.reuse, R10, -R9 ;  /* 0x0000000a02068223 */ /* 0x040fe20000010809 */
[----:B------:R-:W-:Y:S01]  /*0580*/  @!P0 FFMA.FTZ R7, R2, R11, R0 ;  /* 0x0000000b02078223 */ /* 0x000fe20000010000 */
[----:B0-----:R-:W-:-:S05]  /*0590*/  IMAD.WIDE.U32 R2, R15, 0x8, R4 ;  /* 0x000000080f027825 */ /* 0x001fca00078e0004 */
[----:B------:R-:W-:Y:S01]  /*05a0*/  STG.E.64 desc[UR4][R2.64], R6 ;  /* 0x0000000602007986 */ /* 0x000fe2000c101b04 */
[----:B------:R-:W-:Y:S05]  /*05b0*/  EXIT ;  /* 0x000000000000794d */ /* 0x000fea0003800000 */
.L_x_17611:
        /* <DEDUP_REMOVED lines=12> */
.L_x_19552:


//--------------------- .text._ZN2at6native29vectorized_elementwise_kernelILi2ENS0_13BUnaryFunctorIN3c107complexIfEES5_S5_NS0_15binary_internal10MulFunctorIS5_EEEESt5arrayIPcLm2EEEEviT0_T1_ --------------------------
	.section	.text._ZN2at6native29vectorized_elementwise_kernelILi2ENS0_13BUnaryFunctorIN3c107complexIfEES5_S5_NS0_15binary_internal10MulFunctorIS5_EEEESt5arrayIPcLm2EEEEviT0_T1_,"ax",@progbits
	.align	128
        .global         _ZN2at6native29vectorized_elementwise_kernelILi2ENS0_13BUnaryFunctorIN3c107complexIfEES5_S5_NS0_15binary_internal10MulFunctorIS5_EEEESt5arrayIPcLm2EEEEviT0_T1_
        .type           _ZN2at6native29vectorized_elementwise_kernelILi2ENS0_13BUnaryFunctorIN3c107complexIfEES5_S5_NS0_15binary_internal10MulFunctorIS5_EEEESt5arrayIPcLm2EEEEviT0_T1_,@function
        .size           _ZN2at6native29vectorized_elementwise_kernelILi2ENS0_13BUnaryFunctorIN3c107complexIfEES5_S5_NS0_15binary_internal10MulFunctorIS5_EEEESt5arrayIPcLm2EEEEviT0_T1_,(.L_x_19553 - _ZN2at6native29vectorized_elementwise_kernelILi2ENS0_13BUnaryFunctorIN3c107complexIfEES5_S5_NS0_15binary_internal10MulFunctorIS5_EEEESt5arrayIPcLm2EEEEviT0_T1_)
        .other          _ZN2at6native29vectorized_elementwise_kernelILi2ENS0_13BUnaryFunctorIN3c107complexIfEES5_S5_NS0_15binary_internal10MulFunctorIS5_EEEESt5arrayIPcLm2EEEEviT0_T1_,@"STO_CUDA_ENTRY STV_DEFAULT"
_ZN2at6native29vectorized_elementwise_kernelILi2ENS0_13BUnaryFunctorIN3c107complexIfEES5_S5_NS0_15binary_internal10MulFunctorIS5_EEEESt5arrayIPcLm2EEEEviT0_T1_:
.text._ZN2at6native29vectorized_elementwise_kernelILi2ENS0_13BUnaryFunctorIN3c107complexIfEES5_S5_NS0_15binary_internal10MulFunctorIS5_EEEESt5arrayIPcLm2EEEEviT0_T1_:
        /* <DEDUP_REMOVED lines=16> */
[----:B------:R-:W1:Y:S01]  /*0100*/  @!P1 LDC.64 R10, c[0x0][0x3a0] ;  /* 0x0000e800ff0a9b82 */ /* 0x000e620000000a00 */
[----:B0-----:R-:W-:Y:S01]  /*0110*/  @!P0 IMAD.WIDE.U32 R8, R5, 0x8, R8 ;  /* 0x0000000805088825 */ /* 0x001fe200078e0008 */
[----:B------:R-:W-:Y:S02]  /*0120*/  @!P1 IADD3 R5, PT, PT, R27, R2, RZ ;  /* 0x000000021b059210 */ /* 0x000fe40007ffe0ff */
[----:B------:R-:W-:Y:S02]  /*0130*/  @!P1 IADD3 R2, PT, PT, R2, 0x80, RZ ;  /* 0x0000008002029810 */ /* 0x000fe40007ffe0ff */
[----:B------:R0:W2:Y:S02]  /*0140*/  @!P0 LDG.E.64 R6, desc[UR4][R8.64] ;  /* 0x0000000408068981 */ /* 0x0000a4000c1e1b00 */
[----:B------:R-:W-:Y:S01]  /*0150*/  ISETP.GE.U32.AND P0, PT, R2, R3, PT ;  /* 0x000000030200720c */ /* 0x000fe20003f06070 */
[----:B-1----:R-:W-:Y:S01]  /*0160*/  @!P1 IMAD.WIDE.U32 R10, R5, 0x8, R10 ;  /* 0x00000008050a9825 */ /* 0x002fe200078e000a */
[----:B------:R-:W-:-:S11]  /*0170*/  CS2R R4, SRZ ;  /* 0x0000000000047805 */ /* 0x000fd6000001ff00 */
[----:B------:R-:W-:Y:S01]  /*0180*/  @!P0 IADD3 R15, PT, PT, R27, R2, RZ ;  /* 0x000000021b0f8210 */ /* 0x000fe20007ffe0ff */
[----:B------:R-:W1:Y:S01]  /*0190*/  @!P0 LDC.64 R12, c[0x0][0x3a0] ;  /* 0x0000e800ff0c8b82 */ /* 0x000e620000000a00 */
[----:B------:R-:W-:Y:S01]  /*01a0*/  @!P0 IADD3 R2, PT, PT, R2, 0x80, RZ ;  /* 0x0000008002028810 */ /* 0x000fe20007ffe0ff */
[----:B------:R3:W4:Y:S01]  /*01b0*/  @!P1 LDG.E.64 R4, desc[UR4][R10.64] ;  /* 0x000000040a049981 */ /* 0x000722000c1e1b00 */
[----:B------:R-:W-:Y:S02]  /*01c0*/  CS2R R22, SRZ ;  /* 0x0000000000167805 */ /* 0x000fe4000001ff00 */
[----:B------:R-:W-:-:S13]  /*01d0*/  ISETP.GE.U32.AND P1, PT, R2, R3, PT ;  /* 0x000000030200720c */ /* 0x000fda0003f26070 */
[----:B0-----:R-:W0:Y:S01]  /*01e0*/  @!P1 LDC.64 R8, c[0x0][0x3a0] ;  /* 0x0000e800ff089b82 */ /* 0x001e220000000a00 */
[----:B------:R-:W-:Y:S02]  /*01f0*/  @!P1 IADD3 R17, PT, PT, R27, R2, RZ ;  /* 0x000000021b119210 */ /* 0x000fe40007ffe0ff */
[----:B------:R-:W-:Y:S01]  /*0200*/  @!P1 IADD3 R2, PT, PT, R2, 0x80, RZ ;  /* 0x0000008002029810 */ /* 0x000fe20007ffe0ff */
[----:B-1----:R-:W-:-:S05]  /*0210*/  @!P0 IMAD.WIDE.U32 R12, R15, 0x8, R12 ;  /* 0x000000080f0c8825 */ /* 0x002fca00078e000c */
[----:B------:R1:W5:Y:S01]  /*0220*/  @!P0 LDG.E.64 R22, desc[UR4][R12.64] ;  /* 0x000000040c168981 */ /* 0x000362000c1e1b00 */
[----:B------:R-:W-:Y:S01]  /*0230*/  ISETP.GE.U32.AND P0, PT, R2, R3, PT ;  /* 0x000000030200720c */ /* 0x000fe20003f06070 */
[----:B0-----:R-:W-:Y:S01]  /*0240*/  @!P1 IMAD.WIDE.U32 R16, R17, 0x8, R8 ;  /* 0x0000000811109825 */ /* 0x001fe200078e0008 */
[----:B------:R-:W-:-:S11]  /*0250*/  CS2R R8, SRZ ;  /* 0x0000000000087805 */ /* 0x000fd6000001ff00 */
[----:B------:R-:W-:Y:S01]  /*0260*/  @!P0 IADD3 R19, PT, PT, R27, R2, RZ ;  /* 0x000000021b138210 */ /* 0x000fe20007ffe0ff */
[----:B------:R-:W0:Y:S01]  /*0270*/  @!P0 LDC.64 R14, c[0x0][0x3a0] ;  /* 0x0000e800ff0e8b82 */ /* 0x000e220000000a00 */
[----:B------:R-:W-:Y:S01]  /*0280*/  @!P0 IADD3 R2, PT, PT, R2, 0x80, RZ ;  /* 0x0000008002028810 */ /* 0x000fe20007ffe0ff */
[----:B------:R0:W5:Y:S03]  /*0290*/  @!P1 LDG.E.64 R8, desc[UR4][R16.64] ;  /* 0x0000000410089981 */ /* 0x000166000c1e1b00 */
[----:B------:R-:W-:Y:S02]  /*02a0*/  ISETP.GE.U32.AND P1, PT, R2, R3, PT ;  /* 0x000000030200720c */ /* 0x000fe40003f26070 */
[----:B---3--:R-:W-:-:S11]  /*02b0*/  CS2R R10, SRZ ;  /* 0x00000000000a7805 */ /* 0x008fd6000001ff00 */
[----:B-1----:R-:W1:Y:S01]  /*02c0*/  @!P1 LDC.64 R12, c[0x0][0x3a0] ;  /* 0x0000e800ff0c9b82 */ /* 0x002e620000000a00 */
[----:B------:R-:W-:Y:S02]  /*02d0*/  @!P1 IADD3 R21, PT, PT, R27, R2, RZ ;  /* 0x000000021b159210 */ /* 0x000fe40007ffe0ff */
[----:B------:R-:W-:Y:S01]  /*02e0*/  @!P1 IADD3 R2, PT, PT, R2, 0x80, RZ ;  /* 0x0000008002029810 */ /* 0x000fe20007ffe0ff */
[----:B0-----:R-:W-:-:S03]  /*02f0*/  @!P0 IMAD.WIDE.U32 R18, R19, 0x8, R14 ;  /* 0x0000000813128825 */ /* 0x001fc600078e000e */
[----:B------:R-:W-:Y:S02]  /*0300*/  ISETP.GE.U32.AND P2, PT, R2, R3, PT ;  /* 0x000000030200720c */ /* 0x000fe40003f46070 */
[----:B------:R-:W3:Y:S11]  /*0310*/  @!P0 LDG.E.64 R10, desc[UR4][R18.64] ;  /* 0x00000004120a8981 */ /* 0x000ef6000c1e1b00 */
[----:B------:R-:W0:Y:S01]  /*0320*/  @!P2 LDC.64 R14, c[0x0][0x3a0] ;  /* 0x0000e800ff0eab82 */ /* 0x000e220000000a00 */
[----:B------:R-:W-:-:S02]  /*0330*/  @!P2 IADD3 R17, PT, PT, R27, R2, RZ ;  /* 0x000000021b11a210 */ /* 0x000fc40007ffe0ff */
[----:B------:R-:W-:Y:S01]  /*0340*/  @!P2 IADD3 R2, PT, PT, R2, 0x80, RZ ;  /* 0x000000800202a810 */ /* 0x000fe20007ffe0ff */
[----:B-1----:R-:W-:Y:S01]  /*0350*/  @!P1 IMAD.WIDE.U32 R20, R21, 0x8, R12 ;  /* 0x0000000815149825 */ /* 0x002fe200078e000c */
[----:B------:R-:W-:Y:S02]  /*0360*/  CS2R R12, SRZ ;  /* 0x00000000000c7805 */ /* 0x000fe4000001ff00 */
[----:B------:R-:W-:-:S04]  /*0370*/  ISETP.GE.U32.AND P0, PT, R2, R3, PT ;  /* 0x000000030200720c */ /* 0x000fc80003f06070 */
[----:B------:R0:W3:Y:S09]  /*0380*/  @!P1 LDG.E.64 R12, desc[UR4][R20.64] ;  /* 0x00000004140c9981 */ /* 0x0000f2000c1e1b00 */
[----:B------:R-:W1:Y:S01]  /*0390*/  @!P0 LDC.64 R28, c[0x0][0x3a0] ;  /* 0x0000e800ff1c8b82 */ /* 0x000e620000000a00 */
[----:B0-----:R-:W-:Y:S01]  /*03a0*/  @!P2 IMAD.WIDE.U32 R20, R17, 0x8, R14 ;  /* 0x000000081114a825 */ /* 0x001fe200078e000e */
[----:B------:R-:W-:-:S06]  /*03b0*/  CS2R R14, SRZ ;  /* 0x00000000000e7805 */ /* 0x000fcc000001ff00 */
[----:B------:R0:W3:Y:S01]  /*03c0*/  @!P2 LDG.E.64 R14, desc[UR4][R20.64] ;  /* 0x00000004140ea981 */ /* 0x0000e2000c1e1b00 */
[----:B------:R-:W-:-:S05]  /*03d0*/  @!P0 IADD3 R17, PT, PT, R27, R2, RZ ;  /* 0x000000021b118210 */ /* 0x000fca0007ffe0ff */
[----:B-1----:R-:W-:Y:S01]  /*03e0*/  @!P0 IMAD.WIDE.U32 R28, R17, 0x8, R28 ;  /* 0x00000008111c8825 */ /* 0x002fe200078e001c */
[----:B------:R-:W-:-:S06]  /*03f0*/  CS2R R16, SRZ ;  /* 0x0000000000107805 */ /* 0x000fcc000001ff00 */
[----:B------:R-:W3:Y:S01]  /*0400*/  @!P0 LDG.E.64 R16, desc[UR4][R28.64] ;  /* 0x000000041c108981 */ /* 0x000ee2000c1e1b00 */
[C---:B------:R-:W-:Y:S01]  /*0410*/  ISETP.GE.U32.AND P1, PT, R0.reuse, R3, PT ;  /* 0x000000030000720c */ /* 0x040fe20003f26070 */
[----:B------:R-:W-:Y:S01]  /*0420*/  HFMA2 R18, -RZ, RZ, 0, 0 ;  /* 0x00000000ff127431 */ /* 0x000fe200000001ff */
[C---:B------:R-:W-:Y:S01]  /*0430*/  IADD3 R2, PT, PT, R0.reuse, 0x80, RZ ;  /* 0x0000008000027810 */ /* 0x040fe20007ffe0ff */
[----:B------:R-:W-:Y:S01]  /*0440*/  BSSY.RECONVERGENT B0, `(.L_x_17613) ;  /* 0x0000076000007945 */ /* 0x000fe20003800200 */
[----:B------:R-:W-:-:S03]  /*0450*/  IADD3 R26, PT, PT, R0, 0x100, RZ ;  /* 0x00000100001a7810 */ /* 0x000fc60007ffe0ff */
[----:B------:R-:W-:Y:S01]  /*0460*/  BSSY.RELIABLE B1, `(.L_x_17614) ;  /* 0x000006d000017945 */ /* 0x000fe20003800100 */
[-C--:B------:R-:W-:Y:S02]  /*0470*/  ISETP.GE.U32.AND P2, PT, R2, R3.reuse, PT ;  /* 0x000000030200720c */ /* 0x080fe40003f46070 */
[----:B------:R-:W-:Y:S02]  /*0480*/  ISETP.GE.U32.AND P0, PT, R26, R3, PT ;  /* 0x000000031a00720c */ /* 0x000fe40003f06070 */
[----:B------:R-:W-:Y:S01]  /*0490*/  IADD3 R26, PT, PT, R0, 0x200, RZ ;  /* 0x00000200001a7810 */ /* 0x000fe20007ffe0ff */
[----:B------:R-:W2:Y:S08]  /*04a0*/  @!P1 LDC.64 R24, c[0x0][0x390] ;  /* 0x0000e400ff189b82 */ /* 0x000eb00000000a00 */
[----:B0-----:R-:W4:Y:S01]  /*04b0*/  @!P2 LDC.64 R20, c[0x0][0x390] ;  /* 0x0000e400ff14ab82 */ /* 0x001f220000000a00 */
[C---:B--2---:R-:W-:Y:S01]  /*04c0*/  @!P1 FMUL.FTZ R19, R7.reuse, R25 ;  /* 0x0000001907139220 */ /* 0x044fe20000410000 */
[----:B------:R-:W-:-:S03]  /*04d0*/  @!P1 FMUL.FTZ R7, R7, R24 ;  /* 0x0000001807079220 */ /* 0x000fc60000410000 */
[C---:B------:R-:W-:Y:S01]  /*04e0*/  @!P1 FFMA.FTZ R18, R6.reuse, R24, -R19 ;  /* 0x0000001806129223 */ /* 0x040fe20000010813 */
[----:B------:R-:W-:Y:S01]  /*04f0*/  MOV R19, RZ ;  /* 0x000000ff00137202 */ /* 0x000fe20000000f00 */
[----:B------:R-:W-:Y:S01]  /*0500*/  @!P1 FFMA.FTZ R19, R6, R25, R7 ;  /* 0x0000001906139223 */ /* 0x000fe20000010007 */
[----:B------:R-:W-:Y:S01]  /*0510*/  HFMA2 R6, -RZ, RZ, 0, 0 ;  /* 0x00000000ff067431 */ /* 0x000fe200000001ff */
[----:B------:R-:W5:Y:S01]  /*0520*/  @!P0 LDC.64 R24, c[0x0][0x390] ;  /* 0x0000e400ff188b82 */ /* 0x000f620000000a00 */
[C---:B----4-:R-:W-:Y:S01]  /*0530*/  @!P2 FMUL.FTZ R7, R5.reuse, R21 ;  /* 0x000000150507a220 */ /* 0x050fe20000410000 */
[----:B------:R-:W-:-:S03]  /*0540*/  @!P2 FMUL.FTZ R5, R5, R20 ;  /* 0x000000140505a220 */ /* 0x000fc60000410000 */
[----:B------:R-:W-:Y:S01]  /*0550*/  @!P2 FFMA.FTZ R6, R4, R20, -R7 ;  /* 0x000000140406a223 */ /* 0x000fe20000010807 */
[----:B------:R-:W-:Y:S02]  /*0560*/  IADD3 R20, PT, PT, R0, 0x180, RZ ;  /* 0x0000018000147810 */ /* 0x000fe40007ffe0ff */
[----:B------:R-:W-:Y:S01]  /*0570*/  MOV R7, RZ ;  /* 0x000000ff00077202 */ /* 0x000fe20000000f00 */
[----:B------:R-:W-:Y:S01]  /*0580*/  @!P2 FFMA.FTZ R7, R4, R21, R5 ;  /* 0x000000150407a223 */ /* 0x000fe20000010005 */
[-C--:B------:R-:W-:Y:S01]  /*0590*/  ISETP.GE.U32.AND P3, PT, R20, R3.reuse, PT ;  /* 0x000000031400720c */ /* 0x080fe20003f66070 */
[----:B------:R-:W-:Y:S01]  /*05a0*/  HFMA2 R4, -RZ, RZ, 0, 0 ;  /* 0x00000000ff047431 */ /* 0x000fe200000001ff */
[----:B------:R-:W-:Y:S02]  /*05b0*/  ISETP.GE.U32.AND P2, PT, R26, R3, PT ;  /* 0x000000031a00720c */ /* 0x000fe40003f46070 */
[----:B------:R-:W-:-:S09]  /*05c0*/  IADD3 R26, PT, PT, R0, 0x300, RZ ;  /* 0x00000300001a7810 */ /* 0x000fd20007ffe0ff */
[----:B------:R-:W0:Y:S01]  /*05d0*/  @!P3 LDC.64 R20, c[0x0][0x390] ;  /* 0x0000e400ff14bb82 */ /* 0x000e220000000a00 */
[C---:B-----5:R-:W-:Y:S01]  /*05e0*/  @!P0 FMUL.FTZ R5, R23.reuse, R25 ;  /* 0x0000001917058220 */ /* 0x060fe20000410000 */
[----:B------:R-:W-:-:S03]  /*05f0*/  @!P0 FMUL.FTZ R23, R23, R24 ;  /* 0x0000001817178220 */ /* 0x000fc60000410000 */
[C---:B------:R-:W-:Y:S01]  /*0600*/  @!P0 FFMA.FTZ R4, R22.reuse, R24, -R5 ;  /* 0x0000001816048223 */ /* 0x040fe20000010805 */
[----:B------:R-:W-:Y:S02]  /*0610*/  IMAD.MOV.U32 R5, RZ, RZ, RZ ;  /* 0x000000ffff057224 */ /* 0x000fe400078e00ff */
[----:B------:R-:W-:Y:S01]  /*0620*/  @!P0 FFMA.FTZ R5, R22, R25, R23 ;  /* 0x0000001916058223 */ /* 0x000fe20000010017 */
[----:B------:R-:W-:Y:S01]  /*0630*/  MOV R22, RZ ;  /* 0x000000ff00167202 */ /* 0x000fe20000000f00 */
[----:B------:R-:W3:Y:S01]  /*0640*/  @!P2 LDC.64 R24, c[0x0][0x390] ;  /* 0x0000e400ff18ab82 */ /* 0x000ee20000000a00 */
[C---:B0-----:R-:W-:Y:S01]  /*0650*/  @!P3 FMUL.FTZ R23, R9.reuse, R21 ;  /* 0x000000150917b220 */ /* 0x041fe20000410000 */
[----:B------:R-:W-:-:S03]  /*0660*/  @!P3 FMUL.FTZ R9, R9, R20 ;  /* 0x000000140909b220 */ /* 0x000fc60000410000 */
[----:B------:R-:W-:Y:S01]  /*0670*/  @!P3 FFMA.FTZ R22, R8, R20, -R23 ;  /* 0x000000140816b223 */ /* 0x000fe20000010817 */
[----:B------:R-:W-:Y:S01]  /*0680*/  IADD3 R20, PT, PT, R0, 0x280, RZ ;  /* 0x0000028000147810 */ /* 0x000fe20007ffe0ff */
[----:B------:R-:W-:-:S03]  /*0690*/  HFMA2 R23, -RZ, RZ, 0, 0 ;  /* 0x00000000ff177431 */ /* 0x000fc600000001ff */
[----:B------:R-:W-:Y:S01]  /*06a0*/  ISETP.GE.U32.AND P0, PT, R20, R3, PT ;  /* 0x000000031400720c */ /* 0x000fe20003f06070 */
[----:B------:R-:W-:Y:S01]  /*06b0*/  @!P3 FFMA.FTZ R23, R8, R21, R9 ;  /* 0x000000150817b223 */ /* 0x000fe20000010009 */
[----:B------:R-:W-:Y:S02]  /*06c0*/  ISETP.GE.U32.AND P3, PT, R26, R3, PT ;  /* 0x000000031a00720c */ /* 0x000fe40003f66070 */
[----:B------:R-:W-:-:S09]  /*06d0*/  MOV R8, RZ ;  /* 0x000000ff00087202 */ /* 0x000fd20000000f00 */
[----:B------:R-:W0:Y:S01]  /*06e0*/  @!P0 LDC.64 R20, c[0x0][0x390] ;  /* 0x0000e400ff148b82 */ /* 0x000e220000000a00 */
[C---:B---3--:R-:W-:Y:S01]  /*06f0*/  @!P2 FMUL.FTZ R9, R11.reuse, R25 ;  /* 0x000000190b09a220 */ /* 0x048fe20000410000 */
[----:B------:R-:W-:-:S03]  /*0700*/  @!P2 FMUL.FTZ R11, R11, R24 ;  /* 0x000000180b0ba220 */ /* 0x000fc60000410000 */
[C---:B------:R-:W-:Y:S01]  /*0710*/  @!P2 FFMA.FTZ R8, R10.reuse, R24, -R9 ;  /* 0x000000180a08a223 */ /* 0x040fe20000010809 */
[----:B------:R-:W-:Y:S02]  /*0720*/  HFMA2 R9, -RZ, RZ, 0, 0 ;  /* 0x00000000ff097431 */ /* 0x000fe400000001ff */
[----:B------:R-:W-:Y:S01]  /*0730*/  @!P2 FFMA.FTZ R9, R10, R25, R11 ;  /* 0x000000190a09a223 */ /* 0x000fe2000001000b */
[----:B------:R-:W-:Y:S01]  /*0740*/  MOV R10, RZ ;  /* 0x000000ff000a7202 */ /* 0x000fe20000000f00 */
[----:B------:R-:W1:Y:S01]  /*0750*/  @!P3 LDC.64 R24, c[0x0][0x390] ;  /* 0x0000e400ff18bb82 */ /* 0x000e620000000a00 */
[C---:B0-----:R-:W-:Y:S01]  /*0760*/  @!P0 FMUL.FTZ R11, R13.reuse, R21 ;  /* 0x000000150d0b8220 */ /* 0x041fe20000410000 */
[----:B------:R-:W-:-:S03]  /*0770*/  @!P0 FMUL.FTZ R13, R13, R20 ;  /* 0x000000140d0d8220 */ /* 0x000fc60000410000 */
[----:B------:R-:W-:Y:S01]  /*0780*/  @!P0 FFMA.FTZ R10, R12, R20, -R11 ;  /* 0x000000140c0a8223 */ /* 0x000fe2000001080b */
[----:B------:R-:W-:Y:S01]  /*0790*/  IADD3 R20, PT, PT, R0, 0x380, RZ ;  /* 0x0000038000147810 */ /* 0x000fe20007ffe0ff */
[----:B------:R-:W-:-:S03]  /*07a0*/  HFMA2 R11, -RZ, RZ, 0, 0 ;  /* 0x00000000ff0b7431 */ /* 0x000fc600000001ff */
[----:B------:R-:W-:Y:S01]  /*07b0*/  ISETP.GE.U32.AND P2, PT, R20, R3, PT ;  /* 0x000000031400720c */ /* 0x000fe20003f46070 */
[----:B------:R-:W-:Y:S01]  /*07c0*/  @!P0 FFMA.FTZ R11, R12, R21, R13 ;  /* 0x000000150c0b8223 */ /* 0x000fe2000001000d */
[----:B------:R-:W-:Y:S01]  /*07d0*/  MOV R12, RZ ;  /* 0x000000ff000c7202 */ /* 0x000fe20000000f00 */
[C---:B-1----:R-:W-:Y:S01]  /*07e0*/  @!P3 FMUL.FTZ R13, R15.reuse, R25 ;  /* 0x000000190f0db220 */ /* 0x042fe20000410000 */
[----:B------:R-:W-:-:S09]  /*07f0*/  @!P3 FMUL.FTZ R15, R15, R24 ;  /* 0x000000180f0fb220 */ /* 0x000fd20000410000 */
[----:B------:R-:W0:Y:S01]  /*0800*/  @!P2 LDC.64 R20, c[0x0][0x390] ;  /* 0x0000e400ff14ab82 */ /* 0x000e220000000a00 */
[C---:B------:R-:W-:Y:S01]  /*0810*/  @!P3 FFMA.FTZ R12, R14.reuse, R24, -R13 ;  /* 0x000000180e0cb223 */ /* 0x040fe2000001080d */
[----:B------:R-:W-:Y:S02]  /*0820*/  HFMA2 R13, -RZ, RZ, 0, 0 ;  /* 0x00000000ff0d7431 */ /* 0x000fe400000001ff */
[----:B------:R-:W-:Y:S01]  /*0830*/  @!P3 FFMA.FTZ R13, R14, R25, R15 ;  /* 0x000000190e0db223 */ /* 0x000fe2000001000f */
[----:B------:R-:W-:-:S03]  /*0840*/  MOV R14, RZ ;  /* 0x000000ff000e7202 */ /* 0x000fc60000000f00 */
[----:B------:R-:W1:Y:S01]  /*0850*/  @!P1 LDC.64 R24, c[0x0][0x398] ;  /* 0x0000e600ff189b82 */ /* 0x000e620000000a00 */
[C---:B0-----:R-:W-:Y:S01]  /*0860*/  @!P2 FMUL.FTZ R15, R17.reuse, R21 ;  /* 0x00000015110fa220 */ /* 0x041fe20000410000 */
[----:B------:R-:W-:-:S03]  /*0870*/  @!P2 FMUL.FTZ R17, R17, R20 ;  /* 0x000000141111a220 */ /* 0x000fc60000410000 */
[----:B------:R-:W-:Y:S01]  /*0880*/  @!P2 FFMA.FTZ R14, R16, R20, -R15 ;  /* 0x00000014100ea223 */ /* 0x000fe2000001080f */
[----:B------:R-:W-:Y:S01]  /*0890*/  @!P1 IADD3 R15, PT, PT, R27, R0, RZ ;  /* 0x000000001b0f9210 */ /* 0x000fe20007ffe0ff */
[----:B------:R-:W-:-:S04]  /*08a0*/  @!P1 IMAD.MOV.U32 R0, RZ, RZ, R2 ;  /* 0x000000ffff009224 */ /* 0x000fc800078e0002 */
[----:B-1----:R-:W-:Y:S01]  /*08b0*/  @!P1 IMAD.WIDE.U32 R24, R15, 0x8, R24 ;  /* 0x000000080f189825 */ /* 0x002fe200078e0018 */
[----:B------:R-:W-:-:S03]  /*08c0*/  ISETP.GE.U32.AND P0, PT, R0, R3, PT ;  /* 0x000000030000720c */ /* 0x000fc60003f06070 */
[----:B------:R-:W-:Y:S01]  /*08d0*/  HFMA2 R15, -RZ, RZ, 0, 0 ;  /* 0x00000000ff0f7431 */ /* 0x000fe200000001ff */
[----:B------:R0:W-:Y:S01]  /*08e0*/  @!P1 STG.E.64 desc[UR4][R24.64], R18 ;  /* 0x0000001218009986 */ /* 0x0001e2000c101b04 */
[----:B------:R-:W-:-:S08]  /*08f0*/  @!P2 FFMA.FTZ R15, R16, R21, R17 ;  /* 0x00000015100fa223 */ /* 0x000fd00000010011 */
        /* <DEDUP_REMOVED lines=13> */
.L_x_17615:
[----:B------:R-:W-:-:S13]  /*09d0*/  ISETP.GE.U32.AND P0, PT, R0, R3, PT ;  /* 0x000000030000720c */ /* 0x000fda0003f06070 */
[----:B------:R-:W-:Y:S05]  /*09e0*/  @P0 BRA `(.L_x_17617) ;  /* 0x0000000000300947 */ /* 0x000fea0003800000 */
[----:B-1----:R-:W1:Y:S01]  /*09f0*/  LDC.64 R4, c[0x0][0x398] ;  /* 0x0000e600ff047b82 */ /* 0x002e620000000a00 */
[----:B------:R-:W-:Y:S02]  /*0a00*/  IADD3 R7, PT, PT, R27, R0, RZ ;  /* 0x000000001b077210 */ /* 0x000fe40007ffe0ff */
[----:B------:R-:W-:-:S03]  /*0a10*/  IADD3 R0, PT, PT, R0, 0x80, RZ ;  /* 0x0000008000007810 */ /* 0x000fc60007ffe0ff */
[----:B-1----:R-:W-:-:S05]  /*0a20*/  IMAD.WIDE.U32 R4, R7, 0x8, R4 ;  /* 0x0000000807047825 */ /* 0x002fca00078e0004 */
[----:B------:R1:W-:Y:S02]  /*0a30*/  STG.E.64 desc[UR4][R4.64], R22 ;  /* 0x0000001604007986 */ /* 0x0003e4000c101b04 */
.L_x_17616:
[----:B------:R-:W-:-:S13]  /*0a40*/  ISETP.GE.U32.AND P0, PT, R0, R3, PT ;  /* 0x000000030000720c */ /* 0x000fda0003f06070 */
[----:B------:R-:W-:Y:S05]  /*0a50*/  @P0 BRA `(.L_x_17618) ;  /* 0x0000000000340947 */ /* 0x000fea0003800000 */
[----:B-1----:R-:W1:Y:S01]  /*0a60*/  LDC.64 R4, c[0x0][0x398] ;  /* 0x0000e600ff047b82 */ /* 0x002e620000000a00 */
[----:B0-----:R-:W-:Y:S02]  /*0a70*/  IADD3 R7, PT, PT, R27, R0, RZ ;  /* 0x000000001b077210 */ /* 0x001fe40007ffe0ff */
[----:B------:R-:W-:-:S03]  /*0a80*/  IADD3 R0, PT, PT, R0, 0x80, RZ ;  /* 0x0000008000007810 */ /* 0x000fc60007ffe0ff */
[----:B-1----:R-:W-:-:S05]  /*0a90*/  IMAD.WIDE.U32 R4, R7, 0x8, R4 ;  /* 0x0000000807047825 */ /* 0x002fca00078e0004 */
[----:B------:R2:W-:Y:S02]  /*0aa0*/  STG.E.64 desc[UR4][R4.64], R8 ;  /* 0x0000000804007986 */ /* 0x0005e4000c101b04 */
.L_x_17617:
[----:B------:R-:W-:-:S13]  /*0ab0*/  ISETP.GE.U32.AND P0, PT, R0, R3, PT ;  /* 0x000000030000720c */ /* 0x000fda0003f06070 */
[----:B------:R-:W-:Y:S05]  /*0ac0*/  @P0 BREAK.RELIABLE B1 ;  /* 0x0000000000010942 */ /* 0x000fea0003800100 */
[----:B------:R-:W-:Y:S05]  /*0ad0*/  @P0 BRA `(.L_x_17619) ;  /* 0x0000000000300947 */ /* 0x000fea0003800000 */
[----:B-12---:R-:W1:Y:S01]  /*0ae0*/  LDC.64 R4, c[0x0][0x398] ;  /* 0x0000e600ff047b82 */ /* 0x006e620000000a00 */
[----:B------:R-:W-:Y:S02]  /*0af0*/  IADD3 R7, PT, PT, R27, R0, RZ ;  /* 0x000000001b077210 */ /* 0x000fe40007ffe0ff */
[----:B------:R-:W-:-:S03]  /*0b00*/  IADD3 R0, PT, PT, R0, 0x80, RZ ;  /* 0x0000008000007810 */ /* 0x000fc60007ffe0ff */
[----:B-1----:R-:W-:-:S05]  /*0b10*/  IMAD.WIDE.U32 R4, R7, 0x8, R4 ;  /* 0x0000000807047825 */ /* 0x002fca00078e0004 */
[----:B------:R2:W-:Y:S02]  /*0b20*/  STG.E.64 desc[UR4][R4.64], R10 ;  /* 0x0000000a04007986 */ /* 0x0005e4000c101b04 */
.L_x_17618:
[----:B------:R-:W-:Y:S05]  /*0b30*/  BSYNC.RELIABLE B1 ;  /* 0x0000000000017941 */ /* 0x000fea0003800100 */
.L_x_17614:
[----:B------:R-:W-:-:S13]  /*0b40*/  ISETP.GE.U32.AND P0, PT, R0, R3, PT ;  /* 0x000000030000720c */ /* 0x000fda0003f06070 */
[----:B-12---:R-:W1:Y:S01]  /*0b50*/  @!P0 LDC.64 R4, c[0x0][0x398] ;  /* 0x0000e600ff048b82 */ /* 0x006e620000000a00 */
[----:B0-----:R-:W-:Y:S02]  /*0b60*/  @!P0 IADD3 R7, PT, PT, R27, R0, RZ ;  /* 0x000000001b078210 */ /* 0x001fe40007ffe0ff */
[----:B------:R-:W-:-:S03]  /*0b70*/  @!P0 IADD3 R0, PT, PT, R0, 0x80, RZ ;  /* 0x0000008000008810 */ /* 0x000fc60007ffe0ff */
[----:B-1----:R-:W-:-:S05]  /*0b80*/  @!P0 IMAD.WIDE.U32 R4, R7, 0x8, R4 ;  /* 0x0000000807048825 */ /* 0x002fca00078e0004 */
[----:B------:R3:W-:Y:S02]  /*0b90*/  @!P0 STG.E.64 desc[UR4][R4.64], R12 ;  /* 0x0000000c04008986 */ /* 0x0007e4000c101b04 */
.L_x_17619:
[----:B------:R-:W-:Y:S05]  /*0ba0*/  BSYNC.RECONVERGENT B0 ;  /* 0x0000000000007941 */ /* 0x000fea0003800200 */
.L_x_17613:
[----:B------:R-:W-:Y:S05]  /*0bb0*/  WARPSYNC.ALL ;  /* 0x0000000000007948 */ /* 0x000fea0003800000 */
[----:B------:R-:W-:-:S13]  /*0bc0*/  ISETP.GE.U32.AND P0, PT, R0, R3, PT ;  /* 0x000000030000720c */ /* 0x000fda0003f06070 */
[----:B------:R-:W-:Y:S05]  /*0bd0*/  @P0 EXIT ;  /* 0x000000000000094d */ /* 0x000fea0003800000 */
[----:B------:R-:W4:Y:S01]  /*0be0*/  LDC.64 R2, c[0x0][0x398] ;  /* 0x0000e600ff027b82 */ /* 0x000f220000000a00 */
[----:B------:R-:W-:-:S05]  /*0bf0*/  IADD3 R27, PT, PT, R27, R0, RZ ;  /* 0x000000001b1b7210 */ /* 0x000fca0007ffe0ff */
[----:B----4-:R-:W-:-:S05]  /*0c00*/  IMAD.WIDE.U32 R2, R27, 0x8, R2 ;  /* 0x000000081b027825 */ /* 0x010fca00078e0002 */
[----:B------:R-:W-:Y:S01]  /*0c10*/  STG.E.64 desc[UR4][R2.64], R14 ;  /* 0x0000000e02007986 */ /* 0x000fe2000c101b04 */
[----:B------:R-:W-:Y:S05]  /*0c20*/  EXIT ;  /* 0x000000000000794d */ /* 0x000fea0003800000 */
.L_x_17612:
[----:B------:R-:W0:Y:S01]  /*0c30*/  S2R R21, SR_TID.X ;  /* 0x0000000000157919 */ /* 0x000e220000002100 */
[----:B------:R-:W1:Y:S01]  /*0c40*/  LDC.64 R2, c[0x0][0x3a0] ;  /* 0x0000e800ff027b82 */ /* 0x000e620000000a00 */
[----:B------:R-:W2:Y:S01]  /*0c50*/  LDCU.64 UR6, c[0x0][0x390] ;  /* 0x00007200ff0677ac */ /* 0x000ea20008000a00 */
[----:B-1----:R-:W-:-:S04]  /*0c60*/  IMAD.WIDE.U32 R2, R27, 0x8, R2 ;  /* 0x000000081b027825 */ /* 0x002fc800078e0002 */
[----:B0-----:R-:W-:Y:S02]  /*0c70*/  IMAD.WIDE.U32 R22, R21, 0x10, R2 ;  /* 0x0000001015167825 */ /* 0x001fe400078e0002 */
[----:B------:R-:W0:Y:S03]  /*0c80*/  LDC.64 R2, c[0x0][0x398] ;  /* 0x0000e600ff027b82 */ /* 0x000e260000000a00 */
[----:B------:R-:W2:Y:S04]  /*0c90*/  LDG.E.128 R16, desc[UR4][R22.64] ;  /* 0x0000000416107981 */ /* 0x000ea8000c1e1d00 */
[----:B------:R-:W3:Y:S04]  /*0ca0*/  LDG.E.128 R8, desc[UR4][R22.64+0x800] ;  /* 0x0008000416087981 */ /* 0x000ee8000c1e1d00 */
[----:B------:R-:W4:Y:S04]  /*0cb0*/  LDG.E.128 R12, desc[UR4][R22.64+0x1000] ;  /* 0x00100004160c7981 */ /* 0x000f28000c1e1d00 */
[----:B------:R1:W5:Y:S01]  /*0cc0*/  LDG.E.128 R4, desc[UR4][R22.64+0x1800] ;  /* 0x0018000416047981 */ /* 0x000362000c1e1d00 */
[----:B0-----:R-:W-:-:S04]  /*0cd0*/  IMAD.WIDE.U32 R2, R27, 0x8, R2 ;  /* 0x000000081b027825 */ /* 0x001fc800078e0002 */
[----:B------:R-:W-:-:S04]  /*0ce0*/  IMAD.WIDE.U32 R2, R21, 0x10, R2 ;  /* 0x0000001015027825 */ /* 0x000fc800078e0002 */
[----:B--2---:R-:W-:Y:S01]  /*0cf0*/  FMUL.FTZ R21, R17, UR7 ;  /* 0x0000000711157c20 */ /* 0x004fe20008410000 */
[----:B------:R-:W-:Y:S01]  /*0d00*/  FMUL.FTZ R25, R19, UR7 ;  /* 0x0000000713197c20 */ /* 0x000fe20008410000 */
[----:B------:R-:W-:Y:S01]  /*0d10*/  FMUL.FTZ R17, R17, UR6 ;  /* 0x0000000611117c20 */ /* 0x000fe20008410000 */
[----:B------:R-:W-:Y:S01]  /*0d20*/  FMUL.FTZ R19, R19, UR6 ;  /* 0x0000000613137c20 */ /* 0x000fe20008410000 */
[----:B------:R-:W-:Y:S01]  /*0d30*/  FFMA.FTZ R20, R16, UR6, -R21 ;  /* 0x0000000610147c23 */ /* 0x000fe20008010815 */
[----:B-1----:R-:W-:Y:S01]  /*0d40*/  FFMA.FTZ R22, R18, UR6, -R25 ;  /* 0x0000000612167c23 */ /* 0x002fe20008010819 */
[----:B------:R-:W-:Y:S01]  /*0d50*/  FFMA.FTZ R21, R16, UR7, R17 ;  /* 0x0000000710157c23 */ /* 0x000fe20008010011 */
[----:B------:R-:W-:Y:S01]  /*0d60*/  FFMA.FTZ R23, R18, UR7, R19 ;  /* 0x0000000712177c23 */ /* 0x000fe20008010013 */
[----:B---3--:R-:W-:Y:S01]  /*0d70*/  FMUL.FTZ R17, R9, UR7 ;  /* 0x0000000709117c20 */ /* 0x008fe20008410000 */
[----:B------:R-:W-:Y:S01]  /*0d80*/  FMUL.FTZ R19, R11, UR7 ;  /* 0x000000070b137c20 */ /* 0x000fe20008410000 */
[----:B------:R-:W-:Y:S01]  /*0d90*/  FMUL.FTZ R9, R9, UR6 ;  /* 0x0000000609097c20 */ /* 0x000fe20008410000 */
[----:B------:R-:W-:Y:S01]  /*0da0*/  FMUL.FTZ R11, R11, UR6 ;  /* 0x000000060b0b7c20 */ /* 0x000fe20008410000 */
[----:B------:R-:W-:Y:S01]  /*0db0*/  FFMA.FTZ R16, R8, UR6, -R17 ;  /* 0x0000000608107c23 */ /* 0x000fe20008010811 */
[----:B------:R-:W-:Y:S01]  /*0dc0*/  FFMA.FTZ R18, R10, UR6, -R19 ;  /* 0x000000060a127c23 */ /* 0x000fe20008010813 */
[----:B------:R-:W-:Y:S01]  /*0dd0*/  FFMA.FTZ R17, R8, UR7, R9 ;  /* 0x0000000708117c23 */ /* 0x000fe20008010009 */
[----:B------:R-:W-:Y:S01]  /*0de0*/  FFMA.FTZ R19, R10, UR7, R11 ;  /* 0x000000070a137c23 */ /* 0x000fe2000801000b */
[----:B----4-:R-:W-:Y:S01]  /*0df0*/  FMUL.FTZ R9, R13, UR7 ;  /* 0x000000070d097c20 */ /* 0x010fe20008410000 */
[----:B------:R-:W-:Y:S01]  /*0e00*/  FMUL.FTZ R11, R15, UR7 ;  /* 0x000000070f0b7c20 */ /* 0x000fe20008410000 */
[----:B------:R-:W-:Y:S01]  /*0e10*/  FMUL.FTZ R13, R13, UR6 ;  /* 0x000000060d0d7c20 */ /* 0x000fe20008410000 */
[----:B------:R-:W-:Y:S01]  /*0e20*/  FMUL.FTZ R15, R15, UR6 ;  /* 0x000000060f0f7c20 */ /* 0x000fe20008410000 */
[----:B------:R-:W-:Y:S01]  /*0e30*/  FFMA.FTZ R8, R12, UR6, -R9 ;  /* 0x000000060c087c23 */ /* 0x000fe20008010809 */
[----:B------:R-:W-:Y:S01]  /*0e40*/  FFMA.FTZ R10, R14, UR6, -R11 ;  /* 0x000000060e0a7c23 */ /* 0x000fe2000801080b */
[----:B------:R-:W-:Y:S01]  /*0e50*/  FFMA.FTZ R9, R12, UR7, R13 ;  /* 0x000000070c097c23 */ /* 0x000fe2000801000d */
[----:B------:R-:W-:Y:S01]  /*0e60*/  FFMA.FTZ R11, R14, UR7, R15 ;  /* 0x000000070e0b7c23 */ /* 0x000fe2000801000f */
[----:B-----5:R-:W-:Y:S01]  /*0e70*/  FMUL.FTZ R13, R5, UR7 ;  /* 0x00000007050d7c20 */ /* 0x020fe20008410000 */
[----:B------:R-:W-:Y:S01]  /*0e80*/  FMUL.FTZ R15, R7, UR7 ;  /* 0x00000007070f7c20 */ /* 0x000fe20008410000 */
[----:B------:R-:W-:Y:S01]  /*0e90*/  FMUL.FTZ R5, R5, UR6 ;  /* 0x0000000605057c20 */ /* 0x000fe20008410000 */
[----:B------:R-:W-:Y:S01]  /*0ea0*/  FMUL.FTZ R7, R7, UR6 ;  /* 0x0000000607077c20 */ /* 0x000fe20008410000 */
[----:B------:R-:W-:Y:S01]  /*0eb0*/  FFMA.FTZ R12, R4, UR6, -R13 ;  /* 0x00000006040c7c23 */ /* 0x000fe2000801080d */
[----:B------:R-:W-:Y:S01]  /*0ec0*/  FFMA.FTZ R14, R6, UR6, -R15 ;  /* 0x00000006060e7c23 */ /* 0x000fe2000801080f */
[----:B------:R-:W-:Y:S01]  /*0ed0*/  FFMA.FTZ R13, R4, UR7, R5 ;  /* 0x00000007040d7c23 */ /* 0x000fe20008010005 */
[----:B------:R-:W-:Y:S01]  /*0ee0*/  FFMA.FTZ R15, R6, UR7, R7 ;  /* 0x00000007060f7c23 */ /* 0x000fe20008010007 */
[----:B------:R-:W-:Y:S04]  /*0ef0*/  STG.E.128 desc[UR4][R2.64], R20 ;  /* 0x0000001402007986 */ /* 0x000fe8000c101d04 */
[----:B------:R-:W-:Y:S04]  /*0f00*/  STG.E.128 desc[UR4][R2.64+0x800], R16 ;  /* 0x0008001002007986 */ /* 0x000fe8000c101d04 */
[----:B------:R-:W-:Y:S04]  /*0f10*/  STG.E.128 desc[UR4][R2.64+0x1000], R8 ;  /* 0x0010000802007986 */ /* 0x000fe8000c101d04 */
[----:B------:R-:W-:Y:S01]  /*0f20*/  STG.E.128 desc[UR4][R2.64+0x1800], R12 ;  /* 0x0018000c02007986 */ /* 0x000fe2000c101d04 */
[----:B------:R-:W-:Y:S05]  /*0f30*/  EXIT ;  /* 0x000000000000794d */ /* 0x000fea0003800000 */
.L_x_17620:
        /* <DEDUP_REMOVED lines=12> */
.L_x_19553:


//--------------------- .text._ZN2at6native29vectorized_elementwise_kernelILi4ENS0_13BUnaryFunctorIN3c107complexIfEES5_S5_NS0_15binary_internal10MulFunctorIS5_EEEESt5arrayIPcLm2EEEEviT0_T1_ --------------------------
	.section	.text._ZN2at6native29vectorized_elementwise_kernelILi4ENS0_13BUnaryFunctorIN3c107complexIfEES5_S5_NS0_15binary_internal10MulFunctorIS5_EEEESt5arrayIPcLm2EEEEviT0_T1_,"ax",@progbits
	.align	128
        .global         _ZN2at6native29vectorized_elementwise_kernelILi4ENS0_13BUnaryFunctorIN3c107complexIfEES5_S5_NS0_15binary_internal10MulFunctorIS5_EEEESt5arrayIPcLm2EEEEviT0_T1_
        .type           _ZN2at6native29vectorized_elementwise_kernelILi4ENS0_13BUnaryFunctorIN3c107complexIfEES5_S5_NS0_15binary_internal10MulFunctorIS5_EEEESt5arrayIPcLm2EEEEviT0_T1_,@function
        .size           _ZN2at6native29vectorized_elementwise_kernelILi4ENS0_13BUnaryFunctorIN3c107complexIfEES5_S5_NS0_15binary_internal10MulFunctorIS5_EEEESt5arrayIPcLm2EEEEviT0_T1_,(.L_x_19554 - _ZN2at6native29vectorized_elementwise_kernelILi4ENS0_13BUnaryFunctorIN3c107complexIfEES5_S5_NS0_15binary_internal10MulFunctorIS5_EEEESt5arrayIPcLm2EEEEviT0_T1_)
        .other          _ZN2at6native29vectorized_elementwise_kernelILi4ENS0_13BUnaryFunctorIN3c107complexIfEES5_S5_NS0_15binary_internal10MulFunctorIS5_EEEESt5arrayIPcLm2EEEEviT0_T1_,@"STO_CUDA_ENTRY STV_DEFAULT"
_ZN2at6native29vectorized_elementwise_kernelILi4ENS0_13BUnaryFunctorIN3c107complexIfEES5_S5_NS0_15binary_internal10MulFunctorIS5_EEEESt5arrayIPcLm2EEEEviT0_T1_:
.text._ZN2at6native29vectorized_elementwise_kernelILi4ENS0_13BUnaryFunctorIN3c107complexIfEES5_S5_NS0_15binary_internal10MulFunctorIS5_EEEESt5arrayIPcLm2EEEEviT0_T1_:
        /* <DEDUP_REMOVED lines=157> */
.L_x_17624:
[----:B------:R-:W-:-:S13]  /*09d0*/  ISETP.GE.U32.AND P0, PT, R0, R3, PT ;  /* 0x000000030000720c */ /* 0x000fda0003f06070 */
[----:B------:R-:W-:Y:S05]  /*09e0*/  @P0 BRA `(.L_x_17626) ;  /* 0x0000000000300947 */ /* 0x000fea0003800000 */
[----:B-1----:R-:W1:Y:S01]  /*09f0*/  LDC.64 R4, c[0x0][0x398] ;  /* 0x0000e600ff047b82 */ /* 0x002e620000000a00 */
[----:B------:R-:W-:Y:S02]  /*0a00*/  IADD3 R7, PT, PT, R27, R0, RZ ;  /* 0x000000001b077210 */ /* 0x000fe40007ffe0ff */
[----:B------:R-:W-:-:S03]  /*0a10*/  IADD3 R0, PT, PT, R0, 0x80, RZ ;  /* 0x0000008000007810 */ /* 0x000fc60007ffe0ff */
[----:B-1----:R-:W-:-:S05]  /*0a20*/  IMAD.WIDE.U32 R4, R7, 0x8, R4 ;  /* 0x0000000807047825 */ /* 0x002fca00078e0004 */
[----:B------:R1:W-:Y:S02]  /*0a30*/  STG.E.64 desc[UR4][R4.64], R22 ;  /* 0x0000001604007986 */ /* 0x0003e4000c101b04 */
.L_x_17625:
[----:B------:R-:W-:-:S13]  /*0a40*/  ISETP.GE.U32.AND P0, PT, R0, R3, PT ;  /* 0x000000030000720c */ /* 0x000fda0003f06070 */
[----:B------:R-:W-:Y:S05]  /*0a50*/  @P0 BRA `(.L_x_17627) ;  /* 0x0000000000340947 */ /* 0x000fea0003800000 */
[----:B-1----:R-:W1:Y:S01]  /*0a60*/  LDC.64 R4, c[0x0][0x398] ;  /* 0x0000e600ff047b82 */ /* 0x002e620000000a00 */
[----:B0-----:R-:W-:Y:S02]  /*0a70*/  IADD3 R7, PT, PT, R27, R0, RZ ;  /* 0x000000001b077210 */ /* 0x001fe40007ffe0ff */
[----:B------:R-:W-:-:S03]  /*0a80*/  IADD3 R0, PT, PT, R0, 0x80, RZ ;  /* 0x0000008000007810 */ /* 0x000fc60007ffe0ff */
[----:B-1----:R-:W-:-:S05]  /*0a90*/  IMAD.WIDE.U32 R4, R7, 0x8, R4 ;  /* 0x0000000807047825 */ /* 0x002fca00078e0004 */
[----:B------:R2:W-:Y:S02]  /*0aa0*/  STG.E.64 desc[UR4][R4.64], R8 ;  /* 0x0000000804007986 */ /* 0x0005e4000c101b04 */
.L_x_17626:
        /* <DEDUP_REMOVED lines=8> */
.L_x_17627:
[----:B------:R-:W-:Y:S05]  /*0b30*/  BSYNC.RELIABLE B1 ;  /* 0x0000000000017941 */ /* 0x000fea0003800100 */
.L_x_17623:
[----:B------:R-:W-:-:S13]  /*0b40*/  ISETP.GE.U32.AND P0, PT, R0, R3, PT ;  /* 0x000000030000720c */ /* 0x000fda0003f06070 */
[----:B-12---:R-:W1:Y:S01]  /*0b50*/  @!P0 LDC.64 R4, c[0x0][0x398] ;  /* 0x0000e600ff048b82 */ /* 0x006e620000000a00 */
[----:B0-----:R-:W-:Y:S02]  /*0b60*/  @!P0 IADD3 R7, PT, PT, R27, R0, RZ ;  /* 0x000000001b078210 */ /* 0x001fe40007ffe0ff */
[----:B------:R-:W-:-:S03]  /*0b70*/  @!P0 IADD3 R0, PT, PT, R0, 0x80, RZ ;  /* 0x0000008000008810 */ /* 0x000fc60007ffe0ff */
[----:B-1----:R-:W-:-:S05]  /*0b80*/  @!P0 IMAD.WIDE.U32 R4, R7, 0x8, R4 ;  /* 0x0000000807048825 */ /* 0x002fca00078e0004 */
[----:B------:R3:W-:Y:S02]  /*0b90*/  @!P0 STG.E.64 desc[UR4][R4.64], R12 ;  /* 0x0000000c04008986 */ /* 0x0007e4000c101b04 */
.L_x_17628:
[----:B------:R-:W-:Y:S05]  /*0ba0*/  BSYNC.RECONVERGENT B0 ;  /* 0x0000000000007941 */ /* 0x000fea0003800200 */
.L_x_17622:
        /* <DEDUP_REMOVED lines=8> */
.L_x_17621:
[----:B------:R-:W0:Y:S01]  /*0c30*/  S2R R21, SR_TID.X ;  /* 0x0000000000157919 */ /* 0x000e220000002100 */
[----:B------:R-:W1:Y:S01]  /*0c40*/  LDC.64 R2, c[0x0][0x3a0] ;  /* 0x0000e800ff027b82 */ /* 0x000e620000000a00 */
[----:B------:R-:W2:Y:S01]  /*0c50*/  LDCU.64 UR6, c[0x0][0x390] ;  /* 0x00007200ff0677ac */ /* 0x000ea20008000a00 */
[----:B-1----:R-:W-:-:S04]  /*0c60*/  IMAD.WIDE.U32 R2, R27, 0x8, R2 ;  /* 0x000000081b027825 */ /* 0x002fc800078e0002 */
[----:B0-----:R-:W-:Y:S02]  /*0c70*/  IMAD.WIDE.U32 R22, R21, 0x20, R2 ;  /* 0x0000002015167825 */ /* 0x001fe400078e0002 */
[----:B------:R-:W0:Y:S03]  /*0c80*/  LDC.64 R2, c[0x0][0x398] ;  /* 0x0000e600ff027b82 */ /* 0x000e260000000a00 */
[----:B------:R-:W2:Y:S04]  /*0c90*/  LDG.E.ENL2.256 R12, R16, desc[UR4][R22.64] ;  /* 0xfe0000041610797e */ /* 0x000ea8000812190c */
[----:B------:R1:W3:Y:S01]  /*0ca0*/  LDG.E.ENL2.256 R4, R8, desc[UR4][R22.64+0x1000] ;  /* 0xfe0080041608797e */ /* 0x0002e20008121904 */
        /* <DEDUP_REMOVED lines=10> */
[----:B------:R-:W-:Y:S01]  /*0d50*/  FMUL.FTZ R17, R13, UR7 ;  /* 0x000000070d117c20 */ /* 0x000fe20008410000 */
[----:B------:R-:W-:Y:S01]  /*0d60*/  FMUL.FTZ R19, R15, UR7 ;  /* 0x000000070f137c20 */ /* 0x000fe20008410000 */
[----:B------:R-:W-:Y:S01]  /*0d70*/  FMUL.FTZ R13, R13, UR6 ;  /* 0x000000060d0d7c20 */ /* 0x000fe20008410000 */
[----:B------:R-:W-:Y:S01]  /*0d80*/  FMUL.FTZ R15, R15, UR6 ;  /* 0x000000060f0f7c20 */ /* 0x000fe20008410000 */
[----:B------:R-:W-:Y:S01]  /*0d90*/  FFMA.FTZ R16, R12, UR6, -R17 ;  /* 0x000000060c107c23 */ /* 0x000fe20008010811 */
[----:B------:R-:W-:Y:S01]  /*0da0*/  FFMA.FTZ R18, R14, UR6, -R19 ;  /* 0x000000060e127c23 */ /* 0x000fe20008010813 */
        /* <DEDUP_REMOVED lines=18> */
[----:B------:R-:W-:Y:S04]  /*0ed0*/  STG.E.ENL2.256 desc[UR4][R2.64], R20, R16 ;  /* 0xf80000140210797f */ /* 0x000fe8000f121804 */
[----:B------:R-:W-:Y:S01]  /*0ee0*/  STG.E.ENL2.256 desc[UR4][R2.64+0x1000], R12, R8 ;  /* 0xf800800c0208797f */ /* 0x000fe2000f121804 */
[----:B------:R-:W-:Y:S05]  /*0ef0*/  EXIT ;  /* 0x000000000000794d */ /* 0x000fea0003800000 */
.L_x_17629:
        /* <DEDUP_REMOVED lines=16> */
.L_x_19554:


//--------------------- .text._ZN2at6native29vectorized_elementwise_kernelILi8ENS0_13BUnaryFunctorIN3c107complexIfEES5_S5_NS0_15binary_internal10MulFunctorIS5_EEEESt5arrayIPcLm2EEEEviT0_T1_ --------------------------
	.section	.text._ZN2at6native29vectorized_elementwise_kernelILi8ENS0_13BUnaryFunctorIN3c107complexIfEES5_S5_NS0_15binary_internal10MulFunctorIS5_EEEESt5arrayIPcLm2EEEEviT0_T1_,"ax",@progbits
	.align	128
        .global         _ZN2at6native29vectorized_elementwise_kernelILi8ENS0_13BUnaryFunctorIN3c107complexIfEES5_S5_NS0_15binary_internal10MulFunctorIS5_EEEESt5arrayIPcLm2EEEEviT0_T1_
        .type           _ZN2at6native29vectorized_elementwise_kernelILi8ENS0_13BUnaryFunctorIN3c107complexIfEES5_S5_NS0_15binary_internal10MulFunctorIS5_EEEESt5arrayIPcLm2EEEEviT0_T1_,@function
        .size           _ZN2at6native29vectorized_elementwise_kernelILi8ENS0_13BUnaryFunctorIN3c107complexIfEES5_S5_NS0_15binary_internal10MulFunctorIS5_EEEESt5arrayIPcLm2EEEEviT0_T1_,(.L_x_19555 - _ZN2at6native29vectorized_elementwise_kernelILi8ENS0_13BUnaryFunctorIN3c107complexIfEES5_S5_NS0_15binary_internal10MulFunctorIS5_EEEESt5arrayIPcLm2EEEEviT0_T1_)
        .other          _ZN2at6native29vectorized_elementwise_kernelILi8ENS0_13BUnaryFunctorIN3c107complexIfEES5_S5_NS0_15binary_internal10MulFunctorIS5_EEEESt5arrayIPcLm2EEEEviT0_T1_,@"STO_CUDA_ENTRY STV_DEFAULT"
_ZN2at6native29vectorized_elementwise_kernelILi8ENS0_13BUnaryFunctorIN3c107complexIfEES5_S5_NS0_15binary_internal10MulFunctorIS5_EEEESt5arrayIPcLm2EEEEviT0_T1_:
.text._ZN2at6native29vectorized_elementwise_kernelILi8ENS0_13BUnaryFunctorIN3c107complexIfEES5_S5_NS0_15binary_internal10MulFunctorIS5_EEEESt5arrayIPcLm2EEEEviT0_T1_:
        /* <DEDUP_REMOVED lines=157> */
.L_x_17633:
[----:B------:R-:W-:-:S13]  /*09d0*/  ISETP.GE.U32.AND P0, PT, R0, R3, PT ;  /* 0x000000030000720c */ /* 0x000fda0003f06070 */
[----:B------:R-:W-:Y:S05]  /*09e0*/  @P0 BRA `(.L_x_17635) ;  /* 0x0000000000300947 */ /* 0x000fea0003800000 */
[----:B-1----:R-:W1:Y:S01]  /*09f0*/  LDC.64 R4, c[0x0][0x398] ;  /* 0x0000e600ff047b82 */ /* 0x002e620000000a00 */
[----:B------:R-:W-:Y:S02]  /*0a00*/  IADD3 R7, PT, PT, R27, R0, RZ ;  /* 0x000000001b077210 */ /* 0x000fe40007ffe0ff */
[----:B------:R-:W-:-:S03]  /*0a10*/  IADD3 R0, PT, PT, R0, 0x80, RZ ;  /* 0x0000008000007810 */ /* 0x000fc60007ffe0ff */
[----:B-1----:R-:W-:-:S05]  /*0a20*/  IMAD.WIDE.U32 R4, R7, 0x8, R4 ;  /* 0x0000000807047825 */ /* 0x002fca00078e0004 */
[----:B------:R1:W-:Y:S02]  /*0a30*/  STG.E.64 desc[UR4][R4.64], R22 ;  /* 0x0000001604007986 */ /* 0x0003e4000c101b04 */
.L_x_17634:
[----:B------:R-:W-:-:S13]  /*0a40*/  ISETP.GE.U32.AND P0, PT, R0, R3, PT ;  /* 0x000000030000720c */ /* 0x000fda0003f06070 */
[----:B------:R-:W-:Y:S05]  /*0a50*/  @P0 BRA `(.L_x_17636) ;  /* 0x0000000000340947 */ /* 0x000fea0003800000 */
[----:B-1----:R-:W1:Y:S01]  /*0a60*/  LDC.64 R4, c[0x0][0x398] ;  /* 0x0000e600ff047b82 */ /* 0x002e620000000a00 */
[----:B0-----:R-:W-:Y:S02]  /*0a70*/  IADD3 R7, PT, PT, R27, R0, RZ ;  /* 0x000000001b077210 */ /* 0x001fe40007ffe0ff */
[----:B------:R-:W-:-:S03]  /*0a80*/  IADD3 R0, PT, PT, R0, 0x80, RZ ;  /* 0x0000008000007810 */ /* 0x000fc60007ffe0ff */
[----:B-1----:R-:W-:-:S05]  /*0a90*/  IMAD.WIDE.U32 R4, R7, 0x8, R4 ;  /* 0x0000000807047825 */ /* 0x002fca00078e0004 */
[----:B------:R2:W-:Y:S02]  /*0aa0*/  STG.E.64 desc[UR4][R4.64], R8 ;  /* 0x0000000804007986 */ /* 0x0005e4000c101b04 */
.L_x_17635:
        /* <DEDUP_REMOVED lines=8> */
.L_x_17636:
[----:B------:R-:W-:Y:S05]  /*0b30*/  BSYNC.RELIABLE B1 ;  /* 0x0000000000017941 */ /* 0x000fea0003800100 */
.L_x_17632:
[----:B------:R-:W-:-:S13]  /*0b40*/  ISETP.GE.U32.AND P0, PT, R0, R3, PT ;  /* 0x000000030000720c */ /* 0x000fda0003f06070 */
[----:B-12---:R-:W1:Y:S01]  /*0b50*/  @!P0 LDC.64 R4, c[0x0][0x398] ;  /* 0x0000e600ff048b82 */ /* 0x006e620000000a00 */
[----:B0-----:R-:W-:Y:S02]  /*0b60*/  @!P0 IADD3 R7, PT, PT, R27, R0, RZ ;  /* 0x000000001b078210 */ /* 0x001fe40007ffe0ff */
[----:B------:R-:W-:-:S03]  /*0b70*/  @!P0 IADD3 R0, PT, PT, R0, 0x80, RZ ;  /* 0x0000008000008810 */ /* 0x000fc60007ffe0ff */
[----:B-1----:R-:W-:-:S05]  /*0b80*/  @!P0 IMAD.WIDE.U32 R4, R7, 0x8, R4 ;  /* 0x0000000807048825 */ /* 0x002fca00078e0004 */
[----:B------:R3:W-:Y:S02]  /*0b90*/  @!P0 STG.E.64 desc[UR4][R4.64], R12 ;  /* 0x0000000c04008986 */ /* 0x0007e4000c101b04 */
.L_x_17637:
[----:B------:R-:W-:Y:S05]  /*0ba0*/  BSYNC.RECONVERGENT B0 ;  /* 0x0000000000007941 */ /* 0x000fea0003800200 */
.L_x_17631:
        /* <DEDUP_REMOVED lines=8> */
.L_x_17630:
        /* <DEDUP_REMOVED lines=45> */
.L_x_17638:
        /* <DEDUP_REMOVED lines=16> */
.L_x_19555:


//--------------------- .text._ZN2at6native18elementwise_kernelILi128ELi4EZNS0_15gpu_kernel_implINS0_13BUnaryFunctorIN3c107complexIdEES6_S6_NS0_15binary_internal10MulFunctorIS6_EEEEEEvRNS_18TensorIteratorBaseERKT_EUliE_EEviT1_ --------------------------
	.section	.text._ZN2at6native18elementwise_kernelILi128ELi4EZNS0_15gpu_kernel_implINS0_13BUnaryFunctorIN3c107complexIdEES6_S6_NS0_15binary_internal10MulFunctorIS6_EEEEEEvRNS_18TensorIteratorBaseERKT_EUliE_EEviT1_,"ax",@progbits
	.align	128
        .global         _ZN2at6native18elementwise_kernelILi128ELi4EZNS0_15gpu_kernel_implINS0_13BUnaryFunctorIN3c107complexIdEES6_S6_NS0_15binary_internal10MulFunctorIS6_EEEEEEvRNS_18TensorIteratorBaseERKT_EUliE_EEviT1_
        .type           _ZN2at6native18elementwise_kernelILi128ELi4EZNS0_15gpu_kernel_implINS0_13BUnaryFunctorIN3c107complexIdEES6_S6_NS0_15binary_internal10MulFunctorIS6_EEEEEEvRNS_18TensorIteratorBaseERKT_EUliE_EEviT1_,@function
        .size           _ZN2at6native18elementwise_kernelILi128ELi4EZNS0_15gpu_kernel_implINS0_13BUnaryFunctorIN3c107complexIdEES6_S6_NS0_15binary_internal10MulFunctorIS6_EEEEEEvRNS_18TensorIteratorBaseERKT_EUliE_EEviT1_,(.L_x_19556 - _ZN2at6native18elementwise_kernelILi128ELi4EZNS0_15gpu_kernel_implINS0_13BUnaryFunctorIN3c107complexIdEES6_S6_NS0_15binary_internal10MulFunctorIS6_EEEEEEvRNS_18TensorIteratorBaseERKT_EUliE_EEviT1_)
        .other          _ZN2at6native18elementwise_kernelILi128ELi4EZNS0_15gpu_kernel_implINS0_13BUnaryFunctorIN3c107complexIdEES6_S6_NS0_15binary_internal10MulFunctorIS6_EEEEEEvRNS_18TensorIteratorBaseERKT_EUliE_EEviT1_,@"STO_CUDA_ENTRY STV_DEFAULT"
_ZN2at6native18elementwise_kernelILi128ELi4EZNS0_15gpu_kernel_implINS0_13BUnaryFunctorIN3c107complexIdEES6_S6_NS0_15binary_internal10MulFunctorIS6_EEEEEEvRNS_18TensorIteratorBaseERKT_EUliE_EEviT1_:
.text._ZN2at6native18elementwise_kernelILi128ELi4EZNS0_15gpu_kernel_implINS0_13BUnaryFunctorIN3c107complexIdEES6_S6_NS0_15binary_internal10MulFunctorIS6_EEEEEEvRNS_18TensorIteratorBaseERKT_EUliE_EEviT1_:
        /* <DEDUP_REMOVED lines=319> */
.L_x_17641:
        /* <DEDUP_REMOVED lines=19> */
.L_x_17646:
[----:B------:R-:W2:Y:S01]  /*1520*/  LDG.E.U8 R2, desc[UR36][R2.64] ;  /* 0x0000002402027981 */ /* 0x000ea2000c1e1100 */
[----:B------:R-:W-:Y:S01]  /*1530*/  CS2R R6, SRZ ;  /* 0x0000000000067805 */ /* 0x000fe2000001ff00 */
[----:B--2---:R0:W1:Y:S01]  /*1540*/  I2F.F64.U16 R4, R2 ;  /* 0x0000000200047312 */ /* 0x0040620000101800 */
[----:B------:R-:W-:Y:S05]  /*1550*/  BRA `(.L_x_17648) ;  /* 0x0000000c00b87947 */ /* 0x000fea0003800000 */
.L_x_17645:
        /* <DEDUP_REMOVED lines=10> */
.L_x_17650:
[----:B------:R-:W2:Y:S01]  /*1600*/  LDG.E R2, desc[UR36][R2.64] ;  /* 0x0000002402027981 */ /* 0x000ea2000c1e1900 */
[----:B------:R-:W-:Y:S01]  /*1610*/  CS2R R6, SRZ ;  /* 0x0000000000067805 */ /* 0x000fe2000001ff00 */
[----:B--2---:R0:W1:Y:S01]  /*1620*/  I2F.F64 R4, R2 ;  /* 0x0000000200047312 */ /* 0x0040620000201c00 */
[----:B------:R-:W-:Y:S05]  /*1630*/  BRA `(.L_x_17648) ;  /* 0x0000000c00807947 */ /* 0x000fea0003800000 */
.L_x_17649:
[----:B------:R-:W2:Y:S01]  /*1640*/  LDG.E.U16 R2, desc[UR36][R2.64] ;  /* 0x0000002402027981 */ /* 0x000ea2000c1e1500 */
[----:B------:R-:W-:Y:S01]  /*1650*/  CS2R R6, SRZ ;  /* 0x0000000000067805 */ /* 0x000fe2000001ff00 */
[----:B--2---:R0:W1:Y:S01]  /*1660*/  I2F.F64.S16 R4, R2 ;  /* 0x0000000200047312 */ /* 0x0040620000101c00 */
[----:B------:R-:W-:Y:S05]  /*1670*/  BRA `(.L_x_17648) ;  /* 0x0000000c00707947 */ /* 0x000fea0003800000 */
.L_x_17644:
        /* <DEDUP_REMOVED lines=11> */
.L_x_17652:
[----:B------:R-:W2:Y:S01]  /*1730*/  LDG.E.U16 R0, desc[UR36][R2.64] ;  /* 0x0000002402007981 */ /* 0x000ea2000c1e1500 */
[----:B------:R-:W-:Y:S01]  /*1740*/  CS2R R6, SRZ ;  /* 0x0000000000067805 */ /* 0x000fe2000001ff00 */
[----:B--2---:R-:W-:-:S05]  /*1750*/  HADD2.F32 R0, -RZ, R0.H0_H0 ;  /* 0x20000000ff007230 */ /* 0x004fca0000004100 */
[----:B------:R-:W-:-:S04]  /*1760*/  FMUL.FTZ R0, R0, 1 ;  /* 0x3f80000000007820 */ /* 0x000fc80000410000 */
[----:B------:R0:W1:Y:S01]  /*1770*/  F2F.F64.F32 R4, R0 ;  /* 0x0000000000047310 */ /* 0x0000620000201800 */
[----:B------:R-:W-:Y:S05]  /*1780*/  BRA `(.L_x_17648) ;  /* 0x0000000c002c7947 */ /* 0x000fea0003800000 */
.L_x_17651:
        /* <DEDUP_REMOVED lines=12> */
.L_x_17654:
[----:B------:R-:W2:Y:S02]  /*1850*/  LDG.E R2, desc[UR36][R2.64] ;  /* 0x0000002402027981 */ /* 0x000ea4000c1e1900 */
[--C-:B--2---:R-:W-:Y:S02]  /*1860*/  HADD2.F32 R6, -RZ, R2.reuse.H1_H1 ;  /* 0x30000002ff067230 */ /* 0x104fe40000004100 */
[----:B------:R-:W-:-:S03]  /*1870*/  HADD2.F32 R0, -RZ, R2.H0_H0 ;  /* 0x20000002ff007230 */ /* 0x000fc60000004100 */
[----:B------:R-:W-:Y:S02]  /*1880*/  FMUL.FTZ R6, R6, 1 ;  /* 0x3f80000006067820 */ /* 0x000fe40000410000 */
[----:B------:R-:W-:-:S04]  /*1890*/  FMUL.FTZ R0, R0, 1 ;  /* 0x3f80000000007820 */ /* 0x000fc80000410000 */
[----:B------:R0:W1:Y:S08]  /*18a0*/  F2F.F64.F32 R4, R0 ;  /* 0x0000000000047310 */ /* 0x0000700000201800 */
[----:B------:R-:W2:Y:S01]  /*18b0*/  F2F.F64.F32 R6, R6 ;  /* 0x0000000600067310 */ /* 0x000ea20000201800 */
[----:B0-----:R-:W-:Y:S05]  /*18c0*/  BRA `(.L_x_17648) ;  /* 0x0000000800dc7947 */ /* 0x001fea0003800000 */
.L_x_17653:
[----:B------:R0:W5:Y:S01]  /*18d0*/  LDG.E.64 R4, desc[UR36][R2.64] ;  /* 0x0000002402047981 */ /* 0x000162000c1e1b00 */
[----:B------:R-:W-:Y:S01]  /*18e0*/  CS2R R6, SRZ ;  /* 0x0000000000067805 */ /* 0x000fe2000001ff00 */
[----:B------:R-:W-:Y:S06]  /*18f0*/  BRA `(.L_x_17648) ;  /* 0x0000000800d07947 */ /* 0x000fec0003800000 */
.L_x_17643:
        /* <DEDUP_REMOVED lines=14> */
.L_x_17657:
[----:B------:R0:W5:Y:S01]  /*19e0*/  LDG.E.128 R4, desc[UR36][R2.64] ;  /* 0x0000002402047981 */ /* 0x000162000c1e1d00 */
[----:B------:R-:W-:Y:S05]  /*19f0*/  BRA `(.L_x_17648) ;  /* 0x0000000800907947 */ /* 0x000fea0003800000 */
.L_x_17656:
        /* <DEDUP_REMOVED lines=21> */
[----:B------:R-:W-:Y:S02]  /*1b50*/  LOP3.LUT R5, R6, 0x7f800000, R5, 0xf8, !PT ;  /* 0x7f80000006057812 */ /* 0x000fe400078ef805 */
[----:B------:R-:W-:Y:S02]  /*1b60*/  CS2R R6, SRZ ;  /* 0x0000000000067805 */ /* 0x000fe4000001ff00 */
[----:B------:R-:W-:-:S04]  /*1b70*/  SEL R5, R5, RZ, P0 ;  /* 0x000000ff05057207 */ /* 0x000fc80000000000 */
[----:B------:R-:W-:-:S05]  /*1b80*/  LOP3.LUT R5, R5, 0x80000000, R0, 0xf8, !PT ;  /* 0x8000000005057812 */ /* 0x000fca00078ef800 */
[----:B------:R-:W-:-:S06]  /*1b90*/  FMUL.FTZ R5, R5, 1 ;  /* 0x3f80000005057820 */ /* 0x000fcc0000410000 */
[----:B------:R-:W0:Y:S01]  /*1ba0*/  F2F.F64.F32 R4, R5 ;  /* 0x0000000500047310 */ /* 0x000e220000201800 */
[----:B------:R-:W-:Y:S05]  /*1bb0*/  BRA `(.L_x_17648) ;  /* 0x0000000800207947 */ /* 0x000fea0003800000 */
.L_x_17659:
        /* <DEDUP_REMOVED lines=15> */
.L_x_17658:
[----:B------:R-:W2:Y:S01]  /*1cb0*/  LDG.E.U16 R0, desc[UR36][R2.64] ;  /* 0x0000002402007981 */ /* 0x000ea2000c1e1500 */
[----:B------:R-:W-:Y:S01]  /*1cc0*/  CS2R R6, SRZ ;  /* 0x0000000000067805 */ /* 0x000fe2000001ff00 */
[----:B--2---:R-:W-:-:S04]  /*1cd0*/  IMAD.U32 R0, R0, 0x10000, RZ ;  /* 0x0001000000007824 */ /* 0x004fc800078e00ff */
[----:B------:R-:W-:-:S04]  /*1ce0*/  FMUL.FTZ R0, R0, 1 ;  /* 0x3f80000000007820 */ /* 0x000fc80000410000 */
[----:B------:R0:W1:Y:S01]  /*1cf0*/  F2F.F64.F32 R4, R0 ;  /* 0x0000000000047310 */ /* 0x0000620000201800 */
[----:B------:R-:W-:Y:S05]  /*1d00*/  BRA `(.L_x_17648) ;  /* 0x0000000400cc7947 */ /* 0x000fea0003800000 */
.L_x_17655:
        /* <DEDUP_REMOVED lines=12> */
.L_x_17662:
        /* <DEDUP_REMOVED lines=22> */
.L_x_17664:
[----:B------:R-:W-:Y:S05]  /*1f30*/  BSYNC.RECONVERGENT B0 ;  /* 0x0000000000007941 */ /* 0x000fea0003800200 */
.L_x_17663:
[----:B------:R-:W-:Y:S02]  /*1f40*/  SHF.L.U32 R0, R0, 0x14, RZ ;  /* 0x0000001400007819 */ /* 0x000fe400000006ff */
[----:B------:R-:W-:-:S04]  /*1f50*/  LEA R2, R2, 0x3b800000, 0x17 ;  /* 0x3b80000002027811 */ /* 0x000fc800078eb8ff */
[----:B------:R-:W-:-:S05]  /*1f60*/  LOP3.LUT R0, R2, R0, R9, 0xfe, !PT ;  /* 0x0000000002007212 */ /* 0x000fca00078efe09 */
[----:B------:R-:W-:-:S04]  /*1f70*/  FMUL.FTZ R0, R0, 1 ;  /* 0x3f80000000007820 */ /* 0x000fc80000410000 */
[----:B------:R0:W1:Y:S01]  /*1f80*/  F2F.F64.F32 R4, R0 ;  /* 0x0000000000047310 */ /* 0x0000620000201800 */
[----:B------:R-:W-:Y:S05]  /*1f90*/  BRA `(.L_x_17648) ;  /* 0x0000000400287947 */ /* 0x000fea0003800000 */
.L_x_17661:
        /* <DEDUP_REMOVED lines=22> */
.L_x_17666:
[----:B------:R-:W-:Y:S05]  /*2100*/  BSYNC.RECONVERGENT B0 ;  /* 0x0000000000007941 */ /* 0x000fea0003800200 */
.L_x_17665:
[----:B------:R-:W-:Y:S01]  /*2110*/  IMAD.SHL.U32 R0, R0, 0x200000, RZ ;  /* 0x0020000000007824 */ /* 0x000fe200078e00ff */
[----:B------:R-:W-:-:S04]  /*2120*/  LEA R2, R2, 0x37800000, 0x17 ;  /* 0x3780000002027811 */ /* 0x000fc800078eb8ff */
[----:B------:R-:W-:-:S05]  /*2130*/  LOP3.LUT R0, R2, R0, R9, 0xfe, !PT ;  /* 0x0000000002007212 */ /* 0x000fca00078efe09 */
[----:B------:R-:W-:-:S04]  /*2140*/  FMUL.FTZ R0, R0, 1 ;  /* 0x3f80000000007820 */ /* 0x000fc80000410000 */
[----:B------:R0:W1:Y:S01]  /*2150*/  F2F.F64.F32 R4, R0 ;  /* 0x0000000000047310 */ /* 0x0000620000201800 */
[----:B------:R-:W-:Y:S05]  /*2160*/  BRA `(.L_x_17648) ;  /* 0x0000000000b47947 */ /* 0x000fea0003800000 */
.L_x_17660:
[----:B------:R-:W-:-:S09]  /*2170*/  UISETP.NE.AND UP0, UPT, UR4, 0x1c, UPT ;  /* 0x0000001c0400788c */ /* 0x000fd2000bf05270 */
[----:B------:R-:W-:Y:S05]  /*2180*/  BRA.U !UP0, `(.L_x_17667) ;  /* 0x0000000108a07547 */ /* 0x000fea000b800000 */
[----:B------:R-:W-:-:S09]  /*2190*/  UISETP.NE.AND UP0, UPT, UR4, 0x1d, UPT ;  /* 0x0000001d0400788c */ /* 0x000fd2000bf05270 */
[----:B------:R-:W-:Y:S05]  /*21a0*/  BRA.U !UP0, `(.L_x_17668) ;  /* 0x0000000108887547 */ /* 0x000fea000b800000 */
[----:B------:R-:W-:-:S09]  /*21b0*/  UISETP.NE.AND UP0, UPT, UR4, 0x2c, UPT ;  /* 0x0000002c0400788c */ /* 0x000fd2000bf05270 */
[----:B------:R-:W-:Y:S05]  /*21c0*/  BRA.U !UP0, `(.L_x_17669) ;  /* 0x00000001084c7547 */ /* 0x000fea000b800000 */
.L_x_17647:
        /* <DEDUP_REMOVED lines=16> */
.L_x_17670:
[----:B------:R-:W-:Y:S02]  /*22d0*/  CS2R R4, SRZ ;  /* 0x0000000000047805 */ /* 0x000fe4000001ff00 */
[----:B------:R-:W-:Y:S01]  /*22e0*/  CS2R R6, SRZ ;  /* 0x0000000000067805 */ /* 0x000fe2000001ff00 */
[----:B------:R-:W-:Y:S06]  /*22f0*/  BRA `(.L_x_17648) ;  /* 0x0000000000507947 */ /* 0x000fec0003800000 */
.L_x_17669:
        /* <DEDUP_REMOVED lines=13> */
.L_x_17668:
[----:B------:R-:W2:Y:S01]  /*23d0*/  LDG.E.64 R4, desc[UR36][R2.64] ;  /* 0x0000002402047981 */ /* 0x000ea2000c1e1b00 */
[----:B------:R-:W-:Y:S01]  /*23e0*/  CS2R R6, SRZ ;  /* 0x0000000000067805 */ /* 0x000fe2000001ff00 */
[----:B--2---:R-:W4:Y:S01]  /*23f0*/  I2F.F64.U64 R4, R4 ;  /* 0x0000000400047312 */ /* 0x004f220000301800 */
[----:B------:R-:W-:Y:S05]  /*2400*/  BRA `(.L_x_17648) ;  /* 0x00000000000c7947 */ /* 0x000fea0003800000 */
.L_x_17667:
[----:B------:R-:W2:Y:S01]  /*2410*/  LDG.E R2, desc[UR36][R2.64] ;  /* 0x0000002402027981 */ /* 0x000ea2000c1e1900 */
[----:B------:R-:W-:Y:S01]  /*2420*/  CS2R R6, SRZ ;  /* 0x0000000000067805 */ /* 0x000fe2000001ff00 */
[----:B--2---:R0:W1:Y:S06]  /*2430*/  I2F.F64.U32 R4, R2 ;  /* 0x0000000200047312 */ /* 0x00406c0000201800 */
.L_x_17648:
[----:B------:R-:W-:Y:S05]  /*2440*/  BSYNC.RECONVERGENT B6 ;  /* 0x0000000000067941 */ /* 0x000fea0003800200 */
.L_x_17642:
[----:B------:R-:W0:Y:S01]  /*2450*/  LDCU.128 UR8, c[0x0][0x5b0] ;  /* 0x0000b600ff0877ac */ /* 0x000e220008000c00 */
[----:B------:R-:W3:Y:S01]  /*2460*/  LDCU.64 UR6, c[0x0][0x588] ;  /* 0x0000b100ff0677ac */ /* 0x000ee20008000a00 */
[----:B------:R-:W-:-:S04]  /*2470*/  UPRMT UR4, UR41, 0x9910, URZ ;  /* 0x0000991029047896 */ /* 0x000fc800080000ff */
[----:B------:R-:W-:Y:S01]  /*2480*/  UISETP.GT.AND UP0, UPT, UR4, 0x9, UPT ;  /* 0x000000090400788c */ /* 0x000fe2000bf04270 */
[----:B012--5:R-:W-:Y:S02]  /*2490*/  DMUL R2, R6, UR10 ;  /* 0x0000000a06027c28 */ /* 0x027fe40008000000 */
[----:B---34-:R-:W-:-:S06]  /*24a0*/  DMUL R8, R4, UR10 ;  /* 0x0000000a04087c28 */ /* 0x018fcc0008000000 */
[----:B------:R-:W-:Y:S01]  /*24b0*/  DFMA R4, R4, UR8, -R2 ;  /* 0x0000000804047c2b */ /* 0x000fe20008000802 */
[----:B------:R-:W-:Y:S01]  /*24c0*/  IADD3 R2, P0, PT, R16, UR6, RZ ;  /* 0x0000000610027c10 */ /* 0x000fe2000ff1e0ff */
[----:B------:R-:W-:-:S04]  /*24d0*/  DFMA R6, R6, UR8, R8 ;  /* 0x0000000806067c2b */ /* 0x000fc80008000008 */
        /* <DEDUP_REMOVED lines=13> */
.L_x_17674:
[----:B------:R-:W0:Y:S02]  /*25b0*/  F2I.S64.F64.TRUNC R4, R4 ;  /* 0x0000000400047311 */ /* 0x000e24000030d900 */
[----:B0-----:R-:W-:-:S05]  /*25c0*/  MOV R7, R4 ;  /* 0x0000000400077202 */ /* 0x001fca0000000f00 */
[----:B------:R0:W-:Y:S01]  /*25d0*/  STG.E.U8 desc[UR36][R2.64], R7 ;  /* 0x0000000702007986 */ /* 0x0001e2000c101124 */
[----:B------:R-:W-:Y:S05]  /*25e0*/  BRA `(.L_x_17676) ;  /* 0x0000000c00f47947 */ /* 0x000fea0003800000 */
.L_x_17673:
        /* <DEDUP_REMOVED lines=9> */
.L_x_17678:
[----:B------:R-:W0:Y:S02]  /*2680*/  F2I.F64.TRUNC R5, R4 ;  /* 0x0000000400057311 */ /* 0x000e24000030d100 */
[----:B0-----:R0:W-:Y:S01]  /*2690*/  STG.E desc[UR36][R2.64], R5 ;  /* 0x0000000502007986 */ /* 0x0011e2000c101924 */
[----:B------:R-:W-:Y:S05]  /*26a0*/  BRA `(.L_x_17676) ;  /* 0x0000000c00c47947 */ /* 0x000fea0003800000 */
.L_x_17677:
[----:B------:R-:W0:Y:S02]  /*26b0*/  F2I.F64.TRUNC R5, R4 ;  /* 0x0000000400057311 */ /* 0x000e24000030d100 */
[----:B0-----:R0:W-:Y:S01]  /*26c0*/  STG.E.U16 desc[UR36][R2.64], R5 ;  /* 0x0000000502007986 */ /* 0x0011e2000c101524 */
[----:B------:R-:W-:Y:S05]  /*26d0*/  BRA `(.L_x_17676) ;  /* 0x0000000c00b87947 */ /* 0x000fea0003800000 */
.L_x_17672:
        /* <DEDUP_REMOVED lines=13> */
.L_x_17680:
        /* <DEDUP_REMOVED lines=8> */
.L_x_17679:
        /* <DEDUP_REMOVED lines=16> */
.L_x_17682:
        /* <DEDUP_REMOVED lines=11> */
.L_x_17681:
[----:B------:R0:W-:Y:S01]  /*29e0*/  STG.E.64 desc[UR36][R2.64], R4 ;  /* 0x0000000402007986 */ /* 0x0001e2000c101b24 */
[----:B------:R-:W-:Y:S05]  /*29f0*/  BRA `(.L_x_17676) ;  /* 0x0000000800f07947 */ /* 0x000fea0003800000 */
.L_x_17671:
        /* <DEDUP_REMOVED lines=13> */
.L_x_17685:
[----:B------:R0:W-:Y:S01]  /*2ad0*/  STG.E.128 desc[UR36][R2.64], R4 ;  /* 0x0000000402007986 */ /* 0x0001e2000c101d24 */
[----:B------:R-:W-:Y:S05]  /*2ae0*/  BRA `(.L_x_17676) ;  /* 0x0000000800b47947 */ /* 0x000fea0003800000 */
.L_x_17684:
        /* <DEDUP_REMOVED lines=23> */
.L_x_17689:
[----:B------:R-:W-:Y:S05]  /*2c60*/  BSYNC.RECONVERGENT B0 ;  /* 0x0000000000007941 */ /* 0x000fea0003800200 */
.L_x_17688:
[----:B------:R-:W-:-:S05]  /*2c70*/  LOP3.LUT R7, R0, 0x80, R7, 0xf8, !PT ;  /* 0x0000008000077812 */ /* 0x000fca00078ef807 */
[----:B------:R0:W-:Y:S01]  /*2c80*/  STG.E.U8 desc[UR36][R2.64], R7 ;  /* 0x0000000702007986 */ /* 0x0001e2000c101124 */
[----:B------:R-:W-:Y:S05]  /*2c90*/  BRA `(.L_x_17676) ;  /* 0x0000000800487947 */ /* 0x000fea0003800000 */
.L_x_17687:
        /* <DEDUP_REMOVED lines=19> */
.L_x_17691:
[----:B------:R-:W-:Y:S05]  /*2dd0*/  BSYNC.RECONVERGENT B0 ;  /* 0x0000000000007941 */ /* 0x000fea0003800200 */
.L_x_17690:
[----:B------:R-:W-:-:S05]  /*2de0*/  LOP3.LUT R7, R0, 0x80, R7, 0xf8, !PT ;  /* 0x0000008000077812 */ /* 0x000fca00078ef807 */
[----:B------:R0:W-:Y:S01]  /*2df0*/  STG.E.U8 desc[UR36][R2.64], R7 ;  /* 0x0000000702007986 */ /* 0x0001e2000c101124 */
[----:B------:R-:W-:Y:S05]  /*2e00*/  BRA `(.L_x_17676) ;  /* 0x0000000400ec7947 */ /* 0x000fea0003800000 */
.L_x_17686:
        /* <DEDUP_REMOVED lines=8> */
.L_x_17683:
        /* <DEDUP_REMOVED lines=11> */
.L_x_17694:
        /* <DEDUP_REMOVED lines=17> */
.L_x_17697:
[----:B------:R-:W-:-:S04]  /*3050*/  SHF.R.U32.HI R0, RZ, 0x14, R7 ;  /* 0x00000014ff007819 */ /* 0x000fc80000011607 */
[----:B------:R-:W-:-:S04]  /*3060*/  LOP3.LUT R0, R0, 0x1, RZ, 0xc0, !PT ;  /* 0x0000000100007812 */ /* 0x000fc800078ec0ff */
[----:B------:R-:W-:-:S04]  /*3070*/  IADD3 R0, PT, PT, R7, 0x487ffff, R0 ;  /* 0x0487ffff07007810 */ /* 0x000fc80007ffe000 */
[----:B------:R-:W-:-:S04]  /*3080*/  SHF.R.U32.HI R0, RZ, 0x14, R0 ;  /* 0x00000014ff007819 */ /* 0x000fc80000011600 */
[----:B------:R-:W-:-:S07]  /*3090*/  LOP3.LUT R4, R0, 0xff, RZ, 0xc0, !PT ;  /* 0x000000ff00047812 */ /* 0x000fce00078ec0ff */
.L_x_17698:
[----:B------:R-:W-:-:S04]  /*30a0*/  SHF.R.U32.HI R5, RZ, 0x18, R7 ;  /* 0x00000018ff057819 */ /* 0x000fc80000011607 */
[----:B------:R-:W-:-:S04]  /*30b0*/  LOP3.LUT R4, R4, 0x80, R5, 0xf8, !PT ;  /* 0x0000008004047812 */ /* 0x000fc800078ef805 */
[----:B------:R-:W-:-:S07]  /*30c0*/  PRMT R0, R4, 0x7610, R0 ;  /* 0x0000761004007816 */ /* 0x000fce0000000000 */
.L_x_17696:
[----:B------:R-:W-:Y:S05]  /*30d0*/  BSYNC.RECONVERGENT B0 ;  /* 0x0000000000007941 */ /* 0x000fea0003800200 */
.L_x_17695:
[----:B------:R4:W-:Y:S01]  /*30e0*/  STG.E.U8 desc[UR36][R2.64], R0 ;  /* 0x0000000002007986 */ /* 0x0009e2000c101124 */
[----:B------:R-:W-:Y:S05]  /*30f0*/  BRA `(.L_x_17676) ;  /* 0x0000000400307947 */ /* 0x000fea0003800000 */
.L_x_17693:
        /* <DEDUP_REMOVED lines=17> */
.L_x_17701:
[----:B------:R-:W-:-:S04]  /*3210*/  SHF.R.U32.HI R0, RZ, 0x15, R7 ;  /* 0x00000015ff007819 */ /* 0x000fc80000011607 */
[----:B------:R-:W-:-:S04]  /*3220*/  LOP3.LUT R0, R0, 0x1, RZ, 0xc0, !PT ;  /* 0x0000000100007812 */ /* 0x000fc800078ec0ff */
[----:B------:R-:W-:-:S04]  /*3230*/  IADD3 R0, PT, PT, R7, 0x88fffff, R0 ;  /* 0x088fffff07007810 */ /* 0x000fc80007ffe000 */
[----:B------:R-:W-:-:S04]  /*3240*/  SHF.R.U32.HI R0, RZ, 0x15, R0 ;  /* 0x00000015ff007819 */ /* 0x000fc80000011600 */
[----:B------:R-:W-:-:S07]  /*3250*/  LOP3.LUT R4, R0, 0xff, RZ, 0xc0, !PT ;  /* 0x000000ff00047812 */ /* 0x000fce00078ec0ff */
.L_x_17702:
[----:B------:R-:W-:-:S04]  /*3260*/  SHF.R.U32.HI R5, RZ, 0x18, R7 ;  /* 0x00000018ff057819 */ /* 0x000fc80000011607 */
[----:B------:R-:W-:-:S04]  /*3270*/  LOP3.LUT R4, R4, 0x80, R5, 0xf8, !PT ;  /* 0x0000008004047812 */ /* 0x000fc800078ef805 */
[----:B------:R-:W-:-:S07]  /*3280*/  PRMT R0, R4, 0x7610, R0 ;  /* 0x0000761004007816 */ /* 0x000fce0000000000 */
.L_x_17700:
[----:B------:R-:W-:Y:S05]  /*3290*/  BSYNC.RECONVERGENT B0 ;  /* 0x0000000000007941 */ /* 0x000fea0003800200 */
.L_x_17699:
[----:B------:R3:W-:Y:S01]  /*32a0*/  STG.E.U8 desc[UR36][R2.64], R0 ;  /* 0x0000000002007986 */ /* 0x0007e2000c101124 */
[----:B------:R-:W-:Y:S05]  /*32b0*/  BRA `(.L_x_17676) ;  /* 0x0000000000c07947 */ /* 0x000fea0003800000 */
.L_x_17692:
[----:B------:R-:W-:-:S09]  /*32c0*/  UISETP.NE.AND UP0, UPT, UR4, 0x1c, UPT ;  /* 0x0000001c0400788c */ /* 0x000fd2000bf05270 */
[----:B------:R-:W-:Y:S05]  /*32d0*/  BRA.U !UP0, `(.L_x_17703) ;  /* 0x0000000108b07547 */ /* 0x000fea000b800000 */
[----:B------:R-:W-:-:S09]  /*32e0*/  UISETP.NE.AND UP0, UPT, UR4, 0x1d, UPT ;  /* 0x0000001d0400788c */ /* 0x000fd2000bf05270 */
[----:B------:R-:W-:Y:S05]  /*32f0*/  BRA.U !UP0, `(.L_x_17704) ;  /* 0x00000001089c7547 */ /* 0x000fea000b800000 */
[----:B------:R-:W-:-:S09]  /*3300*/  UISETP.NE.AND UP0, UPT, UR4, 0x2c, UPT ;  /* 0x0000002c0400788c */ /* 0x000fd2000bf05270 */
[----:B------:R-:W-:Y:S05]  /*3310*/  BRA.U !UP0, `(.L_x_17705) ;  /* 0x0000000108447547 */ /* 0x000fea000b800000 */
.L_x_17675:
        /* <DEDUP_REMOVED lines=16> */
.L_x_17706:
[----:B------:R-:W-:Y:S05]  /*3420*/  BRA `(.L_x_17676) ;  /* 0x0000000000647947 */ /* 0x000fea0003800000 */
.L_x_17705:
[----:B------:R-:W-:Y:S01]  /*3430*/  UMOV UR4, 0xf0000000 ;  /* 0xf000000000047882 */ /* 0x000fe20000000000 */
[----:B------:R-:W-:Y:S01]  /*3440*/  UMOV UR5, 0x380fffff ;  /* 0x380fffff00057882 */ /* 0x000fe20000000000 */
[----:B------:R0:W1:Y:S01]  /*3450*/  F2F.F32.F64 R8, R4 ;  /* 0x0000000400087310 */ /* 0x0000620000301000 */
[----:B------:R-:W-:Y:S01]  /*3460*/  DSETP.GEU.AND P0, PT, |R4|, UR4, PT ;  /* 0x0000000404007e2a */ /* 0x000fe2000bf0e200 */
[----:B0-----:R-:W-:-:S13]  /*3470*/  IMAD.MOV.U32 R5, RZ, RZ, 0xff ;  /* 0x000000ffff057424 */ /* 0x001fda00078e00ff */
[----:B-1----:R-:W-:-:S05]  /*3480*/  @!P0 FMUL R8, R8, 1.175494350822287508e-38 ;  /* 0x0080000008088820 */ /* 0x002fca0000400000 */
        /* <DEDUP_REMOVED lines=14> */
.L_x_17704:
[----:B------:R-:W0:Y:S02]  /*3570*/  F2I.U64.F64.TRUNC R4, R4 ;  /* 0x0000000400047311 */ /* 0x000e24000030d800 */
[----:B0-----:R1:W-:Y:S01]  /*3580*/  STG.E.64 desc[UR36][R2.64], R4 ;  /* 0x0000000402007986 */ /* 0x0013e2000c101b24 */
[----:B------:R-:W-:Y:S05]  /*3590*/  BRA `(.L_x_17676) ;  /* 0x0000000000087947 */ /* 0x000fea0003800000 */
.L_x_17703:
[----:B------:R-:W0:Y:S02]  /*35a0*/  F2I.U32.F64.TRUNC R5, R4 ;  /* 0x0000000400057311 */ /* 0x000e24000030d000 */
[----:B0-----:R0:W-:Y:S02]  /*35b0*/  STG.E desc[UR36][R2.64], R5 ;  /* 0x0000000502007986 */ /* 0x0011e4000c101924 */
.L_x_17676:
[----:B------:R-:W-:-:S07]  /*35c0*/  IADD3 R17, PT, PT, R17, 0x80, RZ ;  /* 0x0000008011117810 */ /* 0x000fce0007ffe0ff */
.L_x_17640:
[----:B------:R-:W-:Y:S05]  /*35d0*/  BSYNC.RECONVERGENT B7 ;  /* 0x0000000000077941 */ /* 0x000fea0003800200 */
.L_x_17639:
[----:B------:R-:W5:Y:S01]  /*35e0*/  LDCU UR4, c[0x0][0x380] ;  /* 0x00007000ff0477ac */ /* 0x000f620008000800 */
[----:B------:R-:W-:Y:S01]  /*35f0*/  BSSY.RECONVERGENT B7, `(.L_x_17707) ;  /* 0x000034f000077945 */ /* 0x000fe20003800200 */
[----:B-----5:R-:W-:-:S13]  /*3600*/  ISETP.GE.AND P0, PT, R17, UR4, PT ;  /* 0x0000000411007c0c */ /* 0x020fda000bf06270 */
[----:B------:R-:W-:Y:S05]  /*3610*/  @P0 BRA `(.L_x_17708) ;  /* 0x0000003400300947 */ /* 0x000fea0003800000 */
[----:B------:R-:W5:Y:S01]  /*3620*/  LDCU UR4, c[0x0][0x390] ;  /* 0x00007200ff0477ac */ /* 0x000f620008000800 */
[----:B0--34-:R-:W-:Y:S02]  /*3630*/  IMAD.MOV.U32 R0, RZ, RZ, RZ ;  /* 0x000000ffff007224 */ /* 0x019fe400078e00ff */
        /* <DEDUP_REMOVED lines=301> */
.L_x_17709:
        /* <DEDUP_REMOVED lines=19> */
.L_x_17714:
[----:B------:R-:W2:Y:S01]  /*4a40*/  LDG.E.U8 R2, desc[UR36][R2.64] ;  /* 0x0000002402027981 */ /* 0x000ea2000c1e1100 */
[----:B------:R-:W-:Y:S01]  /*4a50*/  CS2R R6, SRZ ;  /* 0x0000000000067805 */ /* 0x000fe2000001ff00 */
[----:B--2---:R0:W1:Y:S01]  /*4a60*/  I2F.F64.U16 R4, R2 ;  /* 0x0000000200047312 */ /* 0x0040620000101800 */
[----:B------:R-:W-:Y:S05]  /*4a70*/  BRA `(.L_x_17716) ;  /* 0x0000000c00b87947 */ /* 0x000fea0003800000 */
.L_x_17713:
        /* <DEDUP_REMOVED lines=10> */
.L_x_17718:
[----:B------:R-:W2:Y:S01]  /*4b20*/  LDG.E R2, desc[UR36][R2.64] ;  /* 0x0000002402027981 */ /* 0x000ea2000c1e1900 */
[----:B------:R-:W-:Y:S01]  /*4b30*/  CS2R R6, SRZ ;  /* 0x0000000000067805 */ /* 0x000fe2000001ff00 */
[----:B--2---:R0:W1:Y:S01]  /*4b40*/  I2F.F64 R4, R2 ;  /* 0x0000000200047312 */ /* 0x0040620000201c00 */
[----:B------:R-:W-:Y:S05]  /*4b50*/  BRA `(.L_x_17716) ;  /* 0x0000000c00807947 */ /* 0x000fea0003800000 */
.L_x_17717:
[----:B------:R-:W2:Y:S01]  /*4b60*/  LDG.E.U16 R2, desc[UR36][R2.64] ;  /* 0x0000002402027981 */ /* 0x000ea2000c1e1500 */
[----:B------:R-:W-:Y:S01]  /*4b70*/  CS2R R6, SRZ ;  /* 0x0000000000067805 */ /* 0x000fe2000001ff00 */
[----:B--2---:R0:W1:Y:S01]  /*4b80*/  I2F.F64.S16 R4, R2 ;  /* 0x0000000200047312 */ /* 0x0040620000101c00 */
[----:B------:R-:W-:Y:S05]  /*4b90*/  BRA `(.L_x_17716) ;  /* 0x0000000c00707947 */ /* 0x000fea0003800000 */
.L_x_17712:
        /* <DEDUP_REMOVED lines=11> */
.L_x_17720:
[----:B------:R-:W2:Y:S01]  /*4c50*/  LDG.E.U16 R0, desc[UR36][R2.64] ;  /* 0x0000002402007981 */ /* 0x000ea2000c1e1500 */
[----:B------:R-:W-:Y:S01]  /*4c60*/  CS2R R6, SRZ ;  /* 0x0000000000067805 */ /* 0x000fe2000001ff00 */
[----:B--2---:R-:W-:-:S05]  /*4c70*/  HADD2.F32 R0, -RZ, R0.H0_H0 ;  /* 0x20000000ff007230 */ /* 0x004fca0000004100 */
[----:B------:R-:W-:-:S04]  /*4c80*/  FMUL.FTZ R0, R0, 1 ;  /* 0x3f80000000007820 */ /* 0x000fc80000410000 */
[----:B------:R0:W1:Y:S01]  /*4c90*/  F2F.F64.F32 R4, R0 ;  /* 0x0000000000047310 */ /* 0x0000620000201800 */
[----:B------:R-:W-:Y:S05]  /*4ca0*/  BRA `(.L_x_17716) ;  /* 0x0000000c002c7947 */ /* 0x000fea0003800000 */
.L_x_17719:
        /* <DEDUP_REMOVED lines=12> */
.L_x_17722:
        /* <DEDUP_REMOVED lines=8> */
.L_x_17721:
[----:B------:R0:W5:Y:S01]  /*4df0*/  LDG.E.64 R4, desc[UR36][R2.64] ;  /* 0x0000002402047981 */ /* 0x000162000c1e1b00 */
[----:B------:R-:W-:Y:S01]  /*4e00*/  CS2R R6, SRZ ;  /* 0x0000000000067805 */ /* 0x000fe2000001ff00 */
[----:B------:R-:W-:Y:S06]  /*4e10*/  BRA `(.L_x_17716) ;  /* 0x0000000800d07947 */ /* 0x000fec0003800000 */
.L_x_17711:
        /* <DEDUP_REMOVED lines=14> */
.L_x_17725:
[----:B------:R0:W5:Y:S01]  /*4f00*/  LDG.E.128 R4, desc[UR36][R2.64] ;  /* 0x0000002402047981 */ /* 0x000162000c1e1d00 */
[----:B------:R-:W-:Y:S05]  /*4f10*/  BRA `(.L_x_17716) ;  /* 0x0000000800907947 */ /* 0x000fea0003800000 */
.L_x_17724:
        /* <DEDUP_REMOVED lines=28> */
.L_x_17727:
        /* <DEDUP_REMOVED lines=15> */
.L_x_17726:
[----:B------:R-:W2:Y:S01]  /*51d0*/  LDG.E.U16 R0, desc[UR36][R2.64] ;  /* 0x0000002402007981 */ /* 0x000ea2000c1e1500 */
[----:B------:R-:W-:Y:S01]  /*51e0*/  CS2R R6, SRZ ;  /* 0x0000000000067805 */ /* 0x000fe2000001ff00 */
[----:B--2---:R-:W-:-:S04]  /*51f0*/  IMAD.U32 R0, R0, 0x10000, RZ ;  /* 0x0001000000007824 */ /* 0x004fc800078e00ff */
[----:B------:R-:W-:-:S04]  /*5200*/  FMUL.FTZ R0, R0, 1 ;  /* 0x3f80000000007820 */ /* 0x000fc80000410000 */
[----:B------:R3:W4:Y:S01]  /*5210*/  F2F.F64.F32 R4, R0 ;  /* 0x0000000000047310 */ /* 0x0007220000201800 */
[----:B------:R-:W-:Y:S05]  /*5220*/  BRA `(.L_x_17716) ;  /* 0x0000000400cc7947 */ /* 0x000fea0003800000 */
.L_x_17723:
        /* <DEDUP_REMOVED lines=12> */
.L_x_17730:
        /* <DEDUP_REMOVED lines=22> */
.L_x_17732:
[----:B------:R-:W-:Y:S05]  /*5450*/  BSYNC.RECONVERGENT B0 ;  /* 0x0000000000007941 */ /* 0x000fea0003800200 */
.L_x_17731:
[----:B------:R-:W-:Y:S02]  /*5460*/  SHF.L.U32 R0, R0, 0x14, RZ ;  /* 0x0000001400007819 */ /* 0x000fe400000006ff */
[----:B------:R-:W-:-:S04]  /*5470*/  LEA R2, R2, 0x3b800000, 0x17 ;  /* 0x3b80000002027811 */ /* 0x000fc800078eb8ff */
[----:B------:R-:W-:-:S05]  /*5480*/  LOP3.LUT R0, R2, R0, R9, 0xfe, !PT ;  /* 0x0000000002007212 */ /* 0x000fca00078efe09 */
[----:B------:R-:W-:-:S04]  /*5490*/  FMUL.FTZ R0, R0, 1 ;  /* 0x3f80000000007820 */ /* 0x000fc80000410000 */
[----:B------:R0:W1:Y:S01]  /*54a0*/  F2F.F64.F32 R4, R0 ;  /* 0x0000000000047310 */ /* 0x0000620000201800 */
[----:B------:R-:W-:Y:S05]  /*54b0*/  BRA `(.L_x_17716) ;  /* 0x0000000400287947 */ /* 0x000fea0003800000 */
.L_x_17729:
        /* <DEDUP_REMOVED lines=22> */
.L_x_17734:
[----:B------:R-:W-:Y:S05]  /*5620*/  BSYNC.RECONVERGENT B0 ;  /* 0x0000000000007941 */ /* 0x000fea0003800200 */
.L_x_17733:
[----:B------:R-:W-:Y:S01]  /*5630*/  IMAD.SHL.U32 R0, R0, 0x200000, RZ ;  /* 0x0020000000007824 */ /* 0x000fe200078e00ff */
[----:B------:R-:W-:-:S04]  /*5640*/  LEA R2, R2, 0x37800000, 0x17 ;  /* 0x3780000002027811 */ /* 0x000fc800078eb8ff */
[----:B------:R-:W-:-:S05]  /*5650*/  LOP3.LUT R0, R2, R0, R9, 0xfe, !PT ;  /* 0x0000000002007212 */ /* 0x000fca00078efe09 */
[----:B------:R-:W-:-:S04]  /*5660*/  FMUL.FTZ R0, R0, 1 ;  /* 0x3f80000000007820 */ /* 0x000fc80000410000 */
[----:B------:R0:W1:Y:S01]  /*5670*/  F2F.F64.F32 R4, R0 ;  /* 0x0000000000047310 */ /* 0x0000620000201800 */
[----:B------:R-:W-:Y:S05]  /*5680*/  BRA `(.L_x_17716) ;  /* 0x0000000000b47947 */ /* 0x000fea0003800000 */
.L_x_17728:
        /* <DEDUP_REMOVED lines=19> */
.L_x_17715:
        /* <DEDUP_REMOVED lines=16> */
.L_x_17737:
[----:B------:R-:W-:Y:S02]  /*58c0*/  CS2R R4, SRZ ;  /* 0x0000000000047805 */ /* 0x000fe4000001ff00 */
[----:B------:R-:W-:Y:S01]  /*58d0*/  CS2R R6, SRZ ;  /* 0x0000000000067805 */ /* 0x000fe2000001ff00 */
[----:B------:R-:W-:Y:S06]  /*58e0*/  BRA `(.L_x_17716) ;  /* 0x00000000001c7947 */ /* 0x000fec0003800000 */
.L_x_17736:
[----:B------:R-:W2:Y:S01]  /*58f0*/  LDG.E.64 R4, desc[UR36][R2.64] ;  /* 0x0000002402047981 */ /* 0x000ea2000c1e1b00 */
[----:B------:R-:W-:Y:S01]  /*5900*/  CS2R R6, SRZ ;  /* 0x0000000000067805 */ /* 0x000fe2000001ff00 */
[----:B--2---:R-:W0:Y:S01]  /*5910*/  I2F.F64.U64 R4, R4 ;  /* 0x0000000400047312 */ /* 0x004e220000301800 */
[----:B------:R-:W-:Y:S05]  /*5920*/  BRA `(.L_x_17716) ;  /* 0x00000000000c7947 */ /* 0x000fea0003800000 */
.L_x_17735:
[----:B------:R-:W2:Y:S01]  /*5930*/  LDG.E R2, desc[UR36][R2.64] ;  /* 0x0000002402027981 */ /* 0x000ea2000c1e1900 */
[----:B------:R-:W-:Y:S01]  /*5940*/  CS2R R6, SRZ ;  /* 0x0000000000067805 */ /* 0x000fe2000001ff00 */
[----:B--2---:R0:W1:Y:S06]  /*5950*/  I2F.F64.U32 R4, R2 ;  /* 0x0000000200047312 */ /* 0x00406c0000201800 */
.L_x_17716:
[----:B------:R-:W-:Y:S05]  /*5960*/  BSYNC.RECONVERGENT B6 ;  /* 0x0000000000067941 */ /* 0x000fea0003800200 */
.L_x_17710:
[----:B------:R-:W0:Y:S01]  /*5970*/  LDCU.128 UR8, c[0x0][0x5b0] ;  /* 0x0000b600ff0877ac */ /* 0x000e220008000c00 */
[----:B------:R-:W3:Y:S01]  /*5980*/  LDCU.64 UR6, c[0x0][0x588] ;  /* 0x0000b100ff0677ac */ /* 0x000ee20008000a00 */
[----:B------:R-:W-:-:S04]  /*5990*/  UPRMT UR4, UR41, 0x9910, URZ ;  /* 0x0000991029047896 */ /* 0x000fc800080000ff */
[----:B------:R-:W-:Y:S01]  /*59a0*/  UISETP.GT.AND UP0, UPT, UR4, 0x9, UPT ;  /* 0x000000090400788c */ /* 0x000fe2000bf04270 */
[----:B012--5:R-:W-:Y:S02]  /*59b0*/  DMUL R2, R6, UR10 ;  /* 0x0000000a06027c28 */ /* 0x027fe40008000000 */
[----:B----4-:R-:W-:-:S06]  /*59c0*/  DMUL R8, R4, UR10 ;  /* 0x0000000a04087c28 */ /* 0x010fcc0008000000 */
[----:B------:R-:W-:Y:S01]  /*59d0*/  DFMA R4, R4, UR8, -R2 ;  /* 0x0000000804047c2b */ /* 0x000fe20008000802 */
[----:B---3--:R-:W-:Y:S01]  /*59e0*/  IADD3 R2, P0, PT, R16, UR6, RZ ;  /* 0x0000000610027c10 */ /* 0x008fe2000ff1e0ff */
        /* <DEDUP_REMOVED lines=14> */
.L_x_17741:
[----:B------:R-:W0:Y:S02]  /*5ad0*/  F2I.S64.F64.TRUNC R4, R4 ;  /* 0x0000000400047311 */ /* 0x000e24000030d900 */
[----:B0-----:R-:W-:-:S05]  /*5ae0*/  MOV R7, R4 ;  /* 0x0000000400077202 */ /* 0x001fca0000000f00 */
[----:B------:R3:W-:Y:S01]  /*5af0*/  STG.E.U8 desc[UR36][R2.64], R7 ;  /* 0x0000000702007986 */ /* 0x0007e2000c101124 */
[----:B------:R-:W-:Y:S05]  /*5b00*/  BRA `(.L_x_17743) ;  /* 0x0000000c00f07947 */ /* 0x000fea0003800000 */
.L_x_17740:
        /* <DEDUP_REMOVED lines=9> */
.L_x_17745:
[----:B------:R-:W0:Y:S02]  /*5ba0*/  F2I.F64.TRUNC R5, R4 ;  /* 0x0000000400057311 */ /* 0x000e24000030d100 */
[----:B0-----:R2:W-:Y:S01]  /*5bb0*/  STG.E desc[UR36][R2.64], R5 ;  /* 0x0000000502007986 */ /* 0x0015e2000c101924 */
[----:B------:R-:W-:Y:S05]  /*5bc0*/  BRA `(.L_x_17743) ;  /* 0x0000000c00c07947 */ /* 0x000fea0003800000 */
.L_x_17744:
[----:B------:R-:W0:Y:S02]  /*5bd0*/  F2I.F64.TRUNC R5, R4 ;  /* 0x0000000400057311 */ /* 0x000e24000030d100 */
[----:B0-----:R0:W-:Y:S01]  /*5be0*/  STG.E.U16 desc[UR36][R2.64], R5 ;  /* 0x0000000502007986 */ /* 0x0011e2000c101524 */
[----:B------:R-:W-:Y:S05]  /*5bf0*/  BRA `(.L_x_17743) ;  /* 0x0000000c00b47947 */ /* 0x000fea0003800000 */
.L_x_17739:
        /* <DEDUP_REMOVED lines=13> */
.L_x_17747:
        /* <DEDUP_REMOVED lines=8> */
.L_x_17746:
        /* <DEDUP_REMOVED lines=16> */
.L_x_17749:
        /* <DEDUP_REMOVED lines=11> */
.L_x_17748:
[----:B------:R0:W-:Y:S01]  /*5f00*/  STG.E.64 desc[UR36][R2.64], R4 ;  /* 0x0000000402007986 */ /* 0x0001e2000c101b24 */
[----:B------:R-:W-:Y:S05]  /*5f10*/  BRA `(.L_x_17743) ;  /* 0x0000000800ec7947 */ /* 0x000fea0003800000 */
.L_x_17738:
        /* <DEDUP_REMOVED lines=13> */
.L_x_17753:
        /* <DEDUP_REMOVED lines=22> */
.L_x_17756:
[----:B------:R-:W-:-:S04]  /*6150*/  SHF.R.U32.HI R5, RZ, 0x18, R7 ;  /* 0x00000018ff057819 */ /* 0x000fc80000011607 */
[----:B------:R-:W-:-:S07]  /*6160*/  LOP3.LUT R0, R0, 0x80, R5, 0xf8, !PT ;  /* 0x0000008000007812 */ /* 0x000fce00078ef805 */
.L_x_17755:
[----:B------:R-:W-:Y:S05]  /*6170*/  BSYNC.RECONVERGENT B0 ;  /* 0x0000000000007941 */ /* 0x000fea0003800200 */
.L_x_17754:
[----:B------:R0:W-:Y:S01]  /*6180*/  STG.E.U8 desc[UR36][R2.64], R0 ;  /* 0x0000000002007986 */ /* 0x0001e2000c101124 */
[----:B------:R-:W-:Y:S05]  /*6190*/  BRA `(.L_x_17743) ;  /* 0x00000008004c7947 */ /* 0x000fea0003800000 */
.L_x_17752:
        /* <DEDUP_REMOVED lines=22> */
.L_x_17759:
[----:B------:R-:W-:-:S04]  /*6300*/  SHF.R.U32.HI R5, RZ, 0x18, R7 ;  /* 0x00000018ff057819 */ /* 0x000fc80000011607 */
[----:B------:R-:W-:-:S07]  /*6310*/  LOP3.LUT R0, R0, 0x80, R5, 0xf8, !PT ;  /* 0x0000008000007812 */ /* 0x000fce00078ef805 */
.L_x_17758:
[----:B------:R-:W-:Y:S05]  /*6320*/  BSYNC.RECONVERGENT B0 ;  /* 0x0000000000007941 */ /* 0x000fea0003800200 */
.L_x_17757:
[----:B------:R0:W-:Y:S01]  /*6330*/  STG.E.U8 desc[UR36][R2.64], R0 ;  /* 0x0000000002007986 */ /* 0x0001e2000c101124 */
[----:B------:R-:W-:Y:S05]  /*6340*/  BRA `(.L_x_17743) ;  /* 0x0000000400e07947 */ /* 0x000fea0003800000 */
.L_x_17751:
        /* <DEDUP_REMOVED lines=26> */
.L_x_17761:
[----:B------:R-:W0:Y:S02]  /*64f0*/  F2I.U64.F64.TRUNC R4, R4 ;  /* 0x0000000400047311 */ /* 0x000e24000030d800 */
[----:B0-----:R0:W-:Y:S01]  /*6500*/  STG.E.64 desc[UR36][R2.64], R4 ;  /* 0x0000000402007986 */ /* 0x0011e2000c101b24 */
[----:B------:R-:W-:Y:S05]  /*6510*/  BRA `(.L_x_17743) ;  /* 0x00000004006c7947 */ /* 0x000fea0003800000 */
.L_x_17760:
[----:B------:R-:W0:Y:S02]  /*6520*/  F2I.U32.F64.TRUNC R5, R4 ;  /* 0x0000000400057311 */ /* 0x000e24000030d000 */
[----:B0-----:R0:W-:Y:S01]  /*6530*/  STG.E desc[UR36][R2.64], R5 ;  /* 0x0000000502007986 */ /* 0x0011e2000c101924 */
[----:B------:R-:W-:Y:S05]  /*6540*/  BRA `(.L_x_17743) ;  /* 0x0000000400607947 */ /* 0x000fea0003800000 */
.L_x_17750:
        /* <DEDUP_REMOVED lines=11> */
.L_x_17763:
[----:B------:R0:W-:Y:S01]  /*6600*/  STG.E.128 desc[UR36][R2.64], R4 ;  /* 0x0000000402007986 */ /* 0x0001e2000c101d24 */
[----:B------:R-:W-:Y:S05]  /*6610*/  BRA `(.L_x_17743) ;  /* 0x00000004002c7947 */ /* 0x000fea0003800000 */
.L_x_17762:
[----:B------:R-:W-:-:S09]  /*6620*/  UISETP.NE.AND UP0, UPT, UR4, 0xf, UPT ;  /* 0x0000000f0400788c */ /* 0x000fd2000bf05270 */
[----:B------:R-:W-:Y:S05]  /*6630*/  BRA.U !UP0, `(.L_x_17764) ;  /* 0x0000000508087547 */ /* 0x000fea000b800000 */
[----:B------:R-:W-:-:S09]  /*6640*/  UISETP.NE.AND UP0, UPT, UR4, 0x17, UPT ;  /* 0x000000170400788c */ /* 0x000fd2000bf05270 */
[----:B------:R-:W-:Y:S05]  /*6650*/  BRA.U !UP0, `(.L_x_17765) ;  /* 0x0000000108a07547 */ /* 0x000fea000b800000 */
[----:B------:R-:W-:-:S09]  /*6660*/  UISETP.NE.AND UP0, UPT, UR4, 0x18, UPT ;  /* 0x000000180400788c */ /* 0x000fd2000bf05270 */
[----:B------:R-:W-:Y:S05]  /*6670*/  BRA.U !UP0, `(.L_x_17766) ;  /* 0x0000000108447547 */ /* 0x000fea000b800000 */
.L_x_17742:
        /* <DEDUP_REMOVED lines=16> */
.L_x_17767:
[----:B------:R-:W-:Y:S05]  /*6780*/  BRA `(.L_x_17743) ;  /* 0x0000000000d07947 */ /* 0x000fea0003800000 */
.L_x_17766:
        /* <DEDUP_REMOVED lines=17> */
.L_x_17769:
[----:B------:R-:W-:Y:S05]  /*68a0*/  BSYNC.RECONVERGENT B0 ;  /* 0x0000000000007941 */ /* 0x000fea0003800200 */
.L_x_17768:
[----:B------:R-:W-:-:S05]  /*68b0*/  LOP3.LUT R7, R0, 0x80, R7, 0xf8, !PT ;  /* 0x0000008000077812 */ /* 0x000fca00078ef807 */
[----:B------:R0:W-:Y:S01]  /*68c0*/  STG.E.U8 desc[UR36][R2.64], R7 ;  /* 0x0000000702007986 */ /* 0x0001e2000c101124 */
[----:B------:R-:W-:Y:S05]  /*68d0*/  BRA `(.L_x_17743) ;  /* 0x00000000007c7947 */ /* 0x000fea0003800000 */
.L_x_17765:
        /* <DEDUP_REMOVED lines=16> */
.L_x_17771:
[----:B------:R-:W-:Y:S01]  /*69e0*/  IMAD.MOV.U32 R0, RZ, RZ, 0x7f ;  /* 0x0000007fff007424 */ /* 0x000fe200078e00ff */
[----:B------:R-:W-:-:S04]  /*69f0*/  ISETP.GT.U32.AND P0, PT, R6, 0x7f800000, PT ;  /* 0x7f8000000600780c */ /* 0x000fc80003f04070 */
[----:B------:R-:W-:-:S09]  /*6a00*/  SEL R0, R0, 0x7c, P0 ;  /* 0x0000007c00007807 */ /* 0x000fd20000000000 */
.L_x_17772:
[----:B------:R-:W-:Y:S05]  /*6a10*/  BSYNC.RECONVERGENT B0 ;  /* 0x0000000000007941 */ /* 0x000fea0003800200 */
.L_x_17770:
[----:B------:R-:W-:-:S04]  /*6a20*/  SHF.R.U32.HI R5, RZ, 0x18, R7 ;  /* 0x00000018ff057819 */ /* 0x000fc80000011607 */
[----:B------:R-:W-:-:S05]  /*6a30*/  LOP3.LUT R5, R0, 0x80, R5, 0xf8, !PT ;  /* 0x0000008000057812 */ /* 0x000fca00078ef805 */
[----:B------:R0:W-:Y:S01]  /*6a40*/  STG.E.U8 desc[UR36][R2.64], R5 ;  /* 0x0000000502007986 */ /* 0x0001e2000c101124 */
[----:B------:R-:W-:Y:S05]  /*6a50*/  BRA `(.L_x_17743) ;  /* 0x00000000001c7947 */ /* 0x000fea0003800000 */
.L_x_17764:
[----:B------:R-:W-:Y:S01]  /*6a60*/  UMOV UR4, 0xf0000000 ;  /* 0xf000000000047882 */ /* 0x000fe20000000000 */
[----:B------:R-:W-:Y:S01]  /*6a70*/  UMOV UR5, 0x380fffff ;  /* 0x380fffff00057882 */ /* 0x000fe20000000000 */
[----:B------:R-:W0:Y:S01]  /*6a80*/  F2F.F32.F64 R0, R4 ;  /* 0x0000000400007310 */ /* 0x000e220000301000 */
[----:B------:R-:W-:-:S14]  /*6a90*/  DSETP.GEU.AND P0, PT, |R4|, UR4, PT ;  /* 0x0000000404007e2a */ /* 0x000fdc000bf0e200 */
[----:B0-----:R-:W-:-:S05]  /*6aa0*/  @!P0 FMUL R0, R0, 1.175494350822287508e-38 ;  /* 0x0080000000008820 */ /* 0x001fca0000400000 */
[----:B------:R-:W-:-:S05]  /*6ab0*/  F2FP.BF16.F32.PACK_AB R0, RZ, R0 ;  /* 0x00000000ff00723e */ /* 0x000fca00000010ff */
[----:B------:R0:W-:Y:S02]  /*6ac0*/  STG.E.U16 desc[UR36][R2.64], R0 ;  /* 0x0000000002007986 */ /* 0x0001e4000c101524 */
.L_x_17743:
[----:B------:R-:W-:-:S07]  /*6ad0*/  VIADD R17, R17, 0x80 ;  /* 0x0000008011117836 */ /* 0x000fce0000000000 */
.L_x_17708:
[----:B------:R-:W-:Y:S05]  /*6ae0*/  BSYNC.RECONVERGENT B7 ;  /* 0x0000000000077941 */ /* 0x000fea0003800200 */
.L_x_17707:
[----:B------:R-:W5:Y:S01]  /*6af0*/  LDCU UR4, c[0x0][0x380] ;  /* 0x00007000ff0477ac */ /* 0x000f620008000800 */
[----:B------:R-:W-:Y:S01]  /*6b00*/  BSSY.RECONVERGENT B7, `(.L_x_17773) ;  /* 0x000034f000077945 */ /* 0x000fe20003800200 */
[----:B-----5:R-:W-:-:S13]  /*6b10*/  ISETP.GE.AND P0, PT, R17, UR4, PT ;  /* 0x0000000411007c0c */ /* 0x020fda000bf06270 */
[----:B------:R-:W-:Y:S05]  /*6b20*/  @P0 BRA `(.L_x_17774) ;  /* 0x0000003400300947 */ /* 0x000fea0003800000 */
[----:B------:R-:W5:Y:S01]  /*6b30*/  LDCU UR4, c[0x0][0x390] ;  /* 0x00007200ff0477ac */ /* 0x000f620008000800 */
        /* <DEDUP_REMOVED lines=10> */
[----:B------:R-:W-:-:S04]  /*6be0*/  SHF.R.U32.HI R3, RZ, UR5, R2 ;  /* 0x00000005ff037c19 */ /* 0x000fc80008011602 */
        /* <DEDUP_REMOVED lines=291> */
.L_x_17775:
        /* <DEDUP_REMOVED lines=19> */
.L_x_17780:
[----:B------:R-:W2:Y:S01]  /*7f50*/  LDG.E.U8 R2, desc[UR36][R2.64] ;  /* 0x0000002402027981 */ /* 0x000ea2000c1e1100 */
[----:B------:R-:W-:Y:S01]  /*7f60*/  CS2R R6, SRZ ;  /* 0x0000000000067805 */ /* 0x000fe2000001ff00 */
[----:B--2---:R0:W1:Y:S01]  /*7f70*/  I2F.F64.U16 R4, R2 ;  /* 0x0000000200047312 */ /* 0x0040620000101800 */
[----:B------:R-:W-:Y:S05]  /*7f80*/  BRA `(.L_x_17782) ;  /* 0x0000000c00b87947 */ /* 0x000fea0003800000 */
.L_x_17779:
        /* <DEDUP_REMOVED lines=10> */
.L_x_17784:
[----:B------:R-:W2:Y:S01]  /*8030*/  LDG.E R2, desc[UR36][R2.64] ;  /* 0x0000002402027981 */ /* 0x000ea2000c1e1900 */
[----:B------:R-:W-:Y:S01]  /*8040*/  CS2R R6, SRZ ;  /* 0x0000000000067805 */ /* 0x000fe2000001ff00 */
[----:B--2---:R3:W4:Y:S01]  /*8050*/  I2F.F64 R4, R2 ;  /* 0x0000000200047312 */ /* 0x0047220000201c00 */
[----:B------:R-:W-:Y:S05]  /*8060*/  BRA `(.L_x_17782) ;  /* 0x0000000c00807947 */ /* 0x000fea0003800000 */
.L_x_17783:
[----:B------:R-:W2:Y:S01]  /*8070*/  LDG.E.U16 R2, desc[UR36][R2.64] ;  /* 0x0000002402027981 */ /* 0x000ea2000c1e1500 */
[----:B------:R-:W-:Y:S01]  /*8080*/  CS2R R6, SRZ ;  /* 0x0000000000067805 */ /* 0x000fe2000001ff00 */
[----:B--2---:R0:W1:Y:S01]  /*8090*/  I2F.F64.S16 R4, R2 ;  /* 0x0000000200047312 */ /* 0x0040620000101c00 */
[----:B------:R-:W-:Y:S05]  /*80a0*/  BRA `(.L_x_17782) ;  /* 0x0000000c00707947 */ /* 0x000fea0003800000 */
.L_x_17778:
        /* <DEDUP_REMOVED lines=11> */
.L_x_17786:
[----:B------:R-:W2:Y:S01]  /*8160*/  LDG.E.U16 R0, desc[UR36][R2.64] ;  /* 0x0000002402007981 */ /* 0x000ea2000c1e1500 */
[----:B------:R-:W-:Y:S01]  /*8170*/  CS2R R6, SRZ ;  /* 0x0000000000067805 */ /* 0x000fe2000001ff00 */
[----:B--2---:R-:W-:-:S05]  /*8180*/  HADD2.F32 R0, -RZ, R0.H0_H0 ;  /* 0x20000000ff007230 */ /* 0x004fca0000004100 */
[----:B------:R-:W-:-:S04]  /*8190*/  FMUL.FTZ R0, R0, 1 ;  /* 0x3f80000000007820 */ /* 0x000fc80000410000 */
[----:B------:R0:W1:Y:S01]  /*81a0*/  F2F.F64.F32 R4, R0 ;  /* 0x0000000000047310 */ /* 0x0000620000201800 */
[----:B------:R-:W-:Y:S05]  /*81b0*/  BRA `(.L_x_17782) ;  /* 0x0000000c002c7947 */ /* 0x000fea0003800000 */
.L_x_17785:
        /* <DEDUP_REMOVED lines=12> */
.L_x_17788:
        /* <DEDUP_REMOVED lines=8> */
.L_x_17787:
[----:B------:R0:W5:Y:S01]  /*8300*/  LDG.E.64 R4, desc[UR36][R2.64] ;  /* 0x0000002402047981 */ /* 0x000162000c1e1b00 */
[----:B------:R-:W-:Y:S01]  /*8310*/  CS2R R6, SRZ ;  /* 0x0000000000067805 */ /* 0x000fe2000001ff00 */
[----:B------:R-:W-:Y:S06]  /*8320*/  BRA `(.L_x_17782) ;  /* 0x0000000800d07947 */ /* 0x000fec0003800000 */
.L_x_17777:
        /* <DEDUP_REMOVED lines=14> */
.L_x_17791:
[----:B------:R0:W5:Y:S01]  /*8410*/  LDG.E.128 R4, desc[UR36][R2.64] ;  /* 0x0000002402047981 */ /* 0x000162000c1e1d00 */
[----:B------:R-:W-:Y:S05]  /*8420*/  BRA `(.L_x_17782) ;  /* 0x0000000800907947 */ /* 0x000fea0003800000 */
.L_x_17790:
        /* <DEDUP_REMOVED lines=21> */
[----:B------:R-:W-:Y:S02]  /*8580*/  LOP3.LUT R5, R6, 0x7f800000, R5, 0xf8, !PT ;  /* 0x7f80000006057812 */ /* 0x000fe400078ef805 */
[----:B------:R-:W-:Y:S02]  /*8590*/  CS2R R6, SRZ ;  /* 0x0000000000067805 */ /* 0x000fe4000001ff00 */
[----:B------:R-:W-:-:S04]  /*85a0*/  SEL R5, R5, RZ, P0 ;  /* 0x000000ff05057207 */ /* 0x000fc80000000000 */
[----:B------:R-:W-:-:S05]  /*85b0*/  LOP3.LUT R5, R5, 0x80000000, R0, 0xf8, !PT ;  /* 0x8000000005057812 */ /* 0x000fca00078ef800 */
[----:B------:R-:W-:-:S06]  /*85c0*/  FMUL.FTZ R5, R5, 1 ;  /* 0x3f80000005057820 */ /* 0x000fcc0000410000 */
[----:B------:R-:W0:Y:S01]  /*85d0*/  F2F.F64.F32 R4, R5 ;  /* 0x0000000500047310 */ /* 0x000e220000201800 */
[----:B------:R-:W-:Y:S05]  /*85e0*/  BRA `(.L_x_17782) ;  /* 0x0000000800207947 */ /* 0x000fea0003800000 */
.L_x_17793:
        /* <DEDUP_REMOVED lines=15> */
.L_x_17792:
[----:B------:R-:W2:Y:S01]  /*86e0*/  LDG.E.U16 R0, desc[UR36][R2.64] ;  /* 0x0000002402007981 */ /* 0x000ea2000c1e1500 */
[----:B------:R-:W-:Y:S01]  /*86f0*/  CS2R R6, SRZ ;  /* 0x0000000000067805 */ /* 0x000fe2000001ff00 */
[----:B--2---:R-:W-:-:S04]  /*8700*/  IMAD.U32 R0, R0, 0x10000, RZ ;  /* 0x0001000000007824 */ /* 0x004fc800078e00ff */
[----:B------:R-:W-:-:S04]  /*8710*/  FMUL.FTZ R0, R0, 1 ;  /* 0x3f80000000007820 */ /* 0x000fc80000410000 */
[----:B------:R0:W1:Y:S01]  /*8720*/  F2F.F64.F32 R4, R0 ;  /* 0x0000000000047310 */ /* 0x0000620000201800 */
[----:B------:R-:W-:Y:S05]  /*8730*/  BRA `(.L_x_17782) ;  /* 0x0000000400cc7947 */ /* 0x000fea0003800000 */
.L_x_17789:
        /* <DEDUP_REMOVED lines=12> */
.L_x_17796:
        /* <DEDUP_REMOVED lines=22> */
.L_x_17798:
[----:B------:R-:W-:Y:S05]  /*8960*/  BSYNC.RECONVERGENT B0 ;  /* 0x0000000000007941 */ /* 0x000fea0003800200 */
.L_x_17797:
[----:B------:R-:W-:Y:S02]  /*8970*/  SHF.L.U32 R0, R0, 0x14, RZ ;  /* 0x0000001400007819 */ /* 0x000fe400000006ff */
[----:B------:R-:W-:-:S04]  /*8980*/  LEA R2, R2, 0x3b800000, 0x17 ;  /* 0x3b80000002027811 */ /* 0x000fc800078eb8ff */
[----:B------:R-:W-:-:S05]  /*8990*/  LOP3.LUT R0, R2, R0, R9, 0xfe, !PT ;  /* 0x0000000002007212 */ /* 0x000fca00078efe09 */
[----:B------:R-:W-:-:S04]  /*89a0*/  FMUL.FTZ R0, R0, 1 ;  /* 0x3f80000000007820 */ /* 0x000fc80000410000 */
[----:B------:R0:W1:Y:S01]  /*89b0*/  F2F.F64.F32 R4, R0 ;  /* 0x0000000000047310 */ /* 0x0000620000201800 */
[----:B------:R-:W-:Y:S05]  /*89c0*/  BRA `(.L_x_17782) ;  /* 0x0000000400287947 */ /* 0x000fea0003800000 */
.L_x_17795:
        /* <DEDUP_REMOVED lines=22> */
.L_x_17800:
[----:B------:R-:W-:Y:S05]  /*8b30*/  BSYNC.RECONVERGENT B0 ;  /* 0x0000000000007941 */ /* 0x000fea0003800200 */
.L_x_17799:
[----:B------:R-:W-:Y:S01]  /*8b40*/  IMAD.SHL.U32 R0, R0, 0x200000, RZ ;  /* 0x0020000000007824 */ /* 0x000fe200078e00ff */
[----:B------:R-:W-:-:S04]  /*8b50*/  LEA R2, R2, 0x37800000, 0x17 ;  /* 0x3780000002027811 */ /* 0x000fc800078eb8ff */
[----:B------:R-:W-:-:S05]  /*8b60*/  LOP3.LUT R0, R2, R0, R9, 0xfe, !PT ;  /* 0x0000000002007212 */ /* 0x000fca00078efe09 */
[----:B------:R-:W-:-:S04]  /*8b70*/  FMUL.FTZ R0, R0, 1 ;  /* 0x3f80000000007820 */ /* 0x000fc80000410000 */
[----:B------:R0:W1:Y:S01]  /*8b80*/  F2F.F64.F32 R4, R0 ;  /* 0x0000000000047310 */ /* 0x0000620000201800 */
[----:B------:R-:W-:Y:S05]  /*8b90*/  BRA `(.L_x_17782) ;  /* 0x0000000000b47947 */ /* 0x000fea0003800000 */
.L_x_17794:
        /* <DEDUP_REMOVED lines=19> */
.L_x_17781:
        /* <DEDUP_REMOVED lines=16> */
.L_x_17803:
[----:B------:R-:W-:Y:S02]  /*8dd0*/  CS2R R4, SRZ ;  /* 0x0000000000047805 */ /* 0x000fe4000001ff00 */
[----:B------:R-:W-:Y:S01]  /*8de0*/  CS2R R6, SRZ ;  /* 0x0000000000067805 */ /* 0x000fe2000001ff00 */
[----:B------:R-:W-:Y:S06]  /*8df0*/  BRA `(.L_x_17782) ;  /* 0x00000000001c7947 */ /* 0x000fec0003800000 */
.L_x_17802:
[----:B------:R-:W2:Y:S01]  /*8e00*/  LDG.E.64 R4, desc[UR36][R2.64] ;  /* 0x0000002402047981 */ /* 0x000ea2000c1e1b00 */
[----:B------:R-:W-:Y:S01]  /*8e10*/  CS2R R6, SRZ ;  /* 0x0000000000067805 */ /* 0x000fe2000001ff00 */
[----:B--2---:R-:W0:Y:S01]  /*8e20*/  I2F.F64.U64 R4, R4 ;  /* 0x0000000400047312 */ /* 0x004e220000301800 */
[----:B------:R-:W-:Y:S05]  /*8e30*/  BRA `(.L_x_17782) ;  /* 0x00000000000c7947 */ /* 0x000fea0003800000 */
.L_x_17801:
[----:B------:R-:W2:Y:S01]  /*8e40*/  LDG.E R2, desc[UR36][R2.64] ;  /* 0x0000002402027981 */ /* 0x000ea2000c1e1900 */
[----:B------:R-:W-:Y:S01]  /*8e50*/  CS2R R6, SRZ ;  /* 0x0000000000067805 */ /* 0x000fe2000001ff00 */
[----:B--2---:R0:W1:Y:S06]  /*8e60*/  I2F.F64.U32 R4, R2 ;  /* 0x0000000200047312 */ /* 0x00406c0000201800 */
.L_x_17782:
[----:B------:R-:W-:Y:S05]  /*8e70*/  BSYNC.RECONVERGENT B6 ;  /* 0x0000000000067941 */ /* 0x000fea0003800200 */
.L_x_17776:
[----:B------:R-:W0:Y:S01]  /*8e80*/  LDCU.128 UR8, c[0x0][0x5b0] ;  /* 0x0000b600ff0877ac */ /* 0x000e220008000c00 */
[----:B------:R-:W4:Y:S01]  /*8e90*/  LDCU.64 UR6, c[0x0][0x588] ;  /* 0x0000b100ff0677ac */ /* 0x000f220008000a00 */
[----:B------:R-:W-:-:S04]  /*8ea0*/  UPRMT UR4, UR41, 0x9910, URZ ;  /* 0x0000991029047896 */ /* 0x000fc800080000ff */
[----:B------:R-:W-:Y:S01]  /*8eb0*/  UISETP.GT.AND UP0, UPT, UR4, 0x9, UPT ;  /* 0x000000090400788c */ /* 0x000fe2000bf04270 */
[----:B0123-5:R-:W-:Y:S02]  /*8ec0*/  DMUL R2, R6, UR10 ;  /* 0x0000000a06027c28 */ /* 0x02ffe40008000000 */
[----:B----4-:R-:W-:-:S06]  /*8ed0*/  DMUL R8, R4, UR10 ;  /* 0x0000000a04087c28 */ /* 0x010fcc0008000000 */
[----:B------:R-:W-:Y:S01]  /*8ee0*/  DFMA R4, R4, UR8, -R2 ;  /* 0x0000000804047c2b */ /* 0x000fe20008000802 */
[----:B------:R-:W-:Y:S01]  /*8ef0*/  IADD3 R2, P0, PT, R16, UR6, RZ ;  /* 0x0000000610027c10 */ /* 0x000fe2000ff1e0ff */
[----:B------:R-:W-:-:S03]  /*8f00*/  DFMA R6, R6, UR8, R8 ;  /* 0x0000000806067c2b */ /* 0x000fc60008000008 */
        /* <DEDUP_REMOVED lines=13> */
.L_x_17807:
[----:B------:R-:W0:Y:S02]  /*8fe0*/  F2I.S64.F64.TRUNC R4, R4 ;  /* 0x0000000400047311 */ /* 0x000e24000030d900 */
[----:B0-----:R-:W-:-:S05]  /*8ff0*/  IMAD.MOV.U32 R7, RZ, RZ, R4 ;  /* 0x000000ffff077224 */ /* 0x001fca00078e0004 */
[----:B------:R0:W-:Y:S01]  /*9000*/  STG.E.U8 desc[UR36][R2.64], R7 ;  /* 0x0000000702007986 */ /* 0x0001e2000c101124 */
[----:B------:R-:W-:Y:S05]  /*9010*/  BRA `(.L_x_17809) ;  /* 0x0000000c00f07947 */ /* 0x000fea0003800000 */
.L_x_17806:
        /* <DEDUP_REMOVED lines=9> */
.L_x_17811:
[----:B------:R-:W0:Y:S02]  /*90b0*/  F2I.F64.TRUNC R5, R4 ;  /* 0x0000000400057311 */ /* 0x000e24000030d100 */
[----:B0-----:R0:W-:Y:S01]  /*90c0*/  STG.E desc[UR36][R2.64], R5 ;  /* 0x0000000502007986 */ /* 0x0011e2000c101924 */
[----:B------:R-:W-:Y:S05]  /*90d0*/  BRA `(.L_x_17809) ;  /* 0x0000000c00c07947 */ /* 0x000fea0003800000 */
.L_x_17810:
[----:B------:R-:W0:Y:S02]  /*90e0*/  F2I.F64.TRUNC R5, R4 ;  /* 0x0000000400057311 */ /* 0x000e24000030d100 */
[----:B0-----:R0:W-:Y:S01]  /*90f0*/  STG.E.U16 desc[UR36][R2.64], R5 ;  /* 0x0000000502007986 */ /* 0x0011e2000c101524 */
[----:B------:R-:W-:Y:S05]  /*9100*/  BRA `(.L_x_17809) ;  /* 0x0000000c00b47947 */ /* 0x000fea0003800000 */
.L_x_17805:
        /* <DEDUP_REMOVED lines=13> */
.L_x_17813:
        /* <DEDUP_REMOVED lines=8> */
.L_x_17812:
        /* <DEDUP_REMOVED lines=16> */
.L_x_17815:
        /* <DEDUP_REMOVED lines=11> */
.L_x_17814:
[----:B------:R0:W-:Y:S01]  /*9410*/  STG.E.64 desc[UR36][R2.64], R4 ;  /* 0x0000000402007986 */ /* 0x0001e2000c101b24 */
[----:B------:R-:W-:Y:S05]  /*9420*/  BRA `(.L_x_17809) ;  /* 0x0000000800ec7947 */ /* 0x000fea0003800000 */
.L_x_17804:
        /* <DEDUP_REMOVED lines=13> */
.L_x_17819:
        /* <DEDUP_REMOVED lines=22> */
.L_x_17822:
[----:B------:R-:W-:-:S04]  /*9660*/  SHF.R.U32.HI R5, RZ, 0x18, R7 ;  /* 0x00000018ff057819 */ /* 0x000fc80000011607 */
[----:B------:R-:W-:-:S07]  /*9670*/  LOP3.LUT R0, R0, 0x80, R5, 0xf8, !PT ;  /* 0x0000008000007812 */ /* 0x000fce00078ef805 */
.L_x_17821:
[----:B------:R-:W-:Y:S05]  /*9680*/  BSYNC.RECONVERGENT B0 ;  /* 0x0000000000007941 */ /* 0x000fea0003800200 */
.L_x_17820:
[----:B------:R3:W-:Y:S01]  /*9690*/  STG.E.U8 desc[UR36][R2.64], R0 ;  /* 0x0000000002007986 */ /* 0x0007e2000c101124 */
[----:B------:R-:W-:Y:S05]  /*96a0*/  BRA `(.L_x_17809) ;  /* 0x00000008004c7947 */ /* 0x000fea0003800000 */
.L_x_17818:
        /* <DEDUP_REMOVED lines=22> */
.L_x_17825:
[----:B------:R-:W-:-:S04]  /*9810*/  SHF.R.U32.HI R5, RZ, 0x18, R7 ;  /* 0x00000018ff057819 */ /* 0x000fc80000011607 */
[----:B------:R-:W-:-:S07]  /*9820*/  LOP3.LUT R0, R0, 0x80, R5, 0xf8, !PT ;  /* 0x0000008000007812 */ /* 0x000fce00078ef805 */
.L_x_17824:
[----:B------:R-:W-:Y:S05]  /*9830*/  BSYNC.RECONVERGENT B0 ;  /* 0x0000000000007941 */ /* 0x000fea0003800200 */
.L_x_17823:
[----:B------:R0:W-:Y:S01]  /*9840*/  STG.E.U8 desc[UR36][R2.64], R0 ;  /* 0x0000000002007986 */ /* 0x0001e2000c101124 */
[----:B------:R-:W-:Y:S05]  /*9850*/  BRA `(.L_x_17809) ;  /* 0x0000000400e07947 */ /* 0x000fea0003800000 */
.L_x_17817:
        /* <DEDUP_REMOVED lines=10> */
[----:B0-----:R-:W-:-:S13]  /*9900*/  HFMA2 R5, -RZ, RZ, 0, 1.5199184417724609375e-05 ;  /* 0x000000ffff057431 */ /* 0x001fda00000001ff */
[----:B-1----:R-:W-:-:S05]  /*9910*/  @!P0 FMUL R8, R8, 1.175494350822287508e-38 ;  /* 0x0080000008088820 */ /* 0x002fca0000400000 */
        /* <DEDUP_REMOVED lines=14> */
.L_x_17827:
[----:B------:R-:W0:Y:S02]  /*9a00*/  F2I.U64.F64.TRUNC R4, R4 ;  /* 0x0000000400047311 */ /* 0x000e24000030d800 */
[----:B0-----:R1:W-:Y:S01]  /*9a10*/  STG.E.64 desc[UR36][R2.64], R4 ;  /* 0x0000000402007986 */ /* 0x0013e2000c101b24 */
[----:B------:R-:W-:Y:S05]  /*9a20*/  BRA `(.L_x_17809) ;  /* 0x00000004006c7947 */ /* 0x000fea0003800000 */
.L_x_17826:
[----:B------:R-:W0:Y:S02]  /*9a30*/  F2I.U32.F64.TRUNC R5, R4 ;  /* 0x0000000400057311 */ /* 0x000e24000030d000 */
[----:B0-----:R0:W-:Y:S01]  /*9a40*/  STG.E desc[UR36][R2.64], R5 ;  /* 0x0000000502007986 */ /* 0x0011e2000c101924 */
[----:B------:R-:W-:Y:S05]  /*9a50*/  BRA `(.L_x_17809) ;  /* 0x0000000400607947 */ /* 0x000fea0003800000 */
.L_x_17816:
        /* <DEDUP_REMOVED lines=11> */
.L_x_17829:
[----:B------:R0:W-:Y:S01]  /*9b10*/  STG.E.128 desc[UR36][R2.64], R4 ;  /* 0x0000000402007986 */ /* 0x0001e2000c101d24 */
[----:B------:R-:W-:Y:S05]  /*9b20*/  BRA `(.L_x_17809) ;  /* 0x00000004002c7947 */ /* 0x000fea0003800000 */
.L_x_17828:
[----:B------:R-:W-:-:S09]  /*9b30*/  UISETP.NE.AND UP0, UPT, UR4, 0xf, UPT ;  /* 0x0000000f0400788c */ /* 0x000fd2000bf05270 */
[----:B------:R-:W-:Y:S05]  /*9b40*/  BRA.U !UP0, `(.L_x_17830) ;  /* 0x0000000508087547 */ /* 0x000fea000b800000 */
[----:B------:R-:W-:-:S09]  /*9b50*/  UISETP.NE.AND UP0, UPT, UR4, 0x17, UPT ;  /* 0x000000170400788c */ /* 0x000fd2000bf05270 */
[----:B------:R-:W-:Y:S05]  /*9b60*/  BRA.U !UP0, `(.L_x_17831) ;  /* 0x0000000108a07547 */ /* 0x000fea000b800000 */
[----:B------:R-:W-:-:S09]  /*9b70*/  UISETP.NE.AND UP0, UPT, UR4, 0x18, UPT ;  /* 0x000000180400788c */ /* 0x000fd2000bf05270 */
[----:B------:R-:W-:Y:S05]  /*9b80*/  BRA.U !UP0, `(.L_x_17832) ;  /* 0x0000000108447547 */ /* 0x000fea000b800000 */
.L_x_17808:
        /* <DEDUP_REMOVED lines=16> */
.L_x_17833:
[----:B------:R-:W-:Y:S05]  /*9c90*/  BRA `(.L_x_17809) ;  /* 0x0000000000d07947 */ /* 0x000fea0003800000 */
.L_x_17832:
        /* <DEDUP_REMOVED lines=17> */
.L_x_17835:
[----:B------:R-:W-:Y:S05]  /*9db0*/  BSYNC.RECONVERGENT B0 ;  /* 0x0000000000007941 */ /* 0x000fea0003800200 */
.L_x_17834:
[----:B------:R-:W-:-:S05]  /*9dc0*/  LOP3.LUT R7, R0, 0x80, R7, 0xf8, !PT ;  /* 0x0000008000077812 */ /* 0x000fca00078ef807 */
[----:B------:R0:W-:Y:S01]  /*9dd0*/  STG.E.U8 desc[UR36][R2.64], R7 ;  /* 0x0000000702007986 */ /* 0x0001e2000c101124 */
[----:B------:R-:W-:Y:S05]  /*9de0*/  BRA `(.L_x_17809) ;  /* 0x00000000007c7947 */ /* 0x000fea0003800000 */
.L_x_17831:
        /* <DEDUP_REMOVED lines=16> */
.L_x_17837:
[----:B------:R-:W-:Y:S02]  /*9ef0*/  ISETP.GT.U32.AND P0, PT, R6, 0x7f800000, PT ;  /* 0x7f8000000600780c */ /* 0x000fe40003f04070 */
[----:B------:R-:W-:-:S04]  /*9f00*/  MOV R0, 0x7f ;  /* 0x0000007f00007802 */ /* 0x000fc80000000f00 */
[----:B------:R-:W-:-:S07]  /*9f10*/  SEL R0, R0, 0x7c, P0 ;  /* 0x0000007c00007807 */ /* 0x000fce0000000000 */
.L_x_17838:
[----:B------:R-:W-:Y:S05]  /*9f20*/  BSYNC.RECONVERGENT B0 ;  /* 0x0000000000007941 */ /* 0x000fea0003800200 */
.L_x_17836:
[----:B------:R-:W-:-:S04]  /*9f30*/  SHF.R.U32.HI R5, RZ, 0x18, R7 ;  /* 0x00000018ff057819 */ /* 0x000fc80000011607 */
[----:B------:R-:W-:-:S05]  /*9f40*/  LOP3.LUT R5, R0, 0x80, R5, 0xf8, !PT ;  /* 0x0000008000057812 */ /* 0x000fca00078ef805 */
[----:B------:R0:W-:Y:S01]  /*9f50*/  STG.E.U8 desc[UR36][R2.64], R5 ;  /* 0x0000000502007986 */ /* 0x0001e2000c101124 */
[----:B------:R-:W-:Y:S05]  /*9f60*/  BRA `(.L_x_17809) ;  /* 0x00000000001c7947 */ /* 0x000fea0003800000 */
.L_x_17830:
[----:B------:R-:W-:Y:S01]  /*9f70*/  UMOV UR4, 0xf0000000 ;  /* 0xf000000000047882 */ /* 0x000fe20000000000 */
[----:B------:R-:W-:Y:S01]  /*9f80*/  UMOV UR5, 0x380fffff ;  /* 0x380fffff00057882 */ /* 0x000fe20000000000 */
[----:B------:R-:W0:Y:S01]  /*9f90*/  F2F.F32.F64 R0, R4 ;  /* 0x0000000400007310 */ /* 0x000e220000301000 */
[----:B------:R-:W-:-:S14]  /*9fa0*/  DSETP.GEU.AND P0, PT, |R4|, UR4, PT ;  /* 0x0000000404007e2a */ /* 0x000fdc000bf0e200 */
[----:B0-----:R-:W-:-:S05]  /*9fb0*/  @!P0 FMUL R0, R0, 1.175494350822287508e-38 ;  /* 0x0080000000008820 */ /* 0x001fca0000400000 */
[----:B------:R-:W-:-:S05]  /*9fc0*/  F2FP.BF16.F32.PACK_AB R0, RZ, R0 ;  /* 0x00000000ff00723e */ /* 0x000fca00000010ff */
[----:B------:R0:W-:Y:S02]  /*9fd0*/  STG.E.U16 desc[UR36][R2.64], R0 ;  /* 0x0000000002007986 */ /* 0x0001e4000c101524 */
.L_x_17809:
[----:B------:R-:W-:-:S07]  /*9fe0*/  VIADD R17, R17, 0x80 ;  /* 0x0000008011117836 */ /* 0x000fce0000000000 */
.L_x_17774:
[----:B------:R-:W-:Y:S05]  /*9ff0*/  BSYNC.RECONVERGENT B7 ;  /* 0x0000000000077941 */ /* 0x000fea0003800200 */
.L_x_17773:
[----:B------:R-:W5:Y:S02]  /*a000*/  LDCU UR4, c[0x0][0x380] ;  /* 0x00007000ff0477ac */ /* 0x000f640008000800 */
[----:B-----5:R-:W-:-:S13]  /*a010*/  ISETP.GE.AND P0, PT, R17, UR4, PT ;  /* 0x0000000411007c0c */ /* 0x020fda000bf06270 */
[----:B------:R-:W-:Y:S05]  /*a020*/  @P0 EXIT ;  /* 0x000000000000094d */ /* 0x000fea0003800000 */
[----:B------:R-:W5:Y:S01]  /*a030*/  LDCU UR4, c[0x0][0x390] ;  /* 0x00007200ff0477ac */ /* 0x000f620008000800 */
[----:B0--34-:R-:W-:Y:S01]  /*a040*/  MOV R0, RZ ;  /* 0x000000ff00007202 */ /* 0x019fe20000000f00 */
        /* <DEDUP_REMOVED lines=301> */
.L_x_17839:
[----:B------:R-:W1:Y:S01]  /*b320*/  LDCU.64 UR8, c[0x0][0x590] ;  /* 0x0000b200ff0877ac */ /* 0x000e620008000a00 */
[----:B------:R-:W-:Y:S01]  /*b330*/  BSSY.RECONVERGENT B6, `(.L_x_17840) ;  /* 0x0000107000067945 */ /* 0x000fe20003800200 */
[----:B------:R-:W0:Y:S01]  /*b340*/  LDCU.64 UR6, c[0x0][0x588] ;  /* 0x0000b100ff0677ac */ /* 0x000e220008000a00 */
[----:B------:R-:W-:-:S04]  /*b350*/  UPRMT UR4, UR42, 0x9910, URZ ;  /* 0x000099102a047896 */ /* 0x000fc800080000ff */
[----:B------:R-:W-:Y:S01]  /*b360*/  UISETP.GT.AND UP0, UPT, UR4, 0x9, UPT ;  /* 0x000000090400788c */ /* 0x000fe2000bf04270 */
[----:B-12---:R-:W-:Y:S02]  /*b370*/  IADD3 R2, P1, PT, R0, UR8, RZ ;  /* 0x0000000800027c10 */ /* 0x006fe4000ff3e0ff */
        /* <DEDUP_REMOVED lines=16> */
.L_x_17844:
[----:B------:R-:W2:Y:S01]  /*b480*/  LDG.E.U8 R2, desc[UR36][R2.64] ;  /* 0x0000002402027981 */ /* 0x000ea2000c1e1100 */
[----:B------:R-:W-:Y:S01]  /*b490*/  CS2R R6, SRZ ;  /* 0x0000000000067805 */ /* 0x000fe2000001ff00 */
[----:B--2---:R0:W1:Y:S01]  /*b4a0*/  I2F.F64.U16 R4, R2 ;  /* 0x0000000200047312 */ /* 0x0040620000101800 */
[----:B------:R-:W-:Y:S05]  /*b4b0*/  BRA `(.L_x_17846) ;  /* 0x0000000c00b87947 */ /* 0x000fea0003800000 */
.L_x_17843:
        /* <DEDUP_REMOVED lines=10> */
.L_x_17848:
[----:B------:R-:W2:Y:S01]  /*b560*/  LDG.E R2, desc[UR36][R2.64] ;  /* 0x0000002402027981 */ /* 0x000ea2000c1e1900 */
[----:B------:R-:W-:Y:S01]  /*b570*/  CS2R R6, SRZ ;  /* 0x0000000000067805 */ /* 0x000fe2000001ff00 */
[----:B--2---:R3:W4:Y:S01]  /*b580*/  I2F.F64 R4, R2 ;  /* 0x0000000200047312 */ /* 0x0047220000201c00 */
[----:B------:R-:W-:Y:S05]  /*b590*/  BRA `(.L_x_17846) ;  /* 0x0000000c00807947 */ /* 0x000fea0003800000 */
.L_x_17847:
[----:B------:R-:W2:Y:S01]  /*b5a0*/  LDG.E.U16 R2, desc[UR36][R2.64] ;  /* 0x0000002402027981 */ /* 0x000ea2000c1e1500 */
[----:B------:R-:W-:Y:S01]  /*b5b0*/  CS2R R6, SRZ ;  /* 0x0000000000067805 */ /* 0x000fe2000001ff00 */
[----:B--2---:R0:W1:Y:S01]  /*b5c0*/  I2F.F64.S16 R4, R2 ;  /* 0x0000000200047312 */ /* 0x0040620000101c00 */
[----:B------:R-:W-:Y:S05]  /*b5d0*/  BRA `(.L_x_17846) ;  /* 0x0000000c00707947 */ /* 0x000fea0003800000 */
.L_x_17842:
        /* <DEDUP_REMOVED lines=11> */
.L_x_17850:
[----:B------:R-:W2:Y:S01]  /*b690*/  LDG.E.U16 R0, desc[UR36][R2.64] ;  /* 0x0000002402007981 */ /* 0x000ea2000c1e1500 */
[----:B------:R-:W-:Y:S01]  /*b6a0*/  CS2R R6, SRZ ;  /* 0x0000000000067805 */ /* 0x000fe2000001ff00 */
[----:B--2---:R-:W-:-:S05]  /*b6b0*/  HADD2.F32 R0, -RZ, R0.H0_H0 ;  /* 0x20000000ff007230 */ /* 0x004fca0000004100 */
[----:B------:R-:W-:-:S04]  /*b6c0*/  FMUL.FTZ R0, R0, 1 ;  /* 0x3f80000000007820 */ /* 0x000fc80000410000 */
[----:B------:R0:W1:Y:S01]  /*b6d0*/  F2F.F64.F32 R4, R0 ;  /* 0x0000000000047310 */ /* 0x0000620000201800 */
[----:B------:R-:W-:Y:S05]  /*b6e0*/  BRA `(.L_x_17846) ;  /* 0x0000000c002c7947 */ /* 0x000fea0003800000 */
.L_x_17849:
        /* <DEDUP_REMOVED lines=12> */
.L_x_17852:
        /* <DEDUP_REMOVED lines=8> */
.L_x_17851:
[----:B------:R0:W5:Y:S01]  /*b830*/  LDG.E.64 R4, desc[UR36][R2.64] ;  /* 0x0000002402047981 */ /* 0x000162000c1e1b00 */
[----:B------:R-:W-:Y:S01]  /*b840*/  CS2R R6, SRZ ;  /* 0x0000000000067805 */ /* 0x000fe2000001ff00 */
[----:B------:R-:W-:Y:S06]  /*b850*/  BRA `(.L_x_17846) ;  /* 0x0000000800d07947 */ /* 0x000fec0003800000 */
.L_x_17841:
        /* <DEDUP_REMOVED lines=14> */
.L_x_17855:
[----:B------:R0:W5:Y:S01]  /*b940*/  LDG.E.128 R4, desc[UR36][R2.64] ;  /* 0x0000002402047981 */ /* 0x000162000c1e1d00 */
[----:B------:R-:W-:Y:S05]  /*b950*/  BRA `(.L_x_17846) ;  /* 0x0000000800907947 */ /* 0x000fea0003800000 */
.L_x_17854:
        /* <DEDUP_REMOVED lines=28> */
.L_x_17857:
[----:B------:R-:W2:Y:S01]  /*bb20*/  LDG.E.U8 R2, desc[UR36][R2.64] ;  /* 0x0000002402027981 */ /* 0x000ea2000c1e1100 */
[----:B------:R-:W-:Y:S02]  /*bb30*/  CS2R R6, SRZ ;  /* 0x0000000000067805 */ /* 0x000fe4000001ff00 */
        /* <DEDUP_REMOVED lines=13> */
.L_x_17856:
[----:B------:R-:W2:Y:S01]  /*bc10*/  LDG.E.U16 R0, desc[UR36][R2.64] ;  /* 0x0000002402007981 */ /* 0x000ea2000c1e1500 */
[----:B------:R-:W-:Y:S02]  /*bc20*/  CS2R R6, SRZ ;  /* 0x0000000000067805 */ /* 0x000fe4000001ff00 */
[----:B--2---:R-:W-:-:S05]  /*bc30*/  SHF.L.U32 R0, R0, 0x10, RZ ;  /* 0x0000001000007819 */ /* 0x004fca00000006ff */
[----:B------:R-:W-:-:S04]  /*bc40*/  FMUL.FTZ R0, R0, 1 ;  /* 0x3f80000000007820 */ /* 0x000fc80000410000 */
[----:B------:R0:W1:Y:S01]  /*bc50*/  F2F.F64.F32 R4, R0 ;  /* 0x0000000000047310 */ /* 0x0000620000201800 */
[----:B------:R-:W-:Y:S05]  /*bc60*/  BRA `(.L_x_17846) ;  /* 0x0000000400cc7947 */ /* 0x000fea0003800000 */
.L_x_17853:
        /* <DEDUP_REMOVED lines=12> */
.L_x_17860:
        /* <DEDUP_REMOVED lines=22> */
.L_x_17862:
[----:B------:R-:W-:Y:S05]  /*be90*/  BSYNC.RECONVERGENT B0 ;  /* 0x0000000000007941 */ /* 0x000fea0003800200 */
.L_x_17861:
[----:B------:R-:W-:Y:S01]  /*bea0*/  IMAD.SHL.U32 R0, R0, 0x100000, RZ ;  /* 0x0010000000007824 */ /* 0x000fe200078e00ff */
[----:B------:R-:W-:-:S04]  /*beb0*/  LEA R2, R2, 0x3b800000, 0x17 ;  /* 0x3b80000002027811 */ /* 0x000fc800078eb8ff */
[----:B------:R-:W-:-:S05]  /*bec0*/  LOP3.LUT R0, R2, R0, R9, 0xfe, !PT ;  /* 0x0000000002007212 */ /* 0x000fca00078efe09 */
[----:B------:R-:W-:-:S04]  /*bed0*/  FMUL.FTZ R0, R0, 1 ;  /* 0x3f80000000007820 */ /* 0x000fc80000410000 */
[----:B------:R0:W1:Y:S01]  /*bee0*/  F2F.F64.F32 R4, R0 ;  /* 0x0000000000047310 */ /* 0x0000620000201800 */
[----:B------:R-:W-:Y:S05]  /*bef0*/  BRA `(.L_x_17846) ;  /* 0x0000000400287947 */ /* 0x000fea0003800000 */
.L_x_17859:
        /* <DEDUP_REMOVED lines=22> */
.L_x_17864:
[----:B------:R-:W-:Y:S05]  /*c060*/  BSYNC.RECONVERGENT B0 ;  /* 0x0000000000007941 */ /* 0x000fea0003800200 */
.L_x_17863:
[----:B------:R-:W-:Y:S02]  /*c070*/  SHF.L.U32 R0, R0, 0x15, RZ ;  /* 0x0000001500007819 */ /* 0x000fe400000006ff */
[----:B------:R-:W-:-:S04]  /*c080*/  LEA R2, R2, 0x37800000, 0x17 ;  /* 0x3780000002027811 */ /* 0x000fc800078eb8ff */
[----:B------:R-:W-:-:S05]  /*c090*/  LOP3.LUT R0, R2, R0, R9, 0xfe, !PT ;  /* 0x0000000002007212 */ /* 0x000fca00078efe09 */
[----:B------:R-:W-:-:S04]  /*c0a0*/  FMUL.FTZ R0, R0, 1 ;  /* 0x3f80000000007820 */ /* 0x000fc80000410000 */
[----:B------:R0:W1:Y:S01]  /*c0b0*/  F2F.F64.F32 R4, R0 ;  /* 0x0000000000047310 */ /* 0x0000620000201800 */
[----:B------:R-:W-:Y:S05]  /*c0c0*/  BRA `(.L_x_17846) ;  /* 0x0000000000b47947 */ /* 0x000fea0003800000 */
.L_x_17858:
        /* <DEDUP_REMOVED lines=19> */
.L_x_17845:
        /* <DEDUP_REMOVED lines=16> */
.L_x_17867:
[----:B------:R-:W-:Y:S02]  /*c300*/  CS2R R4, SRZ ;  /* 0x0000000000047805 */ /* 0x000fe4000001ff00 */
[----:B------:R-:W-:Y:S01]  /*c310*/  CS2R R6, SRZ ;  /* 0x0000000000067805 */ /* 0x000fe2000001ff00 */
[----:B------:R-:W-:Y:S06]  /*c320*/  BRA `(.L_x_17846) ;  /* 0x00000000001c7947 */ /* 0x000fec0003800000 */
.L_x_17866:
[----:B------:R-:W2:Y:S01]  /*c330*/  LDG.E.64 R4, desc[UR36][R2.64] ;  /* 0x0000002402047981 */ /* 0x000ea2000c1e1b00 */
[----:B------:R-:W-:Y:S01]  /*c340*/  CS2R R6, SRZ ;  /* 0x0000000000067805 */ /* 0x000fe2000001ff00 */
[----:B--2---:R-:W0:Y:S01]  /*c350*/  I2F.F64.U64 R4, R4 ;  /* 0x0000000400047312 */ /* 0x004e220000301800 */
[----:B------:R-:W-:Y:S05]  /*c360*/  BRA `(.L_x_17846) ;  /* 0x00000000000c7947 */ /* 0x000fea0003800000 */
.L_x_17865:
[----:B------:R-:W2:Y:S01]  /*c370*/  LDG.E R2, desc[UR36][R2.64] ;  /* 0x0000002402027981 */ /* 0x000ea2000c1e1900 */
[----:B------:R-:W-:Y:S01]  /*c380*/  CS2R R6, SRZ ;  /* 0x0000000000067805 */ /* 0x000fe2000001ff00 */
[----:B--2---:R0:W1:Y:S06]  /*c390*/  I2F.F64.U32 R4, R2 ;  /* 0x0000000200047312 */ /* 0x00406c0000201800 */
.L_x_17846:
[----:B------:R-:W-:Y:S05]  /*c3a0*/  BSYNC.RECONVERGENT B6 ;  /* 0x0000000000067941 */ /* 0x000fea0003800200 */
.L_x_17840:
[----:B------:R-:W0:Y:S01]  /*c3b0*/  LDCU.128 UR8, c[0x0][0x5b0] ;  /* 0x0000b600ff0877ac */ /* 0x000e220008000c00 */
[----:B------:R-:W-:-:S04]  /*c3c0*/  UPRMT UR4, UR41, 0x9910, URZ ;  /* 0x0000991029047896 */ /* 0x000fc800080000ff */
[----:B------:R-:W-:Y:S01]  /*c3d0*/  UISETP.GT.AND UP0, UPT, UR4, 0x9, UPT ;  /* 0x000000090400788c */ /* 0x000fe2000bf04270 */
[----:B0123-5:R-:W-:Y:S02]  /*c3e0*/  DMUL R2, R6, UR10 ;  /* 0x0000000a06027c28 */ /* 0x02ffe40008000000 */
[----:B----4-:R-:W-:-:S06]  /*c3f0*/  DMUL R8, R4, UR10 ;  /* 0x0000000a04087c28 */ /* 0x010fcc0008000000 */
[----:B------:R-:W-:Y:S02]  /*c400*/  DFMA R4, R4, UR8, -R2 ;  /* 0x0000000804047c2b */ /* 0x000fe40008000802 */
[----:B------:R-:W-:Y:S01]  /*c410*/  DFMA R6, R6, UR8, R8 ;  /* 0x0000000806067c2b */ /* 0x000fe20008000008 */
[----:B------:R-:W-:Y:S10]  /*c420*/  BRA.U UP0, `(.L_x_17868) ;  /* 0x0000000500407547 */ /* 0x000ff4000b800000 */
        /* <DEDUP_REMOVED lines=11> */
.L_x_17871:
[----:B------:R-:W0:Y:S02]  /*c4e0*/  F2I.S64.F64.TRUNC R4, R4 ;  /* 0x0000000400047311 */ /* 0x000e24000030d900 */
[----:B0-----:R-:W-:-:S05]  /*c4f0*/  IMAD.MOV.U32 R3, RZ, RZ, R4 ;  /* 0x000000ffff037224 */ /* 0x001fca00078e0004 */
[----:B------:R-:W-:Y:S01]  /*c500*/  STG.E.U8 desc[UR36][R16.64], R3 ;  /* 0x0000000310007986 */ /* 0x000fe2000c101124 */
[----:B------:R-:W-:Y:S05]  /*c510*/  EXIT ;  /* 0x000000000000794d */ /* 0x000fea0003800000 */
.L_x_17870:
        /* <DEDUP_REMOVED lines=9> */
.L_x_17874:
[----:B------:R-:W0:Y:S02]  /*c5b0*/  F2I.F64.TRUNC R5, R4 ;  /* 0x0000000400057311 */ /* 0x000e24000030d100 */
[----:B0-----:R-:W-:Y:S01]  /*c5c0*/  STG.E desc[UR36][R16.64], R5 ;  /* 0x0000000510007986 */ /* 0x001fe2000c101924 */
[----:B------:R-:W-:Y:S05]  /*c5d0*/  EXIT ;  /* 0x000000000000794d */ /* 0x000fea0003800000 */
.L_x_17873:
[----:B------:R-:W0:Y:S02]  /*c5e0*/  F2I.F64.TRUNC R5, R4 ;  /* 0x0000000400057311 */ /* 0x000e24000030d100 */
[----:B0-----:R-:W-:Y:S01]  /*c5f0*/  STG.E.U16 desc[UR36][R16.64], R5 ;  /* 0x0000000510007986 */ /* 0x001fe2000c101524 */
[----:B------:R-:W-:Y:S05]  /*c600*/  EXIT ;  /* 0x000000000000794d */ /* 0x000fea0003800000 */
.L_x_17869:
        /* <DEDUP_REMOVED lines=13> */
.L_x_17876:
        /* <DEDUP_REMOVED lines=8> */
.L_x_17875:
        /* <DEDUP_REMOVED lines=16> */
.L_x_17878:
        /* <DEDUP_REMOVED lines=11> */
.L_x_17877:
[----:B------:R-:W-:Y:S01]  /*c910*/  STG.E.64 desc[UR36][R16.64], R4 ;  /* 0x0000000410007986 */ /* 0x000fe2000c101b24 */
[----:B------:R-:W-:Y:S05]  /*c920*/  EXIT ;  /* 0x000000000000794d */ /* 0x000fea0003800000 */
.L_x_17868:
        /* <DEDUP_REMOVED lines=13> */
.L_x_17882:
        /* <DEDUP_REMOVED lines=21> */
.L_x_17885:
[----:B------:R-:W-:-:S04]  /*cb50*/  SHF.R.U32.HI R3, RZ, 0x18, R3 ;  /* 0x00000018ff037819 */ /* 0x000fc80000011603 */
[----:B------:R-:W-:-:S04]  /*cb60*/  LOP3.LUT R0, R0, 0x80, R3, 0xf8, !PT ;  /* 0x0000008000007812 */ /* 0x000fc800078ef803 */
[----:B------:R-:W-:-:S07]  /*cb70*/  PRMT R8, R0, 0x7610, R8 ;  /* 0x0000761000087816 */ /* 0x000fce0000000008 */
.L_x_17884:
[----:B------:R-:W-:Y:S05]  /*cb80*/  BSYNC.RECONVERGENT B0 ;  /* 0x0000000000007941 */ /* 0x000fea0003800200 */
.L_x_17883:
[----:B------:R-:W-:Y:S01]  /*cb90*/  STG.E.U8 desc[UR36][R16.64], R8 ;  /* 0x0000000810007986 */ /* 0x000fe2000c101124 */
[----:B------:R-:W-:Y:S05]  /*cba0*/  EXIT ;  /* 0x000000000000794d */ /* 0x000fea0003800000 */
.L_x_17881:
        /* <DEDUP_REMOVED lines=21> */
.L_x_17888:
[----:B------:R-:W-:-:S04]  /*cd00*/  SHF.R.U32.HI R3, RZ, 0x18, R3 ;  /* 0x00000018ff037819 */ /* 0x000fc80000011603 */
[----:B------:R-:W-:-:S04]  /*cd10*/  LOP3.LUT R0, R0, 0x80, R3, 0xf8, !PT ;  /* 0x0000008000007812 */ /* 0x000fc800078ef803 */
[----:B------:R-:W-:-:S07]  /*cd20*/  PRMT R8, R0, 0x7610, R8 ;  /* 0x0000761000087816 */ /* 0x000fce0000000008 */
.L_x_17887:
[----:B------:R-:W-:Y:S05]  /*cd30*/  BSYNC.RECONVERGENT B0 ;  /* 0x0000000000007941 */ /* 0x000fea0003800200 */
.L_x_17886:
[----:B------:R-:W-:Y:S01]  /*cd40*/  STG.E.U8 desc[UR36][R16.64], R8 ;  /* 0x0000000810007986 */ /* 0x000fe2000c101124 */
[----:B------:R-:W-:Y:S05]  /*cd50*/  EXIT ;  /* 0x000000000000794d */ /* 0x000fea0003800000 */
.L_x_17880:
        /* <DEDUP_REMOVED lines=26> */
.L_x_17890:
[----:B------:R-:W0:Y:S02]  /*cf00*/  F2I.U64.F64.TRUNC R4, R4 ;  /* 0x0000000400047311 */ /* 0x000e24000030d800 */
[----:B0-----:R-:W-:Y:S01]  /*cf10*/  STG.E.64 desc[UR36][R16.64], R4 ;  /* 0x0000000410007986 */ /* 0x001fe2000c101b24 */
[----:B------:R-:W-:Y:S05]  /*cf20*/  EXIT ;  /* 0x000000000000794d */ /* 0x000fea0003800000 */
.L_x_17889:
[----:B------:R-:W0:Y:S02]  /*cf30*/  F2I.U32.F64.TRUNC R5, R4 ;  /* 0x0000000400057311 */ /* 0x000e24000030d000 */
[----:B0-----:R-:W-:Y:S01]  /*cf40*/  STG.E desc[UR36][R16.64], R5 ;  /* 0x0000000510007986 */ /* 0x001fe2000c101924 */
[----:B------:R-:W-:Y:S05]  /*cf50*/  EXIT ;  /* 0x000000000000794d */ /* 0x000fea0003800000 */
.L_x_17879:
        /* <DEDUP_REMOVED lines=11> */
.L_x_17892:
[----:B------:R-:W-:Y:S01]  /*d010*/  STG.E.128 desc[UR36][R16.64], R4 ;  /* 0x0000000410007986 */ /* 0x000fe2000c101d24 */
[----:B------:R-:W-:Y:S05]  /*d020*/  EXIT ;  /* 0x000000000000794d */ /* 0x000fea0003800000 */
.L_x_17891:
[----:B------:R-:W-:-:S09]  /*d030*/  UISETP.NE.AND UP0, UPT, UR4, 0xf, UPT ;  /* 0x0000000f0400788c */ /* 0x000fd2000bf05270 */
[----:B------:R-:W-:Y:S05]  /*d040*/  BRA.U !UP0, `(.L_x_17893) ;  /* 0x0000000508087547 */ /* 0x000fea000b800000 */
[----:B------:R-:W-:-:S09]  /*d050*/  UISETP.NE.AND UP0, UPT, UR4, 0x17, UPT ;  /* 0x000000170400788c */ /* 0x000fd2000bf05270 */
[----:B------:R-:W-:Y:S05]  /*d060*/  BRA.U !UP0, `(.L_x_17894) ;  /* 0x0000000108a07547 */ /* 0x000fea000b800000 */
[----:B------:R-:W-:-:S09]  /*d070*/  UISETP.NE.AND UP0, UPT, UR4, 0x18, UPT ;  /* 0x000000180400788c */ /* 0x000fd2000bf05270 */
[----:B------:R-:W-:Y:S05]  /*d080*/  BRA.U !UP0, `(.L_x_17895) ;  /* 0x0000000108447547 */ /* 0x000fea000b800000 */
.L_x_17872:
        /* <DEDUP_REMOVED lines=16> */
.L_x_17896:
[----:B------:R-:W-:Y:S05]  /*d190*/  EXIT ;  /* 0x000000000000794d */ /* 0x000fea0003800000 */
.L_x_17895:
        /* <DEDUP_REMOVED lines=17> */
.L_x_17898:
[----:B------:R-:W-:Y:S05]  /*d2b0*/  BSYNC.RECONVERGENT B0 ;  /* 0x0000000000007941 */ /* 0x000fea0003800200 */
.L_x_17897:
[----:B------:R-:W-:-:S05]  /*d2c0*/  LOP3.LUT R3, R0, 0x80, R3, 0xf8, !PT ;  /* 0x0000008000037812 */ /* 0x000fca00078ef803 */
[----:B------:R-:W-:Y:S01]  /*d2d0*/  STG.E.U8 desc[UR36][R16.64], R3 ;  /* 0x0000000310007986 */ /* 0x000fe2000c101124 */
[----:B------:R-:W-:Y:S05]  /*d2e0*/  EXIT ;  /* 0x000000000000794d */ /* 0x000fea0003800000 */
.L_x_17894:
        /* <DEDUP_REMOVED lines=16> */
.L_x_17900:
[----:B------:R-:W-:Y:S02]  /*d3f0*/  ISETP.GT.U32.AND P0, PT, R2, 0x7f800000, PT ;  /* 0x7f8000000200780c */ /* 0x000fe40003f04070 */
[----:B------:R-:W-:-:S04]  /*d400*/  MOV R0, 0x7f ;  /* 0x0000007f00007802 */ /* 0x000fc80000000f00 */
[----:B------:R-:W-:-:S07]  /*d410*/  SEL R0, R0, 0x7c, P0 ;  /* 0x0000007c00007807 */ /* 0x000fce0000000000 */
.L_x_17901:
[----:B------:R-:W-:Y:S05]  /*d420*/  BSYNC.RECONVERGENT B0 ;  /* 0x0000000000007941 */ /* 0x000fea0003800200 */
.L_x_17899:
[----:B------:R-:W-:-:S04]  /*d430*/  SHF.R.U32.HI R3, RZ, 0x18, R3 ;  /* 0x00000018ff037819 */ /* 0x000fc80000011603 */
[----:B------:R-:W-:-:S05]  /*d440*/  LOP3.LUT R3, R0, 0x80, R3, 0xf8, !PT ;  /* 0x0000008000037812 */ /* 0x000fca00078ef803 */
[----:B------:R-:W-:Y:S01]  /*d450*/  STG.E.U8 desc[UR36][R16.64], R3 ;  /* 0x0000000310007986 */ /* 0x000fe2000c101124 */
[----:B------:R-:W-:Y:S05]  /*d460*/  EXIT ;  /* 0x000000000000794d */ /* 0x000fea0003800000 */
.L_x_17893:
        /* <DEDUP_REMOVED lines=8> */
.L_x_17902:
        /* <DEDUP_REMOVED lines=9> */
.L_x_19556:


//--------------------- .text._ZN2at6native27unrolled_elementwise_kernelINS0_13BUnaryFunctorIN3c107complexIdEES5_S5_NS0_15binary_internal10MulFunctorIS5_EEEESt5arrayIPcLm2EELi4E23TrivialOffsetCalculatorILi1EjESE_NS0_6memory12LoadWithCastILi1EEENSF_13StoreWithCastILi1EEEEEviT_T0_T2_T3_T4_T5_ --------------------------
	.section	.text._ZN2at6native27unrolled_elementwise_kernelINS0_13BUnaryFunctorIN3c107complexIdEES5_S5_NS0_15binary_internal10MulFunctorIS5_EEEESt5arrayIPcLm2EELi4E23TrivialOffsetCalculatorILi1EjESE_NS0_6memory12LoadWithCastILi1EEENSF_13StoreWithCastILi1EEEEEviT_T0_T2_T3_T4_T5_,"ax",@progbits
	.align	128
        .global         _ZN2at6native27unrolled_elementwise_kernelINS0_13BUnaryFunctorIN3c107complexIdEES5_S5_NS0_15binary_internal10MulFunctorIS5_EEEESt5arrayIPcLm2EELi4E23TrivialOffsetCalculatorILi1EjESE_NS0_6memory12LoadWithCastILi1EEENSF_13StoreWithCastILi1EEEEEviT_T0_T2_T3_T4_T5_
        .type           _ZN2at6native27unrolled_elementwise_kernelINS0_13BUnaryFunctorIN3c107complexIdEES5_S5_NS0_15binary_internal10MulFunctorIS5_EEEESt5arrayIPcLm2EELi4E23TrivialOffsetCalculatorILi1EjESE_NS0_6memory12LoadWithCastILi1EEENSF_13StoreWithCastILi1EEEEEviT_T0_T2_T3_T4_T5_,@function
        .size           _ZN2at6native27unrolled_elementwise_kernelINS0_13BUnaryFunctorIN3c107complexIdEES5_S5_NS0_15binary_internal10MulFunctorIS5_EEEESt5arrayIPcLm2EELi4E23TrivialOffsetCalculatorILi1EjESE_NS0_6memory12LoadWithCastILi1EEENSF_13StoreWithCastILi1EEEEEviT_T0_T2_T3_T4_T5_,(.L_x_19557 - _ZN2at6native27unrolled_elementwise_kernelINS0_13BUnaryFunctorIN3c107complexIdEES5_S5_NS0_15binary_internal10MulFunctorIS5_EEEESt5arrayIPcLm2EELi4E23TrivialOffsetCalculatorILi1EjESE_NS0_6memory12LoadWithCastILi1EEENSF_13StoreWithCastILi1EEEEEviT_T0_T2_T3_T4_T5_)
        .other          _ZN2at6native27unrolled_elementwise_kernelINS0_13BUnaryFunctorIN3c107complexIdEES5_S5_NS0_15binary_internal10MulFunctorIS5_EEEESt5arrayIPcLm2EELi4E23TrivialOffsetCalculatorILi1EjESE_NS0_6memory12LoadWithCastILi1EEENSF_13StoreWithCastILi1EEEEEviT_T0_T2_T3_T4_T5_,@"STO_CUDA_ENTRY STV_DEFAULT"
_ZN2at6native27unrolled_elementwise_kernelINS0_13BUnaryFunctorIN3c107complexIdEES5_S5_NS0_15binary_internal10MulFunctorIS5_EEEESt5arrayIPcLm2EELi4E23TrivialOffsetCalculatorILi1EjESE_NS0_6memory12LoadWithCastILi1EEENSF_13StoreWithCastILi1EEEEEviT_T0_T2_T3_T4_T5_:
.text._ZN2at6native27unrolled_elementwise_kernelINS0_13BUnaryFunctorIN3c107complexIdEES5_S5_NS0_15binary_internal10MulFunctorIS5_EEEESt5arrayIPcLm2EELi4E23TrivialOffsetCalculatorILi1EjESE_NS0_6memory12LoadWithCastILi1EEENSF_13StoreWithCastILi1EEEEEviT_T0_T2_T3_T4_T5_:
        /* <DEDUP_REMOVED lines=35> */
.L_x_17909:
[----:B------:R-:W2:Y:S01]  /*0230*/  LDG.E.U8 R4, desc[UR36][R4.64] ;  /* 0x0000002404047981 */ /* 0x000ea2000c1e1100 */
[----:B------:R-:W-:Y:S01]  /*0240*/  CS2R R30, SRZ ;  /* 0x00000000001e7805 */ /* 0x000fe2000001ff00 */
[----:B--2---:R0:W1:Y:S01]  /*0250*/  I2F.F64.U16 R28, R4 ;  /* 0x00000004001c7312 */ /* 0x0040620000101800 */
[----:B------:R-:W-:Y:S05]  /*0260*/  BRA `(.L_x_17911) ;  /* 0x0000000c00bc7947 */ /* 0x000fea0003800000 */
.L_x_17908:
        /* <DEDUP_REMOVED lines=10> */
.L_x_17913:
[----:B------:R-:W2:Y:S01]  /*0310*/  LDG.E R4, desc[UR36][R4.64] ;  /* 0x0000002404047981 */ /* 0x000ea2000c1e1900 */
[----:B------:R-:W-:Y:S01]  /*0320*/  CS2R R30, SRZ ;  /* 0x00000000001e7805 */ /* 0x000fe2000001ff00 */
[----:B--2---:R1:W2:Y:S01]  /*0330*/  I2F.F64 R28, R4 ;  /* 0x00000004001c7312 */ /* 0x0042a20000201c00 */
[----:B------:R-:W-:Y:S05]  /*0340*/  BRA `(.L_x_17911) ;  /* 0x0000000c00847947 */ /* 0x000fea0003800000 */
.L_x_17912:
[----:B------:R-:W2:Y:S01]  /*0350*/  LDG.E.U16 R4, desc[UR36][R4.64] ;  /* 0x0000002404047981 */ /* 0x000ea2000c1e1500 */
[----:B------:R-:W-:Y:S01]  /*0360*/  CS2R R30, SRZ ;  /* 0x00000000001e7805 */ /* 0x000fe2000001ff00 */
[----:B--2---:R3:W4:Y:S01]  /*0370*/  I2F.F64.S16 R28, R4 ;  /* 0x00000004001c7312 */ /* 0x0047220000101c00 */
[----:B------:R-:W-:Y:S05]  /*0380*/  BRA `(.L_x_17911) ;  /* 0x0000000c00747947 */ /* 0x000fea0003800000 */
.L_x_17907:
        /* <DEDUP_REMOVED lines=11> */
.L_x_17915:
[----:B------:R-:W2:Y:S01]  /*0440*/  LDG.E.U16 R0, desc[UR36][R4.64] ;  /* 0x0000002404007981 */ /* 0x000ea2000c1e1500 */
[----:B------:R-:W-:Y:S01]  /*0450*/  CS2R R30, SRZ ;  /* 0x00000000001e7805 */ /* 0x000fe2000001ff00 */
[----:B--2---:R-:W-:-:S05]  /*0460*/  HADD2.F32 R0, -RZ, R0.H0_H0 ;  /* 0x20000000ff007230 */ /* 0x004fca0000004100 */
[----:B------:R-:W-:-:S04]  /*0470*/  FMUL.FTZ R0, R0, 1 ;  /* 0x3f80000000007820 */ /* 0x000fc80000410000 */
[----:B------:R0:W1:Y:S01]  /*0480*/  F2F.F64.F32 R28, R0 ;  /* 0x00000000001c7310 */ /* 0x0000620000201800 */
[----:B------:R-:W-:Y:S05]  /*0490*/  BRA `(.L_x_17911) ;  /* 0x0000000c00307947 */ /* 0x000fea0003800000 */
.L_x_17914:
        /* <DEDUP_REMOVED lines=12> */
.L_x_17917:
        /* <DEDUP_REMOVED lines=8> */
.L_x_17916:
[----:B------:R0:W5:Y:S01]  /*05e0*/  LDG.E.64 R28, desc[UR36][R4.64] ;  /* 0x00000024041c7981 */ /* 0x000162000c1e1b00 */
[----:B------:R-:W-:Y:S01]  /*05f0*/  CS2R R30, SRZ ;  /* 0x00000000001e7805 */ /* 0x000fe2000001ff00 */
[----:B------:R-:W-:Y:S06]  /*0600*/  BRA `(.L_x_17911) ;  /* 0x0000000800d47947 */ /* 0x000fec0003800000 */
.L_x_17906:
        /* <DEDUP_REMOVED lines=14> */
.L_x_17920:
[----:B------:R0:W5:Y:S01]  /*06f0*/  LDG.E.128 R28, desc[UR36][R4.64] ;  /* 0x00000024041c7981 */ /* 0x000162000c1e1d00 */
[----:B------:R-:W-:Y:S05]  /*0700*/  BRA `(.L_x_17911) ;  /* 0x0000000800947947 */ /* 0x000fea0003800000 */
.L_x_17919:
        /* <DEDUP_REMOVED lines=28> */
.L_x_17922:
        /* <DEDUP_REMOVED lines=16> */
.L_x_17921:
[----:B------:R-:W2:Y:S01]  /*09d0*/  LDG.E.U16 R0, desc[UR36][R4.64] ;  /* 0x0000002404007981 */ /* 0x000ea2000c1e1500 */
[----:B------:R-:W-:Y:S01]  /*09e0*/  CS2R R30, SRZ ;  /* 0x00000000001e7805 */ /* 0x000fe2000001ff00 */
[----:B--2---:R-:W-:-:S04]  /*09f0*/  IMAD.U32 R0, R0, 0x10000, RZ ;  /* 0x0001000000007824 */ /* 0x004fc800078e00ff */
[----:B------:R-:W-:-:S04]  /*0a00*/  FMUL.FTZ R0, R0, 1 ;  /* 0x3f80000000007820 */ /* 0x000fc80000410000 */
[----:B------:R0:W1:Y:S01]  /*0a10*/  F2F.F64.F32 R28, R0 ;  /* 0x00000000001c7310 */ /* 0x0000620000201800 */
[----:B------:R-:W-:Y:S05]  /*0a20*/  BRA `(.L_x_17911) ;  /* 0x0000000400cc7947 */ /* 0x000fea0003800000 */
.L_x_17918:
        /* <DEDUP_REMOVED lines=12> */
.L_x_17925:
        /* <DEDUP_REMOVED lines=22> */
.L_x_17927:
[----:B------:R-:W-:Y:S05]  /*0c50*/  BSYNC.RECONVERGENT B0 ;  /* 0x0000000000007941 */ /* 0x000fea0003800200 */
.L_x_17926:
[----:B------:R-:W-:Y:S01]  /*0c60*/  IMAD.SHL.U32 R0, R0, 0x100000, RZ ;  /* 0x0010000000007824 */ /* 0x000fe200078e00ff */
[----:B------:R-:W-:-:S04]  /*0c70*/  LEA R3, R3, 0x3b800000, 0x17 ;  /* 0x3b80000003037811 */ /* 0x000fc800078eb8ff */
[----:B------:R-:W-:-:S05]  /*0c80*/  LOP3.LUT R0, R3, R0, R7, 0xfe, !PT ;  /* 0x0000000003007212 */ /* 0x000fca00078efe07 */
[----:B------:R-:W-:-:S04]  /*0c90*/  FMUL.FTZ R0, R0, 1 ;  /* 0x3f80000000007820 */ /* 0x000fc80000410000 */
[----:B------:R0:W1:Y:S01]  /*0ca0*/  F2F.F64.F32 R28, R0 ;  /* 0x00000000001c7310 */ /* 0x0000620000201800 */
[----:B------:R-:W-:Y:S05]  /*0cb0*/  BRA `(.L_x_17911) ;  /* 0x0000000400287947 */ /* 0x000fea0003800000 */
.L_x_17924:
        /* <DEDUP_REMOVED lines=22> */
.L_x_17929:
[----:B------:R-:W-:Y:S05]  /*0e20*/  BSYNC.RECONVERGENT B0 ;  /* 0x0000000000007941 */ /* 0x000fea0003800200 */
.L_x_17928:
[----:B------:R-:W-:Y:S01]  /*0e30*/  IMAD.SHL.U32 R0, R0, 0x200000, RZ ;  /* 0x0020000000007824 */ /* 0x000fe200078e00ff */
[----:B------:R-:W-:-:S04]  /*0e40*/  LEA R3, R3, 0x37800000, 0x17 ;  /* 0x3780000003037811 */ /* 0x000fc800078eb8ff */
[----:B------:R-:W-:-:S05]  /*0e50*/  LOP3.LUT R0, R3, R0, R7, 0xfe, !PT ;  /* 0x0000000003007212 */ /* 0x000fca00078efe07 */
[----:B------:R-:W-:-:S04]  /*0e60*/  FMUL.FTZ R0, R0, 1 ;  /* 0x3f80000000007820 */ /* 0x000fc80000410000 */
[----:B------:R0:W1:Y:S01]  /*0e70*/  F2F.F64.F32 R28, R0 ;  /* 0x00000000001c7310 */ /* 0x0000620000201800 */
[----:B------:R-:W-:Y:S05]  /*0e80*/  BRA `(.L_x_17911) ;  /* 0x0000000000b47947 */ /* 0x000fea0003800000 */
.L_x_17923:
[----:B------:R-:W-:-:S09]  /*0e90*/  UISETP.NE.AND UP0, UPT, UR4, 0x1c, UPT ;  /* 0x0000001c0400788c */ /* 0x000fd2000bf05270 */
[----:B------:R-:W-:Y:S05]  /*0ea0*/  BRA.U !UP0, `(.L_x_17930) ;  /* 0x0000000108a07547 */ /* 0x000fea000b800000 */
[----:B------:R-:W-:-:S09]  /*0eb0*/  UISETP.NE.AND UP0, UPT, UR4, 0x1d, UPT ;  /* 0x0000001d0400788c */ /* 0x000fd2000bf05270 */
[----:B------:R-:W-:Y:S05]  /*0ec0*/  BRA.U !UP0, `(.L_x_17931) ;  /* 0x0000000108887547 */ /* 0x000fea000b800000 */
[----:B------:R-:W-:-:S09]  /*0ed0*/  UISETP.NE.AND UP0, UPT, UR4, 0x2c, UPT ;  /* 0x0000002c0400788c */ /* 0x000fd2000bf05270 */
[----:B------:R-:W-:Y:S05]  /*0ee0*/  BRA.U !UP0, `(.L_x_17932) ;  /* 0x00000001084c7547 */ /* 0x000fea000b800000 */
.L_x_17910:
        /* <DEDUP_REMOVED lines=16> */
.L_x_17933:
[----:B------:R-:W-:Y:S02]  /*0ff0*/  CS2R R28, SRZ ;  /* 0x00000000001c7805 */ /* 0x000fe4000001ff00 */
[----:B------:R-:W-:Y:S01]  /*1000*/  CS2R R30, SRZ ;  /* 0x00000000001e7805 */ /* 0x000fe2000001ff00 */
[----:B------:R-:W-:Y:S06]  /*1010*/  BRA `(.L_x_17911) ;  /* 0x0000000000507947 */ /* 0x000fec0003800000 */
.L_x_17932:
        /* <DEDUP_REMOVED lines=13> */
.L_x_17931:
[----:B------:R-:W2:Y:S01]  /*10f0*/  LDG.E.64 R28, desc[UR36][R4.64] ;  /* 0x00000024041c7981 */ /* 0x000ea2000c1e1b00 */
[----:B------:R-:W-:Y:S01]  /*1100*/  CS2R R30, SRZ ;  /* 0x00000000001e7805 */ /* 0x000fe2000001ff00 */
[----:B--2---:R-:W0:Y:S01]  /*1110*/  I2F.F64.U64 R28, R28 ;  /* 0x0000001c001c7312 */ /* 0x004e220000301800 */
[----:B------:R-:W-:Y:S05]  /*1120*/  BRA `(.L_x_17911) ;  /* 0x00000000000c7947 */ /* 0x000fea0003800000 */
.L_x_17930:
[----:B------:R-:W2:Y:S01]  /*1130*/  LDG.E R4, desc[UR36][R4.64] ;  /* 0x0000002404047981 */ /* 0x000ea2000c1e1900 */
[----:B------:R-:W-:Y:S01]  /*1140*/  CS2R R30, SRZ ;  /* 0x00000000001e7805 */ /* 0x000fe2000001ff00 */
[----:B--2---:R0:W1:Y:S06]  /*1150*/  I2F.F64.U32 R28, R4 ;  /* 0x00000004001c7312 */ /* 0x00406c0000201800 */
.L_x_17911:
[----:B------:R-:W-:Y:S05]  /*1160*/  BSYNC.RECONVERGENT B6 ;  /* 0x0000000000067941 */ /* 0x000fea0003800200 */
.L_x_17905:
[----:B------:R-:W-:-:S07]  /*1170*/  VIADD R35, R33, 0x80 ;  /* 0x0000008021237836 */ /* 0x000fce0000000000 */
.L_x_17904:
[----:B------:R-:W-:Y:S05]  /*1180*/  BSYNC.RECONVERGENT B7 ;  /* 0x0000000000077941 */ /* 0x000fea0003800200 */
.L_x_17903:
        /* <DEDUP_REMOVED lines=27> */
.L_x_17940:
[----:B------:R-:W3:Y:S01]  /*1340*/  LDG.E.U8 R4, desc[UR36][R4.64] ;  /* 0x0000002404047981 */ /* 0x000ee2000c1e1100 */
[----:B------:R-:W-:Y:S01]  /*1350*/  CS2R R26, SRZ ;  /* 0x00000000001a7805 */ /* 0x000fe2000001ff00 */
[----:B---3--:R0:W1:Y:S01]  /*1360*/  I2F.F64.U16 R24, R4 ;  /* 0x0000000400187312 */ /* 0x0080620000101800 */
[----:B------:R-:W-:Y:S05]  /*1370*/  BRA `(.L_x_17942) ;  /* 0x0000000c00bc7947 */ /* 0x000fea0003800000 */
.L_x_17939:
        /* <DEDUP_REMOVED lines=10> */
.L_x_17944:
[----:B------:R-:W3:Y:S01]  /*1420*/  LDG.E R4, desc[UR36][R4.64] ;  /* 0x0000002404047981 */ /* 0x000ee2000c1e1900 */
[----:B------:R-:W-:Y:S01]  /*1430*/  CS2R R26, SRZ ;  /* 0x00000000001a7805 */ /* 0x000fe2000001ff00 */
[----:B---3--:R0:W1:Y:S01]  /*1440*/  I2F.F64 R24, R4 ;  /* 0x0000000400187312 */ /* 0x0080620000201c00 */
[----:B------:R-:W-:Y:S05]  /*1450*/  BRA `(.L_x_17942) ;  /* 0x0000000c00847947 */ /* 0x000fea0003800000 */
.L_x_17943:
[----:B------:R-:W3:Y:S01]  /*1460*/  LDG.E.U16 R4, desc[UR36][R4.64] ;  /* 0x0000002404047981 */ /* 0x000ee2000c1e1500 */
[----:B------:R-:W-:Y:S01]  /*1470*/  CS2R R26, SRZ ;  /* 0x00000000001a7805 */ /* 0x000fe2000001ff00 */
[----:B---3--:R0:W1:Y:S01]  /*1480*/  I2F.F64.S16 R24, R4 ;  /* 0x0000000400187312 */ /* 0x0080620000101c00 */
[----:B------:R-:W-:Y:S05]  /*1490*/  BRA `(.L_x_17942) ;  /* 0x0000000c00747947 */ /* 0x000fea0003800000 */
.L_x_17938:
        /* <DEDUP_REMOVED lines=11> */
.L_x_17946:
[----:B------:R-:W3:Y:S01]  /*1550*/  LDG.E.U16 R0, desc[UR36][R4.64] ;  /* 0x0000002404007981 */ /* 0x000ee2000c1e1500 */
[----:B------:R-:W-:Y:S01]  /*1560*/  CS2R R26, SRZ ;  /* 0x00000000001a7805 */ /* 0x000fe2000001ff00 */
[----:B---3--:R-:W-:-:S05]  /*1570*/  HADD2.F32 R0, -RZ, R0.H0_H0 ;  /* 0x20000000ff007230 */ /* 0x008fca0000004100 */
[----:B------:R-:W-:-:S04]  /*1580*/  FMUL.FTZ R0, R0, 1 ;  /* 0x3f80000000007820 */ /* 0x000fc80000410000 */
[----:B------:R0:W1:Y:S01]  /*1590*/  F2F.F64.F32 R24, R0 ;  /* 0x0000000000187310 */ /* 0x0000620000201800 */
[----:B------:R-:W-:Y:S05]  /*15a0*/  BRA `(.L_x_17942) ;  /* 0x0000000c00307947 */ /* 0x000fea0003800000 */
.L_x_17945:
        /* <DEDUP_REMOVED lines=12> */
.L_x_17948:
        /* <DEDUP_REMOVED lines=8> */
.L_x_17947:
[----:B------:R0:W5:Y:S01]  /*16f0*/  LDG.E.64 R24, desc[UR36][R4.64] ;  /* 0x0000002404187981 */ /* 0x000162000c1e1b00 */
[----:B------:R-:W-:Y:S01]  /*1700*/  CS2R R26, SRZ ;  /* 0x00000000001a7805 */ /* 0x000fe2000001ff00 */
[----:B------:R-:W-:Y:S06]  /*1710*/  BRA `(.L_x_17942) ;  /* 0x0000000800d47947 */ /* 0x000fec0003800000 */
.L_x_17937:
        /* <DEDUP_REMOVED lines=14> */
.L_x_17951:
[----:B------:R0:W5:Y:S01]  /*1800*/  LDG.E.128 R24, desc[UR36][R4.64] ;  /* 0x0000002404187981 */ /* 0x000162000c1e1d00 */
[----:B------:R-:W-:Y:S05]  /*1810*/  BRA `(.L_x_17942) ;  /* 0x0000000800947947 */ /* 0x000fea0003800000 */
.L_x_17950:
        /* <DEDUP_REMOVED lines=28> */
.L_x_17953:
        /* <DEDUP_REMOVED lines=16> */
.L_x_17952:
[----:B------:R-:W3:Y:S01]  /*1ae0*/  LDG.E.U16 R0, desc[UR36][R4.64] ;  /* 0x0000002404007981 */ /* 0x000ee2000c1e1500 */
[----:B------:R-:W-:Y:S01]  /*1af0*/  CS2R R26, SRZ ;  /* 0x00000000001a7805 */ /* 0x000fe2000001ff00 */
[----:B---3--:R-:W-:-:S04]  /*1b00*/  IMAD.U32 R0, R0, 0x10000, RZ ;  /* 0x0001000000007824 */ /* 0x008fc800078e00ff */
[----:B------:R-:W-:-:S04]  /*1b10*/  FMUL.FTZ R0, R0, 1 ;  /* 0x3f80000000007820 */ /* 0x000fc80000410000 */
[----:B------:R0:W1:Y:S01]  /*1b20*/  F2F.F64.F32 R24, R0 ;  /* 0x0000000000187310 */ /* 0x0000620000201800 */
[----:B------:R-:W-:Y:S05]  /*1b30*/  BRA `(.L_x_17942) ;  /* 0x0000000400cc7947 */ /* 0x000fea0003800000 */
.L_x_17949:
        /* <DEDUP_REMOVED lines=12> */
.L_x_17956:
        /* <DEDUP_REMOVED lines=22> */
.L_x_17958:
[----:B------:R-:W-:Y:S05]  /*1d60*/  BSYNC.RECONVERGENT B0 ;  /* 0x0000000000007941 */ /* 0x000fea0003800200 */
.L_x_17957:
[----:B------:R-:W-:Y:S01]  /*1d70*/  IMAD.SHL.U32 R0, R0, 0x100000, RZ ;  /* 0x0010000000007824 */ /* 0x000fe200078e00ff */
[----:B------:R-:W-:-:S04]  /*1d80*/  LEA R3, R3, 0x3b800000, 0x17 ;  /* 0x3b80000003037811 */ /* 0x000fc800078eb8ff */
[----:B------:R-:W-:-:S05]  /*1d90*/  LOP3.LUT R0, R3, R0, R7, 0xfe, !PT ;  /* 0x0000000003007212 */ /* 0x000fca00078efe07 */
[----:B------:R-:W-:-:S04]  /*1da0*/  FMUL.FTZ R0, R0, 1 ;  /* 0x3f80000000007820 */ /* 0x000fc80000410000 */
[----:B------:R0:W1:Y:S01]  /*1db0*/  F2F.F64.F32 R24, R0 ;  /* 0x0000000000187310 */ /* 0x0000620000201800 */
[----:B------:R-:W-:Y:S05]  /*1dc0*/  BRA `(.L_x_17942) ;  /* 0x0000000400287947 */ /* 0x000fea0003800000 */
.L_x_17955:
        /* <DEDUP_REMOVED lines=22> */
.L_x_17960:
[----:B------:R-:W-:Y:S05]  /*1f30*/  BSYNC.RECONVERGENT B0 ;  /* 0x0000000000007941 */ /* 0x000fea0003800200 */
.L_x_17959:
[----:B------:R-:W-:Y:S01]  /*1f40*/  IMAD.SHL.U32 R0, R0, 0x200000, RZ ;  /* 0x0020000000007824 */ /* 0x000fe200078e00ff */
[----:B------:R-:W-:-:S04]  /*1f50*/  LEA R3, R3, 0x37800000, 0x17 ;  /* 0x3780000003037811 */ /* 0x000fc800078eb8ff */
[----:B------:R-:W-:-:S05]  /*1f60*/  LOP3.LUT R0, R3, R0, R7, 0xfe, !PT ;  /* 0x0000000003007212 */ /* 0x000fca00078efe07 */
[----:B------:R-:W-:-:S04]  /*1f70*/  FMUL.FTZ R0, R0, 1 ;  /* 0x3f80000000007820 */ /* 0x000fc80000410000 */
[----:B------:R0:W1:Y:S01]  /*1f80*/  F2F.F64.F32 R24, R0 ;  /* 0x0000000000187310 */ /* 0x0000620000201800 */
[----:B------:R-:W-:Y:S05]  /*1f90*/  BRA `(.L_x_17942) ;  /* 0x0000000000b47947 */ /* 0x000fea0003800000 */
.L_x_17954:
        /* <DEDUP_REMOVED lines=19> */
.L_x_17941:
        /* <DEDUP_REMOVED lines=16> */
.L_x_17963:
[----:B------:R-:W-:Y:S02]  /*21d0*/  CS2R R24, SRZ ;  /* 0x0000000000187805 */ /* 0x000fe4000001ff00 */
[----:B------:R-:W-:Y:S01]  /*21e0*/  CS2R R26, SRZ ;  /* 0x00000000001a7805 */ /* 0x000fe2000001ff00 */
[----:B------:R-:W-:Y:S06]  /*21f0*/  BRA `(.L_x_17942) ;  /* 0x00000000001c7947 */ /* 0x000fec0003800000 */
.L_x_17962:
[----:B------:R-:W3:Y:S01]  /*2200*/  LDG.E.64 R24, desc[UR36][R4.64] ;  /* 0x0000002404187981 */ /* 0x000ee2000c1e1b00 */
[----:B------:R-:W-:Y:S01]  /*2210*/  CS2R R26, SRZ ;  /* 0x00000000001a7805 */ /* 0x000fe2000001ff00 */
[----:B---3--:R-:W0:Y:S01]  /*2220*/  I2F.F64.U64 R24, R24 ;  /* 0x0000001800187312 */ /* 0x008e220000301800 */
[----:B------:R-:W-:Y:S05]  /*2230*/  BRA `(.L_x_17942) ;  /* 0x00000000000c7947 */ /* 0x000fea0003800000 */
.L_x_17961:
[----:B------:R-:W3:Y:S01]  /*2240*/  LDG.E R4, desc[UR36][R4.64] ;  /* 0x0000002404047981 */ /* 0x000ee2000c1e1900 */
[----:B------:R-:W-:Y:S01]  /*2250*/  CS2R R26, SRZ ;  /* 0x00000000001a7805 */ /* 0x000fe2000001ff00 */
[----:B---3--:R0:W1:Y:S06]  /*2260*/  I2F.F64.U32 R24, R4 ;  /* 0x0000000400187312 */ /* 0x00806c0000201800 */
.L_x_17942:
[----:B------:R-:W-:Y:S05]  /*2270*/  BSYNC.RECONVERGENT B6 ;  /* 0x0000000000067941 */ /* 0x000fea0003800200 */
.L_x_17936:
[----:B------:R-:W-:-:S07]  /*2280*/  VIADD R35, R35, 0x80 ;  /* 0x0000008023237836 */ /* 0x000fce0000000000 */
.L_x_17935:
[----:B------:R-:W-:Y:S05]  /*2290*/  BSYNC.RECONVERGENT B7 ;  /* 0x0000000000077941 */ /* 0x000fea0003800200 */
.L_x_17934:
        /* <DEDUP_REMOVED lines=27> */
.L_x_17970:
[----:B------:R-:W3:Y:S01]  /*2450*/  LDG.E.U8 R4, desc[UR36][R4.64] ;  /* 0x0000002404047981 */ /* 0x000ee2000c1e1100 */
[----:B------:R-:W-:Y:S01]  /*2460*/  CS2R R18, SRZ ;  /* 0x0000000000127805 */ /* 0x000fe2000001ff00 */
[----:B---3--:R0:W1:Y:S01]  /*2470*/  I2F.F64.U16 R16, R4 ;  /* 0x0000000400107312 */ /* 0x0080620000101800 */
[----:B------:R-:W-:Y:S05]  /*2480*/  BRA `(.L_x_17972) ;  /* 0x0000000c00bc7947 */ /* 0x000fea0003800000 */
.L_x_17969:
        /* <DEDUP_REMOVED lines=10> */
.L_x_17974:
[----:B------:R-:W3:Y:S01]  /*2530*/  LDG.E R4, desc[UR36][R4.64] ;  /* 0x0000002404047981 */ /* 0x000ee2000c1e1900 */
[----:B------:R-:W-:Y:S01]  /*2540*/  CS2R R18, SRZ ;  /* 0x0000000000127805 */ /* 0x000fe2000001ff00 */
[----:B---3--:R1:W3:Y:S01]  /*2550*/  I2F.F64 R16, R4 ;  /* 0x0000000400107312 */ /* 0x0082e20000201c00 */
[----:B------:R-:W-:Y:S05]  /*2560*/  BRA `(.L_x_17972) ;  /* 0x0000000c00847947 */ /* 0x000fea0003800000 */
.L_x_17973:
[----:B------:R-:W3:Y:S01]  /*2570*/  LDG.E.U16 R4, desc[UR36][R4.64] ;  /* 0x0000002404047981 */ /* 0x000ee2000c1e1500 */
[----:B------:R-:W-:Y:S01]  /*2580*/  CS2R R18, SRZ ;  /* 0x0000000000127805 */ /* 0x000fe2000001ff00 */
[----:B---3--:R0:W1:Y:S01]  /*2590*/  I2F.F64.S16 R16, R4 ;  /* 0x0000000400107312 */ /* 0x0080620000101c00 */
[----:B------:R-:W-:Y:S05]  /*25a0*/  BRA `(.L_x_17972) ;  /* 0x0000000c00747947 */ /* 0x000fea0003800000 */
.L_x_17968:
        /* <DEDUP_REMOVED lines=11> */
.L_x_17976:
[----:B------:R-:W3:Y:S01]  /*2660*/  LDG.E.U16 R0, desc[UR36][R4.64] ;  /* 0x0000002404007981 */ /* 0x000ee2000c1e1500 */
[----:B------:R-:W-:Y:S01]  /*2670*/  CS2R R18, SRZ ;  /* 0x0000000000127805 */ /* 0x000fe2000001ff00 */
[----:B---3--:R-:W-:-:S05]  /*2680*/  HADD2.F32 R0, -RZ, R0.H0_H0 ;  /* 0x20000000ff007230 */ /* 0x008fca0000004100 */
[----:B------:R-:W-:-:S04]  /*2690*/  FMUL.FTZ R0, R0, 1 ;  /* 0x3f80000000007820 */ /* 0x000fc80000410000 */
[----:B------:R0:W1:Y:S01]  /*26a0*/  F2F.F64.F32 R16, R0 ;  /* 0x0000000000107310 */ /* 0x0000620000201800 */
[----:B------:R-:W-:Y:S05]  /*26b0*/  BRA `(.L_x_17972) ;  /* 0x0000000c00307947 */ /* 0x000fea0003800000 */
.L_x_17975:
        /* <DEDUP_REMOVED lines=12> */
.L_x_17978:
        /* <DEDUP_REMOVED lines=8> */
.L_x_17977:
[----:B------:R0:W5:Y:S01]  /*2800*/  LDG.E.64 R16, desc[UR36][R4.64] ;  /* 0x0000002404107981 */ /* 0x000162000c1e1b00 */
[----:B------:R-:W-:Y:S01]  /*2810*/  CS2R R18, SRZ ;  /* 0x0000000000127805 */ /* 0x000fe2000001ff00 */
[----:B------:R-:W-:Y:S06]  /*2820*/  BRA `(.L_x_17972) ;  /* 0x0000000800d47947 */ /* 0x000fec0003800000 */
.L_x_17967:
        /* <DEDUP_REMOVED lines=14> */
.L_x_17981:
[----:B------:R0:W5:Y:S01]  /*2910*/  LDG.E.128 R16, desc[UR36][R4.64] ;  /* 0x0000002404107981 */ /* 0x000162000c1e1d00 */
[----:B------:R-:W-:Y:S05]  /*2920*/  BRA `(.L_x_17972) ;  /* 0x0000000800947947 */ /* 0x000fea0003800000 */
.L_x_17980:
        /* <DEDUP_REMOVED lines=28> */
.L_x_17983:
        /* <DEDUP_REMOVED lines=16> */
.L_x_17982:
[----:B------:R-:W3:Y:S01]  /*2bf0*/  LDG.E.U16 R0, desc[UR36][R4.64] ;  /* 0x0000002404007981 */ /* 0x000ee2000c1e1500 */
[----:B------:R-:W-:Y:S01]  /*2c00*/  CS2R R18, SRZ ;  /* 0x0000000000127805 */ /* 0x000fe2000001ff00 */
[----:B---3--:R-:W-:-:S04]  /*2c10*/  IMAD.U32 R0, R0, 0x10000, RZ ;  /* 0x0001000000007824 */ /* 0x008fc800078e00ff */
[----:B------:R-:W-:-:S04]  /*2c20*/  FMUL.FTZ R0, R0, 1 ;  /* 0x3f80000000007820 */ /* 0x000fc80000410000 */
[----:B------:R0:W1:Y:S01]  /*2c30*/  F2F.F64.F32 R16, R0 ;  /* 0x0000000000107310 */ /* 0x0000620000201800 */
[----:B------:R-:W-:Y:S05]  /*2c40*/  BRA `(.L_x_17972) ;  /* 0x0000000400cc7947 */ /* 0x000fea0003800000 */
.L_x_17979:
        /* <DEDUP_REMOVED lines=12> */
.L_x_17986:
        /* <DEDUP_REMOVED lines=22> */
.L_x_17988:
[----:B------:R-:W-:Y:S05]  /*2e70*/  BSYNC.RECONVERGENT B0 ;  /* 0x0000000000007941 */ /* 0x000fea0003800200 */
.L_x_17987:
[----:B------:R-:W-:Y:S01]  /*2e80*/  IMAD.SHL.U32 R0, R0, 0x100000, RZ ;  /* 0x0010000000007824 */ /* 0x000fe200078e00ff */
[----:B------:R-:W-:-:S04]  /*2e90*/  LEA R3, R3, 0x3b800000, 0x17 ;  /* 0x3b80000003037811 */ /* 0x000fc800078eb8ff */
[----:B------:R-:W-:-:S05]  /*2ea0*/  LOP3.LUT R0, R3, R0, R7, 0xfe, !PT ;  /* 0x0000000003007212 */ /* 0x000fca00078efe07 */
[----:B------:R-:W-:-:S04]  /*2eb0*/  FMUL.FTZ R0, R0, 1 ;  /* 0x3f80000000007820 */ /* 0x000fc80000410000 */
[----:B------:R0:W1:Y:S01]  /*2ec0*/  F2F.F64.F32 R16, R0 ;  /* 0x0000000000107310 */ /* 0x0000620000201800 */
[----:B------:R-:W-:Y:S05]  /*2ed0*/  BRA `(.L_x_17972) ;  /* 0x0000000400287947 */ /* 0x000fea0003800000 */
.L_x_17985:
        /* <DEDUP_REMOVED lines=22> */
.L_x_17990:
[----:B------:R-:W-:Y:S05]  /*3040*/  BSYNC.RECONVERGENT B0 ;  /* 0x0000000000007941 */ /* 0x000fea0003800200 */
.L_x_17989:
[----:B------:R-:W-:Y:S01]  /*3050*/  IMAD.SHL.U32 R0, R0, 0x200000, RZ ;  /* 0x0020000000007824 */ /* 0x000fe200078e00ff */
[----:B------:R-:W-:-:S04]  /*3060*/  LEA R3, R3, 0x37800000, 0x17 ;  /* 0x3780000003037811 */ /* 0x000fc800078eb8ff */
[----:B------:R-:W-:-:S05]  /*3070*/  LOP3.LUT R0, R3, R0, R7, 0xfe, !PT ;  /* 0x0000000003007212 */ /* 0x000fca00078efe07 */
[----:B------:R-:W-:-:S04]  /*3080*/  FMUL.FTZ R0, R0, 1 ;  /* 0x3f80000000007820 */ /* 0x000fc80000410000 */
[----:B------:R0:W1:Y:S01]  /*3090*/  F2F.F64.F32 R16, R0 ;  /* 0x0000000000107310 */ /* 0x0000620000201800 */
[----:B------:R-:W-:Y:S05]  /*30a0*/  BRA `(.L_x_17972) ;  /* 0x0000000000b47947 */ /* 0x000fea0003800000 */
.L_x_17984:
        /* <DEDUP_REMOVED lines=19> */
.L_x_17971:
        /* <DEDUP_REMOVED lines=16> */
.L_x_17993:
[----:B------:R-:W-:Y:S02]  /*32e0*/  CS2R R16, SRZ ;  /* 0x0000000000107805 */ /* 0x000fe4000001ff00 */
[----:B------:R-:W-:Y:S01]  /*32f0*/  CS2R R18, SRZ ;  /* 0x0000000000127805 */ /* 0x000fe2000001ff00 */
[----:B------:R-:W-:Y:S06]  /*3300*/  BRA `(.L_x_17972) ;  /* 0x00000000001c7947 */ /* 0x000fec0003800000 */
.L_x_17992:
[----:B------:R-:W3:Y:S01]  /*3310*/  LDG.E.64 R16, desc[UR36][R4.64] ;  /* 0x0000002404107981 */ /* 0x000ee2000c1e1b00 */
[----:B------:R-:W-:Y:S01]  /*3320*/  CS2R R18, SRZ ;  /* 0x0000000000127805 */ /* 0x000fe2000001ff00 */
[----:B---3--:R-:W0:Y:S01]  /*3330*/  I2F.F64.U64 R16, R16 ;  /* 0x0000001000107312 */ /* 0x008e220000301800 */
[----:B------:R-:W-:Y:S05]  /*3340*/  BRA `(.L_x_17972) ;  /* 0x00000000000c7947 */ /* 0x000fea0003800000 */
.L_x_17991:
[----:B------:R-:W3:Y:S01]  /*3350*/  LDG.E R4, desc[UR36][R4.64] ;  /* 0x0000002404047981 */ /* 0x000ee2000c1e1900 */
[----:B------:R-:W-:Y:S01]  /*3360*/  CS2R R18, SRZ ;  /* 0x0000000000127805 */ /* 0x000fe2000001ff00 */
[----:B---3--:R0:W1:Y:S06]  /*3370*/  I2F.F64.U32 R16, R4 ;  /* 0x0000000400107312 */ /* 0x00806c0000201800 */
.L_x_17972:
[----:B------:R-:W-:Y:S05]  /*3380*/  BSYNC.RECONVERGENT B6 ;  /* 0x0000000000067941 */ /* 0x000fea0003800200 */
.L_x_17966:
[----:B------:R-:W-:-:S07]  /*3390*/  VIADD R35, R35, 0x80 ;  /* 0x0000008023237836 */ /* 0x000fce0000000000 */
.L_x_17965:
[----:B------:R-:W-:Y:S05]  /*33a0*/  BSYNC.RECONVERGENT B7 ;  /* 0x0000000000077941 */ /* 0x000fea0003800200 */
.L_x_17964:
        /* <DEDUP_REMOVED lines=25> */
.L_x_17999:
[----:B------:R-:W3:Y:S02]  /*3540*/  LDG.E.U8 R4, desc[UR36][R4.64] ;  /* 0x0000002404047981 */ /* 0x000ee4000c1e1100 */
[----:B---3--:R0:W1:Y:S01]  /*3550*/  I2F.F64.U16 R20, R4 ;  /* 0x0000000400147312 */ /* 0x0080620000101800 */
[----:B------:R-:W-:Y:S05]  /*3560*/  BRA `(.L_x_17995) ;  /* 0x0000000c00787947 */ /* 0x000fea0003800000 */
.L_x_17998:
        /* <DEDUP_REMOVED lines=9> */
.L_x_18002:
[----:B------:R-:W3:Y:S02]  /*3600*/  LDG.E R4, desc[UR36][R4.64] ;  /* 0x0000002404047981 */ /* 0x000ee4000c1e1900 */
[----:B---3--:R0:W1:Y:S01]  /*3610*/  I2F.F64 R20, R4 ;  /* 0x0000000400147312 */ /* 0x0080620000201c00 */
[----:B------:R-:W-:Y:S05]  /*3620*/  BRA `(.L_x_17995) ;  /* 0x0000000c00487947 */ /* 0x000fea0003800000 */
.L_x_18001:
[----:B------:R-:W3:Y:S02]  /*3630*/  LDG.E.U16 R4, desc[UR36][R4.64] ;  /* 0x0000002404047981 */ /* 0x000ee4000c1e1500 */
[----:B---3--:R0:W1:Y:S01]  /*3640*/  I2F.F64.S16 R20, R4 ;  /* 0x0000000400147312 */ /* 0x0080620000101c00 */
[----:B------:R-:W-:Y:S05]  /*3650*/  BRA `(.L_x_17995) ;  /* 0x0000000c003c7947 */ /* 0x000fea0003800000 */
.L_x_17997:
        /* <DEDUP_REMOVED lines=10> */
.L_x_18004:
[----:B------:R-:W3:Y:S02]  /*3700*/  LDG.E.U16 R0, desc[UR36][R4.64] ;  /* 0x0000002404007981 */ /* 0x000ee4000c1e1500 */
[----:B---3--:R-:W-:-:S05]  /*3710*/  HADD2.F32 R0, -RZ, R0.H0_H0 ;  /* 0x20000000ff007230 */ /* 0x008fca0000004100 */
[----:B------:R-:W-:-:S04]  /*3720*/  FMUL.FTZ R0, R0, 1 ;  /* 0x3f80000000007820 */ /* 0x000fc80000410000 */
[----:B------:R0:W1:Y:S01]  /*3730*/  F2F.F64.F32 R20, R0 ;  /* 0x0000000000147310 */ /* 0x0000620000201800 */
[----:B------:R-:W-:Y:S05]  /*3740*/  BRA `(.L_x_17995) ;  /* 0x0000000c00007947 */ /* 0x000fea0003800000 */
.L_x_18003:
        /* <DEDUP_REMOVED lines=12> */
.L_x_18006:
        /* <DEDUP_REMOVED lines=8> */
.L_x_18005:
[----:B------:R0:W5:Y:S01]  /*3890*/  LDG.E.64 R20, desc[UR36][R4.64] ;  /* 0x0000002404147981 */ /* 0x000162000c1e1b00 */
[----:B------:R-:W-:Y:S05]  /*38a0*/  BRA `(.L_x_17995) ;  /* 0x0000000800a87947 */ /* 0x000fea0003800000 */
.L_x_17996:
        /* <DEDUP_REMOVED lines=13> */
.L_x_18009:
[----:B------:R0:W5:Y:S01]  /*3980*/  LDG.E.128 R20, desc[UR36][R4.64] ;  /* 0x0000002404147981 */ /* 0x000162000c1e1d00 */
[----:B------:R-:W-:Y:S05]  /*3990*/  BRA `(.L_x_17995) ;  /* 0x00000008006c7947 */ /* 0x000fea0003800000 */
.L_x_18008:
        /* <DEDUP_REMOVED lines=27> */
.L_x_18011:
        /* <DEDUP_REMOVED lines=15> */
.L_x_18010:
[----:B------:R-:W3:Y:S02]  /*3c40*/  LDG.E.U16 R0, desc[UR36][R4.64] ;  /* 0x0000002404007981 */ /* 0x000ee4000c1e1500 */
[----:B---3--:R-:W-:-:S04]  /*3c50*/  IMAD.U32 R0, R0, 0x10000, RZ ;  /* 0x0001000000007824 */ /* 0x008fc800078e00ff */
[----:B------:R-:W-:-:S04]  /*3c60*/  FMUL.FTZ R0, R0, 1 ;  /* 0x3f80000000007820 */ /* 0x000fc80000410000 */
[----:B------:R0:W1:Y:S01]  /*3c70*/  F2F.F64.F32 R20, R0 ;  /* 0x0000000000147310 */ /* 0x0000620000201800 */
[----:B------:R-:W-:Y:S05]  /*3c80*/  BRA `(.L_x_17995) ;  /* 0x0000000400b07947 */ /* 0x000fea0003800000 */
.L_x_18007:
        /* <DEDUP_REMOVED lines=11> */
.L_x_18014:
        /* <DEDUP_REMOVED lines=21> */
.L_x_18016:
[----:B------:R-:W-:Y:S05]  /*3e90*/  BSYNC.RECONVERGENT B0 ;  /* 0x0000000000007941 */ /* 0x000fea0003800200 */
.L_x_18015:
[----:B------:R-:W-:Y:S01]  /*3ea0*/  IMAD.SHL.U32 R0, R0, 0x100000, RZ ;  /* 0x0010000000007824 */ /* 0x000fe200078e00ff */
[----:B------:R-:W-:-:S04]  /*3eb0*/  LEA R3, R3, 0x3b800000, 0x17 ;  /* 0x3b80000003037811 */ /* 0x000fc800078eb8ff */
[----:B------:R-:W-:-:S05]  /*3ec0*/  LOP3.LUT R0, R3, R0, R7, 0xfe, !PT ;  /* 0x0000000003007212 */ /* 0x000fca00078efe07 */
[----:B------:R-:W-:-:S04]  /*3ed0*/  FMUL.FTZ R0, R0, 1 ;  /* 0x3f80000000007820 */ /* 0x000fc80000410000 */
[----:B------:R0:W1:Y:S01]  /*3ee0*/  F2F.F64.F32 R20, R0 ;  /* 0x0000000000147310 */ /* 0x0000620000201800 */
[----:B------:R-:W-:Y:S05]  /*3ef0*/  BRA `(.L_x_17995) ;  /* 0x0000000400147947 */ /* 0x000fea0003800000 */
.L_x_18013:
        /* <DEDUP_REMOVED lines=21> */
.L_x_18018:
[----:B------:R-:W-:Y:S05]  /*4050*/  BSYNC.RECONVERGENT B0 ;  /* 0x0000000000007941 */ /* 0x000fea0003800200 */
.L_x_18017:
[----:B------:R-:W-:Y:S01]  /*4060*/  IMAD.SHL.U32 R0, R0, 0x200000, RZ ;  /* 0x0020000000007824 */ /* 0x000fe200078e00ff */
[----:B------:R-:W-:-:S04]  /*4070*/  LEA R3, R3, 0x37800000, 0x17 ;  /* 0x3780000003037811 */ /* 0x000fc800078eb8ff */
[----:B------:R-:W-:-:S05]  /*4080*/  LOP3.LUT R0, R3, R0, R7, 0xfe, !PT ;  /* 0x0000000003007212 */ /* 0x000fca00078efe07 */
[----:B------:R-:W-:-:S04]  /*4090*/  FMUL.FTZ R0, R0, 1 ;  /* 0x3f80000000007820 */ /* 0x000fc80000410000 */
[----:B------:R0:W1:Y:S01]  /*40a0*/  F2F.F64.F32 R20, R0 ;  /* 0x0000000000147310 */ /* 0x0000620000201800 */
[----:B------:R-:W-:Y:S05]  /*40b0*/  BRA `(.L_x_17995) ;  /* 0x0000000000a47947 */ /* 0x000fea0003800000 */
.L_x_18012:
        /* <DEDUP_REMOVED lines=18> */
.L_x_18000:
        /* <DEDUP_REMOVED lines=16> */
.L_x_18021:
[----:B------:R-:W-:Y:S01]  /*42e0*/  CS2R R20, SRZ ;  /* 0x0000000000147805 */ /* 0x000fe2000001ff00 */
[----:B------:R-:W-:Y:S06]  /*42f0*/  BRA `(.L_x_17995) ;  /* 0x0000000000147947 */ /* 0x000fec0003800000 */
.L_x_18020:
[----:B------:R-:W3:Y:S02]  /*4300*/  LDG.E.64 R20, desc[UR36][R4.64] ;  /* 0x0000002404147981 */ /* 0x000ee4000c1e1b00 */
[----:B---3--:R-:W0:Y:S01]  /*4310*/  I2F.F64.U64 R20, R20 ;  /* 0x0000001400147312 */ /* 0x008e220000301800 */
[----:B------:R-:W-:Y:S05]  /*4320*/  BRA `(.L_x_17995) ;  /* 0x0000000000087947 */ /* 0x000fea0003800000 */
.L_x_18019:
[----:B------:R-:W3:Y:S02]  /*4330*/  LDG.E R4, desc[UR36][R4.64] ;  /* 0x0000002404047981 */ /* 0x000ee4000c1e1900 */
[----:B---3--:R0:W1:Y:S02]  /*4340*/  I2F.F64.U32 R20, R4 ;  /* 0x0000000400147312 */ /* 0x0080640000201800 */
.L_x_17995:
[----:B------:R-:W-:Y:S05]  /*4350*/  BSYNC.RECONVERGENT B6 ;  /* 0x0000000000067941 */ /* 0x000fea0003800200 */
.L_x_17994:
[----:B------:R-:W2:Y:S01]  /*4360*/  LDC.64 R8, c[0x0][0x3a8] ;  /* 0x0000ea00ff087b82 */ /* 0x000ea20000000a00 */
[CC--:B------:R-:W-:Y:S02]  /*4370*/  ISETP.GE.AND P0, PT, R33.reuse, R32.reuse, PT ;  /* 0x000000202100720c */ /* 0x0c0fe40003f06270 */
[----:B01-3--:R-:W-:Y:S01]  /*4380*/  CS2R R4, SRZ ;  /* 0x0000000000047805 */ /* 0x00bfe2000001ff00 */
[C---:B------:R-:W-:Y:S01]  /*4390*/  VIADD R35, R33.reuse, 0x80 ;  /* 0x0000008021237836 */ /* 0x040fe20000000000 */
[----:B------:R-:W-:Y:S01]  /*43a0*/  BSSY.RECONVERGENT B6, `(.L_x_18022) ;  /* 0x0000150000067945 */ /* 0x000fe20003800200 */
[----:B------:R-:W-:Y:S02]  /*43b0*/  VIADD R3, R33, 0x100 ;  /* 0x0000010021037836 */ /* 0x000fe40000000000 */
[----:B------:R-:W4:Y:S01]  /*43c0*/  LDC.64 R10, c[0x0][0x3a0] ;  /* 0x0000e800ff0a7b82 */ /* 0x000f220000000a00 */
[----:B------:R-:W-:-:S07]  /*43d0*/  ISETP.GE.AND P1, PT, R35, R32, PT ;  /* 0x000000202300720c */ /* 0x000fce0003f26270 */
[----:B------:R-:W0:Y:S01]  /*43e0*/  LDC.64 R12, c[0x0][0x3a0] ;  /* 0x0000e800ff0c7b82 */ /* 0x000e220000000a00 */
[----:B--2--5:R-:W-:-:S08]  /*43f0*/  @!P0 DMUL R6, R30, R8 ;  /* 0x000000081e068228 */ /* 0x024fd00000000000 */
[-C--:B----4-:R-:W-:Y:S02]  /*4400*/  @!P0 DFMA R4, R28, R10.reuse, -R6 ;  /* 0x0000000a1c04822b */ /* 0x090fe40000000806 */
[----:B------:R-:W-:Y:S01]  /*4410*/  @!P0 DMUL R30, R30, R10 ;  /* 0x0000000a1e1e8228 */ /* 0x000fe20000000000 */
[----:B------:R-:W-:Y:S01]  /*4420*/  CS2R R6, SRZ ;  /* 0x0000000000067805 */ /* 0x000fe2000001ff00 */
[----:B------:R-:W1:Y:S06]  /*4430*/  LDC.64 R10, c[0x0][0x3a8] ;  /* 0x0000ea00ff0a7b82 */ /* 0x000e6c0000000a00 */
[----:B------:R-:W-:Y:S01]  /*4440*/  @!P0 DFMA R6, R28, R8, R30 ;  /* 0x000000081c06822b */ /* 0x000fe2000000001e */
[----:B------:R-:W-:-:S02]  /*4450*/  CS2R R28, SRZ ;  /* 0x00000000001c7805 */ /* 0x000fc4000001ff00 */
[----:B------:R-:W-:Y:S01]  /*4460*/  CS2R R30, SRZ ;  /* 0x00000000001e7805 */ /* 0x000fe2000001ff00 */
[C---:B-1----:R-:W-:Y:S02]  /*4470*/  @!P1 DMUL R8, R26.reuse, R10 ;  /* 0x0000000a1a089228 */ /* 0x042fe40000000000 */
[----:B0-----:R-:W-:-:S06]  /*4480*/  @!P1 DMUL R26, R26, R12 ;  /* 0x0000000c1a1a9228 */ /* 0x001fcc0000000000 */
[C---:B------:R-:W-:Y:S02]  /*4490*/  @!P1 DFMA R28, R24.reuse, R12, -R8 ;  /* 0x0000000c181c922b */ /* 0x040fe40000000808 */
[----:B------:R-:W0:Y:S01]  /*44a0*/  LDC.64 R8, c[0x0][0x3a8] ;  /* 0x0000ea00ff087b82 */ /* 0x000e220000000a00 */
[----:B------:R-:W-:Y:S01]  /*44b0*/  @!P1 DFMA R30, R24, R10, R26 ;  /* 0x0000000a181e922b */ /* 0x000fe2000000001a */
[----:B------:R-:W-:Y:S02]  /*44c0*/  ISETP.GE.AND P1, PT, R3, R32, PT ;  /* 0x000000200300720c */ /* 0x000fe40003f26270 */
[----:B------:R-:W-:Y:S02]  /*44d0*/  CS2R R26, SRZ ;  /* 0x00000000001a7805 */ /* 0x000fe4000001ff00 */
[----:B------:R-:W-:Y:S01]  /*44e0*/  CS2R R24, SRZ ;  /* 0x0000000000187805 */ /* 0x000fe2000001ff00 */
[----:B------:R-:W-:Y:S01]  /*44f0*/  VIADD R3, R33, 0x180 ;  /* 0x0000018021037836 */ /* 0x000fe20000000000 */
[----:B------:R-:W1:Y:S07]  /*4500*/  LDC.64 R12, c[0x0][0x3a0] ;  /* 0x0000e800ff0c7b82 */ /* 0x000e6e0000000a00 */
[----:B0-----:R-:W-:-:S02]  /*4510*/  @!P1 DMUL R10, R18, R8 ;  /* 0x00000008120a9228 */ /* 0x001fc40000000000 */
[----:B-1----:R-:W-:-:S06]  /*4520*/  @!P1 DMUL R18, R18, R12 ;  /* 0x0000000c12129228 */ /* 0x002fcc0000000000 */
[C---:B------:R-:W-:Y:S01]  /*4530*/  @!P1 DFMA R24, R16.reuse, R12, -R10 ;  /* 0x0000000c1018922b */ /* 0x040fe2000000080a */
[----:B------:R-:W0:Y:S01]  /*4540*/  LDC.64 R12, c[0x0][0x3a0] ;  /* 0x0000e800ff0c7b82 */ /* 0x000e220000000a00 */
[----:B------:R-:W-:Y:S01]  /*4550*/  @!P1 DFMA R26, R16, R8, R18 ;  /* 0x00000008101a922b */ /* 0x000fe20000000012 */
[----:B------:R-:W-:Y:S02]  /*4560*/  ISETP.GE.AND P1, PT, R3, R32, PT ;  /* 0x000000200300720c */ /* 0x000fe40003f26270 */
[----:B------:R-:W-:Y:S02]  /*4570*/  CS2R R18, SRZ ;  /* 0x0000000000127805 */ /* 0x000fe4000001ff00 */
[----:B------:R-:W-:Y:S02]  /*4580*/  CS2R R16, SRZ ;  /* 0x0000000000107805 */ /* 0x000fe4000001ff00 */
[----:B------:R-:W1:Y:S07]  /*4590*/  LDC.64 R8, c[0x0][0x3a8] ;  /* 0x0000ea00ff087b82 */ /* 0x000e6e0000000a00 */
[----:B-1----:R-:W-:-:S02]  /*45a0*/  @!P1 DMUL R10, R22, R8 ;  /* 0x00000008160a9228 */ /* 0x002fc40000000000 */
[----:B0-----:R-:W-:-:S06]  /*45b0*/  @!P1 DMUL R22, R22, R12 ;  /* 0x0000000c16169228 */ /* 0x001fcc0000000000 */
[C---:B------:R-:W-:Y:S02]  /*45c0*/  @!P1 DFMA R16, R20.reuse, R12, -R10 ;  /* 0x0000000c1410922b */ /* 0x040fe4000000080a */
[----:B------:R-:W-:Y:S02]  /*45d0*/  @!P1 DFMA R18, R20, R8, R22 ;  /* 0x000000081412922b */ /* 0x000fe40000000016 */
[----:B------:R-:W0:Y:S01]  /*45e0*/  LDC.U8 R22, c[0x0][0x3cc] ;  /* 0x0000f300ff167b82 */ /* 0x000e220000000000 */
[----:B------:R-:W-:Y:S08]  /*45f0*/  @P0 BRA `(.L_x_18023) ;  /* 0x0000001000a80947 */ /* 0x000ff00003800000 */
        /* <DEDUP_REMOVED lines=22> */
.L_x_18027:
[----:B------:R-:W0:Y:S01]  /*4760*/  F2I.S64.F64.TRUNC R4, R4 ;  /* 0x0000000400047311 */ /* 0x000e22000030d900 */
[----:B------:R-:W-:Y:S02]  /*4770*/  IMAD.MOV.U32 R33, RZ, RZ, R35 ;  /* 0x000000ffff217224 */ /* 0x000fe400078e0023 */
[----:B0-----:R-:W-:-:S05]  /*4780*/  IMAD.MOV.U32 R3, RZ, RZ, R4 ;  /* 0x000000ffff037224 */ /* 0x001fca00078e0004 */
[----:B------:R0:W-:Y:S01]  /*4790*/  STG.E.U8 desc[UR36][R8.64], R3 ;  /* 0x0000000308007986 */ /* 0x0001e2000c101124 */
[----:B------:R-:W-:Y:S05]  /*47a0*/  BRA `(.L_x_18023) ;  /* 0x00000010003c7947 */ /* 0x000fea0003800000 */
.L_x_18026:
        /* <DEDUP_REMOVED lines=10> */
.L_x_18030:
[----:B------:R-:W0:Y:S01]  /*4850*/  F2I.F64.TRUNC R5, R4 ;  /* 0x0000000400057311 */ /* 0x000e22000030d100 */
[----:B------:R-:W-:Y:S01]  /*4860*/  IMAD.MOV.U32 R33, RZ, RZ, R35 ;  /* 0x000000ffff217224 */ /* 0x000fe200078e0023 */
[----:B0-----:R0:W-:Y:S01]  /*4870*/  STG.E desc[UR36][R8.64], R5 ;  /* 0x0000000508007986 */ /* 0x0011e2000c101924 */
[----:B------:R-:W-:Y:S05]  /*4880*/  BRA `(.L_x_18023) ;  /* 0x0000001000047947 */ /* 0x000fea0003800000 */
.L_x_18029:
[----:B------:R-:W0:Y:S01]  /*4890*/  F2I.F64.TRUNC R5, R4 ;  /* 0x0000000400057311 */ /* 0x000e22000030d100 */
[----:B------:R-:W-:Y:S01]  /*48a0*/  IMAD.MOV.U32 R33, RZ, RZ, R35 ;  /* 0x000000ffff217224 */ /* 0x000fe200078e0023 */
[----:B0-----:R0:W-:Y:S01]  /*48b0*/  STG.E.U16 desc[UR36][R8.64], R5 ;  /* 0x0000000508007986 */ /* 0x0011e2000c101524 */
[----:B------:R-:W-:Y:S05]  /*48c0*/  BRA `(.L_x_18023) ;  /* 0x0000000c00f47947 */ /* 0x000fea0003800000 */
.L_x_18025:
        /* <DEDUP_REMOVED lines=14> */
.L_x_18032:
        /* <DEDUP_REMOVED lines=9> */
.L_x_18031:
        /* <DEDUP_REMOVED lines=17> */
.L_x_18034:
        /* <DEDUP_REMOVED lines=12> */
.L_x_18033:
[----:B------:R0:W-:Y:S01]  /*4c10*/  STG.E.64 desc[UR36][R8.64], R4 ;  /* 0x0000000408007986 */ /* 0x0001e2000c101b24 */
[----:B------:R-:W-:Y:S01]  /*4c20*/  IMAD.MOV.U32 R33, RZ, RZ, R35 ;  /* 0x000000ffff217224 */ /* 0x000fe200078e0023 */
[----:B------:R-:W-:Y:S06]  /*4c30*/  BRA `(.L_x_18023) ;  /* 0x0000000c00187947 */ /* 0x000fec0003800000 */
.L_x_18024:
        /* <DEDUP_REMOVED lines=14> */
.L_x_18037:
[----:B------:R0:W-:Y:S01]  /*4d20*/  STG.E.128 desc[UR36][R8.64], R4 ;  /* 0x0000000408007986 */ /* 0x0001e2000c101d24 */
[----:B------:R-:W-:Y:S01]  /*4d30*/  IMAD.MOV.U32 R33, RZ, RZ, R35 ;  /* 0x000000ffff217224 */ /* 0x000fe200078e0023 */
[----:B------:R-:W-:Y:S06]  /*4d40*/  BRA `(.L_x_18023) ;  /* 0x0000000800d47947 */ /* 0x000fec0003800000 */
.L_x_18036:
        /* <DEDUP_REMOVED lines=23> */
.L_x_18041:
[----:B------:R-:W-:Y:S05]  /*4ec0*/  BSYNC.RECONVERGENT B0 ;  /* 0x0000000000007941 */ /* 0x000fea0003800200 */
.L_x_18040:
[----:B------:R-:W-:Y:S01]  /*4ed0*/  LOP3.LUT R7, R0, 0x80, R7, 0xf8, !PT ;  /* 0x0000008000077812 */ /* 0x000fe200078ef807 */
[----:B------:R-:W-:-:S04]  /*4ee0*/  IMAD.MOV.U32 R33, RZ, RZ, R35 ;  /* 0x000000ffff217224 */ /* 0x000fc800078e0023 */
[----:B------:R0:W-:Y:S01]  /*4ef0*/  STG.E.U8 desc[UR36][R8.64], R7 ;  /* 0x0000000708007986 */ /* 0x0001e2000c101124 */
[----:B------:R-:W-:Y:S05]  /*4f00*/  BRA `(.L_x_18023) ;  /* 0x0000000800647947 */ /* 0x000fea0003800000 */
.L_x_18039:
        /* <DEDUP_REMOVED lines=19> */
.L_x_18043:
[----:B------:R-:W-:Y:S05]  /*5040*/  BSYNC.RECONVERGENT B0 ;  /* 0x0000000000007941 */ /* 0x000fea0003800200 */
.L_x_18042:
[----:B------:R-:W-:Y:S01]  /*5050*/  LOP3.LUT R7, R0, 0x80, R7, 0xf8, !PT ;  /* 0x0000008000077812 */ /* 0x000fe200078ef807 */
[----:B------:R-:W-:-:S04]  /*5060*/  IMAD.MOV.U32 R33, RZ, RZ, R35 ;  /* 0x000000ffff217224 */ /* 0x000fc800078e0023 */
[----:B------:R0:W-:Y:S01]  /*5070*/  STG.E.U8 desc[UR36][R8.64], R7 ;  /* 0x0000000708007986 */ /* 0x0001e2000c101124 */
[----:B------:R-:W-:Y:S05]  /*5080*/  BRA `(.L_x_18023) ;  /* 0x0000000800047947 */ /* 0x000fea0003800000 */
.L_x_18038:
        /* <DEDUP_REMOVED lines=9> */
.L_x_18035:
        /* <DEDUP_REMOVED lines=12> */
.L_x_18046:
        /* <DEDUP_REMOVED lines=17> */
.L_x_18049:
[----:B------:R-:W-:-:S04]  /*52f0*/  SHF.R.U32.HI R0, RZ, 0x14, R7 ;  /* 0x00000014ff007819 */ /* 0x000fc80000011607 */
[----:B------:R-:W-:-:S04]  /*5300*/  LOP3.LUT R0, R0, 0x1, RZ, 0xc0, !PT ;  /* 0x0000000100007812 */ /* 0x000fc800078ec0ff */
[----:B------:R-:W-:-:S04]  /*5310*/  IADD3 R0, PT, PT, R7, 0x487ffff, R0 ;  /* 0x0487ffff07007810 */ /* 0x000fc80007ffe000 */
[----:B------:R-:W-:-:S04]  /*5320*/  SHF.R.U32.HI R0, RZ, 0x14, R0 ;  /* 0x00000014ff007819 */ /* 0x000fc80000011600 */
[----:B------:R-:W-:-:S07]  /*5330*/  LOP3.LUT R3, R0, 0xff, RZ, 0xc0, !PT ;  /* 0x000000ff00037812 */ /* 0x000fce00078ec0ff */
.L_x_18050:
[----:B------:R-:W-:-:S04]  /*5340*/  SHF.R.U32.HI R0, RZ, 0x18, R7 ;  /* 0x00000018ff007819 */ /* 0x000fc80000011607 */
[----:B------:R-:W-:-:S07]  /*5350*/  LOP3.LUT R0, R3, 0x80, R0, 0xf8, !PT ;  /* 0x0000008003007812 */ /* 0x000fce00078ef800 */
.L_x_18048:
[----:B------:R-:W-:Y:S05]  /*5360*/  BSYNC.RECONVERGENT B0 ;  /* 0x0000000000007941 */ /* 0x000fea0003800200 */
.L_x_18047:
[----:B------:R2:W-:Y:S01]  /*5370*/  STG.E.U8 desc[UR36][R8.64], R0 ;  /* 0x0000000008007986 */ /* 0x0005e2000c101124 */
[----:B------:R-:W-:Y:S01]  /*5380*/  IMAD.MOV.U32 R33, RZ, RZ, R35 ;  /* 0x000000ffff217224 */ /* 0x000fe200078e0023 */
[----:B------:R-:W-:Y:S06]  /*5390*/  BRA `(.L_x_18023) ;  /* 0x0000000400407947 */ /* 0x000fec0003800000 */
.L_x_18045:
        /* <DEDUP_REMOVED lines=17> */
.L_x_18053:
[----:B------:R-:W-:-:S04]  /*54b0*/  SHF.R.U32.HI R0, RZ, 0x15, R7 ;  /* 0x00000015ff007819 */ /* 0x000fc80000011607 */
[----:B------:R-:W-:-:S04]  /*54c0*/  LOP3.LUT R0, R0, 0x1, RZ, 0xc0, !PT ;  /* 0x0000000100007812 */ /* 0x000fc800078ec0ff */
[----:B------:R-:W-:-:S04]  /*54d0*/  IADD3 R0, PT, PT, R7, 0x88fffff, R0 ;  /* 0x088fffff07007810 */ /* 0x000fc80007ffe000 */
[----:B------:R-:W-:-:S04]  /*54e0*/  SHF.R.U32.HI R0, RZ, 0x15, R0 ;  /* 0x00000015ff007819 */ /* 0x000fc80000011600 */
[----:B------:R-:W-:-:S07]  /*54f0*/  LOP3.LUT R3, R0, 0xff, RZ, 0xc0, !PT ;  /* 0x000000ff00037812 */ /* 0x000fce00078ec0ff */
.L_x_18054:
[----:B------:R-:W-:-:S04]  /*5500*/  SHF.R.U32.HI R0, RZ, 0x18, R7 ;  /* 0x00000018ff007819 */ /* 0x000fc80000011607 */
[----:B------:R-:W-:-:S07]  /*5510*/  LOP3.LUT R0, R3, 0x80, R0, 0xf8, !PT ;  /* 0x0000008003007812 */ /* 0x000fce00078ef800 */
.L_x_18052:
[----:B------:R-:W-:Y:S05]  /*5520*/  BSYNC.RECONVERGENT B0 ;  /* 0x0000000000007941 */ /* 0x000fea0003800200 */
.L_x_18051:
[----:B------:R3:W-:Y:S01]  /*5530*/  STG.E.U8 desc[UR36][R8.64], R0 ;  /* 0x0000000008007986 */ /* 0x0007e2000c101124 */
[----:B------:R-:W-:Y:S01]  /*5540*/  IMAD.MOV.U32 R33, RZ, RZ, R35 ;  /* 0x000000ffff217224 */ /* 0x000fe200078e0023 */
[----:B------:R-:W-:Y:S06]  /*5550*/  BRA `(.L_x_18023) ;  /* 0x0000000000d07947 */ /* 0x000fec0003800000 */
.L_x_18044:
[----:B------:R-:W-:-:S13]  /*5560*/  ISETP.NE.AND P0, PT, R0, 0x1c, PT ;  /* 0x0000001c0000780c */ /* 0x000fda0003f05270 */
[----:B------:R-:W-:Y:S05]  /*5570*/  @!P0 BRA `(.L_x_18055) ;  /* 0x0000000000bc8947 */ /* 0x000fea0003800000 */
[----:B------:R-:W-:-:S13]  /*5580*/  ISETP.NE.AND P0, PT, R0, 0x1d, PT ;  /* 0x0000001d0000780c */ /* 0x000fda0003f05270 */
[----:B------:R-:W-:Y:S05]  /*5590*/  @!P0 BRA `(.L_x_18056) ;  /* 0x0000000000a48947 */ /* 0x000fea0003800000 */
[----:B------:R-:W-:-:S13]  /*55a0*/  ISETP.NE.AND P0, PT, R0, 0x2c, PT ;  /* 0x0000002c0000780c */ /* 0x000fda0003f05270 */
[----:B------:R-:W-:Y:S05]  /*55b0*/  @!P0 BRA `(.L_x_18057) ;  /* 0x0000000000488947 */ /* 0x000fea0003800000 */
.L_x_18028:
        /* <DEDUP_REMOVED lines=16> */
.L_x_18058:
[----:B------:R-:W-:Y:S01]  /*56c0*/  IMAD.MOV.U32 R33, RZ, RZ, R35 ;  /* 0x000000ffff217224 */ /* 0x000fe200078e0023 */
[----:B------:R-:W-:Y:S06]  /*56d0*/  BRA `(.L_x_18023) ;  /* 0x0000000000707947 */ /* 0x000fec0003800000 */
.L_x_18057:
        /* <DEDUP_REMOVED lines=21> */
.L_x_18056:
[----:B------:R-:W0:Y:S01]  /*5830*/  F2I.U64.F64.TRUNC R4, R4 ;  /* 0x0000000400047311 */ /* 0x000e22000030d800 */
[----:B------:R-:W-:Y:S01]  /*5840*/  IMAD.MOV.U32 R33, RZ, RZ, R35 ;  /* 0x000000ffff217224 */ /* 0x000fe200078e0023 */
[----:B0-----:R0:W-:Y:S01]  /*5850*/  STG.E.64 desc[UR36][R8.64], R4 ;  /* 0x0000000408007986 */ /* 0x0011e2000c101b24 */
[----:B------:R-:W-:Y:S05]  /*5860*/  BRA `(.L_x_18023) ;  /* 0x00000000000c7947 */ /* 0x000fea0003800000 */
.L_x_18055:
[----:B------:R-:W0:Y:S01]  /*5870*/  F2I.U32.F64.TRUNC R5, R4 ;  /* 0x0000000400057311 */ /* 0x000e22000030d000 */
[----:B------:R-:W-:Y:S01]  /*5880*/  IMAD.MOV.U32 R33, RZ, RZ, R35 ;  /* 0x000000ffff217224 */ /* 0x000fe200078e0023 */
[----:B0-----:R4:W-:Y:S06]  /*5890*/  STG.E desc[UR36][R8.64], R5 ;  /* 0x0000000508007986 */ /* 0x0019ec000c101924 */
.L_x_18023:
[----:B------:R-:W-:Y:S05]  /*58a0*/  BSYNC.RECONVERGENT B6 ;  /* 0x0000000000067941 */ /* 0x000fea0003800200 */
.L_x_18022:
[----:B------:R-:W-:Y:S01]  /*58b0*/  ISETP.GE.AND P0, PT, R33, R32, PT ;  /* 0x000000202100720c */ /* 0x000fe20003f06270 */
[----:B------:R-:W-:-:S12]  /*58c0*/  BSSY.RECONVERGENT B6, `(.L_x_18059) ;  /* 0x0000230000067945 */ /* 0x000fd80003800200 */
[----:B------:R-:W-:Y:S05]  /*58d0*/  @P0 BRA `(.L_x_18060) ;  /* 0x0000002000b80947 */ /* 0x000fea0003800000 */
[----:B------:R-:W5:Y:S01]  /*58e0*/  LDCU UR4, c[0x0][0x3d0] ;  /* 0x00007a00ff0477ac */ /* 0x000f620008000800 */
[----:B01--4-:R-:W0:Y:S01]  /*58f0*/  LDC.64 R4, c[0x0][0x3b0] ;  /* 0x0000ec00ff047b82 */ /* 0x013e220000000a00 */
[----:B--23--:R-:W-:Y:S01]  /*5900*/  IMAD R0, R2, 0x200, R33 ;  /* 0x0000020002007824 */ /* 0x00cfe200078e0221 */
        /* <DEDUP_REMOVED lines=18> */
.L_x_18064:
[----:B------:R-:W0:Y:S02]  /*5a30*/  F2I.S64.F64.TRUNC R28, R28 ;  /* 0x0000001c001c7311 */ /* 0x000e24000030d900 */
[----:B0-----:R-:W-:-:S05]  /*5a40*/  IMAD.MOV.U32 R3, RZ, RZ, R28 ;  /* 0x000000ffff037224 */ /* 0x001fca00078e001c */
[----:B------:R0:W-:Y:S01]  /*5a50*/  STG.E.U8 desc[UR36][R4.64], R3 ;  /* 0x0000000304007986 */ /* 0x0001e2000c101124 */
[----:B------:R-:W-:Y:S05]  /*5a60*/  BRA `(.L_x_18066) ;  /* 0x0000000c00f07947 */ /* 0x000fea0003800000 */
.L_x_18063:
        /* <DEDUP_REMOVED lines=9> */
.L_x_18068:
[----:B------:R-:W0:Y:S02]  /*5b00*/  F2I.F64.TRUNC R29, R28 ;  /* 0x0000001c001d7311 */ /* 0x000e24000030d100 */
[----:B0-----:R0:W-:Y:S01]  /*5b10*/  STG.E desc[UR36][R4.64], R29 ;  /* 0x0000001d04007986 */ /* 0x0011e2000c101924 */
[----:B------:R-:W-:Y:S05]  /*5b20*/  BRA `(.L_x_18066) ;  /* 0x0000000c00c07947 */ /* 0x000fea0003800000 */
.L_x_18067:
[----:B------:R-:W0:Y:S02]  /*5b30*/  F2I.F64.TRUNC R29, R28 ;  /* 0x0000001c001d7311 */ /* 0x000e24000030d100 */
[----:B0-----:R0:W-:Y:S01]  /*5b40*/  STG.E.U16 desc[UR36][R4.64], R29 ;  /* 0x0000001d04007986 */ /* 0x0011e2000c101524 */
[----:B------:R-:W-:Y:S05]  /*5b50*/  BRA `(.L_x_18066) ;  /* 0x0000000c00b47947 */ /* 0x000fea0003800000 */
.L_x_18062:
        /* <DEDUP_REMOVED lines=13> */
.L_x_18070:
        /* <DEDUP_REMOVED lines=8> */
.L_x_18069:
        /* <DEDUP_REMOVED lines=16> */
.L_x_18072:
        /* <DEDUP_REMOVED lines=11> */
.L_x_18071:
[----:B------:R0:W-:Y:S01]  /*5e60*/  STG.E.64 desc[UR36][R4.64], R28 ;  /* 0x0000001c04007986 */ /* 0x0001e2000c101b24 */
[----:B------:R-:W-:Y:S05]  /*5e70*/  BRA `(.L_x_18066) ;  /* 0x0000000800ec7947 */ /* 0x000fea0003800000 */
.L_x_18061:
        /* <DEDUP_REMOVED lines=13> */
.L_x_18076:
        /* <DEDUP_REMOVED lines=22> */
.L_x_18079:
[----:B------:R-:W-:-:S04]  /*60b0*/  SHF.R.U32.HI R3, RZ, 0x18, R7 ;  /* 0x00000018ff037819 */ /* 0x000fc80000011607 */
[----:B------:R-:W-:-:S07]  /*60c0*/  LOP3.LUT R0, R0, 0x80, R3, 0xf8, !PT ;  /* 0x0000008000007812 */ /* 0x000fce00078ef803 */
.L_x_18078:
[----:B------:R-:W-:Y:S05]  /*60d0*/  BSYNC.RECONVERGENT B0 ;  /* 0x0000000000007941 */ /* 0x000fea0003800200 */
.L_x_18077:
[----:B------:R0:W-:Y:S01]  /*60e0*/  STG.E.U8 desc[UR36][R4.64], R0 ;  /* 0x0000000004007986 */ /* 0x0001e2000c101124 */
[----:B------:R-:W-:Y:S05]  /*60f0*/  BRA `(.L_x_18066) ;  /* 0x00000008004c7947 */ /* 0x000fea0003800000 */
.L_x_18075:
        /* <DEDUP_REMOVED lines=22> */
.L_x_18082:
[----:B------:R-:W-:-:S04]  /*6260*/  SHF.R.U32.HI R3, RZ, 0x18, R7 ;  /* 0x00000018ff037819 */ /* 0x000fc80000011607 */
[----:B------:R-:W-:-:S07]  /*6270*/  LOP3.LUT R0, R0, 0x80, R3, 0xf8, !PT ;  /* 0x0000008000007812 */ /* 0x000fce00078ef803 */
.L_x_18081:
[----:B------:R-:W-:Y:S05]  /*6280*/  BSYNC.RECONVERGENT B0 ;  /* 0x0000000000007941 */ /* 0x000fea0003800200 */
.L_x_18080:
[----:B------:R0:W-:Y:S01]  /*6290*/  STG.E.U8 desc[UR36][R4.64], R0 ;  /* 0x0000000004007986 */ /* 0x0001e2000c101124 */
[----:B------:R-:W-:Y:S05]  /*62a0*/  BRA `(.L_x_18066) ;  /* 0x0000000400e07947 */ /* 0x000fea0003800000 */
.L_x_18074:
        /* <DEDUP_REMOVED lines=26> */
.L_x_18084:
[----:B------:R-:W0:Y:S02]  /*6450*/  F2I.U64.F64.TRUNC R28, R28 ;  /* 0x0000001c001c7311 */ /* 0x000e24000030d800 */
[----:B0-----:R0:W-:Y:S01]  /*6460*/  STG.E.64 desc[UR36][R4.64], R28 ;  /* 0x0000001c04007986 */ /* 0x0011e2000c101b24 */
[----:B------:R-:W-:Y:S05]  /*6470*/  BRA `(.L_x_18066) ;  /* 0x00000004006c7947 */ /* 0x000fea0003800000 */
.L_x_18083:
[----:B------:R-:W0:Y:S02]  /*6480*/  F2I.U32.F64.TRUNC R29, R28 ;  /* 0x0000001c001d7311 */ /* 0x000e24000030d000 */
[----:B0-----:R0:W-:Y:S01]  /*6490*/  STG.E desc[UR36][R4.64], R29 ;  /* 0x0000001d04007986 */ /* 0x0011e2000c101924 */
[----:B------:R-:W-:Y:S05]  /*64a0*/  BRA `(.L_x_18066) ;  /* 0x0000000400607947 */ /* 0x000fea0003800000 */
.L_x_18073:
        /* <DEDUP_REMOVED lines=11> */
.L_x_18086:
[----:B------:R3:W-:Y:S01]  /*6560*/  STG.E.128 desc[UR36][R4.64], R28 ;  /* 0x0000001c04007986 */ /* 0x0007e2000c101d24 */
[----:B------:R-:W-:Y:S05]  /*6570*/  BRA `(.L_x_18066) ;  /* 0x00000004002c7947 */ /* 0x000fea0003800000 */
.L_x_18085:
[----:B------:R-:W-:-:S13]  /*6580*/  ISETP.NE.AND P0, PT, R0, 0xf, PT ;  /* 0x0000000f0000780c */ /* 0x000fda0003f05270 */
[----:B------:R-:W-:Y:S05]  /*6590*/  @!P0 BRA `(.L_x_18087) ;  /* 0x0000000400088947 */ /* 0x000fea0003800000 */
[----:B------:R-:W-:-:S13]  /*65a0*/  ISETP.NE.AND P0, PT, R0, 0x17, PT ;  /* 0x000000170000780c */ /* 0x000fda0003f05270 */
[----:B------:R-:W-:Y:S05]  /*65b0*/  @!P0 BRA `(.L_x_18088) ;  /* 0x0000000000a08947 */ /* 0x000fea0003800000 */
[----:B------:R-:W-:-:S13]  /*65c0*/  ISETP.NE.AND P0, PT, R0, 0x18, PT ;  /* 0x000000180000780c */ /* 0x000fda0003f05270 */
[----:B------:R-:W-:Y:S05]  /*65d0*/  @!P0 BRA `(.L_x_18089) ;  /* 0x0000000000448947 */ /* 0x000fea0003800000 */
.L_x_18065:
        /* <DEDUP_REMOVED lines=16> */
.L_x_18090:
[----:B------:R-:W-:Y:S05]  /*66e0*/  BRA `(.L_x_18066) ;  /* 0x0000000000d07947 */ /* 0x000fea0003800000 */
.L_x_18089:
        /* <DEDUP_REMOVED lines=17> */
.L_x_18092:
[----:B------:R-:W-:Y:S05]  /*6800*/  BSYNC.RECONVERGENT B0 ;  /* 0x0000000000007941 */ /* 0x000fea0003800200 */
.L_x_18091:
[----:B------:R-:W-:-:S05]  /*6810*/  LOP3.LUT R3, R0, 0x80, R3, 0xf8, !PT ;  /* 0x0000008000037812 */ /* 0x000fca00078ef803 */
[----:B------:R2:W-:Y:S01]  /*6820*/  STG.E.U8 desc[UR36][R4.64], R3 ;  /* 0x0000000304007986 */ /* 0x0005e2000c101124 */
[----:B------:R-:W-:Y:S05]  /*6830*/  BRA `(.L_x_18066) ;  /* 0x00000000007c7947 */ /* 0x000fea0003800000 */
.L_x_18088:
        /* <DEDUP_REMOVED lines=16> */
.L_x_18094:
[----:B------:R-:W-:Y:S01]  /*6940*/  IMAD.MOV.U32 R0, RZ, RZ, 0x7f ;  /* 0x0000007fff007424 */ /* 0x000fe200078e00ff */
[----:B------:R-:W-:-:S04]  /*6950*/  ISETP.GT.U32.AND P0, PT, R3, 0x7f800000, PT ;  /* 0x7f8000000300780c */ /* 0x000fc80003f04070 */
[----:B------:R-:W-:-:S09]  /*6960*/  SEL R0, R0, 0x7c, P0 ;  /* 0x0000007c00007807 */ /* 0x000fd20000000000 */
.L_x_18095:
[----:B------:R-:W-:Y:S05]  /*6970*/  BSYNC.RECONVERGENT B0 ;  /* 0x0000000000007941 */ /* 0x000fea0003800200 */
.L_x_18093:
[----:B------:R-:W-:-:S04]  /*6980*/  SHF.R.U32.HI R3, RZ, 0x18, R7 ;  /* 0x00000018ff037819 */ /* 0x000fc80000011607 */
[----:B------:R-:W-:-:S05]  /*6990*/  LOP3.LUT R3, R0, 0x80, R3, 0xf8, !PT ;  /* 0x0000008000037812 */ /* 0x000fca00078ef803 */
[----:B------:R1:W-:Y:S01]  /*69a0*/  STG.E.U8 desc[UR36][R4.64], R3 ;  /* 0x0000000304007986 */ /* 0x0003e2000c101124 */
[----:B------:R-:W-:Y:S05]  /*69b0*/  BRA `(.L_x_18066) ;  /* 0x00000000001c7947 */ /* 0x000fea0003800000 */
.L_x_18087:
[----:B------:R-:W-:Y:S01]  /*69c0*/  UMOV UR4, 0xf0000000 ;  /* 0xf000000000047882 */ /* 0x000fe20000000000 */
[----:B------:R-:W-:Y:S01]  /*69d0*/  UMOV UR5, 0x380fffff ;  /* 0x380fffff00057882 */ /* 0x000fe20000000000 */
[----:B------:R-:W0:Y:S01]  /*69e0*/  F2F.F32.F64 R0, R28 ;  /* 0x0000001c00007310 */ /* 0x000e220000301000 */
[----:B------:R-:W-:-:S14]  /*69f0*/  DSETP.GEU.AND P0, PT, |R28|, UR4, PT ;  /* 0x000000041c007e2a */ /* 0x000fdc000bf0e200 */
[----:B0-----:R-:W-:-:S05]  /*6a00*/  @!P0 FMUL R0, R0, 1.175494350822287508e-38 ;  /* 0x0080000000008820 */ /* 0x001fca0000400000 */
[----:B------:R-:W-:-:S05]  /*6a10*/  F2FP.BF16.F32.PACK_AB R0, RZ, R0 ;  /* 0x00000000ff00723e */ /* 0x000fca00000010ff */
[----:B------:R0:W-:Y:S02]  /*6a20*/  STG.E.U16 desc[UR36][R4.64], R0 ;  /* 0x0000000004007986 */ /* 0x0001e4000c101524 */
.L_x_18066:
        /* <DEDUP_REMOVED lines=24> */
.L_x_18099:
[----:B------:R-:W0:Y:S02]  /*6bb0*/  F2I.S64.F64.TRUNC R24, R24 ;  /* 0x0000001800187311 */ /* 0x000e24000030d900 */
[----:B0-----:R-:W-:-:S05]  /*6bc0*/  IMAD.MOV.U32 R3, RZ, RZ, R24 ;  /* 0x000000ffff037224 */ /* 0x001fca00078e0018 */
[----:B------:R3:W-:Y:S01]  /*6bd0*/  STG.E.U8 desc[UR36][R4.64], R3 ;  /* 0x0000000304007986 */ /* 0x0007e2000c101124 */
[----:B------:R-:W-:Y:S05]  /*6be0*/  BRA `(.L_x_18101) ;  /* 0x0000000c00f07947 */ /* 0x000fea0003800000 */
.L_x_18098:
        /* <DEDUP_REMOVED lines=9> */
.L_x_18103:
[----:B------:R-:W0:Y:S02]  /*6c80*/  F2I.F64.TRUNC R25, R24 ;  /* 0x0000001800197311 */ /* 0x000e24000030d100 */
[----:B0-----:R2:W-:Y:S01]  /*6c90*/  STG.E desc[UR36][R4.64], R25 ;  /* 0x0000001904007986 */ /* 0x0015e2000c101924 */
[----:B------:R-:W-:Y:S05]  /*6ca0*/  BRA `(.L_x_18101) ;  /* 0x0000000c00c07947 */ /* 0x000fea0003800000 */
.L_x_18102:
[----:B------:R-:W0:Y:S02]  /*6cb0*/  F2I.F64.TRUNC R25, R24 ;  /* 0x0000001800197311 */ /* 0x000e24000030d100 */
[----:B0-----:R0:W-:Y:S01]  /*6cc0*/  STG.E.U16 desc[UR36][R4.64], R25 ;  /* 0x0000001904007986 */ /* 0x0011e2000c101524 */
[----:B------:R-:W-:Y:S05]  /*6cd0*/  BRA `(.L_x_18101) ;  /* 0x0000000c00b47947 */ /* 0x000fea0003800000 */
.L_x_18097:
        /* <DEDUP_REMOVED lines=13> */
.L_x_18105:
        /* <DEDUP_REMOVED lines=8> */
.L_x_18104:
        /* <DEDUP_REMOVED lines=16> */
.L_x_18107:
        /* <DEDUP_REMOVED lines=11> */
.L_x_18106:
[----:B------:R0:W-:Y:S01]  /*6fe0*/  STG.E.64 desc[UR36][R4.64], R24 ;  /* 0x0000001804007986 */ /* 0x0001e2000c101b24 */
[----:B------:R-:W-:Y:S05]  /*6ff0*/  BRA `(.L_x_18101) ;  /* 0x0000000800ec7947 */ /* 0x000fea0003800000 */
.L_x_18096:
        /* <DEDUP_REMOVED lines=13> */
.L_x_18111:
        /* <DEDUP_REMOVED lines=22> */
.L_x_18114:
[----:B------:R-:W-:-:S04]  /*7230*/  SHF.R.U32.HI R3, RZ, 0x18, R7 ;  /* 0x00000018ff037819 */ /* 0x000fc80000011607 */
[----:B------:R-:W-:-:S07]  /*7240*/  LOP3.LUT R0, R0, 0x80, R3, 0xf8, !PT ;  /* 0x0000008000007812 */ /* 0x000fce00078ef803 */
.L_x_18113:
[----:B------:R-:W-:Y:S05]  /*7250*/  BSYNC.RECONVERGENT B0 ;  /* 0x0000000000007941 */ /* 0x000fea0003800200 */
.L_x_18112:
[----:B------:R0:W-:Y:S01]  /*7260*/  STG.E.U8 desc[UR36][R4.64], R0 ;  /* 0x0000000004007986 */ /* 0x0001e2000c101124 */
[----:B------:R-:W-:Y:S05]  /*7270*/  BRA `(.L_x_18101) ;  /* 0x00000008004c7947 */ /* 0x000fea0003800000 */
.L_x_18110:
        /* <DEDUP_REMOVED lines=22> */
.L_x_18117:
[----:B------:R-:W-:-:S04]  /*73e0*/  SHF.R.U32.HI R3, RZ, 0x18, R7 ;  /* 0x00000018ff037819 */ /* 0x000fc80000011607 */
[----:B------:R-:W-:-:S07]  /*73f0*/  LOP3.LUT R0, R0, 0x80, R3, 0xf8, !PT ;  /* 0x0000008000007812 */ /* 0x000fce00078ef803 */
.L_x_18116:
[----:B------:R-:W-:Y:S05]  /*7400*/  BSYNC.RECONVERGENT B0 ;  /* 0x0000000000007941 */ /* 0x000fea0003800200 */
.L_x_18115:
[----:B------:R0:W-:Y:S01]  /*7410*/  STG.E.U8 desc[UR36][R4.64], R0 ;  /* 0x0000000004007986 */ /* 0x0001e2000c101124 */
[----:B------:R-:W-:Y:S05]  /*7420*/  BRA `(.L_x_18101) ;  /* 0x0000000400e07947 */ /* 0x000fea0003800000 */
.L_x_18109:
        /* <DEDUP_REMOVED lines=26> */
.L_x_18119:
[----:B------:R-:W0:Y:S02]  /*75d0*/  F2I.U64.F64.TRUNC R24, R24 ;  /* 0x0000001800187311 */ /* 0x000e24000030d800 */
[----:B0-----:R0:W-:Y:S01]  /*75e0*/  STG.E.64 desc[UR36][R4.64], R24 ;  /* 0x0000001804007986 */ /* 0x0011e2000c101b24 */
[----:B------:R-:W-:Y:S05]  /*75f0*/  BRA `(.L_x_18101) ;  /* 0x00000004006c7947 */ /* 0x000fea0003800000 */
.L_x_18118:
[----:B------:R-:W0:Y:S02]  /*7600*/  F2I.U32.F64.TRUNC R25, R24 ;  /* 0x0000001800197311 */ /* 0x000e24000030d000 */
[----:B0-----:R0:W-:Y:S01]  /*7610*/  STG.E desc[UR36][R4.64], R25 ;  /* 0x0000001904007986 */ /* 0x0011e2000c101924 */
[----:B------:R-:W-:Y:S05]  /*7620*/  BRA `(.L_x_18101) ;  /* 0x0000000400607947 */ /* 0x000fea0003800000 */
.L_x_18108:
        /* <DEDUP_REMOVED lines=11> */
.L_x_18121:
[----:B------:R0:W-:Y:S01]  /*76e0*/  STG.E.128 desc[UR36][R4.64], R24 ;  /* 0x0000001804007986 */ /* 0x0001e2000c101d24 */
[----:B------:R-:W-:Y:S05]  /*76f0*/  BRA `(.L_x_18101) ;  /* 0x00000004002c7947 */ /* 0x000fea0003800000 */
.L_x_18120:
[----:B------:R-:W-:-:S13]  /*7700*/  ISETP.NE.AND P0, PT, R0, 0xf, PT ;  /* 0x0000000f0000780c */ /* 0x000fda0003f05270 */
[----:B------:R-:W-:Y:S05]  /*7710*/  @!P0 BRA `(.L_x_18122) ;  /* 0x0000000400088947 */ /* 0x000fea0003800000 */
[----:B------:R-:W-:-:S13]  /*7720*/  ISETP.NE.AND P0, PT, R0, 0x17, PT ;  /* 0x000000170000780c */ /* 0x000fda0003f05270 */
[----:B------:R-:W-:Y:S05]  /*7730*/  @!P0 BRA `(.L_x_18123) ;  /* 0x0000000000a08947 */ /* 0x000fea0003800000 */
[----:B------:R-:W-:-:S13]  /*7740*/  ISETP.NE.AND P0, PT, R0, 0x18, PT ;  /* 0x000000180000780c */ /* 0x000fda0003f05270 */
[----:B------:R-:W-:Y:S05]  /*7750*/  @!P0 BRA `(.L_x_18124) ;  /* 0x0000000000448947 */ /* 0x000fea0003800000 */
.L_x_18100:
        /* <DEDUP_REMOVED lines=16> */
.L_x_18125:
[----:B------:R-:W-:Y:S05]  /*7860*/  BRA `(.L_x_18101) ;  /* 0x0000000000d07947 */ /* 0x000fea0003800000 */
.L_x_18124:
        /* <DEDUP_REMOVED lines=17> */
.L_x_18127:
[----:B------:R-:W-:Y:S05]  /*7980*/  BSYNC.RECONVERGENT B0 ;  /* 0x0000000000007941 */ /* 0x000fea0003800200 */
.L_x_18126:
[----:B------:R-:W-:-:S05]  /*7990*/  LOP3.LUT R3, R0, 0x80, R3, 0xf8, !PT ;  /* 0x0000008000037812 */ /* 0x000fca00078ef803 */
[----:B------:R0:W-:Y:S01]  /*79a0*/  STG.E.U8 desc[UR36][R4.64], R3 ;  /* 0x0000000304007986 */ /* 0x0001e2000c101124 */
[----:B------:R-:W-:Y:S05]  /*79b0*/  BRA `(.L_x_18101) ;  /* 0x00000000007c7947 */ /* 0x000fea0003800000 */
.L_x_18123:
        /* <DEDUP_REMOVED lines=16> */
.L_x_18129:
[----:B------:R-:W-:Y:S01]  /*7ac0*/  IMAD.MOV.U32 R0, RZ, RZ, 0x7f ;  /* 0x0000007fff007424 */ /* 0x000fe200078e00ff */
[----:B------:R-:W-:-:S04]  /*7ad0*/  ISETP.GT.U32.AND P0, PT, R3, 0x7f800000, PT ;  /* 0x7f8000000300780c */ /* 0x000fc80003f04070 */
[----:B------:R-:W-:-:S09]  /*7ae0*/  SEL R0, R0, 0x7c, P0 ;  /* 0x0000007c00007807 */ /* 0x000fd20000000000 */
.L_x_18130:
[----:B------:R-:W-:Y:S05]  /*7af0*/  BSYNC.RECONVERGENT B0 ;  /* 0x0000000000007941 */ /* 0x000fea0003800200 */
.L_x_18128:
[----:B------:R-:W-:-:S04]  /*7b00*/  SHF.R.U32.HI R3, RZ, 0x18, R7 ;  /* 0x00000018ff037819 */ /* 0x000fc80000011607 */
[----:B------:R-:W-:-:S05]  /*7b10*/  LOP3.LUT R3, R0, 0x80, R3, 0xf8, !PT ;  /* 0x0000008000037812 */ /* 0x000fca00078ef803 */
[----:B------:R0:W-:Y:S01]  /*7b20*/  STG.E.U8 desc[UR36][R4.64], R3 ;  /* 0x0000000304007986 */ /* 0x0001e2000c101124 */
[----:B------:R-:W-:Y:S05]  /*7b30*/  BRA `(.L_x_18101) ;  /* 0x00000000001c7947 */ /* 0x000fea0003800000 */
.L_x_18122:
[----:B------:R-:W-:Y:S01]  /*7b40*/  UMOV UR4, 0xf0000000 ;  /* 0xf000000000047882 */ /* 0x000fe20000000000 */
[----:B------:R-:W-:Y:S01]  /*7b50*/  UMOV UR5, 0x380fffff ;  /* 0x380fffff00057882 */ /* 0x000fe20000000000 */
[----:B------:R-:W0:Y:S01]  /*7b60*/  F2F.F32.F64 R0, R24 ;  /* 0x0000001800007310 */ /* 0x000e220000301000 */
[----:B------:R-:W-:-:S14]  /*7b70*/  DSETP.GEU.AND P0, PT, |R24|, UR4, PT ;  /* 0x0000000418007e2a */ /* 0x000fdc000bf0e200 */
[----:B0-----:R-:W-:-:S05]  /*7b80*/  @!P0 FMUL R0, R0, 1.175494350822287508e-38 ;  /* 0x0080000000008820 */ /* 0x001fca0000400000 */
[----:B------:R-:W-:-:S05]  /*7b90*/  F2FP.BF16.F32.PACK_AB R0, RZ, R0 ;  /* 0x00000000ff00723e */ /* 0x000fca00000010ff */
[----:B------:R0:W-:Y:S02]  /*7ba0*/  STG.E.U16 desc[UR36][R4.64], R0 ;  /* 0x0000000004007986 */ /* 0x0001e4000c101524 */
.L_x_18101:
[----:B------:R-:W-:-:S07]  /*7bb0*/  VIADD R33, R33, 0x80 ;  /* 0x0000008021217836 */ /* 0x000fce0000000000 */
.L_x_18060:
[----:B------:R-:W-:Y:S05]  /*7bc0*/  BSYNC.RECONVERGENT B6 ;  /* 0x0000000000067941 */ /* 0x000fea0003800200 */
.L_x_18059:
        /* <DEDUP_REMOVED lines=22> */
.L_x_18134:
[----:B------:R-:W0:Y:S02]  /*7d30*/  F2I.S64.F64.TRUNC R16, R16 ;  /* 0x0000001000107311 */ /* 0x000e24000030d900 */
[----:B0-----:R-:W-:-:S05]  /*7d40*/  IMAD.MOV.U32 R5, RZ, RZ, R16 ;  /* 0x000000ffff057224 */ /* 0x001fca00078e0010 */
[----:B------:R-:W-:Y:S01]  /*7d50*/  STG.E.U8 desc[UR36][R2.64], R5 ;  /* 0x0000000502007986 */ /* 0x000fe2000c101124 */
[----:B------:R-:W-:Y:S05]  /*7d60*/  EXIT ;  /* 0x000000000000794d */ /* 0x000fea0003800000 */
.L_x_18133:
        /* <DEDUP_REMOVED lines=9> */
.L_x_18137:
[----:B------:R-:W0:Y:S02]  /*7e00*/  F2I.F64.TRUNC R17, R16 ;  /* 0x0000001000117311 */ /* 0x000e24000030d100 */
[----:B0-----:R-:W-:Y:S01]  /*7e10*/  STG.E desc[UR36][R2.64], R17 ;  /* 0x0000001102007986 */ /* 0x001fe2000c101924 */
[----:B------:R-:W-:Y:S05]  /*7e20*/  EXIT ;  /* 0x000000000000794d */ /* 0x000fea0003800000 */
.L_x_18136:
[----:B------:R-:W0:Y:S02]  /*7e30*/  F2I.F64.TRUNC R17, R16 ;  /* 0x0000001000117311 */ /* 0x000e24000030d100 */
[----:B0-----:R-:W-:Y:S01]  /*7e40*/  STG.E.U16 desc[UR36][R2.64], R17 ;  /* 0x0000001102007986 */ /* 0x001fe2000c101524 */
[----:B------:R-:W-:Y:S05]  /*7e50*/  EXIT ;  /* 0x000000000000794d */ /* 0x000fea0003800000 */
.L_x_18132:
        /* <DEDUP_REMOVED lines=13> */
.L_x_18139:
        /* <DEDUP_REMOVED lines=8> */
.L_x_18138:
        /* <DEDUP_REMOVED lines=16> */
.L_x_18141:
        /* <DEDUP_REMOVED lines=11> */
.L_x_18140:
[----:B------:R-:W-:Y:S01]  /*8160*/  STG.E.64 desc[UR36][R2.64], R16 ;  /* 0x0000001002007986 */ /* 0x000fe2000c101b24 */
[----:B------:R-:W-:Y:S05]  /*8170*/  EXIT ;  /* 0x000000000000794d */ /* 0x000fea0003800000 */
.L_x_18131:
        /* <DEDUP_REMOVED lines=13> */
.L_x_18145:
        /* <DEDUP_REMOVED lines=22> */
.L_x_18148:
[----:B------:R-:W-:-:S04]  /*83b0*/  SHF.R.U32.HI R5, RZ, 0x18, R5 ;  /* 0x00000018ff057819 */ /* 0x000fc80000011605 */
[----:B------:R-:W-:-:S07]  /*83c0*/  LOP3.LUT R0, R0, 0x80, R5, 0xf8, !PT ;  /* 0x0000008000007812 */ /* 0x000fce00078ef805 */
.L_x_18147:
[----:B------:R-:W-:Y:S05]  /*83d0*/  BSYNC.RECONVERGENT B0 ;  /* 0x0000000000007941 */ /* 0x000fea0003800200 */
.L_x_18146:
[----:B------:R-:W-:Y:S01]  /*83e0*/  STG.E.U8 desc[UR36][R2.64], R0 ;  /* 0x0000000002007986 */ /* 0x000fe2000c101124 */
[----:B------:R-:W-:Y:S05]  /*83f0*/  EXIT ;  /* 0x000000000000794d */ /* 0x000fea0003800000 */
.L_x_18144:
        /* <DEDUP_REMOVED lines=22> */
.L_x_18151:
[----:B------:R-:W-:-:S04]  /*8560*/  SHF.R.U32.HI R5, RZ, 0x18, R5 ;  /* 0x00000018ff057819 */ /* 0x000fc80000011605 */
[----:B------:R-:W-:-:S07]  /*8570*/  LOP3.LUT R0, R0, 0x80, R5, 0xf8, !PT ;  /* 0x0000008000007812 */ /* 0x000fce00078ef805 */
.L_x_18150:
[----:B------:R-:W-:Y:S05]  /*8580*/  BSYNC.RECONVERGENT B0 ;  /* 0x0000000000007941 */ /* 0x000fea0003800200 */
.L_x_18149:
[----:B------:R-:W-:Y:S01]  /*8590*/  STG.E.U8 desc[UR36][R2.64], R0 ;  /* 0x0000000002007986 */ /* 0x000fe2000c101124 */
[----:B------:R-:W-:Y:S05]  /*85a0*/  EXIT ;  /* 0x000000000000794d */ /* 0x000fea0003800000 */
.L_x_18143:
        /* <DEDUP_REMOVED lines=26> */
.L_x_18153:
[----:B------:R-:W0:Y:S02]  /*8750*/  F2I.U64.F64.TRUNC R16, R16 ;  /* 0x0000001000107311 */ /* 0x000e24000030d800 */
[----:B0-----:R-:W-:Y:S01]  /*8760*/  STG.E.64 desc[UR36][R2.64], R16 ;  /* 0x0000001002007986 */ /* 0x001fe2000c101b24 */
[----:B------:R-:W-:Y:S05]  /*8770*/  EXIT ;  /* 0x000000000000794d */ /* 0x000fea0003800000 */
.L_x_18152:
[----:B------:R-:W0:Y:S02]  /*8780*/  F2I.U32.F64.TRUNC R17, R16 ;  /* 0x0000001000117311 */ /* 0x000e24000030d000 */
[----:B0-----:R-:W-:Y:S01]  /*8790*/  STG.E desc[UR36][R2.64], R17 ;  /* 0x0000001102007986 */ /* 0x001fe2000c101924 */
[----:B------:R-:W-:Y:S05]  /*87a0*/  EXIT ;  /* 0x000000000000794d */ /* 0x000fea0003800000 */
.L_x_18142:
        /* <DEDUP_REMOVED lines=11> */
.L_x_18155:
[----:B------:R-:W-:Y:S01]  /*8860*/  STG.E.128 desc[UR36][R2.64], R16 ;  /* 0x0000001002007986 */ /* 0x000fe2000c101d24 */
[----:B------:R-:W-:Y:S05]  /*8870*/  EXIT ;  /* 0x000000000000794d */ /* 0x000fea0003800000 */
.L_x_18154:
[----:B------:R-:W-:-:S13]  /*8880*/  ISETP.NE.AND P0, PT, R0, 0xf, PT ;  /* 0x0000000f0000780c */ /* 0x000fda0003f05270 */
[----:B------:R-:W-:Y:S05]  /*8890*/  @!P0 BRA `(.L_x_18156) ;  /* 0x0000000400088947 */ /* 0x000fea0003800000 */
[----:B------:R-:W-:-:S13]  /*88a0*/  ISETP.NE.AND P0, PT, R0, 0x17, PT ;  /* 0x000000170000780c */ /* 0x000fda0003f05270 */
[----:B------:R-:W-:Y:S05]  /*88b0*/  @!P0 BRA `(.L_x_18157) ;  /* 0x0000000000a08947 */ /* 0x000fea0003800000 */
[----:B------:R-:W-:-:S13]  /*88c0*/  ISETP.NE.AND P0, PT, R0, 0x18, PT ;  /* 0x000000180000780c */ /* 0x000fda0003f05270 */
[----:B------:R-:W-:Y:S05]  /*88d0*/  @!P0 BRA `(.L_x_18158) ;  /* 0x0000000000448947 */ /* 0x000fea0003800000 */
.L_x_18135:
        /* <DEDUP_REMOVED lines=16> */
.L_x_18159:
[----:B------:R-:W-:Y:S05]  /*89e0*/  EXIT ;  /* 0x000000000000794d */ /* 0x000fea0003800000 */
.L_x_18158:
        /* <DEDUP_REMOVED lines=17> */
.L_x_18161:
[----:B------:R-:W-:Y:S05]  /*8b00*/  BSYNC.RECONVERGENT B0 ;  /* 0x0000000000007941 */ /* 0x000fea0003800200 */
.L_x_18160:
[----:B------:R-:W-:-:S05]  /*8b10*/  LOP3.LUT R5, R0, 0x80, R5, 0xf8, !PT ;  /* 0x0000008000057812 */ /* 0x000fca00078ef805 */
[----:B------:R-:W-:Y:S01]  /*8b20*/  STG.E.U8 desc[UR36][R2.64], R5 ;  /* 0x0000000502007986 */ /* 0x000fe2000c101124 */
[----:B------:R-:W-:Y:S05]  /*8b30*/  EXIT ;  /* 0x000000000000794d */ /* 0x000fea0003800000 */
.L_x_18157:
        /* <DEDUP_REMOVED lines=16> */
.L_x_18163:
[----:B------:R-:W-:Y:S01]  /*8c40*/  IMAD.MOV.U32 R0, RZ, RZ, 0x7f ;  /* 0x0000007fff007424 */ /* 0x000fe200078e00ff */
[----:B------:R-:W-:-:S04]  /*8c50*/  ISETP.GT.U32.AND P0, PT, R4, 0x7f800000, PT ;  /* 0x7f8000000400780c */ /* 0x000fc80003f04070 */
[----:B------:R-:W-:-:S09]  /*8c60*/  SEL R0, R0, 0x7c, P0 ;  /* 0x0000007c00007807 */ /* 0x000fd20000000000 */
.L_x_18164:
[----:B------:R-:W-:Y:S05]  /*8c70*/  BSYNC.RECONVERGENT B0 ;  /* 0x0000000000007941 */ /* 0x000fea0003800200 */
.L_x_18162:
[----:B------:R-:W-:-:S04]  /*8c80*/  SHF.R.U32.HI R5, RZ, 0x18, R5 ;  /* 0x00000018ff057819 */ /* 0x000fc80000011605 */
[----:B------:R-:W-:-:S05]  /*8c90*/  LOP3.LUT R5, R0, 0x80, R5, 0xf8, !PT ;  /* 0x0000008000057812 */ /* 0x000fca00078ef805 */
[----:B------:R-:W-:Y:S01]  /*8ca0*/  STG.E.U8 desc[UR36][R2.64], R5 ;  /* 0x0000000502007986 */ /* 0x000fe2000c101124 */
[----:B------:R-:W-:Y:S05]  /*8cb0*/  EXIT ;  /* 0x000000000000794d */ /* 0x000fea0003800000 */
.L_x_18156:
        /* <DEDUP_REMOVED lines=8> */
.L_x_18165:
        /* <DEDUP_REMOVED lines=12> */
.L_x_19557:


//--------------------- .text._ZN2at6native18elementwise_kernelILi128ELi2EZNS0_22gpu_kernel_impl_nocastINS0_13BUnaryFunctorIN3c107complexIdEES6_S6_NS0_15binary_internal10MulFunctorIS6_EEEEEEvRNS_18TensorIteratorBaseERKT_EUliE_EEviT1_ --------------------------
	.section	.text._ZN2at6native18elementwise_kernelILi128ELi2EZNS0_22gpu_kernel_impl_nocastINS0_13BUnaryFunctorIN3c107complexIdEES6_S6_NS0_15binary_internal10MulFunctorIS6_EEEEEEvRNS_18TensorIteratorBaseERKT_EUliE_EEviT1_,"ax",@progbits
	.align	128
        .global         _ZN2at6native18elementwise_kernelILi128ELi2EZNS0_22gpu_kernel_impl_nocastINS0_13BUnaryFunctorIN3c107complexIdEES6_S6_NS0_15binary_internal10MulFunctorIS6_EEEEEEvRNS_18TensorIteratorBaseERKT_EUliE_EEviT1_
        .type           _ZN2at6native18elementwise_kernelILi128ELi2EZNS0_22gpu_kernel_impl_nocastINS0_13BUnaryFunctorIN3c107complexIdEES6_S6_NS0_15binary_internal10MulFunctorIS6_EEEEEEvRNS_18TensorIteratorBaseERKT_EUliE_EEviT1_,@function
        .size           _ZN2at6native18elementwise_kernelILi128ELi2EZNS0_22gpu_kernel_impl_nocastINS0_13BUnaryFunctorIN3c107complexIdEES6_S6_NS0_15binary_internal10MulFunctorIS6_EEEEEEvRNS_18TensorIteratorBaseERKT_EUliE_EEviT1_,(.L_x_19558 - _ZN2at6native18elementwise_kernelILi128ELi2EZNS0_22gpu_kernel_impl_nocastINS0_13BUnaryFunctorIN3c107complexIdEES6_S6_NS0_15binary_internal10MulFunctorIS6_EEEEEEvRNS_18TensorIteratorBaseERKT_EUliE_EEviT1_)
        .other          _ZN2at6native18elementwise_kernelILi128ELi2EZNS0_22gpu_kernel_impl_nocastINS0_13BUnaryFunctorIN3c107complexIdEES6_S6_NS0_15binary_internal10MulFunctorIS6_EEEEEEvRNS_18TensorIteratorBaseERKT_EUliE_EEviT1_,@"STO_CUDA_ENTRY STV_DEFAULT"
_ZN2at6native18elementwise_kernelILi128ELi2EZNS0_22gpu_kernel_impl_nocastINS0_13BUnaryFunctorIN3c107complexIdEES6_S6_NS0_15binary_internal10MulFunctorIS6_EEEEEEvRNS_18TensorIteratorBaseERKT_EUliE_EEviT1_:
.text._ZN2at6native18elementwise_kernelILi128ELi2EZNS0_22gpu_kernel_impl_nocastINS0_13BUnaryFunctorIN3c107complexIdEES6_S6_NS0_15binary_internal10MulFunctorIS6_EEEEEEvRNS_18TensorIteratorBaseERKT_EUliE_EEviT1_:
        /* <DEDUP_REMOVED lines=14> */
[----:B------:R-:W1:Y:S01]  /*00e0*/  LDCU.128 UR8, c[0x0][0x5b0] ;  /* 0x0000b600ff0877ac */ /* 0x000e620008000c00 */
[----:B0-----:R-:W1:Y:S06]  /*00f0*/  LDG.E.128 R4, desc[UR6][R4.64] ;  /* 0x0000000604047981 */ /* 0x001e6c000c1e1d00 */
[----:B------:R-:W0:Y:S01]  /*0100*/  LDC.64 R12, c[0x0][0x588] ;  /* 0x00016200ff0c7b82 */ /* 0x000e220000000a00 */
[----:B------:R-:W-:Y:S01]  /*0110*/  IADD3 R3, PT, PT, R3, 0x80, RZ ;  /* 0x0000008003037810 */ /* 0x000fe20007ffe0ff */
[----:B-1----:R-:W-:-:S02]  /*0120*/  DMUL R8, R6, UR10 ;  /* 0x0000000a06087c28 */ /* 0x002fc40008000000 */
[----:B------:R-:W-:-:S06]  /*0130*/  DMUL R10, R4, UR10 ;  /* 0x0000000a040a7c28 */ /* 0x000fcc0008000000 */
[----:B------:R-:W-:Y:S02]  /*0140*/  DFMA R8, R4, UR8, -R8 ;  /* 0x0000000804087c2b */ /* 0x000fe40008000808 */
[----:B------:R-:W-:-:S07]  /*0150*/  DFMA R10, R6, UR8, R10 ;  /* 0x00000008060a7c2b */ /* 0x000fce000800000a */
[----:B0-----:R0:W-:Y:S04]  /*0160*/  STG.E.128 desc[UR6][R12.64], R8 ;  /* 0x000000080c007986 */ /* 0x0011e8000c101d06 */
.L_x_18168:
[----:B------:R-:W-:Y:S05]  /*0170*/  BSYNC.RECONVERGENT B0 ;  /* 0x0000000000007941 */ /* 0x000fea0003800200 */
.L_x_18167:
[----:B------:R-:W-:-:S13]  /*0180*/  ISETP.GE.AND P0, PT, R3, UR4, PT ;  /* 0x0000000403007c0c */ /* 0x000fda000bf06270 */
[----:B------:R-:W-:Y:S05]  /*0190*/  @P0 EXIT ;  /* 0x000000000000094d */ /* 0x000fea0003800000 */
[----:B0-----:R-:W0:Y:S01]  /*01a0*/  LDC.64 R10, c[0x0][0x590] ;  /* 0x00016400ff0a7b82 */ /* 0x001e220000000a00 */
[----:B------:R-:W1:Y:S01]  /*01b0*/  LDCU.128 UR8, c[0x0][0x5b0] ;  /* 0x0000b600ff0877ac */ /* 0x000e620008000c00 */
[----:B0-----:R-:W1:Y:S06]  /*01c0*/  LDG.E.128 R4, desc[UR6][R10.64] ;  /* 0x000000060a047981 */ /* 0x001e6c000c1e1d00 */
[----:B------:R-:W0:Y:S01]  /*01d0*/  LDC.64 R12, c[0x0][0x588] ;  /* 0x00016200ff0c7b82 */ /* 0x000e220000000a00 */
[----:B-1----:R-:W-:Y:S02]  /*01e0*/  DMUL R2, R6, UR10 ;  /* 0x0000000a06027c28 */ /* 0x002fe40008000000 */
[----:B------:R-:W-:-:S06]  /*01f0*/  DMUL R8, R4, UR10 ;  /* 0x0000000a04087c28 */ /* 0x000fcc0008000000 */
[----:B------:R-:W-:Y:S02]  /*0200*/  DFMA R4, R4, UR8, -R2 ;  /* 0x0000000804047c2b */ /* 0x000fe40008000802 */
[----:B------:R-:W-:-:S07]  /*0210*/  DFMA R6, R6, UR8, R8 ;  /* 0x0000000806067c2b */ /* 0x000fce0008000008 */
[----:B0-----:R-:W-:Y:S01]  /*0220*/  STG.E.128 desc[UR6][R12.64], R4 ;  /* 0x000000040c007986 */ /* 0x001fe2000c101d06 */
[----:B------:R-:W-:Y:S05]  /*0230*/  EXIT ;  /* 0x000000000000794d */ /* 0x000fea0003800000 */
.L_x_18166:
        /* <DEDUP_REMOVED lines=8> */
[----:B------:R-:W-:Y:S02]  /*02c0*/  MOV R4, RZ ;  /* 0x000000ff00047202 */ /* 0x000fe40000000f00 */
        /* <DEDUP_REMOVED lines=296> */
.L_x_18171:
[----:B------:R-:W0:Y:S01]  /*1550*/  LDCU.64 UR8, c[0x0][0x590] ;  /* 0x0000b200ff0877ac */ /* 0x000e220008000a00 */
[----:B------:R-:W1:Y:S01]  /*1560*/  LDCU.128 UR12, c[0x0][0x5b0] ;  /* 0x0000b600ff0c77ac */ /* 0x000e620008000c00 */
[----:B0-----:R-:W-:-:S04]  /*1570*/  IADD3 R14, P0, PT, R4, UR8, RZ ;  /* 0x00000008040e7c10 */ /* 0x001fc8000ff1e0ff */
[----:B------:R-:W-:Y:S01]  /*1580*/  IADD3.X R15, PT, PT, RZ, UR9, RZ, P0, !PT ;  /* 0x00000009ff0f7c10 */ /* 0x000fe200087fe4ff */
[----:B------:R-:W0:Y:S04]  /*1590*/  LDCU.64 UR8, c[0x0][0x588] ;  /* 0x0000b100ff0877ac */ /* 0x000e280008000a00 */
[----:B------:R-:W1:Y:S01]  /*15a0*/  LDG.E.128 R4, desc[UR6][R14.64] ;  /* 0x000000060e047981 */ /* 0x000e62000c1e1d00 */
[----:B------:R-:W-:Y:S02]  /*15b0*/  IADD3 R3, PT, PT, R3, 0x80, RZ ;  /* 0x0000008003037810 */ /* 0x000fe40007ffe0ff */
[----:B0-----:R-:W-:-:S05]  /*15c0*/  IADD3 R8, P0, PT, R9, UR8, RZ ;  /* 0x0000000809087c10 */ /* 0x001fca000ff1e0ff */
[----:B------:R-:W-:Y:S01]  /*15d0*/  IMAD.X R9, RZ, RZ, UR9, P0 ;  /* 0x00000009ff097e24 */ /* 0x000fe200080e06ff */
[----:B-1----:R-:W-:Y:S02]  /*15e0*/  DMUL R10, R6, UR14 ;  /* 0x0000000e060a7c28 */ /* 0x002fe40008000000 */
[----:B------:R-:W-:-:S06]  /*15f0*/  DMUL R12, R4, UR14 ;  /* 0x0000000e040c7c28 */ /* 0x000fcc0008000000 */
[----:B------:R-:W-:Y:S02]  /*1600*/  DFMA R4, R4, UR12, -R10 ;  /* 0x0000000c04047c2b */ /* 0x000fe4000800080a */
[----:B------:R-:W-:-:S07]  /*1610*/  DFMA R6, R6, UR12, R12 ;  /* 0x0000000c06067c2b */ /* 0x000fce000800000c */
[----:B------:R0:W-:Y:S04]  /*1620*/  STG.E.128 desc[UR6][R8.64], R4 ;  /* 0x0000000408007986 */ /* 0x0001e8000c101d06 */
.L_x_18170:
[----:B------:R-:W-:Y:S05]  /*1630*/  BSYNC.RECONVERGENT B0 ;  /* 0x0000000000007941 */ /* 0x000fea0003800200 */
.L_x_18169:
        /* <DEDUP_REMOVED lines=300> */
.L_x_18172:
[----:B------:R-:W0:Y:S01]  /*2900*/  LDCU.64 UR4, c[0x0][0x590] ;  /* 0x0000b200ff0477ac */ /* 0x000e220008000a00 */
[----:B------:R-:W1:Y:S01]  /*2910*/  LDCU.128 UR8, c[0x0][0x5b0] ;  /* 0x0000b600ff0877ac */ /* 0x000e620008000c00 */
[----:B0-----:R-:W-:-:S04]  /*2920*/  IADD3 R12, P0, PT, R2, UR4, RZ ;  /* 0x00000004020c7c10 */ /* 0x001fc8000ff1e0ff */
[----:B------:R-:W-:Y:S01]  /*2930*/  IADD3.X R13, PT, PT, RZ, UR5, RZ, P0, !PT ;  /* 0x00000005ff0d7c10 */ /* 0x000fe200087fe4ff */
[----:B------:R-:W0:Y:S04]  /*2940*/  LDCU.64 UR4, c[0x0][0x588] ;  /* 0x0000b100ff0477ac */ /* 0x000e280008000a00 */
[----:B------:R-:W1:Y:S01]  /*2950*/  LDG.E.128 R4, desc[UR6][R12.64] ;  /* 0x000000060c047981 */ /* 0x000e62000c1e1d00 */
[----:B0-----:R-:W-:-:S04]  /*2960*/  IADD3 R2, P0, PT, R3, UR4, RZ ;  /* 0x0000000403027c10 */ /* 0x001fc8000ff1e0ff */
[----:B------:R-:W-:Y:S01]  /*2970*/  IADD3.X R3, PT, PT, RZ, UR5, RZ, P0, !PT ;  /* 0x00000005ff037c10 */ /* 0x000fe200087fe4ff */
[----:B-1----:R-:W-:Y:S02]  /*2980*/  DMUL R8, R6, UR10 ;  /* 0x0000000a06087c28 */ /* 0x002fe40008000000 */
[----:B------:R-:W-:-:S06]  /*2990*/  DMUL R10, R4, UR10 ;  /* 0x0000000a040a7c28 */ /* 0x000fcc0008000000 */
[----:B------:R-:W-:Y:S02]  /*29a0*/  DFMA R4, R4, UR8, -R8 ;  /* 0x0000000804047c2b */ /* 0x000fe40008000808 */
[----:B------:R-:W-:-:S07]  /*29b0*/  DFMA R6, R6, UR8, R10 ;  /* 0x0000000806067c2b */ /* 0x000fce000800000a */
[----:B------:R-:W-:Y:S01]  /*29c0*/  STG.E.128 desc[UR6][R2.64], R4 ;  /* 0x0000000402007986 */ /* 0x000fe2000c101d06 */
[----:B------:R-:W-:Y:S05]  /*29d0*/  EXIT ;  /* 0x000000000000794d */ /* 0x000fea0003800000 */
.L_x_18173:
        /* <DEDUP_REMOVED lines=10> */
.L_x_19558:


//--------------------- .text._ZN2at6native27unrolled_elementwise_kernelINS0_13BUnaryFunctorIN3c107complexIdEES5_S5_NS0_15binary_internal10MulFunctorIS5_EEEESt5arrayIPcLm2EELi4E23TrivialOffsetCalculatorILi1EjESE_NS0_6memory15LoadWithoutCastENSF_16StoreWithoutCastEEEviT_T0_T2_T3_T4_T5_ --------------------------
	.section	.text._ZN2at6native27unrolled_elementwise_kernelINS0_13BUnaryFunctorIN3c107complexIdEES5_S5_NS0_15binary_internal10MulFunctorIS5_EEEESt5arrayIPcLm2EELi4E23TrivialOffsetCalculatorILi1EjESE_NS0_6memory15LoadWithoutCastENSF_16StoreWithoutCastEEEviT_T0_T2_T3_T4_T5_,"ax",@progbits
	.align	128
        .global         _ZN2at6native27unrolled_elementwise_kernelINS0_13BUnaryFunctorIN3c107complexIdEES5_S5_NS0_15binary_internal10MulFunctorIS5_EEEESt5arrayIPcLm2EELi4E23TrivialOffsetCalculatorILi1EjESE_NS0_6memory15LoadWithoutCastENSF_16StoreWithoutCastEEEviT_T0_T2_T3_T4_T5_
        .type           _ZN2at6native27unrolled_elementwise_kernelINS0_13BUnaryFunctorIN3c107complexIdEES5_S5_NS0_15binary_internal10MulFunctorIS5_EEEESt5arrayIPcLm2EELi4E23TrivialOffsetCalculatorILi1EjESE_NS0_6memory15LoadWithoutCastENSF_16StoreWithoutCastEEEviT_T0_T2_T3_T4_T5_,@function
        .size           _ZN2at6native27unrolled_elementwise_kernelINS0_13BUnaryFunctorIN3c107complexIdEES5_S5_NS0_15binary_internal10MulFunctorIS5_EEEESt5arrayIPcLm2EELi4E23TrivialOffsetCalculatorILi1EjESE_NS0_6memory15LoadWithoutCastENSF_16StoreWithoutCastEEEviT_T0_T2_T3_T4_T5_,(.L_x_19559 - _ZN2at6native27unrolled_elementwise_kernelINS0_13BUnaryFunctorIN3c107complexIdEES5_S5_NS0_15binary_internal10MulFunctorIS5_EEEESt5arrayIPcLm2EELi4E23TrivialOffsetCalculatorILi1EjESE_NS0_6memory15LoadWithoutCastENSF_16StoreWithoutCastEEEviT_T0_T2_T3_T4_T5_)
        .other          _ZN2at6native27unrolled_elementwise_kernelINS0_13BUnaryFunctorIN3c107complexIdEES5_S5_NS0_15binary_internal10MulFunctorIS5_EEEESt5arrayIPcLm2EELi4E23TrivialOffsetCalculatorILi1EjESE_NS0_6memory15LoadWithoutCastENSF_16StoreWithoutCastEEEviT_T0_T2_T3_T4_T5_,@"STO_CUDA_ENTRY STV_DEFAULT"
_ZN2at6native27unrolled_elementwise_kernelINS0_13BUnaryFunctorIN3c107complexIdEES5_S5_NS0_15binary_internal10MulFunctorIS5_EEEESt5arrayIPcLm2EELi4E23TrivialOffsetCalculatorILi1EjESE_NS0_6memory15LoadWithoutCastENSF_16StoreWithoutCastEEEviT_T0_T2_T3_T4_T5_:
.text._ZN2at6native27unrolled_elementwise_kernelINS0_13BUnaryFunctorIN3c107complexIdEES5_S5_NS0_15binary_internal10MulFunctorIS5_EEEESt5arrayIPcLm2EELi4E23TrivialOffsetCalculatorILi1EjESE_NS0_6memory15LoadWithoutCastENSF_16StoreWithoutCastEEEviT_T0_T2_T3_T4_T5_:
[----:B------:R-:W-:Y:S01]  /*0000*/  LDC R1, c[0x0][0x37c] ;  /* 0x0000df00ff017b82 */ /* 0x000fe20000000800 */
[----:B------:R-:W0:Y:S07]  /*0010*/  S2R R0, SR_CTAID.X ;  /* 0x0000000000007919 */ /* 0x000e2e0000002500 */
[----:B------:R-:W0:Y:S01]  /*0020*/  LDC R3, c[0x0][0x380] ;  /* 0x0000e000ff037b82 */ /* 0x000e220000000800 */
[----:B------:R-:W1:Y:S01]  /*0030*/  LDCU.64 UR4, c[0x0][0x358] ;  /* 0x00006b00ff0477ac */ /* 0x000e620008000a00 */
[----:B------:R-:W-:Y:S01]  /*0040*/  CS2R R10, SRZ ;  /* 0x00000000000a7805 */ /* 0x000fe2000001ff00 */
[----:B------:R-:W2:Y:S01]  /*0050*/  S2R R21, SR_TID.X ;  /* 0x0000000000157919 */ /* 0x000ea20000002100 */
[----:B------:R-:W-:-:S04]  /*0060*/  CS2R R8, SRZ ;  /* 0x0000000000087805 */ /* 0x000fc8000001ff00 */
[----:B------:R-:W3:Y:S01]  /*0070*/  LDC.64 R16, c[0x0][0x3a8] ;  /* 0x0000ea00ff107b82 */ /* 0x000ee20000000a00 */
[----:B------:R-:W-:-:S07]  /*0080*/  CS2R R6, SRZ ;  /* 0x0000000000067805 */ /* 0x000fce000001ff00 */
[----:B------:R-:W4:Y:S08]  /*0090*/  LDC.64 R14, c[0x0][0x3a0] ;  /* 0x0000e800ff0e7b82 */ /* 0x000f300000000a00 */
[----:B------:R-:W4:Y:S01]  /*00a0*/  LDC.64 R22, c[0x0][0x3a8] ;  /* 0x0000ea00ff167b82 */ /* 0x000f220000000a00 */
[----:B0-----:R-:W-:Y:S02]  /*00b0*/  IMAD R20, R0, -0x200, R3 ;  /* 0xfffffe0000147824 */ /* 0x001fe400078e0203 */
[----:B--2---:R-:W-:-:S03]  /*00c0*/  IMAD.MOV.U32 R3, RZ, RZ, R21 ;  /* 0x000000ffff037224 */ /* 0x004fc600078e0015 */
[----:B------:R-:W-:-:S13]  /*00d0*/  ISETP.GE.AND P0, PT, R21, R20, PT ;  /* 0x000000141500720c */ /* 0x000fda0003f06270 */
[----:B------:R-:W0:Y:S01]  /*00e0*/  @!P0 LDC.64 R12, c[0x0][0x3b8] ;  /* 0x0000ee00ff0c8b82 */ /* 0x000e220000000a00 */
[----:B------:R-:W-:Y:S02]  /*00f0*/  @!P0 IMAD R5, R0, 0x200, R3 ;  /* 0x0000020000058824 */ /* 0x000fe400078e0203 */
[----:B------:R-:W-:-:S05]  /*0100*/  @!P0 VIADD R21, R3, 0x80 ;  /* 0x0000008003158836 */ /* 0x000fca0000000000 */
[----:B------:R-:W-:-:S13]  /*0110*/  ISETP.GE.AND P1, PT, R21, R20, PT ;  /* 0x000000141500720c */ /* 0x000fda0003f26270 */
[----:B------:R-:W2:Y:S01]  /*0120*/  @!P1 LDC.64 R18, c[0x0][0x3b8] ;  /* 0x0000ee00ff129b82 */ /* 0x000ea20000000a00 */
[----:B0-----:R-:W-:-:S05]  /*0130*/  @!P0 IMAD.WIDE.U32 R12, R5, 0x10, R12 ;  /* 0x00000010050c8825 */ /* 0x001fca00078e000c */
[----:B-1----:R0:W3:Y:S01]  /*0140*/  @!P0 LDG.E.128 R8, desc[UR4][R12.64] ;  /* 0x000000040c088981 */ /* 0x0020e2000c1e1d00 */
[----:B------:R-:W-:Y:S02]  /*0150*/  @!P1 IMAD R5, R0, 0x200, R21 ;  /* 0x0000020000059824 */ /* 0x000fe400078e0215 */
[----:B------:R-:W-:-:S05]  /*0160*/  @!P1 VIADD R21, R21, 0x80 ;  /* 0x0000008015159836 */ /* 0x000fca0000000000 */
[-C--:B------:R-:W-:Y:S02]  /*0170*/  ISETP.GE.AND P2, PT, R21, R20.reuse, PT ;  /* 0x000000141500720c */ /* 0x080fe40003f46270 */
[----:B------:R-:W-:Y:S01]  /*0180*/  ISETP.GE.AND P0, PT, R3, R20, PT ;  /* 0x000000140300720c */ /* 0x000fe20003f06270 */
[----:B--2---:R-:W-:Y:S01]  /*0190*/  @!P1 IMAD.WIDE.U32 R18, R5, 0x10, R18 ;  /* 0x0000001005129825 */ /* 0x004fe200078e0012 */
[----:B------:R-:W-:-:S09]  /*01a0*/  CS2R R4, SRZ ;  /* 0x0000000000047805 */ /* 0x000fd2000001ff00 */
[----:B------:R-:W1:Y:S01]  /*01b0*/  @!P2 LDC.64 R26, c[0x0][0x3b8] ;  /* 0x0000ee00ff1aab82 */ /* 0x000e620000000a00 */
[----:B------:R2:W4:Y:S01]  /*01c0*/  @!P1 LDG.E.128 R4, desc[UR4][R18.64] ;  /* 0x0000000412049981 */ /* 0x000522000c1e1d00 */
[----:B0-----:R-:W-:Y:S01]  /*01d0*/  CS2R R12, SRZ ;  /* 0x00000000000c7805 */ /* 0x001fe2000001ff00 */
[----:B------:R-:W-:-:S05]  /*01e0*/  VIADD R2, R3, 0x80 ;  /* 0x0000008003027836 */ /* 0x000fca0000000000 */
[----:B------:R-:W-:Y:S02]  /*01f0*/  ISETP.GE.AND P1, PT, R2, R20, PT ;  /* 0x000000140200720c */ /* 0x000fe40003f26270 */
[----:B--2---:R-:W-:Y:S01]  /*0200*/  CS2R R18, SRZ ;  /* 0x0000000000127805 */ /* 0x004fe2000001ff00 */
[C---:B---3--:R-:W-:Y:S02]  /*0210*/  @!P0 DMUL R24, R10.reuse, R16 ;  /* 0x000000100a188228 */ /* 0x048fe40000000000 */
[----:B----4-:R-:W-:-:S06]  /*0220*/  @!P0 DMUL R10, R10, R14 ;  /* 0x0000000e0a0a8228 */ /* 0x010fcc0000000000 */
[C---:B------:R-:W-:Y:S01]  /*0230*/  @!P0 DFMA R12, R8.reuse, R14, -R24 ;  /* 0x0000000e080c822b */ /* 0x040fe20000000818 */
[----:B------:R-:W-:Y:S01]  /*0240*/  CS2R R14, SRZ ;  /* 0x00000000000e7805 */ /* 0x000fe2000001ff00 */
[----:B------:R-:W-:Y:S01]  /*0250*/  @!P0 DFMA R14, R8, R16, R10 ;  /* 0x00000010080e822b */ /* 0x000fe2000000000a */
[----:B------:R-:W0:Y:S01]  /*0260*/  LDC.64 R24, c[0x0][0x3a0] ;  /* 0x0000e800ff187b82 */ /* 0x000e220000000a00 */
[----:B------:R-:W-:Y:S01]  /*0270*/  @!P2 IMAD R17, R0, 0x200, R21 ;  /* 0x000002000011a824 */ /* 0x000fe200078e0215 */
[----:B------:R-:W-:-:S03]  /*0280*/  CS2R R8, SRZ ;  /* 0x0000000000087805 */ /* 0x000fc6000001ff00 */
[----:B-1----:R-:W-:Y:S01]  /*0290*/  @!P2 IMAD.WIDE.U32 R26, R17, 0x10, R26 ;  /* 0x00000010111aa825 */ /* 0x002fe200078e001a */
[----:B------:R-:W-:Y:S01]  /*02a0*/  CS2R R16, SRZ ;  /* 0x0000000000107805 */ /* 0x000fe2000001ff00 */
[----:B------:R-:W-:-:S05]  /*02b0*/  @!P1 DMUL R10, R6, R22 ;  /* 0x00000016060a9228 */ /* 0x000fca0000000000 */
[----:B------:R1:W2:Y:S01]  /*02c0*/  @!P2 LDG.E.128 R16, desc[UR4][R26.64] ;  /* 0x000000041a10a981 */ /* 0x0002a2000c1e1d00 */
[-C--:B0-----:R-:W-:Y:S02]  /*02d0*/  @!P1 DMUL R6, R6, R24.reuse ;  /* 0x0000001806069228 */ /* 0x081fe40000000000 */
[----:B------:R-:W-:Y:S01]  /*02e0*/  @!P1 DFMA R8, R4, R24, -R10 ;  /* 0x000000180408922b */ /* 0x000fe2000000080a */
[----:B------:R-:W2:Y:S01]  /*02f0*/  LDC.64 R24, c[0x0][0x3a8] ;  /* 0x0000ea00ff187b82 */ /* 0x000ea20000000a00 */
[----:B------:R-:W-:-:S04]  /*0300*/  CS2R R10, SRZ ;  /* 0x00000000000a7805 */ /* 0x000fc8000001ff00 */
[----:B------:R-:W-:Y:S01]  /*0310*/  @!P1 DFMA R10, R4, R22, R6 ;  /* 0x00000016040a922b */ /* 0x000fe20000000006 */
[----:B------:R-:W-:Y:S02]  /*0320*/  VIADD R5, R3, 0x100 ;  /* 0x0000010003057836 */ /* 0x000fe40000000000 */
[----:B------:R-:W0:Y:S03]  /*0330*/  LDC.64 R6, c[0x0][0x3a0] ;  /* 0x0000e800ff067b82 */ /* 0x000e260000000a00 */
[----:B------:R-:W-:Y:S01]  /*0340*/  ISETP.GE.AND P1, PT, R5, R20, PT ;  /* 0x000000140500720c */ /* 0x000fe20003f26270 */
[----:B------:R-:W-:-:S05]  /*0350*/  @!P2 VIADD R21, R21, 0x80 ;  /* 0x000000801515a836 */ /* 0x000fca0000000000 */
[----:B------:R-:W-:Y:S02]  /*0360*/  ISETP.GE.AND P2, PT, R21, R20, PT ;  /* 0x000000141500720c */ /* 0x000fe40003f46270 */
[----:B------:R-:W-:-:S11]  /*0370*/  CS2R R4, SRZ ;  /* 0x0000000000047805 */ /* 0x000fd6000001ff00 */
[C---:B------:R-:W-:Y:S02]  /*0380*/  @!P2 IMAD R21, R0.reuse, 0x200, R21 ;  /* 0x000002000015a824 */ /* 0x040fe400078e0215 */
[----:B-1----:R-:W-:Y:S01]  /*0390*/  @!P0 IMAD R27, R0, 0x200, R3 ;  /* 0x00000200001b8824 */ /* 0x002fe200078e0203 */
[----:B------:R-:W-:Y:S01]  /*03a0*/  BSSY.RECONVERGENT B0, `(.L_x_18174) ;  /* 0x000001c000007945 */ /* 0x000fe20003800200 */
[----:B--2---:R-:W-:-:S08]  /*03b0*/  @!P1 DMUL R22, R18, R24 ;  /* 0x0000001812169228 */ /* 0x004fd00000000000 */
[-C--:B0-----:R-:W-:Y:S02]  /*03c0*/  @!P1 DFMA R4, R16, R6.reuse, -R22 ;  /* 0x000000061004922b */ /* 0x081fe40000000816 */
[----:B------:R-:W0:Y:S01]  /*03d0*/  @!P2 LDC.64 R22, c[0x0][0x3b8] ;  /* 0x0000ee00ff16ab82 */ /* 0x000e220000000a00 */
[----:B------:R-:W-:Y:S01]  /*03e0*/  @!P1 DMUL R18, R18, R6 ;  /* 0x0000000612129228 */ /* 0x000fe20000000000 */
[----:B------:R-:W-:-:S07]  /*03f0*/  CS2R R6, SRZ ;  /* 0x0000000000067805 */ /* 0x000fce000001ff00 */
[----:B------:R-:W-:Y:S01]  /*0400*/  @!P1 DFMA R6, R16, R24, R18 ;  /* 0x000000181006922b */ /* 0x000fe20000000012 */
[----:B0-----:R-:W-:Y:S02]  /*0410*/  @!P2 IMAD.WIDE.U32 R24, R21, 0x10, R22 ;  /* 0x000000101518a825 */ /* 0x001fe400078e0016 */
[----:B------:R-:W0:Y:S01]  /*0420*/  @!P0 LDC.64 R22, c[0x0][0x3b0] ;  /* 0x0000ec00ff168b82 */ /* 0x000e220000000a00 */
[----:B------:R-:W-:Y:S02]  /*0430*/  CS2R R18, SRZ ;  /* 0x0000000000127805 */ /* 0x000fe4000001ff00 */
[----:B------:R-:W-:Y:S01]  /*0440*/  CS2R R16, SRZ ;  /* 0x0000000000107805 */ /* 0x000fe2000001ff00 */
[----:B------:R-:W-:Y:S02]  /*0450*/  VIADD R21, R3, 0x180 ;  /* 0x0000018003157836 */ /* 0x000fe40000000000 */
[----:B------:R-:W-:-:S03]  /*0460*/  @!P0 IMAD.MOV.U32 R3, RZ, RZ, R2 ;  /* 0x000000ffff038224 */ /* 0x000fc600078e0002 */
[----:B------:R1:W5:Y:S02]  /*0470*/  @!P2 LDG.E.128 R16, desc[UR4][R24.64] ;  /* 0x000000041810a981 */ /* 0x000364000c1e1d00 */
[----:B------:R-:W-:Y:S01]  /*0480*/  ISETP.GE.AND P1, PT, R3, R20, PT ;  /* 0x000000140300720c */ /* 0x000fe20003f26270 */
[----:B0-----:R-:W-:-:S05]  /*0490*/  @!P0 IMAD.WIDE.U32 R22, R27, 0x10, R22 ;  /* 0x000000101b168825 */ /* 0x001fca00078e0016 */
[----:B------:R1:W-:Y:S07]  /*04a0*/  @!P0 STG.E.128 desc[UR4][R22.64], R12 ;  /* 0x0000000c16008986 */ /* 0x0003ee000c101d04 */
[----:B------:R-:W-:Y:S05]  /*04b0*/  @P1 BRA `(.L_x_18175) ;  /* 0x0000000000281947 */ /* 0x000fea0003800000 */
[----:B-1----:R-:W0:Y:S01]  /*04c0*/  LDC.64 R12, c[0x0][0x3b0] ;  /* 0x0000ec00ff0c7b82 */ /* 0x002e220000000a00 */
        /* <DEDUP_REMOVED lines=9> */
.L_x_18175:
[----:B------:R-:W-:Y:S05]  /*0560*/  BSYNC.RECONVERGENT B0 ;  /* 0x0000000000007941 */ /* 0x000fea0003800200 */
.L_x_18174:
[----:B0-----:R-:W0:Y:S01]  /*0570*/  LDC.64 R10, c[0x0][0x3a8] ;  /* 0x0000ea00ff0a7b82 */ /* 0x001e220000000a00 */
[-C--:B------:R-:W-:Y:S02]  /*0580*/  ISETP.GE.AND P1, PT, R3, R20.reuse, PT ;  /* 0x000000140300720c */ /* 0x080fe40003f26270 */
[----:B------:R-:W-:-:S05]  /*0590*/  ISETP.GE.AND P0, PT, R21, R20, PT ;  /* 0x000000141500720c */ /* 0x000fca0003f06270 */
[----:B-1----:R-:W1:Y:S06]  /*05a0*/  LDC.64 R12, c[0x0][0x3a0] ;  /* 0x0000e800ff0c7b82 */ /* 0x002e6c0000000a00 */
[----:B------:R-:W-:Y:S05]  /*05b0*/  @P1 EXIT ;  /* 0x000000000000194d */ /* 0x000fea0003800000 */
[----:B------:R-:W2:Y:S01]  /*05c0*/  LDC.64 R14, c[0x0][0x3b0] ;  /* 0x0000ec00ff0e7b82 */ /* 0x000ea20000000a00 */
[C---:B0----5:R-:W-:Y:S01]  /*05d0*/  @!P0 DMUL R8, R18.reuse, R10 ;  /* 0x0000000a12088228 */ /* 0x061fe20000000000 */
[----:B------:R-:W-:Y:S01]  /*05e0*/  IMAD R3, R0, 0x200, R3 ;  /* 0x0000020000037824 */ /* 0x000fe200078e0203 */
[----:B-1----:R-:W-:Y:S01]  /*05f0*/  @!P0 DMUL R18, R18, R12 ;  /* 0x0000000c12128228 */ /* 0x002fe20000000000 */
[----:B------:R-:W-:Y:S02]  /*0600*/  CS2R R4, SRZ ;  /* 0x0000000000047805 */ /* 0x000fe4000001ff00 */
[----:B------:R-:W-:-:S03]  /*0610*/  CS2R R6, SRZ ;  /* 0x0000000000067805 */ /* 0x000fc6000001ff00 */
[C---:B------:R-:W-:Y:S02]  /*0620*/  @!P0 DFMA R4, R16.reuse, R12, -R8 ;  /* 0x0000000c1004822b */ /* 0x040fe40000000808 */
[----:B------:R-:W-:Y:S01]  /*0630*/  @!P0 DFMA R6, R16, R10, R18 ;  /* 0x0000000a1006822b */ /* 0x000fe20000000012 */
[----:B--2---:R-:W-:-:S06]  /*0640*/  IMAD.WIDE.U32 R2, R3, 0x10, R14 ;  /* 0x0000001003027825 */ /* 0x004fcc00078e000e */
[----:B------:R-:W-:Y:S01]  /*0650*/  STG.E.128 desc[UR4][R2.64], R4 ;  /* 0x0000000402007986 */ /* 0x000fe2000c101d04 */
[----:B------:R-:W-:Y:S05]  /*0660*/  EXIT ;  /* 0x000000000000794d */ /* 0x000fea0003800000 */
.L_x_18176:
        /* <DEDUP_REMOVED lines=9> */
.L_x_19559:


//--------------------- .text._ZN2at6native29vectorized_elementwise_kernelILi2ENS0_13BUnaryFunctorIN3c107complexIdEES5_S5_NS0_15binary_internal10MulFunctorIS5_EEEESt5arrayIPcLm2EEEEviT0_T1_ --------------------------
	.section	.text._ZN2at6native29vectorized_elementwise_kernelILi2ENS0_13BUnaryFunctorIN3c107complexIdEES5_S5_NS0_15binary_internal10MulFunctorIS5_EEEESt5arrayIPcLm2EEEEviT0_T1_,"ax",@progbits
	.align	128
        .global         _ZN2at6native29vectorized_elementwise_kernelILi2ENS0_13BUnaryFunctorIN3c107complexIdEES5_S5_NS0_15binary_internal10MulFunctorIS5_EEEESt5arrayIPcLm2EEEEviT0_T1_
        .type           _ZN2at6native29vectorized_elementwise_kernelILi2ENS0_13BUnaryFunctorIN3c107complexIdEES5_S5_NS0_15binary_internal10MulFunctorIS5_EEEESt5arrayIPcLm2EEEEviT0_T1_,@function
        .size           _ZN2at6native29vectorized_elementwise_kernelILi2ENS0_13BUnaryFunctorIN3c107complexIdEES5_S5_NS0_15binary_internal10MulFunctorIS5_EEEESt5arrayIPcLm2EEEEviT0_T1_,(.L_x_19560 - _ZN2at6native29vectorized_elementwise_kernelILi2ENS0_13BUnaryFunctorIN3c107complexIdEES5_S5_NS0_15binary_internal10MulFunctorIS5_EEEESt5arrayIPcLm2EEEEviT0_T1_)
        .other          _ZN2at6native29vectorized_elementwise_kernelILi2ENS0_13BUnaryFunctorIN3c107complexIdEES5_S5_NS0_15binary_internal10MulFunctorIS5_EEEESt5arrayIPcLm2EEEEviT0_T1_,@"STO_CUDA_ENTRY STV_DEFAULT"
_ZN2at6native29vectorized_elementwise_kernelILi2ENS0_13BUnaryFunctorIN3c107complexIdEES5_S5_NS0_15binary_internal10MulFunctorIS5_EEEESt5arrayIPcLm2EEEEviT0_T1_:
.text._ZN2at6native29vectorized_elementwise_kernelILi2ENS0_13BUnaryFunctorIN3c107complexIdEES5_S5_NS0_15binary_internal10MulFunctorIS5_EEEESt5arrayIPcLm2EEEEviT0_T1_:
        /* <DEDUP_REMOVED lines=10> */
[----:B------:R-:W-:Y:S01]  /*00a0*/  CS2R R26, SRZ ;  /* 0x00000000001a7805 */ /* 0x000fe2000001ff00 */
[----:B------:R-:W1:Y:S08]  /*00b0*/  LDC.64 R32, c[0x0][0x3a8] ;  /* 0x0000ea00ff207b82 */ /* 0x000e700000000a00 */
[----:B------:R-:W2:Y:S08]  /*00c0*/  LDC.64 R30, c[0x0][0x3a0] ;  /* 0x0000e800ff1e7b82 */ /* 0x000eb00000000a00 */
[----:B------:R-:W3:Y:S01]  /*00d0*/  LDC.64 R40, c[0x0][0x3a8] ;  /* 0x0000ea00ff287b82 */ /* 0x000ee20000000a00 */
[C---:B0-----:R-:W-:Y:S01]  /*00e0*/  ISETP.GE.U32.AND P0, PT, R37.reuse, R2, PT ;  /* 0x000000022500720c */ /* 0x041fe20003f06070 */
[----:B------:R-:W-:-:S02]  /*00f0*/  VIADD R3, R37, 0x80 ;  /* 0x0000008025037836 */ /* 0x000fc40000000000 */
[----:B------:R-:W-:-:S10]  /*0100*/  IMAD.MOV.U32 R39, RZ, RZ, R37 ;  /* 0x000000ffff277224 */ /* 0x000fd400078e0025 */
[----:B------:R-:W-:Y:S01]  /*0110*/  @!P0 IMAD.MOV.U32 R39, RZ, RZ, R3 ;  /* 0x000000ffff278224 */ /* 0x000fe200078e0003 */
[----:B------:R-:W0:Y:S01]  /*0120*/  @!P0 LDC.64 R4, c[0x0][0x3b8] ;  /* 0x0000ee00ff048b82 */ /* 0x000e220000000a00 */
[----:B------:R-:W-:-:S03]  /*0130*/  @!P0 IMAD R9, R0, 0x400, R37 ;  /* 0x0000040000098824 */ /* 0x000fc600078e0225 */
[----:B------:R-:W-:-:S13]  /*0140*/  ISETP.GE.U32.AND P1, PT, R39, R2, PT ;  /* 0x000000022700720c */ /* 0x000fda0003f26070 */
[----:B------:R-:W4:Y:S01]  /*0150*/  @!P1 LDC.64 R6, c[0x0][0x3b8] ;  /* 0x0000ee00ff069b82 */ /* 0x000f220000000a00 */
[----:B------:R-:W-:Y:S02]  /*0160*/  @!P1 IMAD R13, R0, 0x400, R39 ;  /* 0x00000400000d9824 */ /* 0x000fe400078e0227 */
[----:B------:R-:W-:Y:S02]  /*0170*/  @!P1 VIADD R39, R39, 0x80 ;  /* 0x0000008027279836 */ /* 0x000fe40000000000 */
[----:B0-----:R-:W-:Y:S01]  /*0180*/  @!P0 IMAD.WIDE.U32 R4, R9, 0x10, R4 ;  /* 0x0000001009048825 */ /* 0x001fe200078e0004 */
[----:B------:R-:W-:Y:S02]  /*0190*/  CS2R R8, SRZ ;  /* 0x0000000000087805 */ /* 0x000fe4000001ff00 */
[----:B------:R-:W-:-:S04]  /*01a0*/  ISETP.GE.U32.AND P2, PT, R39, R2, PT ;  /* 0x000000022700720c */ /* 0x000fc80003f46070 */
[----:B------:R0:W1:Y:S09]  /*01b0*/  @!P0 LDG.E.128 R8, desc[UR4][R4.64] ;  /* 0x0000000404088981 */ /* 0x000072000c1e1d00 */
[----:B------:R-:W0:Y:S01]  /*01c0*/  @!P2 LDC.64 R16, c[0x0][0x3b8] ;  /* 0x0000ee00ff10ab82 */ /* 0x000e220000000a00 */
[----:B----4-:R-:W-:Y:S01]  /*01d0*/  @!P1 IMAD.WIDE.U32 R6, R13, 0x10, R6 ;  /* 0x000000100d069825 */ /* 0x010fe200078e0006 */
[----:B------:R-:W-:-:S06]  /*01e0*/  CS2R R12, SRZ ;  /* 0x00000000000c7805 */ /* 0x000fcc000001ff00 */
[----:B------:R4:W3:Y:S01]  /*01f0*/  @!P1 LDG.E.128 R12, desc[UR4][R6.64] ;  /* 0x00000004060c9981 */ /* 0x0008e2000c1e1d00 */
[----:B------:R-:W-:Y:S02]  /*0200*/  @!P2 IMAD R19, R0, 0x400, R39 ;  /* 0x000004000013a824 */ /* 0x000fe400078e0227 */
[----:B------:R-:W-:-:S05]  /*0210*/  @!P2 VIADD R39, R39, 0x80 ;  /* 0x000000802727a836 */ /* 0x000fca0000000000 */
[----:B------:R-:W-:Y:S01]  /*0220*/  ISETP.GE.U32.AND P1, PT, R39, R2, PT ;  /* 0x000000022700720c */ /* 0x000fe20003f26070 */
[----:B0-----:R-:W-:Y:S01]  /*0230*/  @!P2 IMAD.WIDE.U32 R4, R19, 0x10, R16 ;  /* 0x000000101304a825 */ /* 0x001fe200078e0010 */
[----:B------:R-:W-:Y:S02]  /*0240*/  CS2R R18, SRZ ;  /* 0x0000000000127805 */ /* 0x000fe4000001ff00 */
[----:B------:R-:W-:-:S09]  /*0250*/  CS2R R16, SRZ ;  /* 0x0000000000107805 */ /* 0x000fd2000001ff00 */
[----:B------:R-:W4:Y:S01]  /*0260*/  @!P1 LDC.64 R20, c[0x0][0x3b8] ;  /* 0x0000ee00ff149b82 */ /* 0x000f220000000a00 */
[----:B------:R0:W5:Y:S01]  /*0270*/  @!P2 LDG.E.128 R16, desc[UR4][R4.64] ;  /* 0x000000040410a981 */ /* 0x000162000c1e1d00 */
[----:B------:R-:W-:Y:S02]  /*0280*/  @!P1 IMAD R23, R0, 0x400, R39 ;  /* 0x0000040000179824 */ /* 0x000fe400078e0227 */
[----:B------:R-:W-:-:S05]  /*0290*/  @!P1 VIADD R39, R39, 0x80 ;  /* 0x0000008027279836 */ /* 0x000fca0000000000 */
[----:B------:R-:W-:-:S13]  /*02a0*/  ISETP.GE.U32.AND P2, PT, R39, R2, PT ;  /* 0x000000022700720c */ /* 0x000fda0003f46070 */
[----:B------:R-:W2:Y:S01]  /*02b0*/  @!P2 LDC.64 R24, c[0x0][0x3b8] ;  /* 0x0000ee00ff18ab82 */ /* 0x000ea20000000a00 */
[----:B----4-:R-:W-:Y:S01]  /*02c0*/  @!P1 IMAD.WIDE.U32 R6, R23, 0x10, R20 ;  /* 0x0000001017069825 */ /* 0x010fe200078e0014 */
[----:B------:R-:W-:Y:S02]  /*02d0*/  CS2R R22, SRZ ;  /* 0x0000000000167805 */ /* 0x000fe4000001ff00 */
[----:B------:R-:W-:-:S06]  /*02e0*/  CS2R R20, SRZ ;  /* 0x0000000000147805 */ /* 0x000fcc000001ff00 */
[----:B------:R4:W5:Y:S01]  /*02f0*/  @!P1 LDG.E.128 R20, desc[UR4][R6.64] ;  /* 0x0000000406149981 */ /* 0x000962000c1e1d00 */
[----:B------:R-:W-:Y:S01]  /*0300*/  @!P2 LEA R43, R0, R39, 0xa ;  /* 0x00000027002ba211 */ /* 0x000fe200078e50ff */
[----:B------:R-:W-:Y:S01]  /*0310*/  @!P2 VIADD R39, R39, 0x80 ;  /* 0x000000802727a836 */ /* 0x000fe20000000000 */
[----:B------:R-:W-:-:S04]  /*0320*/  CS2R R28, SRZ ;  /* 0x00000000001c7805 */ /* 0x000fc8000001ff00 */
[----:B------:R-:W-:Y:S01]  /*0330*/  ISETP.GE.U32.AND P1, PT, R39, R2, PT ;  /* 0x000000022700720c */ /* 0x000fe20003f26070 */
[----:B--2---:R-:W-:Y:S01]  /*0340*/  @!P2 IMAD.WIDE.U32 R42, R43, 0x10, R24 ;  /* 0x000000102b2aa825 */ /* 0x004fe200078e0018 */
[----:B------:R-:W-:-:S11]  /*0350*/  CS2R R24, SRZ ;  /* 0x0000000000187805 */ /* 0x000fd6000001ff00 */
[----:B0-----:R-:W0:Y:S01]  /*0360*/  @!P1 LDC.64 R4, c[0x0][0x3b8] ;  /* 0x0000ee00ff049b82 */ /* 0x001e220000000a00 */
[----:B------:R2:W5:Y:S01]  /*0370*/  @!P2 LDG.E.128 R24, desc[UR4][R42.64] ;  /* 0x000000042a18a981 */ /* 0x000562000c1e1d00 */
[----:B------:R-:W-:Y:S01]  /*0380*/  ISETP.GE.U32.AND P2, PT, R3, R2, PT ;  /* 0x000000020300720c */ /* 0x000fe20003f46070 */
[----:B------:R-:W-:Y:S01]  /*0390*/  @!P1 IMAD R45, R0, 0x400, R39 ;  /* 0x00000400002d9824 */ /* 0x000fe200078e0227 */
[----:B----4-:R-:W-:-:S04]  /*03a0*/  CS2R R6, SRZ ;  /* 0x0000000000067805 */ /* 0x010fc8000001ff00 */
[----:B--2---:R-:W2:Y:S01]  /*03b0*/  LDC.64 R42, c[0x0][0x3a0] ;  /* 0x0000e800ff2a7b82 */ /* 0x004ea20000000a00 */
[----:B------:R-:W-:Y:S02]  /*03c0*/  @!P1 VIADD R39, R39, 0x80 ;  /* 0x0000008027279836 */ /* 0x000fe40000000000 */
[----:B0-----:R-:W-:Y:S01]  /*03d0*/  @!P1 IMAD.WIDE.U32 R44, R45, 0x10, R4 ;  /* 0x000000102d2c9825 */ /* 0x001fe200078e0004 */
[----:B------:R-:W-:-:S06]  /*03e0*/  CS2R R4, SRZ ;  /* 0x0000000000047805 */ /* 0x000fcc000001ff00 */
[----:B------:R0:W4:Y:S01]  /*03f0*/  @!P1 LDG.E.128 R4, desc[UR4][R44.64] ;  /* 0x000000042c049981 */ /* 0x000122000c1e1d00 */
[----:B------:R-:W-:-:S13]  /*0400*/  ISETP.GE.U32.AND P1, PT, R39, R2, PT ;  /* 0x000000022700720c */ /* 0x000fda0003f26070 */
[----:B0-----:R-:W0:Y:S01]  /*0410*/  @!P1 LDC.64 R44, c[0x0][0x3b8] ;  /* 0x0000ee00ff2c9b82 */ /* 0x001e220000000a00 */
[C---:B-1----:R-:W-:Y:S02]  /*0420*/  @!P0 DMUL R34, R10.reuse, R32 ;  /* 0x000000200a228228 */ /* 0x042fe40000000000 */
[----:B------:R-:W-:-:S06]  /*0430*/  @!P0 DMUL R10, R10, R30 ;  /* 0x0000001e0a0a8228 */ /* 0x000fcc0000000000 */
[C---:B------:R-:W-:Y:S01]  /*0440*/  @!P0 DFMA R28, R8.reuse, R30, -R34 ;  /* 0x0000001e081c822b */ /* 0x040fe20000000822 */
[----:B------:R-:W-:Y:S01]  /*0450*/  CS2R R30, SRZ ;  /* 0x00000000001e7805 */ /* 0x000fe2000001ff00 */
[----:B------:R-:W-:Y:S01]  /*0460*/  @!P0 DFMA R30, R8, R32, R10 ;  /* 0x00000020081e822b */ /* 0x000fe2000000000a */
[----:B------:R-:W1:Y:S01]  /*0470*/  LDC.64 R34, c[0x0][0x3a0] ;  /* 0x0000e800ff227b82 */ /* 0x000e620000000a00 */
[----:B------:R-:W-:Y:S01]  /*0480*/  CS2R R8, SRZ ;  /* 0x0000000000087805 */ /* 0x000fe2000001ff00 */
[C---:B---3--:R-:W-:Y:S02]  /*0490*/  @!P2 DMUL R10, R14.reuse, R40 ;  /* 0x000000280e0aa228 */ /* 0x048fe40000000000 */
[----:B--2---:R-:W-:-:S04]  /*04a0*/  @!P2 DMUL R14, R14, R42 ;  /* 0x0000002a0e0ea228 */ /* 0x004fc80000000000 */
[----:B------:R-:W5:Y:S02]  /*04b0*/  LDC.64 R32, c[0x0][0x3a8] ;  /* 0x0000ea00ff207b82 */ /* 0x000f640000000a00 */
[----:B------:R-:W-:Y:S01]  /*04c0*/  @!P2 DFMA R8, R12, R42, -R10 ;  /* 0x0000002a0c08a22b */ /* 0x000fe2000000080a */
[----:B------:R-:W-:-:S05]  /*04d0*/  VIADD R11, R37, 0x100 ;  /* 0x00000100250b7836 */ /* 0x000fca0000000000 */
[----:B------:R-:W2:Y:S01]  /*04e0*/  LDC.64 R42, c[0x0][0x3a0] ;  /* 0x0000e800ff2a7b82 */ /* 0x000ea20000000a00 */
[----:B------:R-:W-:Y:S02]  /*04f0*/  ISETP.GE.U32.AND P3, PT, R11, R2, PT ;  /* 0x000000020b00720c */ /* 0x000fe40003f66070 */
[----:B------:R-:W-:Y:S01]  /*0500*/  CS2R R10, SRZ ;  /* 0x00000000000a7805 */ /* 0x000fe2000001ff00 */
[----:B------:R-:W-:-:S04]  /*0510*/  @!P2 DFMA R10, R12, R40, R14 ;  /* 0x000000280c0aa22b */ /* 0x000fc8000000000e */
[----:B------:R-:W3:Y:S01]  /*0520*/  LDC.64 R40, c[0x0][0x3a8] ;  /* 0x0000ea00ff287b82 */ /* 0x000ee20000000a00 */
[----:B------:R-:W-:-:S05]  /*0530*/  CS2R R12, SRZ ;  /* 0x00000000000c7805 */ /* 0x000fca000001ff00 */
[C---:B-----5:R-:W-:Y:S02]  /*0540*/  @!P3 DMUL R14, R18.reuse, R32 ;  /* 0x00000020120eb228 */ /* 0x060fe40000000000 */
[----:B-1----:R-:W-:-:S06]  /*0550*/  @!P3 DMUL R18, R18, R34 ;  /* 0x000000221212b228 */ /* 0x002fcc0000000000 */
[C---:B------:R-:W-:Y:S01]  /*0560*/  @!P3 DFMA R12, R16.reuse, R34, -R14 ;  /* 0x00000022100cb22b */ /* 0x040fe2000000080e */
[----:B------:R-:W-:Y:S01]  /*0570*/  VIADD R15, R37, 0x180 ;  /* 0x00000180250f7836 */ /* 0x000fe20000000000 */
[----:B------:R-:W1:Y:S04]  /*0580*/  LDC.64 R34, c[0x0][0x3a0] ;  /* 0x0000e800ff227b82 */ /* 0x000e680000000a00 */
[----:B------:R-:W-:Y:S02]  /*0590*/  ISETP.GE.U32.AND P2, PT, R15, R2, PT ;  /* 0x000000020f00720c */ /* 0x000fe40003f46070 */
[----:B------:R-:W-:Y:S01]  /*05a0*/  CS2R R14, SRZ ;  /* 0x00000000000e7805 */ /* 0x000fe2000001ff00 */
[----:B------:R-:W-:Y:S01]  /*05b0*/  @!P3 DFMA R14, R16, R32, R18 ;  /* 0x00000020100eb22b */ /* 0x000fe20000000012 */
[----:B------:R-:W5:Y:S01]  /*05c0*/  LDC.64 R32, c[0x0][0x3a8] ;  /* 0x0000ea00ff207b82 */ /* 0x000f620000000a00 */
[----:B------:R-:W-:-:S08]  /*05d0*/  CS2R R16, SRZ ;  /* 0x0000000000107805 */ /* 0x000fd0000001ff00 */
[C---:B---3--:R-:W-:Y:S02]  /*05e0*/  @!P2 DMUL R18, R22.reuse, R40 ;  /* 0x000000281612a228 */ /* 0x048fe40000000000 */
[----:B--2---:R-:W-:-:S06]  /*05f0*/  @!P2 DMUL R22, R22, R42 ;  /* 0x0000002a1616a228 */ /* 0x004fcc0000000000 */
[----:B------:R-:W-:Y:S01]  /*0600*/  @!P2 DFMA R16, R20, R42, -R18 ;  /* 0x0000002a1410a22b */ /* 0x000fe20000000812 */
[C---:B------:R-:W-:Y:S02]  /*0610*/  VIADD R19, R37.reuse, 0x200 ;  /* 0x0000020025137836 */ /* 0x040fe40000000000 */
[----:B------:R-:W-:-:S03]  /*0620*/  VIADD R43, R37, 0x280 ;  /* 0x00000280252b7836 */ /* 0x000fc60000000000 */
[-C--:B------:R-:W-:Y:S02]  /*0630*/  ISETP.GE.U32.AND P3, PT, R19, R2.reuse, PT ;  /* 0x000000021300720c */ /* 0x080fe40003f66070 */
[----:B------:R-:W-:Y:S01]  /*0640*/  CS2R R18, SRZ ;  /* 0x0000000000127805 */ /* 0x000fe2000001ff00 */
[----:B------:R-:W-:Y:S01]  /*0650*/  @!P2 DFMA R18, R20, R40, R22 ;  /* 0x000000281412a22b */ /* 0x000fe20000000016 */
[----:B------:R-:W-:Y:S02]  /*0660*/  ISETP.GE.U32.AND P2, PT, R43, R2, PT ;  /* 0x000000022b00720c */ /* 0x000fe40003f46070 */
[----:B------:R-:W-:Y:S01]  /*0670*/  CS2R R20, SRZ ;  /* 0x0000000000147805 */ /* 0x000fe2000001ff00 */
[----:B------:R-:W4:Y:S06]  /*0680*/  LDC.64 R40, c[0x0][0x3a8] ;  /* 0x0000ea00ff287b82 */ /* 0x000f2c0000000a00 */
[----:B-----5:R-:W-:-:S02]  /*0690*/  @!P3 DMUL R22, R26, R32 ;  /* 0x000000201a16b228 */ /* 0x020fc40000000000 */
[----:B------:R-:W2:Y:S01]  /*06a0*/  LDC.64 R42, c[0x0][0x3a0] ;  /* 0x0000e800ff2a7b82 */ /* 0x000ea20000000a00 */
[----:B-1----:R-:W-:-:S05]  /*06b0*/  @!P3 DMUL R26, R26, R34 ;  /* 0x000000221a1ab228 */ /* 0x002fca0000000000 */
[C---:B------:R-:W-:Y:S01]  /*06c0*/  @!P3 DFMA R20, R24.reuse, R34, -R22 ;  /* 0x000000221814b22b */ /* 0x040fe20000000816 */
[----:B------:R-:W-:Y:S02]  /*06d0*/  CS2R R22, SRZ ;  /* 0x0000000000167805 */ /* 0x000fe4000001ff00 */
[----:B------:R-:W-:Y:S01]  /*06e0*/  @!P3 DFMA R22, R24, R32, R26 ;  /* 0x000000201816b22b */ /* 0x000fe2000000001a */
[----:B------:R-:W-:Y:S02]  /*06f0*/  CS2R R34, SRZ ;  /* 0x0000000000227805 */ /* 0x000fe4000001ff00 */
[----:B------:R-:W-:Y:S02]  /*0700*/  @!P1 LEA R33, R0, R39, 0xa ;  /* 0x0000002700219211 */ /* 0x000fe400078e50ff */
[----:B------:R-:W-:-:S03]  /*0710*/  CS2R R24, SRZ ;  /* 0x0000000000187805 */ /* 0x000fc6000001ff00 */
[----:B0-----:R-:W-:Y:S01]  /*0720*/  @!P1 IMAD.WIDE.U32 R44, R33, 0x10, R44 ;  /* 0x00000010212c9825 */ /* 0x001fe200078e002c */
[----:B------:R-:W-:Y:S01]  /*0730*/  CS2R R32, SRZ ;  /* 0x0000000000207805 */ /* 0x000fe2000001ff00 */
[----:B----4-:R-:W-:-:S05]  /*0740*/  @!P2 DMUL R26, R6, R40 ;  /* 0x00000028061aa228 */ /* 0x010fca0000000000 */
[----:B------:R-:W3:Y:S01]  /*0750*/  @!P1 LDG.E.128 R32, desc[UR4][R44.64] ;  /* 0x000000042c209981 */ /* 0x000ee2000c1e1d00 */
[-C--:B--2---:R-:W-:Y:S02]  /*0760*/  @!P2 DMUL R6, R6, R42.reuse ;  /* 0x0000002a0606a228 */ /* 0x084fe40000000000 */
[----:B------:R-:W-:Y:S01]  /*0770*/  @!P2 DFMA R24, R4, R42, -R26 ;  /* 0x0000002a0418a22b */ /* 0x000fe2000000081a */
[----:B------:R-:W3:Y:S01]  /*0780*/  LDC.64 R42, c[0x0][0x3a8] ;  /* 0x0000ea00ff2a7b82 */ /* 0x000ee20000000a00 */
[----:B------:R-:W-:-:S04]  /*0790*/  CS2R R26, SRZ ;  /* 0x00000000001a7805 */ /* 0x000fc8000001ff00 */
[----:B------:R-:W-:Y:S01]  /*07a0*/  @!P2 DFMA R26, R4, R40, R6 ;  /* 0x00000028041aa22b */ /* 0x000fe20000000006 */
[----:B------:R-:W-:Y:S02]  /*07b0*/  VIADD R5, R37, 0x300 ;  /* 0x0000030025057836 */ /* 0x000fe40000000000 */
[----:B------:R-:W0:Y:S03]  /*07c0*/  LDC.64 R6, c[0x0][0x3a0] ;  /* 0x0000e800ff067b82 */ /* 0x000e260000000a00 */
[----:B------:R-:W-:Y:S01]  /*07d0*/  ISETP.GE.U32.AND P2, PT, R5, R2, PT ;  /* 0x000000020500720c */ /* 0x000fe20003f46070 */
[----:B------:R-:W-:-:S05]  /*07e0*/  @!P1 VIADD R39, R39, 0x80 ;  /* 0x0000008027279836 */ /* 0x000fca0000000000 */
[----:B------:R-:W-:Y:S02]  /*07f0*/  ISETP.GE.U32.AND P1, PT, R39, R2, PT ;  /* 0x000000022700720c */ /* 0x000fe40003f26070 */
[----:B------:R-:W-:-:S11]  /*0800*/  CS2R R4, SRZ ;  /* 0x0000000000047805 */ /* 0x000fd6000001ff00 */
[----:B------:R-:W-:Y:S01]  /*0810*/  @!P1 IMAD R39, R0, 0x400, R39 ;  /* 0x0000040000279824 */ /* 0x000fe200078e0227 */
[----:B---3--:R-:W-:-:S08]  /*0820*/  @!P2 DMUL R40, R34, R42 ;  /* 0x0000002a2228a228 */ /* 0x008fd00000000000 */
[-C--:B0-----:R-:W-:Y:S02]  /*0830*/  @!P2 DFMA R4, R32, R6.reuse, -R40 ;  /* 0x000000062004a22b */ /* 0x081fe40000000828 */
[----:B------:R-:W0:Y:S01]  /*0840*/  @!P1 LDC.64 R40, c[0x0][0x3b8] ;  /* 0x0000ee00ff289b82 */ /* 0x000e220000000a00 */
[----:B------:R-:W-:Y:S01]  /*0850*/  @!P2 DMUL R34, R34, R6 ;  /* 0x000000062222a228 */ /* 0x000fe20000000000 */
[----:B------:R-:W-:-:S07]  /*0860*/  CS2R R6, SRZ ;  /* 0x0000000000067805 */ /* 0x000fce000001ff00 */
[----:B------:R-:W-:Y:S01]  /*0870*/  @!P2 DFMA R6, R32, R42, R34 ;  /* 0x0000002a2006a22b */ /* 0x000fe20000000022 */
[----:B------:R-:W-:Y:S02]  /*0880*/  CS2R R34, SRZ ;  /* 0x0000000000227805 */ /* 0x000fe4000001ff00 */
[----:B------:R-:W-:Y:S01]  /*0890*/  CS2R R32, SRZ ;  /* 0x0000000000207805 */ /* 0x000fe2000001ff00 */
[----:B------:R-:W1:Y:S01]  /*08a0*/  @!P0 LDC.64 R42, c[0x0][0x3b0] ;  /* 0x0000ec00ff2a8b82 */ /* 0x000e620000000a00 */
[----:B0-----:R-:W-:-:S05]  /*08b0*/  @!P1 IMAD.WIDE.U32 R40, R39, 0x10, R40 ;  /* 0x0000001027289825 */ /* 0x001fca00078e0028 */
[----:B------:R0:W2:Y:S01]  /*08c0*/  @!P1 LDG.E.128 R32, desc[UR4][R40.64] ;  /* 0x0000000428209981 */ /* 0x0000a2000c1e1d00 */
[----:B------:R-:W-:Y:S02]  /*08d0*/  VIADD R39, R37, 0x380 ;  /* 0x0000038025277836 */ /* 0x000fe40000000000 */
[----:B------:R-:W-:-:S03]  /*08e0*/  @!P0 IMAD.SHL.U32 R36, R0, 0x400, RZ ;  /* 0x0000040000248824 */ /* 0x000fc600078e00ff */
[----:B------:R-:W-:Y:S02]  /*08f0*/  ISETP.GE.U32.AND P1, PT, R39, R2, PT ;  /* 0x000000022700720c */ /* 0x000fe40003f26070 */
[----:B------:R-:W3:Y:S01]  /*0900*/  LDC.64 R38, c[0x0][0x3a0] ;  /* 0x0000e800ff267b82 */ /* 0x000ee20000000a00 */
[----:B------:R-:W-:-:S07]  /*0910*/  @!P0 LOP3.LUT R45, R37, R36, RZ, 0xfc, !PT ;  /* 0x00000024252d8212 */ /* 0x000fce00078efcff */
[----:B0-----:R-:W2:Y:S01]  /*0920*/  LDC.64 R40, c[0x0][0x3a8] ;  /* 0x0000ea00ff287b82 */ /* 0x001ea20000000a00 */
[----:B-1----:R-:W-:-:S05]  /*0930*/  @!P0 IMAD.WIDE.U32 R42, R45, 0x10, R42 ;  /* 0x000000102d2a8825 */ /* 0x002fca00078e002a */
[----:B------:R0:W-:Y:S01]  /*0940*/  @!P0 STG.E.128 desc[UR4][R42.64], R28 ;  /* 0x0000001c2a008986 */ /* 0x0001e2000c101d04 */
[----:B------:R-:W-:Y:S01]  /*0950*/  BSSY.RECONVERGENT B0, `(.L_x_18178) ;  /* 0x0000035000007945 */ /* 0x000fe20003800200 */
[----:B0-----:R-:W-:Y:S02]  /*0960*/  IMAD.MOV.U32 R29, RZ, RZ, R37 ;  /* 0x000000ffff1d7224 */ /* 0x001fe400078e0025 */
[----:B------:R-:W-:-:S05]  /*0970*/  @!P0 IMAD.MOV.U32 R29, RZ, RZ, R3 ;  /* 0x000000ffff1d8224 */ /* 0x000fca00078e0003 */
[----:B------:R-:W-:Y:S02]  /*0980*/  ISETP.GE.U32.AND P0, PT, R29, R2, PT ;  /* 0x000000021d00720c */ /* 0x000fe40003f06070 */
[----:B------:R-:W-:Y:S01]  /*0990*/  CS2R R36, SRZ ;  /* 0x0000000000247805 */ /* 0x000fe2000001ff00 */
[----:B------:R-:W-:Y:S01]  /*09a0*/  BSSY.RELIABLE B1, `(.L_x_18179) ;  /* 0x0000029000017945 */ /* 0x000fe20003800100 */
[C---:B--2---:R-:W-:Y:S02]  /*09b0*/  @!P1 DMUL R44, R34.reuse, R40 ;  /* 0x00000028222c9228 */ /* 0x044fe40000000000 */
[----:B---3--:R-:W-:-:S06]  /*09c0*/  @!P1 DMUL R34, R34, R38 ;  /* 0x0000002622229228 */ /* 0x008fcc0000000000 */
[C---:B------:R-:W-:Y:S01]  /*09d0*/  @!P1 DFMA R36, R32.reuse, R38, -R44 ;  /* 0x000000262024922b */ /* 0x040fe2000000082c */
[----:B------:R-:W-:Y:S01]  /*09e0*/  CS2R R38, SRZ ;  /* 0x0000000000267805 */ /* 0x000fe2000001ff00 */
[----:B------:R-:W-:Y:S01]  /*09f0*/  @!P1 DFMA R38, R32, R40, R34 ;  /* 0x000000282026922b */ /* 0x000fe20000000022 */
[----:B------:R-:W-:Y:S10]  /*0a00*/  @P0 BRA `(.L_x_18180) ;  /* 0x0000000000300947 */ /* 0x000ff40003800000 */
[----:B------:R-:W0:Y:S01]  /*0a10*/  LDC.64 R30, c[0x0][0x3b0] ;  /* 0x0000ec00ff1e7b82 */ /* 0x000e220000000a00 */
[----:B------:R-:W-:Y:S01]  /*0a20*/  LEA R3, R0, R29, 0xa ;  /* 0x0000001d00037211 */ /* 0x000fe200078e50ff */
[----:B------:R-:W-:-:S05]  /*0a30*/  VIADD R29, R29, 0x80 ;  /* 0x000000801d1d7836 */ /* 0x000fca0000000000 */
        /* <DEDUP_REMOVED lines=9> */
.L_x_18180:
[----:B------:R-:W-:-:S13]  /*0ad0*/  ISETP.GE.U32.AND P0, PT, R29, R2, PT ;  /* 0x000000021d00720c */ /* 0x000fda0003f06070 */
[----:B------:R-:W-:Y:S05]  /*0ae0*/  @P0 BRA `(.L_x_18182) ;  /* 0x0000000000300947 */ /* 0x000fea0003800000 */
[----:B0-----:R-:W0:Y:S01]  /*0af0*/  LDC.64 R8, c[0x0][0x3b0] ;  /* 0x0000ec00ff087b82 */ /* 0x001e220000000a00 */
[----:B------:R-:W-:Y:S02]  /*0b00*/  IMAD R3, R0, 0x400, R29 ;  /* 0x0000040000037824 */ /* 0x000fe400078e021d */
[----:B------:R-:W-:Y:S02]  /*0b10*/  VIADD R29, R29, 0x80 ;  /* 0x000000801d1d7836 */ /* 0x000fe40000000000 */
[----:B0-----:R-:W-:-:S05]  /*0b20*/  IMAD.WIDE.U32 R8, R3, 0x10, R8 ;  /* 0x0000001003087825 */ /* 0x001fca00078e0008 */
[----:B------:R1:W-:Y:S02]  /*0b30*/  STG.E.128 desc[UR4][R8.64], R16 ;  /* 0x0000001008007986 */ /* 0x0003e4000c101d04 */
.L_x_18181:
[----:B------:R-:W-:-:S13]  /*0b40*/  ISETP.GE.U32.AND P0, PT, R29, R2, PT ;  /* 0x000000021d00720c */ /* 0x000fda0003f06070 */
[----:B------:R-:W-:Y:S05]  /*0b50*/  @P0 BRA `(.L_x_18183) ;  /* 0x0000000000340947 */ /* 0x000fea0003800000 */
[----:B01----:R-:W0:Y:S01]  /*0b60*/  LDC.64 R8, c[0x0][0x3b0] ;  /* 0x0000ec00ff087b82 */ /* 0x003e220000000a00 */
[----:B------:R-:W-:Y:S02]  /*0b70*/  IMAD R3, R0, 0x400, R29 ;  /* 0x0000040000037824 */ /* 0x000fe400078e021d */
[----:B------:R-:W-:Y:S02]  /*0b80*/  VIADD R29, R29, 0x80 ;  /* 0x000000801d1d7836 */ /* 0x000fe40000000000 */
[----:B0-----:R-:W-:-:S05]  /*0b90*/  IMAD.WIDE.U32 R8, R3, 0x10, R8 ;  /* 0x0000001003087825 */ /* 0x001fca00078e0008 */
[----:B------:R1:W-:Y:S02]  /*0ba0*/  STG.E.128 desc[UR4][R8.64], R20 ;  /* 0x0000001408007986 */ /* 0x0003e4000c101d04 */
.L_x_18182:
[----:B------:R-:W-:-:S13]  /*0bb0*/  ISETP.GE.U32.AND P0, PT, R29, R2, PT ;  /* 0x000000021d00720c */ /* 0x000fda0003f06070 */
[----:B------:R-:W-:Y:S05]  /*0bc0*/  @P0 BREAK.RELIABLE B1 ;  /* 0x0000000000010942 */ /* 0x000fea0003800100 */
[----:B------:R-:W-:Y:S05]  /*0bd0*/  @P0 BRA `(.L_x_18184) ;  /* 0x0000000000300947 */ /* 0x000fea0003800000 */
[----:B01----:R-:W0:Y:S01]  /*0be0*/  LDC.64 R8, c[0x0][0x3b0] ;  /* 0x0000ec00ff087b82 */ /* 0x003e220000000a00 */
[----:B------:R-:W-:Y:S01]  /*0bf0*/  LEA R3, R0, R29, 0xa ;  /* 0x0000001d00037211 */ /* 0x000fe200078e50ff */
[----:B------:R-:W-:-:S04]  /*0c00*/  VIADD R29, R29, 0x80 ;  /* 0x000000801d1d7836 */ /* 0x000fc80000000000 */
[----:B0-----:R-:W-:-:S05]  /*0c10*/  IMAD.WIDE.U32 R8, R3, 0x10, R8 ;  /* 0x0000001003087825 */ /* 0x001fca00078e0008 */
[----:B------:R2:W-:Y:S02]  /*0c20*/  STG.E.128 desc[UR4][R8.64], R24 ;  /* 0x0000001808007986 */ /* 0x0005e4000c101d04 */
.L_x_18183:
[----:B------:R-:W-:Y:S05]  /*0c30*/  BSYNC.RELIABLE B1 ;  /* 0x0000000000017941 */ /* 0x000fea0003800100 */
.L_x_18179:
[----:B------:R-:W-:-:S13]  /*0c40*/  ISETP.GE.U32.AND P0, PT, R29, R2, PT ;  /* 0x000000021d00720c */ /* 0x000fda0003f06070 */
[----:B012---:R-:W0:Y:S01]  /*0c50*/  @!P0 LDC.64 R8, c[0x0][0x3b0] ;  /* 0x0000ec00ff088b82 */ /* 0x007e220000000a00 */
[----:B------:R-:W-:Y:S02]  /*0c60*/  @!P0 IMAD R3, R0, 0x400, R29 ;  /* 0x0000040000038824 */ /* 0x000fe400078e021d */
[----:B------:R-:W-:Y:S02]  /*0c70*/  @!P0 VIADD R29, R29, 0x80 ;  /* 0x000000801d1d8836 */ /* 0x000fe40000000000 */
[----:B0-----:R-:W-:-:S05]  /*0c80*/  @!P0 IMAD.WIDE.U32 R8, R3, 0x10, R8 ;  /* 0x0000001003088825 */ /* 0x001fca00078e0008 */
[----:B------:R2:W-:Y:S02]  /*0c90*/  @!P0 STG.E.128 desc[UR4][R8.64], R4 ;  /* 0x0000000408008986 */ /* 0x0005e4000c101d04 */
.L_x_18184:
[----:B------:R-:W-:Y:S05]  /*0ca0*/  BSYNC.RECONVERGENT B0 ;  /* 0x0000000000007941 */ /* 0x000fea0003800200 */
.L_x_18178:
[----:B------:R-:W-:Y:S05]  /*0cb0*/  WARPSYNC.ALL ;  /* 0x0000000000007948 */ /* 0x000fea0003800000 */
[----:B------:R-:W-:-:S13]  /*0cc0*/  ISETP.GE.U32.AND P0, PT, R29, R2, PT ;  /* 0x000000021d00720c */ /* 0x000fda0003f06070 */
[----:B------:R-:W-:Y:S05]  /*0cd0*/  @P0 EXIT ;  /* 0x000000000000094d */ /* 0x000fea0003800000 */
[----:B------:R-:W3:Y:S01]  /*0ce0*/  LDC.64 R2, c[0x0][0x3b0] ;  /* 0x0000ec00ff027b82 */ /* 0x000ee20000000a00 */
[----:B------:R-:W-:-:S04]  /*0cf0*/  IMAD R29, R0, 0x400, R29 ;  /* 0x00000400001d7824 */ /* 0x000fc800078e021d */
[----:B---3--:R-:W-:-:S05]  /*0d00*/  IMAD.WIDE.U32 R2, R29, 0x10, R2 ;  /* 0x000000101d027825 */ /* 0x008fca00078e0002 */
[----:B------:R-:W-:Y:S01]  /*0d10*/  STG.E.128 desc[UR4][R2.64], R36 ;  /* 0x0000002402007986 */ /* 0x000fe2000c101d04 */
[----:B------:R-:W-:Y:S05]  /*0d20*/  EXIT ;  /* 0x000000000000794d */ /* 0x000fea0003800000 */
.L_x_18177:
[----:B------:R-:W0:Y:S01]  /*0d30*/  S2R R5, SR_TID.X ;  /* 0x0000000000057919 */ /* 0x000e220000002100 */
[----:B------:R-:W1:Y:S01]  /*0d40*/  LDC.64 R2, c[0x0][0x3b8] ;  /* 0x0000ee00ff027b82 */ /* 0x000e620000000a00 */
[----:B------:R-:W-:Y:S01]  /*0d50*/  IMAD.SHL.U32 R0, R0, 0x400, RZ ;  /* 0x0000040000007824 */ /* 0x000fe200078e00ff */
[----:B------:R-:W2:Y:S06]  /*0d60*/  LDCU.128 UR8, c[0x0][0x3a0] ;  /* 0x00007400ff0877ac */ /* 0x000eac0008000c00 */
[----:B------:R-:W3:Y:S01]  /*0d70*/  LDC.64 R40, c[0x0][0x3b0] ;  /* 0x0000ec00ff287b82 */ /* 0x000ee20000000a00 */
[----:B-1----:R-:W-:-:S04]  /*0d80*/  IMAD.WIDE.U32 R2, R0, 0x10, R2 ;  /* 0x0000001000027825 */ /* 0x002fc800078e0002 */
[----:B0-----:R-:W-:-:S05]  /*0d90*/  IMAD.WIDE.U32 R2, R5, 0x20, R2 ;  /* 0x0000002005027825 */ /* 0x001fca00078e0002 */
[----:B------:R-:W2:Y:S04]  /*0da0*/  LDG.E.ENL2.256 R8, R20, desc[UR4][R2.64] ;  /* 0xfe0000040214797e */ /* 0x000ea80008121908 */
[----:B------:R-:W4:Y:S04]  /*0db0*/  LDG.E.ENL2.256 R36, R12, desc[UR4][R2.64+0x1000] ;  /* 0xfe008004020c797e */ /* 0x000f280008121924 */
[----:B------:R-:W5:Y:S04]  /*0dc0*/  LDG.E.ENL2.256 R28, R32, desc[UR4][R2.64+0x2000] ;  /* 0xfe0100040220797e */ /* 0x000f68000812191c */
[----:B------:R0:W5:Y:S01]  /*0dd0*/  LDG.E.ENL2.256 R24, R4, desc[UR4][R2.64+0x3000] ;  /* 0xfe0180040204797e */ /* 0x0001620008121918 */
[----:B---3--:R-:W-:Y:S01]  /*0de0*/  IMAD.WIDE.U32 R40, R0, 0x10, R40 ;  /* 0x0000001000287825 */ /* 0x008fe200078e0028 */
[----:B0-----:R-:W0:Y:S03]  /*0df0*/  S2R R2, SR_TID.X ;  /* 0x0000000000027919 */ /* 0x001e260000002100 */
[----:B0-----:R-:W-:Y:S01]  /*0e00*/  IMAD.WIDE.U32 R2, R2, 0x20, R40 ;  /* 0x0000002002027825 */ /* 0x001fe200078e0028 */
[----:B--2---:R-:W-:-:S02]  /*0e10*/  DMUL R16, R22, UR10 ;  /* 0x0000000a16107c28 */ /* 0x004fc40008000000 */
[----:B------:R-:W-:Y:S02]  /*0e20*/  DMUL R18, R22, UR8 ;  /* 0x0000000816127c28 */ /* 0x000fe40008000000 */
[C---:B------:R-:W-:Y:S02]  /*0e30*/  DMUL R22, R10.reuse, UR10 ;  /* 0x0000000a0a167c28 */ /* 0x040fe40008000000 */
[----:B------:R-:W-:Y:S02]  /*0e40*/  DMUL R10, R10, UR8 ;  /* 0x000000080a0a7c28 */ /* 0x000fe40008000000 */
[C---:B------:R-:W-:Y:S02]  /*0e50*/  DFMA R16, R20.reuse, UR8, -R16 ;  /* 0x0000000814107c2b */ /* 0x040fe40008000810 */
[----:B------:R-:W-:Y:S02]  /*0e60*/  DFMA R18, R20, UR10, R18 ;  /* 0x0000000a14127c2b */ /* 0x000fe40008000012 */
[----:B------:R-:W-:-:S02]  /*0e70*/  DFMA R20, R8, UR8, -R22 ;  /* 0x0000000808147c2b */ /* 0x000fc40008000816 */
[----:B------:R-:W-:Y:S02]  /*0e80*/  DFMA R22, R8, UR10, R10 ;  /* 0x0000000a08167c2b */ /* 0x000fe4000800000a */
[C---:B----4-:R-:W-:Y:S02]  /*0e90*/  DMUL R8, R14.reuse, UR10 ;  /* 0x0000000a0e087c28 */ /* 0x050fe40008000000 */
[----:B------:R-:W-:Y:S02]  /*0ea0*/  DMUL R10, R14, UR8 ;  /* 0x000000080e0a7c28 */ /* 0x000fe40008000000 */
[C---:B------:R-:W-:Y:S01]  /*0eb0*/  DMUL R14, R38.reuse, UR10 ;  /* 0x0000000a260e7c28 */ /* 0x040fe20008000000 */
[----:B------:R-:W-:Y:S01]  /*0ec0*/  STG.E.ENL2.256 desc[UR4][R2.64], R16, R20 ;  /* 0xf80000100214797f */ /* 0x000fe2000f121804 */
[----:B------:R-:W-:Y:S02]  /*0ed0*/  DMUL R38, R38, UR8 ;  /* 0x0000000826267c28 */ /* 0x000fe40008000000 */
[----:B------:R-:W-:-:S02]  /*0ee0*/  DFMA R8, R12, UR8, -R8 ;  /* 0x000000080c087c2b */ /* 0x000fc40008000808 */
[----:B------:R-:W-:Y:S02]  /*0ef0*/  DFMA R10, R12, UR10, R10 ;  /* 0x0000000a0c0a7c2b */ /* 0x000fe4000800000a */
[C---:B------:R-:W-:Y:S02]  /*0f00*/  DFMA R12, R36.reuse, UR8, -R14 ;  /* 0x00000008240c7c2b */ /* 0x040fe4000800080e */
[----:B------:R-:W-:Y:S02]  /*0f10*/  DFMA R14, R36, UR10, R38 ;  /* 0x0000000a240e7c2b */ /* 0x000fe40008000026 */
[C---:B-----5:R-:W-:Y:S02]  /*0f20*/  DMUL R36, R34.reuse, UR10 ;  /* 0x0000000a22247c28 */ /* 0x060fe40008000000 */
[----:B------:R-:W-:Y:S02]  /*0f30*/  DMUL R38, R34, UR8 ;  /* 0x0000000822267c28 */ /* 0x000fe40008000000 */
[C---:B------:R-:W-:Y:S01]  /*0f40*/  DMUL R34, R30.reuse, UR10 ;  /* 0x0000000a1e227c28 */ /* 0x040fe20008000000 */
[----:B------:R-:W-:Y:S01]  /*0f50*/  STG.E.ENL2.256 desc[UR4][R2.64+0x1000], R8, R12 ;  /* 0xf8008008020c797f */ /* 0x000fe2000f121804 */
[----:B------:R-:W-:-:S02]  /*0f60*/  DMUL R30, R30, UR8 ;  /* 0x000000081e1e7c28 */ /* 0x000fc40008000000 */
[C---:B------:R-:W-:Y:S02]  /*0f70*/  DFMA R36, R32.reuse, UR8, -R36 ;  /* 0x0000000820247c2b */ /* 0x040fe40008000824 */
[----:B------:R-:W-:Y:S02]  /*0f80*/  DFMA R38, R32, UR10, R38 ;  /* 0x0000000a20267c2b */ /* 0x000fe40008000026 */
[C---:B------:R-:W-:Y:S02]  /*0f90*/  DFMA R32, R28.reuse, UR8, -R34 ;  /* 0x000000081c207c2b */ /* 0x040fe40008000822 */
[----:B------:R-:W-:Y:S02]  /*0fa0*/  DFMA R34, R28, UR10, R30 ;  /* 0x0000000a1c227c2b */ /* 0x000fe4000800001e */
[C---:B------:R-:W-:Y:S02]  /*0fb0*/  DMUL R28, R6.reuse, UR10 ;  /* 0x0000000a061c7c28 */ /* 0x040fe40008000000 */
[----:B------:R-:W-:-:S02]  /*0fc0*/  DMUL R30, R6, UR8 ;  /* 0x00000008061e7c28 */ /* 0x000fc40008000000 */
[C---:B------:R-:W-:Y:S01]  /*0fd0*/  DMUL R6, R26.reuse, UR10 ;  /* 0x0000000a1a067c28 */ /* 0x040fe20008000000 */
[----:B------:R-:W-:Y:S01]  /*0fe0*/  STG.E.ENL2.256 desc[UR4][R2.64+0x2000], R36, R32 ;  /* 0xf80100240220797f */ /* 0x000fe2000f121804 */
[----:B------:R-:W-:Y:S02]  /*0ff0*/  DMUL R26, R26, UR8 ;  /* 0x000000081a1a7c28 */ /* 0x000fe40008000000 */
[C---:B------:R-:W-:Y:S02]  /*1000*/  DFMA R28, R4.reuse, UR8, -R28 ;  /* 0x00000008041c7c2b */ /* 0x040fe4000800081c */
[----:B------:R-:W-:Y:S02]  /*1010*/  DFMA R30, R4, UR10, R30 ;  /* 0x0000000a041e7c2b */ /* 0x000fe4000800001e */
[C---:B------:R-:W-:Y:S02]  /*1020*/  DFMA R4, R24.reuse, UR8, -R6 ;  /* 0x0000000818047c2b */ /* 0x040fe40008000806 */
[----:B------:R-:W-:-:S07]  /*1030*/  DFMA R6, R24, UR10, R26 ;  /* 0x0000000a18067c2b */ /* 0x000fce000800001a */
[----:B------:R-:W-:Y:S01]  /*1040*/  STG.E.ENL2.256 desc[UR4][R2.64+0x3000], R28, R4 ;  /* 0xf801801c0204797f */ /* 0x000fe2000f121804 */
[----:B------:R-:W-:Y:S05]  /*1050*/  EXIT ;  /* 0x000000000000794d */ /* 0x000fea0003800000 */
.L_x_18185:
        /* <DEDUP_REMOVED lines=10> */
.L_x_19560:


//--------------------- .text._ZN2at6native29vectorized_elementwise_kernelILi4ENS0_13BUnaryFunctorIN3c107complexIdEES5_S5_NS0_15binary_internal10MulFunctorIS5_EEEESt5arrayIPcLm2EEEEviT0_T1_ --------------------------
	.section	.text._ZN2at6native29vectorized_elementwise_kernelILi4ENS0_13BUnaryFunctorIN3c107complexIdEES5_S5_NS0_15binary_internal10MulFunctorIS5_EEEESt5arrayIPcLm2EEEEviT0_T1_,"ax",@progbits
	.align	128
        .global         _ZN2at6native29vectorized_elementwise_kernelILi4ENS0_13BUnaryFunctorIN3c107complexIdEES5_S5_NS0_15binary_internal10MulFunctorIS5_EEEESt5arrayIPcLm2EEEEviT0_T1_
        .type           _ZN2at6native29vectorized_elementwise_kernelILi4ENS0_13BUnaryFunctorIN3c107complexIdEES5_S5_NS0_15binary_internal10MulFunctorIS5_EEEESt5arrayIPcLm2EEEEviT0_T1_,@function
        .size           _ZN2at6native29vectorized_elementwise_kernelILi4ENS0_13BUnaryFunctorIN3c107complexIdEES5_S5_NS0_15binary_internal10MulFunctorIS5_EEEESt5arrayIPcLm2EEEEviT0_T1_,(.L_x_19561 - _ZN2at6native29vectorized_elementwise_kernelILi4ENS0_13BUnaryFunctorIN3c107complexIdEES5_S5_NS0_15binary_internal10MulFunctorIS5_EEEESt5arrayIPcLm2EEEEviT0_T1_)
        .other          _ZN2at6native29vectorized_elementwise_kernelILi4ENS0_13BUnaryFunctorIN3c107complexIdEES5_S5_NS0_15binary_internal10MulFunctorIS5_EEEESt5arrayIPcLm2EEEEviT0_T1_,@"STO_CUDA_ENTRY STV_DEFAULT"
_ZN2at6native29vectorized_elementwise_kernelILi4ENS0_13BUnaryFunctorIN3c107complexIdEES5_S5_NS0_15binary_internal10MulFunctorIS5_EEEESt5arrayIPcLm2EEEEviT0_T1_:
.text._ZN2at6native29vectorized_elementwise_kernelILi4ENS0_13BUnaryFunctorIN3c107complexIdEES5_S5_NS0_15binary_internal10MulFunctorIS5_EEEESt5arrayIPcLm2EEEEviT0_T1_:
        /* <DEDUP_REMOVED lines=173> */
.L_x_18189:
[----:B------:R-:W-:-:S13]  /*0ad0*/  ISETP.GE.U32.AND P0, PT, R29, R2, PT ;  /* 0x000000021d00720c */ /* 0x000fda0003f06070 */
[----:B------:R-:W-:Y:S05]  /*0ae0*/  @P0 BRA `(.L_x_18191) ;  /* 0x0000000000300947 */ /* 0x000fea0003800000 */
[----:B0-----:R-:W0:Y:S01]  /*0af0*/  LDC.64 R8, c[0x0][0x3b0] ;  /* 0x0000ec00ff087b82 */ /* 0x001e220000000a00 */
[----:B------:R-:W-:Y:S02]  /*0b00*/  IMAD R3, R0, 0x400, R29 ;  /* 0x0000040000037824 */ /* 0x000fe400078e021d */
[----:B------:R-:W-:Y:S02]  /*0b10*/  VIADD R29, R29, 0x80 ;  /* 0x000000801d1d7836 */ /* 0x000fe40000000000 */
[----:B0-----:R-:W-:-:S05]  /*0b20*/  IMAD.WIDE.U32 R8, R3, 0x10, R8 ;  /* 0x0000001003087825 */ /* 0x001fca00078e0008 */
[----:B------:R1:W-:Y:S02]  /*0b30*/  STG.E.128 desc[UR4][R8.64], R16 ;  /* 0x0000001008007986 */ /* 0x0003e4000c101d04 */
.L_x_18190:
[----:B------:R-:W-:-:S13]  /*0b40*/  ISETP.GE.U32.AND P0, PT, R29, R2, PT ;  /* 0x000000021d00720c */ /* 0x000fda0003f06070 */
[----:B------:R-:W-:Y:S05]  /*0b50*/  @P0 BRA `(.L_x_18192) ;  /* 0x0000000000340947 */ /* 0x000fea0003800000 */
[----:B01----:R-:W0:Y:S01]  /*0b60*/  LDC.64 R8, c[0x0][0x3b0] ;  /* 0x0000ec00ff087b82 */ /* 0x003e220000000a00 */
[----:B------:R-:W-:Y:S02]  /*0b70*/  IMAD R3, R0, 0x400, R29 ;  /* 0x0000040000037824 */ /* 0x000fe400078e021d */
[----:B------:R-:W-:Y:S02]  /*0b80*/  VIADD R29, R29, 0x80 ;  /* 0x000000801d1d7836 */ /* 0x000fe40000000000 */
[----:B0-----:R-:W-:-:S05]  /*0b90*/  IMAD.WIDE.U32 R8, R3, 0x10, R8 ;  /* 0x0000001003087825 */ /* 0x001fca00078e0008 */
[----:B------:R1:W-:Y:S02]  /*0ba0*/  STG.E.128 desc[UR4][R8.64], R20 ;  /* 0x0000001408007986 */ /* 0x0003e4000c101d04 */
.L_x_18191:
        /* <DEDUP_REMOVED lines=8> */
.L_x_18192:
[----:B------:R-:W-:Y:S05]  /*0c30*/  BSYNC.RELIABLE B1 ;  /* 0x0000000000017941 */ /* 0x000fea0003800100 */
.L_x_18188:
[----:B------:R-:W-:-:S13]  /*0c40*/  ISETP.GE.U32.AND P0, PT, R29, R2, PT ;  /* 0x000000021d00720c */ /* 0x000fda0003f06070 */
[----:B012---:R-:W0:Y:S01]  /*0c50*/  @!P0 LDC.64 R8, c[0x0][0x3b0] ;  /* 0x0000ec00ff088b82 */ /* 0x007e220000000a00 */
[----:B------:R-:W-:Y:S02]  /*0c60*/  @!P0 IMAD R3, R0, 0x400, R29 ;  /* 0x0000040000038824 */ /* 0x000fe400078e021d */
[----:B------:R-:W-:Y:S02]  /*0c70*/  @!P0 VIADD R29, R29, 0x80 ;  /* 0x000000801d1d8836 */ /* 0x000fe40000000000 */
[----:B0-----:R-:W-:-:S05]  /*0c80*/  @!P0 IMAD.WIDE.U32 R8, R3, 0x10, R8 ;  /* 0x0000001003088825 */ /* 0x001fca00078e0008 */
[----:B------:R2:W-:Y:S02]  /*0c90*/  @!P0 STG.E.128 desc[UR4][R8.64], R4 ;  /* 0x0000000408008986 */ /* 0x0005e4000c101d04 */
.L_x_18193:
[----:B------:R-:W-:Y:S05]  /*0ca0*/  BSYNC.RECONVERGENT B0 ;  /* 0x0000000000007941 */ /* 0x000fea0003800200 */
.L_x_18187:
        /* <DEDUP_REMOVED lines=8> */
.L_x_18186:
        /* <DEDUP_REMOVED lines=51> */
.L_x_18194:
        /* <DEDUP_REMOVED lines=10> */
.L_x_19561:


//--------------------- .text._ZN2at6native29vectorized_elementwise_kernelILi8ENS0_13BUnaryFunctorIN3c107complexIdEES5_S5_NS0_15binary_internal10MulFunctorIS5_EEEESt5arrayIPcLm2EEEEviT0_T1_ --------------------------
	.section	.text._ZN2at6native29vectorized_elementwise_kernelILi8ENS0_13BUnaryFunctorIN3c107complexIdEES5_S5_NS0_15binary_internal10MulFunctorIS5_EEEESt5arrayIPcLm2EEEEviT0_T1_,"ax",@progbits
	.align	128
        .global         _ZN2at6native29vectorized_elementwise_kernelILi8ENS0_13BUnaryFunctorIN3c107complexIdEES5_S5_NS0_15binary_internal10MulFunctorIS5_EEEESt5arrayIPcLm2EEEEviT0_T1_
        .type           _ZN2at6native29vectorized_elementwise_kernelILi8ENS0_13BUnaryFunctorIN3c107complexIdEES5_S5_NS0_15binary_internal10MulFunctorIS5_EEEESt5arrayIPcLm2EEEEviT0_T1_,@function
        .size           _ZN2at6native29vectorized_elementwise_kernelILi8ENS0_13BUnaryFunctorIN3c107complexIdEES5_S5_NS0_15binary_internal10MulFunctorIS5_EEEESt5arrayIPcLm2EEEEviT0_T1_,(.L_x_19562 - _ZN2at6native29vectorized_elementwise_kernelILi8ENS0_13BUnaryFunctorIN3c107complexIdEES5_S5_NS0_15binary_internal10MulFunctorIS5_EEEESt5arrayIPcLm2EEEEviT0_T1_)
        .other          _ZN2at6native29vectorized_elementwise_kernelILi8ENS0_13BUnaryFunctorIN3c107complexIdEES5_S5_NS0_15binary_internal10MulFunctorIS5_EEEESt5arrayIPcLm2EEEEviT0_T1_,@"STO_CUDA_ENTRY STV_DEFAULT"
_ZN2at6native29vectorized_elementwise_kernelILi8ENS0_13BUnaryFunctorIN3c107complexIdEES5_S5_NS0_15binary_internal10MulFunctorIS5_EEEESt5arrayIPcLm2EEEEviT0_T1_:
.text._ZN2at6native29vectorized_elementwise_kernelILi8ENS0_13BUnaryFunctorIN3c107complexIdEES5_S5_NS0_15binary_internal10MulFunctorIS5_EEEESt5arrayIPcLm2EEEEviT0_T1_:
        /* <DEDUP_REMOVED lines=173> */
.L_x_18198:
[----:B------:R-:W-:-:S13]  /*0ad0*/  ISETP.GE.U32.AND P0, PT, R29, R2, PT ;  /* 0x000000021d00720c */ /* 0x000fda0003f06070 */
[----:B------:R-:W-:Y:S05]  /*0ae0*/  @P0 BRA `(.L_x_18200) ;  /* 0x0000000000300947 */ /* 0x000fea0003800000 */
[----:B0-----:R-:W0:Y:S01]  /*0af0*/  LDC.64 R8, c[0x0][0x3b0] ;  /* 0x0000ec00ff087b82 */ /* 0x001e220000000a00 */
[----:B------:R-:W-:Y:S02]  /*0b00*/  IMAD R3, R0, 0x400, R29 ;  /* 0x0000040000037824 */ /* 0x000fe400078e021d */
[----:B------:R-:W-:Y:S02]  /*0b10*/  VIADD R29, R29, 0x80 ;  /* 0x000000801d1d7836 */ /* 0x000fe40000000000 */
[----:B0-----:R-:W-:-:S05]  /*0b20*/  IMAD.WIDE.U32 R8, R3, 0x10, R8 ;  /* 0x0000001003087825 */ /* 0x001fca00078e0008 */
[----:B------:R1:W-:Y:S02]  /*0b30*/  STG.E.128 desc[UR4][R8.64], R16 ;  /* 0x0000001008007986 */ /* 0x0003e4000c101d04 */
.L_x_18199:
[----:B------:R-:W-:-:S13]  /*0b40*/  ISETP.GE.U32.AND P0, PT, R29, R2, PT ;  /* 0x000000021d00720c */ /* 0x000fda0003f06070 */
[----:B------:R-:W-:Y:S05]  /*0b50*/  @P0 BRA `(.L_x_18201) ;  /* 0x0000000000340947 */ /* 0x000fea0003800000 */
[----:B01----:R-:W0:Y:S01]  /*0b60*/  LDC.64 R8, c[0x0][0x3b0] ;  /* 0x0000ec00ff087b82 */ /* 0x003e220000000a00 */
[----:B------:R-:W-:Y:S02]  /*0b70*/  IMAD R3, R0, 0x400, R29 ;  /* 0x0000040000037824 */ /* 0x000fe400078e021d */
[----:B------:R-:W-:Y:S02]  /*0b80*/  VIADD R29, R29, 0x80 ;  /* 0x000000801d1d7836 */ /* 0x000fe40000000000 */
[----:B0-----:R-:W-:-:S05]  /*0b90*/  IMAD.WIDE.U32 R8, R3, 0x10, R8 ;  /* 0x0000001003087825 */ /* 0x001fca00078e0008 */
[----:B------:R1:W-:Y:S02]  /*0ba0*/  STG.E.128 desc[UR4][R8.64], R20 ;  /* 0x0000001408007986 */ /* 0x0003e4000c101d04 */
.L_x_18200:
        /* <DEDUP_REMOVED lines=8> */
.L_x_18201:
[----:B------:R-:W-:Y:S05]  /*0c30*/  BSYNC.RELIABLE B1 ;  /* 0x0000000000017941 */ /* 0x000fea0003800100 */
.L_x_18197:
[----:B------:R-:W-:-:S13]  /*0c40*/  ISETP.GE.U32.AND P0, PT, R29, R2, PT ;  /* 0x000000021d00720c */ /* 0x000fda0003f06070 */
[----:B012---:R-:W0:Y:S01]  /*0c50*/  @!P0 LDC.64 R8, c[0x0][0x3b0] ;  /* 0x0000ec00ff088b82 */ /* 0x007e220000000a00 */
[----:B------:R-:W-:Y:S02]  /*0c60*/  @!P0 IMAD R3, R0, 0x400, R29 ;  /* 0x0000040000038824 */ /* 0x000fe400078e021d */
[----:B------:R-:W-:Y:S02]  /*0c70*/  @!P0 VIADD R29, R29, 0x80 ;  /* 0x000000801d1d8836 */ /* 0x000fe40000000000 */
[----:B0-----:R-:W-:-:S05]  /*0c80*/  @!P0 IMAD.WIDE.U32 R8, R3, 0x10, R8 ;  /* 0x0000001003088825 */ /* 0x001fca00078e0008 */
[----:B------:R2:W-:Y:S02]  /*0c90*/  @!P0 STG.E.128 desc[UR4][R8.64], R4 ;  /* 0x0000000408008986 */ /* 0x0005e4000c101d04 */
.L_x_18202:
[----:B------:R-:W-:Y:S05]  /*0ca0*/  BSYNC.RECONVERGENT B0 ;  /* 0x0000000000007941 */ /* 0x000fea0003800200 */
.L_x_18196:
        /* <DEDUP_REMOVED lines=8> */
.L_x_18195:
        /* <DEDUP_REMOVED lines=24> */
[C---:B-----5:R-:W-:Y:S01]  /*0eb0*/  DMUL R10, R38.reuse, UR10 ;  /* 0x0000000a260a7c28 */ /* 0x060fe20008000000 */
[----:B------:R-:W-:Y:S01]  /*0ec0*/  STG.E.ENL2.256 desc[UR4][R2.64+0x20], R16, R20 ;  /* 0xf80001100214797f */ /* 0x000fe2000f121804 */
[----:B------:R-:W-:Y:S02]  /*0ed0*/  DMUL R38, R38, UR8 ;  /* 0x0000000826267c28 */ /* 0x000fe40008000000 */
[----:B------:R-:W-:-:S02]  /*0ee0*/  DFMA R4, R8, UR8, -R4 ;  /* 0x0000000808047c2b */ /* 0x000fc40008000804 */
[----:B------:R-:W-:Y:S02]  /*0ef0*/  DFMA R6, R8, UR10, R6 ;  /* 0x0000000a08067c2b */ /* 0x000fe40008000006 */
[C---:B------:R-:W-:Y:S02]  /*0f00*/  DFMA R8, R36.reuse, UR8, -R10 ;  /* 0x0000000824087c2b */ /* 0x040fe4000800080a */
[----:B------:R-:W-:Y:S02]  /*0f10*/  DFMA R10, R36, UR10, R38 ;  /* 0x0000000a240a7c2b */ /* 0x000fe40008000026 */
[C---:B------:R-:W-:Y:S02]  /*0f20*/  DMUL R36, R34.reuse, UR10 ;  /* 0x0000000a22247c28 */ /* 0x040fe40008000000 */
[----:B------:R-:W-:Y:S02]  /*0f30*/  DMUL R38, R34, UR8 ;  /* 0x0000000822267c28 */ /* 0x000fe40008000000 */
[----:B------:R-:W-:-:S02]  /*0f40*/  DMUL R34, R30, UR10 ;  /* 0x0000000a1e227c28 */ /* 0x000fc40008000000 */
[----:B------:R-:W-:Y:S02]  /*0f50*/  DMUL R30, R30, UR8 ;  /* 0x000000081e1e7c28 */ /* 0x000fe40008000000 */
[C---:B------:R-:W-:Y:S02]  /*0f60*/  DFMA R36, R32.reuse, UR8, -R36 ;  /* 0x0000000820247c2b */ /* 0x040fe40008000824 */
[----:B------:R-:W-:Y:S02]  /*0f70*/  DFMA R38, R32, UR10, R38 ;  /* 0x0000000a20267c2b */ /* 0x000fe40008000026 */
[C---:B------:R-:W-:Y:S02]  /*0f80*/  DFMA R32, R28.reuse, UR8, -R34 ;  /* 0x000000081c207c2b */ /* 0x040fe40008000822 */
[----:B------:R-:W-:Y:S02]  /*0f90*/  DFMA R34, R28, UR10, R30 ;  /* 0x0000000a1c227c2b */ /* 0x000fe4000800001e */
[C---:B------:R-:W-:Y:S01]  /*0fa0*/  DMUL R28, R14.reuse, UR10 ;  /* 0x0000000a0e1c7c28 */ /* 0x040fe20008000000 */
[----:B------:R-:W-:Y:S01]  /*0fb0*/  STG.E.ENL2.256 desc[UR4][R2.64+0x40], R8, R36 ;  /* 0xf80002080224797f */ /* 0x000fe2000f121804 */
[----:B------:R-:W-:-:S02]  /*0fc0*/  DMUL R30, R14, UR8 ;  /* 0x000000080e1e7c28 */ /* 0x000fc40008000000 */
[C---:B------:R-:W-:Y:S02]  /*0fd0*/  DMUL R14, R26.reuse, UR10 ;  /* 0x0000000a1a0e7c28 */ /* 0x040fe40008000000 */
[----:B------:R-:W-:Y:S02]  /*0fe0*/  DMUL R26, R26, UR8 ;  /* 0x000000081a1a7c28 */ /* 0x000fe40008000000 */
[C---:B------:R-:W-:Y:S02]  /*0ff0*/  DFMA R28, R12.reuse, UR8, -R28 ;  /* 0x000000080c1c7c2b */ /* 0x040fe4000800081c */
[----:B------:R-:W-:Y:S02]  /*1000*/  DFMA R30, R12, UR10, R30 ;  /* 0x0000000a0c1e7c2b */ /* 0x000fe4000800001e */
[C---:B------:R-:W-:Y:S02]  /*1010*/  DFMA R12, R24.reuse, UR8, -R14 ;  /* 0x00000008180c7c2b */ /* 0x040fe4000800080e */
[----:B------:R-:W-:-:S03]  /*1020*/  DFMA R14, R24, UR10, R26 ;  /* 0x0000000a180e7c2b */ /* 0x000fc6000800001a */
[----:B------:R-:W-:Y:S04]  /*1030*/  STG.E.ENL2.256 desc[UR4][R2.64], R32, R28 ;  /* 0xf8000020021c797f */ /* 0x000fe8000f121804 */
[----:B------:R-:W-:Y:S01]  /*1040*/  STG.E.ENL2.256 desc[UR4][R2.64+0x60], R4, R12 ;  /* 0xf8000304020c797f */ /* 0x000fe2000f121804 */
[----:B------:R-:W-:Y:S05]  /*1050*/  EXIT ;  /* 0x000000000000794d */ /* 0x000fea0003800000 */
.L_x_18203:
        /* <DEDUP_REMOVED lines=10> */
.L_x_19562:


//--------------------- .text._ZN2at6native18elementwise_kernelILi128ELi4EZNS0_15gpu_kernel_implINS0_13BUnaryFunctorIfffNS0_15binary_internal10MulFunctorIfEEEEEEvRNS_18TensorIteratorBaseERKT_EUliE_EEviT1_ --------------------------
	.section	.text._ZN2at6native18elementwise_kernelILi128ELi4EZNS0_15gpu_kernel_implINS0_13BUnaryFunctorIfffNS0_15binary_internal10MulFunctorIfEEEEEEvRNS_18TensorIteratorBaseERKT_EUliE_EEviT1_,"ax",@progbits
	.align	128
        .global         _ZN2at6native18elementwise_kernelILi128ELi4EZNS0_15gpu_kernel_implINS0_13BUnaryFunctorIfffNS0_15binary_internal10MulFunctorIfEEEEEEvRNS_18TensorIteratorBaseERKT_EUliE_EEviT1_
        .type           _ZN2at6native18elementwise_kernelILi128ELi4EZNS0_15gpu_kernel_implINS0_13BUnaryFunctorIfffNS0_15binary_internal10MulFunctorIfEEEEEEvRNS_18TensorIteratorBaseERKT_EUliE_EEviT1_,@function
        .size           _ZN2at6native18elementwise_kernelILi128ELi4EZNS0_15gpu_kernel_implINS0_13BUnaryFunctorIfffNS0_15binary_internal10MulFunctorIfEEEEEEvRNS_18TensorIteratorBaseERKT_EUliE_EEviT1_,(.L_x_19563 - _ZN2at6native18elementwise_kernelILi128ELi4EZNS0_15gpu_kernel_implINS0_13BUnaryFunctorIfffNS0_15binary_internal10MulFunctorIfEEEEEEvRNS_18TensorIteratorBaseERKT_EUliE_EEviT1_)
        .other          _ZN2at6native18elementwise_kernelILi128ELi4EZNS0_15gpu_kernel_implINS0_13BUnaryFunctorIfffNS0_15binary_internal10MulFunctorIfEEEEEEvRNS_18TensorIteratorBaseERKT_EUliE_EEviT1_,@"STO_CUDA_ENTRY STV_DEFAULT"
_ZN2at6native18elementwise_kernelILi128ELi4EZNS0_15gpu_kernel_implINS0_13BUnaryFunctorIfffNS0_15binary_internal10MulFunctorIfEEEEEEvRNS_18TensorIteratorBaseERKT_EUliE_EEviT1_:
.text._ZN2at6native18elementwise_kernelILi128ELi4EZNS0_15gpu_kernel_implINS0_13BUnaryFunctorIfffNS0_15binary_internal10MulFunctorIfEEEEEEvRNS_18TensorIteratorBaseERKT_EUliE_EEviT1_:
        /* <DEDUP_REMOVED lines=319> */
.L_x_18206:
        /* <DEDUP_REMOVED lines=18> */
.L_x_18211:
[----:B------:R-:W2:Y:S02]  /*1510*/  LDG.E.U8 R2, desc[UR36][R2.64] ;  /* 0x0000002402027981 */ /* 0x000ea4000c1e1100 */
[----:B--2---:R-:W-:Y:S01]  /*1520*/  I2FP.F32.U32 R4, R2 ;  /* 0x0000000200047245 */ /* 0x004fe20000201000 */
[----:B------:R-:W-:Y:S06]  /*1530*/  BRA `(.L_x_18213) ;  /* 0x0000000c00247947 */ /* 0x000fec0003800000 */
.L_x_18210:
        /* <DEDUP_REMOVED lines=9> */
.L_x_18215:
[----:B------:R-:W2:Y:S02]  /*15d0*/  LDG.E R2, desc[UR36][R2.64] ;  /* 0x0000002402027981 */ /* 0x000ea4000c1e1900 */
[----:B--2---:R-:W-:Y:S01]  /*15e0*/  I2FP.F32.S32 R4, R2 ;  /* 0x0000000200047245 */ /* 0x004fe20000201400 */
[----:B------:R-:W-:Y:S06]  /*15f0*/  BRA `(.L_x_18213) ;  /* 0x0000000800f47947 */ /* 0x000fec0003800000 */
.L_x_18214:
[----:B------:R-:W2:Y:S02]  /*1600*/  LDG.E.U16 R2, desc[UR36][R2.64] ;  /* 0x0000002402027981 */ /* 0x000ea4000c1e1500 */
[----:B--2---:R0:W1:Y:S01]  /*1610*/  I2F.S16 R4, R2 ;  /* 0x0000000200047306 */ /* 0x0040620000101400 */
[----:B------:R-:W-:Y:S05]  /*1620*/  BRA `(.L_x_18213) ;  /* 0x0000000800e87947 */ /* 0x000fea0003800000 */
.L_x_18209:
        /* <DEDUP_REMOVED lines=8> */
.L_x_18217:
[----:B------:R-:W2:Y:S02]  /*16b0*/  LDG.E.U16 R2, desc[UR36][R2.64] ;  /* 0x0000002402027981 */ /* 0x000ea4000c1e1500 */
[----:B--2---:R-:W-:Y:S01]  /*16c0*/  HADD2.F32 R4, -RZ, R2.H0_H0 ;  /* 0x20000002ff047230 */ /* 0x004fe20000004100 */
[----:B------:R-:W-:Y:S06]  /*16d0*/  BRA `(.L_x_18213) ;  /* 0x0000000800bc7947 */ /* 0x000fec0003800000 */
.L_x_18216:
        /* <DEDUP_REMOVED lines=8> */
.L_x_18219:
[----:B------:R-:W2:Y:S02]  /*1760*/  LDG.E.U16 R2, desc[UR36][R2.64] ;  /* 0x0000002402027981 */ /* 0x000ea4000c1e1500 */
[----:B--2---:R-:W-:Y:S01]  /*1770*/  HADD2.F32 R4, -RZ, R2.H0_H0 ;  /* 0x20000002ff047230 */ /* 0x004fe20000004100 */
[----:B------:R-:W-:Y:S06]  /*1780*/  BRA `(.L_x_18213) ;  /* 0x0000000800907947 */ /* 0x000fec0003800000 */
.L_x_18218:
[----:B------:R-:W2:Y:S01]  /*1790*/  LDG.E.64 R2, desc[UR36][R2.64] ;  /* 0x0000002402027981 */ /* 0x000ea2000c1e1b00 */
[----:B------:R-:W-:Y:S01]  /*17a0*/  UMOV UR4, 0xf0000000 ;  /* 0xf000000000047882 */ /* 0x000fe20000000000 */
[----:B------:R-:W-:Y:S01]  /*17b0*/  UMOV UR5, 0x380fffff ;  /* 0x380fffff00057882 */ /* 0x000fe20000000000 */
[----:B--2---:R-:W0:Y:S01]  /*17c0*/  F2F.F32.F64 R4, R2 ;  /* 0x0000000200047310 */ /* 0x004e220000301000 */
[----:B------:R-:W-:-:S14]  /*17d0*/  DSETP.GEU.AND P0, PT, |R2|, UR4, PT ;  /* 0x0000000402007e2a */ /* 0x000fdc000bf0e200 */
[----:B0-----:R-:W-:Y:S01]  /*17e0*/  @!P0 FMUL R4, R4, 1.175494350822287508e-38 ;  /* 0x0080000004048820 */ /* 0x001fe20000400000 */
[----:B------:R-:W-:Y:S06]  /*17f0*/  BRA `(.L_x_18213) ;  /* 0x0000000800747947 */ /* 0x000fec0003800000 */
.L_x_18208:
        /* <DEDUP_REMOVED lines=12> */
.L_x_18222:
[----:B------:R-:W2:Y:S01]  /*18c0*/  LDG.E.64 R2, desc[UR36][R2.64] ;  /* 0x0000002402027981 */ /* 0x000ea2000c1e1b00 */
[----:B------:R-:W-:Y:S01]  /*18d0*/  UMOV UR4, 0xf0000000 ;  /* 0xf000000000047882 */ /* 0x000fe20000000000 */
[----:B------:R-:W-:Y:S01]  /*18e0*/  UMOV UR5, 0x380fffff ;  /* 0x380fffff00057882 */ /* 0x000fe20000000000 */
[----:B--2---:R-:W0:Y:S01]  /*18f0*/  F2F.F32.F64 R4, R2 ;  /* 0x0000000200047310 */ /* 0x004e220000301000 */
[----:B------:R-:W-:-:S14]  /*1900*/  DSETP.GEU.AND P0, PT, |R2|, UR4, PT ;  /* 0x0000000402007e2a */ /* 0x000fdc000bf0e200 */
[----:B0-----:R-:W-:Y:S01]  /*1910*/  @!P0 FMUL R4, R4, 1.175494350822287508e-38 ;  /* 0x0080000004048820 */ /* 0x001fe20000400000 */
[----:B------:R-:W-:Y:S06]  /*1920*/  BRA `(.L_x_18213) ;  /* 0x0000000800287947 */ /* 0x000fec0003800000 */
.L_x_18221:
        /* <DEDUP_REMOVED lines=25> */
.L_x_18224:
        /* <DEDUP_REMOVED lines=12> */
.L_x_18223:
[----:B------:R-:W2:Y:S02]  /*1b80*/  LDG.E.U16 R2, desc[UR36][R2.64] ;  /* 0x0000002402027981 */ /* 0x000ea4000c1e1500 */
[----:B--2---:R-:W-:Y:S01]  /*1b90*/  SHF.L.U32 R4, R2, 0x10, RZ ;  /* 0x0000001002047819 */ /* 0x004fe200000006ff */
[----:B------:R-:W-:Y:S06]  /*1ba0*/  BRA `(.L_x_18213) ;  /* 0x0000000400887947 */ /* 0x000fec0003800000 */
.L_x_18220:
        /* <DEDUP_REMOVED lines=11> */
.L_x_18227:
        /* <DEDUP_REMOVED lines=20> */
.L_x_18229:
[----:B------:R-:W-:Y:S05]  /*1da0*/  BSYNC.RECONVERGENT B0 ;  /* 0x0000000000007941 */ /* 0x000fea0003800200 */
.L_x_18228:
[----:B------:R-:W-:Y:S01]  /*1db0*/  IMAD.SHL.U32 R0, R0, 0x100000, RZ ;  /* 0x0010000000007824 */ /* 0x000fe200078e00ff */
[----:B------:R-:W-:-:S04]  /*1dc0*/  LEA R2, R2, 0x3b800000, 0x17 ;  /* 0x3b80000002027811 */ /* 0x000fc800078eb8ff */
[----:B------:R-:W-:Y:S01]  /*1dd0*/  LOP3.LUT R4, R2, R0, R7, 0xfe, !PT ;  /* 0x0000000002047212 */ /* 0x000fe200078efe07 */
[----:B------:R-:W-:Y:S06]  /*1de0*/  BRA `(.L_x_18213) ;  /* 0x0000000000f87947 */ /* 0x000fec0003800000 */
.L_x_18226:
        /* <DEDUP_REMOVED lines=20> */
.L_x_18231:
[----:B------:R-:W-:Y:S05]  /*1f30*/  BSYNC.RECONVERGENT B0 ;  /* 0x0000000000007941 */ /* 0x000fea0003800200 */
.L_x_18230:
[----:B------:R-:W-:Y:S01]  /*1f40*/  IMAD.SHL.U32 R0, R0, 0x200000, RZ ;  /* 0x0020000000007824 */ /* 0x000fe200078e00ff */
[----:B------:R-:W-:-:S04]  /*1f50*/  LEA R2, R2, 0x37800000, 0x17 ;  /* 0x3780000002027811 */ /* 0x000fc800078eb8ff */
[----:B------:R-:W-:Y:S01]  /*1f60*/  LOP3.LUT R4, R2, R0, R7, 0xfe, !PT ;  /* 0x0000000002047212 */ /* 0x000fe200078efe07 */
[----:B------:R-:W-:Y:S06]  /*1f70*/  BRA `(.L_x_18213) ;  /* 0x0000000000947947 */ /* 0x000fec0003800000 */
.L_x_18225:
[----:B------:R-:W-:-:S09]  /*1f80*/  UISETP.NE.AND UP0, UPT, UR4, 0x1c, UPT ;  /* 0x0000001c0400788c */ /* 0x000fd2000bf05270 */
[----:B------:R-:W-:Y:S05]  /*1f90*/  BRA.U !UP0, `(.L_x_18232) ;  /* 0x0000000108847547 */ /* 0x000fea000b800000 */
[----:B------:R-:W-:-:S09]  /*1fa0*/  UISETP.NE.AND UP0, UPT, UR4, 0x1d, UPT ;  /* 0x0000001d0400788c */ /* 0x000fd2000bf05270 */
[----:B------:R-:W-:Y:S05]  /*1fb0*/  BRA.U !UP0, `(.L_x_18233) ;  /* 0x0000000108707547 */ /* 0x000fea000b800000 */
[----:B------:R-:W-:-:S09]  /*1fc0*/  UISETP.NE.AND UP0, UPT, UR4, 0x2c, UPT ;  /* 0x0000002c0400788c */ /* 0x000fd2000bf05270 */
[----:B------:R-:W-:Y:S05]  /*1fd0*/  BRA.U !UP0, `(.L_x_18234) ;  /* 0x0000000108487547 */ /* 0x000fea000b800000 */
.L_x_18212:
        /* <DEDUP_REMOVED lines=16> */
.L_x_18235:
[----:B------:R-:W-:Y:S01]  /*20e0*/  IMAD.MOV.U32 R4, RZ, RZ, RZ ;  /* 0x000000ffff047224 */ /* 0x000fe200078e00ff */
[----:B------:R-:W-:Y:S06]  /*20f0*/  BRA `(.L_x_18213) ;  /* 0x0000000000347947 */ /* 0x000fec0003800000 */
.L_x_18234:
        /* <DEDUP_REMOVED lines=8> */
.L_x_18233:
[----:B------:R-:W2:Y:S02]  /*2180*/  LDG.E.64 R2, desc[UR36][R2.64] ;  /* 0x0000002402027981 */ /* 0x000ea4000c1e1b00 */
[----:B--2---:R0:W1:Y:S01]  /*2190*/  I2F.U64 R4, R2 ;  /* 0x0000000200047312 */ /* 0x0040620000301000 */
[----:B------:R-:W-:Y:S05]  /*21a0*/  BRA `(.L_x_18213) ;  /* 0x0000000000087947 */ /* 0x000fea0003800000 */
.L_x_18232:
[----:B------:R-:W2:Y:S02]  /*21b0*/  LDG.E R2, desc[UR36][R2.64] ;  /* 0x0000002402027981 */ /* 0x000ea4000c1e1900 */
[----:B--2---:R-:W-:-:S07]  /*21c0*/  I2FP.F32.U32 R4, R2 ;  /* 0x0000000200047245 */ /* 0x004fce0000201000 */
.L_x_18213:
[----:B------:R-:W-:Y:S05]  /*21d0*/  BSYNC.RECONVERGENT B6 ;  /* 0x0000000000067941 */ /* 0x000fea0003800200 */
.L_x_18207:
[----:B------:R-:W0:Y:S01]  /*21e0*/  LDCU.64 UR6, c[0x0][0x580] ;  /* 0x0000b000ff0677ac */ /* 0x000e220008000a00 */
[----:B------:R-:W1:Y:S01]  /*21f0*/  LDCU UR5, c[0x0][0x594] ;  /* 0x0000b280ff0577ac */ /* 0x000e620008000800 */
[----:B------:R-:W-:-:S04]  /*2200*/  UPRMT UR4, UR41, 0x9910, URZ ;  /* 0x0000991029047896 */ /* 0x000fc800080000ff */
[----:B------:R-:W-:Y:S01]  /*2210*/  UISETP.GT.AND UP0, UPT, UR4, 0x9, UPT ;  /* 0x000000090400788c */ /* 0x000fe2000bf04270 */
[----:B0-234-:R-:W-:-:S04]  /*2220*/  IADD3 R2, P0, PT, R16, UR6, RZ ;  /* 0x0000000610027c10 */ /* 0x01dfc8000ff1e0ff */
[----:B------:R-:W-:Y:S01]  /*2230*/  IADD3.X R3, PT, PT, RZ, UR7, RZ, P0, !PT ;  /* 0x00000007ff037c10 */ /* 0x000fe200087fe4ff */
[----:B-1---5:R-:W-:-:S03]  /*2240*/  FMUL.FTZ R4, R4, UR5 ;  /* 0x0000000504047c20 */ /* 0x022fc60008410000 */
        /* <DEDUP_REMOVED lines=12> */
.L_x_18239:
[----:B------:R-:W0:Y:S02]  /*2310*/  F2I.S64.TRUNC R4, R4 ;  /* 0x0000000400047311 */ /* 0x000e24000020d900 */
[----:B0-----:R-:W-:-:S05]  /*2320*/  IMAD.MOV.U32 R7, RZ, RZ, R4 ;  /* 0x000000ffff077224 */ /* 0x001fca00078e0004 */
[----:B------:R0:W-:Y:S01]  /*2330*/  STG.E.U8 desc[UR36][R2.64], R7 ;  /* 0x0000000702007986 */ /* 0x0001e2000c101124 */
[----:B------:R-:W-:Y:S05]  /*2340*/  BRA `(.L_x_18241) ;  /* 0x0000000c002c7947 */ /* 0x000fea0003800000 */
.L_x_18238:
        /* <DEDUP_REMOVED lines=9> */
.L_x_18243:
[----:B------:R-:W0:Y:S02]  /*23e0*/  F2I.FTZ.TRUNC.NTZ R5, R4 ;  /* 0x0000000400057305 */ /* 0x000e24000021f100 */
[----:B0-----:R0:W-:Y:S01]  /*23f0*/  STG.E desc[UR36][R2.64], R5 ;  /* 0x0000000502007986 */ /* 0x0011e2000c101924 */
[----:B------:R-:W-:Y:S05]  /*2400*/  BRA `(.L_x_18241) ;  /* 0x0000000800fc7947 */ /* 0x000fea0003800000 */
.L_x_18242:
[----:B------:R-:W0:Y:S02]  /*2410*/  F2I.FTZ.TRUNC.NTZ R5, R4 ;  /* 0x0000000400057305 */ /* 0x000e24000021f100 */
[----:B0-----:R0:W-:Y:S01]  /*2420*/  STG.E.U16 desc[UR36][R2.64], R5 ;  /* 0x0000000502007986 */ /* 0x0011e2000c101524 */
[----:B------:R-:W-:Y:S05]  /*2430*/  BRA `(.L_x_18241) ;  /* 0x0000000800f07947 */ /* 0x000fea0003800000 */
.L_x_18237:
        /* <DEDUP_REMOVED lines=8> */
.L_x_18245:
[----:B------:R-:W-:-:S05]  /*24c0*/  F2FP.F16.F32.PACK_AB R4, RZ, R4 ;  /* 0x00000004ff04723e */ /* 0x000fca00000000ff */
[----:B------:R0:W-:Y:S01]  /*24d0*/  STG.E.U16 desc[UR36][R2.64], R4 ;  /* 0x0000000402007986 */ /* 0x0001e2000c101524 */
[----:B------:R-:W-:Y:S05]  /*24e0*/  BRA `(.L_x_18241) ;  /* 0x0000000800c47947 */ /* 0x000fea0003800000 */
.L_x_18244:
        /* <DEDUP_REMOVED lines=9> */
.L_x_18247:
[----:B------:R-:W-:-:S04]  /*2580*/  F2FP.F16.F32.PACK_AB R5, RZ, R4 ;  /* 0x00000004ff05723e */ /* 0x000fc800000000ff */
[----:B------:R-:W-:-:S05]  /*2590*/  PRMT R5, R5, 0x5410, RZ ;  /* 0x0000541005057816 */ /* 0x000fca00000000ff */
[----:B------:R0:W-:Y:S01]  /*25a0*/  STG.E desc[UR36][R2.64], R5 ;  /* 0x0000000502007986 */ /* 0x0001e2000c101924 */
[----:B------:R-:W-:Y:S05]  /*25b0*/  BRA `(.L_x_18241) ;  /* 0x0000000800907947 */ /* 0x000fea0003800000 */
.L_x_18246:
[----:B------:R-:W-:-:S06]  /*25c0*/  FMUL.FTZ R4, R4, 1 ;  /* 0x3f80000004047820 */ /* 0x000fcc0000410000 */
[----:B------:R-:W0:Y:S02]  /*25d0*/  F2F.F64.F32 R4, R4 ;  /* 0x0000000400047310 */ /* 0x000e240000201800 */
[----:B0-----:R0:W-:Y:S01]  /*25e0*/  STG.E.64 desc[UR36][R2.64], R4 ;  /* 0x0000000402007986 */ /* 0x0011e2000c101b24 */
[----:B------:R-:W-:Y:S05]  /*25f0*/  BRA `(.L_x_18241) ;  /* 0x0000000800807947 */ /* 0x000fea0003800000 */
.L_x_18236:
        /* <DEDUP_REMOVED lines=12> */
.L_x_18250:
[----:B------:R-:W-:Y:S01]  /*26c0*/  FMUL.FTZ R4, R4, 1 ;  /* 0x3f80000004047820 */ /* 0x000fe20000410000 */
[----:B------:R-:W-:-:S05]  /*26d0*/  CS2R R6, SRZ ;  /* 0x0000000000067805 */ /* 0x000fca000001ff00 */
[----:B------:R-:W0:Y:S02]  /*26e0*/  F2F.F64.F32 R4, R4 ;  /* 0x0000000400047310 */ /* 0x000e240000201800 */
[----:B0-----:R0:W-:Y:S01]  /*26f0*/  STG.E.128 desc[UR36][R2.64], R4 ;  /* 0x0000000402007986 */ /* 0x0011e2000c101d24 */
[----:B------:R-:W-:Y:S05]  /*2700*/  BRA `(.L_x_18241) ;  /* 0x00000008003c7947 */ /* 0x000fea0003800000 */
.L_x_18249:
        /* <DEDUP_REMOVED lines=18> */
.L_x_18254:
[----:B------:R-:W-:Y:S05]  /*2830*/  BSYNC.RECONVERGENT B0 ;  /* 0x0000000000007941 */ /* 0x000fea0003800200 */
.L_x_18253:
[----:B------:R-:W-:-:S05]  /*2840*/  LOP3.LUT R7, R0, 0x80, R7, 0xf8, !PT ;  /* 0x0000008000077812 */ /* 0x000fca00078ef807 */
[----:B------:R0:W-:Y:S01]  /*2850*/  STG.E.U8 desc[UR36][R2.64], R7 ;  /* 0x0000000702007986 */ /* 0x0001e2000c101124 */
[----:B------:R-:W-:Y:S05]  /*2860*/  BRA `(.L_x_18241) ;  /* 0x0000000400e47947 */ /* 0x000fea0003800000 */
.L_x_18252:
        /* <DEDUP_REMOVED lines=14> */
.L_x_18256:
[----:B------:R-:W-:Y:S05]  /*2950*/  BSYNC.RECONVERGENT B0 ;  /* 0x0000000000007941 */ /* 0x000fea0003800200 */
.L_x_18255:
[----:B------:R-:W-:-:S05]  /*2960*/  LOP3.LUT R5, R0, 0x80, R7, 0xf8, !PT ;  /* 0x0000008000057812 */ /* 0x000fca00078ef807 */
[----:B------:R0:W-:Y:S01]  /*2970*/  STG.E.U8 desc[UR36][R2.64], R5 ;  /* 0x0000000502007986 */ /* 0x0001e2000c101124 */
[----:B------:R-:W-:Y:S05]  /*2980*/  BRA `(.L_x_18241) ;  /* 0x00000004009c7947 */ /* 0x000fea0003800000 */
.L_x_18251:
[----:B------:R-:W-:-:S05]  /*2990*/  F2FP.BF16.F32.PACK_AB R4, RZ, R4 ;  /* 0x00000004ff04723e */ /* 0x000fca00000010ff */
[----:B------:R0:W-:Y:S01]  /*29a0*/  STG.E.U16 desc[UR36][R2.64], R4 ;  /* 0x0000000402007986 */ /* 0x0001e2000c101524 */
[----:B------:R-:W-:Y:S05]  /*29b0*/  BRA `(.L_x_18241) ;  /* 0x0000000400907947 */ /* 0x000fea0003800000 */
.L_x_18248:
        /* <DEDUP_REMOVED lines=11> */
.L_x_18259:
        /* <DEDUP_REMOVED lines=12> */
.L_x_18262:
[----:B------:R-:W-:-:S04]  /*2b30*/  SHF.R.U32.HI R0, RZ, 0x14, R4 ;  /* 0x00000014ff007819 */ /* 0x000fc80000011604 */
[----:B------:R-:W-:-:S04]  /*2b40*/  LOP3.LUT R5, R0, 0x1, RZ, 0xc0, !PT ;  /* 0x0000000100057812 */ /* 0x000fc800078ec0ff */
[----:B------:R-:W-:-:S04]  /*2b50*/  IADD3 R0, PT, PT, R4, 0x487ffff, R5 ;  /* 0x0487ffff04007810 */ /* 0x000fc80007ffe005 */
[----:B------:R-:W-:-:S04]  /*2b60*/  SHF.R.U32.HI R0, RZ, 0x14, R0 ;  /* 0x00000014ff007819 */ /* 0x000fc80000011600 */
[----:B------:R-:W-:-:S07]  /*2b70*/  LOP3.LUT R5, R0, 0xff, RZ, 0xc0, !PT ;  /* 0x000000ff00057812 */ /* 0x000fce00078ec0ff */
.L_x_18263:
[----:B------:R-:W-:-:S04]  /*2b80*/  SHF.R.U32.HI R4, RZ, 0x18, R4 ;  /* 0x00000018ff047819 */ /* 0x000fc80000011604 */
[----:B------:R-:W-:-:S04]  /*2b90*/  LOP3.LUT R5, R5, 0x80, R4, 0xf8, !PT ;  /* 0x0000008005057812 */ /* 0x000fc800078ef804 */
[----:B------:R-:W-:-:S07]  /*2ba0*/  PRMT R0, R5, 0x7610, R0 ;  /* 0x0000761005007816 */ /* 0x000fce0000000000 */
.L_x_18261:
[----:B------:R-:W-:Y:S05]  /*2bb0*/  BSYNC.RECONVERGENT B0 ;  /* 0x0000000000007941 */ /* 0x000fea0003800200 */
.L_x_18260:
[----:B------:R4:W-:Y:S01]  /*2bc0*/  STG.E.U8 desc[UR36][R2.64], R0 ;  /* 0x0000000002007986 */ /* 0x0009e2000c101124 */
[----:B------:R-:W-:Y:S05]  /*2bd0*/  BRA `(.L_x_18241) ;  /* 0x0000000400087947 */ /* 0x000fea0003800000 */
.L_x_18258:
        /* <DEDUP_REMOVED lines=12> */
.L_x_18266:
[----:B------:R-:W-:-:S04]  /*2ca0*/  SHF.R.U32.HI R0, RZ, 0x15, R4 ;  /* 0x00000015ff007819 */ /* 0x000fc80000011604 */
[----:B------:R-:W-:-:S04]  /*2cb0*/  LOP3.LUT R5, R0, 0x1, RZ, 0xc0, !PT ;  /* 0x0000000100057812 */ /* 0x000fc800078ec0ff */
[----:B------:R-:W-:-:S04]  /*2cc0*/  IADD3 R0, PT, PT, R4, 0x88fffff, R5 ;  /* 0x088fffff04007810 */ /* 0x000fc80007ffe005 */
[----:B------:R-:W-:-:S04]  /*2cd0*/  SHF.R.U32.HI R0, RZ, 0x15, R0 ;  /* 0x00000015ff007819 */ /* 0x000fc80000011600 */
[----:B------:R-:W-:-:S07]  /*2ce0*/  LOP3.LUT R5, R0, 0xff, RZ, 0xc0, !PT ;  /* 0x000000ff00057812 */ /* 0x000fce00078ec0ff */
.L_x_18267:
[----:B------:R-:W-:-:S04]  /*2cf0*/  SHF.R.U32.HI R4, RZ, 0x18, R4 ;  /* 0x00000018ff047819 */ /* 0x000fc80000011604 */
[----:B------:R-:W-:-:S04]  /*2d00*/  LOP3.LUT R5, R5, 0x80, R4, 0xf8, !PT ;  /* 0x0000008005057812 */ /* 0x000fc800078ef804 */
[----:B------:R-:W-:-:S07]  /*2d10*/  PRMT R0, R5, 0x7610, R0 ;  /* 0x0000761005007816 */ /* 0x000fce0000000000 */
.L_x_18265:
[----:B------:R-:W-:Y:S05]  /*2d20*/  BSYNC.RECONVERGENT B0 ;  /* 0x0000000000007941 */ /* 0x000fea0003800200 */
.L_x_18264:
[----:B------:R3:W-:Y:S01]  /*2d30*/  STG.E.U8 desc[UR36][R2.64], R0 ;  /* 0x0000000002007986 */ /* 0x0007e2000c101124 */
[----:B------:R-:W-:Y:S05]  /*2d40*/  BRA `(.L_x_18241) ;  /* 0x0000000000ac7947 */ /* 0x000fea0003800000 */
.L_x_18257:
[----:B------:R-:W-:-:S09]  /*2d50*/  UISETP.NE.AND UP0, UPT, UR4, 0x1c, UPT ;  /* 0x0000001c0400788c */ /* 0x000fd2000bf05270 */
[----:B------:R-:W-:Y:S05]  /*2d60*/  BRA.U !UP0, `(.L_x_18268) ;  /* 0x00000001089c7547 */ /* 0x000fea000b800000 */
[----:B------:R-:W-:-:S09]  /*2d70*/  UISETP.NE.AND UP0, UPT, UR4, 0x1d, UPT ;  /* 0x0000001d0400788c */ /* 0x000fd2000bf05270 */
[----:B------:R-:W-:Y:S05]  /*2d80*/  BRA.U !UP0, `(.L_x_18269) ;  /* 0x0000000108887547 */ /* 0x000fea000b800000 */
[----:B------:R-:W-:-:S09]  /*2d90*/  UISETP.NE.AND UP0, UPT, UR4, 0x2c, UPT ;  /* 0x0000002c0400788c */ /* 0x000fd2000bf05270 */
[----:B------:R-:W-:Y:S05]  /*2da0*/  BRA.U !UP0, `(.L_x_18270) ;  /* 0x0000000108447547 */ /* 0x000fea000b800000 */
.L_x_18240:
        /* <DEDUP_REMOVED lines=16> */
.L_x_18271:
[----:B------:R-:W-:Y:S05]  /*2eb0*/  BRA `(.L_x_18241) ;  /* 0x0000000000507947 */ /* 0x000fea0003800000 */
.L_x_18270:
        /* <DEDUP_REMOVED lines=15> */
.L_x_18269:
[----:B------:R-:W0:Y:S02]  /*2fb0*/  F2I.U64.TRUNC R4, R4 ;  /* 0x0000000400047311 */ /* 0x000e24000020d800 */
[----:B0-----:R1:W-:Y:S01]  /*2fc0*/  STG.E.64 desc[UR36][R2.64], R4 ;  /* 0x0000000402007986 */ /* 0x0013e2000c101b24 */
[----:B------:R-:W-:Y:S05]  /*2fd0*/  BRA `(.L_x_18241) ;  /* 0x0000000000087947 */ /* 0x000fea0003800000 */
.L_x_18268:
[----:B------:R-:W0:Y:S02]  /*2fe0*/  F2I.FTZ.U32.TRUNC.NTZ R5, R4 ;  /* 0x0000000400057305 */ /* 0x000e24000021f000 */
[----:B0-----:R0:W-:Y:S02]  /*2ff0*/  STG.E desc[UR36][R2.64], R5 ;  /* 0x0000000502007986 */ /* 0x0011e4000c101924 */
.L_x_18241:
[----:B------:R-:W-:-:S07]  /*3000*/  VIADD R17, R17, 0x80 ;  /* 0x0000008011117836 */ /* 0x000fce0000000000 */
.L_x_18205:
[----:B------:R-:W-:Y:S05]  /*3010*/  BSYNC.RECONVERGENT B7 ;  /* 0x0000000000077941 */ /* 0x000fea0003800200 */
.L_x_18204:
        /* <DEDUP_REMOVED lines=307> */
.L_x_18274:
        /* <DEDUP_REMOVED lines=18> */
.L_x_18279:
[----:B------:R-:W2:Y:S02]  /*4470*/  LDG.E.U8 R2, desc[UR36][R2.64] ;  /* 0x0000002402027981 */ /* 0x000ea4000c1e1100 */
[----:B--2---:R-:W-:Y:S01]  /*4480*/  I2FP.F32.U32 R4, R2 ;  /* 0x0000000200047245 */ /* 0x004fe20000201000 */
[----:B------:R-:W-:Y:S06]  /*4490*/  BRA `(.L_x_18281) ;  /* 0x0000000c00247947 */ /* 0x000fec0003800000 */
.L_x_18278:
        /* <DEDUP_REMOVED lines=9> */
.L_x_18283:
[----:B------:R-:W2:Y:S02]  /*4530*/  LDG.E R2, desc[UR36][R2.64] ;  /* 0x0000002402027981 */ /* 0x000ea4000c1e1900 */
[----:B--2---:R-:W-:Y:S01]  /*4540*/  I2FP.F32.S32 R4, R2 ;  /* 0x0000000200047245 */ /* 0x004fe20000201400 */
[----:B------:R-:W-:Y:S06]  /*4550*/  BRA `(.L_x_18281) ;  /* 0x0000000800f47947 */ /* 0x000fec0003800000 */
.L_x_18282:
[----:B------:R-:W2:Y:S02]  /*4560*/  LDG.E.U16 R2, desc[UR36][R2.64] ;  /* 0x0000002402027981 */ /* 0x000ea4000c1e1500 */
[----:B--2---:R0:W1:Y:S01]  /*4570*/  I2F.S16 R4, R2 ;  /* 0x0000000200047306 */ /* 0x0040620000101400 */
[----:B------:R-:W-:Y:S05]  /*4580*/  BRA `(.L_x_18281) ;  /* 0x0000000800e87947 */ /* 0x000fea0003800000 */
.L_x_18277:
        /* <DEDUP_REMOVED lines=8> */
.L_x_18285:
[----:B------:R-:W2:Y:S02]  /*4610*/  LDG.E.U16 R2, desc[UR36][R2.64] ;  /* 0x0000002402027981 */ /* 0x000ea4000c1e1500 */
[----:B--2---:R-:W-:Y:S01]  /*4620*/  HADD2.F32 R4, -RZ, R2.H0_H0 ;  /* 0x20000002ff047230 */ /* 0x004fe20000004100 */
[----:B------:R-:W-:Y:S06]  /*4630*/  BRA `(.L_x_18281) ;  /* 0x0000000800bc7947 */ /* 0x000fec0003800000 */
.L_x_18284:
        /* <DEDUP_REMOVED lines=8> */
.L_x_18287:
[----:B------:R-:W2:Y:S02]  /*46c0*/  LDG.E.U16 R2, desc[UR36][R2.64] ;  /* 0x0000002402027981 */ /* 0x000ea4000c1e1500 */
[----:B--2---:R-:W-:Y:S01]  /*46d0*/  HADD2.F32 R4, -RZ, R2.H0_H0 ;  /* 0x20000002ff047230 */ /* 0x004fe20000004100 */
[----:B------:R-:W-:Y:S06]  /*46e0*/  BRA `(.L_x_18281) ;  /* 0x0000000800907947 */ /* 0x000fec0003800000 */
.L_x_18286:
[----:B------:R-:W2:Y:S01]  /*46f0*/  LDG.E.64 R2, desc[UR36][R2.64] ;  /* 0x0000002402027981 */ /* 0x000ea2000c1e1b00 */
[----:B------:R-:W-:Y:S01]  /*4700*/  UMOV UR4, 0xf0000000 ;  /* 0xf000000000047882 */ /* 0x000fe20000000000 */
[----:B------:R-:W-:Y:S01]  /*4710*/  UMOV UR5, 0x380fffff ;  /* 0x380fffff00057882 */ /* 0x000fe20000000000 */
[----:B--2---:R-:W0:Y:S01]  /*4720*/  F2F.F32.F64 R4, R2 ;  /* 0x0000000200047310 */ /* 0x004e220000301000 */
[----:B------:R-:W-:-:S14]  /*4730*/  DSETP.GEU.AND P0, PT, |R2|, UR4, PT ;  /* 0x0000000402007e2a */ /* 0x000fdc000bf0e200 */
[----:B0-----:R-:W-:Y:S01]  /*4740*/  @!P0 FMUL R4, R4, 1.175494350822287508e-38 ;  /* 0x0080000004048820 */ /* 0x001fe20000400000 */
[----:B------:R-:W-:Y:S06]  /*4750*/  BRA `(.L_x_18281) ;  /* 0x0000000800747947 */ /* 0x000fec0003800000 */
.L_x_18276:
        /* <DEDUP_REMOVED lines=12> */
.L_x_18290:
[----:B------:R-:W2:Y:S01]  /*4820*/  LDG.E.64 R2, desc[UR36][R2.64] ;  /* 0x0000002402027981 */ /* 0x000ea2000c1e1b00 */
[----:B------:R-:W-:Y:S01]  /*4830*/  UMOV UR4, 0xf0000000 ;  /* 0xf000000000047882 */ /* 0x000fe20000000000 */
[----:B------:R-:W-:Y:S01]  /*4840*/  UMOV UR5, 0x380fffff ;  /* 0x380fffff00057882 */ /* 0x000fe20000000000 */
[----:B--2---:R-:W0:Y:S01]  /*4850*/  F2F.F32.F64 R4, R2 ;  /* 0x0000000200047310 */ /* 0x004e220000301000 */
[----:B------:R-:W-:-:S14]  /*4860*/  DSETP.GEU.AND P0, PT, |R2|, UR4, PT ;  /* 0x0000000402007e2a */ /* 0x000fdc000bf0e200 */
[----:B0-----:R-:W-:Y:S01]  /*4870*/  @!P0 FMUL R4, R4, 1.175494350822287508e-38 ;  /* 0x0080000004048820 */ /* 0x001fe20000400000 */
[----:B------:R-:W-:Y:S06]  /*4880*/  BRA `(.L_x_18281) ;  /* 0x0000000800287947 */ /* 0x000fec0003800000 */
.L_x_18289:
        /* <DEDUP_REMOVED lines=25> */
.L_x_18292:
        /* <DEDUP_REMOVED lines=12> */
.L_x_18291:
[----:B------:R-:W2:Y:S02]  /*4ae0*/  LDG.E.U16 R2, desc[UR36][R2.64] ;  /* 0x0000002402027981 */ /* 0x000ea4000c1e1500 */
[----:B--2---:R-:W-:Y:S01]  /*4af0*/  IMAD.U32 R4, R2, 0x10000, RZ ;  /* 0x0001000002047824 */ /* 0x004fe200078e00ff */
[----:B------:R-:W-:Y:S06]  /*4b00*/  BRA `(.L_x_18281) ;  /* 0x0000000400887947 */ /* 0x000fec0003800000 */
.L_x_18288:
        /* <DEDUP_REMOVED lines=11> */
.L_x_18295:
        /* <DEDUP_REMOVED lines=20> */
.L_x_18297:
[----:B------:R-:W-:Y:S05]  /*4d00*/  BSYNC.RECONVERGENT B0 ;  /* 0x0000000000007941 */ /* 0x000fea0003800200 */
.L_x_18296:
[----:B------:R-:W-:Y:S01]  /*4d10*/  IMAD.SHL.U32 R0, R0, 0x100000, RZ ;  /* 0x0010000000007824 */ /* 0x000fe200078e00ff */
[----:B------:R-:W-:-:S04]  /*4d20*/  LEA R2, R2, 0x3b800000, 0x17 ;  /* 0x3b80000002027811 */ /* 0x000fc800078eb8ff */
[----:B------:R-:W-:Y:S01]  /*4d30*/  LOP3.LUT R4, R2, R0, R7, 0xfe, !PT ;  /* 0x0000000002047212 */ /* 0x000fe200078efe07 */
[----:B------:R-:W-:Y:S06]  /*4d40*/  BRA `(.L_x_18281) ;  /* 0x0000000000f87947 */ /* 0x000fec0003800000 */
.L_x_18294:
        /* <DEDUP_REMOVED lines=20> */
.L_x_18299:
[----:B------:R-:W-:Y:S05]  /*4e90*/  BSYNC.RECONVERGENT B0 ;  /* 0x0000000000007941 */ /* 0x000fea0003800200 */
.L_x_18298:
[----:B------:R-:W-:Y:S02]  /*4ea0*/  SHF.L.U32 R0, R0, 0x15, RZ ;  /* 0x0000001500007819 */ /* 0x000fe400000006ff */
[----:B------:R-:W-:-:S04]  /*4eb0*/  LEA R2, R2, 0x37800000, 0x17 ;  /* 0x3780000002027811 */ /* 0x000fc800078eb8ff */
[----:B------:R-:W-:Y:S01]  /*4ec0*/  LOP3.LUT R4, R2, R0, R7, 0xfe, !PT ;  /* 0x0000000002047212 */ /* 0x000fe200078efe07 */
[----:B------:R-:W-:Y:S06]  /*4ed0*/  BRA `(.L_x_18281) ;  /* 0x0000000000947947 */ /* 0x000fec0003800000 */
.L_x_18293:
        /* <DEDUP_REMOVED lines=14> */
.L_x_18280:
        /* <DEDUP_REMOVED lines=16> */
.L_x_18302:
[----:B------:R-:W-:Y:S01]  /*50c0*/  IMAD.MOV.U32 R4, RZ, RZ, RZ ;  /* 0x000000ffff047224 */ /* 0x000fe200078e00ff */
[----:B------:R-:W-:Y:S06]  /*50d0*/  BRA `(.L_x_18281) ;  /* 0x0000000000147947 */ /* 0x000fec0003800000 */
.L_x_18301:
[----:B------:R-:W2:Y:S02]  /*50e0*/  LDG.E.64 R2, desc[UR36][R2.64] ;  /* 0x0000002402027981 */ /* 0x000ea4000c1e1b00 */
[----:B--2---:R0:W1:Y:S01]  /*50f0*/  I2F.U64 R4, R2 ;  /* 0x0000000200047312 */ /* 0x0040620000301000 */
[----:B------:R-:W-:Y:S05]  /*5100*/  BRA `(.L_x_18281) ;  /* 0x0000000000087947 */ /* 0x000fea0003800000 */
.L_x_18300:
[----:B------:R-:W2:Y:S02]  /*5110*/  LDG.E R2, desc[UR36][R2.64] ;  /* 0x0000002402027981 */ /* 0x000ea4000c1e1900 */
[----:B--2---:R-:W-:-:S07]  /*5120*/  I2FP.F32.U32 R4, R2 ;  /* 0x0000000200047245 */ /* 0x004fce0000201000 */
.L_x_18281:
[----:B------:R-:W-:Y:S05]  /*5130*/  BSYNC.RECONVERGENT B6 ;  /* 0x0000000000067941 */ /* 0x000fea0003800200 */
.L_x_18275:
[----:B------:R-:W0:Y:S01]  /*5140*/  LDCU.64 UR6, c[0x0][0x580] ;  /* 0x0000b000ff0677ac */ /* 0x000e220008000a00 */
[----:B------:R-:W1:Y:S01]  /*5150*/  LDCU UR5, c[0x0][0x594] ;  /* 0x0000b280ff0577ac */ /* 0x000e620008000800 */
[----:B------:R-:W-:-:S04]  /*5160*/  UPRMT UR4, UR41, 0x9910, URZ ;  /* 0x0000991029047896 */ /* 0x000fc800080000ff */
[----:B------:R-:W-:Y:S01]  /*5170*/  UISETP.GT.AND UP0, UPT, UR4, 0x9, UPT ;  /* 0x000000090400788c */ /* 0x000fe2000bf04270 */
[----:B0-234-:R-:W-:Y:S01]  /*5180*/  IADD3 R2, P0, PT, R16, UR6, RZ ;  /* 0x0000000610027c10 */ /* 0x01dfe2000ff1e0ff */
[----:B-1---5:R-:W-:-:S04]  /*5190*/  FMUL.FTZ R4, R4, UR5 ;  /* 0x0000000504047c20 */ /* 0x022fc80008410000 */
        /* <DEDUP_REMOVED lines=13> */
.L_x_18306:
[----:B------:R-:W0:Y:S02]  /*5270*/  F2I.S64.TRUNC R4, R4 ;  /* 0x0000000400047311 */ /* 0x000e24000020d900 */
[----:B0-----:R-:W-:-:S05]  /*5280*/  MOV R7, R4 ;  /* 0x0000000400077202 */ /* 0x001fca0000000f00 */
[----:B------:R3:W-:Y:S01]  /*5290*/  STG.E.U8 desc[UR36][R2.64], R7 ;  /* 0x0000000702007986 */ /* 0x0007e2000c101124 */
[----:B------:R-:W-:Y:S05]  /*52a0*/  BRA `(.L_x_18308) ;  /* 0x0000000c00287947 */ /* 0x000fea0003800000 */
.L_x_18305:
        /* <DEDUP_REMOVED lines=9> */
.L_x_18310:
[----:B------:R-:W0:Y:S02]  /*5340*/  F2I.FTZ.TRUNC.NTZ R5, R4 ;  /* 0x0000000400057305 */ /* 0x000e24000021f100 */
[----:B0-----:R2:W-:Y:S01]  /*5350*/  STG.E desc[UR36][R2.64], R5 ;  /* 0x0000000502007986 */ /* 0x0015e2000c101924 */
[----:B------:R-:W-:Y:S05]  /*5360*/  BRA `(.L_x_18308) ;  /* 0x0000000800f87947 */ /* 0x000fea0003800000 */
.L_x_18309:
[----:B------:R-:W0:Y:S02]  /*5370*/  F2I.FTZ.TRUNC.NTZ R5, R4 ;  /* 0x0000000400057305 */ /* 0x000e24000021f100 */
[----:B0-----:R0:W-:Y:S01]  /*5380*/  STG.E.U16 desc[UR36][R2.64], R5 ;  /* 0x0000000502007986 */ /* 0x0011e2000c101524 */
[----:B------:R-:W-:Y:S05]  /*5390*/  BRA `(.L_x_18308) ;  /* 0x0000000800ec7947 */ /* 0x000fea0003800000 */
.L_x_18304:
        /* <DEDUP_REMOVED lines=8> */
.L_x_18312:
[----:B------:R-:W-:-:S05]  /*5420*/  F2FP.F16.F32.PACK_AB R4, RZ, R4 ;  /* 0x00000004ff04723e */ /* 0x000fca00000000ff */
[----:B------:R0:W-:Y:S01]  /*5430*/  STG.E.U16 desc[UR36][R2.64], R4 ;  /* 0x0000000402007986 */ /* 0x0001e2000c101524 */
[----:B------:R-:W-:Y:S05]  /*5440*/  BRA `(.L_x_18308) ;  /* 0x0000000800c07947 */ /* 0x000fea0003800000 */
.L_x_18311:
        /* <DEDUP_REMOVED lines=9> */
.L_x_18314:
[----:B------:R-:W-:-:S04]  /*54e0*/  F2FP.F16.F32.PACK_AB R5, RZ, R4 ;  /* 0x00000004ff05723e */ /* 0x000fc800000000ff */
[----:B------:R-:W-:-:S05]  /*54f0*/  PRMT R5, R5, 0x5410, RZ ;  /* 0x0000541005057816 */ /* 0x000fca00000000ff */
[----:B------:R0:W-:Y:S01]  /*5500*/  STG.E desc[UR36][R2.64], R5 ;  /* 0x0000000502007986 */ /* 0x0001e2000c101924 */
[----:B------:R-:W-:Y:S05]  /*5510*/  BRA `(.L_x_18308) ;  /* 0x00000008008c7947 */ /* 0x000fea0003800000 */
.L_x_18313:
[----:B------:R-:W-:-:S06]  /*5520*/  FMUL.FTZ R4, R4, 1 ;  /* 0x3f80000004047820 */ /* 0x000fcc0000410000 */
[----:B------:R-:W0:Y:S02]  /*5530*/  F2F.F64.F32 R4, R4 ;  /* 0x0000000400047310 */ /* 0x000e240000201800 */
[----:B0-----:R0:W-:Y:S01]  /*5540*/  STG.E.64 desc[UR36][R2.64], R4 ;  /* 0x0000000402007986 */ /* 0x0011e2000c101b24 */
[----:B------:R-:W-:Y:S05]  /*5550*/  BRA `(.L_x_18308) ;  /* 0x00000008007c7947 */ /* 0x000fea0003800000 */
.L_x_18303:
        /* <DEDUP_REMOVED lines=13> */
.L_x_18318:
        /* <DEDUP_REMOVED lines=16> */
.L_x_18321:
[----:B------:R-:W-:-:S04]  /*5730*/  SHF.R.U32.HI R4, RZ, 0x18, R4 ;  /* 0x00000018ff047819 */ /* 0x000fc80000011604 */
[----:B------:R-:W-:-:S04]  /*5740*/  LOP3.LUT R4, R5, 0x80, R4, 0xf8, !PT ;  /* 0x0000008005047812 */ /* 0x000fc800078ef804 */
[----:B------:R-:W-:-:S07]  /*5750*/  PRMT R0, R4, 0x7610, R0 ;  /* 0x0000761004007816 */ /* 0x000fce0000000000 */
.L_x_18320:
[----:B------:R-:W-:Y:S05]  /*5760*/  BSYNC.RECONVERGENT B0 ;  /* 0x0000000000007941 */ /* 0x000fea0003800200 */
.L_x_18319:
[----:B------:R0:W-:Y:S01]  /*5770*/  STG.E.U8 desc[UR36][R2.64], R0 ;  /* 0x0000000002007986 */ /* 0x0001e2000c101124 */
[----:B------:R-:W-:Y:S05]  /*5780*/  BRA `(.L_x_18308) ;  /* 0x0000000400f07947 */ /* 0x000fea0003800000 */
.L_x_18317:
        /* <DEDUP_REMOVED lines=16> */
.L_x_18324:
[----:B------:R-:W-:-:S04]  /*5890*/  SHF.R.U32.HI R4, RZ, 0x18, R4 ;  /* 0x00000018ff047819 */ /* 0x000fc80000011604 */
[----:B------:R-:W-:-:S04]  /*58a0*/  LOP3.LUT R5, R5, 0x80, R4, 0xf8, !PT ;  /* 0x0000008005057812 */ /* 0x000fc800078ef804 */
[----:B------:R-:W-:-:S07]  /*58b0*/  PRMT R0, R5, 0x7610, R0 ;  /* 0x0000761005007816 */ /* 0x000fce0000000000 */
.L_x_18323:
[----:B------:R-:W-:Y:S05]  /*58c0*/  BSYNC.RECONVERGENT B0 ;  /* 0x0000000000007941 */ /* 0x000fea0003800200 */
.L_x_18322:
[----:B------:R0:W-:Y:S01]  /*58d0*/  STG.E.U8 desc[UR36][R2.64], R0 ;  /* 0x0000000002007986 */ /* 0x0001e2000c101124 */
[----:B------:R-:W-:Y:S05]  /*58e0*/  BRA `(.L_x_18308) ;  /* 0x0000000400987947 */ /* 0x000fea0003800000 */
.L_x_18316:
        /* <DEDUP_REMOVED lines=21> */
.L_x_18326:
[----:B------:R-:W0:Y:S02]  /*5a40*/  F2I.U64.TRUNC R4, R4 ;  /* 0x0000000400047311 */ /* 0x000e24000020d800 */
[----:B0-----:R0:W-:Y:S01]  /*5a50*/  STG.E.64 desc[UR36][R2.64], R4 ;  /* 0x0000000402007986 */ /* 0x0011e2000c101b24 */
[----:B------:R-:W-:Y:S05]  /*5a60*/  BRA `(.L_x_18308) ;  /* 0x0000000400387947 */ /* 0x000fea0003800000 */
.L_x_18325:
[----:B------:R-:W0:Y:S02]  /*5a70*/  F2I.FTZ.U32.TRUNC.NTZ R5, R4 ;  /* 0x0000000400057305 */ /* 0x000e24000021f000 */
[----:B0-----:R0:W-:Y:S01]  /*5a80*/  STG.E desc[UR36][R2.64], R5 ;  /* 0x0000000502007986 */ /* 0x0011e2000c101924 */
[----:B------:R-:W-:Y:S05]  /*5a90*/  BRA `(.L_x_18308) ;  /* 0x00000004002c7947 */ /* 0x000fea0003800000 */
.L_x_18315:
        /* <DEDUP_REMOVED lines=10> */
.L_x_18328:
[----:B------:R-:W-:Y:S01]  /*5b40*/  FMUL.FTZ R4, R4, 1 ;  /* 0x3f80000004047820 */ /* 0x000fe20000410000 */
[----:B------:R-:W-:-:S05]  /*5b50*/  CS2R R6, SRZ ;  /* 0x0000000000067805 */ /* 0x000fca000001ff00 */
[----:B------:R-:W0:Y:S02]  /*5b60*/  F2F.F64.F32 R4, R4 ;  /* 0x0000000400047310 */ /* 0x000e240000201800 */
[----:B0-----:R0:W-:Y:S01]  /*5b70*/  STG.E.128 desc[UR36][R2.64], R4 ;  /* 0x0000000402007986 */ /* 0x0011e2000c101d24 */
[----:B------:R-:W-:Y:S05]  /*5b80*/  BRA `(.L_x_18308) ;  /* 0x0000000000f07947 */ /* 0x000fea0003800000 */
.L_x_18327:
[----:B------:R-:W-:-:S09]  /*5b90*/  UISETP.NE.AND UP0, UPT, UR4, 0xf, UPT ;  /* 0x0000000f0400788c */ /* 0x000fd2000bf05270 */
[----:B------:R-:W-:Y:S05]  /*5ba0*/  BRA.U !UP0, `(.L_x_18329) ;  /* 0x0000000108e07547 */ /* 0x000fea000b800000 */
[----:B------:R-:W-:-:S09]  /*5bb0*/  UISETP.NE.AND UP0, UPT, UR4, 0x17, UPT ;  /* 0x000000170400788c */ /* 0x000fd2000bf05270 */
[----:B------:R-:W-:Y:S05]  /*5bc0*/  BRA.U !UP0, `(.L_x_18330) ;  /* 0x00000001088c7547 */ /* 0x000fea000b800000 */
[----:B------:R-:W-:-:S09]  /*5bd0*/  UISETP.NE.AND UP0, UPT, UR4, 0x18, UPT ;  /* 0x000000180400788c */ /* 0x000fd2000bf05270 */
[----:B------:R-:W-:Y:S05]  /*5be0*/  BRA.U !UP0, `(.L_x_18331) ;  /* 0x0000000108447547 */ /* 0x000fea000b800000 */
.L_x_18307:
        /* <DEDUP_REMOVED lines=16> */
.L_x_18332:
[----:B------:R-:W-:Y:S05]  /*5cf0*/  BRA `(.L_x_18308) ;  /* 0x0000000000947947 */ /* 0x000fea0003800000 */
.L_x_18331:
        /* <DEDUP_REMOVED lines=12> */
.L_x_18334:
[----:B------:R-:W-:Y:S05]  /*5dc0*/  BSYNC.RECONVERGENT B0 ;  /* 0x0000000000007941 */ /* 0x000fea0003800200 */
.L_x_18333:
[----:B------:R-:W-:-:S05]  /*5dd0*/  LOP3.LUT R5, R0, 0x80, R7, 0xf8, !PT ;  /* 0x0000008000057812 */ /* 0x000fca00078ef807 */
[----:B------:R0:W-:Y:S01]  /*5de0*/  STG.E.U8 desc[UR36][R2.64], R5 ;  /* 0x0000000502007986 */ /* 0x0001e2000c101124 */
[----:B------:R-:W-:Y:S05]  /*5df0*/  BRA `(.L_x_18308) ;  /* 0x0000000000547947 */ /* 0x000fea0003800000 */
.L_x_18330:
        /* <DEDUP_REMOVED lines=11> */
.L_x_18336:
[----:B------:R-:W-:Y:S02]  /*5eb0*/  ISETP.GT.U32.AND P0, PT, R6, 0x7f800000, PT ;  /* 0x7f8000000600780c */ /* 0x000fe40003f04070 */
[----:B------:R-:W-:-:S04]  /*5ec0*/  MOV R0, 0x7f ;  /* 0x0000007f00007802 */ /* 0x000fc80000000f00 */
[----:B------:R-:W-:-:S07]  /*5ed0*/  SEL R0, R0, 0x7c, P0 ;  /* 0x0000007c00007807 */ /* 0x000fce0000000000 */
.L_x_18337:
[----:B------:R-:W-:Y:S05]  /*5ee0*/  BSYNC.RECONVERGENT B0 ;  /* 0x0000000000007941 */ /* 0x000fea0003800200 */
.L_x_18335:
[----:B------:R-:W-:-:S04]  /*5ef0*/  SHF.R.U32.HI R5, RZ, 0x18, R4 ;  /* 0x00000018ff057819 */ /* 0x000fc80000011604 */
[----:B------:R-:W-:-:S05]  /*5f00*/  LOP3.LUT R5, R0, 0x80, R5, 0xf8, !PT ;  /* 0x0000008000057812 */ /* 0x000fca00078ef805 */
[----:B------:R0:W-:Y:S01]  /*5f10*/  STG.E.U8 desc[UR36][R2.64], R5 ;  /* 0x0000000502007986 */ /* 0x0001e2000c101124 */
[----:B------:R-:W-:Y:S05]  /*5f20*/  BRA `(.L_x_18308) ;  /* 0x0000000000087947 */ /* 0x000fea0003800000 */
.L_x_18329:
[----:B------:R-:W-:-:S05]  /*5f30*/  F2FP.BF16.F32.PACK_AB R4, RZ, R4 ;  /* 0x00000004ff04723e */ /* 0x000fca00000010ff */
[----:B------:R0:W-:Y:S02]  /*5f40*/  STG.E.U16 desc[UR36][R2.64], R4 ;  /* 0x0000000402007986 */ /* 0x0001e4000c101524 */
.L_x_18308:
[----:B------:R-:W-:-:S07]  /*5f50*/  VIADD R17, R17, 0x80 ;  /* 0x0000008011117836 */ /* 0x000fce0000000000 */
.L_x_18273:
[----:B------:R-:W-:Y:S05]  /*5f60*/  BSYNC.RECONVERGENT B7 ;  /* 0x0000000000077941 */ /* 0x000fea0003800200 */
.L_x_18272:
        /* <DEDUP_REMOVED lines=307> */
.L_x_18340:
        /* <DEDUP_REMOVED lines=18> */
.L_x_18345:
[----:B------:R-:W2:Y:S02]  /*73c0*/  LDG.E.U8 R2, desc[UR36][R2.64] ;  /* 0x0000002402027981 */ /* 0x000ea4000c1e1100 */
[----:B--2---:R-:W-:Y:S01]  /*73d0*/  I2FP.F32.U32 R4, R2 ;  /* 0x0000000200047245 */ /* 0x004fe20000201000 */
[----:B------:R-:W-:Y:S06]  /*73e0*/  BRA `(.L_x_18347) ;  /* 0x0000000c00247947 */ /* 0x000fec0003800000 */
.L_x_18344:
        /* <DEDUP_REMOVED lines=9> */
.L_x_18349:
[----:B------:R-:W2:Y:S02]  /*7480*/  LDG.E R2, desc[UR36][R2.64] ;  /* 0x0000002402027981 */ /* 0x000ea4000c1e1900 */
[----:B--2---:R-:W-:Y:S01]  /*7490*/  I2FP.F32.S32 R4, R2 ;  /* 0x0000000200047245 */ /* 0x004fe20000201400 */
[----:B------:R-:W-:Y:S06]  /*74a0*/  BRA `(.L_x_18347) ;  /* 0x0000000800f47947 */ /* 0x000fec0003800000 */
.L_x_18348:
[----:B------:R-:W2:Y:S02]  /*74b0*/  LDG.E.U16 R2, desc[UR36][R2.64] ;  /* 0x0000002402027981 */ /* 0x000ea4000c1e1500 */
[----:B--2---:R2:W3:Y:S01]  /*74c0*/  I2F.S16 R4, R2 ;  /* 0x0000000200047306 */ /* 0x0044e20000101400 */
[----:B------:R-:W-:Y:S05]  /*74d0*/  BRA `(.L_x_18347) ;  /* 0x0000000800e87947 */ /* 0x000fea0003800000 */
.L_x_18343:
        /* <DEDUP_REMOVED lines=8> */
.L_x_18351:
[----:B------:R-:W2:Y:S02]  /*7560*/  LDG.E.U16 R2, desc[UR36][R2.64] ;  /* 0x0000002402027981 */ /* 0x000ea4000c1e1500 */
[----:B--2---:R-:W-:Y:S01]  /*7570*/  HADD2.F32 R4, -RZ, R2.H0_H0 ;  /* 0x20000002ff047230 */ /* 0x004fe20000004100 */
[----:B------:R-:W-:Y:S06]  /*7580*/  BRA `(.L_x_18347) ;  /* 0x0000000800bc7947 */ /* 0x000fec0003800000 */
.L_x_18350:
        /* <DEDUP_REMOVED lines=8> */
.L_x_18353:
[----:B------:R-:W2:Y:S02]  /*7610*/  LDG.E.U16 R2, desc[UR36][R2.64] ;  /* 0x0000002402027981 */ /* 0x000ea4000c1e1500 */
[----:B--2---:R-:W-:Y:S01]  /*7620*/  HADD2.F32 R4, -RZ, R2.H0_H0 ;  /* 0x20000002ff047230 */ /* 0x004fe20000004100 */
[----:B------:R-:W-:Y:S06]  /*7630*/  BRA `(.L_x_18347) ;  /* 0x0000000800907947 */ /* 0x000fec0003800000 */
.L_x_18352:
[----:B------:R-:W2:Y:S01]  /*7640*/  LDG.E.64 R2, desc[UR36][R2.64] ;  /* 0x0000002402027981 */ /* 0x000ea2000c1e1b00 */
[----:B------:R-:W-:Y:S01]  /*7650*/  UMOV UR4, 0xf0000000 ;  /* 0xf000000000047882 */ /* 0x000fe20000000000 */
[----:B------:R-:W-:Y:S01]  /*7660*/  UMOV UR5, 0x380fffff ;  /* 0x380fffff00057882 */ /* 0x000fe20000000000 */
[----:B--2---:R-:W0:Y:S01]  /*7670*/  F2F.F32.F64 R4, R2 ;  /* 0x0000000200047310 */ /* 0x004e220000301000 */
[----:B------:R-:W-:-:S14]  /*7680*/  DSETP.GEU.AND P0, PT, |R2|, UR4, PT ;  /* 0x0000000402007e2a */ /* 0x000fdc000bf0e200 */
[----:B0-----:R-:W-:Y:S01]  /*7690*/  @!P0 FMUL R4, R4, 1.175494350822287508e-38 ;  /* 0x0080000004048820 */ /* 0x001fe20000400000 */
[----:B------:R-:W-:Y:S06]  /*76a0*/  BRA `(.L_x_18347) ;  /* 0x0000000800747947 */ /* 0x000fec0003800000 */
.L_x_18342:
        /* <DEDUP_REMOVED lines=12> */
.L_x_18356:
[----:B------:R-:W2:Y:S01]  /*7770*/  LDG.E.64 R2, desc[UR36][R2.64] ;  /* 0x0000002402027981 */ /* 0x000ea2000c1e1b00 */
[----:B------:R-:W-:Y:S01]  /*7780*/  UMOV UR4, 0xf0000000 ;  /* 0xf000000000047882 */ /* 0x000fe20000000000 */
[----:B------:R-:W-:Y:S01]  /*7790*/  UMOV UR5, 0x380fffff ;  /* 0x380fffff00057882 */ /* 0x000fe20000000000 */
[----:B--2---:R-:W0:Y:S01]  /*77a0*/  F2F.F32.F64 R4, R2 ;  /* 0x0000000200047310 */ /* 0x004e220000301000 */
[----:B------:R-:W-:-:S14]  /*77b0*/  DSETP.GEU.AND P0, PT, |R2|, UR4, PT ;  /* 0x0000000402007e2a */ /* 0x000fdc000bf0e200 */
[----:B0-----:R-:W-:Y:S01]  /*77c0*/  @!P0 FMUL R4, R4, 1.175494350822287508e-38 ;  /* 0x0080000004048820 */ /* 0x001fe20000400000 */
[----:B------:R-:W-:Y:S06]  /*77d0*/  BRA `(.L_x_18347) ;  /* 0x0000000800287947 */ /* 0x000fec0003800000 */
.L_x_18355:
        /* <DEDUP_REMOVED lines=25> */
.L_x_18358:
        /* <DEDUP_REMOVED lines=12> */
.L_x_18357:
[----:B------:R-:W2:Y:S02]  /*7a30*/  LDG.E.U16 R2, desc[UR36][R2.64] ;  /* 0x0000002402027981 */ /* 0x000ea4000c1e1500 */
[----:B--2---:R-:W-:Y:S01]  /*7a40*/  IMAD.U32 R4, R2, 0x10000, RZ ;  /* 0x0001000002047824 */ /* 0x004fe200078e00ff */
[----:B------:R-:W-:Y:S06]  /*7a50*/  BRA `(.L_x_18347) ;  /* 0x0000000400887947 */ /* 0x000fec0003800000 */
.L_x_18354:
        /* <DEDUP_REMOVED lines=11> */
.L_x_18361:
        /* <DEDUP_REMOVED lines=20> */
.L_x_18363:
[----:B------:R-:W-:Y:S05]  /*7c50*/  BSYNC.RECONVERGENT B0 ;  /* 0x0000000000007941 */ /* 0x000fea0003800200 */
.L_x_18362:
[----:B------:R-:W-:Y:S02]  /*7c60*/  SHF.L.U32 R0, R0, 0x14, RZ ;  /* 0x0000001400007819 */ /* 0x000fe400000006ff */
[----:B------:R-:W-:-:S04]  /*7c70*/  LEA R2, R2, 0x3b800000, 0x17 ;  /* 0x3b80000002027811 */ /* 0x000fc800078eb8ff */
[----:B------:R-:W-:Y:S01]  /*7c80*/  LOP3.LUT R4, R2, R0, R7, 0xfe, !PT ;  /* 0x0000000002047212 */ /* 0x000fe200078efe07 */
[----:B------:R-:W-:Y:S06]  /*7c90*/  BRA `(.L_x_18347) ;  /* 0x0000000000f87947 */ /* 0x000fec0003800000 */
.L_x_18360:
        /* <DEDUP_REMOVED lines=20> */
.L_x_18365:
[----:B------:R-:W-:Y:S05]  /*7de0*/  BSYNC.RECONVERGENT B0 ;  /* 0x0000000000007941 */ /* 0x000fea0003800200 */
.L_x_18364:
[----:B------:R-:W-:Y:S01]  /*7df0*/  IMAD.SHL.U32 R0, R0, 0x200000, RZ ;  /* 0x0020000000007824 */ /* 0x000fe200078e00ff */
[----:B------:R-:W-:-:S04]  /*7e00*/  LEA R2, R2, 0x37800000, 0x17 ;  /* 0x3780000002027811 */ /* 0x000fc800078eb8ff */
[----:B------:R-:W-:Y:S01]  /*7e10*/  LOP3.LUT R4, R2, R0, R7, 0xfe, !PT ;  /* 0x0000000002047212 */ /* 0x000fe200078efe07 */
[----:B------:R-:W-:Y:S06]  /*7e20*/  BRA `(.L_x_18347) ;  /* 0x0000000000947947 */ /* 0x000fec0003800000 */
.L_x_18359:
        /* <DEDUP_REMOVED lines=14> */
.L_x_18346:
        /* <DEDUP_REMOVED lines=16> */
.L_x_18368:
[----:B------:R-:W-:Y:S01]  /*8010*/  MOV R4, RZ ;  /* 0x000000ff00047202 */ /* 0x000fe20000000f00 */
[----:B------:R-:W-:Y:S06]  /*8020*/  BRA `(.L_x_18347) ;  /* 0x0000000000147947 */ /* 0x000fec0003800000 */
.L_x_18367:
[----:B------:R-:W2:Y:S02]  /*8030*/  LDG.E.64 R2, desc[UR36][R2.64] ;  /* 0x0000002402027981 */ /* 0x000ea4000c1e1b00 */
[----:B--2---:R0:W1:Y:S01]  /*8040*/  I2F.U64 R4, R2 ;  /* 0x0000000200047312 */ /* 0x0040620000301000 */
[----:B------:R-:W-:Y:S05]  /*8050*/  BRA `(.L_x_18347) ;  /* 0x0000000000087947 */ /* 0x000fea0003800000 */
.L_x_18366:
[----:B------:R-:W2:Y:S02]  /*8060*/  LDG.E R2, desc[UR36][R2.64] ;  /* 0x0000002402027981 */ /* 0x000ea4000c1e1900 */
[----:B--2---:R-:W-:-:S07]  /*8070*/  I2FP.F32.U32 R4, R2 ;  /* 0x0000000200047245 */ /* 0x004fce0000201000 */
.L_x_18347:
[----:B------:R-:W-:Y:S05]  /*8080*/  BSYNC.RECONVERGENT B6 ;  /* 0x0000000000067941 */ /* 0x000fea0003800200 */
.L_x_18341:
[----:B------:R-:W0:Y:S01]  /*8090*/  LDCU.64 UR6, c[0x0][0x580] ;  /* 0x0000b000ff0677ac */ /* 0x000e220008000a00 */
[----:B------:R-:W1:Y:S01]  /*80a0*/  LDCU UR5, c[0x0][0x594] ;  /* 0x0000b280ff0577ac */ /* 0x000e620008000800 */
[----:B------:R-:W-:-:S04]  /*80b0*/  UPRMT UR4, UR41, 0x9910, URZ ;  /* 0x0000991029047896 */ /* 0x000fc800080000ff */
[----:B------:R-:W-:Y:S01]  /*80c0*/  UISETP.GT.AND UP0, UPT, UR4, 0x9, UPT ;  /* 0x000000090400788c */ /* 0x000fe2000bf04270 */
[----:B0-2-4-:R-:W-:Y:S01]  /*80d0*/  IADD3 R2, P0, PT, R16, UR6, RZ ;  /* 0x0000000610027c10 */ /* 0x015fe2000ff1e0ff */
[----:B-1-3-5:R-:W-:-:S04]  /*80e0*/  FMUL.FTZ R4, R4, UR5 ;  /* 0x0000000504047c20 */ /* 0x02afc80008410000 */
        /* <DEDUP_REMOVED lines=13> */
.L_x_18372:
[----:B------:R-:W0:Y:S02]  /*81c0*/  F2I.S64.TRUNC R4, R4 ;  /* 0x0000000400047311 */ /* 0x000e24000020d900 */
[----:B0-----:R-:W-:-:S05]  /*81d0*/  IMAD.MOV.U32 R7, RZ, RZ, R4 ;  /* 0x000000ffff077224 */ /* 0x001fca00078e0004 */
[----:B------:R0:W-:Y:S01]  /*81e0*/  STG.E.U8 desc[UR36][R2.64], R7 ;  /* 0x0000000702007986 */ /* 0x0001e2000c101124 */
[----:B------:R-:W-:Y:S05]  /*81f0*/  BRA `(.L_x_18374) ;  /* 0x0000000c00287947 */ /* 0x000fea0003800000 */
.L_x_18371:
        /* <DEDUP_REMOVED lines=9> */
.L_x_18376:
[----:B------:R-:W0:Y:S02]  /*8290*/  F2I.FTZ.TRUNC.NTZ R5, R4 ;  /* 0x0000000400057305 */ /* 0x000e24000021f100 */
[----:B0-----:R0:W-:Y:S01]  /*82a0*/  STG.E desc[UR36][R2.64], R5 ;  /* 0x0000000502007986 */ /* 0x0011e2000c101924 */
[----:B------:R-:W-:Y:S05]  /*82b0*/  BRA `(.L_x_18374) ;  /* 0x0000000800f87947 */ /* 0x000fea0003800000 */
.L_x_18375:
[----:B------:R-:W0:Y:S02]  /*82c0*/  F2I.FTZ.TRUNC.NTZ R5, R4 ;  /* 0x0000000400057305 */ /* 0x000e24000021f100 */
[----:B0-----:R0:W-:Y:S01]  /*82d0*/  STG.E.U16 desc[UR36][R2.64], R5 ;  /* 0x0000000502007986 */ /* 0x0011e2000c101524 */
[----:B------:R-:W-:Y:S05]  /*82e0*/  BRA `(.L_x_18374) ;  /* 0x0000000800ec7947 */ /* 0x000fea0003800000 */
.L_x_18370:
        /* <DEDUP_REMOVED lines=8> */
.L_x_18378:
[----:B------:R-:W-:-:S05]  /*8370*/  F2FP.F16.F32.PACK_AB R4, RZ, R4 ;  /* 0x00000004ff04723e */ /* 0x000fca00000000ff */
[----:B------:R0:W-:Y:S01]  /*8380*/  STG.E.U16 desc[UR36][R2.64], R4 ;  /* 0x0000000402007986 */ /* 0x0001e2000c101524 */
[----:B------:R-:W-:Y:S05]  /*8390*/  BRA `(.L_x_18374) ;  /* 0x0000000800c07947 */ /* 0x000fea0003800000 */
.L_x_18377:
        /* <DEDUP_REMOVED lines=9> */
.L_x_18380:
[----:B------:R-:W-:-:S04]  /*8430*/  F2FP.F16.F32.PACK_AB R5, RZ, R4 ;  /* 0x00000004ff05723e */ /* 0x000fc800000000ff */
[----:B------:R-:W-:-:S05]  /*8440*/  PRMT R5, R5, 0x5410, RZ ;  /* 0x0000541005057816 */ /* 0x000fca00000000ff */
[----:B------:R0:W-:Y:S01]  /*8450*/  STG.E desc[UR36][R2.64], R5 ;  /* 0x0000000502007986 */ /* 0x0001e2000c101924 */
[----:B------:R-:W-:Y:S05]  /*8460*/  BRA `(.L_x_18374) ;  /* 0x00000008008c7947 */ /* 0x000fea0003800000 */
.L_x_18379:
[----:B------:R-:W-:-:S06]  /*8470*/  FMUL.FTZ R4, R4, 1 ;  /* 0x3f80000004047820 */ /* 0x000fcc0000410000 */
[----:B------:R-:W0:Y:S02]  /*8480*/  F2F.F64.F32 R4, R4 ;  /* 0x0000000400047310 */ /* 0x000e240000201800 */
[----:B0-----:R0:W-:Y:S01]  /*8490*/  STG.E.64 desc[UR36][R2.64], R4 ;  /* 0x0000000402007986 */ /* 0x0011e2000c101b24 */
[----:B------:R-:W-:Y:S05]  /*84a0*/  BRA `(.L_x_18374) ;  /* 0x00000008007c7947 */ /* 0x000fea0003800000 */
.L_x_18369:
        /* <DEDUP_REMOVED lines=13> */
.L_x_18384:
        /* <DEDUP_REMOVED lines=16> */
.L_x_18387:
[----:B------:R-:W-:-:S04]  /*8680*/  SHF.R.U32.HI R4, RZ, 0x18, R4 ;  /* 0x00000018ff047819 */ /* 0x000fc80000011604 */
[----:B------:R-:W-:-:S04]  /*8690*/  LOP3.LUT R4, R5, 0x80, R4, 0xf8, !PT ;  /* 0x0000008005047812 */ /* 0x000fc800078ef804 */
[----:B------:R-:W-:-:S07]  /*86a0*/  PRMT R0, R4, 0x7610, R0 ;  /* 0x0000761004007816 */ /* 0x000fce0000000000 */
.L_x_18386:
[----:B------:R-:W-:Y:S05]  /*86b0*/  BSYNC.RECONVERGENT B0 ;  /* 0x0000000000007941 */ /* 0x000fea0003800200 */
.L_x_18385:
[----:B------:R0:W-:Y:S01]  /*86c0*/  STG.E.U8 desc[UR36][R2.64], R0 ;  /* 0x0000000002007986 */ /* 0x0001e2000c101124 */
[----:B------:R-:W-:Y:S05]  /*86d0*/  BRA `(.L_x_18374) ;  /* 0x0000000400f07947 */ /* 0x000fea0003800000 */
.L_x_18383:
        /* <DEDUP_REMOVED lines=16> */
.L_x_18390:
[----:B------:R-:W-:-:S04]  /*87e0*/  SHF.R.U32.HI R4, RZ, 0x18, R4 ;  /* 0x00000018ff047819 */ /* 0x000fc80000011604 */
[----:B------:R-:W-:-:S04]  /*87f0*/  LOP3.LUT R5, R5, 0x80, R4, 0xf8, !PT ;  /* 0x0000008005057812 */ /* 0x000fc800078ef804 */
[----:B------:R-:W-:-:S07]  /*8800*/  PRMT R0, R5, 0x7610, R0 ;  /* 0x0000761005007816 */ /* 0x000fce0000000000 */
.L_x_18389:
[----:B------:R-:W-:Y:S05]  /*8810*/  BSYNC.RECONVERGENT B0 ;  /* 0x0000000000007941 */ /* 0x000fea0003800200 */
.L_x_18388:
[----:B------:R0:W-:Y:S01]  /*8820*/  STG.E.U8 desc[UR36][R2.64], R0 ;  /* 0x0000000002007986 */ /* 0x0001e2000c101124 */
[----:B------:R-:W-:Y:S05]  /*8830*/  BRA `(.L_x_18374) ;  /* 0x0000000400987947 */ /* 0x000fea0003800000 */
.L_x_18382:
        /* <DEDUP_REMOVED lines=21> */
.L_x_18392:
[----:B------:R-:W0:Y:S02]  /*8990*/  F2I.U64.TRUNC R4, R4 ;  /* 0x0000000400047311 */ /* 0x000e24000020d800 */
[----:B0-----:R0:W-:Y:S01]  /*89a0*/  STG.E.64 desc[UR36][R2.64], R4 ;  /* 0x0000000402007986 */ /* 0x0011e2000c101b24 */
[----:B------:R-:W-:Y:S05]  /*89b0*/  BRA `(.L_x_18374) ;  /* 0x0000000400387947 */ /* 0x000fea0003800000 */
.L_x_18391:
[----:B------:R-:W0:Y:S02]  /*89c0*/  F2I.FTZ.U32.TRUNC.NTZ R5, R4 ;  /* 0x0000000400057305 */ /* 0x000e24000021f000 */
[----:B0-----:R0:W-:Y:S01]  /*89d0*/  STG.E desc[UR36][R2.64], R5 ;  /* 0x0000000502007986 */ /* 0x0011e2000c101924 */
[----:B------:R-:W-:Y:S05]  /*89e0*/  BRA `(.L_x_18374) ;  /* 0x00000004002c7947 */ /* 0x000fea0003800000 */
.L_x_18381:
        /* <DEDUP_REMOVED lines=10> */
.L_x_18394:
[----:B------:R-:W-:Y:S01]  /*8a90*/  FMUL.FTZ R4, R4, 1 ;  /* 0x3f80000004047820 */ /* 0x000fe20000410000 */
[----:B------:R-:W-:-:S05]  /*8aa0*/  CS2R R6, SRZ ;  /* 0x0000000000067805 */ /* 0x000fca000001ff00 */
[----:B------:R-:W0:Y:S02]  /*8ab0*/  F2F.F64.F32 R4, R4 ;  /* 0x0000000400047310 */ /* 0x000e240000201800 */
[----:B0-----:R4:W-:Y:S01]  /*8ac0*/  STG.E.128 desc[UR36][R2.64], R4 ;  /* 0x0000000402007986 */ /* 0x0019e2000c101d24 */
[----:B------:R-:W-:Y:S05]  /*8ad0*/  BRA `(.L_x_18374) ;  /* 0x0000000000f07947 */ /* 0x000fea0003800000 */
.L_x_18393:
[----:B------:R-:W-:-:S09]  /*8ae0*/  UISETP.NE.AND UP0, UPT, UR4, 0xf, UPT ;  /* 0x0000000f0400788c */ /* 0x000fd2000bf05270 */
[----:B------:R-:W-:Y:S05]  /*8af0*/  BRA.U !UP0, `(.L_x_18395) ;  /* 0x0000000108e07547 */ /* 0x000fea000b800000 */
[----:B------:R-:W-:-:S09]  /*8b00*/  UISETP.NE.AND UP0, UPT, UR4, 0x17, UPT ;  /* 0x000000170400788c */ /* 0x000fd2000bf05270 */
[----:B------:R-:W-:Y:S05]  /*8b10*/  BRA.U !UP0, `(.L_x_18396) ;  /* 0x00000001088c7547 */ /* 0x000fea000b800000 */
[----:B------:R-:W-:-:S09]  /*8b20*/  UISETP.NE.AND UP0, UPT, UR4, 0x18, UPT ;  /* 0x000000180400788c */ /* 0x000fd2000bf05270 */
[----:B------:R-:W-:Y:S05]  /*8b30*/  BRA.U !UP0, `(.L_x_18397) ;  /* 0x0000000108447547 */ /* 0x000fea000b800000 */
.L_x_18373:
        /* <DEDUP_REMOVED lines=16> */
.L_x_18398:
[----:B------:R-:W-:Y:S05]  /*8c40*/  BRA `(.L_x_18374) ;  /* 0x0000000000947947 */ /* 0x000fea0003800000 */
.L_x_18397:
        /* <DEDUP_REMOVED lines=12> */
.L_x_18400:
[----:B------:R-:W-:Y:S05]  /*8d10*/  BSYNC.RECONVERGENT B0 ;  /* 0x0000000000007941 */ /* 0x000fea0003800200 */
.L_x_18399:
[----:B------:R-:W-:-:S05]  /*8d20*/  LOP3.LUT R5, R0, 0x80, R7, 0xf8, !PT ;  /* 0x0000008000057812 */ /* 0x000fca00078ef807 */
[----:B------:R2:W-:Y:S01]  /*8d30*/  STG.E.U8 desc[UR36][R2.64], R5 ;  /* 0x0000000502007986 */ /* 0x0005e2000c101124 */
[----:B------:R-:W-:Y:S05]  /*8d40*/  BRA `(.L_x_18374) ;  /* 0x0000000000547947 */ /* 0x000fea0003800000 */
.L_x_18396:
        /* <DEDUP_REMOVED lines=11> */
.L_x_18402:
[----:B------:R-:W-:Y:S01]  /*8e00*/  IMAD.MOV.U32 R0, RZ, RZ, 0x7f ;  /* 0x0000007fff007424 */ /* 0x000fe200078e00ff */
[----:B------:R-:W-:-:S04]  /*8e10*/  ISETP.GT.U32.AND P0, PT, R6, 0x7f800000, PT ;  /* 0x7f8000000600780c */ /* 0x000fc80003f04070 */
[----:B------:R-:W-:-:S09]  /*8e20*/  SEL R0, R0, 0x7c, P0 ;  /* 0x0000007c00007807 */ /* 0x000fd20000000000 */
.L_x_18403:
[----:B------:R-:W-:Y:S05]  /*8e30*/  BSYNC.RECONVERGENT B0 ;  /* 0x0000000000007941 */ /* 0x000fea0003800200 */
.L_x_18401:
[----:B------:R-:W-:-:S04]  /*8e40*/  SHF.R.U32.HI R5, RZ, 0x18, R4 ;  /* 0x00000018ff057819 */ /* 0x000fc80000011604 */
[----:B------:R-:W-:-:S05]  /*8e50*/  LOP3.LUT R5, R0, 0x80, R5, 0xf8, !PT ;  /* 0x0000008000057812 */ /* 0x000fca00078ef805 */
[----:B------:R1:W-:Y:S01]  /*8e60*/  STG.E.U8 desc[UR36][R2.64], R5 ;  /* 0x0000000502007986 */ /* 0x0003e2000c101124 */
[----:B------:R-:W-:Y:S05]  /*8e70*/  BRA `(.L_x_18374) ;  /* 0x0000000000087947 */ /* 0x000fea0003800000 */
.L_x_18395:
[----:B------:R-:W-:-:S05]  /*8e80*/  F2FP.BF16.F32.PACK_AB R4, RZ, R4 ;  /* 0x00000004ff04723e */ /* 0x000fca00000010ff */
[----:B------:R0:W-:Y:S02]  /*8e90*/  STG.E.U16 desc[UR36][R2.64], R4 ;  /* 0x0000000402007986 */ /* 0x0001e4000c101524 */
.L_x_18374:
[----:B------:R-:W-:-:S07]  /*8ea0*/  IADD3 R17, PT, PT, R17, 0x80, RZ ;  /* 0x0000008011117810 */ /* 0x000fce0007ffe0ff */
.L_x_18339:
[----:B------:R-:W-:Y:S05]  /*8eb0*/  BSYNC.RECONVERGENT B7 ;  /* 0x0000000000077941 */ /* 0x000fea0003800200 */
.L_x_18338:
        /* <DEDUP_REMOVED lines=306> */
.L_x_18404:
        /* <DEDUP_REMOVED lines=20> */
.L_x_18409:
[----:B------:R-:W2:Y:S02]  /*a320*/  LDG.E.U8 R0, desc[UR36][R2.64] ;  /* 0x0000002402007981 */ /* 0x000ea4000c1e1100 */
[----:B--2---:R-:W-:Y:S01]  /*a330*/  I2FP.F32.U32 R0, R0 ;  /* 0x0000000000007245 */ /* 0x004fe20000201000 */
[----:B------:R-:W-:Y:S06]  /*a340*/  BRA `(.L_x_18411) ;  /* 0x0000000c00247947 */ /* 0x000fec0003800000 */
.L_x_18408:
        /* <DEDUP_REMOVED lines=9> */
.L_x_18413:
[----:B------:R-:W2:Y:S02]  /*a3e0*/  LDG.E R0, desc[UR36][R2.64] ;  /* 0x0000002402007981 */ /* 0x000ea4000c1e1900 */
[----:B--2---:R-:W-:Y:S01]  /*a3f0*/  I2FP.F32.S32 R0, R0 ;  /* 0x0000000000007245 */ /* 0x004fe20000201400 */
[----:B------:R-:W-:Y:S06]  /*a400*/  BRA `(.L_x_18411) ;  /* 0x0000000800f47947 */ /* 0x000fec0003800000 */
.L_x_18412:
[----:B------:R-:W2:Y:S02]  /*a410*/  LDG.E.U16 R0, desc[UR36][R2.64] ;  /* 0x0000002402007981 */ /* 0x000ea4000c1e1500 */
[----:B--2---:R-:W0:Y:S01]  /*a420*/  I2F.S16 R0, R0 ;  /* 0x0000000000007306 */ /* 0x004e220000101400 */
[----:B------:R-:W-:Y:S05]  /*a430*/  BRA `(.L_x_18411) ;  /* 0x0000000800e87947 */ /* 0x000fea0003800000 */
.L_x_18407:
        /* <DEDUP_REMOVED lines=8> */
.L_x_18415:
[----:B------:R-:W2:Y:S02]  /*a4c0*/  LDG.E.U16 R0, desc[UR36][R2.64] ;  /* 0x0000002402007981 */ /* 0x000ea4000c1e1500 */
[----:B--2---:R-:W-:Y:S01]  /*a4d0*/  HADD2.F32 R0, -RZ, R0.H0_H0 ;  /* 0x20000000ff007230 */ /* 0x004fe20000004100 */
[----:B------:R-:W-:Y:S06]  /*a4e0*/  BRA `(.L_x_18411) ;  /* 0x0000000800bc7947 */ /* 0x000fec0003800000 */
.L_x_18414:
        /* <DEDUP_REMOVED lines=8> */
.L_x_18417:
[----:B------:R-:W2:Y:S02]  /*a570*/  LDG.E.U16 R0, desc[UR36][R2.64] ;  /* 0x0000002402007981 */ /* 0x000ea4000c1e1500 */
[----:B--2---:R-:W-:Y:S01]  /*a580*/  HADD2.F32 R0, -RZ, R0.H0_H0 ;  /* 0x20000000ff007230 */ /* 0x004fe20000004100 */
[----:B------:R-:W-:Y:S06]  /*a590*/  BRA `(.L_x_18411) ;  /* 0x0000000800907947 */ /* 0x000fec0003800000 */
.L_x_18416:
[----:B------:R-:W2:Y:S01]  /*a5a0*/  LDG.E.64 R2, desc[UR36][R2.64] ;  /* 0x0000002402027981 */ /* 0x000ea2000c1e1b00 */
[----:B------:R-:W-:Y:S01]  /*a5b0*/  UMOV UR4, 0xf0000000 ;  /* 0xf000000000047882 */ /* 0x000fe20000000000 */
[----:B------:R-:W-:Y:S01]  /*a5c0*/  UMOV UR5, 0x380fffff ;  /* 0x380fffff00057882 */ /* 0x000fe20000000000 */
[----:B--2---:R-:W0:Y:S01]  /*a5d0*/  F2F.F32.F64 R0, R2 ;  /* 0x0000000200007310 */ /* 0x004e220000301000 */
[----:B------:R-:W-:-:S14]  /*a5e0*/  DSETP.GEU.AND P0, PT, |R2|, UR4, PT ;  /* 0x0000000402007e2a */ /* 0x000fdc000bf0e200 */
[----:B0-----:R-:W-:Y:S01]  /*a5f0*/  @!P0 FMUL R0, R0, 1.175494350822287508e-38 ;  /* 0x0080000000008820 */ /* 0x001fe20000400000 */
[----:B------:R-:W-:Y:S06]  /*a600*/  BRA `(.L_x_18411) ;  /* 0x0000000800747947 */ /* 0x000fec0003800000 */
.L_x_18406:
        /* <DEDUP_REMOVED lines=12> */
.L_x_18420:
[----:B------:R-:W2:Y:S01]  /*a6d0*/  LDG.E.64 R2, desc[UR36][R2.64] ;  /* 0x0000002402027981 */ /* 0x000ea2000c1e1b00 */
[----:B------:R-:W-:Y:S01]  /*a6e0*/  UMOV UR4, 0xf0000000 ;  /* 0xf000000000047882 */ /* 0x000fe20000000000 */
[----:B------:R-:W-:Y:S01]  /*a6f0*/  UMOV UR5, 0x380fffff ;  /* 0x380fffff00057882 */ /* 0x000fe20000000000 */
[----:B--2---:R-:W0:Y:S01]  /*a700*/  F2F.F32.F64 R0, R2 ;  /* 0x0000000200007310 */ /* 0x004e220000301000 */
[----:B------:R-:W-:-:S14]  /*a710*/  DSETP.GEU.AND P0, PT, |R2|, UR4, PT ;  /* 0x0000000402007e2a */ /* 0x000fdc000bf0e200 */
[----:B0-----:R-:W-:Y:S01]  /*a720*/  @!P0 FMUL R0, R0, 1.175494350822287508e-38 ;  /* 0x0080000000008820 */ /* 0x001fe20000400000 */
[----:B------:R-:W-:Y:S06]  /*a730*/  BRA `(.L_x_18411) ;  /* 0x0000000800287947 */ /* 0x000fec0003800000 */
.L_x_18419:
        /* <DEDUP_REMOVED lines=25> */
.L_x_18422:
        /* <DEDUP_REMOVED lines=12> */
.L_x_18421:
[----:B------:R-:W2:Y:S02]  /*a990*/  LDG.E.U16 R0, desc[UR36][R2.64] ;  /* 0x0000002402007981 */ /* 0x000ea4000c1e1500 */
[----:B--2---:R-:W-:Y:S01]  /*a9a0*/  SHF.L.U32 R0, R0, 0x10, RZ ;  /* 0x0000001000007819 */ /* 0x004fe200000006ff */
[----:B------:R-:W-:Y:S06]  /*a9b0*/  BRA `(.L_x_18411) ;  /* 0x0000000400887947 */ /* 0x000fec0003800000 */
.L_x_18418:
        /* <DEDUP_REMOVED lines=11> */
.L_x_18425:
        /* <DEDUP_REMOVED lines=20> */
.L_x_18427:
[----:B------:R-:W-:Y:S05]  /*abb0*/  BSYNC.RECONVERGENT B0 ;  /* 0x0000000000007941 */ /* 0x000fea0003800200 */
.L_x_18426:
[----:B------:R-:W-:Y:S01]  /*abc0*/  IMAD.SHL.U32 R0, R0, 0x100000, RZ ;  /* 0x0010000000007824 */ /* 0x000fe200078e00ff */
[----:B------:R-:W-:-:S04]  /*abd0*/  LEA R2, R2, 0x3b800000, 0x17 ;  /* 0x3b80000002027811 */ /* 0x000fc800078eb8ff */
[----:B------:R-:W-:Y:S01]  /*abe0*/  LOP3.LUT R0, R2, R0, R7, 0xfe, !PT ;  /* 0x0000000002007212 */ /* 0x000fe200078efe07 */
[----:B------:R-:W-:Y:S06]  /*abf0*/  BRA `(.L_x_18411) ;  /* 0x0000000000f87947 */ /* 0x000fec0003800000 */
.L_x_18424:
        /* <DEDUP_REMOVED lines=20> */
.L_x_18429:
[----:B------:R-:W-:Y:S05]  /*ad40*/  BSYNC.RECONVERGENT B0 ;  /* 0x0000000000007941 */ /* 0x000fea0003800200 */
.L_x_18428:
[----:B------:R-:W-:Y:S02]  /*ad50*/  SHF.L.U32 R0, R0, 0x15, RZ ;  /* 0x0000001500007819 */ /* 0x000fe400000006ff */
[----:B------:R-:W-:-:S04]  /*ad60*/  LEA R2, R2, 0x37800000, 0x17 ;  /* 0x3780000002027811 */ /* 0x000fc800078eb8ff */
[----:B------:R-:W-:Y:S01]  /*ad70*/  LOP3.LUT R0, R2, R0, R7, 0xfe, !PT ;  /* 0x0000000002007212 */ /* 0x000fe200078efe07 */
[----:B------:R-:W-:Y:S06]  /*ad80*/  BRA `(.L_x_18411) ;  /* 0x0000000000947947 */ /* 0x000fec0003800000 */
.L_x_18423:
        /* <DEDUP_REMOVED lines=14> */
.L_x_18410:
        /* <DEDUP_REMOVED lines=16> */
.L_x_18432:
[----:B------:R-:W-:Y:S01]  /*af70*/  IMAD.MOV.U32 R0, RZ, RZ, RZ ;  /* 0x000000ffff007224 */ /* 0x000fe200078e00ff */
[----:B------:R-:W-:Y:S06]  /*af80*/  BRA `(.L_x_18411) ;  /* 0x0000000000147947 */ /* 0x000fec0003800000 */
.L_x_18431:
[----:B------:R-:W2:Y:S02]  /*af90*/  LDG.E.64 R2, desc[UR36][R2.64] ;  /* 0x0000002402027981 */ /* 0x000ea4000c1e1b00 */
[----:B--2---:R0:W1:Y:S01]  /*afa0*/  I2F.U64 R0, R2 ;  /* 0x0000000200007312 */ /* 0x0040620000301000 */
[----:B------:R-:W-:Y:S05]  /*afb0*/  BRA `(.L_x_18411) ;  /* 0x0000000000087947 */ /* 0x000fea0003800000 */
.L_x_18430:
[----:B------:R-:W2:Y:S02]  /*afc0*/  LDG.E R0, desc[UR36][R2.64] ;  /* 0x0000002402007981 */ /* 0x000ea4000c1e1900 */
[----:B--2---:R-:W-:-:S07]  /*afd0*/  I2FP.F32.U32 R0, R0 ;  /* 0x0000000000007245 */ /* 0x004fce0000201000 */
.L_x_18411:
[----:B------:R-:W-:Y:S05]  /*afe0*/  BSYNC.RECONVERGENT B6 ;  /* 0x0000000000067941 */ /* 0x000fea0003800200 */
.L_x_18405:
[----:B------:R-:W0:Y:S01]  /*aff0*/  LDCU UR5, c[0x0][0x594] ;  /* 0x0000b280ff0577ac */ /* 0x000e220008000800 */
[----:B------:R-:W-:-:S04]  /*b000*/  UPRMT UR4, UR41, 0x9910, URZ ;  /* 0x0000991029047896 */ /* 0x000fc800080000ff */
[----:B------:R-:W-:Y:S01]  /*b010*/  UISETP.GT.AND UP0, UPT, UR4, 0x9, UPT ;  /* 0x000000090400788c */ /* 0x000fe2000bf04270 */
[----:B012345:R-:W-:-:S08]  /*b020*/  FMUL.FTZ R2, R0, UR5 ;  /* 0x0000000500027c20 */ /* 0x03ffd00008410000 */
        /* <DEDUP_REMOVED lines=12> */
.L_x_18436:
[----:B------:R-:W0:Y:S02]  /*b0f0*/  F2I.S64.TRUNC R2, R2 ;  /* 0x0000000200027311 */ /* 0x000e24000020d900 */
[----:B0-----:R-:W-:-:S05]  /*b100*/  MOV R5, R2 ;  /* 0x0000000200057202 */ /* 0x001fca0000000f00 */
[----:B------:R-:W-:Y:S01]  /*b110*/  STG.E.U8 desc[UR36][R16.64], R5 ;  /* 0x0000000510007986 */ /* 0x000fe2000c101124 */
[----:B------:R-:W-:Y:S05]  /*b120*/  EXIT ;  /* 0x000000000000794d */ /* 0x000fea0003800000 */
.L_x_18435:
        /* <DEDUP_REMOVED lines=9> */
.L_x_18439:
[----:B------:R-:W0:Y:S02]  /*b1c0*/  F2I.FTZ.TRUNC.NTZ R3, R2 ;  /* 0x0000000200037305 */ /* 0x000e24000021f100 */
[----:B0-----:R-:W-:Y:S01]  /*b1d0*/  STG.E desc[UR36][R16.64], R3 ;  /* 0x0000000310007986 */ /* 0x001fe2000c101924 */
[----:B------:R-:W-:Y:S05]  /*b1e0*/  EXIT ;  /* 0x000000000000794d */ /* 0x000fea0003800000 */
.L_x_18438:
[----:B------:R-:W0:Y:S02]  /*b1f0*/  F2I.FTZ.TRUNC.NTZ R3, R2 ;  /* 0x0000000200037305 */ /* 0x000e24000021f100 */
[----:B0-----:R-:W-:Y:S01]  /*b200*/  STG.E.U16 desc[UR36][R16.64], R3 ;  /* 0x0000000310007986 */ /* 0x001fe2000c101524 */
[----:B------:R-:W-:Y:S05]  /*b210*/  EXIT ;  /* 0x000000000000794d */ /* 0x000fea0003800000 */
.L_x_18434:
        /* <DEDUP_REMOVED lines=8> */
.L_x_18441:
[----:B------:R-:W-:-:S05]  /*b2a0*/  F2FP.F16.F32.PACK_AB R2, RZ, R2 ;  /* 0x00000002ff02723e */ /* 0x000fca00000000ff */
[----:B------:R-:W-:Y:S01]  /*b2b0*/  STG.E.U16 desc[UR36][R16.64], R2 ;  /* 0x0000000210007986 */ /* 0x000fe2000c101524 */
[----:B------:R-:W-:Y:S05]  /*b2c0*/  EXIT ;  /* 0x000000000000794d */ /* 0x000fea0003800000 */
.L_x_18440:
        /* <DEDUP_REMOVED lines=9> */
.L_x_18443:
[----:B------:R-:W-:-:S04]  /*b360*/  F2FP.F16.F32.PACK_AB R3, RZ, R2 ;  /* 0x00000002ff03723e */ /* 0x000fc800000000ff */
[----:B------:R-:W-:-:S05]  /*b370*/  PRMT R3, R3, 0x5410, RZ ;  /* 0x0000541003037816 */ /* 0x000fca00000000ff */
[----:B------:R-:W-:Y:S01]  /*b380*/  STG.E desc[UR36][R16.64], R3 ;  /* 0x0000000310007986 */ /* 0x000fe2000c101924 */
[----:B------:R-:W-:Y:S05]  /*b390*/  EXIT ;  /* 0x000000000000794d */ /* 0x000fea0003800000 */
.L_x_18442:
[----:B------:R-:W-:-:S06]  /*b3a0*/  FMUL.FTZ R2, R2, 1 ;  /* 0x3f80000002027820 */ /* 0x000fcc0000410000 */
[----:B------:R-:W0:Y:S02]  /*b3b0*/  F2F.F64.F32 R2, R2 ;  /* 0x0000000200027310 */ /* 0x000e240000201800 */
[----:B0-----:R-:W-:Y:S01]  /*b3c0*/  STG.E.64 desc[UR36][R16.64], R2 ;  /* 0x0000000210007986 */ /* 0x001fe2000c101b24 */
[----:B------:R-:W-:Y:S05]  /*b3d0*/  EXIT ;  /* 0x000000000000794d */ /* 0x000fea0003800000 */
.L_x_18433:
        /* <DEDUP_REMOVED lines=13> */
.L_x_18447:
        /* <DEDUP_REMOVED lines=16> */
.L_x_18450:
[----:B------:R-:W-:-:S04]  /*b5b0*/  SHF.R.U32.HI R2, RZ, 0x18, R2 ;  /* 0x00000018ff027819 */ /* 0x000fc80000011602 */
[----:B------:R-:W-:-:S04]  /*b5c0*/  LOP3.LUT R2, R3, 0x80, R2, 0xf8, !PT ;  /* 0x0000008003027812 */ /* 0x000fc800078ef802 */
[----:B------:R-:W-:-:S07]  /*b5d0*/  PRMT R8, R2, 0x7610, R8 ;  /* 0x0000761002087816 */ /* 0x000fce0000000008 */
.L_x_18449:
[----:B------:R-:W-:Y:S05]  /*b5e0*/  BSYNC.RECONVERGENT B0 ;  /* 0x0000000000007941 */ /* 0x000fea0003800200 */
.L_x_18448:
[----:B------:R-:W-:Y:S01]  /*b5f0*/  STG.E.U8 desc[UR36][R16.64], R8 ;  /* 0x0000000810007986 */ /* 0x000fe2000c101124 */
[----:B------:R-:W-:Y:S05]  /*b600*/  EXIT ;  /* 0x000000000000794d */ /* 0x000fea0003800000 */
.L_x_18446:
        /* <DEDUP_REMOVED lines=16> */
.L_x_18453:
[----:B------:R-:W-:-:S04]  /*b710*/  SHF.R.U32.HI R2, RZ, 0x18, R2 ;  /* 0x00000018ff027819 */ /* 0x000fc80000011602 */
[----:B------:R-:W-:-:S04]  /*b720*/  LOP3.LUT R3, R3, 0x80, R2, 0xf8, !PT ;  /* 0x0000008003037812 */ /* 0x000fc800078ef802 */
[----:B------:R-:W-:-:S07]  /*b730*/  PRMT R8, R3, 0x7610, R8 ;  /* 0x0000761003087816 */ /* 0x000fce0000000008 */
.L_x_18452:
[----:B------:R-:W-:Y:S05]  /*b740*/  BSYNC.RECONVERGENT B0 ;  /* 0x0000000000007941 */ /* 0x000fea0003800200 */
.L_x_18451:
[----:B------:R-:W-:Y:S01]  /*b750*/  STG.E.U8 desc[UR36][R16.64], R8 ;  /* 0x0000000810007986 */ /* 0x000fe2000c101124 */
[----:B------:R-:W-:Y:S05]  /*b760*/  EXIT ;  /* 0x000000000000794d */ /* 0x000fea0003800000 */
.L_x_18445:
        /* <DEDUP_REMOVED lines=21> */
.L_x_18455:
[----:B------:R-:W0:Y:S02]  /*b8c0*/  F2I.U64.TRUNC R2, R2 ;  /* 0x0000000200027311 */ /* 0x000e24000020d800 */
[----:B0-----:R-:W-:Y:S01]  /*b8d0*/  STG.E.64 desc[UR36][R16.64], R2 ;  /* 0x0000000210007986 */ /* 0x001fe2000c101b24 */
[----:B------:R-:W-:Y:S05]  /*b8e0*/  EXIT ;  /* 0x000000000000794d */ /* 0x000fea0003800000 */
.L_x_18454:
[----:B------:R-:W0:Y:S02]  /*b8f0*/  F2I.FTZ.U32.TRUNC.NTZ R3, R2 ;  /* 0x0000000200037305 */ /* 0x000e24000021f000 */
[----:B0-----:R-:W-:Y:S01]  /*b900*/  STG.E desc[UR36][R16.64], R3 ;  /* 0x0000000310007986 */ /* 0x001fe2000c101924 */
[----:B------:R-:W-:Y:S05]  /*b910*/  EXIT ;  /* 0x000000000000794d */ /* 0x000fea0003800000 */
.L_x_18444:
        /* <DEDUP_REMOVED lines=10> */
.L_x_18457:
[----:B------:R-:W-:Y:S01]  /*b9c0*/  FMUL.FTZ R4, R2, 1 ;  /* 0x3f80000002047820 */ /* 0x000fe20000410000 */
[----:B------:R-:W-:-:S05]  /*b9d0*/  CS2R R6, SRZ ;  /* 0x0000000000067805 */ /* 0x000fca000001ff00 */
[----:B------:R-:W0:Y:S02]  /*b9e0*/  F2F.F64.F32 R4, R4 ;  /* 0x0000000400047310 */ /* 0x000e240000201800 */
[----:B0-----:R-:W-:Y:S01]  /*b9f0*/  STG.E.128 desc[UR36][R16.64], R4 ;  /* 0x0000000410007986 */ /* 0x001fe2000c101d24 */
[----:B------:R-:W-:Y:S05]  /*ba00*/  EXIT ;  /* 0x000000000000794d */ /* 0x000fea0003800000 */
.L_x_18456:
[----:B------:R-:W-:-:S09]  /*ba10*/  UISETP.NE.AND UP0, UPT, UR4, 0xf, UPT ;  /* 0x0000000f0400788c */ /* 0x000fd2000bf05270 */
[----:B------:R-:W-:Y:S05]  /*ba20*/  BRA.U !UP0, `(.L_x_18458) ;  /* 0x0000000108e07547 */ /* 0x000fea000b800000 */
[----:B------:R-:W-:-:S09]  /*ba30*/  UISETP.NE.AND UP0, UPT, UR4, 0x17, UPT ;  /* 0x000000170400788c */ /* 0x000fd2000bf05270 */
[----:B------:R-:W-:Y:S05]  /*ba40*/  BRA.U !UP0, `(.L_x_18459) ;  /* 0x00000001088c7547 */ /* 0x000fea000b800000 */
[----:B------:R-:W-:-:S09]  /*ba50*/  UISETP.NE.AND UP0, UPT, UR4, 0x18, UPT ;  /* 0x000000180400788c */ /* 0x000fd2000bf05270 */
[----:B------:R-:W-:Y:S05]  /*ba60*/  BRA.U !UP0, `(.L_x_18460) ;  /* 0x0000000108447547 */ /* 0x000fea000b800000 */
.L_x_18437:
        /* <DEDUP_REMOVED lines=16> */
.L_x_18461:
[----:B------:R-:W-:Y:S05]  /*bb70*/  EXIT ;  /* 0x000000000000794d */ /* 0x000fea0003800000 */
.L_x_18460:
        /* <DEDUP_REMOVED lines=12> */
.L_x_18463:
[----:B------:R-:W-:Y:S05]  /*bc40*/  BSYNC.RECONVERGENT B0 ;  /* 0x0000000000007941 */ /* 0x000fea0003800200 */
.L_x_18462:
[----:B------:R-:W-:-:S05]  /*bc50*/  LOP3.LUT R3, R0, 0x80, R5, 0xf8, !PT ;  /* 0x0000008000037812 */ /* 0x000fca00078ef805 */
[----:B------:R-:W-:Y:S01]  /*bc60*/  STG.E.U8 desc[UR36][R16.64], R3 ;  /* 0x0000000310007986 */ /* 0x000fe2000c101124 */
[----:B------:R-:W-:Y:S05]  /*bc70*/  EXIT ;  /* 0x000000000000794d */ /* 0x000fea0003800000 */
.L_x_18459:
        /* <DEDUP_REMOVED lines=11> */
.L_x_18465:
[----:B------:R-:W-:Y:S01]  /*bd30*/  HFMA2 R0, -RZ, RZ, 0, 7.569789886474609375e-06 ;  /* 0x0000007fff007431 */ /* 0x000fe200000001ff */
[----:B------:R-:W-:-:S04]  /*bd40*/  ISETP.GT.U32.AND P0, PT, R4, 0x7f800000, PT ;  /* 0x7f8000000400780c */ /* 0x000fc80003f04070 */
[----:B------:R-:W-:-:S09]  /*bd50*/  SEL R0, R0, 0x7c, P0 ;  /* 0x0000007c00007807 */ /* 0x000fd20000000000 */
.L_x_18466:
[----:B------:R-:W-:Y:S05]  /*bd60*/  BSYNC.RECONVERGENT B0 ;  /* 0x0000000000007941 */ /* 0x000fea0003800200 */
.L_x_18464:
[----:B------:R-:W-:-:S04]  /*bd70*/  SHF.R.U32.HI R3, RZ, 0x18, R2 ;  /* 0x00000018ff037819 */ /* 0x000fc80000011602 */
[----:B------:R-:W-:-:S05]  /*bd80*/  LOP3.LUT R3, R0, 0x80, R3, 0xf8, !PT ;  /* 0x0000008000037812 */ /* 0x000fca00078ef803 */
[----:B------:R-:W-:Y:S01]  /*bd90*/  STG.E.U8 desc[UR36][R16.64], R3 ;  /* 0x0000000310007986 */ /* 0x000fe2000c101124 */
[----:B------:R-:W-:Y:S05]  /*bda0*/  EXIT ;  /* 0x000000000000794d */ /* 0x000fea0003800000 */
.L_x_18458:
[----:B------:R-:W-:-:S05]  /*bdb0*/  F2FP.BF16.F32.PACK_AB R2, RZ, R2 ;  /* 0x00000002ff02723e */ /* 0x000fca00000010ff */
[----:B------:R-:W-:Y:S01]  /*bdc0*/  STG.E.U16 desc[UR36][R16.64], R2 ;  /* 0x0000000210007986 */ /* 0x000fe2000c101524 */
[----:B------:R-:W-:Y:S05]  /*bdd0*/  EXIT ;  /* 0x000000000000794d */ /* 0x000fea0003800000 */
.L_x_18467:
        /* <DEDUP_REMOVED lines=10> */
.L_x_19563:


//--------------------- .text._ZN2at6native27unrolled_elementwise_kernelINS0_13BUnaryFunctorIfffNS0_15binary_internal10MulFunctorIfEEEESt5arrayIPcLm2EELi4E23TrivialOffsetCalculatorILi1EjESB_NS0_6memory12LoadWithCastILi1EEENSC_13StoreWithCastILi1EEEEEviT_T0_T2_T3_T4_T5_ --------------------------
	.section	.text._ZN2at6native27unrolled_elementwise_kernelINS0_13BUnaryFunctorIfffNS0_15binary_internal10MulFunctorIfEEEESt5arrayIPcLm2EELi4E23TrivialOffsetCalculatorILi1EjESB_NS0_6memory12LoadWithCastILi1EEENSC_13StoreWithCastILi1EEEEEviT_T0_T2_T3_T4_T5_,"ax",@progbits
	.align	128
        .global         _ZN2at6native27unrolled_elementwise_kernelINS0_13BUnaryFunctorIfffNS0_15binary_internal10MulFunctorIfEEEESt5arrayIPcLm2EELi4E23TrivialOffsetCalculatorILi1EjESB_NS0_6memory12LoadWithCastILi1EEENSC_13StoreWithCastILi1EEEEEviT_T0_T2_T3_T4_T5_
        .type           _ZN2at6native27unrolled_elementwise_kernelINS0_13BUnaryFunctorIfffNS0_15binary_internal10MulFunctorIfEEEESt5arrayIPcLm2EELi4E23TrivialOffsetCalculatorILi1EjESB_NS0_6memory12LoadWithCastILi1EEENSC_13StoreWithCastILi1EEEEEviT_T0_T2_T3_T4_T5_,@function
        .size           _ZN2at6native27unrolled_elementwise_kernelINS0_13BUnaryFunctorIfffNS0_15binary_internal10MulFunctorIfEEEESt5arrayIPcLm2EELi4E23TrivialOffsetCalculatorILi1EjESB_NS0_6memory12LoadWithCastILi1EEENSC_13StoreWithCastILi1EEEEEviT_T0_T2_T3_T4_T5_,(.L_x_19564 - _ZN2at6native27unrolled_elementwise_kernelINS0_13BUnaryFunctorIfffNS0_15binary_internal10MulFunctorIfEEEESt5arrayIPcLm2EELi4E23TrivialOffsetCalculatorILi1EjESB_NS0_6memory12LoadWithCastILi1EEENSC_13StoreWithCastILi1EEEEEviT_T0_T2_T3_T4_T5_)
        .other          _ZN2at6native27unrolled_elementwise_kernelINS0_13BUnaryFunctorIfffNS0_15binary_internal10MulFunctorIfEEEESt5arrayIPcLm2EELi4E23TrivialOffsetCalculatorILi1EjESB_NS0_6memory12LoadWithCastILi1EEENSC_13StoreWithCastILi1EEEEEviT_T0_T2_T3_T4_T5_,@"STO_CUDA_ENTRY STV_DEFAULT"
_ZN2at6native27unrolled_elementwise_kernelINS0_13BUnaryFunctorIfffNS0_15binary_internal10MulFunctorIfEEEESt5arrayIPcLm2EELi4E23TrivialOffsetCalculatorILi1EjESB_NS0_6memory12LoadWithCastILi1EEENSC_13StoreWithCastILi1EEEEEviT_T0_T2_T3_T4_T5_:
.text._ZN2at6native27unrolled_elementwise_kernelINS0_13BUnaryFunctorIfffNS0_15binary_internal10MulFunctorIfEEEESt5arrayIPcLm2EELi4E23TrivialOffsetCalculatorILi1EjESB_NS0_6memory12LoadWithCastILi1EEENSC_13StoreWithCastILi1EEEEEviT_T0_T2_T3_T4_T5_:
        /* <DEDUP_REMOVED lines=33> */
.L_x_18474:
[----:B------:R-:W2:Y:S02]  /*0210*/  LDG.E.U8 R4, desc[UR36][R4.64] ;  /* 0x0000002404047981 */ /* 0x000ea4000c1e1100 */
[----:B--2---:R-:W-:Y:S01]  /*0220*/  I2FP.F32.U32 R22, R4 ;  /* 0x0000000400167245 */ /* 0x004fe20000201000 */
[----:B------:R-:W-:Y:S06]  /*0230*/  BRA `(.L_x_18476) ;  /* 0x0000000c00287947 */ /* 0x000fec0003800000 */
.L_x_18473:
        /* <DEDUP_REMOVED lines=9> */
.L_x_18478:
[----:B------:R-:W2:Y:S02]  /*02d0*/  LDG.E R4, desc[UR36][R4.64] ;  /* 0x0000002404047981 */ /* 0x000ea4000c1e1900 */
[----:B--2---:R-:W-:Y:S01]  /*02e0*/  I2FP.F32.S32 R22, R4 ;  /* 0x0000000400167245 */ /* 0x004fe20000201400 */
[----:B------:R-:W-:Y:S06]  /*02f0*/  BRA `(.L_x_18476) ;  /* 0x0000000800f87947 */ /* 0x000fec0003800000 */
.L_x_18477:
[----:B------:R-:W2:Y:S02]  /*0300*/  LDG.E.U16 R4, desc[UR36][R4.64] ;  /* 0x0000002404047981 */ /* 0x000ea4000c1e1500 */
[----:B--2---:R2:W3:Y:S01]  /*0310*/  I2F.S16 R22, R4 ;  /* 0x0000000400167306 */ /* 0x0044e20000101400 */
[----:B------:R-:W-:Y:S05]  /*0320*/  BRA `(.L_x_18476) ;  /* 0x0000000800ec7947 */ /* 0x000fea0003800000 */
.L_x_18472:
        /* <DEDUP_REMOVED lines=8> */
.L_x_18480:
[----:B------:R-:W2:Y:S02]  /*03b0*/  LDG.E.U16 R4, desc[UR36][R4.64] ;  /* 0x0000002404047981 */ /* 0x000ea4000c1e1500 */
[----:B--2---:R-:W-:Y:S01]  /*03c0*/  HADD2.F32 R22, -RZ, R4.H0_H0 ;  /* 0x20000004ff167230 */ /* 0x004fe20000004100 */
[----:B------:R-:W-:Y:S06]  /*03d0*/  BRA `(.L_x_18476) ;  /* 0x0000000800c07947 */ /* 0x000fec0003800000 */
.L_x_18479:
        /* <DEDUP_REMOVED lines=8> */
.L_x_18482:
[----:B------:R-:W2:Y:S02]  /*0460*/  LDG.E.U16 R4, desc[UR36][R4.64] ;  /* 0x0000002404047981 */ /* 0x000ea4000c1e1500 */
[----:B--2---:R-:W-:Y:S01]  /*0470*/  HADD2.F32 R22, -RZ, R4.H0_H0 ;  /* 0x20000004ff167230 */ /* 0x004fe20000004100 */
[----:B------:R-:W-:Y:S06]  /*0480*/  BRA `(.L_x_18476) ;  /* 0x0000000800947947 */ /* 0x000fec0003800000 */
.L_x_18481:
[----:B------:R-:W2:Y:S01]  /*0490*/  LDG.E.64 R4, desc[UR36][R4.64] ;  /* 0x0000002404047981 */ /* 0x000ea2000c1e1b00 */
[----:B------:R-:W-:Y:S01]  /*04a0*/  UMOV UR4, 0xf0000000 ;  /* 0xf000000000047882 */ /* 0x000fe20000000000 */
[----:B------:R-:W-:Y:S01]  /*04b0*/  UMOV UR5, 0x380fffff ;  /* 0x380fffff00057882 */ /* 0x000fe20000000000 */
[----:B--2---:R-:W0:Y:S01]  /*04c0*/  F2F.F32.F64 R22, R4 ;  /* 0x0000000400167310 */ /* 0x004e220000301000 */
[----:B------:R-:W-:-:S14]  /*04d0*/  DSETP.GEU.AND P0, PT, |R4|, UR4, PT ;  /* 0x0000000404007e2a */ /* 0x000fdc000bf0e200 */
[----:B0-----:R-:W-:Y:S01]  /*04e0*/  @!P0 FMUL R22, R22, 1.175494350822287508e-38 ;  /* 0x0080000016168820 */ /* 0x001fe20000400000 */
[----:B------:R-:W-:Y:S06]  /*04f0*/  BRA `(.L_x_18476) ;  /* 0x0000000800787947 */ /* 0x000fec0003800000 */
.L_x_18471:
        /* <DEDUP_REMOVED lines=12> */
.L_x_18485:
[----:B------:R-:W2:Y:S01]  /*05c0*/  LDG.E.64 R4, desc[UR36][R4.64] ;  /* 0x0000002404047981 */ /* 0x000ea2000c1e1b00 */
[----:B------:R-:W-:Y:S01]  /*05d0*/  UMOV UR4, 0xf0000000 ;  /* 0xf000000000047882 */ /* 0x000fe20000000000 */
[----:B------:R-:W-:Y:S01]  /*05e0*/  UMOV UR5, 0x380fffff ;  /* 0x380fffff00057882 */ /* 0x000fe20000000000 */
[----:B--2---:R-:W0:Y:S01]  /*05f0*/  F2F.F32.F64 R22, R4 ;  /* 0x0000000400167310 */ /* 0x004e220000301000 */
[----:B------:R-:W-:-:S14]  /*0600*/  DSETP.GEU.AND P0, PT, |R4|, UR4, PT ;  /* 0x0000000404007e2a */ /* 0x000fdc000bf0e200 */
[----:B0-----:R-:W-:Y:S01]  /*0610*/  @!P0 FMUL R22, R22, 1.175494350822287508e-38 ;  /* 0x0080000016168820 */ /* 0x001fe20000400000 */
[----:B------:R-:W-:Y:S06]  /*0620*/  BRA `(.L_x_18476) ;  /* 0x00000008002c7947 */ /* 0x000fec0003800000 */
.L_x_18484:
        /* <DEDUP_REMOVED lines=25> */
.L_x_18487:
        /* <DEDUP_REMOVED lines=13> */
.L_x_18486:
[----:B------:R-:W2:Y:S02]  /*0890*/  LDG.E.U16 R4, desc[UR36][R4.64] ;  /* 0x0000002404047981 */ /* 0x000ea4000c1e1500 */
[----:B--2---:R-:W-:Y:S01]  /*08a0*/  IMAD.U32 R22, R4, 0x10000, RZ ;  /* 0x0001000004167824 */ /* 0x004fe200078e00ff */
[----:B------:R-:W-:Y:S06]  /*08b0*/  BRA `(.L_x_18476) ;  /* 0x0000000400887947 */ /* 0x000fec0003800000 */
.L_x_18483:
        /* <DEDUP_REMOVED lines=11> */
.L_x_18490:
        /* <DEDUP_REMOVED lines=20> */
.L_x_18492:
[----:B------:R-:W-:Y:S05]  /*0ab0*/  BSYNC.RECONVERGENT B0 ;  /* 0x0000000000007941 */ /* 0x000fea0003800200 */
.L_x_18491:
[----:B------:R-:W-:Y:S01]  /*0ac0*/  IMAD.SHL.U32 R0, R0, 0x100000, RZ ;  /* 0x0010000000007824 */ /* 0x000fe200078e00ff */
[----:B------:R-:W-:-:S04]  /*0ad0*/  LEA R3, R3, 0x3b800000, 0x17 ;  /* 0x3b80000003037811 */ /* 0x000fc800078eb8ff */
[----:B------:R-:W-:Y:S01]  /*0ae0*/  LOP3.LUT R22, R3, R0, R7, 0xfe, !PT ;  /* 0x0000000003167212 */ /* 0x000fe200078efe07 */
[----:B------:R-:W-:Y:S06]  /*0af0*/  BRA `(.L_x_18476) ;  /* 0x0000000000f87947 */ /* 0x000fec0003800000 */
.L_x_18489:
        /* <DEDUP_REMOVED lines=20> */
.L_x_18494:
[----:B------:R-:W-:Y:S05]  /*0c40*/  BSYNC.RECONVERGENT B0 ;  /* 0x0000000000007941 */ /* 0x000fea0003800200 */
.L_x_18493:
[----:B------:R-:W-:Y:S01]  /*0c50*/  IMAD.SHL.U32 R0, R0, 0x200000, RZ ;  /* 0x0020000000007824 */ /* 0x000fe200078e00ff */
[----:B------:R-:W-:-:S04]  /*0c60*/  LEA R3, R3, 0x37800000, 0x17 ;  /* 0x3780000003037811 */ /* 0x000fc800078eb8ff */
[----:B------:R-:W-:Y:S01]  /*0c70*/  LOP3.LUT R22, R3, R0, R7, 0xfe, !PT ;  /* 0x0000000003167212 */ /* 0x000fe200078efe07 */
[----:B------:R-:W-:Y:S06]  /*0c80*/  BRA `(.L_x_18476) ;  /* 0x0000000000947947 */ /* 0x000fec0003800000 */
.L_x_18488:
[----:B------:R-:W-:-:S09]  /*0c90*/  UISETP.NE.AND UP0, UPT, UR4, 0x1c, UPT ;  /* 0x0000001c0400788c */ /* 0x000fd2000bf05270 */
[----:B------:R-:W-:Y:S05]  /*0ca0*/  BRA.U !UP0, `(.L_x_18495) ;  /* 0x0000000108847547 */ /* 0x000fea000b800000 */
[----:B------:R-:W-:-:S09]  /*0cb0*/  UISETP.NE.AND UP0, UPT, UR4, 0x1d, UPT ;  /* 0x0000001d0400788c */ /* 0x000fd2000bf05270 */
[----:B------:R-:W-:Y:S05]  /*0cc0*/  BRA.U !UP0, `(.L_x_18496) ;  /* 0x0000000108707547 */ /* 0x000fea000b800000 */
[----:B------:R-:W-:-:S09]  /*0cd0*/  UISETP.NE.AND UP0, UPT, UR4, 0x2c, UPT ;  /* 0x0000002c0400788c */ /* 0x000fd2000bf05270 */
[----:B------:R-:W-:Y:S05]  /*0ce0*/  BRA.U !UP0, `(.L_x_18497) ;  /* 0x0000000108487547 */ /* 0x000fea000b800000 */
.L_x_18475:
        /* <DEDUP_REMOVED lines=16> */
.L_x_18498:
[----:B------:R-:W-:Y:S01]  /*0df0*/  IMAD.MOV.U32 R22, RZ, RZ, RZ ;  /* 0x000000ffff167224 */ /* 0x000fe200078e00ff */
[----:B------:R-:W-:Y:S06]  /*0e00*/  BRA `(.L_x_18476) ;  /* 0x0000000000347947 */ /* 0x000fec0003800000 */
.L_x_18497:
        /* <DEDUP_REMOVED lines=8> */
.L_x_18496:
[----:B------:R-:W2:Y:S02]  /*0e90*/  LDG.E.64 R22, desc[UR36][R4.64] ;  /* 0x0000002404167981 */ /* 0x000ea4000c1e1b00 */
[----:B--2---:R0:W1:Y:S01]  /*0ea0*/  I2F.U64 R22, R22 ;  /* 0x0000001600167312 */ /* 0x0040620000301000 */
[----:B------:R-:W-:Y:S05]  /*0eb0*/  BRA `(.L_x_18476) ;  /* 0x0000000000087947 */ /* 0x000fea0003800000 */
.L_x_18495:
[----:B------:R-:W2:Y:S02]  /*0ec0*/  LDG.E R4, desc[UR36][R4.64] ;  /* 0x0000002404047981 */ /* 0x000ea4000c1e1900 */
[----:B--2---:R-:W-:-:S07]  /*0ed0*/  I2FP.F32.U32 R22, R4 ;  /* 0x0000000400167245 */ /* 0x004fce0000201000 */
.L_x_18476:
[----:B------:R-:W-:Y:S05]  /*0ee0*/  BSYNC.RECONVERGENT B6 ;  /* 0x0000000000067941 */ /* 0x000fea0003800200 */
.L_x_18470:
[----:B------:R-:W-:-:S07]  /*0ef0*/  VIADD R16, R19, 0x80 ;  /* 0x0000008013107836 */ /* 0x000fce0000000000 */
.L_x_18469:
[----:B------:R-:W-:Y:S05]  /*0f00*/  BSYNC.RECONVERGENT B7 ;  /* 0x0000000000077941 */ /* 0x000fea0003800200 */
.L_x_18468:
        /* <DEDUP_REMOVED lines=25> */
.L_x_18505:
[----:B------:R-:W2:Y:S02]  /*10a0*/  LDG.E.U8 R4, desc[UR36][R4.64] ;  /* 0x0000002404047981 */ /* 0x000ea4000c1e1100 */
[----:B--2---:R-:W-:Y:S01]  /*10b0*/  I2FP.F32.U32 R23, R4 ;  /* 0x0000000400177245 */ /* 0x004fe20000201000 */
[----:B------:R-:W-:Y:S06]  /*10c0*/  BRA `(.L_x_18507) ;  /* 0x0000000c00247947 */ /* 0x000fec0003800000 */
.L_x_18504:
        /* <DEDUP_REMOVED lines=9> */
.L_x_18509:
[----:B------:R-:W2:Y:S02]  /*1160*/  LDG.E R4, desc[UR36][R4.64] ;  /* 0x0000002404047981 */ /* 0x000ea4000c1e1900 */
[----:B--2---:R-:W-:Y:S01]  /*1170*/  I2FP.F32.S32 R23, R4 ;  /* 0x0000000400177245 */ /* 0x004fe20000201400 */
[----:B------:R-:W-:Y:S06]  /*1180*/  BRA `(.L_x_18507) ;  /* 0x0000000800f47947 */ /* 0x000fec0003800000 */
.L_x_18508:
[----:B------:R-:W2:Y:S02]  /*1190*/  LDG.E.U16 R4, desc[UR36][R4.64] ;  /* 0x0000002404047981 */ /* 0x000ea4000c1e1500 */
[----:B--2---:R0:W2:Y:S01]  /*11a0*/  I2F.S16 R23, R4 ;  /* 0x0000000400177306 */ /* 0x0040a20000101400 */
[----:B------:R-:W-:Y:S05]  /*11b0*/  BRA `(.L_x_18507) ;  /* 0x0000000800e87947 */ /* 0x000fea0003800000 */
.L_x_18503:
        /* <DEDUP_REMOVED lines=8> */
.L_x_18511:
[----:B------:R-:W2:Y:S02]  /*1240*/  LDG.E.U16 R4, desc[UR36][R4.64] ;  /* 0x0000002404047981 */ /* 0x000ea4000c1e1500 */
[----:B--2---:R-:W-:Y:S01]  /*1250*/  HADD2.F32 R23, -RZ, R4.H0_H0 ;  /* 0x20000004ff177230 */ /* 0x004fe20000004100 */
[----:B------:R-:W-:Y:S06]  /*1260*/  BRA `(.L_x_18507) ;  /* 0x0000000800bc7947 */ /* 0x000fec0003800000 */
.L_x_18510:
        /* <DEDUP_REMOVED lines=8> */
.L_x_18513:
[----:B------:R-:W2:Y:S02]  /*12f0*/  LDG.E.U16 R4, desc[UR36][R4.64] ;  /* 0x0000002404047981 */ /* 0x000ea4000c1e1500 */
[----:B--2---:R-:W-:Y:S01]  /*1300*/  HADD2.F32 R23, -RZ, R4.H0_H0 ;  /* 0x20000004ff177230 */ /* 0x004fe20000004100 */
[----:B------:R-:W-:Y:S06]  /*1310*/  BRA `(.L_x_18507) ;  /* 0x0000000800907947 */ /* 0x000fec0003800000 */
.L_x_18512:
[----:B------:R-:W2:Y:S01]  /*1320*/  LDG.E.64 R4, desc[UR36][R4.64] ;  /* 0x0000002404047981 */ /* 0x000ea2000c1e1b00 */
[----:B------:R-:W-:Y:S01]  /*1330*/  UMOV UR4, 0xf0000000 ;  /* 0xf000000000047882 */ /* 0x000fe20000000000 */
[----:B------:R-:W-:Y:S01]  /*1340*/  UMOV UR5, 0x380fffff ;  /* 0x380fffff00057882 */ /* 0x000fe20000000000 */
[----:B--2---:R-:W0:Y:S01]  /*1350*/  F2F.F32.F64 R23, R4 ;  /* 0x0000000400177310 */ /* 0x004e220000301000 */
[----:B------:R-:W-:-:S14]  /*1360*/  DSETP.GEU.AND P0, PT, |R4|, UR4, PT ;  /* 0x0000000404007e2a */ /* 0x000fdc000bf0e200 */
[----:B0-----:R-:W-:Y:S01]  /*1370*/  @!P0 FMUL R23, R23, 1.175494350822287508e-38 ;  /* 0x0080000017178820 */ /* 0x001fe20000400000 */
[----:B------:R-:W-:Y:S06]  /*1380*/  BRA `(.L_x_18507) ;  /* 0x0000000800747947 */ /* 0x000fec0003800000 */
.L_x_18502:
        /* <DEDUP_REMOVED lines=12> */
.L_x_18516:
[----:B------:R-:W2:Y:S01]  /*1450*/  LDG.E.64 R4, desc[UR36][R4.64] ;  /* 0x0000002404047981 */ /* 0x000ea2000c1e1b00 */
[----:B------:R-:W-:Y:S01]  /*1460*/  UMOV UR4, 0xf0000000 ;  /* 0xf000000000047882 */ /* 0x000fe20000000000 */
[----:B------:R-:W-:Y:S01]  /*1470*/  UMOV UR5, 0x380fffff ;  /* 0x380fffff00057882 */ /* 0x000fe20000000000 */
[----:B--2---:R-:W0:Y:S01]  /*1480*/  F2F.F32.F64 R23, R4 ;  /* 0x0000000400177310 */ /* 0x004e220000301000 */
[----:B------:R-:W-:-:S14]  /*1490*/  DSETP.GEU.AND P0, PT, |R4|, UR4, PT ;  /* 0x0000000404007e2a */ /* 0x000fdc000bf0e200 */
[----:B0-----:R-:W-:Y:S01]  /*14a0*/  @!P0 FMUL R23, R23, 1.175494350822287508e-38 ;  /* 0x0080000017178820 */ /* 0x001fe20000400000 */
[----:B------:R-:W-:Y:S06]  /*14b0*/  BRA `(.L_x_18507) ;  /* 0x0000000800287947 */ /* 0x000fec0003800000 */
.L_x_18515:
        /* <DEDUP_REMOVED lines=25> */
.L_x_18518:
        /* <DEDUP_REMOVED lines=12> */
.L_x_18517:
[----:B------:R-:W2:Y:S02]  /*1710*/  LDG.E.U16 R4, desc[UR36][R4.64] ;  /* 0x0000002404047981 */ /* 0x000ea4000c1e1500 */
[----:B--2---:R-:W-:Y:S01]  /*1720*/  IMAD.U32 R23, R4, 0x10000, RZ ;  /* 0x0001000004177824 */ /* 0x004fe200078e00ff */
[----:B------:R-:W-:Y:S06]  /*1730*/  BRA `(.L_x_18507) ;  /* 0x0000000400887947 */ /* 0x000fec0003800000 */
.L_x_18514:
        /* <DEDUP_REMOVED lines=11> */
.L_x_18521:
        /* <DEDUP_REMOVED lines=20> */
.L_x_18523:
[----:B------:R-:W-:Y:S05]  /*1930*/  BSYNC.RECONVERGENT B0 ;  /* 0x0000000000007941 */ /* 0x000fea0003800200 */
.L_x_18522:
[----:B------:R-:W-:Y:S01]  /*1940*/  IMAD.SHL.U32 R0, R0, 0x100000, RZ ;  /* 0x0010000000007824 */ /* 0x000fe200078e00ff */
[----:B------:R-:W-:-:S04]  /*1950*/  LEA R3, R3, 0x3b800000, 0x17 ;  /* 0x3b80000003037811 */ /* 0x000fc800078eb8ff */
[----:B------:R-:W-:Y:S01]  /*1960*/  LOP3.LUT R23, R3, R0, R23, 0xfe, !PT ;  /* 0x0000000003177212 */ /* 0x000fe200078efe17 */
[----:B------:R-:W-:Y:S06]  /*1970*/  BRA `(.L_x_18507) ;  /* 0x0000000000f87947 */ /* 0x000fec0003800000 */
.L_x_18520:
        /* <DEDUP_REMOVED lines=20> */
.L_x_18525:
[----:B------:R-:W-:Y:S05]  /*1ac0*/  BSYNC.RECONVERGENT B0 ;  /* 0x0000000000007941 */ /* 0x000fea0003800200 */
.L_x_18524:
[----:B------:R-:W-:Y:S01]  /*1ad0*/  IMAD.SHL.U32 R0, R0, 0x200000, RZ ;  /* 0x0020000000007824 */ /* 0x000fe200078e00ff */
[----:B------:R-:W-:-:S04]  /*1ae0*/  LEA R3, R3, 0x37800000, 0x17 ;  /* 0x3780000003037811 */ /* 0x000fc800078eb8ff */
[----:B------:R-:W-:Y:S01]  /*1af0*/  LOP3.LUT R23, R3, R0, R23, 0xfe, !PT ;  /* 0x0000000003177212 */ /* 0x000fe200078efe17 */
[----:B------:R-:W-:Y:S06]  /*1b00*/  BRA `(.L_x_18507) ;  /* 0x0000000000947947 */ /* 0x000fec0003800000 */
.L_x_18519:
        /* <DEDUP_REMOVED lines=14> */
.L_x_18506:
        /* <DEDUP_REMOVED lines=16> */
.L_x_18528:
[----:B------:R-:W-:Y:S01]  /*1cf0*/  IMAD.MOV.U32 R23, RZ, RZ, RZ ;  /* 0x000000ffff177224 */ /* 0x000fe200078e00ff */
[----:B------:R-:W-:Y:S06]  /*1d00*/  BRA `(.L_x_18507) ;  /* 0x0000000000147947 */ /* 0x000fec0003800000 */
.L_x_18527:
[----:B------:R-:W2:Y:S02]  /*1d10*/  LDG.E.64 R4, desc[UR36][R4.64] ;  /* 0x0000002404047981 */ /* 0x000ea4000c1e1b00 */
[----:B--2---:R0:W2:Y:S01]  /*1d20*/  I2F.U64 R23, R4 ;  /* 0x0000000400177312 */ /* 0x0040a20000301000 */
[----:B------:R-:W-:Y:S05]  /*1d30*/  BRA `(.L_x_18507) ;  /* 0x0000000000087947 */ /* 0x000fea0003800000 */
.L_x_18526:
[----:B------:R-:W2:Y:S02]  /*1d40*/  LDG.E R4, desc[UR36][R4.64] ;  /* 0x0000002404047981 */ /* 0x000ea4000c1e1900 */
[----:B--2---:R-:W-:-:S07]  /*1d50*/  I2FP.F32.U32 R23, R4 ;  /* 0x0000000400177245 */ /* 0x004fce0000201000 */
.L_x_18507:
[----:B------:R-:W-:Y:S05]  /*1d60*/  BSYNC.RECONVERGENT B6 ;  /* 0x0000000000067941 */ /* 0x000fea0003800200 */
.L_x_18501:
[----:B------:R-:W-:-:S07]  /*1d70*/  VIADD R16, R16, 0x80 ;  /* 0x0000008010107836 */ /* 0x000fce0000000000 */
.L_x_18500:
[----:B------:R-:W-:Y:S05]  /*1d80*/  BSYNC.RECONVERGENT B7 ;  /* 0x0000000000077941 */ /* 0x000fea0003800200 */
.L_x_18499:
        /* <DEDUP_REMOVED lines=25> */
.L_x_18535:
[----:B------:R-:W2:Y:S02]  /*1f20*/  LDG.E.U8 R4, desc[UR36][R4.64] ;  /* 0x0000002404047981 */ /* 0x000ea4000c1e1100 */
[----:B--2---:R-:W-:Y:S01]  /*1f30*/  I2FP.F32.U32 R24, R4 ;  /* 0x0000000400187245 */ /* 0x004fe20000201000 */
[----:B------:R-:W-:Y:S06]  /*1f40*/  BRA `(.L_x_18537) ;  /* 0x0000000c00287947 */ /* 0x000fec0003800000 */
.L_x_18534:
        /* <DEDUP_REMOVED lines=9> */
.L_x_18539:
[----:B------:R-:W2:Y:S02]  /*1fe0*/  LDG.E R4, desc[UR36][R4.64] ;  /* 0x0000002404047981 */ /* 0x000ea4000c1e1900 */
[----:B--2---:R-:W-:Y:S01]  /*1ff0*/  I2FP.F32.S32 R24, R4 ;  /* 0x0000000400187245 */ /* 0x004fe20000201400 */
[----:B------:R-:W-:Y:S06]  /*2000*/  BRA `(.L_x_18537) ;  /* 0x0000000800f87947 */ /* 0x000fec0003800000 */
.L_x_18538:
[----:B------:R-:W2:Y:S02]  /*2010*/  LDG.E.U16 R4, desc[UR36][R4.64] ;  /* 0x0000002404047981 */ /* 0x000ea4000c1e1500 */
[----:B--2---:R4:W0:Y:S01]  /*2020*/  I2F.S16 R24, R4 ;  /* 0x0000000400187306 */ /* 0x0048220000101400 */
[----:B------:R-:W-:Y:S05]  /*2030*/  BRA `(.L_x_18537) ;  /* 0x0000000800ec7947 */ /* 0x000fea0003800000 */
.L_x_18533:
        /* <DEDUP_REMOVED lines=8> */
.L_x_18541:
[----:B------:R-:W2:Y:S02]  /*20c0*/  LDG.E.U16 R4, desc[UR36][R4.64] ;  /* 0x0000002404047981 */ /* 0x000ea4000c1e1500 */
[----:B--2---:R-:W-:Y:S01]  /*20d0*/  HADD2.F32 R24, -RZ, R4.H0_H0 ;  /* 0x20000004ff187230 */ /* 0x004fe20000004100 */
[----:B------:R-:W-:Y:S06]  /*20e0*/  BRA `(.L_x_18537) ;  /* 0x0000000800c07947 */ /* 0x000fec0003800000 */
.L_x_18540:
        /* <DEDUP_REMOVED lines=8> */
.L_x_18543:
[----:B------:R-:W2:Y:S02]  /*2170*/  LDG.E.U16 R4, desc[UR36][R4.64] ;  /* 0x0000002404047981 */ /* 0x000ea4000c1e1500 */
[----:B--2---:R-:W-:Y:S01]  /*2180*/  HADD2.F32 R24, -RZ, R4.H0_H0 ;  /* 0x20000004ff187230 */ /* 0x004fe20000004100 */
[----:B------:R-:W-:Y:S06]  /*2190*/  BRA `(.L_x_18537) ;  /* 0x0000000800947947 */ /* 0x000fec0003800000 */
.L_x_18542:
[----:B------:R-:W2:Y:S01]  /*21a0*/  LDG.E.64 R4, desc[UR36][R4.64] ;  /* 0x0000002404047981 */ /* 0x000ea2000c1e1b00 */
[----:B------:R-:W-:Y:S01]  /*21b0*/  UMOV UR4, 0xf0000000 ;  /* 0xf000000000047882 */ /* 0x000fe20000000000 */
[----:B------:R-:W-:Y:S01]  /*21c0*/  UMOV UR5, 0x380fffff ;  /* 0x380fffff00057882 */ /* 0x000fe20000000000 */
[----:B--2---:R-:W0:Y:S01]  /*21d0*/  F2F.F32.F64 R24, R4 ;  /* 0x0000000400187310 */ /* 0x004e220000301000 */
[----:B------:R-:W-:-:S14]  /*21e0*/  DSETP.GEU.AND P0, PT, |R4|, UR4, PT ;  /* 0x0000000404007e2a */ /* 0x000fdc000bf0e200 */
[----:B0-----:R-:W-:Y:S01]  /*21f0*/  @!P0 FMUL R24, R24, 1.175494350822287508e-38 ;  /* 0x0080000018188820 */ /* 0x001fe20000400000 */
[----:B------:R-:W-:Y:S06]  /*2200*/  BRA `(.L_x_18537) ;  /* 0x0000000800787947 */ /* 0x000fec0003800000 */
.L_x_18532:
        /* <DEDUP_REMOVED lines=12> */
.L_x_18546:
[----:B------:R-:W2:Y:S01]  /*22d0*/  LDG.E.64 R4, desc[UR36][R4.64] ;  /* 0x0000002404047981 */ /* 0x000ea2000c1e1b00 */
[----:B------:R-:W-:Y:S01]  /*22e0*/  UMOV UR4, 0xf0000000 ;  /* 0xf000000000047882 */ /* 0x000fe20000000000 */
[----:B------:R-:W-:Y:S01]  /*22f0*/  UMOV UR5, 0x380fffff ;  /* 0x380fffff00057882 */ /* 0x000fe20000000000 */
[----:B--2---:R-:W0:Y:S01]  /*2300*/  F2F.F32.F64 R24, R4 ;  /* 0x0000000400187310 */ /* 0x004e220000301000 */
[----:B------:R-:W-:-:S14]  /*2310*/  DSETP.GEU.AND P0, PT, |R4|, UR4, PT ;  /* 0x0000000404007e2a */ /* 0x000fdc000bf0e200 */
[----:B0-----:R-:W-:Y:S01]  /*2320*/  @!P0 FMUL R24, R24, 1.175494350822287508e-38 ;  /* 0x0080000018188820 */ /* 0x001fe20000400000 */
[----:B------:R-:W-:Y:S06]  /*2330*/  BRA `(.L_x_18537) ;  /* 0x00000008002c7947 */ /* 0x000fec0003800000 */
.L_x_18545:
        /* <DEDUP_REMOVED lines=25> */
.L_x_18548:
        /* <DEDUP_REMOVED lines=13> */
.L_x_18547:
[----:B------:R-:W2:Y:S02]  /*25a0*/  LDG.E.U16 R4, desc[UR36][R4.64] ;  /* 0x0000002404047981 */ /* 0x000ea4000c1e1500 */
[----:B--2---:R-:W-:Y:S01]  /*25b0*/  IMAD.U32 R24, R4, 0x10000, RZ ;  /* 0x0001000004187824 */ /* 0x004fe200078e00ff */
[----:B------:R-:W-:Y:S06]  /*25c0*/  BRA `(.L_x_18537) ;  /* 0x0000000400887947 */ /* 0x000fec0003800000 */
.L_x_18544:
        /* <DEDUP_REMOVED lines=11> */
.L_x_18551:
        /* <DEDUP_REMOVED lines=20> */
.L_x_18553:
[----:B------:R-:W-:Y:S05]  /*27c0*/  BSYNC.RECONVERGENT B0 ;  /* 0x0000000000007941 */ /* 0x000fea0003800200 */
.L_x_18552:
[----:B------:R-:W-:Y:S01]  /*27d0*/  IMAD.SHL.U32 R0, R0, 0x100000, RZ ;  /* 0x0010000000007824 */ /* 0x000fe200078e00ff */
[----:B------:R-:W-:-:S04]  /*27e0*/  LEA R3, R3, 0x3b800000, 0x17 ;  /* 0x3b80000003037811 */ /* 0x000fc800078eb8ff */
[----:B------:R-:W-:Y:S01]  /*27f0*/  LOP3.LUT R24, R3, R0, R7, 0xfe, !PT ;  /* 0x0000000003187212 */ /* 0x000fe200078efe07 */
[----:B------:R-:W-:Y:S06]  /*2800*/  BRA `(.L_x_18537) ;  /* 0x0000000000f87947 */ /* 0x000fec0003800000 */
.L_x_18550:
        /* <DEDUP_REMOVED lines=20> */
.L_x_18555:
[----:B------:R-:W-:Y:S05]  /*2950*/  BSYNC.RECONVERGENT B0 ;  /* 0x0000000000007941 */ /* 0x000fea0003800200 */
.L_x_18554:
[----:B------:R-:W-:Y:S01]  /*2960*/  IMAD.SHL.U32 R0, R0, 0x200000, RZ ;  /* 0x0020000000007824 */ /* 0x000fe200078e00ff */
[----:B------:R-:W-:-:S04]  /*2970*/  LEA R3, R3, 0x37800000, 0x17 ;  /* 0x3780000003037811 */ /* 0x000fc800078eb8ff */
[----:B------:R-:W-:Y:S01]  /*2980*/  LOP3.LUT R24, R3, R0, R7, 0xfe, !PT ;  /* 0x0000000003187212 */ /* 0x000fe200078efe07 */
[----:B------:R-:W-:Y:S06]  /*2990*/  BRA `(.L_x_18537) ;  /* 0x0000000000947947 */ /* 0x000fec0003800000 */
.L_x_18549:
        /* <DEDUP_REMOVED lines=14> */
.L_x_18536:
        /* <DEDUP_REMOVED lines=16> */
.L_x_18558:
[----:B------:R-:W-:Y:S01]  /*2b80*/  IMAD.MOV.U32 R24, RZ, RZ, RZ ;  /* 0x000000ffff187224 */ /* 0x000fe200078e00ff */
[----:B------:R-:W-:Y:S06]  /*2b90*/  BRA `(.L_x_18537) ;  /* 0x0000000000147947 */ /* 0x000fec0003800000 */
.L_x_18557:
[----:B------:R-:W2:Y:S02]  /*2ba0*/  LDG.E.64 R24, desc[UR36][R4.64] ;  /* 0x0000002404187981 */ /* 0x000ea4000c1e1b00 */
[----:B--2---:R0:W2:Y:S01]  /*2bb0*/  I2F.U64 R24, R24 ;  /* 0x0000001800187312 */ /* 0x0040a20000301000 */
[----:B------:R-:W-:Y:S05]  /*2bc0*/  BRA `(.L_x_18537) ;  /* 0x0000000000087947 */ /* 0x000fea0003800000 */
.L_x_18556:
[----:B------:R-:W2:Y:S02]  /*2bd0*/  LDG.E R4, desc[UR36][R4.64] ;  /* 0x0000002404047981 */ /* 0x000ea4000c1e1900 */
[----:B--2---:R-:W-:-:S07]  /*2be0*/  I2FP.F32.U32 R24, R4 ;  /* 0x0000000400187245 */ /* 0x004fce0000201000 */
.L_x_18537:
[----:B------:R-:W-:Y:S05]  /*2bf0*/  BSYNC.RECONVERGENT B6 ;  /* 0x0000000000067941 */ /* 0x000fea0003800200 */
.L_x_18531:
[----:B------:R-:W-:-:S07]  /*2c00*/  VIADD R16, R16, 0x80 ;  /* 0x0000008010107836 */ /* 0x000fce0000000000 */
.L_x_18530:
[----:B------:R-:W-:Y:S05]  /*2c10*/  BSYNC.RECONVERGENT B7 ;  /* 0x0000000000077941 */ /* 0x000fea0003800200 */
.L_x_18529:
        /* <DEDUP_REMOVED lines=24> */
.L_x_18564:
[----:B------:R-:W2:Y:S02]  /*2da0*/  LDG.E.U8 R4, desc[UR36][R4.64] ;  /* 0x0000002404047981 */ /* 0x000ea4000c1e1100 */
[----:B--2---:R-:W-:Y:S01]  /*2db0*/  I2FP.F32.U32 R18, R4 ;  /* 0x0000000400127245 */ /* 0x004fe20000201000 */
[----:B------:R-:W-:Y:S06]  /*2dc0*/  BRA `(.L_x_18560) ;  /* 0x0000000c001c7947 */ /* 0x000fec0003800000 */
.L_x_18563:
        /* <DEDUP_REMOVED lines=9> */
.L_x_18567:
[----:B------:R-:W2:Y:S02]  /*2e60*/  LDG.E R4, desc[UR36][R4.64] ;  /* 0x0000002404047981 */ /* 0x000ea4000c1e1900 */
[----:B--2---:R-:W-:Y:S01]  /*2e70*/  I2FP.F32.S32 R18, R4 ;  /* 0x0000000400127245 */ /* 0x004fe20000201400 */
[----:B------:R-:W-:Y:S06]  /*2e80*/  BRA `(.L_x_18560) ;  /* 0x0000000800ec7947 */ /* 0x000fec0003800000 */
.L_x_18566:
[----:B------:R-:W2:Y:S02]  /*2e90*/  LDG.E.U16 R4, desc[UR36][R4.64] ;  /* 0x0000002404047981 */ /* 0x000ea4000c1e1500 */
[----:B--2---:R0:W2:Y:S01]  /*2ea0*/  I2F.S16 R18, R4 ;  /* 0x0000000400127306 */ /* 0x0040a20000101400 */
[----:B------:R-:W-:Y:S05]  /*2eb0*/  BRA `(.L_x_18560) ;  /* 0x0000000800e07947 */ /* 0x000fea0003800000 */
.L_x_18562:
        /* <DEDUP_REMOVED lines=8> */
.L_x_18569:
[----:B------:R-:W2:Y:S02]  /*2f40*/  LDG.E.U16 R4, desc[UR36][R4.64] ;  /* 0x0000002404047981 */ /* 0x000ea4000c1e1500 */
[----:B--2---:R-:W-:Y:S01]  /*2f50*/  HADD2.F32 R18, -RZ, R4.H0_H0 ;  /* 0x20000004ff127230 */ /* 0x004fe20000004100 */
[----:B------:R-:W-:Y:S06]  /*2f60*/  BRA `(.L_x_18560) ;  /* 0x0000000800b47947 */ /* 0x000fec0003800000 */
.L_x_18568:
        /* <DEDUP_REMOVED lines=8> */
.L_x_18571:
[----:B------:R-:W2:Y:S02]  /*2ff0*/  LDG.E.U16 R4, desc[UR36][R4.64] ;  /* 0x0000002404047981 */ /* 0x000ea4000c1e1500 */
[----:B--2---:R-:W-:Y:S01]  /*3000*/  HADD2.F32 R18, -RZ, R4.H0_H0 ;  /* 0x20000004ff127230 */ /* 0x004fe20000004100 */
[----:B------:R-:W-:Y:S06]  /*3010*/  BRA `(.L_x_18560) ;  /* 0x0000000800887947 */ /* 0x000fec0003800000 */
.L_x_18570:
[----:B------:R-:W2:Y:S01]  /*3020*/  LDG.E.64 R4, desc[UR36][R4.64] ;  /* 0x0000002404047981 */ /* 0x000ea2000c1e1b00 */
[----:B------:R-:W-:Y:S01]  /*3030*/  UMOV UR4, 0xf0000000 ;  /* 0xf000000000047882 */ /* 0x000fe20000000000 */
[----:B------:R-:W-:Y:S01]  /*3040*/  UMOV UR5, 0x380fffff ;  /* 0x380fffff00057882 */ /* 0x000fe20000000000 */
[----:B--2---:R-:W0:Y:S01]  /*3050*/  F2F.F32.F64 R18, R4 ;  /* 0x0000000400127310 */ /* 0x004e220000301000 */
[----:B------:R-:W-:-:S14]  /*3060*/  DSETP.GEU.AND P0, PT, |R4|, UR4, PT ;  /* 0x0000000404007e2a */ /* 0x000fdc000bf0e200 */
[----:B0-----:R-:W-:Y:S01]  /*3070*/  @!P0 FMUL R18, R18, 1.175494350822287508e-38 ;  /* 0x0080000012128820 */ /* 0x001fe20000400000 */
[----:B------:R-:W-:Y:S06]  /*3080*/  BRA `(.L_x_18560) ;  /* 0x00000008006c7947 */ /* 0x000fec0003800000 */
.L_x_18561:
        /* <DEDUP_REMOVED lines=12> */
.L_x_18574:
[----:B------:R-:W2:Y:S01]  /*3150*/  LDG.E.64 R4, desc[UR36][R4.64] ;  /* 0x0000002404047981 */ /* 0x000ea2000c1e1b00 */
[----:B------:R-:W-:Y:S01]  /*3160*/  UMOV UR4, 0xf0000000 ;  /* 0xf000000000047882 */ /* 0x000fe20000000000 */
[----:B------:R-:W-:Y:S01]  /*3170*/  UMOV UR5, 0x380fffff ;  /* 0x380fffff00057882 */ /* 0x000fe20000000000 */
[----:B--2---:R-:W0:Y:S01]  /*3180*/  F2F.F32.F64 R18, R4 ;  /* 0x0000000400127310 */ /* 0x004e220000301000 */
[----:B------:R-:W-:-:S14]  /*3190*/  DSETP.GEU.AND P0, PT, |R4|, UR4, PT ;  /* 0x0000000404007e2a */ /* 0x000fdc000bf0e200 */
[----:B0-----:R-:W-:Y:S01]  /*31a0*/  @!P0 FMUL R18, R18, 1.175494350822287508e-38 ;  /* 0x0080000012128820 */ /* 0x001fe20000400000 */
[----:B------:R-:W-:Y:S06]  /*31b0*/  BRA `(.L_x_18560) ;  /* 0x0000000800207947 */ /* 0x000fec0003800000 */
.L_x_18573:
        /* <DEDUP_REMOVED lines=25> */
.L_x_18576:
        /* <DEDUP_REMOVED lines=13> */
.L_x_18575:
[----:B------:R-:W2:Y:S02]  /*3420*/  LDG.E.U16 R4, desc[UR36][R4.64] ;  /* 0x0000002404047981 */ /* 0x000ea4000c1e1500 */
[----:B--2---:R-:W-:Y:S01]  /*3430*/  IMAD.U32 R18, R4, 0x10000, RZ ;  /* 0x0001000004127824 */ /* 0x004fe200078e00ff */
[----:B------:R-:W-:Y:S06]  /*3440*/  BRA `(.L_x_18560) ;  /* 0x00000004007c7947 */ /* 0x000fec0003800000 */
.L_x_18572:
        /* <DEDUP_REMOVED lines=11> */
.L_x_18579:
        /* <DEDUP_REMOVED lines=19> */
.L_x_18581:
[----:B------:R-:W-:Y:S05]  /*3630*/  BSYNC.RECONVERGENT B0 ;  /* 0x0000000000007941 */ /* 0x000fea0003800200 */
.L_x_18580:
[----:B------:R-:W-:Y:S01]  /*3640*/  IMAD.SHL.U32 R0, R0, 0x100000, RZ ;  /* 0x0010000000007824 */ /* 0x000fe200078e00ff */
[----:B------:R-:W-:-:S04]  /*3650*/  LEA R3, R3, 0x3b800000, 0x17 ;  /* 0x3b80000003037811 */ /* 0x000fc800078eb8ff */
[----:B------:R-:W-:Y:S01]  /*3660*/  LOP3.LUT R18, R3, R0, R7, 0xfe, !PT ;  /* 0x0000000003127212 */ /* 0x000fe200078efe07 */
[----:B------:R-:W-:Y:S06]  /*3670*/  BRA `(.L_x_18560) ;  /* 0x0000000000f07947 */ /* 0x000fec0003800000 */
.L_x_18578:
        /* <DEDUP_REMOVED lines=19> */
.L_x_18583:
[----:B------:R-:W-:Y:S05]  /*37b0*/  BSYNC.RECONVERGENT B0 ;  /* 0x0000000000007941 */ /* 0x000fea0003800200 */
.L_x_18582:
[----:B------:R-:W-:Y:S01]  /*37c0*/  IMAD.SHL.U32 R0, R0, 0x200000, RZ ;  /* 0x0020000000007824 */ /* 0x000fe200078e00ff */
[----:B------:R-:W-:-:S04]  /*37d0*/  LEA R3, R3, 0x37800000, 0x17 ;  /* 0x3780000003037811 */ /* 0x000fc800078eb8ff */
[----:B------:R-:W-:Y:S01]  /*37e0*/  LOP3.LUT R18, R3, R0, R7, 0xfe, !PT ;  /* 0x0000000003127212 */ /* 0x000fe200078efe07 */
[----:B------:R-:W-:Y:S06]  /*37f0*/  BRA `(.L_x_18560) ;  /* 0x0000000000907947 */ /* 0x000fec0003800000 */
.L_x_18577:
        /* <DEDUP_REMOVED lines=14> */
.L_x_18565:
        /* <DEDUP_REMOVED lines=16> */
.L_x_18586:
[----:B------:R-:W-:Y:S05]  /*39e0*/  BRA `(.L_x_18560) ;  /* 0x0000000000147947 */ /* 0x000fea0003800000 */
.L_x_18585:
[----:B------:R-:W2:Y:S02]  /*39f0*/  LDG.E.64 R4, desc[UR36][R4.64] ;  /* 0x0000002404047981 */ /* 0x000ea4000c1e1b00 */
[----:B--2---:R0:W2:Y:S01]  /*3a00*/  I2F.U64 R18, R4 ;  /* 0x0000000400127312 */ /* 0x0040a20000301000 */
[----:B------:R-:W-:Y:S05]  /*3a10*/  BRA `(.L_x_18560) ;  /* 0x0000000000087947 */ /* 0x000fea0003800000 */
.L_x_18584:
[----:B------:R-:W2:Y:S02]  /*3a20*/  LDG.E R4, desc[UR36][R4.64] ;  /* 0x0000002404047981 */ /* 0x000ea4000c1e1900 */
[----:B--2---:R-:W-:-:S07]  /*3a30*/  I2FP.F32.U32 R18, R4 ;  /* 0x0000000400127245 */ /* 0x004fce0000201000 */
.L_x_18560:
[----:B------:R-:W-:Y:S05]  /*3a40*/  BSYNC.RECONVERGENT B6 ;  /* 0x0000000000067941 */ /* 0x000fea0003800200 */
.L_x_18559:
[----:B------:R-:W0:Y:S01]  /*3a50*/  LDCU UR4, c[0x0][0x388] ;  /* 0x00007100ff0477ac */ /* 0x000e220008000800 */
[----:B------:R-:W0:Y:S01]  /*3a60*/  LDC.U8 R16, c[0x0][0x3ac] ;  /* 0x0000eb00ff107b82 */ /* 0x000e220000000000 */
[----:B------:R-:W-:Y:S01]  /*3a70*/  ISETP.GE.AND P0, PT, R19, R17, PT ;  /* 0x000000111300720c */ /* 0x000fe20003f06270 */
[----:B------:R-:W-:Y:S04]  /*3a80*/  BSSY.RECONVERGENT B7, `(.L_x_18587) ;  /* 0x00002bb000077945 */ /* 0x000fe80003800200 */
[----:B------:R-:W-:Y:S01]  /*3a90*/  BSSY.RELIABLE B6, `(.L_x_18588) ;  /* 0x00001d5000067945 */ /* 0x000fe20003800100 */
[----:B012345:R-:W-:Y:S01]  /*3aa0*/  FMUL.FTZ R4, R22, UR4 ;  /* 0x0000000416047c20 */ /* 0x03ffe20008410000 */
[----:B------:R-:W-:Y:S01]  /*3ab0*/  FMUL.FTZ R22, R23, UR4 ;  /* 0x0000000417167c20 */ /* 0x000fe20008410000 */
[----:B------:R-:W-:Y:S01]  /*3ac0*/  FMUL.FTZ R24, R24, UR4 ;  /* 0x0000000418187c20 */ /* 0x000fe20008410000 */
[----:B------:R-:W-:-:S04]  /*3ad0*/  FMUL.FTZ R18, R18, UR4 ;  /* 0x0000000412127c20 */ /* 0x000fc80008410000 */
[----:B------:R-:W-:Y:S05]  /*3ae0*/  @P0 BRA `(.L_x_18589) ;  /* 0x0000001c00300947 */ /* 0x000fea0003800000 */
[----:B------:R-:W0:Y:S01]  /*3af0*/  LDCU UR4, c[0x0][0x3b0] ;  /* 0x00007600ff0477ac */ /* 0x000e220008000800 */
[----:B------:R-:W1:Y:S01]  /*3b00*/  LDC.64 R8, c[0x0][0x390] ;  /* 0x0000e400ff087b82 */ /* 0x000e620000000a00 */
[----:B------:R-:W-:Y:S01]  /*3b10*/  IMAD R0, R2, 0x200, R19 ;  /* 0x0000020002007824 */ /* 0x000fe200078e0213 */
[----:B------:R-:W-:Y:S01]  /*3b20*/  PRMT R5, R16, 0x9910, RZ ;  /* 0x0000991010057816 */ /* 0x000fe200000000ff */
[----:B------:R-:W-:Y:S02]  /*3b30*/  VIADD R19, R19, 0x80 ;  /* 0x0000008013137836 */ /* 0x000fe40000000000 */
        /* <DEDUP_REMOVED lines=17> */
.L_x_18593:
[----:B------:R-:W0:Y:S02]  /*3c50*/  F2I.S64.TRUNC R4, R4 ;  /* 0x0000000400047311 */ /* 0x000e24000020d900 */
[----:B0-----:R-:W-:-:S05]  /*3c60*/  IMAD.MOV.U32 R3, RZ, RZ, R4 ;  /* 0x000000ffff037224 */ /* 0x001fca00078e0004 */
[----:B------:R0:W-:Y:S01]  /*3c70*/  STG.E.U8 desc[UR36][R8.64], R3 ;  /* 0x0000000308007986 */ /* 0x0001e2000c101124 */
[----:B------:R-:W-:Y:S05]  /*3c80*/  BRA `(.L_x_18595) ;  /* 0x0000000c002c7947 */ /* 0x000fea0003800000 */
.L_x_18592:
        /* <DEDUP_REMOVED lines=9> */
.L_x_18597:
[----:B------:R-:W0:Y:S02]  /*3d20*/  F2I.FTZ.TRUNC.NTZ R3, R4 ;  /* 0x0000000400037305 */ /* 0x000e24000021f100 */
[----:B0-----:R0:W-:Y:S01]  /*3d30*/  STG.E desc[UR36][R8.64], R3 ;  /* 0x0000000308007986 */ /* 0x0011e2000c101924 */
[----:B------:R-:W-:Y:S05]  /*3d40*/  BRA `(.L_x_18595) ;  /* 0x0000000800fc7947 */ /* 0x000fea0003800000 */
.L_x_18596:
[----:B------:R-:W0:Y:S02]  /*3d50*/  F2I.FTZ.TRUNC.NTZ R3, R4 ;  /* 0x0000000400037305 */ /* 0x000e24000021f100 */
[----:B0-----:R0:W-:Y:S01]  /*3d60*/  STG.E.U16 desc[UR36][R8.64], R3 ;  /* 0x0000000308007986 */ /* 0x0011e2000c101524 */
[----:B------:R-:W-:Y:S05]  /*3d70*/  BRA `(.L_x_18595) ;  /* 0x0000000800f07947 */ /* 0x000fea0003800000 */
.L_x_18591:
        /* <DEDUP_REMOVED lines=8> */
.L_x_18599:
[----:B------:R-:W-:-:S05]  /*3e00*/  F2FP.F16.F32.PACK_AB R4, RZ, R4 ;  /* 0x00000004ff04723e */ /* 0x000fca00000000ff */
[----:B------:R0:W-:Y:S01]  /*3e10*/  STG.E.U16 desc[UR36][R8.64], R4 ;  /* 0x0000000408007986 */ /* 0x0001e2000c101524 */
[----:B------:R-:W-:Y:S05]  /*3e20*/  BRA `(.L_x_18595) ;  /* 0x0000000800c47947 */ /* 0x000fea0003800000 */
.L_x_18598:
        /* <DEDUP_REMOVED lines=9> */
.L_x_18601:
[----:B------:R-:W-:-:S04]  /*3ec0*/  F2FP.F16.F32.PACK_AB R3, RZ, R4 ;  /* 0x00000004ff03723e */ /* 0x000fc800000000ff */
[----:B------:R-:W-:-:S05]  /*3ed0*/  PRMT R3, R3, 0x5410, RZ ;  /* 0x0000541003037816 */ /* 0x000fca00000000ff */
[----:B------:R0:W-:Y:S01]  /*3ee0*/  STG.E desc[UR36][R8.64], R3 ;  /* 0x0000000308007986 */ /* 0x0001e2000c101924 */
[----:B------:R-:W-:Y:S05]  /*3ef0*/  BRA `(.L_x_18595) ;  /* 0x0000000800907947 */ /* 0x000fea0003800000 */
.L_x_18600:
[----:B------:R-:W-:-:S06]  /*3f00*/  FMUL.FTZ R4, R4, 1 ;  /* 0x3f80000004047820 */ /* 0x000fcc0000410000 */
[----:B------:R-:W0:Y:S02]  /*3f10*/  F2F.F64.F32 R4, R4 ;  /* 0x0000000400047310 */ /* 0x000e240000201800 */
[----:B0-----:R0:W-:Y:S01]  /*3f20*/  STG.E.64 desc[UR36][R8.64], R4 ;  /* 0x0000000408007986 */ /* 0x0011e2000c101b24 */
[----:B------:R-:W-:Y:S05]  /*3f30*/  BRA `(.L_x_18595) ;  /* 0x0000000800807947 */ /* 0x000fea0003800000 */
.L_x_18590:
        /* <DEDUP_REMOVED lines=12> */
.L_x_18604:
[----:B------:R-:W-:Y:S01]  /*4000*/  FMUL.FTZ R4, R4, 1 ;  /* 0x3f80000004047820 */ /* 0x000fe20000410000 */
[----:B------:R-:W-:-:S05]  /*4010*/  CS2R R6, SRZ ;  /* 0x0000000000067805 */ /* 0x000fca000001ff00 */
[----:B------:R-:W0:Y:S02]  /*4020*/  F2F.F64.F32 R4, R4 ;  /* 0x0000000400047310 */ /* 0x000e240000201800 */
[----:B0-----:R0:W-:Y:S01]  /*4030*/  STG.E.128 desc[UR36][R8.64], R4 ;  /* 0x0000000408007986 */ /* 0x0011e2000c101d24 */
[----:B------:R-:W-:Y:S05]  /*4040*/  BRA `(.L_x_18595) ;  /* 0x00000008003c7947 */ /* 0x000fea0003800000 */
.L_x_18603:
        /* <DEDUP_REMOVED lines=18> */
.L_x_18608:
[----:B------:R-:W-:Y:S05]  /*4170*/  BSYNC.RECONVERGENT B0 ;  /* 0x0000000000007941 */ /* 0x000fea0003800200 */
.L_x_18607:
[----:B------:R-:W-:-:S05]  /*4180*/  LOP3.LUT R5, R0, 0x80, R5, 0xf8, !PT ;  /* 0x0000008000057812 */ /* 0x000fca00078ef805 */
[----:B------:R0:W-:Y:S01]  /*4190*/  STG.E.U8 desc[UR36][R8.64], R5 ;  /* 0x0000000508007986 */ /* 0x0001e2000c101124 */
[----:B------:R-:W-:Y:S05]  /*41a0*/  BRA `(.L_x_18595) ;  /* 0x0000000400e47947 */ /* 0x000fea0003800000 */
.L_x_18606:
        /* <DEDUP_REMOVED lines=14> */
.L_x_18610:
[----:B------:R-:W-:Y:S05]  /*4290*/  BSYNC.RECONVERGENT B0 ;  /* 0x0000000000007941 */ /* 0x000fea0003800200 */
.L_x_18609:
[----:B------:R-:W-:-:S05]  /*42a0*/  LOP3.LUT R3, R0, 0x80, R7, 0xf8, !PT ;  /* 0x0000008000037812 */ /* 0x000fca00078ef807 */
[----:B------:R0:W-:Y:S01]  /*42b0*/  STG.E.U8 desc[UR36][R8.64], R3 ;  /* 0x0000000308007986 */ /* 0x0001e2000c101124 */
[----:B------:R-:W-:Y:S05]  /*42c0*/  BRA `(.L_x_18595) ;  /* 0x00000004009c7947 */ /* 0x000fea0003800000 */
.L_x_18605:
[----:B------:R-:W-:-:S05]  /*42d0*/  F2FP.BF16.F32.PACK_AB R4, RZ, R4 ;  /* 0x00000004ff04723e */ /* 0x000fca00000010ff */
[----:B------:R0:W-:Y:S01]  /*42e0*/  STG.E.U16 desc[UR36][R8.64], R4 ;  /* 0x0000000408007986 */ /* 0x0001e2000c101524 */
[----:B------:R-:W-:Y:S05]  /*42f0*/  BRA `(.L_x_18595) ;  /* 0x0000000400907947 */ /* 0x000fea0003800000 */
.L_x_18602:
        /* <DEDUP_REMOVED lines=11> */
.L_x_18613:
        /* <DEDUP_REMOVED lines=12> */
.L_x_18616:
[----:B------:R-:W-:-:S04]  /*4470*/  SHF.R.U32.HI R0, RZ, 0x14, R4 ;  /* 0x00000014ff007819 */ /* 0x000fc80000011604 */
[----:B------:R-:W-:-:S04]  /*4480*/  LOP3.LUT R3, R0, 0x1, RZ, 0xc0, !PT ;  /* 0x0000000100037812 */ /* 0x000fc800078ec0ff */
[----:B------:R-:W-:-:S04]  /*4490*/  IADD3 R0, PT, PT, R4, 0x487ffff, R3 ;  /* 0x0487ffff04007810 */ /* 0x000fc80007ffe003 */
[----:B------:R-:W-:-:S04]  /*44a0*/  SHF.R.U32.HI R0, RZ, 0x14, R0 ;  /* 0x00000014ff007819 */ /* 0x000fc80000011600 */
[----:B------:R-:W-:-:S07]  /*44b0*/  LOP3.LUT R3, R0, 0xff, RZ, 0xc0, !PT ;  /* 0x000000ff00037812 */ /* 0x000fce00078ec0ff */
.L_x_18617:
[----:B------:R-:W-:-:S04]  /*44c0*/  SHF.R.U32.HI R4, RZ, 0x18, R4 ;  /* 0x00000018ff047819 */ /* 0x000fc80000011604 */
[----:B------:R-:W-:-:S04]  /*44d0*/  LOP3.LUT R3, R3, 0x80, R4, 0xf8, !PT ;  /* 0x0000008003037812 */ /* 0x000fc800078ef804 */
[----:B------:R-:W-:-:S07]  /*44e0*/  PRMT R0, R3, 0x7610, R0 ;  /* 0x0000761003007816 */ /* 0x000fce0000000000 */
.L_x_18615:
[----:B------:R-:W-:Y:S05]  /*44f0*/  BSYNC.RECONVERGENT B0 ;  /* 0x0000000000007941 */ /* 0x000fea0003800200 */
.L_x_18614:
[----:B------:R1:W-:Y:S01]  /*4500*/  STG.E.U8 desc[UR36][R8.64], R0 ;  /* 0x0000000008007986 */ /* 0x0003e2000c101124 */
[----:B------:R-:W-:Y:S05]  /*4510*/  BRA `(.L_x_18595) ;  /* 0x0000000400087947 */ /* 0x000fea0003800000 */
.L_x_18612:
        /* <DEDUP_REMOVED lines=12> */
.L_x_18620:
[----:B------:R-:W-:-:S04]  /*45e0*/  SHF.R.U32.HI R0, RZ, 0x15, R4 ;  /* 0x00000015ff007819 */ /* 0x000fc80000011604 */
[----:B------:R-:W-:-:S04]  /*45f0*/  LOP3.LUT R3, R0, 0x1, RZ, 0xc0, !PT ;  /* 0x0000000100037812 */ /* 0x000fc800078ec0ff */
[----:B------:R-:W-:-:S04]  /*4600*/  IADD3 R0, PT, PT, R4, 0x88fffff, R3 ;  /* 0x088fffff04007810 */ /* 0x000fc80007ffe003 */
[----:B------:R-:W-:-:S04]  /*4610*/  SHF.R.U32.HI R0, RZ, 0x15, R0 ;  /* 0x00000015ff007819 */ /* 0x000fc80000011600 */
[----:B------:R-:W-:-:S07]  /*4620*/  LOP3.LUT R3, R0, 0xff, RZ, 0xc0, !PT ;  /* 0x000000ff00037812 */ /* 0x000fce00078ec0ff */
.L_x_18621:
[----:B------:R-:W-:-:S04]  /*4630*/  SHF.R.U32.HI R4, RZ, 0x18, R4 ;  /* 0x00000018ff047819 */ /* 0x000fc80000011604 */
[----:B------:R-:W-:-:S04]  /*4640*/  LOP3.LUT R3, R3, 0x80, R4, 0xf8, !PT ;  /* 0x0000008003037812 */ /* 0x000fc800078ef804 */
[----:B------:R-:W-:-:S07]  /*4650*/  PRMT R0, R3, 0x7610, R0 ;  /* 0x0000761003007816 */ /* 0x000fce0000000000 */
.L_x_18619:
[----:B------:R-:W-:Y:S05]  /*4660*/  BSYNC.RECONVERGENT B0 ;  /* 0x0000000000007941 */ /* 0x000fea0003800200 */
.L_x_18618:
[----:B------:R2:W-:Y:S01]  /*4670*/  STG.E.U8 desc[UR36][R8.64], R0 ;  /* 0x0000000008007986 */ /* 0x0005e2000c101124 */
[----:B------:R-:W-:Y:S05]  /*4680*/  BRA `(.L_x_18595) ;  /* 0x0000000000ac7947 */ /* 0x000fea0003800000 */
.L_x_18611:
[----:B------:R-:W-:-:S13]  /*4690*/  ISETP.NE.AND P0, PT, R0, 0x1c, PT ;  /* 0x0000001c0000780c */ /* 0x000fda0003f05270 */
[----:B------:R-:W-:Y:S05]  /*46a0*/  @!P0 BRA `(.L_x_18622) ;  /* 0x00000000009c8947 */ /* 0x000fea0003800000 */
[----:B------:R-:W-:-:S13]  /*46b0*/  ISETP.NE.AND P0, PT, R0, 0x1d, PT ;  /* 0x0000001d0000780c */ /* 0x000fda0003f05270 */
[----:B------:R-:W-:Y:S05]  /*46c0*/  @!P0 BRA `(.L_x_18623) ;  /* 0x0000000000888947 */ /* 0x000fea0003800000 */
[----:B------:R-:W-:-:S13]  /*46d0*/  ISETP.NE.AND P0, PT, R0, 0x2c, PT ;  /* 0x0000002c0000780c */ /* 0x000fda0003f05270 */
[----:B------:R-:W-:Y:S05]  /*46e0*/  @!P0 BRA `(.L_x_18624) ;  /* 0x0000000000448947 */ /* 0x000fea0003800000 */
.L_x_18594:
        /* <DEDUP_REMOVED lines=16> */
.L_x_18625:
[----:B------:R-:W-:Y:S05]  /*47f0*/  BRA `(.L_x_18595) ;  /* 0x0000000000507947 */ /* 0x000fea0003800000 */
.L_x_18624:
        /* <DEDUP_REMOVED lines=15> */
.L_x_18623:
[----:B------:R-:W0:Y:S02]  /*48f0*/  F2I.U64.TRUNC R4, R4 ;  /* 0x0000000400047311 */ /* 0x000e24000020d800 */
[----:B0-----:R0:W-:Y:S01]  /*4900*/  STG.E.64 desc[UR36][R8.64], R4 ;  /* 0x0000000408007986 */ /* 0x0011e2000c101b24 */
[----:B------:R-:W-:Y:S05]  /*4910*/  BRA `(.L_x_18595) ;  /* 0x0000000000087947 */ /* 0x000fea0003800000 */
.L_x_18622:
[----:B------:R-:W0:Y:S02]  /*4920*/  F2I.FTZ.U32.TRUNC.NTZ R3, R4 ;  /* 0x0000000400037305 */ /* 0x000e24000021f000 */
[----:B0-----:R3:W-:Y:S02]  /*4930*/  STG.E desc[UR36][R8.64], R3 ;  /* 0x0000000308007986 */ /* 0x0017e4000c101924 */
.L_x_18595:
[----:B------:R-:W-:-:S13]  /*4940*/  ISETP.GE.AND P0, PT, R19, R17, PT ;  /* 0x000000111300720c */ /* 0x000fda0003f06270 */
[----:B------:R-:W-:Y:S05]  /*4950*/  @P0 BREAK.RELIABLE B6 ;  /* 0x0000000000060942 */ /* 0x000fea0003800100 */
        /* <DEDUP_REMOVED lines=22> */
.L_x_18630:
[----:B------:R-:W0:Y:S02]  /*4ac0*/  F2I.S64.TRUNC R22, R22 ;  /* 0x0000001600167311 */ /* 0x000e24000020d900 */
[----:B0-----:R-:W-:-:S05]  /*4ad0*/  IMAD.MOV.U32 R3, RZ, RZ, R22 ;  /* 0x000000ffff037224 */ /* 0x001fca00078e0016 */
[----:B------:R0:W-:Y:S01]  /*4ae0*/  STG.E.U8 desc[UR36][R8.64], R3 ;  /* 0x0000000308007986 */ /* 0x0001e2000c101124 */
[----:B------:R-:W-:Y:S05]  /*4af0*/  BRA `(.L_x_18632) ;  /* 0x0000000c00287947 */ /* 0x000fea0003800000 */
.L_x_18629:
        /* <DEDUP_REMOVED lines=9> */
.L_x_18634:
[----:B------:R-:W0:Y:S02]  /*4b90*/  F2I.FTZ.TRUNC.NTZ R3, R22 ;  /* 0x0000001600037305 */ /* 0x000e24000021f100 */
[----:B0-----:R0:W-:Y:S01]  /*4ba0*/  STG.E desc[UR36][R8.64], R3 ;  /* 0x0000000308007986 */ /* 0x0011e2000c101924 */
[----:B------:R-:W-:Y:S05]  /*4bb0*/  BRA `(.L_x_18632) ;  /* 0x0000000800f87947 */ /* 0x000fea0003800000 */
.L_x_18633:
[----:B------:R-:W0:Y:S02]  /*4bc0*/  F2I.FTZ.TRUNC.NTZ R3, R22 ;  /* 0x0000001600037305 */ /* 0x000e24000021f100 */
[----:B0-----:R0:W-:Y:S01]  /*4bd0*/  STG.E.U16 desc[UR36][R8.64], R3 ;  /* 0x0000000308007986 */ /* 0x0011e2000c101524 */
[----:B------:R-:W-:Y:S05]  /*4be0*/  BRA `(.L_x_18632) ;  /* 0x0000000800ec7947 */ /* 0x000fea0003800000 */
.L_x_18628:
        /* <DEDUP_REMOVED lines=8> */
.L_x_18636:
[----:B------:R-:W-:-:S05]  /*4c70*/  F2FP.F16.F32.PACK_AB R22, RZ, R22 ;  /* 0x00000016ff16723e */ /* 0x000fca00000000ff */
[----:B------:R0:W-:Y:S01]  /*4c80*/  STG.E.U16 desc[UR36][R8.64], R22 ;  /* 0x0000001608007986 */ /* 0x0001e2000c101524 */
[----:B------:R-:W-:Y:S05]  /*4c90*/  BRA `(.L_x_18632) ;  /* 0x0000000800c07947 */ /* 0x000fea0003800000 */
.L_x_18635:
        /* <DEDUP_REMOVED lines=9> */
.L_x_18638:
[----:B------:R-:W-:-:S04]  /*4d30*/  F2FP.F16.F32.PACK_AB R3, RZ, R22 ;  /* 0x00000016ff03723e */ /* 0x000fc800000000ff */
[----:B------:R-:W-:-:S05]  /*4d40*/  PRMT R3, R3, 0x5410, RZ ;  /* 0x0000541003037816 */ /* 0x000fca00000000ff */
[----:B------:R0:W-:Y:S01]  /*4d50*/  STG.E desc[UR36][R8.64], R3 ;  /* 0x0000000308007986 */ /* 0x0001e2000c101924 */
[----:B------:R-:W-:Y:S05]  /*4d60*/  BRA `(.L_x_18632) ;  /* 0x00000008008c7947 */ /* 0x000fea0003800000 */
.L_x_18637:
[----:B------:R-:W-:-:S06]  /*4d70*/  FMUL.FTZ R4, R22, 1 ;  /* 0x3f80000016047820 */ /* 0x000fcc0000410000 */
[----:B------:R-:W0:Y:S02]  /*4d80*/  F2F.F64.F32 R4, R4 ;  /* 0x0000000400047310 */ /* 0x000e240000201800 */
[----:B0-----:R0:W-:Y:S01]  /*4d90*/  STG.E.64 desc[UR36][R8.64], R4 ;  /* 0x0000000408007986 */ /* 0x0011e2000c101b24 */
[----:B------:R-:W-:Y:S05]  /*4da0*/  BRA `(.L_x_18632) ;  /* 0x00000008007c7947 */ /* 0x000fea0003800000 */
.L_x_18627:
        /* <DEDUP_REMOVED lines=13> */
.L_x_18642:
        /* <DEDUP_REMOVED lines=16> */
.L_x_18645:
[----:B------:R-:W-:-:S04]  /*4f80*/  SHF.R.U32.HI R22, RZ, 0x18, R22 ;  /* 0x00000018ff167819 */ /* 0x000fc80000011616 */
[----:B------:R-:W-:-:S04]  /*4f90*/  LOP3.LUT R3, R3, 0x80, R22, 0xf8, !PT ;  /* 0x0000008003037812 */ /* 0x000fc800078ef816 */
[----:B------:R-:W-:-:S07]  /*4fa0*/  PRMT R4, R3, 0x7610, R4 ;  /* 0x0000761003047816 */ /* 0x000fce0000000004 */
.L_x_18644:
[----:B------:R-:W-:Y:S05]  /*4fb0*/  BSYNC.RECONVERGENT B0 ;  /* 0x0000000000007941 */ /* 0x000fea0003800200 */
.L_x_18643:
[----:B------:R0:W-:Y:S01]  /*4fc0*/  STG.E.U8 desc[UR36][R8.64], R4 ;  /* 0x0000000408007986 */ /* 0x0001e2000c101124 */
[----:B------:R-:W-:Y:S05]  /*4fd0*/  BRA `(.L_x_18632) ;  /* 0x0000000400f07947 */ /* 0x000fea0003800000 */
.L_x_18641:
        /* <DEDUP_REMOVED lines=16> */
.L_x_18648:
[----:B------:R-:W-:-:S04]  /*50e0*/  SHF.R.U32.HI R22, RZ, 0x18, R22 ;  /* 0x00000018ff167819 */ /* 0x000fc80000011616 */
[----:B------:R-:W-:-:S04]  /*50f0*/  LOP3.LUT R3, R3, 0x80, R22, 0xf8, !PT ;  /* 0x0000008003037812 */ /* 0x000fc800078ef816 */
[----:B------:R-:W-:-:S07]  /*5100*/  PRMT R4, R3, 0x7610, R4 ;  /* 0x0000761003047816 */ /* 0x000fce0000000004 */
.L_x_18647:
[----:B------:R-:W-:Y:S05]  /*5110*/  BSYNC.RECONVERGENT B0 ;  /* 0x0000000000007941 */ /* 0x000fea0003800200 */
.L_x_18646:
[----:B------:R0:W-:Y:S01]  /*5120*/  STG.E.U8 desc[UR36][R8.64], R4 ;  /* 0x0000000408007986 */ /* 0x0001e2000c101124 */
[----:B------:R-:W-:Y:S05]  /*5130*/  BRA `(.L_x_18632) ;  /* 0x0000000400987947 */ /* 0x000fea0003800000 */
.L_x_18640:
        /* <DEDUP_REMOVED lines=21> */
.L_x_18650:
[----:B------:R-:W0:Y:S02]  /*5290*/  F2I.U64.TRUNC R22, R22 ;  /* 0x0000001600167311 */ /* 0x000e24000020d800 */
[----:B0-----:R0:W-:Y:S01]  /*52a0*/  STG.E.64 desc[UR36][R8.64], R22 ;  /* 0x0000001608007986 */ /* 0x0011e2000c101b24 */
[----:B------:R-:W-:Y:S05]  /*52b0*/  BRA `(.L_x_18632) ;  /* 0x0000000400387947 */ /* 0x000fea0003800000 */
.L_x_18649:
[----:B------:R-:W0:Y:S02]  /*52c0*/  F2I.FTZ.U32.TRUNC.NTZ R3, R22 ;  /* 0x0000001600037305 */ /* 0x000e24000021f000 */
[----:B0-----:R0:W-:Y:S01]  /*52d0*/  STG.E desc[UR36][R8.64], R3 ;  /* 0x0000000308007986 */ /* 0x0011e2000c101924 */
[----:B------:R-:W-:Y:S05]  /*52e0*/  BRA `(.L_x_18632) ;  /* 0x00000004002c7947 */ /* 0x000fea0003800000 */
.L_x_18639:
        /* <DEDUP_REMOVED lines=10> */
.L_x_18652:
[----:B------:R-:W-:Y:S01]  /*5390*/  FMUL.FTZ R4, R22, 1 ;  /* 0x3f80000016047820 */ /* 0x000fe20000410000 */
[----:B------:R-:W-:-:S05]  /*53a0*/  CS2R R6, SRZ ;  /* 0x0000000000067805 */ /* 0x000fca000001ff00 */
[----:B------:R-:W0:Y:S02]  /*53b0*/  F2F.F64.F32 R4, R4 ;  /* 0x0000000400047310 */ /* 0x000e240000201800 */
[----:B0-----:R0:W-:Y:S01]  /*53c0*/  STG.E.128 desc[UR36][R8.64], R4 ;  /* 0x0000000408007986 */ /* 0x0011e2000c101d24 */
[----:B------:R-:W-:Y:S05]  /*53d0*/  BRA `(.L_x_18632) ;  /* 0x0000000000f07947 */ /* 0x000fea0003800000 */
.L_x_18651:
[----:B------:R-:W-:-:S13]  /*53e0*/  ISETP.NE.AND P0, PT, R0, 0xf, PT ;  /* 0x0000000f0000780c */ /* 0x000fda0003f05270 */
[----:B------:R-:W-:Y:S05]  /*53f0*/  @!P0 BRA `(.L_x_18653) ;  /* 0x0000000000e08947 */ /* 0x000fea0003800000 */
[----:B------:R-:W-:-:S13]  /*5400*/  ISETP.NE.AND P0, PT, R0, 0x17, PT ;  /* 0x000000170000780c */ /* 0x000fda0003f05270 */
[----:B------:R-:W-:Y:S05]  /*5410*/  @!P0 BRA `(.L_x_18654) ;  /* 0x00000000008c8947 */ /* 0x000fea0003800000 */
[----:B------:R-:W-:-:S13]  /*5420*/  ISETP.NE.AND P0, PT, R0, 0x18, PT ;  /* 0x000000180000780c */ /* 0x000fda0003f05270 */
[----:B------:R-:W-:Y:S05]  /*5430*/  @!P0 BRA `(.L_x_18655) ;  /* 0x0000000000448947 */ /* 0x000fea0003800000 */
.L_x_18631:
        /* <DEDUP_REMOVED lines=16> */
.L_x_18656:
[----:B------:R-:W-:Y:S05]  /*5540*/  BRA `(.L_x_18632) ;  /* 0x0000000000947947 */ /* 0x000fea0003800000 */
.L_x_18655:
        /* <DEDUP_REMOVED lines=12> */
.L_x_18658:
[----:B------:R-:W-:Y:S05]  /*5610*/  BSYNC.RECONVERGENT B0 ;  /* 0x0000000000007941 */ /* 0x000fea0003800200 */
.L_x_18657:
[----:B------:R-:W-:-:S05]  /*5620*/  LOP3.LUT R3, R0, 0x80, R5, 0xf8, !PT ;  /* 0x0000008000037812 */ /* 0x000fca00078ef805 */
[----:B------:R3:W-:Y:S01]  /*5630*/  STG.E.U8 desc[UR36][R8.64], R3 ;  /* 0x0000000308007986 */ /* 0x0007e2000c101124 */
[----:B------:R-:W-:Y:S05]  /*5640*/  BRA `(.L_x_18632) ;  /* 0x0000000000547947 */ /* 0x000fea0003800000 */
.L_x_18654:
        /* <DEDUP_REMOVED lines=11> */
.L_x_18660:
[----:B------:R-:W-:Y:S01]  /*5700*/  IMAD.MOV.U32 R0, RZ, RZ, 0x7f ;  /* 0x0000007fff007424 */ /* 0x000fe200078e00ff */
[----:B------:R-:W-:-:S04]  /*5710*/  ISETP.GT.U32.AND P0, PT, R4, 0x7f800000, PT ;  /* 0x7f8000000400780c */ /* 0x000fc80003f04070 */
[----:B------:R-:W-:-:S09]  /*5720*/  SEL R0, R0, 0x7c, P0 ;  /* 0x0000007c00007807 */ /* 0x000fd20000000000 */
.L_x_18661:
[----:B------:R-:W-:Y:S05]  /*5730*/  BSYNC.RECONVERGENT B0 ;  /* 0x0000000000007941 */ /* 0x000fea0003800200 */
.L_x_18659:
[----:B------:R-:W-:-:S04]  /*5740*/  SHF.R.U32.HI R3, RZ, 0x18, R22 ;  /* 0x00000018ff037819 */ /* 0x000fc80000011616 */
[----:B------:R-:W-:-:S05]  /*5750*/  LOP3.LUT R3, R0, 0x80, R3, 0xf8, !PT ;  /* 0x0000008000037812 */ /* 0x000fca00078ef803 */
[----:B------:R2:W-:Y:S01]  /*5760*/  STG.E.U8 desc[UR36][R8.64], R3 ;  /* 0x0000000308007986 */ /* 0x0005e2000c101124 */
[----:B------:R-:W-:Y:S05]  /*5770*/  BRA `(.L_x_18632) ;  /* 0x0000000000087947 */ /* 0x000fea0003800000 */
.L_x_18653:
[----:B------:R-:W-:-:S05]  /*5780*/  F2FP.BF16.F32.PACK_AB R22, RZ, R22 ;  /* 0x00000016ff16723e */ /* 0x000fca00000010ff */
[----:B------:R4:W-:Y:S02]  /*5790*/  STG.E.U16 desc[UR36][R8.64], R22 ;  /* 0x0000001608007986 */ /* 0x0009e4000c101524 */
.L_x_18632:
[----:B------:R-:W-:-:S07]  /*57a0*/  VIADD R19, R19, 0x80 ;  /* 0x0000008013137836 */ /* 0x000fce0000000000 */
.L_x_18589:
[----:B------:R-:W-:-:S13]  /*57b0*/  ISETP.GE.AND P0, PT, R19, R17, PT ;  /* 0x000000111300720c */ /* 0x000fda0003f06270 */
[----:B------:R-:W-:Y:S05]  /*57c0*/  @P0 BREAK.RELIABLE B6 ;  /* 0x0000000000060942 */ /* 0x000fea0003800100 */
[----:B------:R-:W-:Y:S05]  /*57d0*/  @P0 BRA `(.L_x_18626) ;  /* 0x0000000c00940947 */ /* 0x000fea0003800000 */
[----:B------:R-:W-:Y:S05]  /*57e0*/  BSYNC.RELIABLE B6 ;  /* 0x0000000000067941 */ /* 0x000fea0003800100 */
.L_x_18588:
        /* <DEDUP_REMOVED lines=21> */
.L_x_18665:
[----:B------:R-:W0:Y:S02]  /*5940*/  F2I.S64.TRUNC R24, R24 ;  /* 0x0000001800187311 */ /* 0x000e24000020d900 */
[----:B0-----:R-:W-:-:S05]  /*5950*/  IMAD.MOV.U32 R3, RZ, RZ, R24 ;  /* 0x000000ffff037224 */ /* 0x001fca00078e0018 */
[----:B------:R0:W-:Y:S01]  /*5960*/  STG.E.U8 desc[UR36][R8.64], R3 ;  /* 0x0000000308007986 */ /* 0x0001e2000c101124 */
[----:B------:R-:W-:Y:S05]  /*5970*/  BRA `(.L_x_18667) ;  /* 0x0000000c00287947 */ /* 0x000fea0003800000 */
.L_x_18664:
        /* <DEDUP_REMOVED lines=9> */
.L_x_18669:
[----:B------:R-:W0:Y:S02]  /*5a10*/  F2I.FTZ.TRUNC.NTZ R3, R24 ;  /* 0x0000001800037305 */ /* 0x000e24000021f100 */
[----:B0-----:R0:W-:Y:S01]  /*5a20*/  STG.E desc[UR36][R8.64], R3 ;  /* 0x0000000308007986 */ /* 0x0011e2000c101924 */
[----:B------:R-:W-:Y:S05]  /*5a30*/  BRA `(.L_x_18667) ;  /* 0x0000000800f87947 */ /* 0x000fea0003800000 */
.L_x_18668:
[----:B------:R-:W0:Y:S02]  /*5a40*/  F2I.FTZ.TRUNC.NTZ R3, R24 ;  /* 0x0000001800037305 */ /* 0x000e24000021f100 */
[----:B0-----:R0:W-:Y:S01]  /*5a50*/  STG.E.U16 desc[UR36][R8.64], R3 ;  /* 0x0000000308007986 */ /* 0x0011e2000c101524 */
[----:B------:R-:W-:Y:S05]  /*5a60*/  BRA `(.L_x_18667) ;  /* 0x0000000800ec7947 */ /* 0x000fea0003800000 */
.L_x_18663:
        /* <DEDUP_REMOVED lines=8> */
.L_x_18671:
[----:B------:R-:W-:-:S05]  /*5af0*/  F2FP.F16.F32.PACK_AB R24, RZ, R24 ;  /* 0x00000018ff18723e */ /* 0x000fca00000000ff */
[----:B------:R0:W-:Y:S01]  /*5b00*/  STG.E.U16 desc[UR36][R8.64], R24 ;  /* 0x0000001808007986 */ /* 0x0001e2000c101524 */
[----:B------:R-:W-:Y:S05]  /*5b10*/  BRA `(.L_x_18667) ;  /* 0x0000000800c07947 */ /* 0x000fea0003800000 */
.L_x_18670:
        /* <DEDUP_REMOVED lines=9> */
.L_x_18673:
[----:B------:R-:W-:-:S04]  /*5bb0*/  F2FP.F16.F32.PACK_AB R3, RZ, R24 ;  /* 0x00000018ff03723e */ /* 0x000fc800000000ff */
[----:B------:R-:W-:-:S05]  /*5bc0*/  PRMT R3, R3, 0x5410, RZ ;  /* 0x0000541003037816 */ /* 0x000fca00000000ff */
[----:B------:R0:W-:Y:S01]  /*5bd0*/  STG.E desc[UR36][R8.64], R3 ;  /* 0x0000000308007986 */ /* 0x0001e2000c101924 */
[----:B------:R-:W-:Y:S05]  /*5be0*/  BRA `(.L_x_18667) ;  /* 0x00000008008c7947 */ /* 0x000fea0003800000 */
.L_x_18672:
[----:B------:R-:W-:-:S06]  /*5bf0*/  FMUL.FTZ R4, R24, 1 ;  /* 0x3f80000018047820 */ /* 0x000fcc0000410000 */
[----:B------:R-:W0:Y:S02]  /*5c00*/  F2F.F64.F32 R4, R4 ;  /* 0x0000000400047310 */ /* 0x000e240000201800 */
[----:B0-----:R0:W-:Y:S01]  /*5c10*/  STG.E.64 desc[UR36][R8.64], R4 ;  /* 0x0000000408007986 */ /* 0x0011e2000c101b24 */
[----:B------:R-:W-:Y:S05]  /*5c20*/  BRA `(.L_x_18667) ;  /* 0x00000008007c7947 */ /* 0x000fea0003800000 */
.L_x_18662:
        /* <DEDUP_REMOVED lines=13> */
.L_x_18677:
        /* <DEDUP_REMOVED lines=16> */
.L_x_18680:
[----:B------:R-:W-:-:S04]  /*5e00*/  SHF.R.U32.HI R24, RZ, 0x18, R24 ;  /* 0x00000018ff187819 */ /* 0x000fc80000011618 */
[----:B------:R-:W-:-:S04]  /*5e10*/  LOP3.LUT R3, R3, 0x80, R24, 0xf8, !PT ;  /* 0x0000008003037812 */ /* 0x000fc800078ef818 */
[----:B------:R-:W-:-:S07]  /*5e20*/  PRMT R4, R3, 0x7610, R4 ;  /* 0x0000761003047816 */ /* 0x000fce0000000004 */
.L_x_18679:
[----:B------:R-:W-:Y:S05]  /*5e30*/  BSYNC.RECONVERGENT B0 ;  /* 0x0000000000007941 */ /* 0x000fea0003800200 */
.L_x_18678:
[----:B------:R0:W-:Y:S01]  /*5e40*/  STG.E.U8 desc[UR36][R8.64], R4 ;  /* 0x0000000408007986 */ /* 0x0001e2000c101124 */
[----:B------:R-:W-:Y:S05]  /*5e50*/  BRA `(.L_x_18667) ;  /* 0x0000000400f07947 */ /* 0x000fea0003800000 */
.L_x_18676:
        /* <DEDUP_REMOVED lines=16> */
.L_x_18683:
[----:B------:R-:W-:-:S04]  /*5f60*/  SHF.R.U32.HI R24, RZ, 0x18, R24 ;  /* 0x00000018ff187819 */ /* 0x000fc80000011618 */
[----:B------:R-:W-:-:S04]  /*5f70*/  LOP3.LUT R3, R3, 0x80, R24, 0xf8, !PT ;  /* 0x0000008003037812 */ /* 0x000fc800078ef818 */
[----:B------:R-:W-:-:S07]  /*5f80*/  PRMT R4, R3, 0x7610, R4 ;  /* 0x0000761003047816 */ /* 0x000fce0000000004 */
.L_x_18682:
[----:B------:R-:W-:Y:S05]  /*5f90*/  BSYNC.RECONVERGENT B0 ;  /* 0x0000000000007941 */ /* 0x000fea0003800200 */
.L_x_18681:
[----:B------:R0:W-:Y:S01]  /*5fa0*/  STG.E.U8 desc[UR36][R8.64], R4 ;  /* 0x0000000408007986 */ /* 0x0001e2000c101124 */
[----:B------:R-:W-:Y:S05]  /*5fb0*/  BRA `(.L_x_18667) ;  /* 0x0000000400987947 */ /* 0x000fea0003800000 */
.L_x_18675:
        /* <DEDUP_REMOVED lines=21> */
.L_x_18685:
[----:B------:R-:W0:Y:S02]  /*6110*/  F2I.U64.TRUNC R24, R24 ;  /* 0x0000001800187311 */ /* 0x000e24000020d800 */
[----:B0-----:R0:W-:Y:S01]  /*6120*/  STG.E.64 desc[UR36][R8.64], R24 ;  /* 0x0000001808007986 */ /* 0x0011e2000c101b24 */
[----:B------:R-:W-:Y:S05]  /*6130*/  BRA `(.L_x_18667) ;  /* 0x0000000400387947 */ /* 0x000fea0003800000 */
.L_x_18684:
[----:B------:R-:W0:Y:S02]  /*6140*/  F2I.FTZ.U32.TRUNC.NTZ R3, R24 ;  /* 0x0000001800037305 */ /* 0x000e24000021f000 */
[----:B0-----:R0:W-:Y:S01]  /*6150*/  STG.E desc[UR36][R8.64], R3 ;  /* 0x0000000308007986 */ /* 0x0011e2000c101924 */
[----:B------:R-:W-:Y:S05]  /*6160*/  BRA `(.L_x_18667) ;  /* 0x00000004002c7947 */ /* 0x000fea0003800000 */
.L_x_18674:
        /* <DEDUP_REMOVED lines=10> */
.L_x_18687:
[----:B------:R-:W-:Y:S01]  /*6210*/  FMUL.FTZ R4, R24, 1 ;  /* 0x3f80000018047820 */ /* 0x000fe20000410000 */
[----:B------:R-:W-:-:S05]  /*6220*/  CS2R R6, SRZ ;  /* 0x0000000000067805 */ /* 0x000fca000001ff00 */
[----:B------:R-:W0:Y:S02]  /*6230*/  F2F.F64.F32 R4, R4 ;  /* 0x0000000400047310 */ /* 0x000e240000201800 */
[----:B0-----:R4:W-:Y:S01]  /*6240*/  STG.E.128 desc[UR36][R8.64], R4 ;  /* 0x0000000408007986 */ /* 0x0019e2000c101d24 */
[----:B------:R-:W-:Y:S05]  /*6250*/  BRA `(.L_x_18667) ;  /* 0x0000000000f07947 */ /* 0x000fea0003800000 */
.L_x_18686:
[----:B------:R-:W-:-:S13]  /*6260*/  ISETP.NE.AND P0, PT, R0, 0xf, PT ;  /* 0x0000000f0000780c */ /* 0x000fda0003f05270 */
[----:B------:R-:W-:Y:S05]  /*6270*/  @!P0 BRA `(.L_x_18688) ;  /* 0x0000000000e08947 */ /* 0x000fea0003800000 */
[----:B------:R-:W-:-:S13]  /*6280*/  ISETP.NE.AND P0, PT, R0, 0x17, PT ;  /* 0x000000170000780c */ /* 0x000fda0003f05270 */
[----:B------:R-:W-:Y:S05]  /*6290*/  @!P0 BRA `(.L_x_18689) ;  /* 0x00000000008c8947 */ /* 0x000fea0003800000 */
[----:B------:R-:W-:-:S13]  /*62a0*/  ISETP.NE.AND P0, PT, R0, 0x18, PT ;  /* 0x000000180000780c */ /* 0x000fda0003f05270 */
[----:B------:R-:W-:Y:S05]  /*62b0*/  @!P0 BRA `(.L_x_18690) ;  /* 0x0000000000448947 */ /* 0x000fea0003800000 */
.L_x_18666:
        /* <DEDUP_REMOVED lines=16> */
.L_x_18691:
[----:B------:R-:W-:Y:S05]  /*63c0*/  BRA `(.L_x_18667) ;  /* 0x0000000000947947 */ /* 0x000fea0003800000 */
.L_x_18690:
        /* <DEDUP_REMOVED lines=12> */
.L_x_18693:
[----:B------:R-:W-:Y:S05]  /*6490*/  BSYNC.RECONVERGENT B0 ;  /* 0x0000000000007941 */ /* 0x000fea0003800200 */
.L_x_18692:
[----:B------:R-:W-:-:S05]  /*64a0*/  LOP3.LUT R3, R0, 0x80, R5, 0xf8, !PT ;  /* 0x0000008000037812 */ /* 0x000fca00078ef805 */
[----:B------:R1:W-:Y:S01]  /*64b0*/  STG.E.U8 desc[UR36][R8.64], R3 ;  /* 0x0000000308007986 */ /* 0x0003e2000c101124 */
[----:B------:R-:W-:Y:S05]  /*64c0*/  BRA `(.L_x_18667) ;  /* 0x0000000000547947 */ /* 0x000fea0003800000 */
.L_x_18689:
        /* <DEDUP_REMOVED lines=11> */
.L_x_18695:
[----:B------:R-:W-:Y:S01]  /*6580*/  IMAD.MOV.U32 R0, RZ, RZ, 0x7f ;  /* 0x0000007fff007424 */ /* 0x000fe200078e00ff */
[----:B------:R-:W-:-:S04]  /*6590*/  ISETP.GT.U32.AND P0, PT, R4, 0x7f800000, PT ;  /* 0x7f8000000400780c */ /* 0x000fc80003f04070 */
[----:B------:R-:W-:-:S09]  /*65a0*/  SEL R0, R0, 0x7c, P0 ;  /* 0x0000007c00007807 */ /* 0x000fd20000000000 */
.L_x_18696:
[----:B------:R-:W-:Y:S05]  /*65b0*/  BSYNC.RECONVERGENT B0 ;  /* 0x0000000000007941 */ /* 0x000fea0003800200 */
.L_x_18694:
[----:B------:R-:W-:-:S04]  /*65c0*/  SHF.R.U32.HI R3, RZ, 0x18, R24 ;  /* 0x00000018ff037819 */ /* 0x000fc80000011618 */
[----:B------:R-:W-:-:S05]  /*65d0*/  LOP3.LUT R3, R0, 0x80, R3, 0xf8, !PT ;  /* 0x0000008000037812 */ /* 0x000fca00078ef803 */
[----:B------:R2:W-:Y:S01]  /*65e0*/  STG.E.U8 desc[UR36][R8.64], R3 ;  /* 0x0000000308007986 */ /* 0x0005e2000c101124 */
[----:B------:R-:W-:Y:S05]  /*65f0*/  BRA `(.L_x_18667) ;  /* 0x0000000000087947 */ /* 0x000fea0003800000 */
.L_x_18688:
[----:B------:R-:W-:-:S05]  /*6600*/  F2FP.BF16.F32.PACK_AB R24, RZ, R24 ;  /* 0x00000018ff18723e */ /* 0x000fca00000010ff */
[----:B------:R0:W-:Y:S02]  /*6610*/  STG.E.U16 desc[UR36][R8.64], R24 ;  /* 0x0000001808007986 */ /* 0x0001e4000c101524 */
.L_x_18667:
[----:B------:R-:W-:-:S07]  /*6620*/  VIADD R19, R19, 0x80 ;  /* 0x0000008013137836 */ /* 0x000fce0000000000 */
.L_x_18626:
[----:B------:R-:W-:Y:S05]  /*6630*/  BSYNC.RECONVERGENT B7 ;  /* 0x0000000000077941 */ /* 0x000fea0003800200 */
.L_x_18587:
        /* <DEDUP_REMOVED lines=22> */
.L_x_18700:
[----:B------:R-:W0:Y:S02]  /*67a0*/  F2I.S64.TRUNC R18, R18 ;  /* 0x0000001200127311 */ /* 0x000e24000020d900 */
[----:B0-----:R-:W-:-:S05]  /*67b0*/  IMAD.MOV.U32 R5, RZ, RZ, R18 ;  /* 0x000000ffff057224 */ /* 0x001fca00078e0012 */
[----:B------:R-:W-:Y:S01]  /*67c0*/  STG.E.U8 desc[UR36][R2.64], R5 ;  /* 0x0000000502007986 */ /* 0x000fe2000c101124 */
[----:B------:R-:W-:Y:S05]  /*67d0*/  EXIT ;  /* 0x000000000000794d */ /* 0x000fea0003800000 */
.L_x_18699:
        /* <DEDUP_REMOVED lines=9> */
.L_x_18703:
[----:B------:R-:W0:Y:S02]  /*6870*/  F2I.FTZ.TRUNC.NTZ R5, R18 ;  /* 0x0000001200057305 */ /* 0x000e24000021f100 */
[----:B0-----:R-:W-:Y:S01]  /*6880*/  STG.E desc[UR36][R2.64], R5 ;  /* 0x0000000502007986 */ /* 0x001fe2000c101924 */
[----:B------:R-:W-:Y:S05]  /*6890*/  EXIT ;  /* 0x000000000000794d */ /* 0x000fea0003800000 */
.L_x_18702:
[----:B------:R-:W0:Y:S02]  /*68a0*/  F2I.FTZ.TRUNC.NTZ R5, R18 ;  /* 0x0000001200057305 */ /* 0x000e24000021f100 */
[----:B0-----:R-:W-:Y:S01]  /*68b0*/  STG.E.U16 desc[UR36][R2.64], R5 ;  /* 0x0000000502007986 */ /* 0x001fe2000c101524 */
[----:B------:R-:W-:Y:S05]  /*68c0*/  EXIT ;  /* 0x000000000000794d */ /* 0x000fea0003800000 */
.L_x_18698:
        /* <DEDUP_REMOVED lines=8> */
.L_x_18705:
[----:B------:R-:W-:-:S05]  /*6950*/  F2FP.F16.F32.PACK_AB R18, RZ, R18 ;  /* 0x00000012ff12723e */ /* 0x000fca00000000ff */
[----:B------:R-:W-:Y:S01]  /*6960*/  STG.E.U16 desc[UR36][R2.64], R18 ;  /* 0x0000001202007986 */ /* 0x000fe2000c101524 */
[----:B------:R-:W-:Y:S05]  /*6970*/  EXIT ;  /* 0x000000000000794d */ /* 0x000fea0003800000 */
.L_x_18704:
        /* <DEDUP_REMOVED lines=9> */
.L_x_18707:
[----:B------:R-:W-:-:S04]  /*6a10*/  F2FP.F16.F32.PACK_AB R5, RZ, R18 ;  /* 0x00000012ff05723e */ /* 0x000fc800000000ff */
[----:B------:R-:W-:-:S05]  /*6a20*/  PRMT R5, R5, 0x5410, RZ ;  /* 0x0000541005057816 */ /* 0x000fca00000000ff */
[----:B------:R-:W-:Y:S01]  /*6a30*/  STG.E desc[UR36][R2.64], R5 ;  /* 0x0000000502007986 */ /* 0x000fe2000c101924 */
[----:B------:R-:W-:Y:S05]  /*6a40*/  EXIT ;  /* 0x000000000000794d */ /* 0x000fea0003800000 */
.L_x_18706:
[----:B------:R-:W-:-:S06]  /*6a50*/  FMUL.FTZ R4, R18, 1 ;  /* 0x3f80000012047820 */ /* 0x000fcc0000410000 */
[----:B------:R-:W0:Y:S02]  /*6a60*/  F2F.F64.F32 R4, R4 ;  /* 0x0000000400047310 */ /* 0x000e240000201800 */
[----:B0-----:R-:W-:Y:S01]  /*6a70*/  STG.E.64 desc[UR36][R2.64], R4 ;  /* 0x0000000402007986 */ /* 0x001fe2000c101b24 */
[----:B------:R-:W-:Y:S05]  /*6a80*/  EXIT ;  /* 0x000000000000794d */ /* 0x000fea0003800000 */
.L_x_18697:
        /* <DEDUP_REMOVED lines=13> */
.L_x_18711:
        /* <DEDUP_REMOVED lines=16> */
.L_x_18714:
[----:B------:R-:W-:-:S04]  /*6c60*/  SHF.R.U32.HI R18, RZ, 0x18, R18 ;  /* 0x00000018ff127819 */ /* 0x000fc80000011612 */
[----:B------:R-:W-:-:S04]  /*6c70*/  LOP3.LUT R5, R5, 0x80, R18, 0xf8, !PT ;  /* 0x0000008005057812 */ /* 0x000fc800078ef812 */
[----:B------:R-:W-:-:S07]  /*6c80*/  PRMT R0, R5, 0x7610, R0 ;  /* 0x0000761005007816 */ /* 0x000fce0000000000 */
.L_x_18713:
[----:B------:R-:W-:Y:S05]  /*6c90*/  BSYNC.RECONVERGENT B0 ;  /* 0x0000000000007941 */ /* 0x000fea0003800200 */
.L_x_18712:
[----:B------:R-:W-:Y:S01]  /*6ca0*/  STG.E.U8 desc[UR36][R2.64], R0 ;  /* 0x0000000002007986 */ /* 0x000fe2000c101124 */
[----:B------:R-:W-:Y:S05]  /*6cb0*/  EXIT ;  /* 0x000000000000794d */ /* 0x000fea0003800000 */
.L_x_18710:
        /* <DEDUP_REMOVED lines=16> */
.L_x_18717:
[----:B------:R-:W-:-:S04]  /*6dc0*/  SHF.R.U32.HI R18, RZ, 0x18, R18 ;  /* 0x00000018ff127819 */ /* 0x000fc80000011612 */
[----:B------:R-:W-:-:S04]  /*6dd0*/  LOP3.LUT R5, R5, 0x80, R18, 0xf8, !PT ;  /* 0x0000008005057812 */ /* 0x000fc800078ef812 */
[----:B------:R-:W-:-:S07]  /*6de0*/  PRMT R0, R5, 0x7610, R0 ;  /* 0x0000761005007816 */ /* 0x000fce0000000000 */
.L_x_18716:
[----:B------:R-:W-:Y:S05]  /*6df0*/  BSYNC.RECONVERGENT B0 ;  /* 0x0000000000007941 */ /* 0x000fea0003800200 */
.L_x_18715:
[----:B------:R-:W-:Y:S01]  /*6e00*/  STG.E.U8 desc[UR36][R2.64], R0 ;  /* 0x0000000002007986 */ /* 0x000fe2000c101124 */
[----:B------:R-:W-:Y:S05]  /*6e10*/  EXIT ;  /* 0x000000000000794d */ /* 0x000fea0003800000 */
.L_x_18709:
        /* <DEDUP_REMOVED lines=21> */
.L_x_18719:
[----:B------:R-:W0:Y:S02]  /*6f70*/  F2I.U64.TRUNC R18, R18 ;  /* 0x0000001200127311 */ /* 0x000e24000020d800 */
[----:B0-----:R-:W-:Y:S01]  /*6f80*/  STG.E.64 desc[UR36][R2.64], R18 ;  /* 0x0000001202007986 */ /* 0x001fe2000c101b24 */
[----:B------:R-:W-:Y:S05]  /*6f90*/  EXIT ;  /* 0x000000000000794d */ /* 0x000fea0003800000 */
.L_x_18718:
[----:B------:R-:W0:Y:S02]  /*6fa0*/  F2I.FTZ.U32.TRUNC.NTZ R5, R18 ;  /* 0x0000001200057305 */ /* 0x000e24000021f000 */
[----:B0-----:R-:W-:Y:S01]  /*6fb0*/  STG.E desc[UR36][R2.64], R5 ;  /* 0x0000000502007986 */ /* 0x001fe2000c101924 */
[----:B------:R-:W-:Y:S05]  /*6fc0*/  EXIT ;  /* 0x000000000000794d */ /* 0x000fea0003800000 */
.L_x_18708:
        /* <DEDUP_REMOVED lines=10> */
.L_x_18721:
[----:B------:R-:W-:Y:S01]  /*7070*/  FMUL.FTZ R4, R18, 1 ;  /* 0x3f80000012047820 */ /* 0x000fe20000410000 */
[----:B------:R-:W-:-:S05]  /*7080*/  CS2R R6, SRZ ;  /* 0x0000000000067805 */ /* 0x000fca000001ff00 */
[----:B------:R-:W0:Y:S02]  /*7090*/  F2F.F64.F32 R4, R4 ;  /* 0x0000000400047310 */ /* 0x000e240000201800 */
[----:B0-----:R-:W-:Y:S01]  /*70a0*/  STG.E.128 desc[UR36][R2.64], R4 ;  /* 0x0000000402007986 */ /* 0x001fe2000c101d24 */
[----:B------:R-:W-:Y:S05]  /*70b0*/  EXIT ;  /* 0x000000000000794d */ /* 0x000fea0003800000 */
.L_x_18720:
[----:B------:R-:W-:-:S13]  /*70c0*/  ISETP.NE.AND P0, PT, R0, 0xf, PT ;  /* 0x0000000f0000780c */ /* 0x000fda0003f05270 */
[----:B------:R-:W-:Y:S05]  /*70d0*/  @!P0 BRA `(.L_x_18722) ;  /* 0x0000000000e08947 */ /* 0x000fea0003800000 */
[----:B------:R-:W-:-:S13]  /*70e0*/  ISETP.NE.AND P0, PT, R0, 0x17, PT ;  /* 0x000000170000780c */ /* 0x000fda0003f05270 */
[----:B------:R-:W-:Y:S05]  /*70f0*/  @!P0 BRA `(.L_x_18723) ;  /* 0x00000000008c8947 */ /* 0x000fea0003800000 */
[----:B------:R-:W-:-:S13]  /*7100*/  ISETP.NE.AND P0, PT, R0, 0x18, PT ;  /* 0x000000180000780c */ /* 0x000fda0003f05270 */
[----:B------:R-:W-:Y:S05]  /*7110*/  @!P0 BRA `(.L_x_18724) ;  /* 0x0000000000448947 */ /* 0x000fea0003800000 */
.L_x_18701:
        /* <DEDUP_REMOVED lines=16> */
.L_x_18725:
[----:B------:R-:W-:Y:S05]  /*7220*/  EXIT ;  /* 0x000000000000794d */ /* 0x000fea0003800000 */
.L_x_18724:
        /* <DEDUP_REMOVED lines=12> */
.L_x_18727:
[----:B------:R-:W-:Y:S05]  /*72f0*/  BSYNC.RECONVERGENT B0 ;  /* 0x0000000000007941 */ /* 0x000fea0003800200 */
.L_x_18726:
[----:B------:R-:W-:-:S05]  /*7300*/  LOP3.LUT R5, R0, 0x80, R7, 0xf8, !PT ;  /* 0x0000008000057812 */ /* 0x000fca00078ef807 */
[----:B------:R-:W-:Y:S01]  /*7310*/  STG.E.U8 desc[UR36][R2.64], R5 ;  /* 0x0000000502007986 */ /* 0x000fe2000c101124 */
[----:B------:R-:W-:Y:S05]  /*7320*/  EXIT ;  /* 0x000000000000794d */ /* 0x000fea0003800000 */
.L_x_18723:
        /* <DEDUP_REMOVED lines=11> */
.L_x_18729:
[----:B------:R-:W-:Y:S01]  /*73e0*/  IMAD.MOV.U32 R0, RZ, RZ, 0x7f ;  /* 0x0000007fff007424 */ /* 0x000fe200078e00ff */
[----:B------:R-:W-:-:S04]  /*73f0*/  ISETP.GT.U32.AND P0, PT, R4, 0x7f800000, PT ;  /* 0x7f8000000400780c */ /* 0x000fc80003f04070 */
[----:B------:R-:W-:-:S09]  /*7400*/  SEL R0, R0, 0x7c, P0 ;  /* 0x0000007c00007807 */ /* 0x000fd20000000000 */
.L_x_18730:
[----:B------:R-:W-:Y:S05]  /*7410*/  BSYNC.RECONVERGENT B0 ;  /* 0x0000000000007941 */ /* 0x000fea0003800200 */
.L_x_18728:
[----:B------:R-:W-:-:S04]  /*7420*/  SHF.R.U32.HI R5, RZ, 0x18, R18 ;  /* 0x00000018ff057819 */ /* 0x000fc80000011612 */
[----:B------:R-:W-:-:S05]  /*7430*/  LOP3.LUT R5, R0, 0x80, R5, 0xf8, !PT ;  /* 0x0000008000057812 */ /* 0x000fca00078ef805 */
[----:B------:R-:W-:Y:S01]  /*7440*/  STG.E.U8 desc[UR36][R2.64], R5 ;  /* 0x0000000502007986 */ /* 0x000fe2000c101124 */
[----:B------:R-:W-:Y:S05]  /*7450*/  EXIT ;  /* 0x000000000000794d */ /* 0x000fea0003800000 */
.L_x_18722:
[----:B------:R-:W-:-:S05]  /*7460*/  F2FP.BF16.F32.PACK_AB R18, RZ, R18 ;  /* 0x00000012ff12723e */ /* 0x000fca00000010ff */
[----:B------:R-:W-:Y:S01]  /*7470*/  STG.E.U16 desc[UR36][R2.64], R18 ;  /* 0x0000001202007986 */ /* 0x000fe2000c101524 */
[----:B------:R-:W-:Y:S05]  /*7480*/  EXIT ;  /* 0x000000000000794d */ /* 0x000fea0003800000 */
.L_x_18731:
        /* <DEDUP_REMOVED lines=15> */
.L_x_19564:


//--------------------- .text._ZN2at6native18elementwise_kernelILi128ELi2EZNS0_22gpu_kernel_impl_nocastINS0_13BUnaryFunctorIfffNS0_15binary_internal10MulFunctorIfEEEEEEvRNS_18TensorIteratorBaseERKT_EUliE_EEviT1_ --------------------------
	.section	.text._ZN2at6native18elementwise_kernelILi128ELi2EZNS0_22gpu_kernel_impl_nocastINS0_13BUnaryFunctorIfffNS0_15binary_internal10MulFunctorIfEEEEEEvRNS_18TensorIteratorBaseERKT_EUliE_EEviT1_,"ax",@progbits
	.align	128
        .global         _ZN2at6native18elementwise_kernelILi128ELi2EZNS0_22gpu_kernel_impl_nocastINS0_13BUnaryFunctorIfffNS0_15binary_internal10MulFunctorIfEEEEEEvRNS_18TensorIteratorBaseERKT_EUliE_EEviT1_
        .type           _ZN2at6native18elementwise_kernelILi128ELi2EZNS0_22gpu_kernel_impl_nocastINS0_13BUnaryFunctorIfffNS0_15binary_internal10MulFunctorIfEEEEEEvRNS_18TensorIteratorBaseERKT_EUliE_EEviT1_,@function
        .size           _ZN2at6native18elementwise_kernelILi128ELi2EZNS0_22gpu_kernel_impl_nocastINS0_13BUnaryFunctorIfffNS0_15binary_internal10MulFunctorIfEEEEEEvRNS_18TensorIteratorBaseERKT_EUliE_EEviT1_,(.L_x_19565 - _ZN2at6native18elementwise_kernelILi128ELi2EZNS0_22gpu_kernel_impl_nocastINS0_13BUnaryFunctorIfffNS0_15binary_internal10MulFunctorIfEEEEEEvRNS_18TensorIteratorBaseERKT_EUliE_EEviT1_)
        .other          _ZN2at6native18elementwise_kernelILi128ELi2EZNS0_22gpu_kernel_impl_nocastINS0_13BUnaryFunctorIfffNS0_15binary_internal10MulFunctorIfEEEEEEvRNS_18TensorIteratorBaseERKT_EUliE_EEviT1_,@"STO_CUDA_ENTRY STV_DEFAULT"
_ZN2at6native18elementwise_kernelILi128ELi2EZNS0_22gpu_kernel_impl_nocastINS0_13BUnaryFunctorIfffNS0_15binary_internal10MulFunctorIfEEEEEEvRNS_18TensorIteratorBaseERKT_EUliE_EEviT1_:
.text._ZN2at6native18elementwise_kernelILi128ELi2EZNS0_22gpu_kernel_impl_nocastINS0_13BUnaryFunctorIfffNS0_15binary_internal10MulFunctorIfEEEEEEvRNS_18TensorIteratorBaseERKT_EUliE_EEviT1_:
        /* <DEDUP_REMOVED lines=15> */
[----:B0-----:R-:W1:Y:S06]  /*00f0*/  LDG.E R4, desc[UR6][R4.64] ;  /* 0x0000000604047981 */ /* 0x001e6c000c1e1900 */
[----:B------:R-:W0:Y:S01]  /*0100*/  LDC.64 R6, c[0x0][0x580] ;  /* 0x00016000ff067b82 */ /* 0x000e220000000a00 */
[----:B------:R-:W-:Y:S01]  /*0110*/  IADD3 R3, PT, PT, R3, 0x80, RZ ;  /* 0x0000008003037810 */ /* 0x000fe20007ffe0ff */
[----:B-1----:R-:W-:-:S05]  /*0120*/  FMUL.FTZ R9, R4, UR5 ;  /* 0x0000000504097c20 */ /* 0x002fca0008410000 */
[----:B0-----:R0:W-:Y:S02]  /*0130*/  STG.E desc[UR6][R6.64], R9 ;  /* 0x0000000906007986 */ /* 0x0011e4000c101906 */
.L_x_18734:
[----:B------:R-:W-:Y:S05]  /*0140*/  BSYNC.RECONVERGENT B0 ;  /* 0x0000000000007941 */ /* 0x000fea0003800200 */
.L_x_18733:
[----:B------:R-:W-:-:S13]  /*0150*/  ISETP.GE.AND P0, PT, R3, UR4, PT ;  /* 0x0000000403007c0c */ /* 0x000fda000bf06270 */
[----:B------:R-:W-:Y:S05]  /*0160*/  @P0 EXIT ;  /* 0x000000000000094d */ /* 0x000fea0003800000 */
[----:B------:R-:W1:Y:S01]  /*0170*/  LDC.64 R2, c[0x0][0x588] ;  /* 0x00016200ff027b82 */ /* 0x000e620000000a00 */
[----:B------:R-:W0:Y:S01]  /*0180*/  LDCU UR4, c[0x0][0x594] ;  /* 0x0000b280ff0477ac */ /* 0x000e220008000800 */
[----:B-1----:R-:W0:Y:S06]  /*0190*/  LDG.E R2, desc[UR6][R2.64] ;  /* 0x0000000602027981 */ /* 0x002e2c000c1e1900 */
[----:B------:R-:W1:Y:S01]  /*01a0*/  LDC.64 R4, c[0x0][0x580] ;  /* 0x00016000ff047b82 */ /* 0x000e620000000a00 */
[----:B0-----:R-:W-:-:S05]  /*01b0*/  FMUL.FTZ R7, R2, UR4 ;  /* 0x0000000402077c20 */ /* 0x001fca0008410000 */
[----:B-1----:R-:W-:Y:S01]  /*01c0*/  STG.E desc[UR6][R4.64], R7 ;  /* 0x0000000704007986 */ /* 0x002fe2000c101906 */
[----:B------:R-:W-:Y:S05]  /*01d0*/  EXIT ;  /* 0x000000000000794d */ /* 0x000fea0003800000 */
.L_x_18732:
        /* <DEDUP_REMOVED lines=305> */
.L_x_18737:
[----:B------:R-:W0:Y:S01]  /*14f0*/  LDCU.128 UR8, c[0x0][0x580] ;  /* 0x0000b000ff0877ac */ /* 0x000e220008000c00 */
[----:B------:R-:W1:Y:S01]  /*1500*/  LDCU UR5, c[0x0][0x594] ;  /* 0x0000b280ff0577ac */ /* 0x000e620008000800 */
[----:B0-----:R-:W-:-:S05]  /*1510*/  IADD3 R6, P0, PT, R4, UR10, RZ ;  /* 0x0000000a04067c10 */ /* 0x001fca000ff1e0ff */
[----:B------:R-:W-:-:S05]  /*1520*/  IMAD.X R7, RZ, RZ, UR11, P0 ;  /* 0x0000000bff077e24 */ /* 0x000fca00080e06ff */
[----:B------:R-:W1:Y:S01]  /*1530*/  LDG.E R6, desc[UR6][R6.64] ;  /* 0x0000000606067981 */ /* 0x000e62000c1e1900 */
[----:B------:R-:W-:Y:S02]  /*1540*/  IADD3 R4, P0, PT, R5, UR8, RZ ;  /* 0x0000000805047c10 */ /* 0x000fe4000ff1e0ff */
[----:B------:R-:W-:Y:S02]  /*1550*/  IADD3 R3, PT, PT, R3, 0x80, RZ ;  /* 0x0000008003037810 */ /* 0x000fe40007ffe0ff */
[----:B------:R-:W-:Y:S01]  /*1560*/  IADD3.X R5, PT, PT, RZ, UR9, RZ, P0, !PT ;  /* 0x00000009ff057c10 */ /* 0x000fe200087fe4ff */
[----:B-1----:R-:W-:-:S05]  /*1570*/  FMUL.FTZ R9, R6, UR5 ;  /* 0x0000000506097c20 */ /* 0x002fca0008410000 */
[----:B------:R0:W-:Y:S03]  /*1580*/  STG.E desc[UR6][R4.64], R9 ;  /* 0x0000000904007986 */ /* 0x0001e6000c101906 */
.L_x_18736:
[----:B------:R-:W-:Y:S05]  /*1590*/  BSYNC.RECONVERGENT B0 ;  /* 0x0000000000007941 */ /* 0x000fea0003800200 */
.L_x_18735:
        /* <DEDUP_REMOVED lines=300> */
.L_x_18738:
[----:B------:R-:W0:Y:S01]  /*2860*/  LDCU.128 UR8, c[0x0][0x580] ;  /* 0x0000b000ff0877ac */ /* 0x000e220008000c00 */
[----:B------:R-:W1:Y:S01]  /*2870*/  LDCU UR4, c[0x0][0x594] ;  /* 0x0000b280ff0477ac */ /* 0x000e620008000800 */
[----:B0-----:R-:W-:-:S04]  /*2880*/  IADD3 R4, P0, PT, R2, UR10, RZ ;  /* 0x0000000a02047c10 */ /* 0x001fc8000ff1e0ff */
[----:B------:R-:W-:-:S05]  /*2890*/  IADD3.X R5, PT, PT, RZ, UR11, RZ, P0, !PT ;  /* 0x0000000bff057c10 */ /* 0x000fca00087fe4ff */
[----:B------:R-:W1:Y:S01]  /*28a0*/  LDG.E R4, desc[UR6][R4.64] ;  /* 0x0000000604047981 */ /* 0x000e62000c1e1900 */
[----:B------:R-:W-:-:S04]  /*28b0*/  IADD3 R2, P0, PT, R3, UR8, RZ ;  /* 0x0000000803027c10 */ /* 0x000fc8000ff1e0ff */
[----:B------:R-:W-:Y:S01]  /*28c0*/  IADD3.X R3, PT, PT, RZ, UR9, RZ, P0, !PT ;  /* 0x00000009ff037c10 */ /* 0x000fe200087fe4ff */
[----:B-1----:R-:W-:-:S05]  /*28d0*/  FMUL.FTZ R7, R4, UR4 ;  /* 0x0000000404077c20 */ /* 0x002fca0008410000 */
[----:B------:R-:W-:Y:S01]  /*28e0*/  STG.E desc[UR6][R2.64], R7 ;  /* 0x0000000702007986 */ /* 0x000fe2000c101906 */
[----:B------:R-:W-:Y:S05]  /*28f0*/  EXIT ;  /* 0x000000000000794d */ /* 0x000fea0003800000 */
.L_x_18739:
        /* <DEDUP_REMOVED lines=16> */
.L_x_19565:


//--------------------- .text._ZN2at6native27unrolled_elementwise_kernelINS0_13BUnaryFunctorIfffNS0_15binary_internal10MulFunctorIfEEEESt5arrayIPcLm2EELi4E23TrivialOffsetCalculatorILi1EjESB_NS0_6memory15LoadWithoutCastENSC_16StoreWithoutCastEEEviT_T0_T2_T3_T4_T5_ --------------------------
	.section	.text._ZN2at6native27unrolled_elementwise_kernelINS0_13BUnaryFunctorIfffNS0_15binary_internal10MulFunctorIfEEEESt5arrayIPcLm2EELi4E23TrivialOffsetCalculatorILi1EjESB_NS0_6memory15LoadWithoutCastENSC_16StoreWithoutCastEEEviT_T0_T2_T3_T4_T5_,"ax",@progbits
	.align	128
        .global         _ZN2at6native27unrolled_elementwise_kernelINS0_13BUnaryFunctorIfffNS0_15binary_internal10MulFunctorIfEEEESt5arrayIPcLm2EELi4E23TrivialOffsetCalculatorILi1EjESB_NS0_6memory15LoadWithoutCastENSC_16StoreWithoutCastEEEviT_T0_T2_T3_T4_T5_
        .type           _ZN2at6native27unrolled_elementwise_kernelINS0_13BUnaryFunctorIfffNS0_15binary_internal10MulFunctorIfEEEESt5arrayIPcLm2EELi4E23TrivialOffsetCalculatorILi1EjESB_NS0_6memory15LoadWithoutCastENSC_16StoreWithoutCastEEEviT_T0_T2_T3_T4_T5_,@function
        .size           _ZN2at6native27unrolled_elementwise_kernelINS0_13BUnaryFunctorIfffNS0_15binary_internal10MulFunctorIfEEEESt5arrayIPcLm2EELi4E23TrivialOffsetCalculatorILi1EjESB_NS0_6memory15LoadWithoutCastENSC_16StoreWithoutCastEEEviT_T0_T2_T3_T4_T5_,(.L_x_19566 - _ZN2at6native27unrolled_elementwise_kernelINS0_13BUnaryFunctorIfffNS0_15binary_internal10MulFunctorIfEEEESt5arrayIPcLm2EELi4E23TrivialOffsetCalculatorILi1EjESB_NS0_6memory15LoadWithoutCastENSC_16StoreWithoutCastEEEviT_T0_T2_T3_T4_T5_)
        .other          _ZN2at6native27unrolled_elementwise_kernelINS0_13BUnaryFunctorIfffNS0_15binary_internal10MulFunctorIfEEEESt5arrayIPcLm2EELi4E23TrivialOffsetCalculatorILi1EjESB_NS0_6memory15LoadWithoutCastENSC_16StoreWithoutCastEEEviT_T0_T2_T3_T4_T5_,@"STO_CUDA_ENTRY STV_DEFAULT"
_ZN2at6native27unrolled_elementwise_kernelINS0_13BUnaryFunctorIfffNS0_15binary_internal10MulFunctorIfEEEESt5arrayIPcLm2EELi4E23TrivialOffsetCalculatorILi1EjESB_NS0_6memory15LoadWithoutCastENSC_16StoreWithoutCastEEEviT_T0_T2_T3_T4_T5_:
.text._ZN2at6native27unrolled_elementwise_kernelINS0_13BUnaryFunctorIfffNS0_15binary_internal10MulFunctorIfEEEESt5arrayIPcLm2EELi4E23TrivialOffsetCalculatorILi1EjESB_NS0_6memory15LoadWithoutCastENSC_16StoreWithoutCastEEEviT_T0_T2_T3_T4_T5_:
[----:B------:R-:W-:Y:S01]  /*0000*/  LDC R1, c[0x0][0x37c] ;  /* 0x0000df00ff017b82 */ /* 0x000fe20000000800 */
[----:B------:R-:W0:Y:S07]  /*0010*/  S2R R0, SR_CTAID.X ;  /* 0x0000000000007919 */ /* 0x000e2e0000002500 */
[----:B------:R-:W0:Y:S01]  /*0020*/  LDC R3, c[0x0][0x380] ;  /* 0x0000e000ff037b82 */ /* 0x000e220000000800 */
[----:B------:R-:W1:Y:S01]  /*0030*/  LDCU.64 UR4, c[0x0][0x358] ;  /* 0x00006b00ff0477ac */ /* 0x000e620008000a00 */
[----:B------:R-:W2:Y:S01]  /*0040*/  S2R R13, SR_TID.X ;  /* 0x00000000000d7919 */ /* 0x000ea20000002100 */
[----:B------:R-:W3:Y:S01]  /*0050*/  LDCU UR6, c[0x0][0x388] ;  /* 0x00007100ff0677ac */ /* 0x000ee20008000800 */
        /* <DEDUP_REMOVED lines=12> */
[----:B------:R-:W-:-:S11]  /*0120*/  CS2R R14, SRZ ;  /* 0x00000000000e7805 */ /* 0x000fd6000001ff00 */
[----:B------:R-:W-:Y:S01]  /*0130*/  @!P3 LEA R19, R0, R13, 0x9 ;  /* 0x0000000d0013b211 */ /* 0x000fe200078e48ff */
[----:B------:R-:W-:Y:S01]  /*0140*/  @!P3 VIADD R13, R13, 0x80 ;  /* 0x000000800d0db836 */ /* 0x000fe20000000000 */
[----:B------:R-:W0:Y:S04]  /*0150*/  @!P3 LDC.64 R10, c[0x0][0x398] ;  /* 0x0000e600ff0abb82 */ /* 0x000e280000000a00 */
[----:B------:R-:W-:Y:S01]  /*0160*/  ISETP.GE.AND P2, PT, R13, R2, PT ;  /* 0x000000020d00720c */ /* 0x000fe20003f46270 */
[----:B--2---:R-:W-:-:S12]  /*0170*/  @!P1 IMAD.WIDE.U32 R8, R17, 0x4, R8 ;  /* 0x0000000411089825 */ /* 0x004fd800078e0008 */
[----:B------:R-:W2:Y:S01]  /*0180*/  @!P2 LDC.64 R6, c[0x0][0x398] ;  /* 0x0000e600ff06ab82 */ /* 0x000ea20000000a00 */
[----:B------:R-:W-:Y:S02]  /*0190*/  @!P2 IMAD R13, R0, 0x200, R13 ;  /* 0x00000200000da824 */ /* 0x000fe400078e020d */
[----:B0-----:R-:W-:-:S05]  /*01a0*/  @!P3 IMAD.WIDE.U32 R10, R19, 0x4, R10 ;  /* 0x00000004130ab825 */ /* 0x001fca00078e000a */
[----:B-1----:R-:W3:Y:S01]  /*01b0*/  @!P3 LDG.E R14, desc[UR4][R10.64] ;  /* 0x000000040a0eb981 */ /* 0x002ee2000c1e1900 */
[----:B--2---:R-:W-:Y:S01]  /*01c0*/  @!P2 IMAD.WIDE.U32 R6, R13, 0x4, R6 ;  /* 0x000000040d06a825 */ /* 0x004fe200078e0006 */
[----:B------:R-:W-:-:S04]  /*01d0*/  CS2R R12, SRZ ;  /* 0x00000000000c7805 */ /* 0x000fc8000001ff00 */
[----:B------:R-:W2:Y:S04]  /*01e0*/  @!P2 LDG.E R15, desc[UR4][R6.64] ;  /* 0x00000004060fa981 */ /* 0x000ea8000c1e1900 */
[----:B------:R-:W4:Y:S04]  /*01f0*/  @!P0 LDG.E R12, desc[UR4][R4.64] ;  /* 0x00000004040c8981 */ /* 0x000f28000c1e1900 */
[----:B------:R-:W5:Y:S01]  /*0200*/  @!P1 LDG.E R13, desc[UR4][R8.64] ;  /* 0x00000004080d9981 */ /* 0x000f62000c1e1900 */
[----:B------:R-:W-:Y:S01]  /*0210*/  ISETP.GE.AND P0, PT, R3, R2, PT ;  /* 0x000000020300720c */ /* 0x000fe20003f06270 */
[----:B------:R-:W-:Y:S04]  /*0220*/  BSSY.RECONVERGENT B0, `(.L_x_18740) ;  /* 0x000001b000007945 */ /* 0x000fe80003800200 */
[----:B------:R-:W-:Y:S01]  /*0230*/  BSSY.RELIABLE B1, `(.L_x_18741) ;  /* 0x0000013000017945 */ /* 0x000fe20003800100 */
[----:B---3--:R-:W-:Y:S01]  /*0240*/  FMUL.FTZ R19, R14, UR6 ;  /* 0x000000060e137c20 */ /* 0x008fe20008410000 */
[----:B--2---:R-:W-:Y:S01]  /*0250*/  FMUL.FTZ R15, R15, UR6 ;  /* 0x000000060f0f7c20 */ /* 0x004fe20008410000 */
[----:B----4-:R-:W-:Y:S01]  /*0260*/  FMUL.FTZ R17, R12, UR6 ;  /* 0x000000060c117c20 */ /* 0x010fe20008410000 */
[----:B-----5:R-:W-:-:S04]  /*0270*/  FMUL.FTZ R13, R13, UR6 ;  /* 0x000000060d0d7c20 */ /* 0x020fc80008410000 */
[----:B------:R-:W-:Y:S05]  /*0280*/  @P0 BRA `(.L_x_18742) ;  /* 0x0000000000340947 */ /* 0x000fea0003800000 */
[----:B------:R-:W0:Y:S01]  /*0290*/  LDC.64 R4, c[0x0][0x390] ;  /* 0x0000e400ff047b82 */ /* 0x000e220000000a00 */
[----:B------:R-:W-:Y:S01]  /*02a0*/  LEA R7, R0, R3, 0x9 ;  /* 0x0000000300077211 */ /* 0x000fe200078e48ff */
[----:B------:R-:W-:-:S05]  /*02b0*/  VIADD R3, R3, 0x80 ;  /* 0x0000008003037836 */ /* 0x000fca0000000000 */
[----:B------:R-:W-:-:S13]  /*02c0*/  ISETP.GE.AND P0, PT, R3, R2, PT ;  /* 0x000000020300720c */ /* 0x000fda0003f06270 */
[----:B------:R-:W-:Y:S05]  /*02d0*/  @P0 BREAK.RELIABLE B1 ;  /* 0x0000000000010942 */ /* 0x000fea0003800100 */
[----:B0-----:R-:W-:-:S05]  /*02e0*/  IMAD.WIDE.U32 R4, R7, 0x4, R4 ;  /* 0x0000000407047825 */ /* 0x001fca00078e0004 */
[----:B------:R0:W-:Y:S01]  /*02f0*/  STG.E desc[UR4][R4.64], R17 ;  /* 0x0000001104007986 */ /* 0x0001e2000c101904 */
[----:B------:R-:W-:Y:S05]  /*0300*/  @P0 BRA `(.L_x_18743) ;  /* 0x0000000000300947 */ /* 0x000fea0003800000 */
[----:B0-----:R-:W0:Y:S01]  /*0310*/  LDC.64 R4, c[0x0][0x390] ;  /* 0x0000e400ff047b82 */ /* 0x001e220000000a00 */
[----:B------:R-:W-:Y:S02]  /*0320*/  LEA R7, R0, R3, 0x9 ;  /* 0x0000000300077211 */ /* 0x000fe400078e48ff */
[----:B------:R-:W-:-:S03]  /*0330*/  IADD3 R3, PT, PT, R3, 0x80, RZ ;  /* 0x0000008003037810 */ /* 0x000fc60007ffe0ff */
[----:B0-----:R-:W-:-:S05]  /*0340*/  IMAD.WIDE.U32 R4, R7, 0x4, R4 ;  /* 0x0000000407047825 */ /* 0x001fca00078e0004 */
[----:B------:R0:W-:Y:S02]  /*0350*/  STG.E desc[UR4][R4.64], R13 ;  /* 0x0000000d04007986 */ /* 0x0001e4000c101904 */
.L_x_18742:
[----:B------:R-:W-:Y:S05]  /*0360*/  BSYNC.RELIABLE B1 ;  /* 0x0000000000017941 */ /* 0x000fea0003800100 */
.L_x_18741:
[----:B------:R-:W-:-:S13]  /*0370*/  ISETP.GE.AND P0, PT, R3, R2, PT ;  /* 0x000000020300720c */ /* 0x000fda0003f06270 */
[----:B0-----:R-:W0:Y:S01]  /*0380*/  @!P0 LDC.64 R4, c[0x0][0x390] ;  /* 0x0000e400ff048b82 */ /* 0x001e220000000a00 */
[----:B------:R-:W-:Y:S01]  /*0390*/  @!P0 IMAD R7, R0, 0x200, R3 ;  /* 0x0000020000078824 */ /* 0x000fe200078e0203 */
[----:B------:R-:W-:-:S03]  /*03a0*/  @!P0 IADD3 R3, PT, PT, R3, 0x80, RZ ;  /* 0x0000008003038810 */ /* 0x000fc60007ffe0ff */
[----:B0-----:R-:W-:-:S05]  /*03b0*/  @!P0 IMAD.WIDE.U32 R4, R7, 0x4, R4 ;  /* 0x0000000407048825 */ /* 0x001fca00078e0004 */
[----:B------:R1:W-:Y:S02]  /*03c0*/  @!P0 STG.E desc[UR4][R4.64], R19 ;  /* 0x0000001304008986 */ /* 0x0003e4000c101904 */
.L_x_18743:
[----:B------:R-:W-:Y:S05]  /*03d0*/  BSYNC.RECONVERGENT B0 ;  /* 0x0000000000007941 */ /* 0x000fea0003800200 */
.L_x_18740:
[----:B------:R-:W-:Y:S05]  /*03e0*/  WARPSYNC.ALL ;  /* 0x0000000000007948 */ /* 0x000fea0003800000 */
[----:B------:R-:W-:-:S13]  /*03f0*/  ISETP.GE.AND P0, PT, R3, R2, PT ;  /* 0x000000020300720c */ /* 0x000fda0003f06270 */
[----:B------:R-:W-:Y:S05]  /*0400*/  @P0 EXIT ;  /* 0x000000000000094d */ /* 0x000fea0003800000 */
[----:B01----:R-:W0:Y:S01]  /*0410*/  LDC.64 R4, c[0x0][0x390] ;  /* 0x0000e400ff047b82 */ /* 0x003e220000000a00 */
[----:B------:R-:W-:-:S05]  /*0420*/  LEA R3, R0, R3, 0x9 ;  /* 0x0000000300037211 */ /* 0x000fca00078e48ff */
[----:B0-----:R-:W-:-:S05]  /*0430*/  IMAD.WIDE.U32 R2, R3, 0x4, R4 ;  /* 0x0000000403027825 */ /* 0x001fca00078e0004 */
[----:B------:R-:W-:Y:S01]  /*0440*/  STG.E desc[UR4][R2.64], R15 ;  /* 0x0000000f02007986 */ /* 0x000fe2000c101904 */
[----:B------:R-:W-:Y:S05]  /*0450*/  EXIT ;  /* 0x000000000000794d */ /* 0x000fea0003800000 */
.L_x_18744:
        /* <DEDUP_REMOVED lines=10> */
.L_x_19566:


//--------------------- .text._ZN2at6native29vectorized_elementwise_kernelILi2ENS0_13BUnaryFunctorIfffNS0_15binary_internal10MulFunctorIfEEEESt5arrayIPcLm2EEEEviT0_T1_ --------------------------
	.section	.text._ZN2at6native29vectorized_elementwise_kernelILi2ENS0_13BUnaryFunctorIfffNS0_15binary_internal10MulFunctorIfEEEESt5arrayIPcLm2EEEEviT0_T1_,"ax",@progbits
	.align	128
        .global         _ZN2at6native29vectorized_elementwise_kernelILi2ENS0_13BUnaryFunctorIfffNS0_15binary_internal10MulFunctorIfEEEESt5arrayIPcLm2EEEEviT0_T1_
        .type           _ZN2at6native29vectorized_elementwise_kernelILi2ENS0_13BUnaryFunctorIfffNS0_15binary_internal10MulFunctorIfEEEESt5arrayIPcLm2EEEEviT0_T1_,@function
        .size           _ZN2at6native29vectorized_elementwise_kernelILi2ENS0_13BUnaryFunctorIfffNS0_15binary_internal10MulFunctorIfEEEESt5arrayIPcLm2EEEEviT0_T1_,(.L_x_19567 - _ZN2at6native29vectorized_elementwise_kernelILi2ENS0_13BUnaryFunctorIfffNS0_15binary_internal10MulFunctorIfEEEESt5arrayIPcLm2EEEEviT0_T1_)
        .other          _ZN2at6native29vectorized_elementwise_kernelILi2ENS0_13BUnaryFunctorIfffNS0_15binary_internal10MulFunctorIfEEEESt5arrayIPcLm2EEEEviT0_T1_,@"STO_CUDA_ENTRY STV_DEFAULT"
_ZN2at6native29vectorized_elementwise_kernelILi2ENS0_13BUnaryFunctorIfffNS0_15binary_internal10MulFunctorIfEEEESt5arrayIPcLm2EEEEviT0_T1_:
.text._ZN2at6native29vectorized_elementwise_kernelILi2ENS0_13BUnaryFunctorIfffNS0_15binary_internal10MulFunctorIfEEEESt5arrayIPcLm2EEEEviT0_T1_:
        /* <DEDUP_REMOVED lines=9> */
[----:B------:R-:W-:Y:S01]  /*0090*/  IMAD.MOV.U32 R18, RZ, RZ, RZ ;  /* 0x000000ffff127224 */ /* 0x000fe200078e00ff */
[----:B------:R-:W1:Y:S01]  /*00a0*/  LDCU UR6, c[0x0][0x388] ;  /* 0x00007100ff0677ac */ /* 0x000e620008000800 */
[----:B0-----:R-:W-:Y:S02]  /*00b0*/  ISETP.GE.U32.AND P6, PT, R25, R16, PT ;  /* 0x000000101900720c */ /* 0x001fe40003fc6070 */
[----:B------:R-:W-:-:S11]  /*00c0*/  MOV R17, R25 ;  /* 0x0000001900117202 */ /* 0x000fd60000000f00 */
[----:B------:R-:W-:Y:S01]  /*00d0*/  @!P6 VIADD R25, R17, 0x80 ;  /* 0x000000801119e836 */ /* 0x000fe20000000000 */
[----:B------:R-:W0:Y:S01]  /*00e0*/  @!P6 LDC.64 R2, c[0x0][0x398] ;  /* 0x0000e600ff02eb82 */ /* 0x000e220000000a00 */
[----:B------:R-:W-:-:S03]  /*00f0*/  @!P6 IADD3 R5, PT, PT, R0, R17, RZ ;  /* 0x000000110005e210 */ /* 0x000fc60007ffe0ff */
[----:B------:R-:W-:-:S13]  /*0100*/  ISETP.GE.U32.AND P5, PT, R25, R16, PT ;  /* 0x000000101900720c */ /* 0x000fda0003fa6070 */
[----:B------:R-:W-:Y:S01]  /*0110*/  @!P5 IADD3 R20, PT, PT, R0, R25, RZ ;  /* 0x000000190014d210 */ /* 0x000fe20007ffe0ff */
[----:B------:R-:W2:Y:S01]  /*0120*/  @!P5 LDC.64 R14, c[0x0][0x398] ;  /* 0x0000e600ff0edb82 */ /* 0x000ea20000000a00 */
[----:B------:R-:W-:-:S04]  /*0130*/  @!P5 IADD3 R25, PT, PT, R25, 0x80, RZ ;  /* 0x000000801919d810 */ /* 0x000fc80007ffe0ff */
[----:B------:R-:W-:Y:S01]  /*0140*/  ISETP.GE.U32.AND P4, PT, R25, R16, PT ;  /* 0x000000101900720c */ /* 0x000fe20003f86070 */
[----:B0-----:R-:W-:-:S05]  /*0150*/  @!P6 IMAD.WIDE.U32 R2, R5, 0x4, R2 ;  /* 0x000000040502e825 */ /* 0x001fca00078e0002 */
[----:B------:R0:W1:Y:S07]  /*0160*/  @!P6 LDG.E R18, desc[UR4][R2.64] ;  /* 0x000000040212e981 */ /* 0x00006e000c1e1900 */
[----:B------:R-:W-:Y:S01]  /*0170*/  @!P4 IMAD.IADD R29, R0, 0x1, R25 ;  /* 0x00000001001dc824 */ /* 0x000fe200078e0219 */
[----:B------:R-:W-:Y:S01]  /*0180*/  @!P4 IADD3 R25, PT, PT, R25, 0x80, RZ ;  /* 0x000000801919c810 */ /* 0x000fe20007ffe0ff */
[----:B------:R-:W3:Y:S03]  /*0190*/  @!P4 LDC.64 R12, c[0x0][0x398] ;  /* 0x0000e600ff0ccb82 */ /* 0x000ee60000000a00 */
[----:B------:R-:W-:-:S13]  /*01a0*/  ISETP.GE.U32.AND P3, PT, R25, R16, PT ;  /* 0x000000101900720c */ /* 0x000fda0003f66070 */
[----:B------:R-:W-:Y:S01]  /*01b0*/  @!P3 IADD3 R27, PT, PT, R0, R25, RZ ;  /* 0x00000019001bb210 */ /* 0x000fe20007ffe0ff */
[----:B------:R-:W-:Y:S01]  /*01c0*/  @!P3 VIADD R25, R25, 0x80 ;  /* 0x000000801919b836 */ /* 0x000fe20000000000 */
[----:B0-----:R-:W0:Y:S04]  /*01d0*/  @!P3 LDC.64 R2, c[0x0][0x398] ;  /* 0x0000e600ff02bb82 */ /* 0x001e280000000a00 */
[----:B------:R-:W-:-:S13]  /*01e0*/  ISETP.GE.U32.AND P2, PT, R25, R16, PT ;  /* 0x000000101900720c */ /* 0x000fda0003f46070 */
[----:B------:R-:W-:Y:S01]  /*01f0*/  @!P2 IADD3 R23, PT, PT, R0, R25, RZ ;  /* 0x000000190017a210 */ /* 0x000fe20007ffe0ff */
[----:B------:R-:W4:Y:S01]  /*0200*/  @!P2 LDC.64 R4, c[0x0][0x398] ;  /* 0x0000e600ff04ab82 */ /* 0x000f220000000a00 */
[----:B------:R-:W-:-:S04]  /*0210*/  @!P2 IADD3 R25, PT, PT, R25, 0x80, RZ ;  /* 0x000000801919a810 */ /* 0x000fc80007ffe0ff */
[----:B------:R-:W-:-:S13]  /*0220*/  ISETP.GE.U32.AND P1, PT, R25, R16, PT ;  /* 0x000000101900720c */ /* 0x000fda0003f26070 */
[----:B------:R-:W-:Y:S01]  /*0230*/  @!P1 IMAD.IADD R21, R0, 0x1, R25 ;  /* 0x0000000100159824 */ /* 0x000fe200078e0219 */
[----:B------:R-:W-:Y:S01]  /*0240*/  @!P1 IADD3 R25, PT, PT, R25, 0x80, RZ ;  /* 0x0000008019199810 */ /* 0x000fe20007ffe0ff */
[----:B------:R-:W5:Y:S03]  /*0250*/  @!P1 LDC.64 R6, c[0x0][0x398] ;  /* 0x0000e600ff069b82 */ /* 0x000f660000000a00 */
[----:B------:R-:W-:-:S13]  /*0260*/  ISETP.GE.U32.AND P0, PT, R25, R16, PT ;  /* 0x000000101900720c */ /* 0x000fda0003f06070 */
[----:B------:R-:W-:Y:S01]  /*0270*/  @!P0 IADD3 R19, PT, PT, R0, R25, RZ ;  /* 0x0000001900138210 */ /* 0x000fe20007ffe0ff */
[----:B------:R-:W4:Y:S01]  /*0280*/  @!P0 LDC.64 R8, c[0x0][0x398] ;  /* 0x0000e600ff088b82 */ /* 0x000f220000000a00 */
[----:B------:R-:W-:-:S04]  /*0290*/  @!P0 IADD3 R25, PT, PT, R25, 0x80, RZ ;  /* 0x0000008019198810 */ /* 0x000fc80007ffe0ff */
[----:B------:R-:W-:Y:S01]  /*02a0*/  ISETP.GE.U32.AND P6, PT, R25, R16, PT ;  /* 0x000000101900720c */ /* 0x000fe20003fc6070 */
[----:B--2---:R-:W-:-:S04]  /*02b0*/  @!P5 IMAD.WIDE.U32 R14, R20, 0x4, R14 ;  /* 0x00000004140ed825 */ /* 0x004fc800078e000e */
[----:B------:R-:W-:Y:S02]  /*02c0*/  HFMA2 R20, -RZ, RZ, 0, 0 ;  /* 0x00000000ff147431 */ /* 0x000fe400000001ff */
[----:B------:R-:W-:Y:S02]  /*02d0*/  IMAD.MOV.U32 R22, RZ, RZ, RZ ;  /* 0x000000ffff167224 */ /* 0x000fe400078e00ff */
[----:B---3--:R-:W-:Y:S02]  /*02e0*/  @!P4 IMAD.WIDE.U32 R12, R29, 0x4, R12 ;  /* 0x000000041d0cc825 */ /* 0x008fe400078e000c */
[----:B------:R2:W3:Y:S02]  /*02f0*/  @!P5 LDG.E R20, desc[UR4][R14.64] ;  /* 0x000000040e14d981 */ /* 0x0004e4000c1e1900 */
[----:B------:R-:W5:Y:S01]  /*0300*/  @!P6 LDC.64 R10, c[0x0][0x398] ;  /* 0x0000e600ff0aeb82 */ /* 0x000f620000000a00 */
[----:B------:R-:W-:Y:S01]  /*0310*/  @!P6 IADD3 R29, PT, PT, R0, R25, RZ ;  /* 0x00000019001de210 */ /* 0x000fe20007ffe0ff */
[----:B------:R4:W3:Y:S01]  /*0320*/  @!P4 LDG.E R22, desc[UR4][R12.64] ;  /* 0x000000040c16c981 */ /* 0x0008e2000c1e1900 */
[----:B0-----:R-:W-:-:S04]  /*0330*/  @!P3 IMAD.WIDE.U32 R2, R27, 0x4, R2 ;  /* 0x000000041b02b825 */ /* 0x001fc800078e0002 */
[----:B--2---:R-:W-:Y:S02]  /*0340*/  HFMA2 R14, -RZ, RZ, 0, 0 ;  /* 0x00000000ff0e7431 */ /* 0x004fe400000001ff */
[----:B----4-:R-:W-:Y:S01]  /*0350*/  @!P0 IMAD.WIDE.U32 R24, R19, 0x4, R8 ;  /* 0x0000000413188825 */ /* 0x010fe200078e0008 */
[----:B------:R-:W-:Y:S02]  /*0360*/  CS2R R8, SRZ ;  /* 0x0000000000087805 */ /* 0x000fe4000001ff00 */
[----:B------:R-:W-:Y:S01]  /*0370*/  MOV R19, RZ ;  /* 0x000000ff00137202 */ /* 0x000fe20000000f00 */
[----:B------:R-:W-:Y:S02]  /*0380*/  IMAD.MOV.U32 R12, RZ, RZ, RZ ;  /* 0x000000ffff0c7224 */ /* 0x000fe400078e00ff */
[----:B------:R-:W-:Y:S01]  /*0390*/  @!P2 IMAD.WIDE.U32 R4, R23, 0x4, R4 ;  /* 0x000000041704a825 */ /* 0x000fe200078e0004 */
[----:B------:R-:W2:Y:S03]  /*03a0*/  @!P3 LDG.E R9, desc[UR4][R2.64] ;  /* 0x000000040209b981 */ /* 0x000ea6000c1e1900 */
[----:B-----5:R-:W-:Y:S01]  /*03b0*/  @!P1 IMAD.WIDE.U32 R6, R21, 0x4, R6 ;  /* 0x0000000415069825 */ /* 0x020fe200078e0006 */
[----:B------:R-:W4:Y:S03]  /*03c0*/  @!P2 LDG.E R8, desc[UR4][R4.64] ;  /* 0x000000040408a981 */ /* 0x000f26000c1e1900 */
[----:B------:R-:W-:Y:S01]  /*03d0*/  @!P6 IMAD.WIDE.U32 R10, R29, 0x4, R10 ;  /* 0x000000041d0ae825 */ /* 0x000fe200078e000a */
[----:B------:R-:W5:Y:S04]  /*03e0*/  @!P1 LDG.E R19, desc[UR4][R6.64] ;  /* 0x0000000406139981 */ /* 0x000f68000c1e1900 */
[----:B------:R-:W5:Y:S04]  /*03f0*/  @!P0 LDG.E R14, desc[UR4][R24.64] ;  /* 0x00000004180e8981 */ /* 0x000f68000c1e1900 */
[----:B------:R-:W5:Y:S01]  /*0400*/  @!P6 LDG.E R12, desc[UR4][R10.64] ;  /* 0x000000040a0ce981 */ /* 0x000f62000c1e1900 */
[----:B------:R-:W-:Y:S01]  /*0410*/  ISETP.GE.U32.AND P0, PT, R17, R16, PT ;  /* 0x000000101100720c */ /* 0x000fe20003f06070 */
[----:B------:R-:W-:Y:S04]  /*0420*/  BSSY.RECONVERGENT B0, `(.L_x_18746) ;  /* 0x000003b000007945 */ /* 0x000fe80003800200 */
[----:B------:R-:W-:Y:S01]  /*0430*/  BSSY.RELIABLE B1, `(.L_x_18747) ;  /* 0x0000033000017945 */ /* 0x000fe20003800100 */
[----:B-1----:R-:W-:Y:S01]  /*0440*/  FMUL.FTZ R13, R18, UR6 ;  /* 0x00000006120d7c20 */ /* 0x002fe20008410000 */
[----:B---3--:R-:W-:Y:S01]  /*0450*/  FMUL.FTZ R15, R20, UR6 ;  /* 0x00000006140f7c20 */ /* 0x008fe20008410000 */
[----:B------:R-:W-:Y:S01]  /*0460*/  FMUL.FTZ R22, R22, UR6 ;  /* 0x0000000616167c20 */ /* 0x000fe20008410000 */
[----:B--2---:R-:W-:Y:S01]  /*0470*/  FMUL.FTZ R9, R9, UR6 ;  /* 0x0000000609097c20 */ /* 0x004fe20008410000 */
[----:B----4-:R-:W-:Y:S01]  /*0480*/  FMUL.FTZ R8, R8, UR6 ;  /* 0x0000000608087c20 */ /* 0x010fe20008410000 */
[----:B-----5:R-:W-:Y:S01]  /*0490*/  FMUL.FTZ R4, R19, UR6 ;  /* 0x0000000613047c20 */ /* 0x020fe20008410000 */
[----:B------:R-:W-:Y:S01]  /*04a0*/  FMUL.FTZ R3, R14, UR6 ;  /* 0x000000060e037c20 */ /* 0x000fe20008410000 */
[----:B------:R-:W-:Y:S01]  /*04b0*/  FMUL.FTZ R2, R12, UR6 ;  /* 0x000000060c027c20 */ /* 0x000fe20008410000 */
[----:B------:R-:W-:Y:S06]  /*04c0*/  @P0 BRA `(.L_x_18748) ;  /* 0x0000000000300947 */ /* 0x000fec0003800000 */
[----:B------:R-:W0:Y:S01]  /*04d0*/  LDC.64 R6, c[0x0][0x390] ;  /* 0x0000e400ff067b82 */ /* 0x000e220000000a00 */
[----:B------:R-:W-:Y:S02]  /*04e0*/  IADD3 R5, PT, PT, R0, R17, RZ ;  /* 0x0000001100057210 */ /* 0x000fe40007ffe0ff */
[----:B------:R-:W-:-:S04]  /*04f0*/  IADD3 R17, PT, PT, R17, 0x80, RZ ;  /* 0x0000008011117810 */ /* 0x000fc80007ffe0ff */
[----:B------:R-:W-:Y:S01]  /*0500*/  ISETP.GE.U32.AND P0, PT, R17, R16, PT ;  /* 0x000000101100720c */ /* 0x000fe20003f06070 */
[----:B0-----:R-:W-:-:S05]  /*0510*/  IMAD.WIDE.U32 R6, R5, 0x4, R6 ;  /* 0x0000000405067825 */ /* 0x001fca00078e0006 */
[----:B------:R0:W-:Y:S07]  /*0520*/  STG.E desc[UR4][R6.64], R13 ;  /* 0x0000000d06007986 */ /* 0x0001ee000c101904 */
[----:B------:R-:W-:Y:S05]  /*0530*/  @P0 BRA `(.L_x_18749) ;  /* 0x0000000000300947 */ /* 0x000fea0003800000 */
[----:B0-----:R-:W0:Y:S01]  /*0540*/  LDC.64 R6, c[0x0][0x390] ;  /* 0x0000e400ff067b82 */ /* 0x001e220000000a00 */
[----:B------:R-:W-:Y:S01]  /*0550*/  IADD3 R5, PT, PT, R0, R17, RZ ;  /* 0x0000001100057210 */ /* 0x000fe20007ffe0ff */
[----:B------:R-:W-:-:S04]  /*0560*/  VIADD R17, R17, 0x80 ;  /* 0x0000008011117836 */ /* 0x000fc80000000000 */
[----:B0-----:R-:W-:-:S05]  /*0570*/  IMAD.WIDE.U32 R6, R5, 0x4, R6 ;  /* 0x0000000405067825 */ /* 0x001fca00078e0006 */
[----:B------:R0:W-:Y:S02]  /*0580*/  STG.E desc[UR4][R6.64], R15 ;  /* 0x0000000f06007986 */ /* 0x0001e4000c101904 */
.L_x_18748:
[----:B------:R-:W-:-:S13]  /*0590*/  ISETP.GE.U32.AND P0, PT, R17, R16, PT ;  /* 0x000000101100720c */ /* 0x000fda0003f06070 */
[----:B------:R-:W-:Y:S05]  /*05a0*/  @P0 BRA `(.L_x_18750) ;  /* 0x0000000000300947 */ /* 0x000fea0003800000 */
[----:B0-----:R-:W0:Y:S01]  /*05b0*/  LDC.64 R6, c[0x0][0x390] ;  /* 0x0000e400ff067b82 */ /* 0x001e220000000a00 */
[----:B------:R-:W-:Y:S02]  /*05c0*/  IADD3 R5, PT, PT, R0, R17, RZ ;  /* 0x0000001100057210 */ /* 0x000fe40007ffe0ff */
[----:B------:R-:W-:-:S03]  /*05d0*/  IADD3 R17, PT, PT, R17, 0x80, RZ ;  /* 0x0000008011117810 */ /* 0x000fc60007ffe0ff */
[----:B0-----:R-:W-:-:S05]  /*05e0*/  IMAD.WIDE.U32 R6, R5, 0x4, R6 ;  /* 0x0000000405067825 */ /* 0x001fca00078e0006 */
[----:B------:R1:W-:Y:S02]  /*05f0*/  STG.E desc[UR4][R6.64], R22 ;  /* 0x0000001606007986 */ /* 0x0003e4000c101904 */
.L_x_18749:
[----:B------:R-:W-:-:S13]  /*0600*/  ISETP.GE.U32.AND P0, PT, R17, R16, PT ;  /* 0x000000101100720c */ /* 0x000fda0003f06070 */
[----:B------:R-:W-:Y:S05]  /*0610*/  @P0 BRA `(.L_x_18751) ;  /* 0x0000000000300947 */ /* 0x000fea0003800000 */
[----:B01----:R-:W0:Y:S01]  /*0620*/  LDC.64 R6, c[0x0][0x390] ;  /* 0x0000e400ff067b82 */ /* 0x003e220000000a00 */
[----:B------:R-:W-:Y:S01]  /*0630*/  IADD3 R5, PT, PT, R0, R17, RZ ;  /* 0x0000001100057210 */ /* 0x000fe20007ffe0ff */
[----:B------:R-:W-:-:S04]  /*0640*/  VIADD R17, R17, 0x80 ;  /* 0x0000008011117836 */ /* 0x000fc80000000000 */
[----:B0-----:R-:W-:-:S05]  /*0650*/  IMAD.WIDE.U32 R6, R5, 0x4, R6 ;  /* 0x0000000405067825 */ /* 0x001fca00078e0006 */
[----:B------:R1:W-:Y:S02]  /*0660*/  STG.E desc[UR4][R6.64], R9 ;  /* 0x0000000906007986 */ /* 0x0003e4000c101904 */
.L_x_18750:
[----:B------:R-:W-:-:S13]  /*0670*/  ISETP.GE.U32.AND P0, PT, R17, R16, PT ;  /* 0x000000101100720c */ /* 0x000fda0003f06070 */
[----:B------:R-:W-:Y:S05]  /*0680*/  @P0 BRA `(.L_x_18752) ;  /* 0x0000000000340947 */ /* 0x000fea0003800000 */
[----:B01----:R-:W0:Y:S01]  /*0690*/  LDC.64 R6, c[0x0][0x390] ;  /* 0x0000e400ff067b82 */ /* 0x003e220000000a00 */
[----:B------:R-:W-:Y:S02]  /*06a0*/  IADD3 R5, PT, PT, R0, R17, RZ ;  /* 0x0000001100057210 */ /* 0x000fe40007ffe0ff */
[----:B------:R-:W-:-:S03]  /*06b0*/  IADD3 R17, PT, PT, R17, 0x80, RZ ;  /* 0x0000008011117810 */ /* 0x000fc60007ffe0ff */
[----:B0-----:R-:W-:-:S05]  /*06c0*/  IMAD.WIDE.U32 R6, R5, 0x4, R6 ;  /* 0x0000000405067825 */ /* 0x001fca00078e0006 */
[----:B------:R2:W-:Y:S02]  /*06d0*/  STG.E desc[UR4][R6.64], R8 ;  /* 0x0000000806007986 */ /* 0x0005e4000c101904 */
.L_x_18751:
[----:B------:R-:W-:-:S13]  /*06e0*/  ISETP.GE.U32.AND P0, PT, R17, R16, PT ;  /* 0x000000101100720c */ /* 0x000fda0003f06070 */
[----:B------:R-:W-:Y:S05]  /*06f0*/  @P0 BREAK.RELIABLE B1 ;  /* 0x0000000000010942 */ /* 0x000fea0003800100 */
[----:B------:R-:W-:Y:S05]  /*0700*/  @P0 BRA `(.L_x_18753) ;  /* 0x0000000000300947 */ /* 0x000fea0003800000 */
[----:B012---:R-:W0:Y:S01]  /*0710*/  LDC.64 R6, c[0x0][0x390] ;  /* 0x0000e400ff067b82 */ /* 0x007e220000000a00 */
[----:B------:R-:W-:Y:S01]  /*0720*/  IADD3 R5, PT, PT, R0, R17, RZ ;  /* 0x0000001100057210 */ /* 0x000fe20007ffe0ff */
[----:B------:R-:W-:-:S04]  /*0730*/  VIADD R17, R17, 0x80 ;  /* 0x0000008011117836 */ /* 0x000fc80000000000 */
[----:B0-----:R-:W-:-:S05]  /*0740*/  IMAD.WIDE.U32 R6, R5, 0x4, R6 ;  /* 0x0000000405067825 */ /* 0x001fca00078e0006 */
[----:B------:R2:W-:Y:S02]  /*0750*/  STG.E desc[UR4][R6.64], R4 ;  /* 0x0000000406007986 */ /* 0x0005e4000c101904 */
.L_x_18752:
[----:B------:R-:W-:Y:S05]  /*0760*/  BSYNC.RELIABLE B1 ;  /* 0x0000000000017941 */ /* 0x000fea0003800100 */
.L_x_18747:
[----:B------:R-:W-:-:S13]  /*0770*/  ISETP.GE.U32.AND P0, PT, R17, R16, PT ;  /* 0x000000101100720c */ /* 0x000fda0003f06070 */
[----:B--2---:R-:W2:Y:S01]  /*0780*/  @!P0 LDC.64 R4, c[0x0][0x390] ;  /* 0x0000e400ff048b82 */ /* 0x004ea20000000a00 */
[----:B01----:R-:W-:Y:S02]  /*0790*/  @!P0 IADD3 R7, PT, PT, R0, R17, RZ ;  /* 0x0000001100078210 */ /* 0x003fe40007ffe0ff */
[----:B------:R-:W-:-:S03]  /*07a0*/  @!P0 IADD3 R17, PT, PT, R17, 0x80, RZ ;  /* 0x0000008011118810 */ /* 0x000fc60007ffe0ff */
[----:B--2---:R-:W-:-:S05]  /*07b0*/  @!P0 IMAD.WIDE.U32 R4, R7, 0x4, R4 ;  /* 0x0000000407048825 */ /* 0x004fca00078e0004 */
[----:B------:R3:W-:Y:S02]  /*07c0*/  @!P0 STG.E desc[UR4][R4.64], R3 ;  /* 0x0000000304008986 */ /* 0x0007e4000c101904 */
.L_x_18753:
[----:B------:R-:W-:Y:S05]  /*07d0*/  BSYNC.RECONVERGENT B0 ;  /* 0x0000000000007941 */ /* 0x000fea0003800200 */
.L_x_18746:
[----:B------:R-:W-:Y:S05]  /*07e0*/  WARPSYNC.ALL ;  /* 0x0000000000007948 */ /* 0x000fea0003800000 */
[----:B------:R-:W-:-:S13]  /*07f0*/  ISETP.GE.U32.AND P0, PT, R17, R16, PT ;  /* 0x000000101100720c */ /* 0x000fda0003f06070 */
[----:B------:R-:W-:Y:S05]  /*0800*/  @P0 EXIT ;  /* 0x000000000000094d */ /* 0x000fea0003800000 */
[----:B---3--:R-:W3:Y:S01]  /*0810*/  LDC.64 R4, c[0x0][0x390] ;  /* 0x0000e400ff047b82 */ /* 0x008ee20000000a00 */
[----:B------:R-:W-:-:S05]  /*0820*/  IADD3 R17, PT, PT, R0, R17, RZ ;  /* 0x0000001100117210 */ /* 0x000fca0007ffe0ff */
[----:B---3--:R-:W-:-:S05]  /*0830*/  IMAD.WIDE.U32 R4, R17, 0x4, R4 ;  /* 0x0000000411047825 */ /* 0x008fca00078e0004 */
[----:B------:R-:W-:Y:S01]  /*0840*/  STG.E desc[UR4][R4.64], R2 ;  /* 0x0000000204007986 */ /* 0x000fe2000c101904 */
[----:B------:R-:W-:Y:S05]  /*0850*/  EXIT ;  /* 0x000000000000794d */ /* 0x000fea0003800000 */
.L_x_18745:
[----:B------:R-:W0:Y:S01]  /*0860*/  S2R R15, SR_TID.X ;  /* 0x00000000000f7919 */ /* 0x000e220000002100 */
[----:B------:R-:W1:Y:S01]  /*0870*/  LDC.64 R2, c[0x0][0x398] ;  /* 0x0000e600ff027b82 */ /* 0x000e620000000a00 */
[----:B------:R-:W2:Y:S07]  /*0880*/  LDCU UR6, c[0x0][0x388] ;  /* 0x00007100ff0677ac */ /* 0x000eae0008000800 */
[----:B------:R-:W3:Y:S01]  /*0890*/  LDC.64 R4, c[0x0][0x390] ;  /* 0x0000e400ff047b82 */ /* 0x000ee20000000a00 */
[----:B-1----:R-:W-:-:S04]  /*08a0*/  IMAD.WIDE.U32 R2, R0, 0x4, R2 ;  /* 0x0000000400027825 */ /* 0x002fc800078e0002 */
[----:B0-----:R-:W-:-:S05]  /*08b0*/  IMAD.WIDE.U32 R2, R15, 0x8, R2 ;  /* 0x000000080f027825 */ /* 0x001fca00078e0002 */
[----:B------:R-:W2:Y:S04]  /*08c0*/  LDG.E.64 R6, desc[UR4][R2.64] ;  /* 0x0000000402067981 */ /* 0x000ea8000c1e1b00 */
[----:B------:R-:W4:Y:S04]  /*08d0*/  LDG.E.64 R8, desc[UR4][R2.64+0x400] ;  /* 0x0004000402087981 */ /* 0x000f28000c1e1b00 */
[----:B------:R-:W5:Y:S04]  /*08e0*/  LDG.E.64 R10, desc[UR4][R2.64+0x800] ;  /* 0x00080004020a7981 */ /* 0x000f68000c1e1b00 */
[----:B------:R-:W5:Y:S01]  /*08f0*/  LDG.E.64 R12, desc[UR4][R2.64+0xc00] ;  /* 0x000c0004020c7981 */ /* 0x000f62000c1e1b00 */
[----:B---3--:R-:W-:-:S04]  /*0900*/  IMAD.WIDE.U32 R4, R0, 0x4, R4 ;  /* 0x0000000400047825 */ /* 0x008fc800078e0004 */
[----:B------:R-:W-:-:S04]  /*0910*/  IMAD.WIDE.U32 R4, R15, 0x8, R4 ;  /* 0x000000080f047825 */ /* 0x000fc800078e0004 */
[----:B--2---:R-:W-:Y:S01]  /*0920*/  FMUL.FTZ R6, R6, UR6 ;  /* 0x0000000606067c20 */ /* 0x004fe20008410000 */
[----:B------:R-:W-:Y:S01]  /*0930*/  FMUL.FTZ R7, R7, UR6 ;  /* 0x0000000607077c20 */ /* 0x000fe20008410000 */
[----:B----4-:R-:W-:Y:S01]  /*0940*/  FMUL.FTZ R8, R8, UR6 ;  /* 0x0000000608087c20 */ /* 0x010fe20008410000 */
[----:B------:R-:W-:-:S03]  /*0950*/  FMUL.FTZ R9, R9, UR6 ;  /* 0x0000000609097c20 */ /* 0x000fc60008410000 */
[----:B------:R-:W-:Y:S01]  /*0960*/  STG.E.64 desc[UR4][R4.64], R6 ;  /* 0x0000000604007986 */ /* 0x000fe2000c101b04 */
[----:B-----5:R-:W-:Y:S01]  /*0970*/  FMUL.FTZ R10, R10, UR6 ;  /* 0x000000060a0a7c20 */ /* 0x020fe20008410000 */
[----:B------:R-:W-:Y:S02]  /*0980*/  FMUL.FTZ R11, R11, UR6 ;  /* 0x000000060b0b7c20 */ /* 0x000fe40008410000 */
[----:B------:R-:W-:Y:S01]  /*0990*/  STG.E.64 desc[UR4][R4.64+0x400], R8 ;  /* 0x0004000804007986 */ /* 0x000fe2000c101b04 */
[----:B------:R-:W-:Y:S01]  /*09a0*/  FMUL.FTZ R12, R12, UR6 ;  /* 0x000000060c0c7c20 */ /* 0x000fe20008410000 */
[----:B------:R-:W-:Y:S02]  /*09b0*/  FMUL.FTZ R13, R13, UR6 ;  /* 0x000000060d0d7c20 */ /* 0x000fe40008410000 */
[----:B------:R-:W-:Y:S04]  /*09c0*/  STG.E.64 desc[UR4][R4.64+0x800], R10 ;  /* 0x0008000a04007986 */ /* 0x000fe8000c101b04 */
[----:B------:R-:W-:Y:S01]  /*09d0*/  STG.E.64 desc[UR4][R4.64+0xc00], R12 ;  /* 0x000c000c04007986 */ /* 0x000fe2000c101b04 */
[----:B------:R-:W-:Y:S05]  /*09e0*/  EXIT ;  /* 0x000000000000794d */ /* 0x000fea0003800000 */
.L_x_18754:
        /* <DEDUP_REMOVED lines=9> */
.L_x_19567:


//--------------------- .text._ZN2at6native29vectorized_elementwise_kernelILi4ENS0_13BUnaryFunctorIfffNS0_15binary_internal10MulFunctorIfEEEESt5arrayIPcLm2EEEEviT0_T1_ --------------------------
	.section	.text._ZN2at6native29vectorized_elementwise_kernelILi4ENS0_13BUnaryFunctorIfffNS0_15binary_internal10MulFunctorIfEEEESt5arrayIPcLm2EEEEviT0_T1_,"ax",@progbits
	.align	128
        .global         _ZN2at6native29vectorized_elementwise_kernelILi4ENS0_13BUnaryFunctorIfffNS0_15binary_internal10MulFunctorIfEEEESt5arrayIPcLm2EEEEviT0_T1_
        .type           _ZN2at6native29vectorized_elementwise_kernelILi4ENS0_13BUnaryFunctorIfffNS0_15binary_internal10MulFunctorIfEEEESt5arrayIPcLm2EEEEviT0_T1_,@function
        .size           _ZN2at6native29vectorized_elementwise_kernelILi4ENS0_13BUnaryFunctorIfffNS0_15binary_internal10MulFunctorIfEEEESt5arrayIPcLm2EEEEviT0_T1_,(.L_x_19568 - _ZN2at6native29vectorized_elementwise_kernelILi4ENS0_13BUnaryFunctorIfffNS0_15binary_internal10MulFunctorIfEEEESt5arrayIPcLm2EEEEviT0_T1_)
        .other          _ZN2at6native29vectorized_elementwise_kernelILi4ENS0_13BUnaryFunctorIfffNS0_15binary_internal10MulFunctorIfEEEESt5arrayIPcLm2EEEEviT0_T1_,@"STO_CUDA_ENTRY STV_DEFAULT"
_ZN2at6native29vectorized_elementwise_kernelILi4ENS0_13BUnaryFunctorIfffNS0_15binary_internal10MulFunctorIfEEEESt5arrayIPcLm2EEEEviT0_T1_:
.text._ZN2at6native29vectorized_elementwise_kernelILi4ENS0_13BUnaryFunctorIfffNS0_15binary_internal10MulFunctorIfEEEESt5arrayIPcLm2EEEEviT0_T1_:
        /* <DEDUP_REMOVED lines=89> */
.L_x_18758:
[----:B------:R-:W-:-:S13]  /*0590*/  ISETP.GE.U32.AND P0, PT, R17, R16, PT ;  /* 0x000000101100720c */ /* 0x000fda0003f06070 */
[----:B------:R-:W-:Y:S05]  /*05a0*/  @P0 BRA `(.L_x_18760) ;  /* 0x0000000000300947 */ /* 0x000fea0003800000 */
[----:B0-----:R-:W0:Y:S01]  /*05b0*/  LDC.64 R6, c[0x0][0x390] ;  /* 0x0000e400ff067b82 */ /* 0x001e220000000a00 */
[----:B------:R-:W-:Y:S02]  /*05c0*/  IADD3 R5, PT, PT, R0, R17, RZ ;  /* 0x0000001100057210 */ /* 0x000fe40007ffe0ff */
[----:B------:R-:W-:-:S03]  /*05d0*/  IADD3 R17, PT, PT, R17, 0x80, RZ ;  /* 0x0000008011117810 */ /* 0x000fc60007ffe0ff */
[----:B0-----:R-:W-:-:S05]  /*05e0*/  IMAD.WIDE.U32 R6, R5, 0x4, R6 ;  /* 0x0000000405067825 */ /* 0x001fca00078e0006 */
[----:B------:R1:W-:Y:S02]  /*05f0*/  STG.E desc[UR4][R6.64], R22 ;  /* 0x0000001606007986 */ /* 0x0003e4000c101904 */
.L_x_18759:
[----:B------:R-:W-:-:S13]  /*0600*/  ISETP.GE.U32.AND P0, PT, R17, R16, PT ;  /* 0x000000101100720c */ /* 0x000fda0003f06070 */
[----:B------:R-:W-:Y:S05]  /*0610*/  @P0 BRA `(.L_x_18761) ;  /* 0x0000000000300947 */ /* 0x000fea0003800000 */
[----:B01----:R-:W0:Y:S01]  /*0620*/  LDC.64 R6, c[0x0][0x390] ;  /* 0x0000e400ff067b82 */ /* 0x003e220000000a00 */
[----:B------:R-:W-:Y:S01]  /*0630*/  IADD3 R5, PT, PT, R0, R17, RZ ;  /* 0x0000001100057210 */ /* 0x000fe20007ffe0ff */
[----:B------:R-:W-:-:S04]  /*0640*/  VIADD R17, R17, 0x80 ;  /* 0x0000008011117836 */ /* 0x000fc80000000000 */
[----:B0-----:R-:W-:-:S05]  /*0650*/  IMAD.WIDE.U32 R6, R5, 0x4, R6 ;  /* 0x0000000405067825 */ /* 0x001fca00078e0006 */
[----:B------:R1:W-:Y:S02]  /*0660*/  STG.E desc[UR4][R6.64], R9 ;  /* 0x0000000906007986 */ /* 0x0003e4000c101904 */
.L_x_18760:
[----:B------:R-:W-:-:S13]  /*0670*/  ISETP.GE.U32.AND P0, PT, R17, R16, PT ;  /* 0x000000101100720c */ /* 0x000fda0003f06070 */
[----:B------:R-:W-:Y:S05]  /*0680*/  @P0 BRA `(.L_x_18762) ;  /* 0x0000000000340947 */ /* 0x000fea0003800000 */
[----:B01----:R-:W0:Y:S01]  /*0690*/  LDC.64 R6, c[0x0][0x390] ;  /* 0x0000e400ff067b82 */ /* 0x003e220000000a00 */
[----:B------:R-:W-:Y:S02]  /*06a0*/  IADD3 R5, PT, PT, R0, R17, RZ ;  /* 0x0000001100057210 */ /* 0x000fe40007ffe0ff */
[----:B------:R-:W-:-:S03]  /*06b0*/  IADD3 R17, PT, PT, R17, 0x80, RZ ;  /* 0x0000008011117810 */ /* 0x000fc60007ffe0ff */
[----:B0-----:R-:W-:-:S05]  /*06c0*/  IMAD.WIDE.U32 R6, R5, 0x4, R6 ;  /* 0x0000000405067825 */ /* 0x001fca00078e0006 */
[----:B------:R2:W-:Y:S02]  /*06d0*/  STG.E desc[UR4][R6.64], R8 ;  /* 0x0000000806007986 */ /* 0x0005e4000c101904 */
.L_x_18761:
        /* <DEDUP_REMOVED lines=8> */
.L_x_18762:
[----:B------:R-:W-:Y:S05]  /*0760*/  BSYNC.RELIABLE B1 ;  /* 0x0000000000017941 */ /* 0x000fea0003800100 */
.L_x_18757:
[----:B------:R-:W-:-:S13]  /*0770*/  ISETP.GE.U32.AND P0, PT, R17, R16, PT ;  /* 0x000000101100720c */ /* 0x000fda0003f06070 */
[----:B--2---:R-:W2:Y:S01]  /*0780*/  @!P0 LDC.64 R4, c[0x0][0x390] ;  /* 0x0000e400ff048b82 */ /* 0x004ea20000000a00 */
[----:B01----:R-:W-:Y:S02]  /*0790*/  @!P0 IADD3 R7, PT, PT, R0, R17, RZ ;  /* 0x0000001100078210 */ /* 0x003fe40007ffe0ff */
[----:B------:R-:W-:-:S03]  /*07a0*/  @!P0 IADD3 R17, PT, PT, R17, 0x80, RZ ;  /* 0x0000008011118810 */ /* 0x000fc60007ffe0ff */
[----:B--2---:R-:W-:-:S05]  /*07b0*/  @!P0 IMAD.WIDE.U32 R4, R7, 0x4, R4 ;  /* 0x0000000407048825 */ /* 0x004fca00078e0004 */
[----:B------:R3:W-:Y:S02]  /*07c0*/  @!P0 STG.E desc[UR4][R4.64], R3 ;  /* 0x0000000304008986 */ /* 0x0007e4000c101904 */
.L_x_18763:
[----:B------:R-:W-:Y:S05]  /*07d0*/  BSYNC.RECONVERGENT B0 ;  /* 0x0000000000007941 */ /* 0x000fea0003800200 */
.L_x_18756:
        /* <DEDUP_REMOVED lines=8> */
.L_x_18755:
[----:B------:R-:W0:Y:S01]  /*0860*/  S2R R15, SR_TID.X ;  /* 0x00000000000f7919 */ /* 0x000e220000002100 */
[----:B------:R-:W1:Y:S01]  /*0870*/  LDC.64 R2, c[0x0][0x398] ;  /* 0x0000e600ff027b82 */ /* 0x000e620000000a00 */
[----:B------:R-:W2:Y:S07]  /*0880*/  LDCU UR6, c[0x0][0x388] ;  /* 0x00007100ff0677ac */ /* 0x000eae0008000800 */
[----:B------:R-:W3:Y:S01]  /*0890*/  LDC.64 R12, c[0x0][0x390] ;  /* 0x0000e400ff0c7b82 */ /* 0x000ee20000000a00 */
[----:B-1----:R-:W-:-:S04]  /*08a0*/  IMAD.WIDE.U32 R2, R0, 0x4, R2 ;  /* 0x0000000400027825 */ /* 0x002fc800078e0002 */
[----:B0-----:R-:W-:-:S05]  /*08b0*/  IMAD.WIDE.U32 R2, R15, 0x10, R2 ;  /* 0x000000100f027825 */ /* 0x001fca00078e0002 */
[----:B------:R-:W2:Y:S04]  /*08c0*/  LDG.E.128 R4, desc[UR4][R2.64] ;  /* 0x0000000402047981 */ /* 0x000ea8000c1e1d00 */
[----:B------:R-:W4:Y:S01]  /*08d0*/  LDG.E.128 R8, desc[UR4][R2.64+0x800] ;  /* 0x0008000402087981 */ /* 0x000f22000c1e1d00 */
[----:B---3--:R-:W-:-:S04]  /*08e0*/  IMAD.WIDE.U32 R12, R0, 0x4, R12 ;  /* 0x00000004000c7825 */ /* 0x008fc800078e000c */
[----:B------:R-:W-:-:S04]  /*08f0*/  IMAD.WIDE.U32 R12, R15, 0x10, R12 ;  /* 0x000000100f0c7825 */ /* 0x000fc800078e000c */
[----:B--2---:R-:W-:Y:S01]  /*0900*/  FMUL.FTZ R4, R4, UR6 ;  /* 0x0000000604047c20 */ /* 0x004fe20008410000 */
[----:B------:R-:W-:Y:S01]  /*0910*/  FMUL.FTZ R5, R5, UR6 ;  /* 0x0000000605057c20 */ /* 0x000fe20008410000 */
[----:B------:R-:W-:Y:S01]  /*0920*/  FMUL.FTZ R6, R6, UR6 ;  /* 0x0000000606067c20 */ /* 0x000fe20008410000 */
[----:B------:R-:W-:Y:S01]  /*0930*/  FMUL.FTZ R7, R7, UR6 ;  /* 0x0000000607077c20 */ /* 0x000fe20008410000 */
[----:B----4-:R-:W-:Y:S01]  /*0940*/  FMUL.FTZ R8, R8, UR6 ;  /* 0x0000000608087c20 */ /* 0x010fe20008410000 */
[----:B------:R-:W-:Y:S01]  /*0950*/  FMUL.FTZ R9, R9, UR6 ;  /* 0x0000000609097c20 */ /* 0x000fe20008410000 */
[----:B------:R-:W-:Y:S01]  /*0960*/  FMUL.FTZ R10, R10, UR6 ;  /* 0x000000060a0a7c20 */ /* 0x000fe20008410000 */
[----:B------:R-:W-:Y:S01]  /*0970*/  FMUL.FTZ R11, R11, UR6 ;  /* 0x000000060b0b7c20 */ /* 0x000fe20008410000 */
[----:B------:R-:W-:Y:S04]  /*0980*/  STG.E.128 desc[UR4][R12.64], R4 ;  /* 0x000000040c007986 */ /* 0x000fe8000c101d04 */
[----:B------:R-:W-:Y:S01]  /*0990*/  STG.E.128 desc[UR4][R12.64+0x800], R8 ;  /* 0x000800080c007986 */ /* 0x000fe2000c101d04 */
[----:B------:R-:W-:Y:S05]  /*09a0*/  EXIT ;  /* 0x000000000000794d */ /* 0x000fea0003800000 */
.L_x_18764:
        /* <DEDUP_REMOVED lines=13> */
.L_x_19568:


//--------------------- .text._ZN2at6native29vectorized_elementwise_kernelILi8ENS0_13BUnaryFunctorIfffNS0_15binary_internal10MulFunctorIfEEEESt5arrayIPcLm2EEEEviT0_T1_ --------------------------
	.section	.text._ZN2at6native29vectorized_elementwise_kernelILi8ENS0_13BUnaryFunctorIfffNS0_15binary_internal10MulFunctorIfEEEESt5arrayIPcLm2EEEEviT0_T1_,"ax",@progbits
	.align	128
        .global         _ZN2at6native29vectorized_elementwise_kernelILi8ENS0_13BUnaryFunctorIfffNS0_15binary_internal10MulFunctorIfEEEESt5arrayIPcLm2EEEEviT0_T1_
        .type           _ZN2at6native29vectorized_elementwise_kernelILi8ENS0_13BUnaryFunctorIfffNS0_15binary_internal10MulFunctorIfEEEESt5arrayIPcLm2EEEEviT0_T1_,@function
        .size           _ZN2at6native29vectorized_elementwise_kernelILi8ENS0_13BUnaryFunctorIfffNS0_15binary_internal10MulFunctorIfEEEESt5arrayIPcLm2EEEEviT0_T1_,(.L_x_19569 - _ZN2at6native29vectorized_elementwise_kernelILi8ENS0_13BUnaryFunctorIfffNS0_15binary_internal10MulFunctorIfEEEESt5arrayIPcLm2EEEEviT0_T1_)
        .other          _ZN2at6native29vectorized_elementwise_kernelILi8ENS0_13BUnaryFunctorIfffNS0_15binary_internal10MulFunctorIfEEEESt5arrayIPcLm2EEEEviT0_T1_,@"STO_CUDA_ENTRY STV_DEFAULT"
_ZN2at6native29vectorized_elementwise_kernelILi8ENS0_13BUnaryFunctorIfffNS0_15binary_internal10MulFunctorIfEEEESt5arrayIPcLm2EEEEviT0_T1_:
.text._ZN2at6native29vectorized_elementwise_kernelILi8ENS0_13BUnaryFunctorIfffNS0_15binary_internal10MulFunctorIfEEEESt5arrayIPcLm2EEEEviT0_T1_:
        /* <DEDUP_REMOVED lines=89> */
.L_x_18768:
[----:B------:R-:W-:-:S13]  /*0590*/  ISETP.GE.U32.AND P0, PT, R17, R16, PT ;  /* 0x000000101100720c */ /* 0x000fda0003f06070 */
[----:B------:R-:W-:Y:S05]  /*05a0*/  @P0 BRA `(.L_x_18770) ;  /* 0x0000000000300947 */ /* 0x000fea0003800000 */
[----:B0-----:R-:W0:Y:S01]  /*05b0*/  LDC.64 R6, c[0x0][0x390] ;  /* 0x0000e400ff067b82 */ /* 0x001e220000000a00 */
[----:B------:R-:W-:Y:S02]  /*05c0*/  IADD3 R5, PT, PT, R0, R17, RZ ;  /* 0x0000001100057210 */ /* 0x000fe40007ffe0ff */
[----:B------:R-:W-:-:S03]  /*05d0*/  IADD3 R17, PT, PT, R17, 0x80, RZ ;  /* 0x0000008011117810 */ /* 0x000fc60007ffe0ff */
[----:B0-----:R-:W-:-:S05]  /*05e0*/  IMAD.WIDE.U32 R6, R5, 0x4, R6 ;  /* 0x0000000405067825 */ /* 0x001fca00078e0006 */
[----:B------:R1:W-:Y:S02]  /*05f0*/  STG.E desc[UR4][R6.64], R22 ;  /* 0x0000001606007986 */ /* 0x0003e4000c101904 */
.L_x_18769:
[----:B------:R-:W-:-:S13]  /*0600*/  ISETP.GE.U32.AND P0, PT, R17, R16, PT ;  /* 0x000000101100720c */ /* 0x000fda0003f06070 */
[----:B------:R-:W-:Y:S05]  /*0610*/  @P0 BRA `(.L_x_18771) ;  /* 0x0000000000300947 */ /* 0x000fea0003800000 */
[----:B01----:R-:W0:Y:S01]  /*0620*/  LDC.64 R6, c[0x0][0x390] ;  /* 0x0000e400ff067b82 */ /* 0x003e220000000a00 */
[----:B------:R-:W-:Y:S01]  /*0630*/  IADD3 R5, PT, PT, R0, R17, RZ ;  /* 0x0000001100057210 */ /* 0x000fe20007ffe0ff */
[----:B------:R-:W-:-:S04]  /*0640*/  VIADD R17, R17, 0x80 ;  /* 0x0000008011117836 */ /* 0x000fc80000000000 */
[----:B0-----:R-:W-:-:S05]  /*0650*/  IMAD.WIDE.U32 R6, R5, 0x4, R6 ;  /* 0x0000000405067825 */ /* 0x001fca00078e0006 */
[----:B------:R1:W-:Y:S02]  /*0660*/  STG.E desc[UR4][R6.64], R9 ;  /* 0x0000000906007986 */ /* 0x0003e4000c101904 */
.L_x_18770:
[----:B------:R-:W-:-:S13]  /*0670*/  ISETP.GE.U32.AND P0, PT, R17, R16, PT ;  /* 0x000000101100720c */ /* 0x000fda0003f06070 */
[----:B------:R-:W-:Y:S05]  /*0680*/  @P0 BRA `(.L_x_18772) ;  /* 0x0000000000340947 */ /* 0x000fea0003800000 */
[----:B01----:R-:W0:Y:S01]  /*0690*/  LDC.64 R6, c[0x0][0x390] ;  /* 0x0000e400ff067b82 */ /* 0x003e220000000a00 */
[----:B------:R-:W-:Y:S02]  /*06a0*/  IADD3 R5, PT, PT, R0, R17, RZ ;  /* 0x0000001100057210 */ /* 0x000fe40007ffe0ff */
[----:B------:R-:W-:-:S03]  /*06b0*/  IADD3 R17, PT, PT, R17, 0x80, RZ ;  /* 0x0000008011117810 */ /* 0x000fc60007ffe0ff */
[----:B0-----:R-:W-:-:S05]  /*06c0*/  IMAD.WIDE.U32 R6, R5, 0x4, R6 ;  /* 0x0000000405067825 */ /* 0x001fca00078e0006 */
[----:B------:R2:W-:Y:S02]  /*06d0*/  STG.E desc[UR4][R6.64], R8 ;  /* 0x0000000806007986 */ /* 0x0005e4000c101904 */
.L_x_18771:
        /* <DEDUP_REMOVED lines=8> */
.L_x_18772:
[----:B------:R-:W-:Y:S05]  /*0760*/  BSYNC.RELIABLE B1 ;  /* 0x0000000000017941 */ /* 0x000fea0003800100 */
.L_x_18767:
[----:B------:R-:W-:-:S13]  /*0770*/  ISETP.GE.U32.AND P0, PT, R17, R16, PT ;  /* 0x000000101100720c */ /* 0x000fda0003f06070 */
[----:B--2---:R-:W2:Y:S01]  /*0780*/  @!P0 LDC.64 R4, c[0x0][0x390] ;  /* 0x0000e400ff048b82 */ /* 0x004ea20000000a00 */
[----:B01----:R-:W-:Y:S02]  /*0790*/  @!P0 IADD3 R7, PT, PT, R0, R17, RZ ;  /* 0x0000001100078210 */ /* 0x003fe40007ffe0ff */
[----:B------:R-:W-:-:S03]  /*07a0*/  @!P0 IADD3 R17, PT, PT, R17, 0x80, RZ ;  /* 0x0000008011118810 */ /* 0x000fc60007ffe0ff */
[----:B--2---:R-:W-:-:S05]  /*07b0*/  @!P0 IMAD.WIDE.U32 R4, R7, 0x4, R4 ;  /* 0x0000000407048825 */ /* 0x004fca00078e0004 */
[----:B------:R3:W-:Y:S02]  /*07c0*/  @!P0 STG.E desc[UR4][R4.64], R3 ;  /* 0x0000000304008986 */ /* 0x0007e4000c101904 */
.L_x_18773:
[----:B------:R-:W-:Y:S05]  /*07d0*/  BSYNC.RECONVERGENT B0 ;  /* 0x0000000000007941 */ /* 0x000fea0003800200 */
.L_x_18766:
        /* <DEDUP_REMOVED lines=8> */
.L_x_18765:
[----:B------:R-:W0:Y:S01]  /*0860*/  S2R R15, SR_TID.X ;  /* 0x00000000000f7919 */ /* 0x000e220000002100 */
[----:B------:R-:W1:Y:S01]  /*0870*/  LDC.64 R2, c[0x0][0x398] ;  /* 0x0000e600ff027b82 */ /* 0x000e620000000a00 */
[----:B------:R-:W2:Y:S07]  /*0880*/  LDCU UR6, c[0x0][0x388] ;  /* 0x00007100ff0677ac */ /* 0x000eae0008000800 */
[----:B------:R-:W3:Y:S01]  /*0890*/  LDC.64 R12, c[0x0][0x390] ;  /* 0x0000e400ff0c7b82 */ /* 0x000ee20000000a00 */
[----:B-1----:R-:W-:-:S04]  /*08a0*/  IMAD.WIDE.U32 R2, R0, 0x4, R2 ;  /* 0x0000000400027825 */ /* 0x002fc800078e0002 */
[----:B0-----:R-:W-:-:S05]  /*08b0*/  IMAD.WIDE.U32 R2, R15, 0x20, R2 ;  /* 0x000000200f027825 */ /* 0x001fca00078e0002 */
[----:B------:R-:W2:Y:S01]  /*08c0*/  LDG.E.ENL2.256 R4, R8, desc[UR4][R2.64] ;  /* 0xfe0000040208797e */ /* 0x000ea20008121904 */
[----:B---3--:R-:W-:-:S04]  /*08d0*/  IMAD.WIDE.U32 R12, R0, 0x4, R12 ;  /* 0x00000004000c7825 */ /* 0x008fc800078e000c */
[----:B------:R-:W-:-:S04]  /*08e0*/  IMAD.WIDE.U32 R12, R15, 0x20, R12 ;  /* 0x000000200f0c7825 */ /* 0x000fc800078e000c */
[----:B--2---:R-:W-:Y:S01]  /*08f0*/  FMUL.FTZ R8, R8, UR6 ;  /* 0x0000000608087c20 */ /* 0x004fe20008410000 */
[----:B------:R-:W-:Y:S01]  /*0900*/  FMUL.FTZ R9, R9, UR6 ;  /* 0x0000000609097c20 */ /* 0x000fe20008410000 */
[----:B------:R-:W-:Y:S01]  /*0910*/  FMUL.FTZ R10, R10, UR6 ;  /* 0x000000060a0a7c20 */ /* 0x000fe20008410000 */
[----:B------:R-:W-:Y:S01]  /*0920*/  FMUL.FTZ R11, R11, UR6 ;  /* 0x000000060b0b7c20 */ /* 0x000fe20008410000 */
[----:B------:R-:W-:Y:S01]  /*0930*/  FMUL.FTZ R4, R4, UR6 ;  /* 0x0000000604047c20 */ /* 0x000fe20008410000 */
[----:B------:R-:W-:Y:S01]  /*0940*/  FMUL.FTZ R5, R5, UR6 ;  /* 0x0000000605057c20 */ /* 0x000fe20008410000 */
[----:B------:R-:W-:Y:S01]  /*0950*/  FMUL.FTZ R6, R6, UR6 ;  /* 0x0000000606067c20 */ /* 0x000fe20008410000 */
[----:B------:R-:W-:-:S05]  /*0960*/  FMUL.FTZ R7, R7, UR6 ;  /* 0x0000000607077c20 */ /* 0x000fca0008410000 */
[----:B------:R-:W-:Y:S01]  /*0970*/  STG.E.ENL2.256 desc[UR4][R12.64], R8, R4 ;  /* 0xf80000080c04797f */ /* 0x000fe2000f121804 */
[----:B------:R-:W-:Y:S05]  /*0980*/  EXIT ;  /* 0x000000000000794d */ /* 0x000fea0003800000 */
.L_x_18774:
        /* <DEDUP_REMOVED lines=15> */
.L_x_19569:


//--------------------- .text._ZN2at6native18elementwise_kernelILi128ELi4EZNS0_15gpu_kernel_implINS0_13BUnaryFunctorIdddNS0_15binary_internal10MulFunctorIdEEEEEEvRNS_18TensorIteratorBaseERKT_EUliE_EEviT1_ --------------------------
	.section	.text._ZN2at6native18elementwise_kernelILi128ELi4EZNS0_15gpu_kernel_implINS0_13BUnaryFunctorIdddNS0_15binary_internal10MulFunctorIdEEEEEEvRNS_18TensorIteratorBaseERKT_EUliE_EEviT1_,"ax",@progbits
	.align	128
        .global         _ZN2at6native18elementwise_kernelILi128ELi4EZNS0_15gpu_kernel_implINS0_13BUnaryFunctorIdddNS0_15binary_internal10MulFunctorIdEEEEEEvRNS_18TensorIteratorBaseERKT_EUliE_EEviT1_
        .type           _ZN2at6native18elementwise_kernelILi128ELi4EZNS0_15gpu_kernel_implINS0_13BUnaryFunctorIdddNS0_15binary_internal10MulFunctorIdEEEEEEvRNS_18TensorIteratorBaseERKT_EUliE_EEviT1_,@function
        .size           _ZN2at6native18elementwise_kernelILi128ELi4EZNS0_15gpu_kernel_implINS0_13BUnaryFunctorIdddNS0_15binary_internal10MulFunctorIdEEEEEEvRNS_18TensorIteratorBaseERKT_EUliE_EEviT1_,(.L_x_19570 - _ZN2at6native18elementwise_kernelILi128ELi4EZNS0_15gpu_kernel_implINS0_13BUnaryFunctorIdddNS0_15binary_internal10MulFunctorIdEEEEEEvRNS_18TensorIteratorBaseERKT_EUliE_EEviT1_)
        .other          _ZN2at6native18elementwise_kernelILi128ELi4EZNS0_15gpu_kernel_implINS0_13BUnaryFunctorIdddNS0_15binary_internal10MulFunctorIdEEEEEEvRNS_18TensorIteratorBaseERKT_EUliE_EEviT1_,@"STO_CUDA_ENTRY STV_DEFAULT"
_ZN2at6native18elementwise_kernelILi128ELi4EZNS0_15gpu_kernel_implINS0_13BUnaryFunctorIdddNS0_15binary_internal10MulFunctorIdEEEEEEvRNS_18TensorIteratorBaseERKT_EUliE_EEviT1_:
.text._ZN2at6native18elementwise_kernelILi128ELi4EZNS0_15gpu_kernel_implINS0_13BUnaryFunctorIdddNS0_15binary_internal10MulFunctorIdEEEEEEvRNS_18TensorIteratorBaseERKT_EUliE_EEviT1_:
        /* <DEDUP_REMOVED lines=319> */
.L_x_18777:
        /* <DEDUP_REMOVED lines=18> */
.L_x_18782:
[----:B------:R-:W2:Y:S02]  /*1510*/  LDG.E.U8 R2, desc[UR36][R2.64] ;  /* 0x0000002402027981 */ /* 0x000ea4000c1e1100 */
[----:B--2---:R0:W1:Y:S01]  /*1520*/  I2F.F64.U16 R4, R2 ;  /* 0x0000000200047312 */ /* 0x0040620000101800 */
[----:B------:R-:W-:Y:S05]  /*1530*/  BRA `(.L_x_18784) ;  /* 0x0000000c00607947 */ /* 0x000fea0003800000 */
.L_x_18781:
        /* <DEDUP_REMOVED lines=9> */
.L_x_18786:
[----:B------:R-:W2:Y:S02]  /*15d0*/  LDG.E R2, desc[UR36][R2.64] ;  /* 0x0000002402027981 */ /* 0x000ea4000c1e1900 */
[----:B--2---:R0:W1:Y:S01]  /*15e0*/  I2F.F64 R4, R2 ;  /* 0x0000000200047312 */ /* 0x0040620000201c00 */
[----:B------:R-:W-:Y:S05]  /*15f0*/  BRA `(.L_x_18784) ;  /* 0x0000000c00307947 */ /* 0x000fea0003800000 */
.L_x_18785:
[----:B------:R-:W2:Y:S02]  /*1600*/  LDG.E.U16 R2, desc[UR36][R2.64] ;  /* 0x0000002402027981 */ /* 0x000ea4000c1e1500 */
[----:B--2---:R0:W1:Y:S01]  /*1610*/  I2F.F64.S16 R4, R2 ;  /* 0x0000000200047312 */ /* 0x0040620000101c00 */
[----:B------:R-:W-:Y:S05]  /*1620*/  BRA `(.L_x_18784) ;  /* 0x0000000c00247947 */ /* 0x000fea0003800000 */
.L_x_18780:
        /* <DEDUP_REMOVED lines=10> */
.L_x_18788:
[----:B------:R-:W2:Y:S02]  /*16d0*/  LDG.E.U16 R0, desc[UR36][R2.64] ;  /* 0x0000002402007981 */ /* 0x000ea4000c1e1500 */
[----:B--2---:R-:W-:-:S05]  /*16e0*/  HADD2.F32 R0, -RZ, R0.H0_H0 ;  /* 0x20000000ff007230 */ /* 0x004fca0000004100 */
[----:B------:R-:W-:-:S04]  /*16f0*/  FMUL.FTZ R0, R0, 1 ;  /* 0x3f80000000007820 */ /* 0x000fc80000410000 */
[----:B------:R0:W1:Y:S01]  /*1700*/  F2F.F64.F32 R4, R0 ;  /* 0x0000000000047310 */ /* 0x0000620000201800 */
[----:B------:R-:W-:Y:S05]  /*1710*/  BRA `(.L_x_18784) ;  /* 0x0000000800e87947 */ /* 0x000fea0003800000 */
.L_x_18787:
        /* <DEDUP_REMOVED lines=10> */
.L_x_18790:
[----:B------:R-:W2:Y:S02]  /*17c0*/  LDG.E.U16 R2, desc[UR36][R2.64] ;  /* 0x0000002402027981 */ /* 0x000ea4000c1e1500 */
[----:B--2---:R-:W-:-:S05]  /*17d0*/  HADD2.F32 R0, -RZ, R2.H0_H0 ;  /* 0x20000002ff007230 */ /* 0x004fca0000004100 */
[----:B------:R-:W-:-:S04]  /*17e0*/  FMUL.FTZ R0, R0, 1 ;  /* 0x3f80000000007820 */ /* 0x000fc80000410000 */
[----:B------:R0:W1:Y:S01]  /*17f0*/  F2F.F64.F32 R4, R0 ;  /* 0x0000000000047310 */ /* 0x0000620000201800 */
[----:B------:R-:W-:Y:S05]  /*1800*/  BRA `(.L_x_18784) ;  /* 0x0000000800ac7947 */ /* 0x000fea0003800000 */
.L_x_18789:
[----:B------:R0:W5:Y:S01]  /*1810*/  LDG.E.64 R4, desc[UR36][R2.64] ;  /* 0x0000002402047981 */ /* 0x000162000c1e1b00 */
[----:B------:R-:W-:Y:S05]  /*1820*/  BRA `(.L_x_18784) ;  /* 0x0000000800a47947 */ /* 0x000fea0003800000 */
.L_x_18779:
        /* <DEDUP_REMOVED lines=13> */
.L_x_18793:
[----:B------:R0:W5:Y:S01]  /*1900*/  LDG.E.64 R4, desc[UR36][R2.64] ;  /* 0x0000002402047981 */ /* 0x000162000c1e1b00 */
[----:B------:R-:W-:Y:S05]  /*1910*/  BRA `(.L_x_18784) ;  /* 0x0000000800687947 */ /* 0x000fea0003800000 */
.L_x_18792:
        /* <DEDUP_REMOVED lines=27> */
.L_x_18795:
        /* <DEDUP_REMOVED lines=14> */
.L_x_18794:
[----:B------:R-:W2:Y:S02]  /*1bb0*/  LDG.E.U16 R0, desc[UR36][R2.64] ;  /* 0x0000002402007981 */ /* 0x000ea4000c1e1500 */
[----:B--2---:R-:W-:-:S04]  /*1bc0*/  IMAD.U32 R0, R0, 0x10000, RZ ;  /* 0x0001000000007824 */ /* 0x004fc800078e00ff */
[----:B------:R-:W-:-:S04]  /*1bd0*/  FMUL.FTZ R0, R0, 1 ;  /* 0x3f80000000007820 */ /* 0x000fc80000410000 */
[----:B------:R0:W1:Y:S01]  /*1be0*/  F2F.F64.F32 R4, R0 ;  /* 0x0000000000047310 */ /* 0x0000620000201800 */
[----:B------:R-:W-:Y:S05]  /*1bf0*/  BRA `(.L_x_18784) ;  /* 0x0000000400b07947 */ /* 0x000fea0003800000 */
.L_x_18791:
        /* <DEDUP_REMOVED lines=11> */
.L_x_18798:
        /* <DEDUP_REMOVED lines=21> */
.L_x_18800:
[----:B------:R-:W-:Y:S05]  /*1e00*/  BSYNC.RECONVERGENT B0 ;  /* 0x0000000000007941 */ /* 0x000fea0003800200 */
.L_x_18799:
[----:B------:R-:W-:Y:S02]  /*1e10*/  SHF.L.U32 R0, R0, 0x14, RZ ;  /* 0x0000001400007819 */ /* 0x000fe400000006ff */
[----:B------:R-:W-:-:S04]  /*1e20*/  LEA R2, R2, 0x3b800000, 0x17 ;  /* 0x3b80000002027811 */ /* 0x000fc800078eb8ff */
[----:B------:R-:W-:-:S05]  /*1e30*/  LOP3.LUT R0, R2, R0, R7, 0xfe, !PT ;  /* 0x0000000002007212 */ /* 0x000fca00078efe07 */
[----:B------:R-:W-:-:S04]  /*1e40*/  FMUL.FTZ R0, R0, 1 ;  /* 0x3f80000000007820 */ /* 0x000fc80000410000 */
[----:B------:R0:W1:Y:S01]  /*1e50*/  F2F.F64.F32 R4, R0 ;  /* 0x0000000000047310 */ /* 0x0000620000201800 */
[----:B------:R-:W-:Y:S05]  /*1e60*/  BRA `(.L_x_18784) ;  /* 0x0000000400147947 */ /* 0x000fea0003800000 */
.L_x_18797:
        /* <DEDUP_REMOVED lines=21> */
.L_x_18802:
[----:B------:R-:W-:Y:S05]  /*1fc0*/  BSYNC.RECONVERGENT B0 ;  /* 0x0000000000007941 */ /* 0x000fea0003800200 */
.L_x_18801:
[----:B------:R-:W-:Y:S01]  /*1fd0*/  IMAD.SHL.U32 R0, R0, 0x200000, RZ ;  /* 0x0020000000007824 */ /* 0x000fe200078e00ff */
[----:B------:R-:W-:-:S04]  /*1fe0*/  LEA R2, R2, 0x37800000, 0x17 ;  /* 0x3780000002027811 */ /* 0x000fc800078eb8ff */
[----:B------:R-:W-:-:S05]  /*1ff0*/  LOP3.LUT R0, R2, R0, R7, 0xfe, !PT ;  /* 0x0000000002007212 */ /* 0x000fca00078efe07 */
[----:B------:R-:W-:-:S04]  /*2000*/  FMUL.FTZ R0, R0, 1 ;  /* 0x3f80000000007820 */ /* 0x000fc80000410000 */
[----:B------:R0:W1:Y:S01]  /*2010*/  F2F.F64.F32 R4, R0 ;  /* 0x0000000000047310 */ /* 0x0000620000201800 */
[----:B------:R-:W-:Y:S05]  /*2020*/  BRA `(.L_x_18784) ;  /* 0x0000000000a47947 */ /* 0x000fea0003800000 */
.L_x_18796:
[----:B------:R-:W-:-:S09]  /*2030*/  UISETP.NE.AND UP0, UPT, UR4, 0x1c, UPT ;  /* 0x0000001c0400788c */ /* 0x000fd2000bf05270 */
[----:B------:R-:W-:Y:S05]  /*2040*/  BRA.U !UP0, `(.L_x_18803) ;  /* 0x0000000108947547 */ /* 0x000fea000b800000 */
[----:B------:R-:W-:-:S09]  /*2050*/  UISETP.NE.AND UP0, UPT, UR4, 0x1d, UPT ;  /* 0x0000001d0400788c */ /* 0x000fd2000bf05270 */
[----:B------:R-:W-:Y:S05]  /*2060*/  BRA.U !UP0, `(.L_x_18804) ;  /* 0x0000000108807547 */ /* 0x000fea000b800000 */
[----:B------:R-:W-:-:S09]  /*2070*/  UISETP.NE.AND UP0, UPT, UR4, 0x2c, UPT ;  /* 0x0000002c0400788c */ /* 0x000fd2000bf05270 */
[----:B------:R-:W-:Y:S05]  /*2080*/  BRA.U !UP0, `(.L_x_18805) ;  /* 0x0000000108487547 */ /* 0x000fea000b800000 */
.L_x_18783:
        /* <DEDUP_REMOVED lines=16> */
.L_x_18806:
[----:B------:R-:W-:Y:S01]  /*2190*/  CS2R R4, SRZ ;  /* 0x0000000000047805 */ /* 0x000fe2000001ff00 */
[----:B------:R-:W-:Y:S06]  /*21a0*/  BRA `(.L_x_18784) ;  /* 0x0000000000447947 */ /* 0x000fec0003800000 */
.L_x_18805:
        /* <DEDUP_REMOVED lines=12> */
.L_x_18804:
[----:B------:R-:W2:Y:S02]  /*2270*/  LDG.E.64 R4, desc[UR36][R2.64] ;  /* 0x0000002402047981 */ /* 0x000ea4000c1e1b00 */
[----:B--2---:R-:W4:Y:S01]  /*2280*/  I2F.F64.U64 R4, R4 ;  /* 0x0000000400047312 */ /* 0x004f220000301800 */
[----:B------:R-:W-:Y:S05]  /*2290*/  BRA `(.L_x_18784) ;  /* 0x0000000000087947 */ /* 0x000fea0003800000 */
.L_x_18803:
[----:B------:R-:W2:Y:S02]  /*22a0*/  LDG.E R2, desc[UR36][R2.64] ;  /* 0x0000002402027981 */ /* 0x000ea4000c1e1900 */
[----:B--2---:R0:W1:Y:S02]  /*22b0*/  I2F.F64.U32 R4, R2 ;  /* 0x0000000200047312 */ /* 0x0040640000201800 */
.L_x_18784:
[----:B------:R-:W-:Y:S05]  /*22c0*/  BSYNC.RECONVERGENT B6 ;  /* 0x0000000000067941 */ /* 0x000fea0003800200 */
.L_x_18778:
[----:B------:R-:W0:Y:S01]  /*22d0*/  LDCU.64 UR6, c[0x0][0x580] ;  /* 0x0000b000ff0677ac */ /* 0x000e220008000a00 */
[----:B------:R-:W1:Y:S01]  /*22e0*/  LDCU.64 UR8, c[0x0][0x598] ;  /* 0x0000b300ff0877ac */ /* 0x000e620008000a00 */
[----:B------:R-:W-:-:S04]  /*22f0*/  UPRMT UR4, UR41, 0x9910, URZ ;  /* 0x0000991029047896 */ /* 0x000fc800080000ff */
[----:B------:R-:W-:Y:S01]  /*2300*/  UISETP.GT.AND UP0, UPT, UR4, 0x9, UPT ;  /* 0x000000090400788c */ /* 0x000fe2000bf04270 */
[----:B0-----:R-:W-:Y:S01]  /*2310*/  IADD3 R2, P0, PT, R16, UR6, RZ ;  /* 0x0000000610027c10 */ /* 0x001fe2000ff1e0ff */
[----:B-1-345:R-:W-:-:S04]  /*2320*/  DMUL R4, R4, UR8 ;  /* 0x0000000804047c28 */ /* 0x03afc80008000000 */
        /* <DEDUP_REMOVED lines=13> */
.L_x_18810:
[----:B------:R-:W0:Y:S02]  /*2400*/  F2I.S64.F64.TRUNC R4, R4 ;  /* 0x0000000400047311 */ /* 0x000e24000030d900 */
[----:B0-----:R-:W-:-:S05]  /*2410*/  MOV R7, R4 ;  /* 0x0000000400077202 */ /* 0x001fca0000000f00 */
[----:B------:R0:W-:Y:S01]  /*2420*/  STG.E.U8 desc[UR36][R2.64], R7 ;  /* 0x0000000702007986 */ /* 0x0001e2000c101124 */
[----:B------:R-:W-:Y:S05]  /*2430*/  BRA `(.L_x_18812) ;  /* 0x0000000c00e47947 */ /* 0x000fea0003800000 */
.L_x_18809:
        /* <DEDUP_REMOVED lines=9> */
.L_x_18814:
[----:B------:R-:W0:Y:S02]  /*24d0*/  F2I.F64.TRUNC R5, R4 ;  /* 0x0000000400057311 */ /* 0x000e24000030d100 */
[----:B0-----:R0:W-:Y:S01]  /*24e0*/  STG.E desc[UR36][R2.64], R5 ;  /* 0x0000000502007986 */ /* 0x0011e2000c101924 */
[----:B------:R-:W-:Y:S05]  /*24f0*/  BRA `(.L_x_18812) ;  /* 0x0000000c00b47947 */ /* 0x000fea0003800000 */
.L_x_18813:
[----:B------:R-:W0:Y:S02]  /*2500*/  F2I.F64.TRUNC R5, R4 ;  /* 0x0000000400057311 */ /* 0x000e24000030d100 */
[----:B0-----:R0:W-:Y:S01]  /*2510*/  STG.E.U16 desc[UR36][R2.64], R5 ;  /* 0x0000000502007986 */ /* 0x0011e2000c101524 */
[----:B------:R-:W-:Y:S05]  /*2520*/  BRA `(.L_x_18812) ;  /* 0x0000000c00a87947 */ /* 0x000fea0003800000 */
.L_x_18808:
        /* <DEDUP_REMOVED lines=13> */
.L_x_18816:
[----:B------:R-:W-:Y:S01]  /*2600*/  UMOV UR4, 0xf0000000 ;  /* 0xf000000000047882 */ /* 0x000fe20000000000 */
[----:B------:R-:W-:Y:S01]  /*2610*/  UMOV UR5, 0x380fffff ;  /* 0x380fffff00057882 */ /* 0x000fe20000000000 */
[----:B--2---:R-:W0:Y:S01]  /*2620*/  F2F.F32.F64 R0, R4 ;  /* 0x0000000400007310 */ /* 0x004e220000301000 */
[----:B------:R-:W-:-:S14]  /*2630*/  DSETP.GEU.AND P0, PT, |R4|, UR4, PT ;  /* 0x0000000404007e2a */ /* 0x000fdc000bf0e200 */
[----:B0-----:R-:W-:-:S05]  /*2640*/  @!P0 FMUL R0, R0, 1.175494350822287508e-38 ;  /* 0x0080000000008820 */ /* 0x001fca0000400000 */
[----:B------:R-:W-:-:S05]  /*2650*/  F2FP.F16.F32.PACK_AB R0, RZ, R0 ;  /* 0x00000000ff00723e */ /* 0x000fca00000000ff */
[----:B------:R0:W-:Y:S01]  /*2660*/  STG.E.U16 desc[UR36][R2.64], R0 ;  /* 0x0000000002007986 */ /* 0x0001e2000c101524 */
[----:B------:R-:W-:Y:S05]  /*2670*/  BRA `(.L_x_18812) ;  /* 0x0000000c00547947 */ /* 0x000fea0003800000 */
.L_x_18815:
        /* <DEDUP_REMOVED lines=14> */
.L_x_18818:
[----:B------:R-:W-:Y:S01]  /*2760*/  UMOV UR4, 0xf0000000 ;  /* 0xf000000000047882 */ /* 0x000fe20000000000 */
[----:B------:R-:W-:Y:S01]  /*2770*/  UMOV UR5, 0x380fffff ;  /* 0x380fffff00057882 */ /* 0x000fe20000000000 */
[----:B--2---:R-:W0:Y:S01]  /*2780*/  F2F.F32.F64 R0, R4 ;  /* 0x0000000400007310 */ /* 0x004e220000301000 */
[----:B------:R-:W-:-:S14]  /*2790*/  DSETP.GEU.AND P0, PT, |R4|, UR4, PT ;  /* 0x0000000404007e2a */ /* 0x000fdc000bf0e200 */
[----:B0-----:R-:W-:-:S05]  /*27a0*/  @!P0 FMUL R0, R0, 1.175494350822287508e-38 ;  /* 0x0080000000008820 */ /* 0x001fca0000400000 */
[----:B------:R-:W-:-:S04]  /*27b0*/  F2FP.F16.F32.PACK_AB R5, RZ, R0 ;  /* 0x00000000ff05723e */ /* 0x000fc800000000ff */
[----:B------:R-:W-:-:S05]  /*27c0*/  PRMT R5, R5, 0x5410, RZ ;  /* 0x0000541005057816 */ /* 0x000fca00000000ff */
[----:B------:R0:W-:Y:S01]  /*27d0*/  STG.E desc[UR36][R2.64], R5 ;  /* 0x0000000502007986 */ /* 0x0001e2000c101924 */
[----:B------:R-:W-:Y:S05]  /*27e0*/  BRA `(.L_x_18812) ;  /* 0x0000000800f87947 */ /* 0x000fea0003800000 */
.L_x_18817:
[----:B------:R0:W-:Y:S01]  /*27f0*/  STG.E.64 desc[UR36][R2.64], R4 ;  /* 0x0000000402007986 */ /* 0x0001e2000c101b24 */
[----:B------:R-:W-:Y:S05]  /*2800*/  BRA `(.L_x_18812) ;  /* 0x0000000800f07947 */ /* 0x000fea0003800000 */
.L_x_18807:
        /* <DEDUP_REMOVED lines=12> */
.L_x_18821:
[----:B------:R-:W-:-:S05]  /*28d0*/  CS2R R6, SRZ ;  /* 0x0000000000067805 */ /* 0x000fca000001ff00 */
[----:B------:R0:W-:Y:S01]  /*28e0*/  STG.E.128 desc[UR36][R2.64], R4 ;  /* 0x0000000402007986 */ /* 0x0001e2000c101d24 */
[----:B------:R-:W-:Y:S05]  /*28f0*/  BRA `(.L_x_18812) ;  /* 0x0000000800b47947 */ /* 0x000fea0003800000 */
.L_x_18820:
        /* <DEDUP_REMOVED lines=11> */
[----:B--2---:R-:W-:-:S12]  /*29b0*/  IMAD.MOV.U32 R0, RZ, RZ, 0x7f ;  /* 0x0000007fff007424 */ /* 0x004fd800078e00ff */
        /* <DEDUP_REMOVED lines=11> */
.L_x_18825:
[----:B------:R-:W-:Y:S05]  /*2a70*/  BSYNC.RECONVERGENT B0 ;  /* 0x0000000000007941 */ /* 0x000fea0003800200 */
.L_x_18824:
[----:B------:R-:W-:-:S05]  /*2a80*/  LOP3.LUT R7, R0, 0x80, R7, 0xf8, !PT ;  /* 0x0000008000077812 */ /* 0x000fca00078ef807 */
[----:B------:R0:W-:Y:S01]  /*2a90*/  STG.E.U8 desc[UR36][R2.64], R7 ;  /* 0x0000000702007986 */ /* 0x0001e2000c101124 */
[----:B------:R-:W-:Y:S05]  /*2aa0*/  BRA `(.L_x_18812) ;  /* 0x0000000800487947 */ /* 0x000fea0003800000 */
.L_x_18823:
        /* <DEDUP_REMOVED lines=9> */
[----:B------:R-:W-:Y:S02]  /*2b40*/  @P1 ISETP.GT.U32.AND P0, PT, R6, 0x7f800000, PT ;  /* 0x7f8000000600180c */ /* 0x000fe40003f04070 */
[----:B--2---:R-:W-:-:S04]  /*2b50*/  @P1 MOV R0, 0x7f ;  /* 0x0000007f00001802 */ /* 0x004fc80000000f00 */
        /* <DEDUP_REMOVED lines=8> */
.L_x_18827:
[----:B------:R-:W-:Y:S05]  /*2be0*/  BSYNC.RECONVERGENT B0 ;  /* 0x0000000000007941 */ /* 0x000fea0003800200 */
.L_x_18826:
[----:B------:R-:W-:-:S05]  /*2bf0*/  LOP3.LUT R7, R0, 0x80, R7, 0xf8, !PT ;  /* 0x0000008000077812 */ /* 0x000fca00078ef807 */
[----:B------:R0:W-:Y:S01]  /*2c00*/  STG.E.U8 desc[UR36][R2.64], R7 ;  /* 0x0000000702007986 */ /* 0x0001e2000c101124 */
[----:B------:R-:W-:Y:S05]  /*2c10*/  BRA `(.L_x_18812) ;  /* 0x0000000400ec7947 */ /* 0x000fea0003800000 */
.L_x_18822:
[----:B------:R-:W-:Y:S01]  /*2c20*/  UMOV UR4, 0xf0000000 ;  /* 0xf000000000047882 */ /* 0x000fe20000000000 */
[----:B------:R-:W-:Y:S01]  /*2c30*/  UMOV UR5, 0x380fffff ;  /* 0x380fffff00057882 */ /* 0x000fe20000000000 */
[----:B--2---:R-:W0:Y:S01]  /*2c40*/  F2F.F32.F64 R0, R4 ;  /* 0x0000000400007310 */ /* 0x004e220000301000 */
[----:B------:R-:W-:-:S14]  /*2c50*/  DSETP.GEU.AND P0, PT, |R4|, UR4, PT ;  /* 0x0000000404007e2a */ /* 0x000fdc000bf0e200 */
[----:B0-----:R-:W-:-:S05]  /*2c60*/  @!P0 FMUL R0, R0, 1.175494350822287508e-38 ;  /* 0x0080000000008820 */ /* 0x001fca0000400000 */
[----:B------:R-:W-:-:S05]  /*2c70*/  F2FP.BF16.F32.PACK_AB R0, RZ, R0 ;  /* 0x00000000ff00723e */ /* 0x000fca00000010ff */
[----:B------:R0:W-:Y:S01]  /*2c80*/  STG.E.U16 desc[UR36][R2.64], R0 ;  /* 0x0000000002007986 */ /* 0x0001e2000c101524 */
[----:B------:R-:W-:Y:S05]  /*2c90*/  BRA `(.L_x_18812) ;  /* 0x0000000400cc7947 */ /* 0x000fea0003800000 */
.L_x_18819:
        /* <DEDUP_REMOVED lines=11> */
.L_x_18830:
[----:B------:R-:W-:Y:S01]  /*2d50*/  UMOV UR4, 0xf0000000 ;  /* 0xf000000000047882 */ /* 0x000fe20000000000 */
[----:B------:R-:W-:Y:S01]  /*2d60*/  UMOV UR5, 0x380fffff ;  /* 0x380fffff00057882 */ /* 0x000fe20000000000 */
[----:B------:R-:W0:Y:S01]  /*2d70*/  F2F.F32.F64 R7, R4 ;  /* 0x0000000400077310 */ /* 0x000e220000301000 */
[----:B------:R-:W-:Y:S01]  /*2d80*/  DSETP.GEU.AND P0, PT, |R4|, UR4, PT ;  /* 0x0000000404007e2a */ /* 0x000fe2000bf0e200 */
[----:B------:R-:W-:Y:S01]  /*2d90*/  BSSY.RECONVERGENT B0, `(.L_x_18831) ;  /* 0x0000015000007945 */ /* 0x000fe20003800200 */
[----:B--2---:R-:W-:-:S12]  /*2da0*/  IMAD.MOV.U32 R0, RZ, RZ, 0x80 ;  /* 0x00000080ff007424 */ /* 0x004fd800078e00ff */
        /* <DEDUP_REMOVED lines=11> */
.L_x_18833:
[----:B------:R-:W-:-:S04]  /*2e60*/  SHF.R.U32.HI R0, RZ, 0x14, R7 ;  /* 0x00000014ff007819 */ /* 0x000fc80000011607 */
[----:B------:R-:W-:-:S04]  /*2e70*/  LOP3.LUT R0, R0, 0x1, RZ, 0xc0, !PT ;  /* 0x0000000100007812 */ /* 0x000fc800078ec0ff */
[----:B------:R-:W-:-:S04]  /*2e80*/  IADD3 R0, PT, PT, R7, 0x487ffff, R0 ;  /* 0x0487ffff07007810 */ /* 0x000fc80007ffe000 */
[----:B------:R-:W-:-:S04]  /*2e90*/  SHF.R.U32.HI R0, RZ, 0x14, R0 ;  /* 0x00000014ff007819 */ /* 0x000fc80000011600 */
[----:B------:R-:W-:-:S07]  /*2ea0*/  LOP3.LUT R4, R0, 0xff, RZ, 0xc0, !PT ;  /* 0x000000ff00047812 */ /* 0x000fce00078ec0ff */
.L_x_18834:
[----:B------:R-:W-:-:S04]  /*2eb0*/  SHF.R.U32.HI R5, RZ, 0x18, R7 ;  /* 0x00000018ff057819 */ /* 0x000fc80000011607 */
[----:B------:R-:W-:-:S04]  /*2ec0*/  LOP3.LUT R4, R4, 0x80, R5, 0xf8, !PT ;  /* 0x0000008004047812 */ /* 0x000fc800078ef805 */
[----:B------:R-:W-:-:S07]  /*2ed0*/  PRMT R0, R4, 0x7610, R0 ;  /* 0x0000761004007816 */ /* 0x000fce0000000000 */
.L_x_18832:
[----:B------:R-:W-:Y:S05]  /*2ee0*/  BSYNC.RECONVERGENT B0 ;  /* 0x0000000000007941 */ /* 0x000fea0003800200 */
.L_x_18831:
[----:B------:R0:W-:Y:S01]  /*2ef0*/  STG.E.U8 desc[UR36][R2.64], R0 ;  /* 0x0000000002007986 */ /* 0x0001e2000c101124 */
[----:B------:R-:W-:Y:S05]  /*2f00*/  BRA `(.L_x_18812) ;  /* 0x0000000400307947 */ /* 0x000fea0003800000 */
.L_x_18829:
        /* <DEDUP_REMOVED lines=17> */
.L_x_18837:
[----:B------:R-:W-:-:S04]  /*3020*/  SHF.R.U32.HI R0, RZ, 0x15, R7 ;  /* 0x00000015ff007819 */ /* 0x000fc80000011607 */
[----:B------:R-:W-:-:S04]  /*3030*/  LOP3.LUT R0, R0, 0x1, RZ, 0xc0, !PT ;  /* 0x0000000100007812 */ /* 0x000fc800078ec0ff */
[----:B------:R-:W-:-:S04]  /*3040*/  IADD3 R0, PT, PT, R7, 0x88fffff, R0 ;  /* 0x088fffff07007810 */ /* 0x000fc80007ffe000 */
[----:B------:R-:W-:-:S04]  /*3050*/  SHF.R.U32.HI R0, RZ, 0x15, R0 ;  /* 0x00000015ff007819 */ /* 0x000fc80000011600 */
[----:B------:R-:W-:-:S07]  /*3060*/  LOP3.LUT R4, R0, 0xff, RZ, 0xc0, !PT ;  /* 0x000000ff00047812 */ /* 0x000fce00078ec0ff */
.L_x_18838:
[----:B------:R-:W-:-:S04]  /*3070*/  SHF.R.U32.HI R5, RZ, 0x18, R7 ;  /* 0x00000018ff057819 */ /* 0x000fc80000011607 */
[----:B------:R-:W-:-:S04]  /*3080*/  LOP3.LUT R4, R4, 0x80, R5, 0xf8, !PT ;  /* 0x0000008004047812 */ /* 0x000fc800078ef805 */
[----:B------:R-:W-:-:S07]  /*3090*/  PRMT R0, R4, 0x7610, R0 ;  /* 0x0000761004007816 */ /* 0x000fce0000000000 */
.L_x_18836:
[----:B------:R-:W-:Y:S05]  /*30a0*/  BSYNC.RECONVERGENT B0 ;  /* 0x0000000000007941 */ /* 0x000fea0003800200 */
.L_x_18835:
[----:B------:R4:W-:Y:S01]  /*30b0*/  STG.E.U8 desc[UR36][R2.64], R0 ;  /* 0x0000000002007986 */ /* 0x0009e2000c101124 */
[----:B------:R-:W-:Y:S05]  /*30c0*/  BRA `(.L_x_18812) ;  /* 0x0000000000c07947 */ /* 0x000fea0003800000 */
.L_x_18828:
[----:B------:R-:W-:-:S09]  /*30d0*/  UISETP.NE.AND UP0, UPT, UR4, 0x1c, UPT ;  /* 0x0000001c0400788c */ /* 0x000fd2000bf05270 */
[----:B------:R-:W-:Y:S05]  /*30e0*/  BRA.U !UP0, `(.L_x_18839) ;  /* 0x0000000108b07547 */ /* 0x000fea000b800000 */
[----:B------:R-:W-:-:S09]  /*30f0*/  UISETP.NE.AND UP0, UPT, UR4, 0x1d, UPT ;  /* 0x0000001d0400788c */ /* 0x000fd2000bf05270 */
[----:B------:R-:W-:Y:S05]  /*3100*/  BRA.U !UP0, `(.L_x_18840) ;  /* 0x00000001089c7547 */ /* 0x000fea000b800000 */
[----:B------:R-:W-:-:S09]  /*3110*/  UISETP.NE.AND UP0, UPT, UR4, 0x2c, UPT ;  /* 0x0000002c0400788c */ /* 0x000fd2000bf05270 */
[----:B------:R-:W-:Y:S05]  /*3120*/  BRA.U !UP0, `(.L_x_18841) ;  /* 0x0000000108447547 */ /* 0x000fea000b800000 */
.L_x_18811:
[----:B--2---:R-:W-:Y:S01]  /*3130*/  MOV R0, 0x0 ;  /* 0x0000000000007802 */ /* 0x004fe20000000f00 */
        /* <DEDUP_REMOVED lines=15> */
.L_x_18842:
[----:B------:R-:W-:Y:S05]  /*3230*/  BRA `(.L_x_18812) ;  /* 0x0000000000647947 */ /* 0x000fea0003800000 */
.L_x_18841:
        /* <DEDUP_REMOVED lines=9> */
[--C-:B--2---:R-:W-:Y:S02]  /*32d0*/  @P1 SHF.R.U32.HI R0, RZ, 0x16, R8.reuse ;  /* 0x00000016ff001819 */ /* 0x104fe40000011608 */
        /* <DEDUP_REMOVED lines=10> */
.L_x_18840:
[----:B------:R-:W0:Y:S02]  /*3380*/  F2I.U64.F64.TRUNC R4, R4 ;  /* 0x0000000400047311 */ /* 0x000e24000030d800 */
[----:B0-----:R1:W-:Y:S01]  /*3390*/  STG.E.64 desc[UR36][R2.64], R4 ;  /* 0x0000000402007986 */ /* 0x0013e2000c101b24 */
[----:B------:R-:W-:Y:S05]  /*33a0*/  BRA `(.L_x_18812) ;  /* 0x0000000000087947 */ /* 0x000fea0003800000 */
.L_x_18839:
[----:B------:R-:W0:Y:S02]  /*33b0*/  F2I.U32.F64.TRUNC R5, R4 ;  /* 0x0000000400057311 */ /* 0x000e24000030d000 */
[----:B0-----:R0:W-:Y:S02]  /*33c0*/  STG.E desc[UR36][R2.64], R5 ;  /* 0x0000000502007986 */ /* 0x0011e4000c101924 */
.L_x_18812:
[----:B------:R-:W-:-:S07]  /*33d0*/  VIADD R17, R17, 0x80 ;  /* 0x0000008011117836 */ /* 0x000fce0000000000 */
.L_x_18776:
[----:B------:R-:W-:Y:S05]  /*33e0*/  BSYNC.RECONVERGENT B7 ;  /* 0x0000000000077941 */ /* 0x000fea0003800200 */
.L_x_18775:
[----:B------:R-:W5:Y:S01]  /*33f0*/  LDCU UR4, c[0x0][0x380] ;  /* 0x00007000ff0477ac */ /* 0x000f620008000800 */
[----:B------:R-:W-:Y:S01]  /*3400*/  BSSY.RECONVERGENT B7, `(.L_x_18843) ;  /* 0x0000330000077945 */ /* 0x000fe20003800200 */
[----:B-----5:R-:W-:-:S13]  /*3410*/  ISETP.GE.AND P0, PT, R17, UR4, PT ;  /* 0x0000000411007c0c */ /* 0x020fda000bf06270 */
[----:B------:R-:W-:Y:S05]  /*3420*/  @P0 BRA `(.L_x_18844) ;  /* 0x0000003000b40947 */ /* 0x000fea0003800000 */
[----:B------:R-:W5:Y:S01]  /*3430*/  LDCU UR4, c[0x0][0x388] ;  /* 0x00007100ff0477ac */ /* 0x000f620008000800 */
[----:B------:R-:W-:Y:S02]  /*3440*/  HFMA2 R16, -RZ, RZ, 0, 0 ;  /* 0x00000000ff107431 */ /* 0x000fe400000001ff */
[----:B0-2-4-:R-:W-:Y:S01]  /*3450*/  IMAD.MOV.U32 R0, RZ, RZ, RZ ;  /* 0x000000ffff007224 */ /* 0x015fe200078e00ff */
[----:B-----5:R-:W-:-:S09]  /*3460*/  UISETP.NE.AND UP0, UPT, UR4, URZ, UPT ;  /* 0x000000ff0400728c */ /* 0x020fd2000bf05270 */
[----:B------:R-:W-:Y:S05]  /*3470*/  BRA.U !UP0, `(.L_x_18845) ;  /* 0x0000001108a87547 */ /* 0x000fea000b800000 */
[----:B------:R-:W1:Y:S01]  /*3480*/  LDCU.64 UR4, c[0x0][0x390] ;  /* 0x00007200ff0477ac */ /* 0x000e620008000a00 */
[----:B------:R-:W-:Y:S01]  /*3490*/  IMAD.MOV.U32 R16, RZ, RZ, RZ ;  /* 0x000000ffff107224 */ /* 0x000fe200078e00ff */
[----:B------:R-:W0:Y:S01]  /*34a0*/  LDCU UR6, c[0x0][0x38c] ;  /* 0x00007180ff0677ac */ /* 0x000e220008000800 */
[----:B------:R-:W2:Y:S01]  /*34b0*/  LDCU.64 UR8, c[0x0][0x4b8] ;  /* 0x00009700ff0877ac */ /* 0x000ea20008000a00 */
[----:B------:R-:W-:Y:S01]  /*34c0*/  UISETP.NE.AND UP0, UPT, UR40, URZ, UPT ;  /* 0x000000ff2800728c */ /* 0x000fe2000bf05270 */
[----:B-1-3--:R-:W-:-:S05]  /*34d0*/  IMAD.HI.U32 R2, R17, UR4, R16 ;  /* 0x0000000411027c27 */ /* 0x00afca000f8e0010 */
[----:B------:R-:W-:-:S05]  /*34e0*/  SHF.R.U32.HI R3, RZ, UR5, R2 ;  /* 0x00000005ff037c19 */ /* 0x000fca0008011602 */
[----:B------:R-:W-:-:S04]  /*34f0*/  IMAD.MOV R0, RZ, RZ, -R3 ;  /* 0x000000ffff007224 */ /* 0x000fc800078e0a03 */
[----:B0-----:R-:W-:-:S04]  /*3500*/  IMAD R0, R0, UR6, R17 ;  /* 0x0000000600007c24 */ /* 0x001fc8000f8e0211 */
        /* <DEDUP_REMOVED lines=289> */
.L_x_18845:
[----:B------:R-:W1:Y:S01]  /*4720*/  LDCU.64 UR6, c[0x0][0x588] ;  /* 0x0000b100ff0677ac */ /* 0x000e620008000a00 */
[----:B------:R-:W-:Y:S01]  /*4730*/  BSSY.RECONVERGENT B6, `(.L_x_18846) ;  /* 0x00000ec000067945 */ /* 0x000fe20003800200 */
[----:B------:R-:W-:-:S04]  /*4740*/  UPRMT UR4, UR42, 0x9910, URZ ;  /* 0x000099102a047896 */ /* 0x000fc800080000ff */
[----:B------:R-:W-:Y:S01]  /*4750*/  UISETP.GT.AND UP0, UPT, UR4, 0x9, UPT ;  /* 0x000000090400788c */ /* 0x000fe2000bf04270 */
[----:B-1-3--:R-:W-:-:S05]  /*4760*/  IADD3 R2, P0, PT, R0, UR6, RZ ;  /* 0x0000000600027c10 */ /* 0x00afca000ff1e0ff */
        /* <DEDUP_REMOVED lines=13> */
.L_x_18850:
[----:B------:R-:W2:Y:S02]  /*4840*/  LDG.E.U8 R2, desc[UR36][R2.64] ;  /* 0x0000002402027981 */ /* 0x000ea4000c1e1100 */
[----:B--2---:R0:W1:Y:S01]  /*4850*/  I2F.F64.U16 R4, R2 ;  /* 0x0000000200047312 */ /* 0x0040620000101800 */
[----:B------:R-:W-:Y:S05]  /*4860*/  BRA `(.L_x_18852) ;  /* 0x0000000c00607947 */ /* 0x000fea0003800000 */
.L_x_18849:
        /* <DEDUP_REMOVED lines=9> */
.L_x_18854:
[----:B------:R-:W2:Y:S02]  /*4900*/  LDG.E R2, desc[UR36][R2.64] ;  /* 0x0000002402027981 */ /* 0x000ea4000c1e1900 */
[----:B--2---:R0:W1:Y:S01]  /*4910*/  I2F.F64 R4, R2 ;  /* 0x0000000200047312 */ /* 0x0040620000201c00 */
[----:B------:R-:W-:Y:S05]  /*4920*/  BRA `(.L_x_18852) ;  /* 0x0000000c00307947 */ /* 0x000fea0003800000 */
.L_x_18853:
[----:B------:R-:W2:Y:S02]  /*4930*/  LDG.E.U16 R2, desc[UR36][R2.64] ;  /* 0x0000002402027981 */ /* 0x000ea4000c1e1500 */
[----:B--2---:R0:W1:Y:S01]  /*4940*/  I2F.F64.S16 R4, R2 ;  /* 0x0000000200047312 */ /* 0x0040620000101c00 */
[----:B------:R-:W-:Y:S05]  /*4950*/  BRA `(.L_x_18852) ;  /* 0x0000000c00247947 */ /* 0x000fea0003800000 */
.L_x_18848:
        /* <DEDUP_REMOVED lines=10> */
.L_x_18856:
[----:B------:R-:W2:Y:S02]  /*4a00*/  LDG.E.U16 R0, desc[UR36][R2.64] ;  /* 0x0000002402007981 */ /* 0x000ea4000c1e1500 */
[----:B--2---:R-:W-:-:S05]  /*4a10*/  HADD2.F32 R0, -RZ, R0.H0_H0 ;  /* 0x20000000ff007230 */ /* 0x004fca0000004100 */
[----:B------:R-:W-:-:S04]  /*4a20*/  FMUL.FTZ R0, R0, 1 ;  /* 0x3f80000000007820 */ /* 0x000fc80000410000 */
[----:B------:R0:W1:Y:S01]  /*4a30*/  F2F.F64.F32 R4, R0 ;  /* 0x0000000000047310 */ /* 0x0000620000201800 */
[----:B------:R-:W-:Y:S05]  /*4a40*/  BRA `(.L_x_18852) ;  /* 0x0000000800e87947 */ /* 0x000fea0003800000 */
.L_x_18855:
        /* <DEDUP_REMOVED lines=10> */
.L_x_18858:
[----:B------:R-:W2:Y:S02]  /*4af0*/  LDG.E.U16 R2, desc[UR36][R2.64] ;  /* 0x0000002402027981 */ /* 0x000ea4000c1e1500 */
[----:B--2---:R-:W-:-:S05]  /*4b00*/  HADD2.F32 R0, -RZ, R2.H0_H0 ;  /* 0x20000002ff007230 */ /* 0x004fca0000004100 */
[----:B------:R-:W-:-:S04]  /*4b10*/  FMUL.FTZ R0, R0, 1 ;  /* 0x3f80000000007820 */ /* 0x000fc80000410000 */
[----:B------:R0:W1:Y:S01]  /*4b20*/  F2F.F64.F32 R4, R0 ;  /* 0x0000000000047310 */ /* 0x0000620000201800 */
[----:B------:R-:W-:Y:S05]  /*4b30*/  BRA `(.L_x_18852) ;  /* 0x0000000800ac7947 */ /* 0x000fea0003800000 */
.L_x_18857:
[----:B------:R0:W5:Y:S01]  /*4b40*/  LDG.E.64 R4, desc[UR36][R2.64] ;  /* 0x0000002402047981 */ /* 0x000162000c1e1b00 */
[----:B------:R-:W-:Y:S05]  /*4b50*/  BRA `(.L_x_18852) ;  /* 0x0000000800a47947 */ /* 0x000fea0003800000 */
.L_x_18847:
        /* <DEDUP_REMOVED lines=13> */
.L_x_18861:
[----:B------:R0:W5:Y:S01]  /*4c30*/  LDG.E.64 R4, desc[UR36][R2.64] ;  /* 0x0000002402047981 */ /* 0x000162000c1e1b00 */
[----:B------:R-:W-:Y:S05]  /*4c40*/  BRA `(.L_x_18852) ;  /* 0x0000000800687947 */ /* 0x000fea0003800000 */
.L_x_18860:
        /* <DEDUP_REMOVED lines=27> */
.L_x_18863:
        /* <DEDUP_REMOVED lines=14> */
.L_x_18862:
[----:B------:R-:W2:Y:S02]  /*4ee0*/  LDG.E.U16 R0, desc[UR36][R2.64] ;  /* 0x0000002402007981 */ /* 0x000ea4000c1e1500 */
[----:B--2---:R-:W-:-:S05]  /*4ef0*/  SHF.L.U32 R0, R0, 0x10, RZ ;  /* 0x0000001000007819 */ /* 0x004fca00000006ff */
[----:B------:R-:W-:-:S04]  /*4f00*/  FMUL.FTZ R0, R0, 1 ;  /* 0x3f80000000007820 */ /* 0x000fc80000410000 */
[----:B------:R3:W4:Y:S01]  /*4f10*/  F2F.F64.F32 R4, R0 ;  /* 0x0000000000047310 */ /* 0x0007220000201800 */
[----:B------:R-:W-:Y:S05]  /*4f20*/  BRA `(.L_x_18852) ;  /* 0x0000000400b07947 */ /* 0x000fea0003800000 */
.L_x_18859:
        /* <DEDUP_REMOVED lines=11> */
.L_x_18866:
        /* <DEDUP_REMOVED lines=21> */
.L_x_18868:
[----:B------:R-:W-:Y:S05]  /*5130*/  BSYNC.RECONVERGENT B0 ;  /* 0x0000000000007941 */ /* 0x000fea0003800200 */
.L_x_18867:
[----:B------:R-:W-:Y:S01]  /*5140*/  IMAD.SHL.U32 R0, R0, 0x100000, RZ ;  /* 0x0010000000007824 */ /* 0x000fe200078e00ff */
[----:B------:R-:W-:-:S04]  /*5150*/  LEA R2, R2, 0x3b800000, 0x17 ;  /* 0x3b80000002027811 */ /* 0x000fc800078eb8ff */
[----:B------:R-:W-:-:S05]  /*5160*/  LOP3.LUT R0, R2, R0, R7, 0xfe, !PT ;  /* 0x0000000002007212 */ /* 0x000fca00078efe07 */
[----:B------:R-:W-:-:S04]  /*5170*/  FMUL.FTZ R0, R0, 1 ;  /* 0x3f80000000007820 */ /* 0x000fc80000410000 */
[----:B------:R0:W1:Y:S01]  /*5180*/  F2F.F64.F32 R4, R0 ;  /* 0x0000000000047310 */ /* 0x0000620000201800 */
[----:B------:R-:W-:Y:S05]  /*5190*/  BRA `(.L_x_18852) ;  /* 0x0000000400147947 */ /* 0x000fea0003800000 */
.L_x_18865:
        /* <DEDUP_REMOVED lines=21> */
.L_x_18870:
[----:B------:R-:W-:Y:S05]  /*52f0*/  BSYNC.RECONVERGENT B0 ;  /* 0x0000000000007941 */ /* 0x000fea0003800200 */
.L_x_18869:
[----:B------:R-:W-:Y:S02]  /*5300*/  SHF.L.U32 R0, R0, 0x15, RZ ;  /* 0x0000001500007819 */ /* 0x000fe400000006ff */
[----:B------:R-:W-:-:S04]  /*5310*/  LEA R2, R2, 0x37800000, 0x17 ;  /* 0x3780000002027811 */ /* 0x000fc800078eb8ff */
[----:B------:R-:W-:-:S05]  /*5320*/  LOP3.LUT R0, R2, R0, R7, 0xfe, !PT ;  /* 0x0000000002007212 */ /* 0x000fca00078efe07 */
[----:B------:R-:W-:-:S04]  /*5330*/  FMUL.FTZ R0, R0, 1 ;  /* 0x3f80000000007820 */ /* 0x000fc80000410000 */
[----:B------:R0:W1:Y:S01]  /*5340*/  F2F.F64.F32 R4, R0 ;  /* 0x0000000000047310 */ /* 0x0000620000201800 */
[----:B------:R-:W-:Y:S05]  /*5350*/  BRA `(.L_x_18852) ;  /* 0x0000000000a47947 */ /* 0x000fea0003800000 */
.L_x_18864:
        /* <DEDUP_REMOVED lines=18> */
.L_x_18851:
        /* <DEDUP_REMOVED lines=16> */
.L_x_18873:
[----:B------:R-:W-:Y:S01]  /*5580*/  CS2R R4, SRZ ;  /* 0x0000000000047805 */ /* 0x000fe2000001ff00 */
[----:B------:R-:W-:Y:S06]  /*5590*/  BRA `(.L_x_18852) ;  /* 0x0000000000147947 */ /* 0x000fec0003800000 */
.L_x_18872:
[----:B------:R-:W2:Y:S02]  /*55a0*/  LDG.E.64 R4, desc[UR36][R2.64] ;  /* 0x0000002402047981 */ /* 0x000ea4000c1e1b00 */
[----:B--2---:R-:W0:Y:S01]  /*55b0*/  I2F.F64.U64 R4, R4 ;  /* 0x0000000400047312 */ /* 0x004e220000301800 */
[----:B------:R-:W-:Y:S05]  /*55c0*/  BRA `(.L_x_18852) ;  /* 0x0000000000087947 */ /* 0x000fea0003800000 */
.L_x_18871:
[----:B------:R-:W2:Y:S02]  /*55d0*/  LDG.E R2, desc[UR36][R2.64] ;  /* 0x0000002402027981 */ /* 0x000ea4000c1e1900 */
[----:B--2---:R0:W1:Y:S02]  /*55e0*/  I2F.F64.U32 R4, R2 ;  /* 0x0000000200047312 */ /* 0x0040640000201800 */
.L_x_18852:
[----:B------:R-:W-:Y:S05]  /*55f0*/  BSYNC.RECONVERGENT B6 ;  /* 0x0000000000067941 */ /* 0x000fea0003800200 */
.L_x_18846:
        /* <DEDUP_REMOVED lines=19> */
.L_x_18877:
[----:B------:R-:W0:Y:S02]  /*5730*/  F2I.S64.F64.TRUNC R4, R4 ;  /* 0x0000000400047311 */ /* 0x000e24000030d900 */
[----:B0-----:R-:W-:-:S05]  /*5740*/  MOV R7, R4 ;  /* 0x0000000400077202 */ /* 0x001fca0000000f00 */
[----:B------:R4:W-:Y:S01]  /*5750*/  STG.E.U8 desc[UR36][R2.64], R7 ;  /* 0x0000000702007986 */ /* 0x0009e2000c101124 */
[----:B------:R-:W-:Y:S05]  /*5760*/  BRA `(.L_x_18879) ;  /* 0x0000000c00e07947 */ /* 0x000fea0003800000 */
.L_x_18876:
        /* <DEDUP_REMOVED lines=9> */
.L_x_18881:
[----:B------:R-:W0:Y:S02]  /*5800*/  F2I.F64.TRUNC R5, R4 ;  /* 0x0000000400057311 */ /* 0x000e24000030d100 */
[----:B0-----:R2:W-:Y:S01]  /*5810*/  STG.E desc[UR36][R2.64], R5 ;  /* 0x0000000502007986 */ /* 0x0015e2000c101924 */
[----:B------:R-:W-:Y:S05]  /*5820*/  BRA `(.L_x_18879) ;  /* 0x0000000c00b07947 */ /* 0x000fea0003800000 */
.L_x_18880:
[----:B------:R-:W0:Y:S02]  /*5830*/  F2I.F64.TRUNC R5, R4 ;  /* 0x0000000400057311 */ /* 0x000e24000030d100 */
[----:B0-----:R0:W-:Y:S01]  /*5840*/  STG.E.U16 desc[UR36][R2.64], R5 ;  /* 0x0000000502007986 */ /* 0x0011e2000c101524 */
[----:B------:R-:W-:Y:S05]  /*5850*/  BRA `(.L_x_18879) ;  /* 0x0000000c00a47947 */ /* 0x000fea0003800000 */
.L_x_18875:
        /* <DEDUP_REMOVED lines=13> */
.L_x_18883:
        /* <DEDUP_REMOVED lines=8> */
.L_x_18882:
        /* <DEDUP_REMOVED lines=14> */
.L_x_18885:
[----:B------:R-:W-:Y:S01]  /*5a90*/  UMOV UR4, 0xf0000000 ;  /* 0xf000000000047882 */ /* 0x000fe20000000000 */
[----:B------:R-:W-:Y:S01]  /*5aa0*/  UMOV UR5, 0x380fffff ;  /* 0x380fffff00057882 */ /* 0x000fe20000000000 */
[----:B---3--:R-:W0:Y:S01]  /*5ab0*/  F2F.F32.F64 R0, R4 ;  /* 0x0000000400007310 */ /* 0x008e220000301000 */
[----:B------:R-:W-:-:S14]  /*5ac0*/  DSETP.GEU.AND P0, PT, |R4|, UR4, PT ;  /* 0x0000000404007e2a */ /* 0x000fdc000bf0e200 */
[----:B0-----:R-:W-:-:S05]  /*5ad0*/  @!P0 FMUL R0, R0, 1.175494350822287508e-38 ;  /* 0x0080000000008820 */ /* 0x001fca0000400000 */
[----:B------:R-:W-:-:S04]  /*5ae0*/  F2FP.F16.F32.PACK_AB R5, RZ, R0 ;  /* 0x00000000ff05723e */ /* 0x000fc800000000ff */
[----:B------:R-:W-:-:S05]  /*5af0*/  PRMT R5, R5, 0x5410, RZ ;  /* 0x0000541005057816 */ /* 0x000fca00000000ff */
[----:B------:R0:W-:Y:S01]  /*5b00*/  STG.E desc[UR36][R2.64], R5 ;  /* 0x0000000502007986 */ /* 0x0001e2000c101924 */
[----:B------:R-:W-:Y:S05]  /*5b10*/  BRA `(.L_x_18879) ;  /* 0x0000000800f47947 */ /* 0x000fea0003800000 */
.L_x_18884:
[----:B------:R0:W-:Y:S01]  /*5b20*/  STG.E.64 desc[UR36][R2.64], R4 ;  /* 0x0000000402007986 */ /* 0x0001e2000c101b24 */
[----:B------:R-:W-:Y:S05]  /*5b30*/  BRA `(.L_x_18879) ;  /* 0x0000000800ec7947 */ /* 0x000fea0003800000 */
.L_x_18874:
        /* <DEDUP_REMOVED lines=13> */
.L_x_18889:
        /* <DEDUP_REMOVED lines=22> */
.L_x_18892:
[----:B------:R-:W-:-:S04]  /*5d70*/  SHF.R.U32.HI R5, RZ, 0x18, R7 ;  /* 0x00000018ff057819 */ /* 0x000fc80000011607 */
[----:B------:R-:W-:-:S07]  /*5d80*/  LOP3.LUT R0, R0, 0x80, R5, 0xf8, !PT ;  /* 0x0000008000007812 */ /* 0x000fce00078ef805 */
.L_x_18891:
[----:B------:R-:W-:Y:S05]  /*5d90*/  BSYNC.RECONVERGENT B0 ;  /* 0x0000000000007941 */ /* 0x000fea0003800200 */
.L_x_18890:
[----:B------:R0:W-:Y:S01]  /*5da0*/  STG.E.U8 desc[UR36][R2.64], R0 ;  /* 0x0000000002007986 */ /* 0x0001e2000c101124 */
[----:B------:R-:W-:Y:S05]  /*5db0*/  BRA `(.L_x_18879) ;  /* 0x00000008004c7947 */ /* 0x000fea0003800000 */
.L_x_18888:
        /* <DEDUP_REMOVED lines=22> */
.L_x_18895:
[----:B------:R-:W-:-:S04]  /*5f20*/  SHF.R.U32.HI R5, RZ, 0x18, R7 ;  /* 0x00000018ff057819 */ /* 0x000fc80000011607 */
[----:B------:R-:W-:-:S07]  /*5f30*/  LOP3.LUT R0, R0, 0x80, R5, 0xf8, !PT ;  /* 0x0000008000007812 */ /* 0x000fce00078ef805 */
.L_x_18894:
[----:B------:R-:W-:Y:S05]  /*5f40*/  BSYNC.RECONVERGENT B0 ;  /* 0x0000000000007941 */ /* 0x000fea0003800200 */
.L_x_18893:
[----:B------:R0:W-:Y:S01]  /*5f50*/  STG.E.U8 desc[UR36][R2.64], R0 ;  /* 0x0000000002007986 */ /* 0x0001e2000c101124 */
[----:B------:R-:W-:Y:S05]  /*5f60*/  BRA `(.L_x_18879) ;  /* 0x0000000400e07947 */ /* 0x000fea0003800000 */
.L_x_18887:
        /* <DEDUP_REMOVED lines=15> */
[--C-:B---3--:R-:W-:Y:S02]  /*6060*/  @P1 SHF.R.U32.HI R0, RZ, 0x16, R8.reuse ;  /* 0x00000016ff001819 */ /* 0x108fe40000011608 */
        /* <DEDUP_REMOVED lines=10> */
.L_x_18897:
[----:B------:R-:W0:Y:S02]  /*6110*/  F2I.U64.F64.TRUNC R4, R4 ;  /* 0x0000000400047311 */ /* 0x000e24000030d800 */
[----:B0-----:R0:W-:Y:S01]  /*6120*/  STG.E.64 desc[UR36][R2.64], R4 ;  /* 0x0000000402007986 */ /* 0x0011e2000c101b24 */
[----:B------:R-:W-:Y:S05]  /*6130*/  BRA `(.L_x_18879) ;  /* 0x00000004006c7947 */ /* 0x000fea0003800000 */
.L_x_18896:
[----:B------:R-:W0:Y:S02]  /*6140*/  F2I.U32.F64.TRUNC R5, R4 ;  /* 0x0000000400057311 */ /* 0x000e24000030d000 */
[----:B0-----:R0:W-:Y:S01]  /*6150*/  STG.E desc[UR36][R2.64], R5 ;  /* 0x0000000502007986 */ /* 0x0011e2000c101924 */
[----:B------:R-:W-:Y:S05]  /*6160*/  BRA `(.L_x_18879) ;  /* 0x0000000400607947 */ /* 0x000fea0003800000 */
.L_x_18886:
        /* <DEDUP_REMOVED lines=10> */
.L_x_18899:
[----:B------:R-:W-:-:S05]  /*6210*/  CS2R R6, SRZ ;  /* 0x0000000000067805 */ /* 0x000fca000001ff00 */
[----:B------:R0:W-:Y:S01]  /*6220*/  STG.E.128 desc[UR36][R2.64], R4 ;  /* 0x0000000402007986 */ /* 0x0001e2000c101d24 */
[----:B------:R-:W-:Y:S05]  /*6230*/  BRA `(.L_x_18879) ;  /* 0x00000004002c7947 */ /* 0x000fea0003800000 */
.L_x_18898:
[----:B------:R-:W-:-:S09]  /*6240*/  UISETP.NE.AND UP0, UPT, UR4, 0xf, UPT ;  /* 0x0000000f0400788c */ /* 0x000fd2000bf05270 */
[----:B------:R-:W-:Y:S05]  /*6250*/  BRA.U !UP0, `(.L_x_18900) ;  /* 0x0000000508087547 */ /* 0x000fea000b800000 */
[----:B------:R-:W-:-:S09]  /*6260*/  UISETP.NE.AND UP0, UPT, UR4, 0x17, UPT ;  /* 0x000000170400788c */ /* 0x000fd2000bf05270 */
[----:B------:R-:W-:Y:S05]  /*6270*/  BRA.U !UP0, `(.L_x_18901) ;  /* 0x0000000108a07547 */ /* 0x000fea000b800000 */
[----:B------:R-:W-:-:S09]  /*6280*/  UISETP.NE.AND UP0, UPT, UR4, 0x18, UPT ;  /* 0x000000180400788c */ /* 0x000fd2000bf05270 */
[----:B------:R-:W-:Y:S05]  /*6290*/  BRA.U !UP0, `(.L_x_18902) ;  /* 0x0000000108447547 */ /* 0x000fea000b800000 */
.L_x_18878:
[----:B---3--:R-:W-:Y:S01]  /*62a0*/  MOV R0, 0x0 ;  /* 0x0000000000007802 */ /* 0x008fe20000000f00 */
        /* <DEDUP_REMOVED lines=15> */
.L_x_18903:
[----:B------:R-:W-:Y:S05]  /*63a0*/  BRA `(.L_x_18879) ;  /* 0x0000000000d07947 */ /* 0x000fea0003800000 */
.L_x_18902:
        /* <DEDUP_REMOVED lines=17> */
.L_x_18905:
[----:B------:R-:W-:Y:S05]  /*64c0*/  BSYNC.RECONVERGENT B0 ;  /* 0x0000000000007941 */ /* 0x000fea0003800200 */
.L_x_18904:
[----:B------:R-:W-:-:S05]  /*64d0*/  LOP3.LUT R7, R0, 0x80, R7, 0xf8, !PT ;  /* 0x0000008000077812 */ /* 0x000fca00078ef807 */
[----:B------:R0:W-:Y:S01]  /*64e0*/  STG.E.U8 desc[UR36][R2.64], R7 ;  /* 0x0000000702007986 */ /* 0x0001e2000c101124 */
[----:B------:R-:W-:Y:S05]  /*64f0*/  BRA `(.L_x_18879) ;  /* 0x00000000007c7947 */ /* 0x000fea0003800000 */
.L_x_18901:
        /* <DEDUP_REMOVED lines=10> */
[----:B---3--:R-:W-:-:S04]  /*65a0*/  @P0 SHF.R.U32.HI R0, RZ, 0x15, R7 ;  /* 0x00000015ff000819 */ /* 0x008fc80000011607 */
[----:B------:R-:W-:-:S04]  /*65b0*/  @P0 LOP3.LUT R0, R0, 0x1, RZ, 0xc0, !PT ;  /* 0x0000000100000812 */ /* 0x000fc800078ec0ff */
[----:B------:R-:W-:-:S04]  /*65c0*/  @P0 IADD3 R0, PT, PT, R7, 0x80fffff, R0 ;  /* 0x080fffff07000810 */ /* 0x000fc80007ffe000 */
[----:B------:R-:W-:Y:S01]  /*65d0*/  @P0 SHF.R.U32.HI R0, RZ, 0x15, R0 ;  /* 0x00000015ff000819 */ /* 0x000fe20000011600 */
[----:B------:R-:W-:Y:S01]  /*65e0*/  @!P0 FADD.FTZ R0, R6, 128 ;  /* 0x4300000006008421 */ /* 0x000fe20000010000 */
[----:B------:R-:W-:Y:S06]  /*65f0*/  BRA `(.L_x_18908) ;  /* 0x00000000000c7947 */ /* 0x000fec0003800000 */
.L_x_18907:
[----:B------:R-:W-:Y:S02]  /*6600*/  ISETP.GT.U32.AND P0, PT, R6, 0x7f800000, PT ;  /* 0x7f8000000600780c */ /* 0x000fe40003f04070 */
[----:B---3--:R-:W-:-:S04]  /*6610*/  MOV R0, 0x7f ;  /* 0x0000007f00007802 */ /* 0x008fc80000000f00 */
[----:B------:R-:W-:-:S07]  /*6620*/  SEL R0, R0, 0x7c, P0 ;  /* 0x0000007c00007807 */ /* 0x000fce0000000000 */
.L_x_18908:
[----:B------:R-:W-:Y:S05]  /*6630*/  BSYNC.RECONVERGENT B0 ;  /* 0x0000000000007941 */ /* 0x000fea0003800200 */
.L_x_18906:
[----:B------:R-:W-:-:S04]  /*6640*/  SHF.R.U32.HI R5, RZ, 0x18, R7 ;  /* 0x00000018ff057819 */ /* 0x000fc80000011607 */
[----:B------:R-:W-:-:S05]  /*6650*/  LOP3.LUT R5, R0, 0x80, R5, 0xf8, !PT ;  /* 0x0000008000057812 */ /* 0x000fca00078ef805 */
[----:B------:R0:W-:Y:S01]  /*6660*/  STG.E.U8 desc[UR36][R2.64], R5 ;  /* 0x0000000502007986 */ /* 0x0001e2000c101124 */
[----:B------:R-:W-:Y:S05]  /*6670*/  BRA `(.L_x_18879) ;  /* 0x00000000001c7947 */ /* 0x000fea0003800000 */
.L_x_18900:
[----:B------:R-:W-:Y:S01]  /*6680*/  UMOV UR4, 0xf0000000 ;  /* 0xf000000000047882 */ /* 0x000fe20000000000 */
[----:B------:R-:W-:Y:S01]  /*6690*/  UMOV UR5, 0x380fffff ;  /* 0x380fffff00057882 */ /* 0x000fe20000000000 */
[----:B---3--:R-:W0:Y:S01]  /*66a0*/  F2F.F32.F64 R0, R4 ;  /* 0x0000000400007310 */ /* 0x008e220000301000 */
[----:B------:R-:W-:-:S14]  /*66b0*/  DSETP.GEU.AND P0, PT, |R4|, UR4, PT ;  /* 0x0000000404007e2a */ /* 0x000fdc000bf0e200 */
[----:B0-----:R-:W-:-:S05]  /*66c0*/  @!P0 FMUL R0, R0, 1.175494350822287508e-38 ;  /* 0x0080000000008820 */ /* 0x001fca0000400000 */
[----:B------:R-:W-:-:S05]  /*66d0*/  F2FP.BF16.F32.PACK_AB R0, RZ, R0 ;  /* 0x00000000ff00723e */ /* 0x000fca00000010ff */
[----:B------:R0:W-:Y:S02]  /*66e0*/  STG.E.U16 desc[UR36][R2.64], R0 ;  /* 0x0000000002007986 */ /* 0x0001e4000c101524 */
.L_x_18879:
[----:B------:R-:W-:-:S07]  /*66f0*/  VIADD R17, R17, 0x80 ;  /* 0x0000008011117836 */ /* 0x000fce0000000000 */
.L_x_18844:
[----:B------:R-:W-:Y:S05]  /*6700*/  BSYNC.RECONVERGENT B7 ;  /* 0x0000000000077941 */ /* 0x000fea0003800200 */
.L_x_18843:
        /* <DEDUP_REMOVED lines=9> */
[----:B------:R-:W1:Y:S01]  /*67a0*/  LDCU.64 UR4, c[0x0][0x390] ;  /* 0x00007200ff0477ac */ /* 0x000e620008000a00 */
[----:B------:R-:W-:Y:S01]  /*67b0*/  HFMA2 R16, -RZ, RZ, 0, 0 ;  /* 0x00000000ff107431 */ /* 0x000fe200000001ff */
[----:B------:R-:W0:Y:S01]  /*67c0*/  LDCU UR6, c[0x0][0x38c] ;  /* 0x00007180ff0677ac */ /* 0x000e220008000800 */
[----:B------:R-:W2:Y:S01]  /*67d0*/  LDCU.64 UR8, c[0x0][0x4b8] ;  /* 0x00009700ff0877ac */ /* 0x000ea20008000a00 */
[----:B------:R-:W-:Y:S02]  /*67e0*/  UISETP.NE.AND UP0, UPT, UR40, URZ, UPT ;  /* 0x000000ff2800728c */ /* 0x000fe4000bf05270 */
[----:B-1----:R-:W-:-:S05]  /*67f0*/  IMAD.HI.U32 R2, R17, UR4, R16 ;  /* 0x0000000411027c27 */ /* 0x002fca000f8e0010 */
        /* <DEDUP_REMOVED lines=292> */
.L_x_18911:
[----:B------:R-:W1:Y:S01]  /*7a40*/  LDCU.64 UR6, c[0x0][0x588] ;  /* 0x0000b100ff0677ac */ /* 0x000e620008000a00 */
[----:B------:R-:W-:Y:S01]  /*7a50*/  BSSY.RECONVERGENT B6, `(.L_x_18912) ;  /* 0x00000ec000067945 */ /* 0x000fe20003800200 */
[----:B------:R-:W-:-:S04]  /*7a60*/  UPRMT UR4, UR42, 0x9910, URZ ;  /* 0x000099102a047896 */ /* 0x000fc800080000ff */
[----:B------:R-:W-:Y:S01]  /*7a70*/  UISETP.GT.AND UP0, UPT, UR4, 0x9, UPT ;  /* 0x000000090400788c */ /* 0x000fe2000bf04270 */
[----:B-1----:R-:W-:-:S04]  /*7a80*/  IADD3 R2, P0, PT, R0, UR6, RZ ;  /* 0x0000000600027c10 */ /* 0x002fc8000ff1e0ff */
        /* <DEDUP_REMOVED lines=13> */
.L_x_18916:
[----:B------:R-:W2:Y:S02]  /*7b60*/  LDG.E.U8 R2, desc[UR36][R2.64] ;  /* 0x0000002402027981 */ /* 0x000ea4000c1e1100 */
[----:B--2---:R0:W1:Y:S01]  /*7b70*/  I2F.F64.U16 R4, R2 ;  /* 0x0000000200047312 */ /* 0x0040620000101800 */
[----:B------:R-:W-:Y:S05]  /*7b80*/  BRA `(.L_x_18918) ;  /* 0x0000000c00607947 */ /* 0x000fea0003800000 */
.L_x_18915:
        /* <DEDUP_REMOVED lines=9> */
.L_x_18920:
[----:B------:R-:W2:Y:S02]  /*7c20*/  LDG.E R2, desc[UR36][R2.64] ;  /* 0x0000002402027981 */ /* 0x000ea4000c1e1900 */
[----:B--2---:R3:W4:Y:S01]  /*7c30*/  I2F.F64 R4, R2 ;  /* 0x0000000200047312 */ /* 0x0047220000201c00 */
[----:B------:R-:W-:Y:S05]  /*7c40*/  BRA `(.L_x_18918) ;  /* 0x0000000c00307947 */ /* 0x000fea0003800000 */
.L_x_18919:
[----:B------:R-:W2:Y:S02]  /*7c50*/  LDG.E.U16 R2, desc[UR36][R2.64] ;  /* 0x0000002402027981 */ /* 0x000ea4000c1e1500 */
[----:B--2---:R0:W1:Y:S01]  /*7c60*/  I2F.F64.S16 R4, R2 ;  /* 0x0000000200047312 */ /* 0x0040620000101c00 */
[----:B------:R-:W-:Y:S05]  /*7c70*/  BRA `(.L_x_18918) ;  /* 0x0000000c00247947 */ /* 0x000fea0003800000 */
.L_x_18914:
        /* <DEDUP_REMOVED lines=10> */
.L_x_18922:
[----:B------:R-:W2:Y:S02]  /*7d20*/  LDG.E.U16 R0, desc[UR36][R2.64] ;  /* 0x0000002402007981 */ /* 0x000ea4000c1e1500 */
[----:B--2---:R-:W-:-:S05]  /*7d30*/  HADD2.F32 R0, -RZ, R0.H0_H0 ;  /* 0x20000000ff007230 */ /* 0x004fca0000004100 */
[----:B------:R-:W-:-:S04]  /*7d40*/  FMUL.FTZ R0, R0, 1 ;  /* 0x3f80000000007820 */ /* 0x000fc80000410000 */
[----:B------:R0:W1:Y:S01]  /*7d50*/  F2F.F64.F32 R4, R0 ;  /* 0x0000000000047310 */ /* 0x0000620000201800 */
[----:B------:R-:W-:Y:S05]  /*7d60*/  BRA `(.L_x_18918) ;  /* 0x0000000800e87947 */ /* 0x000fea0003800000 */
.L_x_18921:
        /* <DEDUP_REMOVED lines=10> */
.L_x_18924:
[----:B------:R-:W2:Y:S02]  /*7e10*/  LDG.E.U16 R2, desc[UR36][R2.64] ;  /* 0x0000002402027981 */ /* 0x000ea4000c1e1500 */
[----:B--2---:R-:W-:-:S05]  /*7e20*/  HADD2.F32 R0, -RZ, R2.H0_H0 ;  /* 0x20000002ff007230 */ /* 0x004fca0000004100 */
[----:B------:R-:W-:-:S04]  /*7e30*/  FMUL.FTZ R0, R0, 1 ;  /* 0x3f80000000007820 */ /* 0x000fc80000410000 */
[----:B------:R0:W1:Y:S01]  /*7e40*/  F2F.F64.F32 R4, R0 ;  /* 0x0000000000047310 */ /* 0x0000620000201800 */
[----:B------:R-:W-:Y:S05]  /*7e50*/  BRA `(.L_x_18918) ;  /* 0x0000000800ac7947 */ /* 0x000fea0003800000 */
.L_x_18923:
[----:B------:R0:W5:Y:S01]  /*7e60*/  LDG.E.64 R4, desc[UR36][R2.64] ;  /* 0x0000002402047981 */ /* 0x000162000c1e1b00 */
[----:B------:R-:W-:Y:S05]  /*7e70*/  BRA `(.L_x_18918) ;  /* 0x0000000800a47947 */ /* 0x000fea0003800000 */
.L_x_18913:
        /* <DEDUP_REMOVED lines=13> */
.L_x_18927:
[----:B------:R0:W5:Y:S01]  /*7f50*/  LDG.E.64 R4, desc[UR36][R2.64] ;  /* 0x0000002402047981 */ /* 0x000162000c1e1b00 */
[----:B------:R-:W-:Y:S05]  /*7f60*/  BRA `(.L_x_18918) ;  /* 0x0000000800687947 */ /* 0x000fea0003800000 */
.L_x_18926:
        /* <DEDUP_REMOVED lines=27> */
.L_x_18929:
        /* <DEDUP_REMOVED lines=14> */
.L_x_18928:
[----:B------:R-:W2:Y:S02]  /*8200*/  LDG.E.U16 R0, desc[UR36][R2.64] ;  /* 0x0000002402007981 */ /* 0x000ea4000c1e1500 */
[----:B--2---:R-:W-:-:S04]  /*8210*/  IMAD.U32 R0, R0, 0x10000, RZ ;  /* 0x0001000000007824 */ /* 0x004fc800078e00ff */
[----:B------:R-:W-:-:S04]  /*8220*/  FMUL.FTZ R0, R0, 1 ;  /* 0x3f80000000007820 */ /* 0x000fc80000410000 */
[----:B------:R0:W1:Y:S01]  /*8230*/  F2F.F64.F32 R4, R0 ;  /* 0x0000000000047310 */ /* 0x0000620000201800 */
[----:B------:R-:W-:Y:S05]  /*8240*/  BRA `(.L_x_18918) ;  /* 0x0000000400b07947 */ /* 0x000fea0003800000 */
.L_x_18925:
        /* <DEDUP_REMOVED lines=11> */
.L_x_18932:
        /* <DEDUP_REMOVED lines=21> */
.L_x_18934:
[----:B------:R-:W-:Y:S05]  /*8450*/  BSYNC.RECONVERGENT B0 ;  /* 0x0000000000007941 */ /* 0x000fea0003800200 */
.L_x_18933:
[----:B------:R-:W-:Y:S02]  /*8460*/  SHF.L.U32 R0, R0, 0x14, RZ ;  /* 0x0000001400007819 */ /* 0x000fe400000006ff */
[----:B------:R-:W-:-:S04]  /*8470*/  LEA R2, R2, 0x3b800000, 0x17 ;  /* 0x3b80000002027811 */ /* 0x000fc800078eb8ff */
[----:B------:R-:W-:-:S05]  /*8480*/  LOP3.LUT R0, R2, R0, R7, 0xfe, !PT ;  /* 0x0000000002007212 */ /* 0x000fca00078efe07 */
[----:B------:R-:W-:-:S04]  /*8490*/  FMUL.FTZ R0, R0, 1 ;  /* 0x3f80000000007820 */ /* 0x000fc80000410000 */
[----:B------:R0:W1:Y:S01]  /*84a0*/  F2F.F64.F32 R4, R0 ;  /* 0x0000000000047310 */ /* 0x0000620000201800 */
[----:B------:R-:W-:Y:S05]  /*84b0*/  BRA `(.L_x_18918) ;  /* 0x0000000400147947 */ /* 0x000fea0003800000 */
.L_x_18931:
        /* <DEDUP_REMOVED lines=21> */
.L_x_18936:
[----:B------:R-:W-:Y:S05]  /*8610*/  BSYNC.RECONVERGENT B0 ;  /* 0x0000000000007941 */ /* 0x000fea0003800200 */
.L_x_18935:
[----:B------:R-:W-:Y:S01]  /*8620*/  IMAD.SHL.U32 R0, R0, 0x200000, RZ ;  /* 0x0020000000007824 */ /* 0x000fe200078e00ff */
[----:B------:R-:W-:-:S04]  /*8630*/  LEA R2, R2, 0x37800000, 0x17 ;  /* 0x3780000002027811 */ /* 0x000fc800078eb8ff */
[----:B------:R-:W-:-:S05]  /*8640*/  LOP3.LUT R0, R2, R0, R7, 0xfe, !PT ;  /* 0x0000000002007212 */ /* 0x000fca00078efe07 */
[----:B------:R-:W-:-:S04]  /*8650*/  FMUL.FTZ R0, R0, 1 ;  /* 0x3f80000000007820 */ /* 0x000fc80000410000 */
[----:B------:R0:W1:Y:S01]  /*8660*/  F2F.F64.F32 R4, R0 ;  /* 0x0000000000047310 */ /* 0x0000620000201800 */
[----:B------:R-:W-:Y:S05]  /*8670*/  BRA `(.L_x_18918) ;  /* 0x0000000000a47947 */ /* 0x000fea0003800000 */
.L_x_18930:
        /* <DEDUP_REMOVED lines=18> */
.L_x_18917:
        /* <DEDUP_REMOVED lines=16> */
.L_x_18939:
[----:B------:R-:W-:Y:S01]  /*88a0*/  CS2R R4, SRZ ;  /* 0x0000000000047805 */ /* 0x000fe2000001ff00 */
[----:B------:R-:W-:Y:S06]  /*88b0*/  BRA `(.L_x_18918) ;  /* 0x0000000000147947 */ /* 0x000fec0003800000 */
.L_x_18938:
[----:B------:R-:W2:Y:S02]  /*88c0*/  LDG.E.64 R4, desc[UR36][R2.64] ;  /* 0x0000002402047981 */ /* 0x000ea4000c1e1b00 */
[----:B--2---:R-:W0:Y:S01]  /*88d0*/  I2F.F64.U64 R4, R4 ;  /* 0x0000000400047312 */ /* 0x004e220000301800 */
[----:B------:R-:W-:Y:S05]  /*88e0*/  BRA `(.L_x_18918) ;  /* 0x0000000000087947 */ /* 0x000fea0003800000 */
.L_x_18937:
[----:B------:R-:W2:Y:S02]  /*88f0*/  LDG.E R2, desc[UR36][R2.64] ;  /* 0x0000002402027981 */ /* 0x000ea4000c1e1900 */
[----:B--2---:R0:W1:Y:S02]  /*8900*/  I2F.F64.U32 R4, R2 ;  /* 0x0000000200047312 */ /* 0x0040640000201800 */
.L_x_18918:
[----:B------:R-:W-:Y:S05]  /*8910*/  BSYNC.RECONVERGENT B6 ;  /* 0x0000000000067941 */ /* 0x000fea0003800200 */
.L_x_18912:
[----:B------:R-:W0:Y:S01]  /*8920*/  LDCU.64 UR6, c[0x0][0x580] ;  /* 0x0000b000ff0677ac */ /* 0x000e220008000a00 */
[----:B------:R-:W1:Y:S01]  /*8930*/  LDCU.64 UR8, c[0x0][0x598] ;  /* 0x0000b300ff0877ac */ /* 0x000e620008000a00 */
[----:B------:R-:W-:-:S04]  /*8940*/  UPRMT UR4, UR41, 0x9910, URZ ;  /* 0x0000991029047896 */ /* 0x000fc800080000ff */
[----:B------:R-:W-:Y:S01]  /*8950*/  UISETP.GT.AND UP0, UPT, UR4, 0x9, UPT ;  /* 0x000000090400788c */ /* 0x000fe2000bf04270 */
[----:B0--3--:R-:W-:Y:S01]  /*8960*/  IADD3 R2, P0, PT, R16, UR6, RZ ;  /* 0x0000000610027c10 */ /* 0x009fe2000ff1e0ff */
[----:B-12-45:R-:W-:-:S03]  /*8970*/  DMUL R4, R4, UR8 ;  /* 0x0000000804047c28 */ /* 0x036fc60008000000 */
        /* <DEDUP_REMOVED lines=13> */
.L_x_18943:
[----:B------:R-:W0:Y:S02]  /*8a50*/  F2I.S64.F64.TRUNC R4, R4 ;  /* 0x0000000400047311 */ /* 0x000e24000030d900 */
[----:B0-----:R-:W-:-:S05]  /*8a60*/  IMAD.MOV.U32 R7, RZ, RZ, R4 ;  /* 0x000000ffff077224 */ /* 0x001fca00078e0004 */
[----:B------:R0:W-:Y:S01]  /*8a70*/  STG.E.U8 desc[UR36][R2.64], R7 ;  /* 0x0000000702007986 */ /* 0x0001e2000c101124 */
[----:B------:R-:W-:Y:S05]  /*8a80*/  BRA `(.L_x_18945) ;  /* 0x0000000c00e07947 */ /* 0x000fea0003800000 */
.L_x_18942:
        /* <DEDUP_REMOVED lines=9> */
.L_x_18947:
[----:B------:R-:W0:Y:S02]  /*8b20*/  F2I.F64.TRUNC R5, R4 ;  /* 0x0000000400057311 */ /* 0x000e24000030d100 */
[----:B0-----:R0:W-:Y:S01]  /*8b30*/  STG.E desc[UR36][R2.64], R5 ;  /* 0x0000000502007986 */ /* 0x0011e2000c101924 */
[----:B------:R-:W-:Y:S05]  /*8b40*/  BRA `(.L_x_18945) ;  /* 0x0000000c00b07947 */ /* 0x000fea0003800000 */
.L_x_18946:
[----:B------:R-:W0:Y:S02]  /*8b50*/  F2I.F64.TRUNC R5, R4 ;  /* 0x0000000400057311 */ /* 0x000e24000030d100 */
[----:B0-----:R0:W-:Y:S01]  /*8b60*/  STG.E.U16 desc[UR36][R2.64], R5 ;  /* 0x0000000502007986 */ /* 0x0011e2000c101524 */
[----:B------:R-:W-:Y:S05]  /*8b70*/  BRA `(.L_x_18945) ;  /* 0x0000000c00a47947 */ /* 0x000fea0003800000 */
.L_x_18941:
        /* <DEDUP_REMOVED lines=13> */
.L_x_18949:
        /* <DEDUP_REMOVED lines=8> */
.L_x_18948:
        /* <DEDUP_REMOVED lines=14> */
.L_x_18951:
        /* <DEDUP_REMOVED lines=9> */
.L_x_18950:
[----:B------:R0:W-:Y:S01]  /*8e40*/  STG.E.64 desc[UR36][R2.64], R4 ;  /* 0x0000000402007986 */ /* 0x0001e2000c101b24 */
[----:B------:R-:W-:Y:S05]  /*8e50*/  BRA `(.L_x_18945) ;  /* 0x0000000800ec7947 */ /* 0x000fea0003800000 */
.L_x_18940:
        /* <DEDUP_REMOVED lines=13> */
.L_x_18955:
        /* <DEDUP_REMOVED lines=22> */
.L_x_18958:
[----:B------:R-:W-:-:S04]  /*9090*/  SHF.R.U32.HI R5, RZ, 0x18, R7 ;  /* 0x00000018ff057819 */ /* 0x000fc80000011607 */
[----:B------:R-:W-:-:S07]  /*90a0*/  LOP3.LUT R0, R0, 0x80, R5, 0xf8, !PT ;  /* 0x0000008000007812 */ /* 0x000fce00078ef805 */
.L_x_18957:
[----:B------:R-:W-:Y:S05]  /*90b0*/  BSYNC.RECONVERGENT B0 ;  /* 0x0000000000007941 */ /* 0x000fea0003800200 */
.L_x_18956:
[----:B------:R3:W-:Y:S01]  /*90c0*/  STG.E.U8 desc[UR36][R2.64], R0 ;  /* 0x0000000002007986 */ /* 0x0007e2000c101124 */
[----:B------:R-:W-:Y:S05]  /*90d0*/  BRA `(.L_x_18945) ;  /* 0x00000008004c7947 */ /* 0x000fea0003800000 */
.L_x_18954:
        /* <DEDUP_REMOVED lines=22> */
.L_x_18961:
[----:B------:R-:W-:-:S04]  /*9240*/  SHF.R.U32.HI R5, RZ, 0x18, R7 ;  /* 0x00000018ff057819 */ /* 0x000fc80000011607 */
[----:B------:R-:W-:-:S07]  /*9250*/  LOP3.LUT R0, R0, 0x80, R5, 0xf8, !PT ;  /* 0x0000008000007812 */ /* 0x000fce00078ef805 */
.L_x_18960:
[----:B------:R-:W-:Y:S05]  /*9260*/  BSYNC.RECONVERGENT B0 ;  /* 0x0000000000007941 */ /* 0x000fea0003800200 */
.L_x_18959:
[----:B------:R0:W-:Y:S01]  /*9270*/  STG.E.U8 desc[UR36][R2.64], R0 ;  /* 0x0000000002007986 */ /* 0x0001e2000c101124 */
[----:B------:R-:W-:Y:S05]  /*9280*/  BRA `(.L_x_18945) ;  /* 0x0000000400e07947 */ /* 0x000fea0003800000 */
.L_x_18953:
        /* <DEDUP_REMOVED lines=26> */
.L_x_18963:
[----:B------:R-:W0:Y:S02]  /*9430*/  F2I.U64.F64.TRUNC R4, R4 ;  /* 0x0000000400047311 */ /* 0x000e24000030d800 */
[----:B0-----:R1:W-:Y:S01]  /*9440*/  STG.E.64 desc[UR36][R2.64], R4 ;  /* 0x0000000402007986 */ /* 0x0013e2000c101b24 */
[----:B------:R-:W-:Y:S05]  /*9450*/  BRA `(.L_x_18945) ;  /* 0x00000004006c7947 */ /* 0x000fea0003800000 */
.L_x_18962:
[----:B------:R-:W0:Y:S02]  /*9460*/  F2I.U32.F64.TRUNC R5, R4 ;  /* 0x0000000400057311 */ /* 0x000e24000030d000 */
[----:B0-----:R0:W-:Y:S01]  /*9470*/  STG.E desc[UR36][R2.64], R5 ;  /* 0x0000000502007986 */ /* 0x0011e2000c101924 */
[----:B------:R-:W-:Y:S05]  /*9480*/  BRA `(.L_x_18945) ;  /* 0x0000000400607947 */ /* 0x000fea0003800000 */
.L_x_18952:
        /* <DEDUP_REMOVED lines=10> */
.L_x_18965:
[----:B------:R-:W-:-:S05]  /*9530*/  CS2R R6, SRZ ;  /* 0x0000000000067805 */ /* 0x000fca000001ff00 */
[----:B------:R0:W-:Y:S01]  /*9540*/  STG.E.128 desc[UR36][R2.64], R4 ;  /* 0x0000000402007986 */ /* 0x0001e2000c101d24 */
[----:B------:R-:W-:Y:S05]  /*9550*/  BRA `(.L_x_18945) ;  /* 0x00000004002c7947 */ /* 0x000fea0003800000 */
.L_x_18964:
[----:B------:R-:W-:-:S09]  /*9560*/  UISETP.NE.AND UP0, UPT, UR4, 0xf, UPT ;  /* 0x0000000f0400788c */ /* 0x000fd2000bf05270 */
[----:B------:R-:W-:Y:S05]  /*9570*/  BRA.U !UP0, `(.L_x_18966) ;  /* 0x0000000508087547 */ /* 0x000fea000b800000 */
[----:B------:R-:W-:-:S09]  /*9580*/  UISETP.NE.AND UP0, UPT, UR4, 0x17, UPT ;  /* 0x000000170400788c */ /* 0x000fd2000bf05270 */
[----:B------:R-:W-:Y:S05]  /*9590*/  BRA.U !UP0, `(.L_x_18967) ;  /* 0x0000000108a07547 */ /* 0x000fea000b800000 */
[----:B------:R-:W-:-:S09]  /*95a0*/  UISETP.NE.AND UP0, UPT, UR4, 0x18, UPT ;  /* 0x000000180400788c */ /* 0x000fd2000bf05270 */
[----:B------:R-:W-:Y:S05]  /*95b0*/  BRA.U !UP0, `(.L_x_18968) ;  /* 0x0000000108447547 */ /* 0x000fea000b800000 */
.L_x_18944:
        /* <DEDUP_REMOVED lines=16> */
.L_x_18969:
[----:B------:R-:W-:Y:S05]  /*96c0*/  BRA `(.L_x_18945) ;  /* 0x0000000000d07947 */ /* 0x000fea0003800000 */
.L_x_18968:
        /* <DEDUP_REMOVED lines=17> */
.L_x_18971:
[----:B------:R-:W-:Y:S05]  /*97e0*/  BSYNC.RECONVERGENT B0 ;  /* 0x0000000000007941 */ /* 0x000fea0003800200 */
.L_x_18970:
[----:B------:R-:W-:-:S05]  /*97f0*/  LOP3.LUT R7, R0, 0x80, R7, 0xf8, !PT ;  /* 0x0000008000077812 */ /* 0x000fca00078ef807 */
[----:B------:R0:W-:Y:S01]  /*9800*/  STG.E.U8 desc[UR36][R2.64], R7 ;  /* 0x0000000702007986 */ /* 0x0001e2000c101124 */
[----:B------:R-:W-:Y:S05]  /*9810*/  BRA `(.L_x_18945) ;  /* 0x00000000007c7947 */ /* 0x000fea0003800000 */
.L_x_18967:
        /* <DEDUP_REMOVED lines=16> */
.L_x_18973:
[----:B------:R-:W-:Y:S01]  /*9920*/  IMAD.MOV.U32 R0, RZ, RZ, 0x7f ;  /* 0x0000007fff007424 */ /* 0x000fe200078e00ff */
[----:B------:R-:W-:-:S04]  /*9930*/  ISETP.GT.U32.AND P0, PT, R6, 0x7f800000, PT ;  /* 0x7f8000000600780c */ /* 0x000fc80003f04070 */
[----:B------:R-:W-:-:S09]  /*9940*/  SEL R0, R0, 0x7c, P0 ;  /* 0x0000007c00007807 */ /* 0x000fd20000000000 */
.L_x_18974:
[----:B------:R-:W-:Y:S05]  /*9950*/  BSYNC.RECONVERGENT B0 ;  /* 0x0000000000007941 */ /* 0x000fea0003800200 */
.L_x_18972:
[----:B------:R-:W-:-:S04]  /*9960*/  SHF.R.U32.HI R5, RZ, 0x18, R7 ;  /* 0x00000018ff057819 */ /* 0x000fc80000011607 */
[----:B------:R-:W-:-:S05]  /*9970*/  LOP3.LUT R5, R0, 0x80, R5, 0xf8, !PT ;  /* 0x0000008000057812 */ /* 0x000fca00078ef805 */
[----:B------:R0:W-:Y:S01]  /*9980*/  STG.E.U8 desc[UR36][R2.64], R5 ;  /* 0x0000000502007986 */ /* 0x0001e2000c101124 */
[----:B------:R-:W-:Y:S05]  /*9990*/  BRA `(.L_x_18945) ;  /* 0x00000000001c7947 */ /* 0x000fea0003800000 */
.L_x_18966:
[----:B------:R-:W-:Y:S01]  /*99a0*/  UMOV UR4, 0xf0000000 ;  /* 0xf000000000047882 */ /* 0x000fe20000000000 */
[----:B------:R-:W-:Y:S01]  /*99b0*/  UMOV UR5, 0x380fffff ;  /* 0x380fffff00057882 */ /* 0x000fe20000000000 */
[----:B------:R-:W0:Y:S01]  /*99c0*/  F2F.F32.F64 R0, R4 ;  /* 0x0000000400007310 */ /* 0x000e220000301000 */
[----:B------:R-:W-:-:S14]  /*99d0*/  DSETP.GEU.AND P0, PT, |R4|, UR4, PT ;  /* 0x0000000404007e2a */ /* 0x000fdc000bf0e200 */
[----:B0-----:R-:W-:-:S05]  /*99e0*/  @!P0 FMUL R0, R0, 1.175494350822287508e-38 ;  /* 0x0080000000008820 */ /* 0x001fca0000400000 */
[----:B------:R-:W-:-:S05]  /*99f0*/  F2FP.BF16.F32.PACK_AB R0, RZ, R0 ;  /* 0x00000000ff00723e */ /* 0x000fca00000010ff */
[----:B------:R0:W-:Y:S02]  /*9a00*/  STG.E.U16 desc[UR36][R2.64], R0 ;  /* 0x0000000002007986 */ /* 0x0001e4000c101524 */
.L_x_18945:
[----:B------:R-:W-:-:S07]  /*9a10*/  IADD3 R17, PT, PT, R17, 0x80, RZ ;  /* 0x0000008011117810 */ /* 0x000fce0007ffe0ff */
.L_x_18910:
[----:B------:R-:W-:Y:S05]  /*9a20*/  BSYNC.RECONVERGENT B7 ;  /* 0x0000000000077941 */ /* 0x000fea0003800200 */
.L_x_18909:
        /* <DEDUP_REMOVED lines=8> */
[----:B------:R-:W1:Y:S01]  /*9ab0*/  LDCU.64 UR4, c[0x0][0x390] ;  /* 0x00007200ff0477ac */ /* 0x000e620008000a00 */
[----:B------:R-:W-:Y:S01]  /*9ac0*/  IMAD.MOV.U32 R16, RZ, RZ, RZ ;  /* 0x000000ffff107224 */ /* 0x000fe200078e00ff */
[----:B------:R-:W0:Y:S01]  /*9ad0*/  LDCU UR6, c[0x0][0x38c] ;  /* 0x00007180ff0677ac */ /* 0x000e220008000800 */
[----:B------:R-:W2:Y:S01]  /*9ae0*/  LDCU.64 UR8, c[0x0][0x4b8] ;  /* 0x00009700ff0877ac */ /* 0x000ea20008000a00 */
[----:B------:R-:W-:Y:S01]  /*9af0*/  UISETP.NE.AND UP0, UPT, UR40, URZ, UPT ;  /* 0x000000ff2800728c */ /* 0x000fe2000bf05270 */
[----:B-1----:R-:W-:-:S05]  /*9b00*/  IMAD.HI.U32 R2, R17, UR4, R16 ;  /* 0x0000000411027c27 */ /* 0x002fca000f8e0010 */
[----:B------:R-:W-:-:S04]  /*9b10*/  SHF.R.U32.HI R3, RZ, UR5, R2 ;  /* 0x00000005ff037c19 */ /* 0x000fc80008011602 */
[----:B------:R-:W-:-:S05]  /*9b20*/  IADD3 R0, PT, PT, -R3, RZ, RZ ;  /* 0x000000ff03007210 */ /* 0x000fca0007ffe1ff */
[----:B0-----:R-:W-:-:S04]  /*9b30*/  IMAD R0, R0, UR6, R17 ;  /* 0x0000000600007c24 */ /* 0x001fc8000f8e0211 */
        /* <DEDUP_REMOVED lines=289> */
.L_x_18975:
[----:B------:R-:W0:Y:S01]  /*ad50*/  LDCU.128 UR8, c[0x0][0x580] ;  /* 0x0000b000ff0877ac */ /* 0x000e220008000c00 */
[----:B------:R-:W-:Y:S01]  /*ad60*/  BSSY.RECONVERGENT B6, `(.L_x_18976) ;  /* 0x00000ee000067945 */ /* 0x000fe20003800200 */
[----:B------:R-:W-:-:S04]  /*ad70*/  UPRMT UR4, UR42, 0x9910, URZ ;  /* 0x000099102a047896 */ /* 0x000fc800080000ff */
[----:B------:R-:W-:Y:S01]  /*ad80*/  UISETP.GT.AND UP0, UPT, UR4, 0x9, UPT ;  /* 0x000000090400788c */ /* 0x000fe2000bf04270 */
[----:B0-----:R-:W-:Y:S02]  /*ad90*/  IADD3 R16, P0, PT, R16, UR8, RZ ;  /* 0x0000000810107c10 */ /* 0x001fe4000ff1e0ff */
[----:B-1----:R-:W-:-:S03]  /*ada0*/  IADD3 R2, P1, PT, R0, UR10, RZ ;  /* 0x0000000a00027c10 */ /* 0x002fc6000ff3e0ff */
        /* <DEDUP_REMOVED lines=14> */
.L_x_18980:
[----:B------:R-:W2:Y:S02]  /*ae90*/  LDG.E.U8 R2, desc[UR36][R2.64] ;  /* 0x0000002402027981 */ /* 0x000ea4000c1e1100 */
[----:B--2---:R0:W1:Y:S01]  /*aea0*/  I2F.F64.U16 R4, R2 ;  /* 0x0000000200047312 */ /* 0x0040620000101800 */
[----:B------:R-:W-:Y:S05]  /*aeb0*/  BRA `(.L_x_18982) ;  /* 0x0000000c00607947 */ /* 0x000fea0003800000 */
.L_x_18979:
        /* <DEDUP_REMOVED lines=9> */
.L_x_18984:
[----:B------:R-:W2:Y:S02]  /*af50*/  LDG.E R2, desc[UR36][R2.64] ;  /* 0x0000002402027981 */ /* 0x000ea4000c1e1900 */
[----:B--2---:R3:W4:Y:S01]  /*af60*/  I2F.F64 R4, R2 ;  /* 0x0000000200047312 */ /* 0x0047220000201c00 */
[----:B------:R-:W-:Y:S05]  /*af70*/  BRA `(.L_x_18982) ;  /* 0x0000000c00307947 */ /* 0x000fea0003800000 */
.L_x_18983:
[----:B------:R-:W2:Y:S02]  /*af80*/  LDG.E.U16 R2, desc[UR36][R2.64] ;  /* 0x0000002402027981 */ /* 0x000ea4000c1e1500 */
[----:B--2---:R0:W1:Y:S01]  /*af90*/  I2F.F64.S16 R4, R2 ;  /* 0x0000000200047312 */ /* 0x0040620000101c00 */
[----:B------:R-:W-:Y:S05]  /*afa0*/  BRA `(.L_x_18982) ;  /* 0x0000000c00247947 */ /* 0x000fea0003800000 */
.L_x_18978:
        /* <DEDUP_REMOVED lines=10> */
.L_x_18986:
[----:B------:R-:W2:Y:S02]  /*b050*/  LDG.E.U16 R0, desc[UR36][R2.64] ;  /* 0x0000002402007981 */ /* 0x000ea4000c1e1500 */
[----:B--2---:R-:W-:-:S05]  /*b060*/  HADD2.F32 R0, -RZ, R0.H0_H0 ;  /* 0x20000000ff007230 */ /* 0x004fca0000004100 */
[----:B------:R-:W-:-:S04]  /*b070*/  FMUL.FTZ R0, R0, 1 ;  /* 0x3f80000000007820 */ /* 0x000fc80000410000 */
[----:B------:R0:W1:Y:S01]  /*b080*/  F2F.F64.F32 R4, R0 ;  /* 0x0000000000047310 */ /* 0x0000620000201800 */
[----:B------:R-:W-:Y:S05]  /*b090*/  BRA `(.L_x_18982) ;  /* 0x0000000800e87947 */ /* 0x000fea0003800000 */
.L_x_18985:
        /* <DEDUP_REMOVED lines=10> */
.L_x_18988:
[----:B------:R-:W2:Y:S02]  /*b140*/  LDG.E.U16 R2, desc[UR36][R2.64] ;  /* 0x0000002402027981 */ /* 0x000ea4000c1e1500 */
[----:B--2---:R-:W-:-:S05]  /*b150*/  HADD2.F32 R0, -RZ, R2.H0_H0 ;  /* 0x20000002ff007230 */ /* 0x004fca0000004100 */
[----:B------:R-:W-:-:S04]  /*b160*/  FMUL.FTZ R0, R0, 1 ;  /* 0x3f80000000007820 */ /* 0x000fc80000410000 */
[----:B------:R0:W1:Y:S01]  /*b170*/  F2F.F64.F32 R4, R0 ;  /* 0x0000000000047310 */ /* 0x0000620000201800 */
[----:B------:R-:W-:Y:S05]  /*b180*/  BRA `(.L_x_18982) ;  /* 0x0000000800ac7947 */ /* 0x000fea0003800000 */
.L_x_18987:
[----:B------:R0:W5:Y:S01]  /*b190*/  LDG.E.64 R4, desc[UR36][R2.64] ;  /* 0x0000002402047981 */ /* 0x000162000c1e1b00 */
[----:B------:R-:W-:Y:S05]  /*b1a0*/  BRA `(.L_x_18982) ;  /* 0x0000000800a47947 */ /* 0x000fea0003800000 */
.L_x_18977:
        /* <DEDUP_REMOVED lines=13> */
.L_x_18991:
[----:B------:R0:W5:Y:S01]  /*b280*/  LDG.E.64 R4, desc[UR36][R2.64] ;  /* 0x0000002402047981 */ /* 0x000162000c1e1b00 */
[----:B------:R-:W-:Y:S05]  /*b290*/  BRA `(.L_x_18982) ;  /* 0x0000000800687947 */ /* 0x000fea0003800000 */
.L_x_18990:
        /* <DEDUP_REMOVED lines=27> */
.L_x_18993:
        /* <DEDUP_REMOVED lines=14> */
.L_x_18992:
[----:B------:R-:W2:Y:S02]  /*b530*/  LDG.E.U16 R0, desc[UR36][R2.64] ;  /* 0x0000002402007981 */ /* 0x000ea4000c1e1500 */
[----:B--2---:R-:W-:-:S04]  /*b540*/  IMAD.U32 R0, R0, 0x10000, RZ ;  /* 0x0001000000007824 */ /* 0x004fc800078e00ff */
[----:B------:R-:W-:-:S04]  /*b550*/  FMUL.FTZ R0, R0, 1 ;  /* 0x3f80000000007820 */ /* 0x000fc80000410000 */
[----:B------:R0:W1:Y:S01]  /*b560*/  F2F.F64.F32 R4, R0 ;  /* 0x0000000000047310 */ /* 0x0000620000201800 */
[----:B------:R-:W-:Y:S05]  /*b570*/  BRA `(.L_x_18982) ;  /* 0x0000000400b07947 */ /* 0x000fea0003800000 */
.L_x_18989:
        /* <DEDUP_REMOVED lines=11> */
.L_x_18996:
        /* <DEDUP_REMOVED lines=21> */
.L_x_18998:
[----:B------:R-:W-:Y:S05]  /*b780*/  BSYNC.RECONVERGENT B0 ;  /* 0x0000000000007941 */ /* 0x000fea0003800200 */
.L_x_18997:
[----:B------:R-:W-:Y:S02]  /*b790*/  SHF.L.U32 R0, R0, 0x14, RZ ;  /* 0x0000001400007819 */ /* 0x000fe400000006ff */
[----:B------:R-:W-:-:S04]  /*b7a0*/  LEA R2, R2, 0x3b800000, 0x17 ;  /* 0x3b80000002027811 */ /* 0x000fc800078eb8ff */
[----:B------:R-:W-:-:S05]  /*b7b0*/  LOP3.LUT R0, R2, R0, R7, 0xfe, !PT ;  /* 0x0000000002007212 */ /* 0x000fca00078efe07 */
[----:B------:R-:W-:-:S04]  /*b7c0*/  FMUL.FTZ R0, R0, 1 ;  /* 0x3f80000000007820 */ /* 0x000fc80000410000 */
[----:B------:R0:W1:Y:S01]  /*b7d0*/  F2F.F64.F32 R4, R0 ;  /* 0x0000000000047310 */ /* 0x0000620000201800 */
[----:B------:R-:W-:Y:S05]  /*b7e0*/  BRA `(.L_x_18982) ;  /* 0x0000000400147947 */ /* 0x000fea0003800000 */
.L_x_18995:
        /* <DEDUP_REMOVED lines=21> */
.L_x_19000:
[----:B------:R-:W-:Y:S05]  /*b940*/  BSYNC.RECONVERGENT B0 ;  /* 0x0000000000007941 */ /* 0x000fea0003800200 */
.L_x_18999:
[----:B------:R-:W-:Y:S01]  /*b950*/  IMAD.SHL.U32 R0, R0, 0x200000, RZ ;  /* 0x0020000000007824 */ /* 0x000fe200078e00ff */
[----:B------:R-:W-:-:S04]  /*b960*/  LEA R2, R2, 0x37800000, 0x17 ;  /* 0x3780000002027811 */ /* 0x000fc800078eb8ff */
[----:B------:R-:W-:-:S05]  /*b970*/  LOP3.LUT R0, R2, R0, R7, 0xfe, !PT ;  /* 0x0000000002007212 */ /* 0x000fca00078efe07 */
[----:B------:R-:W-:-:S04]  /*b980*/  FMUL.FTZ R0, R0, 1 ;  /* 0x3f80000000007820 */ /* 0x000fc80000410000 */
[----:B------:R0:W1:Y:S01]  /*b990*/  F2F.F64.F32 R4, R0 ;  /* 0x0000000000047310 */ /* 0x0000620000201800 */
[----:B------:R-:W-:Y:S05]  /*b9a0*/  BRA `(.L_x_18982) ;  /* 0x0000000000a47947 */ /* 0x000fea0003800000 */
.L_x_18994:
        /* <DEDUP_REMOVED lines=18> */
.L_x_18981:
        /* <DEDUP_REMOVED lines=16> */
.L_x_19003:
[----:B------:R-:W-:Y:S01]  /*bbd0*/  CS2R R4, SRZ ;  /* 0x0000000000047805 */ /* 0x000fe2000001ff00 */
[----:B------:R-:W-:Y:S06]  /*bbe0*/  BRA `(.L_x_18982) ;  /* 0x0000000000147947 */ /* 0x000fec0003800000 */
.L_x_19002:
[----:B------:R-:W2:Y:S02]  /*bbf0*/  LDG.E.64 R4, desc[UR36][R2.64] ;  /* 0x0000002402047981 */ /* 0x000ea4000c1e1b00 */
[----:B--2---:R-:W0:Y:S01]  /*bc00*/  I2F.F64.U64 R4, R4 ;  /* 0x0000000400047312 */ /* 0x004e220000301800 */
[----:B------:R-:W-:Y:S05]  /*bc10*/  BRA `(.L_x_18982) ;  /* 0x0000000000087947 */ /* 0x000fea0003800000 */
.L_x_19001:
[----:B------:R-:W2:Y:S02]  /*bc20*/  LDG.E R2, desc[UR36][R2.64] ;  /* 0x0000002402027981 */ /* 0x000ea4000c1e1900 */
[----:B--2---:R0:W1:Y:S02]  /*bc30*/  I2F.F64.U32 R4, R2 ;  /* 0x0000000200047312 */ /* 0x0040640000201800 */
.L_x_18982:
[----:B------:R-:W-:Y:S05]  /*bc40*/  BSYNC.RECONVERGENT B6 ;  /* 0x0000000000067941 */ /* 0x000fea0003800200 */
.L_x_18976:
[----:B------:R-:W0:Y:S01]  /*bc50*/  LDCU.64 UR6, c[0x0][0x598] ;  /* 0x0000b300ff0677ac */ /* 0x000e220008000a00 */
[----:B------:R-:W-:-:S04]  /*bc60*/  UPRMT UR4, UR41, 0x9910, URZ ;  /* 0x0000991029047896 */ /* 0x000fc800080000ff */
[----:B------:R-:W-:Y:S01]  /*bc70*/  UISETP.GT.AND UP0, UPT, UR4, 0x9, UPT ;  /* 0x000000090400788c */ /* 0x000fe2000bf04270 */
[----:B012-45:R-:W-:-:S08]  /*bc80*/  DMUL R4, R4, UR6 ;  /* 0x0000000604047c28 */ /* 0x037fd00008000000 */
        /* <DEDUP_REMOVED lines=12> */
.L_x_19007:
[----:B------:R-:W0:Y:S02]  /*bd50*/  F2I.S64.F64.TRUNC R4, R4 ;  /* 0x0000000400047311 */ /* 0x000e24000030d900 */
[----:B0-----:R-:W-:-:S05]  /*bd60*/  MOV R3, R4 ;  /* 0x0000000400037202 */ /* 0x001fca0000000f00 */
[----:B------:R-:W-:Y:S01]  /*bd70*/  STG.E.U8 desc[UR36][R16.64], R3 ;  /* 0x0000000310007986 */ /* 0x000fe2000c101124 */
[----:B------:R-:W-:Y:S05]  /*bd80*/  EXIT ;  /* 0x000000000000794d */ /* 0x000fea0003800000 */
.L_x_19006:
        /* <DEDUP_REMOVED lines=9> */
.L_x_19010:
[----:B------:R-:W0:Y:S02]  /*be20*/  F2I.F64.TRUNC R5, R4 ;  /* 0x0000000400057311 */ /* 0x000e24000030d100 */
[----:B0-----:R-:W-:Y:S01]  /*be30*/  STG.E desc[UR36][R16.64], R5 ;  /* 0x0000000510007986 */ /* 0x001fe2000c101924 */
[----:B------:R-:W-:Y:S05]  /*be40*/  EXIT ;  /* 0x000000000000794d */ /* 0x000fea0003800000 */
.L_x_19009:
[----:B------:R-:W0:Y:S02]  /*be50*/  F2I.F64.TRUNC R5, R4 ;  /* 0x0000000400057311 */ /* 0x000e24000030d100 */
[----:B0-----:R-:W-:Y:S01]  /*be60*/  STG.E.U16 desc[UR36][R16.64], R5 ;  /* 0x0000000510007986 */ /* 0x001fe2000c101524 */
[----:B------:R-:W-:Y:S05]  /*be70*/  EXIT ;  /* 0x000000000000794d */ /* 0x000fea0003800000 */
.L_x_19005:
        /* <DEDUP_REMOVED lines=13> */
.L_x_19012:
        /* <DEDUP_REMOVED lines=8> */
.L_x_19011:
        /* <DEDUP_REMOVED lines=8> */
[----:B---3--:R-:W0:Y:S01]  /*c050*/  F2F.F32.F64 R2, R4 ;  /* 0x0000000400027310 */ /* 0x008e220000301000 */
[----:B------:R-:W-:Y:S01]  /*c060*/  DSETP.GEU.AND P0, PT, |R4|, UR4, PT ;  /* 0x0000000404007e2a */ /* 0x000fe2000bf0e200 */
[----:B------:R-:W-:-:S13]  /*c070*/  IMAD.MOV.U32 R3, RZ, RZ, RZ ;  /* 0x000000ffff037224 */ /* 0x000fda00078e00ff */
[----:B0-----:R-:W-:-:S05]  /*c080*/  @!P0 FMUL R2, R2, 1.175494350822287508e-38 ;  /* 0x0080000002028820 */ /* 0x001fca0000400000 */
[----:B------:R-:W-:Y:S01]  /*c090*/  STG.E.64 desc[UR36][R16.64], R2 ;  /* 0x0000000210007986 */ /* 0x000fe2000c101b24 */
[----:B------:R-:W-:Y:S05]  /*c0a0*/  EXIT ;  /* 0x000000000000794d */ /* 0x000fea0003800000 */
.L_x_19014:
        /* <DEDUP_REMOVED lines=9> */
.L_x_19013:
[----:B------:R-:W-:Y:S01]  /*c140*/  STG.E.64 desc[UR36][R16.64], R4 ;  /* 0x0000000410007986 */ /* 0x000fe2000c101b24 */
[----:B------:R-:W-:Y:S05]  /*c150*/  EXIT ;  /* 0x000000000000794d */ /* 0x000fea0003800000 */
.L_x_19004:
        /* <DEDUP_REMOVED lines=13> */
.L_x_19018:
[----:B------:R-:W-:Y:S01]  /*c230*/  UMOV UR4, 0xf0000000 ;  /* 0xf000000000047882 */ /* 0x000fe20000000000 */
[----:B------:R-:W-:Y:S01]  /*c240*/  UMOV UR5, 0x380fffff ;  /* 0x380fffff00057882 */ /* 0x000fe20000000000 */
[----:B------:R-:W0:Y:S01]  /*c250*/  F2F.F32.F64 R3, R4 ;  /* 0x0000000400037310 */ /* 0x000e220000301000 */
[----:B------:R-:W-:Y:S01]  /*c260*/  DSETP.GEU.AND P0, PT, |R4|, UR4, PT ;  /* 0x0000000404007e2a */ /* 0x000fe2000bf0e200 */
[----:B------:R-:W-:Y:S01]  /*c270*/  BSSY.RECONVERGENT B0, `(.L_x_19019) ;  /* 0x0000014000007945 */ /* 0x000fe20003800200 */
[----:B------:R-:W-:-:S12]  /*c280*/  MOV R8, 0x80 ;  /* 0x0000008000087802 */ /* 0x000fd80000000f00 */
[----:B0-----:R-:W-:-:S05]  /*c290*/  @!P0 FMUL R3, R3, 1.175494350822287508e-38 ;  /* 0x0080000003038820 */ /* 0x001fca0000400000 */
[----:B---3--:R-:W-:-:S04]  /*c2a0*/  LOP3.LUT R2, R3, 0x7fffffff, RZ, 0xc0, !PT ;  /* 0x7fffffff03027812 */ /* 0x008fc800078ec0ff */
        /* <DEDUP_REMOVED lines=13> */
.L_x_19021:
[----:B------:R-:W-:-:S04]  /*c380*/  SHF.R.U32.HI R3, RZ, 0x18, R3 ;  /* 0x00000018ff037819 */ /* 0x000fc80000011603 */
[----:B------:R-:W-:-:S04]  /*c390*/  LOP3.LUT R0, R0, 0x80, R3, 0xf8, !PT ;  /* 0x0000008000007812 */ /* 0x000fc800078ef803 */
[----:B------:R-:W-:-:S07]  /*c3a0*/  PRMT R8, R0, 0x7610, R8 ;  /* 0x0000761000087816 */ /* 0x000fce0000000008 */
.L_x_19020:
[----:B------:R-:W-:Y:S05]  /*c3b0*/  BSYNC.RECONVERGENT B0 ;  /* 0x0000000000007941 */ /* 0x000fea0003800200 */
.L_x_19019:
[----:B------:R-:W-:Y:S01]  /*c3c0*/  STG.E.U8 desc[UR36][R16.64], R8 ;  /* 0x0000000810007986 */ /* 0x000fe2000c101124 */
[----:B------:R-:W-:Y:S05]  /*c3d0*/  EXIT ;  /* 0x000000000000794d */ /* 0x000fea0003800000 */
.L_x_19017:
[----:B------:R-:W-:Y:S01]  /*c3e0*/  UMOV UR4, 0xf0000000 ;  /* 0xf000000000047882 */ /* 0x000fe20000000000 */
[----:B------:R-:W-:Y:S01]  /*c3f0*/  UMOV UR5, 0x380fffff ;  /* 0x380fffff00057882 */ /* 0x000fe20000000000 */
[----:B------:R-:W0:Y:S01]  /*c400*/  F2F.F32.F64 R3, R4 ;  /* 0x0000000400037310 */ /* 0x000e220000301000 */
[----:B------:R-:W-:Y:S01]  /*c410*/  DSETP.GEU.AND P0, PT, |R4|, UR4, PT ;  /* 0x0000000404007e2a */ /* 0x000fe2000bf0e200 */
[----:B------:R-:W-:Y:S01]  /*c420*/  BSSY.RECONVERGENT B0, `(.L_x_19022) ;  /* 0x0000014000007945 */ /* 0x000fe20003800200 */
[----:B------:R-:W-:-:S12]  /*c430*/  IMAD.MOV.U32 R8, RZ, RZ, 0x80 ;  /* 0x00000080ff087424 */ /* 0x000fd800078e00ff */
        /* <DEDUP_REMOVED lines=15> */
.L_x_19024:
[----:B------:R-:W-:-:S04]  /*c530*/  SHF.R.U32.HI R3, RZ, 0x18, R3 ;  /* 0x00000018ff037819 */ /* 0x000fc80000011603 */
[----:B------:R-:W-:-:S04]  /*c540*/  LOP3.LUT R0, R0, 0x80, R3, 0xf8, !PT ;  /* 0x0000008000007812 */ /* 0x000fc800078ef803 */
[----:B------:R-:W-:-:S07]  /*c550*/  PRMT R8, R0, 0x7610, R8 ;  /* 0x0000761000087816 */ /* 0x000fce0000000008 */
.L_x_19023:
[----:B------:R-:W-:Y:S05]  /*c560*/  BSYNC.RECONVERGENT B0 ;  /* 0x0000000000007941 */ /* 0x000fea0003800200 */
.L_x_19022:
[----:B------:R-:W-:Y:S01]  /*c570*/  STG.E.U8 desc[UR36][R16.64], R8 ;  /* 0x0000000810007986 */ /* 0x000fe2000c101124 */
[----:B------:R-:W-:Y:S05]  /*c580*/  EXIT ;  /* 0x000000000000794d */ /* 0x000fea0003800000 */
.L_x_19016:
        /* <DEDUP_REMOVED lines=11> */
[----:B---3--:R-:W-:-:S04]  /*c640*/  SHF.R.U32.HI R2, RZ, 0x17, R6 ;  /* 0x00000017ff027819 */ /* 0x008fc80000011606 */
        /* <DEDUP_REMOVED lines=14> */
.L_x_19026:
[----:B------:R-:W0:Y:S02]  /*c730*/  F2I.U64.F64.TRUNC R4, R4 ;  /* 0x0000000400047311 */ /* 0x000e24000030d800 */
[----:B0-----:R-:W-:Y:S01]  /*c740*/  STG.E.64 desc[UR36][R16.64], R4 ;  /* 0x0000000410007986 */ /* 0x001fe2000c101b24 */
[----:B------:R-:W-:Y:S05]  /*c750*/  EXIT ;  /* 0x000000000000794d */ /* 0x000fea0003800000 */
.L_x_19025:
[----:B------:R-:W0:Y:S02]  /*c760*/  F2I.U32.F64.TRUNC R5, R4 ;  /* 0x0000000400057311 */ /* 0x000e24000030d000 */
[----:B0-----:R-:W-:Y:S01]  /*c770*/  STG.E desc[UR36][R16.64], R5 ;  /* 0x0000000510007986 */ /* 0x001fe2000c101924 */
[----:B------:R-:W-:Y:S05]  /*c780*/  EXIT ;  /* 0x000000000000794d */ /* 0x000fea0003800000 */
.L_x_19015:
        /* <DEDUP_REMOVED lines=10> */
.L_x_19028:
[----:B------:R-:W-:-:S05]  /*c830*/  CS2R R6, SRZ ;  /* 0x0000000000067805 */ /* 0x000fca000001ff00 */
[----:B------:R-:W-:Y:S01]  /*c840*/  STG.E.128 desc[UR36][R16.64], R4 ;  /* 0x0000000410007986 */ /* 0x000fe2000c101d24 */
[----:B------:R-:W-:Y:S05]  /*c850*/  EXIT ;  /* 0x000000000000794d */ /* 0x000fea0003800000 */
.L_x_19027:
[----:B------:R-:W-:-:S09]  /*c860*/  UISETP.NE.AND UP0, UPT, UR4, 0xf, UPT ;  /* 0x0000000f0400788c */ /* 0x000fd2000bf05270 */
[----:B------:R-:W-:Y:S05]  /*c870*/  BRA.U !UP0, `(.L_x_19029) ;  /* 0x0000000508087547 */ /* 0x000fea000b800000 */
[----:B------:R-:W-:-:S09]  /*c880*/  UISETP.NE.AND UP0, UPT, UR4, 0x17, UPT ;  /* 0x000000170400788c */ /* 0x000fd2000bf05270 */
[----:B------:R-:W-:Y:S05]  /*c890*/  BRA.U !UP0, `(.L_x_19030) ;  /* 0x0000000108a07547 */ /* 0x000fea000b800000 */
[----:B------:R-:W-:-:S09]  /*c8a0*/  UISETP.NE.AND UP0, UPT, UR4, 0x18, UPT ;  /* 0x000000180400788c */ /* 0x000fd2000bf05270 */
[----:B------:R-:W-:Y:S05]  /*c8b0*/  BRA.U !UP0, `(.L_x_19031) ;  /* 0x0000000108447547 */ /* 0x000fea000b800000 */
.L_x_19008:
[----:B------:R-:W-:Y:S01]  /*c8c0*/  MOV R0, 0x0 ;  /* 0x0000000000007802 */ /* 0x000fe20000000f00 */
[----:B------:R-:W0:Y:S01]  /*c8d0*/  LDCU.64 UR4, c[0x4][0x148] ;  /* 0x01002900ff0477ac */ /* 0x000e220008000a00 */
[----:B------:R-:W-:Y:S02]  /*c8e0*/  HFMA2 R8, -RZ, RZ, 0, 6.020069122314453125e-06 ;  /* 0x00000065ff087431 */ /* 0x000fe400000001ff */
[----:B------:R-:W-:Y:S01]  /*c8f0*/  IMAD.MOV.U32 R12, RZ, RZ, 0x1 ;  /* 0x00000001ff0c7424 */ /* 0x000fe200078e00ff */
[----:B---3--:R1:W2:Y:S01]  /*c900*/  LDC.64 R2, c[0x4][R0] ;  /* 0x0100000000027b82 */ /* 0x0082a20000000a00 */
        /* <DEDUP_REMOVED lines=11> */
.L_x_19032:
[----:B------:R-:W-:Y:S05]  /*c9c0*/  EXIT ;  /* 0x000000000000794d */ /* 0x000fea0003800000 */
.L_x_19031:
[----:B------:R-:W-:Y:S01]  /*c9d0*/  UMOV UR4, 0xf0000000 ;  /* 0xf000000000047882 */ /* 0x000fe20000000000 */
[----:B------:R-:W-:Y:S01]  /*c9e0*/  UMOV UR5, 0x380fffff ;  /* 0x380fffff00057882 */ /* 0x000fe20000000000 */
[----:B------:R-:W0:Y:S01]  /*c9f0*/  F2F.F32.F64 R7, R4 ;  /* 0x0000000400077310 */ /* 0x000e220000301000 */
[----:B------:R-:W-:Y:S01]  /*ca00*/  DSETP.GEU.AND P0, PT, |R4|, UR4, PT ;  /* 0x0000000404007e2a */ /* 0x000fe2000bf0e200 */
[----:B------:R-:W-:Y:S01]  /*ca10*/  BSSY.RECONVERGENT B0, `(.L_x_19033) ;  /* 0x000000d000007945 */ /* 0x000fe20003800200 */
[----:B------:R-:W-:-:S12]  /*ca20*/  IMAD.MOV.U32 R0, RZ, RZ, 0x7f ;  /* 0x0000007fff007424 */ /* 0x000fd800078e00ff */
[----:B0-----:R-:W-:-:S05]  /*ca30*/  @!P0 FMUL R7, R7, 1.175494350822287508e-38 ;  /* 0x0080000007078820 */ /* 0x001fca0000400000 */
[----:B---3--:R-:W-:Y:S02]  /*ca40*/  LOP3.LUT R2, R7, 0x7fffffff, RZ, 0xc0, !PT ;  /* 0x7fffffff07027812 */ /* 0x008fe400078ec0ff */
        /* <DEDUP_REMOVED lines=9> */
.L_x_19034:
[----:B------:R-:W-:Y:S05]  /*cae0*/  BSYNC.RECONVERGENT B0 ;  /* 0x0000000000007941 */ /* 0x000fea0003800200 */
.L_x_19033:
[----:B------:R-:W-:-:S05]  /*caf0*/  LOP3.LUT R3, R0, 0x80, R3, 0xf8, !PT ;  /* 0x0000008000037812 */ /* 0x000fca00078ef803 */
[----:B------:R-:W-:Y:S01]  /*cb00*/  STG.E.U8 desc[UR36][R16.64], R3 ;  /* 0x0000000310007986 */ /* 0x000fe2000c101124 */
[----:B------:R-:W-:Y:S05]  /*cb10*/  EXIT ;  /* 0x000000000000794d */ /* 0x000fea0003800000 */
.L_x_19030:
[----:B------:R-:W-:Y:S01]  /*cb20*/  UMOV UR4, 0xf0000000 ;  /* 0xf000000000047882 */ /* 0x000fe20000000000 */
[----:B------:R-:W-:Y:S01]  /*cb30*/  UMOV UR5, 0x380fffff ;  /* 0x380fffff00057882 */ /* 0x000fe20000000000 */
[----:B------:R-:W0:Y:S01]  /*cb40*/  F2F.F32.F64 R3, R4 ;  /* 0x0000000400037310 */ /* 0x000e220000301000 */
[----:B------:R-:W-:Y:S01]  /*cb50*/  DSETP.GEU.AND P0, PT, |R4|, UR4, PT ;  /* 0x0000000404007e2a */ /* 0x000fe2000bf0e200 */
[----:B------:R-:W-:-:S13]  /*cb60*/  BSSY.RECONVERGENT B0, `(.L_x_19035) ;  /* 0x000000f000007945 */ /* 0x000fda0003800200 */
        /* <DEDUP_REMOVED lines=11> */
.L_x_19036:
[----:B------:R-:W-:Y:S02]  /*cc20*/  ISETP.GT.U32.AND P0, PT, R2, 0x7f800000, PT ;  /* 0x7f8000000200780c */ /* 0x000fe40003f04070 */
[----:B------:R-:W-:-:S04]  /*cc30*/  MOV R0, 0x7f ;  /* 0x0000007f00007802 */ /* 0x000fc80000000f00 */
[----:B------:R-:W-:-:S07]  /*cc40*/  SEL R0, R0, 0x7c, P0 ;  /* 0x0000007c00007807 */ /* 0x000fce0000000000 */
.L_x_19037:
[----:B------:R-:W-:Y:S05]  /*cc50*/  BSYNC.RECONVERGENT B0 ;  /* 0x0000000000007941 */ /* 0x000fea0003800200 */
.L_x_19035:
[----:B------:R-:W-:-:S04]  /*cc60*/  SHF.R.U32.HI R3, RZ, 0x18, R3 ;  /* 0x00000018ff037819 */ /* 0x000fc80000011603 */
[----:B------:R-:W-:-:S05]  /*cc70*/  LOP3.LUT R3, R0, 0x80, R3, 0xf8, !PT ;  /* 0x0000008000037812 */ /* 0x000fca00078ef803 */
[----:B------:R-:W-:Y:S01]  /*cc80*/  STG.E.U8 desc[UR36][R16.64], R3 ;  /* 0x0000000310007986 */ /* 0x000fe2000c101124 */
[----:B------:R-:W-:Y:S05]  /*cc90*/  EXIT ;  /* 0x000000000000794d */ /* 0x000fea0003800000 */
.L_x_19029:
        /* <DEDUP_REMOVED lines=8> */
.L_x_19038:
        /* <DEDUP_REMOVED lines=14> */
.L_x_19570:


//--------------------- .text._ZN2at6native27unrolled_elementwise_kernelINS0_13BUnaryFunctorIdddNS0_15binary_internal10MulFunctorIdEEEESt5arrayIPcLm2EELi4E23TrivialOffsetCalculatorILi1EjESB_NS0_6memory12LoadWithCastILi1EEENSC_13StoreWithCastILi1EEEEEviT_T0_T2_T3_T4_T5_ --------------------------
	.section	.text._ZN2at6native27unrolled_elementwise_kernelINS0_13BUnaryFunctorIdddNS0_15binary_internal10MulFunctorIdEEEESt5arrayIPcLm2EELi4E23TrivialOffsetCalculatorILi1EjESB_NS0_6memory12LoadWithCastILi1EEENSC_13StoreWithCastILi1EEEEEviT_T0_T2_T3_T4_T5_,"ax",@progbits
	.align	128
        .global         _ZN2at6native27unrolled_elementwise_kernelINS0_13BUnaryFunctorIdddNS0_15binary_internal10MulFunctorIdEEEESt5arrayIPcLm2EELi4E23TrivialOffsetCalculatorILi1EjESB_NS0_6memory12LoadWithCastILi1EEENSC_13StoreWithCastILi1EEEEEviT_T0_T2_T3_T4_T5_
        .type           _ZN2at6native27unrolled_elementwise_kernelINS0_13BUnaryFunctorIdddNS0_15binary_internal10MulFunctorIdEEEESt5arrayIPcLm2EELi4E23TrivialOffsetCalculatorILi1EjESB_NS0_6memory12LoadWithCastILi1EEENSC_13StoreWithCastILi1EEEEEviT_T0_T2_T3_T4_T5_,@function
        .size           _ZN2at6native27unrolled_elementwise_kernelINS0_13BUnaryFunctorIdddNS0_15binary_internal10MulFunctorIdEEEESt5arrayIPcLm2EELi4E23TrivialOffsetCalculatorILi1EjESB_NS0_6memory12LoadWithCastILi1EEENSC_13StoreWithCastILi1EEEEEviT_T0_T2_T3_T4_T5_,(.L_x_19571 - _ZN2at6native27unrolled_elementwise_kernelINS0_13BUnaryFunctorIdddNS0_15binary_internal10MulFunctorIdEEEESt5arrayIPcLm2EELi4E23TrivialOffsetCalculatorILi1EjESB_NS0_6memory12LoadWithCastILi1EEENSC_13StoreWithCastILi1EEEEEviT_T0_T2_T3_T4_T5_)
        .other          _ZN2at6native27unrolled_elementwise_kernelINS0_13BUnaryFunctorIdddNS0_15binary_internal10MulFunctorIdEEEESt5arrayIPcLm2EELi4E23TrivialOffsetCalculatorILi1EjESB_NS0_6memory12LoadWithCastILi1EEENSC_13StoreWithCastILi1EEEEEviT_T0_T2_T3_T4_T5_,@"STO_CUDA_ENTRY STV_DEFAULT"
_ZN2at6native27unrolled_elementwise_kernelINS0_13BUnaryFunctorIdddNS0_15binary_internal10MulFunctorIdEEEESt5arrayIPcLm2EELi4E23TrivialOffsetCalculatorILi1EjESB_NS0_6memory12LoadWithCastILi1EEENSC_13StoreWithCastILi1EEEEEviT_T0_T2_T3_T4_T5_:
.text._ZN2at6native27unrolled_elementwise_kernelINS0_13BUnaryFunctorIdddNS0_15binary_internal10MulFunctorIdEEEESt5arrayIPcLm2EELi4E23TrivialOffsetCalculatorILi1EjESB_NS0_6memory12LoadWithCastILi1EEENSC_13StoreWithCastILi1EEEEEviT_T0_T2_T3_T4_T5_:
        /* <DEDUP_REMOVED lines=33> */
.L_x_19045:
[----:B------:R-:W2:Y:S02]  /*0210*/  LDG.E.U8 R2, desc[UR36][R2.64] ;  /* 0x0000002402027981 */ /* 0x000ea4000c1e1100 */
[----:B--2---:R0:W1:Y:S01]  /*0220*/  I2F.F64.U16 R26, R2 ;  /* 0x00000002001a7312 */ /* 0x0040620000101800 */
[----:B------:R-:W-:Y:S05]  /*0230*/  BRA `(.L_x_19047) ;  /* 0x0000000c00607947 */ /* 0x000fea0003800000 */
.L_x_19044:
        /* <DEDUP_REMOVED lines=9> */
.L_x_19049:
[----:B------:R-:W2:Y:S02]  /*02d0*/  LDG.E R2, desc[UR36][R2.64] ;  /* 0x0000002402027981 */ /* 0x000ea4000c1e1900 */
[----:B--2---:R1:W2:Y:S01]  /*02e0*/  I2F.F64 R26, R2 ;  /* 0x00000002001a7312 */ /* 0x0042a20000201c00 */
[----:B------:R-:W-:Y:S05]  /*02f0*/  BRA `(.L_x_19047) ;  /* 0x0000000c00307947 */ /* 0x000fea0003800000 */
.L_x_19048:
[----:B------:R-:W2:Y:S02]  /*0300*/  LDG.E.U16 R2, desc[UR36][R2.64] ;  /* 0x0000002402027981 */ /* 0x000ea4000c1e1500 */
[----:B--2---:R3:W4:Y:S01]  /*0310*/  I2F.F64.S16 R26, R2 ;  /* 0x00000002001a7312 */ /* 0x0047220000101c00 */
[----:B------:R-:W-:Y:S05]  /*0320*/  BRA `(.L_x_19047) ;  /* 0x0000000c00247947 */ /* 0x000fea0003800000 */
.L_x_19043:
        /* <DEDUP_REMOVED lines=10> */
.L_x_19051:
[----:B------:R-:W2:Y:S02]  /*03d0*/  LDG.E.U16 R0, desc[UR36][R2.64] ;  /* 0x0000002402007981 */ /* 0x000ea4000c1e1500 */
[----:B--2---:R-:W-:-:S05]  /*03e0*/  HADD2.F32 R0, -RZ, R0.H0_H0 ;  /* 0x20000000ff007230 */ /* 0x004fca0000004100 */
[----:B------:R-:W-:-:S04]  /*03f0*/  FMUL.FTZ R0, R0, 1 ;  /* 0x3f80000000007820 */ /* 0x000fc80000410000 */
[----:B------:R0:W1:Y:S01]  /*0400*/  F2F.F64.F32 R26, R0 ;  /* 0x00000000001a7310 */ /* 0x0000620000201800 */
[----:B------:R-:W-:Y:S05]  /*0410*/  BRA `(.L_x_19047) ;  /* 0x0000000800e87947 */ /* 0x000fea0003800000 */
.L_x_19050:
        /* <DEDUP_REMOVED lines=10> */
.L_x_19053:
[----:B------:R-:W2:Y:S02]  /*04c0*/  LDG.E.U16 R2, desc[UR36][R2.64] ;  /* 0x0000002402027981 */ /* 0x000ea4000c1e1500 */
[----:B--2---:R-:W-:-:S05]  /*04d0*/  HADD2.F32 R0, -RZ, R2.H0_H0 ;  /* 0x20000002ff007230 */ /* 0x004fca0000004100 */
[----:B------:R-:W-:-:S04]  /*04e0*/  FMUL.FTZ R0, R0, 1 ;  /* 0x3f80000000007820 */ /* 0x000fc80000410000 */
[----:B------:R0:W1:Y:S01]  /*04f0*/  F2F.F64.F32 R26, R0 ;  /* 0x00000000001a7310 */ /* 0x0000620000201800 */
[----:B------:R-:W-:Y:S05]  /*0500*/  BRA `(.L_x_19047) ;  /* 0x0000000800ac7947 */ /* 0x000fea0003800000 */
.L_x_19052:
[----:B------:R0:W5:Y:S01]  /*0510*/  LDG.E.64 R26, desc[UR36][R2.64] ;  /* 0x00000024021a7981 */ /* 0x000162000c1e1b00 */
[----:B------:R-:W-:Y:S05]  /*0520*/  BRA `(.L_x_19047) ;  /* 0x0000000800a47947 */ /* 0x000fea0003800000 */
.L_x_19042:
        /* <DEDUP_REMOVED lines=13> */
.L_x_19056:
[----:B------:R0:W5:Y:S01]  /*0600*/  LDG.E.64 R26, desc[UR36][R2.64] ;  /* 0x00000024021a7981 */ /* 0x000162000c1e1b00 */
[----:B------:R-:W-:Y:S05]  /*0610*/  BRA `(.L_x_19047) ;  /* 0x0000000800687947 */ /* 0x000fea0003800000 */
.L_x_19055:
        /* <DEDUP_REMOVED lines=27> */
.L_x_19058:
        /* <DEDUP_REMOVED lines=14> */
.L_x_19057:
[----:B------:R-:W2:Y:S02]  /*08b0*/  LDG.E.U16 R0, desc[UR36][R2.64] ;  /* 0x0000002402007981 */ /* 0x000ea4000c1e1500 */
[----:B--2---:R-:W-:-:S04]  /*08c0*/  IMAD.U32 R0, R0, 0x10000, RZ ;  /* 0x0001000000007824 */ /* 0x004fc800078e00ff */
[----:B------:R-:W-:-:S04]  /*08d0*/  FMUL.FTZ R0, R0, 1 ;  /* 0x3f80000000007820 */ /* 0x000fc80000410000 */
[----:B------:R0:W1:Y:S01]  /*08e0*/  F2F.F64.F32 R26, R0 ;  /* 0x00000000001a7310 */ /* 0x0000620000201800 */
[----:B------:R-:W-:Y:S05]  /*08f0*/  BRA `(.L_x_19047) ;  /* 0x0000000400b07947 */ /* 0x000fea0003800000 */
.L_x_19054:
        /* <DEDUP_REMOVED lines=11> */
.L_x_19061:
        /* <DEDUP_REMOVED lines=21> */
.L_x_19063:
[----:B------:R-:W-:Y:S05]  /*0b00*/  BSYNC.RECONVERGENT B0 ;  /* 0x0000000000007941 */ /* 0x000fea0003800200 */
.L_x_19062:
[----:B------:R-:W-:Y:S01]  /*0b10*/  IMAD.SHL.U32 R0, R0, 0x100000, RZ ;  /* 0x0010000000007824 */ /* 0x000fe200078e00ff */
[----:B------:R-:W-:-:S04]  /*0b20*/  LEA R2, R2, 0x3b800000, 0x17 ;  /* 0x3b80000002027811 */ /* 0x000fc800078eb8ff */
[----:B------:R-:W-:-:S05]  /*0b30*/  LOP3.LUT R0, R2, R0, R7, 0xfe, !PT ;  /* 0x0000000002007212 */ /* 0x000fca00078efe07 */
[----:B------:R-:W-:-:S04]  /*0b40*/  FMUL.FTZ R0, R0, 1 ;  /* 0x3f80000000007820 */ /* 0x000fc80000410000 */
[----:B------:R0:W1:Y:S01]  /*0b50*/  F2F.F64.F32 R26, R0 ;  /* 0x00000000001a7310 */ /* 0x0000620000201800 */
[----:B------:R-:W-:Y:S05]  /*0b60*/  BRA `(.L_x_19047) ;  /* 0x0000000400147947 */ /* 0x000fea0003800000 */
.L_x_19060:
        /* <DEDUP_REMOVED lines=21> */
.L_x_19065:
[----:B------:R-:W-:Y:S05]  /*0cc0*/  BSYNC.RECONVERGENT B0 ;  /* 0x0000000000007941 */ /* 0x000fea0003800200 */
.L_x_19064:
[----:B------:R-:W-:Y:S01]  /*0cd0*/  IMAD.SHL.U32 R0, R0, 0x200000, RZ ;  /* 0x0020000000007824 */ /* 0x000fe200078e00ff */
[----:B------:R-:W-:-:S04]  /*0ce0*/  LEA R2, R2, 0x37800000, 0x17 ;  /* 0x3780000002027811 */ /* 0x000fc800078eb8ff */
[----:B------:R-:W-:-:S05]  /*0cf0*/  LOP3.LUT R0, R2, R0, R7, 0xfe, !PT ;  /* 0x0000000002007212 */ /* 0x000fca00078efe07 */
[----:B------:R-:W-:-:S04]  /*0d00*/  FMUL.FTZ R0, R0, 1 ;  /* 0x3f80000000007820 */ /* 0x000fc80000410000 */
[----:B------:R0:W1:Y:S01]  /*0d10*/  F2F.F64.F32 R26, R0 ;  /* 0x00000000001a7310 */ /* 0x0000620000201800 */
[----:B------:R-:W-:Y:S05]  /*0d20*/  BRA `(.L_x_19047) ;  /* 0x0000000000a47947 */ /* 0x000fea0003800000 */
.L_x_19059:
[----:B------:R-:W-:-:S09]  /*0d30*/  UISETP.NE.AND UP0, UPT, UR4, 0x1c, UPT ;  /* 0x0000001c0400788c */ /* 0x000fd2000bf05270 */
[----:B------:R-:W-:Y:S05]  /*0d40*/  BRA.U !UP0, `(.L_x_19066) ;  /* 0x0000000108947547 */ /* 0x000fea000b800000 */
[----:B------:R-:W-:-:S09]  /*0d50*/  UISETP.NE.AND UP0, UPT, UR4, 0x1d, UPT ;  /* 0x0000001d0400788c */ /* 0x000fd2000bf05270 */
[----:B------:R-:W-:Y:S05]  /*0d60*/  BRA.U !UP0, `(.L_x_19067) ;  /* 0x0000000108807547 */ /* 0x000fea000b800000 */
[----:B------:R-:W-:-:S09]  /*0d70*/  UISETP.NE.AND UP0, UPT, UR4, 0x2c, UPT ;  /* 0x0000002c0400788c */ /* 0x000fd2000bf05270 */
[----:B------:R-:W-:Y:S05]  /*0d80*/  BRA.U !UP0, `(.L_x_19068) ;  /* 0x0000000108487547 */ /* 0x000fea000b800000 */
.L_x_19046:
        /* <DEDUP_REMOVED lines=16> */
.L_x_19069:
[----:B------:R-:W-:Y:S01]  /*0e90*/  CS2R R26, SRZ ;  /* 0x00000000001a7805 */ /* 0x000fe2000001ff00 */
[----:B------:R-:W-:Y:S06]  /*0ea0*/  BRA `(.L_x_19047) ;  /* 0x0000000000447947 */ /* 0x000fec0003800000 */
.L_x_19068:
        /* <DEDUP_REMOVED lines=12> */
.L_x_19067:
[----:B------:R-:W2:Y:S02]  /*0f70*/  LDG.E.64 R26, desc[UR36][R2.64] ;  /* 0x00000024021a7981 */ /* 0x000ea4000c1e1b00 */
[----:B--2---:R-:W0:Y:S01]  /*0f80*/  I2F.F64.U64 R26, R26 ;  /* 0x0000001a001a7312 */ /* 0x004e220000301800 */
[----:B------:R-:W-:Y:S05]  /*0f90*/  BRA `(.L_x_19047) ;  /* 0x0000000000087947 */ /* 0x000fea0003800000 */
.L_x_19066:
[----:B------:R-:W2:Y:S02]  /*0fa0*/  LDG.E R2, desc[UR36][R2.64] ;  /* 0x0000002402027981 */ /* 0x000ea4000c1e1900 */
[----:B--2---:R0:W1:Y:S02]  /*0fb0*/  I2F.F64.U32 R26, R2 ;  /* 0x00000002001a7312 */ /* 0x0040640000201800 */
.L_x_19047:
[----:B------:R-:W-:Y:S05]  /*0fc0*/  BSYNC.RECONVERGENT B6 ;  /* 0x0000000000067941 */ /* 0x000fea0003800200 */
.L_x_19041:
[----:B01-3--:R-:W-:-:S07]  /*0fd0*/  VIADD R2, R23, 0x80 ;  /* 0x0000008017027836 */ /* 0x00bfce0000000000 */
.L_x_19040:
[----:B------:R-:W-:Y:S05]  /*0fe0*/  BSYNC.RECONVERGENT B7 ;  /* 0x0000000000077941 */ /* 0x000fea0003800200 */
.L_x_19039:
[----:B------:R-:W-:Y:S01]  /*0ff0*/  ISETP.GE.AND P0, PT, R2, R19, PT ;  /* 0x000000130200720c */ /* 0x000fe20003f06270 */
[----:B------:R-:W-:Y:S01]  /*1000*/  BSSY.RECONVERGENT B7, `(.L_x_19070) ;  /* 0x00000f6000077945 */ /* 0x000fe20003800200 */
[----:B------:R-:W-:-:S11]  /*1010*/  CS2R R28, SRZ ;  /* 0x00000000001c7805 */ /* 0x000fd6000001ff00 */
[----:B------:R-:W-:Y:S05]  /*1020*/  @P0 BRA `(.L_x_19071) ;  /* 0x0000000c00cc0947 */ /* 0x000fea0003800000 */
        /* <DEDUP_REMOVED lines=21> */
.L_x_19076:
[----:B------:R-:W3:Y:S02]  /*1180*/  LDG.E.U8 R4, desc[UR36][R4.64] ;  /* 0x0000002404047981 */ /* 0x000ee4000c1e1100 */
[----:B---3--:R0:W1:Y:S01]  /*1190*/  I2F.F64.U16 R28, R4 ;  /* 0x00000004001c7312 */ /* 0x0080620000101800 */
[----:B------:R-:W-:Y:S05]  /*11a0*/  BRA `(.L_x_19078) ;  /* 0x0000000c00647947 */ /* 0x000fea0003800000 */
.L_x_19075:
        /* <DEDUP_REMOVED lines=9> */
.L_x_19080:
[----:B------:R-:W3:Y:S02]  /*1240*/  LDG.E R4, desc[UR36][R4.64] ;  /* 0x0000002404047981 */ /* 0x000ee4000c1e1900 */
[----:B---3--:R0:W1:Y:S01]  /*1250*/  I2F.F64 R28, R4 ;  /* 0x00000004001c7312 */ /* 0x0080620000201c00 */
[----:B------:R-:W-:Y:S05]  /*1260*/  BRA `(.L_x_19078) ;  /* 0x0000000c00347947 */ /* 0x000fea0003800000 */
.L_x_19079:
[----:B------:R-:W3:Y:S02]  /*1270*/  LDG.E.U16 R4, desc[UR36][R4.64] ;  /* 0x0000002404047981 */ /* 0x000ee4000c1e1500 */
[----:B---3--:R0:W1:Y:S01]  /*1280*/  I2F.F64.S16 R28, R4 ;  /* 0x00000004001c7312 */ /* 0x0080620000101c00 */
[----:B------:R-:W-:Y:S05]  /*1290*/  BRA `(.L_x_19078) ;  /* 0x0000000c00287947 */ /* 0x000fea0003800000 */
.L_x_19074:
        /* <DEDUP_REMOVED lines=10> */
.L_x_19082:
[----:B------:R-:W3:Y:S02]  /*1340*/  LDG.E.U16 R0, desc[UR36][R4.64] ;  /* 0x0000002404007981 */ /* 0x000ee4000c1e1500 */
[----:B---3--:R-:W-:-:S05]  /*1350*/  HADD2.F32 R0, -RZ, R0.H0_H0 ;  /* 0x20000000ff007230 */ /* 0x008fca0000004100 */
[----:B------:R-:W-:-:S04]  /*1360*/  FMUL.FTZ R0, R0, 1 ;  /* 0x3f80000000007820 */ /* 0x000fc80000410000 */
[----:B------:R0:W1:Y:S01]  /*1370*/  F2F.F64.F32 R28, R0 ;  /* 0x00000000001c7310 */ /* 0x0000620000201800 */
[----:B------:R-:W-:Y:S05]  /*1380*/  BRA `(.L_x_19078) ;  /* 0x0000000800ec7947 */ /* 0x000fea0003800000 */
.L_x_19081:
        /* <DEDUP_REMOVED lines=10> */
.L_x_19084:
[----:B------:R-:W3:Y:S02]  /*1430*/  LDG.E.U16 R4, desc[UR36][R4.64] ;  /* 0x0000002404047981 */ /* 0x000ee4000c1e1500 */
[----:B---3--:R-:W-:-:S05]  /*1440*/  HADD2.F32 R0, -RZ, R4.H0_H0 ;  /* 0x20000004ff007230 */ /* 0x008fca0000004100 */
[----:B------:R-:W-:-:S04]  /*1450*/  FMUL.FTZ R0, R0, 1 ;  /* 0x3f80000000007820 */ /* 0x000fc80000410000 */
[----:B------:R0:W1:Y:S01]  /*1460*/  F2F.F64.F32 R28, R0 ;  /* 0x00000000001c7310 */ /* 0x0000620000201800 */
[----:B------:R-:W-:Y:S05]  /*1470*/  BRA `(.L_x_19078) ;  /* 0x0000000800b07947 */ /* 0x000fea0003800000 */
.L_x_19083:
[----:B------:R0:W5:Y:S01]  /*1480*/  LDG.E.64 R28, desc[UR36][R4.64] ;  /* 0x00000024041c7981 */ /* 0x000162000c1e1b00 */
[----:B------:R-:W-:Y:S05]  /*1490*/  BRA `(.L_x_19078) ;  /* 0x0000000800a87947 */ /* 0x000fea0003800000 */
.L_x_19073:
        /* <DEDUP_REMOVED lines=13> */
.L_x_19087:
[----:B------:R0:W5:Y:S01]  /*1570*/  LDG.E.64 R28, desc[UR36][R4.64] ;  /* 0x00000024041c7981 */ /* 0x000162000c1e1b00 */
[----:B------:R-:W-:Y:S05]  /*1580*/  BRA `(.L_x_19078) ;  /* 0x00000008006c7947 */ /* 0x000fea0003800000 */
.L_x_19086:
        /* <DEDUP_REMOVED lines=27> */
.L_x_19089:
        /* <DEDUP_REMOVED lines=15> */
.L_x_19088:
[----:B------:R-:W3:Y:S02]  /*1830*/  LDG.E.U16 R0, desc[UR36][R4.64] ;  /* 0x0000002404007981 */ /* 0x000ee4000c1e1500 */
[----:B---3--:R-:W-:-:S04]  /*1840*/  IMAD.U32 R0, R0, 0x10000, RZ ;  /* 0x0001000000007824 */ /* 0x008fc800078e00ff */
[----:B------:R-:W-:-:S04]  /*1850*/  FMUL.FTZ R0, R0, 1 ;  /* 0x3f80000000007820 */ /* 0x000fc80000410000 */
[----:B------:R0:W1:Y:S01]  /*1860*/  F2F.F64.F32 R28, R0 ;  /* 0x00000000001c7310 */ /* 0x0000620000201800 */
[----:B------:R-:W-:Y:S05]  /*1870*/  BRA `(.L_x_19078) ;  /* 0x0000000400b07947 */ /* 0x000fea0003800000 */
.L_x_19085:
        /* <DEDUP_REMOVED lines=11> */
.L_x_19092:
        /* <DEDUP_REMOVED lines=21> */
.L_x_19094:
[----:B------:R-:W-:Y:S05]  /*1a80*/  BSYNC.RECONVERGENT B0 ;  /* 0x0000000000007941 */ /* 0x000fea0003800200 */
.L_x_19093:
[----:B------:R-:W-:Y:S01]  /*1a90*/  IMAD.SHL.U32 R0, R0, 0x100000, RZ ;  /* 0x0010000000007824 */ /* 0x000fe200078e00ff */
[----:B------:R-:W-:-:S04]  /*1aa0*/  LEA R3, R3, 0x3b800000, 0x17 ;  /* 0x3b80000003037811 */ /* 0x000fc800078eb8ff */
[----:B------:R-:W-:-:S05]  /*1ab0*/  LOP3.LUT R0, R3, R0, R7, 0xfe, !PT ;  /* 0x0000000003007212 */ /* 0x000fca00078efe07 */
[----:B------:R-:W-:-:S04]  /*1ac0*/  FMUL.FTZ R0, R0, 1 ;  /* 0x3f80000000007820 */ /* 0x000fc80000410000 */
[----:B------:R0:W1:Y:S01]  /*1ad0*/  F2F.F64.F32 R28, R0 ;  /* 0x00000000001c7310 */ /* 0x0000620000201800 */
[----:B------:R-:W-:Y:S05]  /*1ae0*/  BRA `(.L_x_19078) ;  /* 0x0000000400147947 */ /* 0x000fea0003800000 */
.L_x_19091:
        /* <DEDUP_REMOVED lines=21> */
.L_x_19096:
[----:B------:R-:W-:Y:S05]  /*1c40*/  BSYNC.RECONVERGENT B0 ;  /* 0x0000000000007941 */ /* 0x000fea0003800200 */
.L_x_19095:
[----:B------:R-:W-:Y:S01]  /*1c50*/  IMAD.SHL.U32 R0, R0, 0x200000, RZ ;  /* 0x0020000000007824 */ /* 0x000fe200078e00ff */
[----:B------:R-:W-:-:S04]  /*1c60*/  LEA R3, R3, 0x37800000, 0x17 ;  /* 0x3780000003037811 */ /* 0x000fc800078eb8ff */
[----:B------:R-:W-:-:S05]  /*1c70*/  LOP3.LUT R0, R3, R0, R7, 0xfe, !PT ;  /* 0x0000000003007212 */ /* 0x000fca00078efe07 */
[----:B------:R-:W-:-:S04]  /*1c80*/  FMUL.FTZ R0, R0, 1 ;  /* 0x3f80000000007820 */ /* 0x000fc80000410000 */
[----:B------:R0:W1:Y:S01]  /*1c90*/  F2F.F64.F32 R28, R0 ;  /* 0x00000000001c7310 */ /* 0x0000620000201800 */
[----:B------:R-:W-:Y:S05]  /*1ca0*/  BRA `(.L_x_19078) ;  /* 0x0000000000a47947 */ /* 0x000fea0003800000 */
.L_x_19090:
        /* <DEDUP_REMOVED lines=18> */
.L_x_19077:
        /* <DEDUP_REMOVED lines=16> */
.L_x_19099:
[----:B------:R-:W-:Y:S01]  /*1ed0*/  CS2R R28, SRZ ;  /* 0x00000000001c7805 */ /* 0x000fe2000001ff00 */
[----:B------:R-:W-:Y:S06]  /*1ee0*/  BRA `(.L_x_19078) ;  /* 0x0000000000147947 */ /* 0x000fec0003800000 */
.L_x_19098:
[----:B------:R-:W3:Y:S02]  /*1ef0*/  LDG.E.64 R28, desc[UR36][R4.64] ;  /* 0x00000024041c7981 */ /* 0x000ee4000c1e1b00 */
[----:B---3--:R-:W0:Y:S01]  /*1f00*/  I2F.F64.U64 R28, R28 ;  /* 0x0000001c001c7312 */ /* 0x008e220000301800 */
[----:B------:R-:W-:Y:S05]  /*1f10*/  BRA `(.L_x_19078) ;  /* 0x0000000000087947 */ /* 0x000fea0003800000 */
.L_x_19097:
[----:B------:R-:W3:Y:S02]  /*1f20*/  LDG.E R4, desc[UR36][R4.64] ;  /* 0x0000002404047981 */ /* 0x000ee4000c1e1900 */
[----:B---3--:R0:W1:Y:S02]  /*1f30*/  I2F.F64.U32 R28, R4 ;  /* 0x00000004001c7312 */ /* 0x0080640000201800 */
.L_x_19078:
[----:B------:R-:W-:Y:S05]  /*1f40*/  BSYNC.RECONVERGENT B6 ;  /* 0x0000000000067941 */ /* 0x000fea0003800200 */
.L_x_19072:
[----:B------:R-:W-:-:S07]  /*1f50*/  VIADD R2, R2, 0x80 ;  /* 0x0000008002027836 */ /* 0x000fce0000000000 */
.L_x_19071:
[----:B------:R-:W-:Y:S05]  /*1f60*/  BSYNC.RECONVERGENT B7 ;  /* 0x0000000000077941 */ /* 0x000fea0003800200 */
.L_x_19070:
[----:B------:R-:W-:Y:S01]  /*1f70*/  ISETP.GE.AND P0, PT, R2, R19, PT ;  /* 0x000000130200720c */ /* 0x000fe20003f06270 */
[----:B------:R-:W-:Y:S01]  /*1f80*/  BSSY.RECONVERGENT B7, `(.L_x_19100) ;  /* 0x00000f6000077945 */ /* 0x000fe20003800200 */
[----:B------:R-:W-:-:S11]  /*1f90*/  CS2R R24, SRZ ;  /* 0x0000000000187805 */ /* 0x000fd6000001ff00 */
        /* <DEDUP_REMOVED lines=22> */
.L_x_19106:
[----:B------:R-:W2:Y:S02]  /*2100*/  LDG.E.U8 R4, desc[UR36][R4.64] ;  /* 0x0000002404047981 */ /* 0x000ea4000c1e1100 */
[----:B--2---:R0:W1:Y:S01]  /*2110*/  I2F.F64.U16 R24, R4 ;  /* 0x0000000400187312 */ /* 0x0040620000101800 */
[----:B------:R-:W-:Y:S05]  /*2120*/  BRA `(.L_x_19108) ;  /* 0x0000000c00647947 */ /* 0x000fea0003800000 */
.L_x_19105:
        /* <DEDUP_REMOVED lines=9> */
.L_x_19110:
[----:B------:R-:W2:Y:S02]  /*21c0*/  LDG.E R4, desc[UR36][R4.64] ;  /* 0x0000002404047981 */ /* 0x000ea4000c1e1900 */
[----:B--2---:R1:W2:Y:S01]  /*21d0*/  I2F.F64 R24, R4 ;  /* 0x0000000400187312 */ /* 0x0042a20000201c00 */
[----:B------:R-:W-:Y:S05]  /*21e0*/  BRA `(.L_x_19108) ;  /* 0x0000000c00347947 */ /* 0x000fea0003800000 */
.L_x_19109:
[----:B------:R-:W2:Y:S02]  /*21f0*/  LDG.E.U16 R4, desc[UR36][R4.64] ;  /* 0x0000002404047981 */ /* 0x000ea4000c1e1500 */
[----:B--2---:R0:W1:Y:S01]  /*2200*/  I2F.F64.S16 R24, R4 ;  /* 0x0000000400187312 */ /* 0x0040620000101c00 */
[----:B------:R-:W-:Y:S05]  /*2210*/  BRA `(.L_x_19108) ;  /* 0x0000000c00287947 */ /* 0x000fea0003800000 */
.L_x_19104:
        /* <DEDUP_REMOVED lines=10> */
.L_x_19112:
[----:B------:R-:W2:Y:S02]  /*22c0*/  LDG.E.U16 R0, desc[UR36][R4.64] ;  /* 0x0000002404007981 */ /* 0x000ea4000c1e1500 */
[----:B--2---:R-:W-:-:S05]  /*22d0*/  HADD2.F32 R0, -RZ, R0.H0_H0 ;  /* 0x20000000ff007230 */ /* 0x004fca0000004100 */
[----:B------:R-:W-:-:S04]  /*22e0*/  FMUL.FTZ R0, R0, 1 ;  /* 0x3f80000000007820 */ /* 0x000fc80000410000 */
[----:B------:R0:W1:Y:S01]  /*22f0*/  F2F.F64.F32 R24, R0 ;  /* 0x0000000000187310 */ /* 0x0000620000201800 */
[----:B------:R-:W-:Y:S05]  /*2300*/  BRA `(.L_x_19108) ;  /* 0x0000000800ec7947 */ /* 0x000fea0003800000 */
.L_x_19111:
        /* <DEDUP_REMOVED lines=10> */
.L_x_19114:
[----:B------:R-:W2:Y:S02]  /*23b0*/  LDG.E.U16 R4, desc[UR36][R4.64] ;  /* 0x0000002404047981 */ /* 0x000ea4000c1e1500 */
[----:B--2---:R-:W-:-:S05]  /*23c0*/  HADD2.F32 R0, -RZ, R4.H0_H0 ;  /* 0x20000004ff007230 */ /* 0x004fca0000004100 */
[----:B------:R-:W-:-:S04]  /*23d0*/  FMUL.FTZ R0, R0, 1 ;  /* 0x3f80000000007820 */ /* 0x000fc80000410000 */
[----:B------:R0:W1:Y:S01]  /*23e0*/  F2F.F64.F32 R24, R0 ;  /* 0x0000000000187310 */ /* 0x0000620000201800 */
[----:B------:R-:W-:Y:S05]  /*23f0*/  BRA `(.L_x_19108) ;  /* 0x0000000800b07947 */ /* 0x000fea0003800000 */
.L_x_19113:
[----:B------:R0:W5:Y:S01]  /*2400*/  LDG.E.64 R24, desc[UR36][R4.64] ;  /* 0x0000002404187981 */ /* 0x000162000c1e1b00 */
[----:B------:R-:W-:Y:S05]  /*2410*/  BRA `(.L_x_19108) ;  /* 0x0000000800a87947 */ /* 0x000fea0003800000 */
.L_x_19103:
        /* <DEDUP_REMOVED lines=13> */
.L_x_19117:
[----:B------:R0:W5:Y:S01]  /*24f0*/  LDG.E.64 R24, desc[UR36][R4.64] ;  /* 0x0000002404187981 */ /* 0x000162000c1e1b00 */
[----:B------:R-:W-:Y:S05]  /*2500*/  BRA `(.L_x_19108) ;  /* 0x00000008006c7947 */ /* 0x000fea0003800000 */
.L_x_19116:
        /* <DEDUP_REMOVED lines=27> */
.L_x_19119:
        /* <DEDUP_REMOVED lines=15> */
.L_x_19118:
[----:B------:R-:W2:Y:S02]  /*27b0*/  LDG.E.U16 R0, desc[UR36][R4.64] ;  /* 0x0000002404007981 */ /* 0x000ea4000c1e1500 */
[----:B--2---:R-:W-:-:S04]  /*27c0*/  IMAD.U32 R0, R0, 0x10000, RZ ;  /* 0x0001000000007824 */ /* 0x004fc800078e00ff */
[----:B------:R-:W-:-:S04]  /*27d0*/  FMUL.FTZ R0, R0, 1 ;  /* 0x3f80000000007820 */ /* 0x000fc80000410000 */
[----:B------:R0:W1:Y:S01]  /*27e0*/  F2F.F64.F32 R24, R0 ;  /* 0x0000000000187310 */ /* 0x0000620000201800 */
[----:B------:R-:W-:Y:S05]  /*27f0*/  BRA `(.L_x_19108) ;  /* 0x0000000400b07947 */ /* 0x000fea0003800000 */
.L_x_19115:
        /* <DEDUP_REMOVED lines=11> */
.L_x_19122:
        /* <DEDUP_REMOVED lines=21> */
.L_x_19124:
[----:B------:R-:W-:Y:S05]  /*2a00*/  BSYNC.RECONVERGENT B0 ;  /* 0x0000000000007941 */ /* 0x000fea0003800200 */
.L_x_19123:
[----:B------:R-:W-:Y:S01]  /*2a10*/  IMAD.SHL.U32 R0, R0, 0x100000, RZ ;  /* 0x0010000000007824 */ /* 0x000fe200078e00ff */
[----:B------:R-:W-:-:S04]  /*2a20*/  LEA R3, R3, 0x3b800000, 0x17 ;  /* 0x3b80000003037811 */ /* 0x000fc800078eb8ff */
[----:B------:R-:W-:-:S05]  /*2a30*/  LOP3.LUT R0, R3, R0, R7, 0xfe, !PT ;  /* 0x0000000003007212 */ /* 0x000fca00078efe07 */
[----:B------:R-:W-:-:S04]  /*2a40*/  FMUL.FTZ R0, R0, 1 ;  /* 0x3f80000000007820 */ /* 0x000fc80000410000 */
[----:B------:R0:W1:Y:S01]  /*2a50*/  F2F.F64.F32 R24, R0 ;  /* 0x0000000000187310 */ /* 0x0000620000201800 */
[----:B------:R-:W-:Y:S05]  /*2a60*/  BRA `(.L_x_19108) ;  /* 0x0000000400147947 */ /* 0x000fea0003800000 */
.L_x_19121:
        /* <DEDUP_REMOVED lines=21> */
.L_x_19126:
[----:B------:R-:W-:Y:S05]  /*2bc0*/  BSYNC.RECONVERGENT B0 ;  /* 0x0000000000007941 */ /* 0x000fea0003800200 */
.L_x_19125:
[----:B------:R-:W-:Y:S01]  /*2bd0*/  IMAD.SHL.U32 R0, R0, 0x200000, RZ ;  /* 0x0020000000007824 */ /* 0x000fe200078e00ff */
[----:B------:R-:W-:-:S04]  /*2be0*/  LEA R3, R3, 0x37800000, 0x17 ;  /* 0x3780000003037811 */ /* 0x000fc800078eb8ff */
[----:B------:R-:W-:-:S05]  /*2bf0*/  LOP3.LUT R0, R3, R0, R7, 0xfe, !PT ;  /* 0x0000000003007212 */ /* 0x000fca00078efe07 */
[----:B------:R-:W-:-:S04]  /*2c00*/  FMUL.FTZ R0, R0, 1 ;  /* 0x3f80000000007820 */ /* 0x000fc80000410000 */
[----:B------:R0:W1:Y:S01]  /*2c10*/  F2F.F64.F32 R24, R0 ;  /* 0x0000000000187310 */ /* 0x0000620000201800 */
[----:B------:R-:W-:Y:S05]  /*2c20*/  BRA `(.L_x_19108) ;  /* 0x0000000000a47947 */ /* 0x000fea0003800000 */
.L_x_19120:
        /* <DEDUP_REMOVED lines=18> */
.L_x_19107:
        /* <DEDUP_REMOVED lines=16> */
.L_x_19129:
[----:B------:R-:W-:Y:S01]  /*2e50*/  CS2R R24, SRZ ;  /* 0x0000000000187805 */ /* 0x000fe2000001ff00 */
[----:B------:R-:W-:Y:S06]  /*2e60*/  BRA `(.L_x_19108) ;  /* 0x0000000000147947 */ /* 0x000fec0003800000 */
.L_x_19128:
[----:B------:R-:W2:Y:S02]  /*2e70*/  LDG.E.64 R24, desc[UR36][R4.64] ;  /* 0x0000002404187981 */ /* 0x000ea4000c1e1b00 */
[----:B--2---:R-:W0:Y:S01]  /*2e80*/  I2F.F64.U64 R24, R24 ;  /* 0x0000001800187312 */ /* 0x004e220000301800 */
[----:B------:R-:W-:Y:S05]  /*2e90*/  BRA `(.L_x_19108) ;  /* 0x0000000000087947 */ /* 0x000fea0003800000 */
.L_x_19127:
[----:B------:R-:W2:Y:S02]  /*2ea0*/  LDG.E R4, desc[UR36][R4.64] ;  /* 0x0000002404047981 */ /* 0x000ea4000c1e1900 */
[----:B--2---:R0:W1:Y:S02]  /*2eb0*/  I2F.F64.U32 R24, R4 ;  /* 0x0000000400187312 */ /* 0x0040640000201800 */
.L_x_19108:
[----:B------:R-:W-:Y:S05]  /*2ec0*/  BSYNC.RECONVERGENT B6 ;  /* 0x0000000000067941 */ /* 0x000fea0003800200 */
.L_x_19102:
[----:B------:R-:W-:-:S07]  /*2ed0*/  VIADD R2, R2, 0x80 ;  /* 0x0000008002027836 */ /* 0x000fce0000000000 */
.L_x_19101:
[----:B------:R-:W-:Y:S05]  /*2ee0*/  BSYNC.RECONVERGENT B7 ;  /* 0x0000000000077941 */ /* 0x000fea0003800200 */
.L_x_19100:
[----:B------:R-:W-:Y:S01]  /*2ef0*/  ISETP.GE.AND P0, PT, R2, R19, PT ;  /* 0x000000130200720c */ /* 0x000fe20003f06270 */
[----:B------:R-:W-:Y:S01]  /*2f00*/  BSSY.RECONVERGENT B6, `(.L_x_19130) ;  /* 0x00000ef000067945 */ /* 0x000fe20003800200 */
[----:B------:R-:W-:-:S11]  /*2f10*/  CS2R R16, SRZ ;  /* 0x0000000000107805 */ /* 0x000fd6000001ff00 */
        /* <DEDUP_REMOVED lines=21> */
.L_x_19135:
[----:B------:R-:W2:Y:S02]  /*3070*/  LDG.E.U8 R2, desc[UR36][R2.64] ;  /* 0x0000002402027981 */ /* 0x000ea4000c1e1100 */
[----:B--2---:R0:W1:Y:S01]  /*3080*/  I2F.F64.U16 R16, R2 ;  /* 0x0000000200107312 */ /* 0x0040620000101800 */
[----:B------:R-:W-:Y:S05]  /*3090*/  BRA `(.L_x_19131) ;  /* 0x0000000c00547947 */ /* 0x000fea0003800000 */
.L_x_19134:
        /* <DEDUP_REMOVED lines=9> */
.L_x_19138:
[----:B------:R-:W2:Y:S02]  /*3130*/  LDG.E R2, desc[UR36][R2.64] ;  /* 0x0000002402027981 */ /* 0x000ea4000c1e1900 */
[----:B--2---:R0:W1:Y:S01]  /*3140*/  I2F.F64 R16, R2 ;  /* 0x0000000200107312 */ /* 0x0040620000201c00 */
[----:B------:R-:W-:Y:S05]  /*3150*/  BRA `(.L_x_19131) ;  /* 0x0000000c00247947 */ /* 0x000fea0003800000 */
.L_x_19137:
[----:B------:R-:W2:Y:S02]  /*3160*/  LDG.E.U16 R2, desc[UR36][R2.64] ;  /* 0x0000002402027981 */ /* 0x000ea4000c1e1500 */
[----:B--2---:R0:W1:Y:S01]  /*3170*/  I2F.F64.S16 R16, R2 ;  /* 0x0000000200107312 */ /* 0x0040620000101c00 */
[----:B------:R-:W-:Y:S05]  /*3180*/  BRA `(.L_x_19131) ;  /* 0x0000000c00187947 */ /* 0x000fea0003800000 */
.L_x_19133:
        /* <DEDUP_REMOVED lines=10> */
.L_x_19140:
[----:B------:R-:W2:Y:S02]  /*3230*/  LDG.E.U16 R0, desc[UR36][R2.64] ;  /* 0x0000002402007981 */ /* 0x000ea4000c1e1500 */
[----:B--2---:R-:W-:-:S05]  /*3240*/  HADD2.F32 R0, -RZ, R0.H0_H0 ;  /* 0x20000000ff007230 */ /* 0x004fca0000004100 */
[----:B------:R-:W-:-:S04]  /*3250*/  FMUL.FTZ R0, R0, 1 ;  /* 0x3f80000000007820 */ /* 0x000fc80000410000 */
[----:B------:R0:W1:Y:S01]  /*3260*/  F2F.F64.F32 R16, R0 ;  /* 0x0000000000107310 */ /* 0x0000620000201800 */
[----:B------:R-:W-:Y:S05]  /*3270*/  BRA `(.L_x_19131) ;  /* 0x0000000800dc7947 */ /* 0x000fea0003800000 */
.L_x_19139:
        /* <DEDUP_REMOVED lines=10> */
.L_x_19142:
[----:B------:R-:W2:Y:S02]  /*3320*/  LDG.E.U16 R2, desc[UR36][R2.64] ;  /* 0x0000002402027981 */ /* 0x000ea4000c1e1500 */
[----:B--2---:R-:W-:-:S05]  /*3330*/  HADD2.F32 R0, -RZ, R2.H0_H0 ;  /* 0x20000002ff007230 */ /* 0x004fca0000004100 */
[----:B------:R-:W-:-:S04]  /*3340*/  FMUL.FTZ R0, R0, 1 ;  /* 0x3f80000000007820 */ /* 0x000fc80000410000 */
[----:B------:R0:W1:Y:S01]  /*3350*/  F2F.F64.F32 R16, R0 ;  /* 0x0000000000107310 */ /* 0x0000620000201800 */
[----:B------:R-:W-:Y:S05]  /*3360*/  BRA `(.L_x_19131) ;  /* 0x0000000800a07947 */ /* 0x000fea0003800000 */
.L_x_19141:
[----:B------:R0:W5:Y:S01]  /*3370*/  LDG.E.64 R16, desc[UR36][R2.64] ;  /* 0x0000002402107981 */ /* 0x000162000c1e1b00 */
[----:B------:R-:W-:Y:S05]  /*3380*/  BRA `(.L_x_19131) ;  /* 0x0000000800987947 */ /* 0x000fea0003800000 */
.L_x_19132:
        /* <DEDUP_REMOVED lines=13> */
.L_x_19145:
[----:B------:R0:W5:Y:S01]  /*3460*/  LDG.E.64 R16, desc[UR36][R2.64] ;  /* 0x0000002402107981 */ /* 0x000162000c1e1b00 */
[----:B------:R-:W-:Y:S05]  /*3470*/  BRA `(.L_x_19131) ;  /* 0x00000008005c7947 */ /* 0x000fea0003800000 */
.L_x_19144:
        /* <DEDUP_REMOVED lines=27> */
.L_x_19147:
        /* <DEDUP_REMOVED lines=14> */
.L_x_19146:
[----:B------:R-:W2:Y:S02]  /*3710*/  LDG.E.U16 R0, desc[UR36][R2.64] ;  /* 0x0000002402007981 */ /* 0x000ea4000c1e1500 */
[----:B--2---:R-:W-:-:S04]  /*3720*/  IMAD.U32 R0, R0, 0x10000, RZ ;  /* 0x0001000000007824 */ /* 0x004fc800078e00ff */
[----:B------:R-:W-:-:S04]  /*3730*/  FMUL.FTZ R0, R0, 1 ;  /* 0x3f80000000007820 */ /* 0x000fc80000410000 */
[----:B------:R0:W1:Y:S01]  /*3740*/  F2F.F64.F32 R16, R0 ;  /* 0x0000000000107310 */ /* 0x0000620000201800 */
[----:B------:R-:W-:Y:S05]  /*3750*/  BRA `(.L_x_19131) ;  /* 0x0000000400a47947 */ /* 0x000fea0003800000 */
.L_x_19143:
        /* <DEDUP_REMOVED lines=11> */
.L_x_19150:
[----:B------:R-:W2:Y:S02]  /*3810*/  LDG.E.U8 R3, desc[UR36][R2.64] ;  /* 0x0000002402037981 */ /* 0x000ea4000c1e1100 */
        /* <DEDUP_REMOVED lines=19> */
.L_x_19152:
[----:B------:R-:W-:Y:S05]  /*3950*/  BSYNC.RECONVERGENT B0 ;  /* 0x0000000000007941 */ /* 0x000fea0003800200 */
.L_x_19151:
[----:B------:R-:W-:Y:S01]  /*3960*/  IMAD.SHL.U32 R0, R0, 0x100000, RZ ;  /* 0x0010000000007824 */ /* 0x000fe200078e00ff */
[----:B------:R-:W-:-:S04]  /*3970*/  LEA R2, R2, 0x3b800000, 0x17 ;  /* 0x3b80000002027811 */ /* 0x000fc800078eb8ff */
[----:B------:R-:W-:-:S05]  /*3980*/  LOP3.LUT R0, R2, R0, R7, 0xfe, !PT ;  /* 0x0000000002007212 */ /* 0x000fca00078efe07 */
[----:B------:R-:W-:-:S04]  /*3990*/  FMUL.FTZ R0, R0, 1 ;  /* 0x3f80000000007820 */ /* 0x000fc80000410000 */
[----:B------:R0:W1:Y:S01]  /*39a0*/  F2F.F64.F32 R16, R0 ;  /* 0x0000000000107310 */ /* 0x0000620000201800 */
[----:B------:R-:W-:Y:S05]  /*39b0*/  BRA `(.L_x_19131) ;  /* 0x00000004000c7947 */ /* 0x000fea0003800000 */
.L_x_19149:
        /* <DEDUP_REMOVED lines=20> */
.L_x_19154:
[----:B------:R-:W-:Y:S05]  /*3b00*/  BSYNC.RECONVERGENT B0 ;  /* 0x0000000000007941 */ /* 0x000fea0003800200 */
.L_x_19153:
[----:B------:R-:W-:Y:S01]  /*3b10*/  IMAD.SHL.U32 R0, R0, 0x200000, RZ ;  /* 0x0020000000007824 */ /* 0x000fe200078e00ff */
[----:B------:R-:W-:-:S04]  /*3b20*/  LEA R2, R2, 0x37800000, 0x17 ;  /* 0x3780000002027811 */ /* 0x000fc800078eb8ff */
[----:B------:R-:W-:-:S05]  /*3b30*/  LOP3.LUT R0, R2, R0, R7, 0xfe, !PT ;  /* 0x0000000002007212 */ /* 0x000fca00078efe07 */
[----:B------:R-:W-:-:S04]  /*3b40*/  FMUL.FTZ R0, R0, 1 ;  /* 0x3f80000000007820 */ /* 0x000fc80000410000 */
[----:B------:R0:W1:Y:S01]  /*3b50*/  F2F.F64.F32 R16, R0 ;  /* 0x0000000000107310 */ /* 0x0000620000201800 */
[----:B------:R-:W-:Y:S05]  /*3b60*/  BRA `(.L_x_19131) ;  /* 0x0000000000a07947 */ /* 0x000fea0003800000 */
.L_x_19148:
        /* <DEDUP_REMOVED lines=18> */
.L_x_19136:
        /* <DEDUP_REMOVED lines=16> */
.L_x_19157:
[----:B------:R-:W-:Y:S05]  /*3d90*/  BRA `(.L_x_19131) ;  /* 0x0000000000147947 */ /* 0x000fea0003800000 */
.L_x_19156:
[----:B------:R-:W2:Y:S02]  /*3da0*/  LDG.E.64 R16, desc[UR36][R2.64] ;  /* 0x0000002402107981 */ /* 0x000ea4000c1e1b00 */
[----:B--2---:R-:W0:Y:S01]  /*3db0*/  I2F.F64.U64 R16, R16 ;  /* 0x0000001000107312 */ /* 0x004e220000301800 */
[----:B------:R-:W-:Y:S05]  /*3dc0*/  BRA `(.L_x_19131) ;  /* 0x0000000000087947 */ /* 0x000fea0003800000 */
.L_x_19155:
[----:B------:R-:W2:Y:S02]  /*3dd0*/  LDG.E R2, desc[UR36][R2.64] ;  /* 0x0000002402027981 */ /* 0x000ea4000c1e1900 */
[----:B--2---:R0:W1:Y:S02]  /*3de0*/  I2F.F64.U32 R16, R2 ;  /* 0x0000000200107312 */ /* 0x0040640000201800 */
.L_x_19131:
[----:B------:R-:W-:Y:S05]  /*3df0*/  BSYNC.RECONVERGENT B6 ;  /* 0x0000000000067941 */ /* 0x000fea0003800200 */
.L_x_19130:
[----:B------:R-:W1:Y:S01]  /*3e00*/  LDCU.64 UR4, c[0x0][0x390] ;  /* 0x00007200ff0477ac */ /* 0x000e620008000a00 */
[----:B0-----:R-:W0:Y:S01]  /*3e10*/  LDC.U8 R2, c[0x0][0x3b4] ;  /* 0x0000ed00ff027b82 */ /* 0x001e220000000000 */
[----:B------:R-:W-:Y:S01]  /*3e20*/  ISETP.GE.AND P0, PT, R23, R19, PT ;  /* 0x000000131700720c */ /* 0x000fe20003f06270 */
[----:B------:R-:W-:Y:S04]  /*3e30*/  BSSY.RECONVERGENT B7, `(.L_x_19158) ;  /* 0x0000343000077945 */ /* 0x000fe80003800200 */
[----:B------:R-:W-:Y:S01]  /*3e40*/  BSSY.RELIABLE B6, `(.L_x_19159) ;  /* 0x000022f000067945 */ /* 0x000fe20003800100 */
[----:B-12-45:R-:W-:Y:S02]  /*3e50*/  DMUL R4, R26, UR4 ;  /* 0x000000041a047c28 */ /* 0x036fe40008000000 */
[----:B---3--:R-:W-:-:S02]  /*3e60*/  DMUL R28, R28, UR4 ;  /* 0x000000041c1c7c28 */ /* 0x008fc40008000000 */
[----:B------:R-:W-:Y:S02]  /*3e70*/  DMUL R24, R24, UR4 ;  /* 0x0000000418187c28 */ /* 0x000fe40008000000 */
[----:B------:R-:W-:Y:S01]  /*3e80*/  DMUL R16, R16, UR4 ;  /* 0x0000000410107c28 */ /* 0x000fe20008000000 */
[----:B------:R-:W-:Y:S10]  /*3e90*/  @P0 BRA `(.L_x_19160) ;  /* 0x0000002000980947 */ /* 0x000ff40003800000 */
[----:B------:R-:W1:Y:S01]  /*3ea0*/  LDCU UR4, c[0x0][0x3b8] ;  /* 0x00007700ff0477ac */ /* 0x000e620008000800 */
[----:B------:R-:W2:Y:S01]  /*3eb0*/  LDC.64 R8, c[0x0][0x398] ;  /* 0x0000e600ff087b82 */ /* 0x000ea20000000a00 */
[----:B------:R-:W-:Y:S01]  /*3ec0*/  IMAD R0, R18, 0x200, R23 ;  /* 0x0000020012007824 */ /* 0x000fe200078e0217 */
[----:B0-----:R-:W-:Y:S01]  /*3ed0*/  PRMT R6, R2, 0x9910, RZ ;  /* 0x0000991002067816 */ /* 0x001fe200000000ff */
[----:B------:R-:W-:Y:S02]  /*3ee0*/  VIADD R23, R23, 0x80 ;  /* 0x0000008017177836 */ /* 0x000fe40000000000 */
        /* <DEDUP_REMOVED lines=17> */
.L_x_19164:
[----:B------:R-:W0:Y:S02]  /*4000*/  F2I.S64.F64.TRUNC R4, R4 ;  /* 0x0000000400047311 */ /* 0x000e24000030d900 */
[----:B0-----:R-:W-:-:S05]  /*4010*/  IMAD.MOV.U32 R3, RZ, RZ, R4 ;  /* 0x000000ffff037224 */ /* 0x001fca00078e0004 */
[----:B------:R0:W-:Y:S01]  /*4020*/  STG.E.U8 desc[UR36][R8.64], R3 ;  /* 0x0000000308007986 */ /* 0x0001e2000c101124 */
[----:B------:R-:W-:Y:S05]  /*4030*/  BRA `(.L_x_19166) ;  /* 0x0000000c00dc7947 */ /* 0x000fea0003800000 */
.L_x_19163:
        /* <DEDUP_REMOVED lines=9> */
.L_x_19168:
[----:B------:R-:W0:Y:S02]  /*40d0*/  F2I.F64.TRUNC R5, R4 ;  /* 0x0000000400057311 */ /* 0x000e24000030d100 */
[----:B0-----:R0:W-:Y:S01]  /*40e0*/  STG.E desc[UR36][R8.64], R5 ;  /* 0x0000000508007986 */ /* 0x0011e2000c101924 */
[----:B------:R-:W-:Y:S05]  /*40f0*/  BRA `(.L_x_19166) ;  /* 0x0000000c00ac7947 */ /* 0x000fea0003800000 */
.L_x_19167:
[----:B------:R-:W0:Y:S02]  /*4100*/  F2I.F64.TRUNC R5, R4 ;  /* 0x0000000400057311 */ /* 0x000e24000030d100 */
[----:B0-----:R0:W-:Y:S01]  /*4110*/  STG.E.U16 desc[UR36][R8.64], R5 ;  /* 0x0000000508007986 */ /* 0x0011e2000c101524 */
[----:B------:R-:W-:Y:S05]  /*4120*/  BRA `(.L_x_19166) ;  /* 0x0000000c00a07947 */ /* 0x000fea0003800000 */
.L_x_19162:
        /* <DEDUP_REMOVED lines=13> */
.L_x_19170:
        /* <DEDUP_REMOVED lines=8> */
.L_x_19169:
        /* <DEDUP_REMOVED lines=14> */
.L_x_19172:
        /* <DEDUP_REMOVED lines=9> */
.L_x_19171:
[----:B------:R0:W-:Y:S01]  /*43f0*/  STG.E.64 desc[UR36][R8.64], R4 ;  /* 0x0000000408007986 */ /* 0x0001e2000c101b24 */
[----:B------:R-:W-:Y:S05]  /*4400*/  BRA `(.L_x_19166) ;  /* 0x0000000800e87947 */ /* 0x000fea0003800000 */
.L_x_19161:
        /* <DEDUP_REMOVED lines=12> */
.L_x_19175:
[----:B------:R-:W-:-:S05]  /*44d0*/  CS2R R6, SRZ ;  /* 0x0000000000067805 */ /* 0x000fca000001ff00 */
[----:B------:R0:W-:Y:S01]  /*44e0*/  STG.E.128 desc[UR36][R8.64], R4 ;  /* 0x0000000408007986 */ /* 0x0001e2000c101d24 */
[----:B------:R-:W-:Y:S05]  /*44f0*/  BRA `(.L_x_19166) ;  /* 0x0000000800ac7947 */ /* 0x000fea0003800000 */
.L_x_19174:
        /* <DEDUP_REMOVED lines=23> */
.L_x_19179:
[----:B------:R-:W-:Y:S05]  /*4670*/  BSYNC.RECONVERGENT B0 ;  /* 0x0000000000007941 */ /* 0x000fea0003800200 */
.L_x_19178:
[----:B------:R-:W-:-:S05]  /*4680*/  LOP3.LUT R7, R0, 0x80, R7, 0xf8, !PT ;  /* 0x0000008000077812 */ /* 0x000fca00078ef807 */
[----:B------:R0:W-:Y:S01]  /*4690*/  STG.E.U8 desc[UR36][R8.64], R7 ;  /* 0x0000000708007986 */ /* 0x0001e2000c101124 */
[----:B------:R-:W-:Y:S05]  /*46a0*/  BRA `(.L_x_19166) ;  /* 0x0000000800407947 */ /* 0x000fea0003800000 */
.L_x_19177:
        /* <DEDUP_REMOVED lines=19> */
.L_x_19181:
[----:B------:R-:W-:Y:S05]  /*47e0*/  BSYNC.RECONVERGENT B0 ;  /* 0x0000000000007941 */ /* 0x000fea0003800200 */
.L_x_19180:
[----:B------:R-:W-:-:S05]  /*47f0*/  LOP3.LUT R7, R0, 0x80, R7, 0xf8, !PT ;  /* 0x0000008000077812 */ /* 0x000fca00078ef807 */
[----:B------:R0:W-:Y:S01]  /*4800*/  STG.E.U8 desc[UR36][R8.64], R7 ;  /* 0x0000000708007986 */ /* 0x0001e2000c101124 */
[----:B------:R-:W-:Y:S05]  /*4810*/  BRA `(.L_x_19166) ;  /* 0x0000000400e47947 */ /* 0x000fea0003800000 */
.L_x_19176:
        /* <DEDUP_REMOVED lines=8> */
.L_x_19173:
        /* <DEDUP_REMOVED lines=11> */
.L_x_19184:
        /* <DEDUP_REMOVED lines=17> */
.L_x_19187:
[----:B------:R-:W-:-:S04]  /*4a60*/  SHF.R.U32.HI R0, RZ, 0x14, R7 ;  /* 0x00000014ff007819 */ /* 0x000fc80000011607 */
[----:B------:R-:W-:-:S04]  /*4a70*/  LOP3.LUT R0, R0, 0x1, RZ, 0xc0, !PT ;  /* 0x0000000100007812 */ /* 0x000fc800078ec0ff */
[----:B------:R-:W-:-:S04]  /*4a80*/  IADD3 R0, PT, PT, R7, 0x487ffff, R0 ;  /* 0x0487ffff07007810 */ /* 0x000fc80007ffe000 */
[----:B------:R-:W-:-:S04]  /*4a90*/  SHF.R.U32.HI R0, RZ, 0x14, R0 ;  /* 0x00000014ff007819 */ /* 0x000fc80000011600 */
[----:B------:R-:W-:-:S07]  /*4aa0*/  LOP3.LUT R3, R0, 0xff, RZ, 0xc0, !PT ;  /* 0x000000ff00037812 */ /* 0x000fce00078ec0ff */
.L_x_19188:
[----:B------:R-:W-:-:S04]  /*4ab0*/  SHF.R.U32.HI R0, RZ, 0x18, R7 ;  /* 0x00000018ff007819 */ /* 0x000fc80000011607 */
[----:B------:R-:W-:-:S07]  /*4ac0*/  LOP3.LUT R0, R3, 0x80, R0, 0xf8, !PT ;  /* 0x0000008003007812 */ /* 0x000fce00078ef800 */
.L_x_19186:
[----:B------:R-:W-:Y:S05]  /*4ad0*/  BSYNC.RECONVERGENT B0 ;  /* 0x0000000000007941 */ /* 0x000fea0003800200 */
.L_x_19185:
[----:B------:R1:W-:Y:S01]  /*4ae0*/  STG.E.U8 desc[UR36][R8.64], R0 ;  /* 0x0000000008007986 */ /* 0x0003e2000c101124 */
[----:B------:R-:W-:Y:S05]  /*4af0*/  BRA `(.L_x_19166) ;  /* 0x00000004002c7947 */ /* 0x000fea0003800000 */
.L_x_19183:
        /* <DEDUP_REMOVED lines=17> */
.L_x_19191:
[----:B------:R-:W-:-:S04]  /*4c10*/  SHF.R.U32.HI R0, RZ, 0x15, R7 ;  /* 0x00000015ff007819 */ /* 0x000fc80000011607 */
[----:B------:R-:W-:-:S04]  /*4c20*/  LOP3.LUT R0, R0, 0x1, RZ, 0xc0, !PT ;  /* 0x0000000100007812 */ /* 0x000fc800078ec0ff */
[----:B------:R-:W-:-:S04]  /*4c30*/  IADD3 R0, PT, PT, R7, 0x88fffff, R0 ;  /* 0x088fffff07007810 */ /* 0x000fc80007ffe000 */
[----:B------:R-:W-:-:S04]  /*4c40*/  SHF.R.U32.HI R0, RZ, 0x15, R0 ;  /* 0x00000015ff007819 */ /* 0x000fc80000011600 */
[----:B------:R-:W-:-:S07]  /*4c50*/  LOP3.LUT R3, R0, 0xff, RZ, 0xc0, !PT ;  /* 0x000000ff00037812 */ /* 0x000fce00078ec0ff */
.L_x_19192:
[----:B------:R-:W-:-:S04]  /*4c60*/  SHF.R.U32.HI R0, RZ, 0x18, R7 ;  /* 0x00000018ff007819 */ /* 0x000fc80000011607 */
[----:B------:R-:W-:-:S07]  /*4c70*/  LOP3.LUT R0, R3, 0x80, R0, 0xf8, !PT ;  /* 0x0000008003007812 */ /* 0x000fce00078ef800 */
.L_x_19190:
[----:B------:R-:W-:Y:S05]  /*4c80*/  BSYNC.RECONVERGENT B0 ;  /* 0x0000000000007941 */ /* 0x000fea0003800200 */
.L_x_19189:
[----:B------:R2:W-:Y:S01]  /*4c90*/  STG.E.U8 desc[UR36][R8.64], R0 ;  /* 0x0000000008007986 */ /* 0x0005e2000c101124 */
[----:B------:R-:W-:Y:S05]  /*4ca0*/  BRA `(.L_x_19166) ;  /* 0x0000000000c07947 */ /* 0x000fea0003800000 */
.L_x_19182:
[----:B------:R-:W-:-:S13]  /*4cb0*/  ISETP.NE.AND P0, PT, R0, 0x1c, PT ;  /* 0x0000001c0000780c */ /* 0x000fda0003f05270 */
[----:B------:R-:W-:Y:S05]  /*4cc0*/  @!P0 BRA `(.L_x_19193) ;  /* 0x0000000000b08947 */ /* 0x000fea0003800000 */
[----:B------:R-:W-:-:S13]  /*4cd0*/  ISETP.NE.AND P0, PT, R0, 0x1d, PT ;  /* 0x0000001d0000780c */ /* 0x000fda0003f05270 */
[----:B------:R-:W-:Y:S05]  /*4ce0*/  @!P0 BRA `(.L_x_19194) ;  /* 0x00000000009c8947 */ /* 0x000fea0003800000 */
[----:B------:R-:W-:-:S13]  /*4cf0*/  ISETP.NE.AND P0, PT, R0, 0x2c, PT ;  /* 0x0000002c0000780c */ /* 0x000fda0003f05270 */
[----:B------:R-:W-:Y:S05]  /*4d00*/  @!P0 BRA `(.L_x_19195) ;  /* 0x0000000000448947 */ /* 0x000fea0003800000 */
.L_x_19165:
        /* <DEDUP_REMOVED lines=16> */
.L_x_19196:
[----:B------:R-:W-:Y:S05]  /*4e10*/  BRA `(.L_x_19166) ;  /* 0x0000000000647947 */ /* 0x000fea0003800000 */
.L_x_19195:
        /* <DEDUP_REMOVED lines=20> */
.L_x_19194:
[----:B------:R-:W0:Y:S02]  /*4f60*/  F2I.U64.F64.TRUNC R4, R4 ;  /* 0x0000000400047311 */ /* 0x000e24000030d800 */
[----:B0-----:R0:W-:Y:S01]  /*4f70*/  STG.E.64 desc[UR36][R8.64], R4 ;  /* 0x0000000408007986 */ /* 0x0011e2000c101b24 */
[----:B------:R-:W-:Y:S05]  /*4f80*/  BRA `(.L_x_19166) ;  /* 0x0000000000087947 */ /* 0x000fea0003800000 */
.L_x_19193:
[----:B------:R-:W0:Y:S02]  /*4f90*/  F2I.U32.F64.TRUNC R5, R4 ;  /* 0x0000000400057311 */ /* 0x000e24000030d000 */
[----:B0-----:R3:W-:Y:S02]  /*4fa0*/  STG.E desc[UR36][R8.64], R5 ;  /* 0x0000000508007986 */ /* 0x0017e4000c101924 */
.L_x_19166:
        /* <DEDUP_REMOVED lines=24> */
.L_x_19201:
[----:B------:R-:W0:Y:S02]  /*5130*/  F2I.S64.F64.TRUNC R28, R28 ;  /* 0x0000001c001c7311 */ /* 0x000e24000030d900 */
[----:B0-----:R-:W-:-:S05]  /*5140*/  IMAD.MOV.U32 R3, RZ, RZ, R28 ;  /* 0x000000ffff037224 */ /* 0x001fca00078e001c */
[----:B------:R0:W-:Y:S01]  /*5150*/  STG.E.U8 desc[UR36][R4.64], R3 ;  /* 0x0000000304007986 */ /* 0x0001e2000c101124 */
[----:B------:R-:W-:Y:S05]  /*5160*/  BRA `(.L_x_19203) ;  /* 0x0000000c00e07947 */ /* 0x000fea0003800000 */
.L_x_19200:
        /* <DEDUP_REMOVED lines=9> */
.L_x_19205:
[----:B------:R-:W0:Y:S02]  /*5200*/  F2I.F64.TRUNC R29, R28 ;  /* 0x0000001c001d7311 */ /* 0x000e24000030d100 */
[----:B0-----:R0:W-:Y:S01]  /*5210*/  STG.E desc[UR36][R4.64], R29 ;  /* 0x0000001d04007986 */ /* 0x0011e2000c101924 */
[----:B------:R-:W-:Y:S05]  /*5220*/  BRA `(.L_x_19203) ;  /* 0x0000000c00b07947 */ /* 0x000fea0003800000 */
.L_x_19204:
[----:B------:R-:W0:Y:S02]  /*5230*/  F2I.F64.TRUNC R29, R28 ;  /* 0x0000001c001d7311 */ /* 0x000e24000030d100 */
[----:B0-----:R0:W-:Y:S01]  /*5240*/  STG.E.U16 desc[UR36][R4.64], R29 ;  /* 0x0000001d04007986 */ /* 0x0011e2000c101524 */
[----:B------:R-:W-:Y:S05]  /*5250*/  BRA `(.L_x_19203) ;  /* 0x0000000c00a47947 */ /* 0x000fea0003800000 */
.L_x_19199:
        /* <DEDUP_REMOVED lines=13> */
.L_x_19207:
        /* <DEDUP_REMOVED lines=8> */
.L_x_19206:
        /* <DEDUP_REMOVED lines=14> */
.L_x_19209:
        /* <DEDUP_REMOVED lines=9> */
.L_x_19208:
[----:B------:R0:W-:Y:S01]  /*5520*/  STG.E.64 desc[UR36][R4.64], R28 ;  /* 0x0000001c04007986 */ /* 0x0001e2000c101b24 */
[----:B------:R-:W-:Y:S05]  /*5530*/  BRA `(.L_x_19203) ;  /* 0x0000000800ec7947 */ /* 0x000fea0003800000 */
.L_x_19198:
        /* <DEDUP_REMOVED lines=13> */
.L_x_19213:
        /* <DEDUP_REMOVED lines=22> */
.L_x_19216:
[----:B------:R-:W-:-:S04]  /*5770*/  SHF.R.U32.HI R3, RZ, 0x18, R7 ;  /* 0x00000018ff037819 */ /* 0x000fc80000011607 */
[----:B------:R-:W-:-:S07]  /*5780*/  LOP3.LUT R0, R0, 0x80, R3, 0xf8, !PT ;  /* 0x0000008000007812 */ /* 0x000fce00078ef803 */
.L_x_19215:
[----:B------:R-:W-:Y:S05]  /*5790*/  BSYNC.RECONVERGENT B0 ;  /* 0x0000000000007941 */ /* 0x000fea0003800200 */
.L_x_19214:
[----:B------:R3:W-:Y:S01]  /*57a0*/  STG.E.U8 desc[UR36][R4.64], R0 ;  /* 0x0000000004007986 */ /* 0x0007e2000c101124 */
[----:B------:R-:W-:Y:S05]  /*57b0*/  BRA `(.L_x_19203) ;  /* 0x00000008004c7947 */ /* 0x000fea0003800000 */
.L_x_19212:
        /* <DEDUP_REMOVED lines=22> */
.L_x_19219:
[----:B------:R-:W-:-:S04]  /*5920*/  SHF.R.U32.HI R3, RZ, 0x18, R7 ;  /* 0x00000018ff037819 */ /* 0x000fc80000011607 */
[----:B------:R-:W-:-:S07]  /*5930*/  LOP3.LUT R0, R0, 0x80, R3, 0xf8, !PT ;  /* 0x0000008000007812 */ /* 0x000fce00078ef803 */
.L_x_19218:
[----:B------:R-:W-:Y:S05]  /*5940*/  BSYNC.RECONVERGENT B0 ;  /* 0x0000000000007941 */ /* 0x000fea0003800200 */
.L_x_19217:
[----:B------:R0:W-:Y:S01]  /*5950*/  STG.E.U8 desc[UR36][R4.64], R0 ;  /* 0x0000000004007986 */ /* 0x0001e2000c101124 */
[----:B------:R-:W-:Y:S05]  /*5960*/  BRA `(.L_x_19203) ;  /* 0x0000000400e07947 */ /* 0x000fea0003800000 */
.L_x_19211:
        /* <DEDUP_REMOVED lines=26> */
.L_x_19221:
[----:B------:R-:W0:Y:S02]  /*5b10*/  F2I.U64.F64.TRUNC R28, R28 ;  /* 0x0000001c001c7311 */ /* 0x000e24000030d800 */
[----:B0-----:R1:W-:Y:S01]  /*5b20*/  STG.E.64 desc[UR36][R4.64], R28 ;  /* 0x0000001c04007986 */ /* 0x0013e2000c101b24 */
[----:B------:R-:W-:Y:S05]  /*5b30*/  BRA `(.L_x_19203) ;  /* 0x00000004006c7947 */ /* 0x000fea0003800000 */
.L_x_19220:
[----:B------:R-:W0:Y:S02]  /*5b40*/  F2I.U32.F64.TRUNC R29, R28 ;  /* 0x0000001c001d7311 */ /* 0x000e24000030d000 */
[----:B0-----:R0:W-:Y:S01]  /*5b50*/  STG.E desc[UR36][R4.64], R29 ;  /* 0x0000001d04007986 */ /* 0x0011e2000c101924 */
[----:B------:R-:W-:Y:S05]  /*5b60*/  BRA `(.L_x_19203) ;  /* 0x0000000400607947 */ /* 0x000fea0003800000 */
.L_x_19210:
        /* <DEDUP_REMOVED lines=10> */
.L_x_19223:
[----:B------:R-:W-:-:S05]  /*5c10*/  CS2R R30, SRZ ;  /* 0x00000000001e7805 */ /* 0x000fca000001ff00 */
[----:B------:R0:W-:Y:S01]  /*5c20*/  STG.E.128 desc[UR36][R4.64], R28 ;  /* 0x0000001c04007986 */ /* 0x0001e2000c101d24 */
[----:B------:R-:W-:Y:S05]  /*5c30*/  BRA `(.L_x_19203) ;  /* 0x00000004002c7947 */ /* 0x000fea0003800000 */
.L_x_19222:
[----:B------:R-:W-:-:S13]  /*5c40*/  ISETP.NE.AND P0, PT, R0, 0xf, PT ;  /* 0x0000000f0000780c */ /* 0x000fda0003f05270 */
[----:B------:R-:W-:Y:S05]  /*5c50*/  @!P0 BRA `(.L_x_19224) ;  /* 0x0000000400088947 */ /* 0x000fea0003800000 */
[----:B------:R-:W-:-:S13]  /*5c60*/  ISETP.NE.AND P0, PT, R0, 0x17, PT ;  /* 0x000000170000780c */ /* 0x000fda0003f05270 */
[----:B------:R-:W-:Y:S05]  /*5c70*/  @!P0 BRA `(.L_x_19225) ;  /* 0x0000000000a08947 */ /* 0x000fea0003800000 */
[----:B------:R-:W-:-:S13]  /*5c80*/  ISETP.NE.AND P0, PT, R0, 0x18, PT ;  /* 0x000000180000780c */ /* 0x000fda0003f05270 */
[----:B------:R-:W-:Y:S05]  /*5c90*/  @!P0 BRA `(.L_x_19226) ;  /* 0x0000000000448947 */ /* 0x000fea0003800000 */
.L_x_19202:
        /* <DEDUP_REMOVED lines=16> */
.L_x_19227:
[----:B------:R-:W-:Y:S05]  /*5da0*/  BRA `(.L_x_19203) ;  /* 0x0000000000d07947 */ /* 0x000fea0003800000 */
.L_x_19226:
        /* <DEDUP_REMOVED lines=17> */
.L_x_19229:
[----:B------:R-:W-:Y:S05]  /*5ec0*/  BSYNC.RECONVERGENT B0 ;  /* 0x0000000000007941 */ /* 0x000fea0003800200 */
.L_x_19228:
[----:B------:R-:W-:-:S05]  /*5ed0*/  LOP3.LUT R3, R0, 0x80, R3, 0xf8, !PT ;  /* 0x0000008000037812 */ /* 0x000fca00078ef803 */
[----:B------:R0:W-:Y:S01]  /*5ee0*/  STG.E.U8 desc[UR36][R4.64], R3 ;  /* 0x0000000304007986 */ /* 0x0001e2000c101124 */
[----:B------:R-:W-:Y:S05]  /*5ef0*/  BRA `(.L_x_19203) ;  /* 0x00000000007c7947 */ /* 0x000fea0003800000 */
.L_x_19225:
        /* <DEDUP_REMOVED lines=16> */
.L_x_19231:
[----:B------:R-:W-:Y:S01]  /*6000*/  IMAD.MOV.U32 R0, RZ, RZ, 0x7f ;  /* 0x0000007fff007424 */ /* 0x000fe200078e00ff */
[----:B------:R-:W-:-:S04]  /*6010*/  ISETP.GT.U32.AND P0, PT, R3, 0x7f800000, PT ;  /* 0x7f8000000300780c */ /* 0x000fc80003f04070 */
[----:B------:R-:W-:-:S09]  /*6020*/  SEL R0, R0, 0x7c, P0 ;  /* 0x0000007c00007807 */ /* 0x000fd20000000000 */
.L_x_19232:
[----:B------:R-:W-:Y:S05]  /*6030*/  BSYNC.RECONVERGENT B0 ;  /* 0x0000000000007941 */ /* 0x000fea0003800200 */
.L_x_19230:
[----:B------:R-:W-:-:S04]  /*6040*/  SHF.R.U32.HI R3, RZ, 0x18, R7 ;  /* 0x00000018ff037819 */ /* 0x000fc80000011607 */
[----:B------:R-:W-:-:S05]  /*6050*/  LOP3.LUT R3, R0, 0x80, R3, 0xf8, !PT ;  /* 0x0000008000037812 */ /* 0x000fca00078ef803 */
[----:B------:R0:W-:Y:S01]  /*6060*/  STG.E.U8 desc[UR36][R4.64], R3 ;  /* 0x0000000304007986 */ /* 0x0001e2000c101124 */
[----:B------:R-:W-:Y:S05]  /*6070*/  BRA `(.L_x_19203) ;  /* 0x00000000001c7947 */ /* 0x000fea0003800000 */
.L_x_19224:
[----:B------:R-:W-:Y:S01]  /*6080*/  UMOV UR4, 0xf0000000 ;  /* 0xf000000000047882 */ /* 0x000fe20000000000 */
[----:B------:R-:W-:Y:S01]  /*6090*/  UMOV UR5, 0x380fffff ;  /* 0x380fffff00057882 */ /* 0x000fe20000000000 */
[----:B------:R-:W0:Y:S01]  /*60a0*/  F2F.F32.F64 R0, R28 ;  /* 0x0000001c00007310 */ /* 0x000e220000301000 */
[----:B------:R-:W-:-:S14]  /*60b0*/  DSETP.GEU.AND P0, PT, |R28|, UR4, PT ;  /* 0x000000041c007e2a */ /* 0x000fdc000bf0e200 */
[----:B0-----:R-:W-:-:S05]  /*60c0*/  @!P0 FMUL R0, R0, 1.175494350822287508e-38 ;  /* 0x0080000000008820 */ /* 0x001fca0000400000 */
[----:B------:R-:W-:-:S05]  /*60d0*/  F2FP.BF16.F32.PACK_AB R0, RZ, R0 ;  /* 0x00000000ff00723e */ /* 0x000fca00000010ff */
[----:B------:R0:W-:Y:S02]  /*60e0*/  STG.E.U16 desc[UR36][R4.64], R0 ;  /* 0x0000000004007986 */ /* 0x0001e4000c101524 */
.L_x_19203:
[----:B------:R-:W-:-:S07]  /*60f0*/  VIADD R23, R23, 0x80 ;  /* 0x0000008017177836 */ /* 0x000fce0000000000 */
.L_x_19160:
[----:B------:R-:W-:-:S13]  /*6100*/  ISETP.GE.AND P0, PT, R23, R19, PT ;  /* 0x000000131700720c */ /* 0x000fda0003f06270 */
[----:B------:R-:W-:Y:S05]  /*6110*/  @P0 BREAK.RELIABLE B6 ;  /* 0x0000000000060942 */ /* 0x000fea0003800100 */
[----:B------:R-:W-:Y:S05]  /*6120*/  @P0 BRA `(.L_x_19197) ;  /* 0x00000010004c0947 */ /* 0x000fea0003800000 */
[----:B------:R-:W-:Y:S05]  /*6130*/  BSYNC.RELIABLE B6 ;  /* 0x0000000000067941 */ /* 0x000fea0003800100 */
.L_x_19159:
        /* <DEDUP_REMOVED lines=21> */
.L_x_19236:
[----:B------:R-:W0:Y:S02]  /*6290*/  F2I.S64.F64.TRUNC R24, R24 ;  /* 0x0000001800187311 */ /* 0x000e24000030d900 */
[----:B0-----:R-:W-:-:S05]  /*62a0*/  IMAD.MOV.U32 R3, RZ, RZ, R24 ;  /* 0x000000ffff037224 */ /* 0x001fca00078e0018 */
[----:B------:R0:W-:Y:S01]  /*62b0*/  STG.E.U8 desc[UR36][R4.64], R3 ;  /* 0x0000000304007986 */ /* 0x0001e2000c101124 */
[----:B------:R-:W-:Y:S05]  /*62c0*/  BRA `(.L_x_19238) ;  /* 0x0000000c00e07947 */ /* 0x000fea0003800000 */
.L_x_19235:
        /* <DEDUP_REMOVED lines=9> */
.L_x_19240:
[----:B------:R-:W0:Y:S02]  /*6360*/  F2I.F64.TRUNC R25, R24 ;  /* 0x0000001800197311 */ /* 0x000e24000030d100 */
[----:B0-----:R0:W-:Y:S01]  /*6370*/  STG.E desc[UR36][R4.64], R25 ;  /* 0x0000001904007986 */ /* 0x0011e2000c101924 */
[----:B------:R-:W-:Y:S05]  /*6380*/  BRA `(.L_x_19238) ;  /* 0x0000000c00b07947 */ /* 0x000fea0003800000 */
.L_x_19239:
[----:B------:R-:W0:Y:S02]  /*6390*/  F2I.F64.TRUNC R25, R24 ;  /* 0x0000001800197311 */ /* 0x000e24000030d100 */
[----:B0-----:R0:W-:Y:S01]  /*63a0*/  STG.E.U16 desc[UR36][R4.64], R25 ;  /* 0x0000001904007986 */ /* 0x0011e2000c101524 */
[----:B------:R-:W-:Y:S05]  /*63b0*/  BRA `(.L_x_19238) ;  /* 0x0000000c00a47947 */ /* 0x000fea0003800000 */
.L_x_19234:
        /* <DEDUP_REMOVED lines=13> */
.L_x_19242:
        /* <DEDUP_REMOVED lines=8> */
.L_x_19241:
        /* <DEDUP_REMOVED lines=14> */
.L_x_19244:
        /* <DEDUP_REMOVED lines=9> */
.L_x_19243:
[----:B------:R0:W-:Y:S01]  /*6680*/  STG.E.64 desc[UR36][R4.64], R24 ;  /* 0x0000001804007986 */ /* 0x0001e2000c101b24 */
[----:B------:R-:W-:Y:S05]  /*6690*/  BRA `(.L_x_19238) ;  /* 0x0000000800ec7947 */ /* 0x000fea0003800000 */
.L_x_19233:
        /* <DEDUP_REMOVED lines=13> */
.L_x_19248:
        /* <DEDUP_REMOVED lines=22> */
.L_x_19251:
[----:B------:R-:W-:-:S04]  /*68d0*/  SHF.R.U32.HI R3, RZ, 0x18, R7 ;  /* 0x00000018ff037819 */ /* 0x000fc80000011607 */
[----:B------:R-:W-:-:S07]  /*68e0*/  LOP3.LUT R0, R0, 0x80, R3, 0xf8, !PT ;  /* 0x0000008000007812 */ /* 0x000fce00078ef803 */
.L_x_19250:
[----:B------:R-:W-:Y:S05]  /*68f0*/  BSYNC.RECONVERGENT B0 ;  /* 0x0000000000007941 */ /* 0x000fea0003800200 */
.L_x_19249:
[----:B------:R4:W-:Y:S01]  /*6900*/  STG.E.U8 desc[UR36][R4.64], R0 ;  /* 0x0000000004007986 */ /* 0x0009e2000c101124 */
[----:B------:R-:W-:Y:S05]  /*6910*/  BRA `(.L_x_19238) ;  /* 0x00000008004c7947 */ /* 0x000fea0003800000 */
.L_x_19247:
        /* <DEDUP_REMOVED lines=22> */
.L_x_19254:
[----:B------:R-:W-:-:S04]  /*6a80*/  SHF.R.U32.HI R3, RZ, 0x18, R7 ;  /* 0x00000018ff037819 */ /* 0x000fc80000011607 */
[----:B------:R-:W-:-:S07]  /*6a90*/  LOP3.LUT R0, R0, 0x80, R3, 0xf8, !PT ;  /* 0x0000008000007812 */ /* 0x000fce00078ef803 */
.L_x_19253:
[----:B------:R-:W-:Y:S05]  /*6aa0*/  BSYNC.RECONVERGENT B0 ;  /* 0x0000000000007941 */ /* 0x000fea0003800200 */
.L_x_19252:
[----:B------:R3:W-:Y:S01]  /*6ab0*/  STG.E.U8 desc[UR36][R4.64], R0 ;  /* 0x0000000004007986 */ /* 0x0007e2000c101124 */
[----:B------:R-:W-:Y:S05]  /*6ac0*/  BRA `(.L_x_19238) ;  /* 0x0000000400e07947 */ /* 0x000fea0003800000 */
.L_x_19246:
        /* <DEDUP_REMOVED lines=26> */
.L_x_19256:
[----:B------:R-:W0:Y:S02]  /*6c70*/  F2I.U64.F64.TRUNC R24, R24 ;  /* 0x0000001800187311 */ /* 0x000e24000030d800 */
[----:B0-----:R0:W-:Y:S01]  /*6c80*/  STG.E.64 desc[UR36][R4.64], R24 ;  /* 0x0000001804007986 */ /* 0x0011e2000c101b24 */
[----:B------:R-:W-:Y:S05]  /*6c90*/  BRA `(.L_x_19238) ;  /* 0x00000004006c7947 */ /* 0x000fea0003800000 */
.L_x_19255:
[----:B------:R-:W0:Y:S02]  /*6ca0*/  F2I.U32.F64.TRUNC R25, R24 ;  /* 0x0000001800197311 */ /* 0x000e24000030d000 */
[----:B0-----:R2:W-:Y:S01]  /*6cb0*/  STG.E desc[UR36][R4.64], R25 ;  /* 0x0000001904007986 */ /* 0x0015e2000c101924 */
[----:B------:R-:W-:Y:S05]  /*6cc0*/  BRA `(.L_x_19238) ;  /* 0x0000000400607947 */ /* 0x000fea0003800000 */
.L_x_19245:
        /* <DEDUP_REMOVED lines=10> */
.L_x_19258:
[----:B------:R-:W-:-:S05]  /*6d70*/  CS2R R26, SRZ ;  /* 0x00000000001a7805 */ /* 0x000fca000001ff00 */
[----:B------:R0:W-:Y:S01]  /*6d80*/  STG.E.128 desc[UR36][R4.64], R24 ;  /* 0x0000001804007986 */ /* 0x0001e2000c101d24 */
[----:B------:R-:W-:Y:S05]  /*6d90*/  BRA `(.L_x_19238) ;  /* 0x00000004002c7947 */ /* 0x000fea0003800000 */
.L_x_19257:
[----:B------:R-:W-:-:S13]  /*6da0*/  ISETP.NE.AND P0, PT, R0, 0xf, PT ;  /* 0x0000000f0000780c */ /* 0x000fda0003f05270 */
[----:B------:R-:W-:Y:S05]  /*6db0*/  @!P0 BRA `(.L_x_19259) ;  /* 0x0000000400088947 */ /* 0x000fea0003800000 */
[----:B------:R-:W-:-:S13]  /*6dc0*/  ISETP.NE.AND P0, PT, R0, 0x17, PT ;  /* 0x000000170000780c */ /* 0x000fda0003f05270 */
[----:B------:R-:W-:Y:S05]  /*6dd0*/  @!P0 BRA `(.L_x_19260) ;  /* 0x0000000000a08947 */ /* 0x000fea0003800000 */
[----:B------:R-:W-:-:S13]  /*6de0*/  ISETP.NE.AND P0, PT, R0, 0x18, PT ;  /* 0x000000180000780c */ /* 0x000fda0003f05270 */
[----:B------:R-:W-:Y:S05]  /*6df0*/  @!P0 BRA `(.L_x_19261) ;  /* 0x0000000000448947 */ /* 0x000fea0003800000 */
.L_x_19237:
        /* <DEDUP_REMOVED lines=16> */
.L_x_19262:
[----:B------:R-:W-:Y:S05]  /*6f00*/  BRA `(.L_x_19238) ;  /* 0x0000000000d07947 */ /* 0x000fea0003800000 */
.L_x_19261:
        /* <DEDUP_REMOVED lines=17> */
.L_x_19264:
[----:B------:R-:W-:Y:S05]  /*7020*/  BSYNC.RECONVERGENT B0 ;  /* 0x0000000000007941 */ /* 0x000fea0003800200 */
.L_x_19263:
[----:B------:R-:W-:-:S05]  /*7030*/  LOP3.LUT R3, R0, 0x80, R3, 0xf8, !PT ;  /* 0x0000008000037812 */ /* 0x000fca00078ef803 */
[----:B------:R0:W-:Y:S01]  /*7040*/  STG.E.U8 desc[UR36][R4.64], R3 ;  /* 0x0000000304007986 */ /* 0x0001e2000c101124 */
[----:B------:R-:W-:Y:S05]  /*7050*/  BRA `(.L_x_19238) ;  /* 0x00000000007c7947 */ /* 0x000fea0003800000 */
.L_x_19260:
        /* <DEDUP_REMOVED lines=16> */
.L_x_19266:
[----:B------:R-:W-:Y:S01]  /*7160*/  IMAD.MOV.U32 R0, RZ, RZ, 0x7f ;  /* 0x0000007fff007424 */ /* 0x000fe200078e00ff */
[----:B------:R-:W-:-:S04]  /*7170*/  ISETP.GT.U32.AND P0, PT, R3, 0x7f800000, PT ;  /* 0x7f8000000300780c */ /* 0x000fc80003f04070 */
[----:B------:R-:W-:-:S09]  /*7180*/  SEL R0, R0, 0x7c, P0 ;  /* 0x0000007c00007807 */ /* 0x000fd20000000000 */
.L_x_19267:
[----:B------:R-:W-:Y:S05]  /*7190*/  BSYNC.RECONVERGENT B0 ;  /* 0x0000000000007941 */ /* 0x000fea0003800200 */
.L_x_19265:
[----:B------:R-:W-:-:S04]  /*71a0*/  SHF.R.U32.HI R3, RZ, 0x18, R7 ;  /* 0x00000018ff037819 */ /* 0x000fc80000011607 */
[----:B------:R-:W-:-:S05]  /*71b0*/  LOP3.LUT R3, R0, 0x80, R3, 0xf8, !PT ;  /* 0x0000008000037812 */ /* 0x000fca00078ef803 */
[----:B------:R0:W-:Y:S01]  /*71c0*/  STG.E.U8 desc[UR36][R4.64], R3 ;  /* 0x0000000304007986 */ /* 0x0001e2000c101124 */
[----:B------:R-:W-:Y:S05]  /*71d0*/  BRA `(.L_x_19238) ;  /* 0x00000000001c7947 */ /* 0x000fea0003800000 */
.L_x_19259:
[----:B------:R-:W-:Y:S01]  /*71e0*/  UMOV UR4, 0xf0000000 ;  /* 0xf000000000047882 */ /* 0x000fe20000000000 */
[----:B------:R-:W-:Y:S01]  /*71f0*/  UMOV UR5, 0x380fffff ;  /* 0x380fffff00057882 */ /* 0x000fe20000000000 */
[----:B------:R-:W0:Y:S01]  /*7200*/  F2F.F32.F64 R0, R24 ;  /* 0x0000001800007310 */ /* 0x000e220000301000 */
[----:B------:R-:W-:-:S14]  /*7210*/  DSETP.GEU.AND P0, PT, |R24|, UR4, PT ;  /* 0x0000000418007e2a */ /* 0x000fdc000bf0e200 */
[----:B0-----:R-:W-:-:S05]  /*7220*/  @!P0 FMUL R0, R0, 1.175494350822287508e-38 ;  /* 0x0080000000008820 */ /* 0x001fca0000400000 */
[----:B------:R-:W-:-:S05]  /*7230*/  F2FP.BF16.F32.PACK_AB R0, RZ, R0 ;  /* 0x00000000ff00723e */ /* 0x000fca00000010ff */
[----:B------:R0:W-:Y:S02]  /*7240*/  STG.E.U16 desc[UR36][R4.64], R0 ;  /* 0x0000000004007986 */ /* 0x0001e4000c101524 */
.L_x_19238:
[----:B------:R-:W-:-:S07]  /*7250*/  VIADD R23, R23, 0x80 ;  /* 0x0000008017177836 */ /* 0x000fce0000000000 */
.L_x_19197:
[----:B------:R-:W-:Y:S05]  /*7260*/  BSYNC.RECONVERGENT B7 ;  /* 0x0000000000077941 */ /* 0x000fea0003800200 */
.L_x_19158:
        /* <DEDUP_REMOVED lines=22> */
.L_x_19271:
[----:B------:R-:W0:Y:S02]  /*73d0*/  F2I.S64.F64.TRUNC R16, R16 ;  /* 0x0000001000107311 */ /* 0x000e24000030d900 */
[----:B0-----:R-:W-:-:S05]  /*73e0*/  IMAD.MOV.U32 R3, RZ, RZ, R16 ;  /* 0x000000ffff037224 */ /* 0x001fca00078e0010 */
[----:B------:R-:W-:Y:S01]  /*73f0*/  STG.E.U8 desc[UR36][R4.64], R3 ;  /* 0x0000000304007986 */ /* 0x000fe2000c101124 */
[----:B------:R-:W-:Y:S05]  /*7400*/  EXIT ;  /* 0x000000000000794d */ /* 0x000fea0003800000 */
.L_x_19270:
        /* <DEDUP_REMOVED lines=9> */
.L_x_19274:
[----:B------:R-:W0:Y:S02]  /*74a0*/  F2I.F64.TRUNC R17, R16 ;  /* 0x0000001000117311 */ /* 0x000e24000030d100 */
[----:B0-----:R-:W-:Y:S01]  /*74b0*/  STG.E desc[UR36][R4.64], R17 ;  /* 0x0000001104007986 */ /* 0x001fe2000c101924 */
[----:B------:R-:W-:Y:S05]  /*74c0*/  EXIT ;  /* 0x000000000000794d */ /* 0x000fea0003800000 */
.L_x_19273:
[----:B------:R-:W0:Y:S02]  /*74d0*/  F2I.F64.TRUNC R17, R16 ;  /* 0x0000001000117311 */ /* 0x000e24000030d100 */
[----:B0-----:R-:W-:Y:S01]  /*74e0*/  STG.E.U16 desc[UR36][R4.64], R17 ;  /* 0x0000001104007986 */ /* 0x001fe2000c101524 */
[----:B------:R-:W-:Y:S05]  /*74f0*/  EXIT ;  /* 0x000000000000794d */ /* 0x000fea0003800000 */
.L_x_19269:
        /* <DEDUP_REMOVED lines=13> */
.L_x_19276:
        /* <DEDUP_REMOVED lines=8> */
.L_x_19275:
        /* <DEDUP_REMOVED lines=14> */
.L_x_19278:
        /* <DEDUP_REMOVED lines=9> */
.L_x_19277:
[----:B------:R-:W-:Y:S01]  /*77c0*/  STG.E.64 desc[UR36][R4.64], R16 ;  /* 0x0000001004007986 */ /* 0x000fe2000c101b24 */
[----:B------:R-:W-:Y:S05]  /*77d0*/  EXIT ;  /* 0x000000000000794d */ /* 0x000fea0003800000 */
.L_x_19268:
        /* <DEDUP_REMOVED lines=13> */
.L_x_19282:
        /* <DEDUP_REMOVED lines=21> */
.L_x_19285:
[----:B------:R-:W-:-:S04]  /*7a00*/  SHF.R.U32.HI R3, RZ, 0x18, R7 ;  /* 0x00000018ff037819 */ /* 0x000fc80000011607 */
[----:B------:R-:W-:-:S04]  /*7a10*/  LOP3.LUT R0, R0, 0x80, R3, 0xf8, !PT ;  /* 0x0000008000007812 */ /* 0x000fc800078ef803 */
[----:B------:R-:W-:-:S07]  /*7a20*/  PRMT R2, R0, 0x7610, R2 ;  /* 0x0000761000027816 */ /* 0x000fce0000000002 */
.L_x_19284:
[----:B------:R-:W-:Y:S05]  /*7a30*/  BSYNC.RECONVERGENT B0 ;  /* 0x0000000000007941 */ /* 0x000fea0003800200 */
.L_x_19283:
[----:B------:R-:W-:Y:S01]  /*7a40*/  STG.E.U8 desc[UR36][R4.64], R2 ;  /* 0x0000000204007986 */ /* 0x000fe2000c101124 */
[----:B------:R-:W-:Y:S05]  /*7a50*/  EXIT ;  /* 0x000000000000794d */ /* 0x000fea0003800000 */
.L_x_19281:
        /* <DEDUP_REMOVED lines=21> */
.L_x_19288:
[----:B------:R-:W-:-:S04]  /*7bb0*/  SHF.R.U32.HI R3, RZ, 0x18, R7 ;  /* 0x00000018ff037819 */ /* 0x000fc80000011607 */
[----:B------:R-:W-:-:S04]  /*7bc0*/  LOP3.LUT R0, R0, 0x80, R3, 0xf8, !PT ;  /* 0x0000008000007812 */ /* 0x000fc800078ef803 */
[----:B------:R-:W-:-:S07]  /*7bd0*/  PRMT R2, R0, 0x7610, R2 ;  /* 0x0000761000027816 */ /* 0x000fce0000000002 */
.L_x_19287:
[----:B------:R-:W-:Y:S05]  /*7be0*/  BSYNC.RECONVERGENT B0 ;  /* 0x0000000000007941 */ /* 0x000fea0003800200 */
.L_x_19286:
[----:B------:R-:W-:Y:S01]  /*7bf0*/  STG.E.U8 desc[UR36][R4.64], R2 ;  /* 0x0000000204007986 */ /* 0x000fe2000c101124 */
[----:B------:R-:W-:Y:S05]  /*7c00*/  EXIT ;  /* 0x000000000000794d */ /* 0x000fea0003800000 */
.L_x_19280:
        /* <DEDUP_REMOVED lines=26> */
.L_x_19290:
[----:B------:R-:W0:Y:S02]  /*7db0*/  F2I.U64.F64.TRUNC R16, R16 ;  /* 0x0000001000107311 */ /* 0x000e24000030d800 */
[----:B0-----:R-:W-:Y:S01]  /*7dc0*/  STG.E.64 desc[UR36][R4.64], R16 ;  /* 0x0000001004007986 */ /* 0x001fe2000c101b24 */
[----:B------:R-:W-:Y:S05]  /*7dd0*/  EXIT ;  /* 0x000000000000794d */ /* 0x000fea0003800000 */
.L_x_19289:
[----:B------:R-:W0:Y:S02]  /*7de0*/  F2I.U32.F64.TRUNC R17, R16 ;  /* 0x0000001000117311 */ /* 0x000e24000030d000 */
[----:B0-----:R-:W-:Y:S01]  /*7df0*/  STG.E desc[UR36][R4.64], R17 ;  /* 0x0000001104007986 */ /* 0x001fe2000c101924 */
[----:B------:R-:W-:Y:S05]  /*7e00*/  EXIT ;  /* 0x000000000000794d */ /* 0x000fea0003800000 */
.L_x_19279:
        /* <DEDUP_REMOVED lines=10> */
.L_x_19292:
[----:B------:R-:W-:-:S05]  /*7eb0*/  CS2R R18, SRZ ;  /* 0x0000000000127805 */ /* 0x000fca000001ff00 */
[----:B------:R-:W-:Y:S01]  /*7ec0*/  STG.E.128 desc[UR36][R4.64], R16 ;  /* 0x0000001004007986 */ /* 0x000fe2000c101d24 */
[----:B------:R-:W-:Y:S05]  /*7ed0*/  EXIT ;  /* 0x000000000000794d */ /* 0x000fea0003800000 */
.L_x_19291:
[----:B------:R-:W-:-:S13]  /*7ee0*/  ISETP.NE.AND P0, PT, R0, 0xf, PT ;  /* 0x0000000f0000780c */ /* 0x000fda0003f05270 */
[----:B------:R-:W-:Y:S05]  /*7ef0*/  @!P0 BRA `(.L_x_19293) ;  /* 0x0000000400088947 */ /* 0x000fea0003800000 */
[----:B------:R-:W-:-:S13]  /*7f00*/  ISETP.NE.AND P0, PT, R0, 0x17, PT ;  /* 0x000000170000780c */ /* 0x000fda0003f05270 */
[----:B------:R-:W-:Y:S05]  /*7f10*/  @!P0 BRA `(.L_x_19294) ;  /* 0x0000000000a08947 */ /* 0x000fea0003800000 */
[----:B------:R-:W-:-:S13]  /*7f20*/  ISETP.NE.AND P0, PT, R0, 0x18, PT ;  /* 0x000000180000780c */ /* 0x000fda0003f05270 */
[----:B------:R-:W-:Y:S05]  /*7f30*/  @!P0 BRA `(.L_x_19295) ;  /* 0x0000000000448947 */ /* 0x000fea0003800000 */
.L_x_19272:
        /* <DEDUP_REMOVED lines=16> */
.L_x_19296:
[----:B------:R-:W-:Y:S05]  /*8040*/  EXIT ;  /* 0x000000000000794d */ /* 0x000fea0003800000 */
.L_x_19295:
        /* <DEDUP_REMOVED lines=17> */
.L_x_19298:
[----:B------:R-:W-:Y:S05]  /*8160*/  BSYNC.RECONVERGENT B0 ;  /* 0x0000000000007941 */ /* 0x000fea0003800200 */
.L_x_19297:
[----:B------:R-:W-:-:S05]  /*8170*/  LOP3.LUT R3, R0, 0x80, R3, 0xf8, !PT ;  /* 0x0000008000037812 */ /* 0x000fca00078ef803 */
[----:B------:R-:W-:Y:S01]  /*8180*/  STG.E.U8 desc[UR36][R4.64], R3 ;  /* 0x0000000304007986 */ /* 0x000fe2000c101124 */
[----:B------:R-:W-:Y:S05]  /*8190*/  EXIT ;  /* 0x000000000000794d */ /* 0x000fea0003800000 */
.L_x_19294:
        /* <DEDUP_REMOVED lines=16> */
.L_x_19300:
[----:B------:R-:W-:Y:S01]  /*82a0*/  IMAD.MOV.U32 R0, RZ, RZ, 0x7f ;  /* 0x0000007fff007424 */ /* 0x000fe200078e00ff */
[----:B------:R-:W-:-:S04]  /*82b0*/  ISETP.GT.U32.AND P0, PT, R2, 0x7f800000, PT ;  /* 0x7f8000000200780c */ /* 0x000fc80003f04070 */
[----:B------:R-:W-:-:S09]  /*82c0*/  SEL R0, R0, 0x7c, P0 ;  /* 0x0000007c00007807 */ /* 0x000fd20000000000 */
.L_x_19301:
[----:B------:R-:W-:Y:S05]  /*82d0*/  BSYNC.RECONVERGENT B0 ;  /* 0x0000000000007941 */ /* 0x000fea0003800200 */
.L_x_19299:
[----:B------:R-:W-:-:S04]  /*82e0*/  SHF.R.U32.HI R3, RZ, 0x18, R3 ;  /* 0x00000018ff037819 */ /* 0x000fc80000011603 */
[----:B------:R-:W-:-:S05]  /*82f0*/  LOP3.LUT R3, R0, 0x80, R3, 0xf8, !PT ;  /* 0x0000008000037812 */ /* 0x000fca00078ef803 */
[----:B------:R-:W-:Y:S01]  /*8300*/  STG.E.U8 desc[UR36][R4.64], R3 ;  /* 0x0000000304007986 */ /* 0x000fe2000c101124 */
[----:B------:R-:W-:Y:S05]  /*8310*/  EXIT ;  /* 0x000000000000794d */ /* 0x000fea0003800000 */
.L_x_19293:
        /* <DEDUP_REMOVED lines=8> */
.L_x_19302:
        /* <DEDUP_REMOVED lines=14> */
.L_x_19571:


//--------------------- .text._ZN2at6native18elementwise_kernelILi128ELi2EZNS0_22gpu_kernel_impl_nocastINS0_13BUnaryFunctorIdddNS0_15binary_internal10MulFunctorIdEEEEEEvRNS_18TensorIteratorBaseERKT_EUliE_EEviT1_ --------------------------
	.section	.text._ZN2at6native18elementwise_kernelILi128ELi2EZNS0_22gpu_kernel_impl_nocastINS0_13BUnaryFunctorIdddNS0_15binary_internal10MulFunctorIdEEEEEEvRNS_18TensorIteratorBaseERKT_EUliE_EEviT1_,"ax",@progbits
	.align	128
        .global         _ZN2at6native18elementwise_kernelILi128ELi2EZNS0_22gpu_kernel_impl_nocastINS0_13BUnaryFunctorIdddNS0_15binary_internal10MulFunctorIdEEEEEEvRNS_18TensorIteratorBaseERKT_EUliE_EEviT1_
        .type           _ZN2at6native18elementwise_kernelILi128ELi2EZNS0_22gpu_kernel_impl_nocastINS0_13BUnaryFunctorIdddNS0_15binary_internal10MulFunctorIdEEEEEEvRNS_18TensorIteratorBaseERKT_EUliE_EEviT1_,@function
        .size           _ZN2at6native18elementwise_kernelILi128ELi2EZNS0_22gpu_kernel_impl_nocastINS0_13BUnaryFunctorIdddNS0_15binary_internal10MulFunctorIdEEEEEEvRNS_18TensorIteratorBaseERKT_EUliE_EEviT1_,(.L_x_19572 - _ZN2at6native18elementwise_kernelILi128ELi2EZNS0_22gpu_kernel_impl_nocastINS0_13BUnaryFunctorIdddNS0_15binary_internal10MulFunctorIdEEEEEEvRNS_18TensorIteratorBaseERKT_EUliE_EEviT1_)
        .other          _ZN2at6native18elementwise_kernelILi128ELi2EZNS0_22gpu_kernel_impl_nocastINS0_13BUnaryFunctorIdddNS0_15binary_internal10MulFunctorIdEEEEEEvRNS_18TensorIteratorBaseERKT_EUliE_EEviT1_,@"STO_CUDA_ENTRY STV_DEFAULT"
_ZN2at6native18elementwise_kernelILi128ELi2EZNS0_22gpu_kernel_impl_nocastINS0_13BUnaryFunctorIdddNS0_15binary_internal10MulFunctorIdEEEEEEvRNS_18TensorIteratorBaseERKT_EUliE_EEviT1_:
.text._ZN2at6native18elementwise_kernelILi128ELi2EZNS0_22gpu_kernel_impl_nocastINS0_13BUnaryFunctorIdddNS0_15binary_internal10MulFunctorIdEEEEEEvRNS_18TensorIteratorBaseERKT_EUliE_EEviT1_:
        /* <DEDUP_REMOVED lines=18> */
[----:B-1----:R-:W-:-:S07]  /*0120*/  DMUL R6, R4, UR8 ;  /* 0x0000000804067c28 */ /* 0x002fce0008000000 */
[----:B0-----:R0:W-:Y:S04]  /*0130*/  STG.E.64 desc[UR6][R8.64], R6 ;  /* 0x0000000608007986 */ /* 0x0011e8000c101b06 */
.L_x_19305:
[----:B------:R-:W-:Y:S05]  /*0140*/  BSYNC.RECONVERGENT B0 ;  /* 0x0000000000007941 */ /* 0x000fea0003800200 */
.L_x_19304:
[----:B------:R-:W-:-:S13]  /*0150*/  ISETP.GE.AND P0, PT, R3, UR4, PT ;  /* 0x0000000403007c0c */ /* 0x000fda000bf06270 */
[----:B------:R-:W-:Y:S05]  /*0160*/  @P0 EXIT ;  /* 0x000000000000094d */ /* 0x000fea0003800000 */
[----:B------:R-:W1:Y:S01]  /*0170*/  LDC.64 R4, c[0x0][0x588] ;  /* 0x00016200ff047b82 */ /* 0x000e620000000a00 */
[----:B------:R-:W2:Y:S01]  /*0180*/  LDCU.64 UR4, c[0x0][0x598] ;  /* 0x0000b300ff0477ac */ /* 0x000ea20008000a00 */
[----:B-1----:R-:W2:Y:S06]  /*0190*/  LDG.E.64 R2, desc[UR6][R4.64] ;  /* 0x0000000604027981 */ /* 0x002eac000c1e1b00 */
[----:B0-----:R-:W0:Y:S01]  /*01a0*/  LDC.64 R6, c[0x0][0x580] ;  /* 0x00016000ff067b82 */ /* 0x001e220000000a00 */
[----:B--2---:R-:W-:-:S07]  /*01b0*/  DMUL R2, R2, UR4 ;  /* 0x0000000402027c28 */ /* 0x004fce0008000000 */
[----:B0-----:R-:W-:Y:S01]  /*01c0*/  STG.E.64 desc[UR6][R6.64], R2 ;  /* 0x0000000206007986 */ /* 0x001fe2000c101b06 */
[----:B------:R-:W-:Y:S05]  /*01d0*/  EXIT ;  /* 0x000000000000794d */ /* 0x000fea0003800000 */
.L_x_19303:
        /* <DEDUP_REMOVED lines=305> */
.L_x_19308:
[----:B------:R-:W0:Y:S02]  /*14f0*/  LDCU.128 UR8, c[0x0][0x580] ;  /* 0x0000b000ff0877ac */ /* 0x000e240008000c00 */
[----:B0-----:R-:W-:-:S04]  /*1500*/  IADD3 R8, P0, PT, R4, UR10, RZ ;  /* 0x0000000a04087c10 */ /* 0x001fc8000ff1e0ff */
[----:B------:R-:W-:Y:S01]  /*1510*/  IADD3.X R9, PT, PT, RZ, UR11, RZ, P0, !PT ;  /* 0x0000000bff097c10 */ /* 0x000fe200087fe4ff */
[----:B------:R-:W0:Y:S04]  /*1520*/  LDCU.64 UR10, c[0x0][0x598] ;  /* 0x0000b300ff0a77ac */ /* 0x000e280008000a00 */
[----:B------:R-:W0:Y:S01]  /*1530*/  LDG.E.64 R6, desc[UR6][R8.64] ;  /* 0x0000000608067981 */ /* 0x000e22000c1e1b00 */
[----:B------:R-:W-:Y:S02]  /*1540*/  IADD3 R4, P0, PT, R5, UR8, RZ ;  /* 0x0000000805047c10 */ /* 0x000fe4000ff1e0ff */
[----:B------:R-:W-:-:S03]  /*1550*/  IADD3 R3, PT, PT, R3, 0x80, RZ ;  /* 0x0000008003037810 */ /* 0x000fc60007ffe0ff */
[----:B------:R-:W-:Y:S01]  /*1560*/  IMAD.X R5, RZ, RZ, UR9, P0 ;  /* 0x00000009ff057e24 */ /* 0x000fe200080e06ff */
[----:B0-----:R-:W-:-:S07]  /*1570*/  DMUL R6, R6, UR10 ;  /* 0x0000000a06067c28 */ /* 0x001fce0008000000 */
[----:B------:R0:W-:Y:S04]  /*1580*/  STG.E.64 desc[UR6][R4.64], R6 ;  /* 0x0000000604007986 */ /* 0x0001e8000c101b06 */
.L_x_19307:
[----:B------:R-:W-:Y:S05]  /*1590*/  BSYNC.RECONVERGENT B0 ;  /* 0x0000000000007941 */ /* 0x000fea0003800200 */
.L_x_19306:
        /* <DEDUP_REMOVED lines=300> */
.L_x_19309:
[----:B------:R-:W0:Y:S01]  /*2860*/  LDCU.128 UR8, c[0x0][0x580] ;  /* 0x0000b000ff0877ac */ /* 0x000e220008000c00 */
[----:B------:R-:W1:Y:S01]  /*2870*/  LDCU.64 UR4, c[0x0][0x598] ;  /* 0x0000b300ff0477ac */ /* 0x000e620008000a00 */
[----:B0-----:R-:W-:-:S04]  /*2880*/  IADD3 R6, P0, PT, R2, UR10, RZ ;  /* 0x0000000a02067c10 */ /* 0x001fc8000ff1e0ff */
[----:B------:R-:W-:-:S05]  /*2890*/  IADD3.X R7, PT, PT, RZ, UR11, RZ, P0, !PT ;  /* 0x0000000bff077c10 */ /* 0x000fca00087fe4ff */
[----:B------:R-:W1:Y:S01]  /*28a0*/  LDG.E.64 R4, desc[UR6][R6.64] ;  /* 0x0000000606047981 */ /* 0x000e62000c1e1b00 */
[----:B------:R-:W-:-:S04]  /*28b0*/  IADD3 R2, P0, PT, R3, UR8, RZ ;  /* 0x0000000803027c10 */ /* 0x000fc8000ff1e0ff */
[----:B------:R-:W-:Y:S01]  /*28c0*/  IADD3.X R3, PT, PT, RZ, UR9, RZ, P0, !PT ;  /* 0x00000009ff037c10 */ /* 0x000fe200087fe4ff */
[----:B-1----:R-:W-:-:S07]  /*28d0*/  DMUL R4, R4, UR4 ;  /* 0x0000000404047c28 */ /* 0x002fce0008000000 */
[----:B------:R-:W-:Y:S01]  /*28e0*/  STG.E.64 desc[UR6][R2.64], R4 ;  /* 0x0000000402007986 */ /* 0x000fe2000c101b06 */
[----:B------:R-:W-:Y:S05]  /*28f0*/  EXIT ;  /* 0x000000000000794d */ /* 0x000fea0003800000 */
.L_x_19310:
        /* <DEDUP_REMOVED lines=16> */
.L_x_19572:


//--------------------- .text._ZN2at6native27unrolled_elementwise_kernelINS0_13BUnaryFunctorIdddNS0_15binary_internal10MulFunctorIdEEEESt5arrayIPcLm2EELi4E23TrivialOffsetCalculatorILi1EjESB_NS0_6memory15LoadWithoutCastENSC_16StoreWithoutCastEEEviT_T0_T2_T3_T4_T5_ --------------------------
	.section	.text._ZN2at6native27unrolled_elementwise_kernelINS0_13BUnaryFunctorIdddNS0_15binary_internal10MulFunctorIdEEEESt5arrayIPcLm2EELi4E23TrivialOffsetCalculatorILi1EjESB_NS0_6memory15LoadWithoutCastENSC_16StoreWithoutCastEEEviT_T0_T2_T3_T4_T5_,"ax",@progbits
	.align	128
        .global         _ZN2at6native27unrolled_elementwise_kernelINS0_13BUnaryFunctorIdddNS0_15binary_internal10MulFunctorIdEEEESt5arrayIPcLm2EELi4E23TrivialOffsetCalculatorILi1EjESB_NS0_6memory15LoadWithoutCastENSC_16StoreWithoutCastEEEviT_T0_T2_T3_T4_T5_
        .type           _ZN2at6native27unrolled_elementwise_kernelINS0_13BUnaryFunctorIdddNS0_15binary_internal10MulFunctorIdEEEESt5arrayIPcLm2EELi4E23TrivialOffsetCalculatorILi1EjESB_NS0_6memory15LoadWithoutCastENSC_16StoreWithoutCastEEEviT_T0_T2_T3_T4_T5_,@function
        .size           _ZN2at6native27unrolled_elementwise_kernelINS0_13BUnaryFunctorIdddNS0_15binary_internal10MulFunctorIdEEEESt5arrayIPcLm2EELi4E23TrivialOffsetCalculatorILi1EjESB_NS0_6memory15LoadWithoutCastENSC_16StoreWithoutCastEEEviT_T0_T2_T3_T4_T5_,(.L_x_19573 - _ZN2at6native27unrolled_elementwise_kernelINS0_13BUnaryFunctorIdddNS0_15binary_internal10MulFunctorIdEEEESt5arrayIPcLm2EELi4E23TrivialOffsetCalculatorILi1EjESB_NS0_6memory15LoadWithoutCastENSC_16StoreWithoutCastEEEviT_T0_T2_T3_T4_T5_)
        .other          _ZN2at6native27unrolled_elementwise_kernelINS0_13BUnaryFunctorIdddNS0_15binary_internal10MulFunctorIdEEEESt5arrayIPcLm2EELi4E23TrivialOffsetCalculatorILi1EjESB_NS0_6memory15LoadWithoutCastENSC_16StoreWithoutCastEEEviT_T0_T2_T3_T4_T5_,@"STO_CUDA_ENTRY STV_DEFAULT"
_ZN2at6native27unrolled_elementwise_kernelINS0_13BUnaryFunctorIdddNS0_15binary_internal10MulFunctorIdEEEESt5arrayIPcLm2EELi4E23TrivialOffsetCalculatorILi1EjESB_NS0_6memory15LoadWithoutCastENSC_16StoreWithoutCastEEEviT_T0_T2_T3_T4_T5_:
.text._ZN2at6native27unrolled_elementwise_kernelINS0_13BUnaryFunctorIdddNS0_15binary_internal10MulFunctorIdEEEESt5arrayIPcLm2EELi4E23TrivialOffsetCalculatorILi1EjESB_NS0_6memory15LoadWithoutCastENSC_16StoreWithoutCastEEEviT_T0_T2_T3_T4_T5_:
[----:B------:R-:W-:Y:S01]  /*0000*/  LDC R1, c[0x0][0x37c] ;  /* 0x0000df00ff017b82 */ /* 0x000fe20000000800 */
[----:B------:R-:W0:Y:S07]  /*0010*/  S2R R0, SR_CTAID.X ;  /* 0x0000000000007919 */ /* 0x000e2e0000002500 */
[----:B------:R-:W0:Y:S01]  /*0020*/  LDC R3, c[0x0][0x380] ;  /* 0x0000e000ff037b82 */ /* 0x000e220000000800 */
[----:B------:R-:W1:Y:S01]  /*0030*/  LDCU.64 UR4, c[0x0][0x358] ;  /* 0x00006b00ff0477ac */ /* 0x000e620008000a00 */
[----:B------:R-:W2:Y:S01]  /*0040*/  S2R R13, SR_TID.X ;  /* 0x00000000000d7919 */ /* 0x000ea20000002100 */
[----:B------:R-:W3:Y:S01]  /*0050*/  LDCU.64 UR6, c[0x0][0x390] ;  /* 0x00007200ff0677ac */ /* 0x000ee20008000a00 */
        /* <DEDUP_REMOVED lines=11> */
[----:B0-----:R-:W-:-:S12]  /*0110*/  @!P0 IMAD.WIDE.U32 R6, R15, 0x8, R6 ;  /* 0x000000080f068825 */ /* 0x001fd800078e0006 */
[----:B------:R-:W-:Y:S01]  /*0120*/  @!P3 LEA R21, R0, R13, 0x9 ;  /* 0x0000000d0015b211 */ /* 0x000fe200078e48ff */
[----:B------:R-:W-:Y:S01]  /*0130*/  @!P3 VIADD R13, R13, 0x80 ;  /* 0x000000800d0db836 */ /* 0x000fe20000000000 */
[----:B------:R-:W0:Y:S04]  /*0140*/  @!P3 LDC.64 R10, c[0x0][0x3a0] ;  /* 0x0000e800ff0abb82 */ /* 0x000e280000000a00 */
[----:B------:R-:W-:Y:S01]  /*0150*/  ISETP.GE.AND P2, PT, R13, R2, PT ;  /* 0x000000020d00720c */ /* 0x000fe20003f46270 */
[----:B--2---:R-:W-:-:S12]  /*0160*/  @!P1 IMAD.WIDE.U32 R8, R17, 0x8, R8 ;  /* 0x0000000811089825 */ /* 0x004fd800078e0008 */
[----:B------:R-:W2:Y:S01]  /*0170*/  @!P2 LDC.64 R4, c[0x0][0x3a0] ;  /* 0x0000e800ff04ab82 */ /* 0x000ea20000000a00 */
[----:B------:R-:W-:Y:S01]  /*0180*/  @!P2 IMAD R15, R0, 0x200, R13 ;  /* 0x00000200000fa824 */ /* 0x000fe200078e020d */
[----:B------:R-:W-:Y:S01]  /*0190*/  CS2R R12, SRZ ;  /* 0x00000000000c7805 */ /* 0x000fe2000001ff00 */
[----:B0-----:R-:W-:Y:S01]  /*01a0*/  @!P3 IMAD.WIDE.U32 R20, R21, 0x8, R10 ;  /* 0x000000081514b825 */ /* 0x001fe200078e000a */
[----:B------:R-:W-:-:S04]  /*01b0*/  CS2R R10, SRZ ;  /* 0x00000000000a7805 */ /* 0x000fc8000001ff00 */
[----:B-1----:R-:W3:Y:S04]  /*01c0*/  @!P1 LDG.E.64 R12, desc[UR4][R8.64] ;  /* 0x00000004080c9981 */ /* 0x002ee8000c1e1b00 */
[----:B------:R-:W4:Y:S01]  /*01d0*/  @!P0 LDG.E.64 R10, desc[UR4][R6.64] ;  /* 0x00000004060a8981 */ /* 0x000f22000c1e1b00 */
[----:B--2---:R-:W-:Y:S01]  /*01e0*/  @!P2 IMAD.WIDE.U32 R16, R15, 0x8, R4 ;  /* 0x000000080f10a825 */ /* 0x004fe200078e0004 */
[----:B------:R-:W-:Y:S02]  /*01f0*/  CS2R R4, SRZ ;  /* 0x0000000000047805 */ /* 0x000fe4000001ff00 */
[----:B------:R-:W-:-:S04]  /*0200*/  CS2R R14, SRZ ;  /* 0x00000000000e7805 */ /* 0x000fc8000001ff00 */
[----:B------:R-:W2:Y:S04]  /*0210*/  @!P3 LDG.E.64 R4, desc[UR4][R20.64] ;  /* 0x000000041404b981 */ /* 0x000ea8000c1e1b00 */
[----:B------:R-:W5:Y:S01]  /*0220*/  @!P2 LDG.E.64 R14, desc[UR4][R16.64] ;  /* 0x00000004100ea981 */ /* 0x000f62000c1e1b00 */
[----:B------:R-:W-:Y:S01]  /*0230*/  ISETP.GE.AND P0, PT, R3, R2, PT ;  /* 0x000000020300720c */ /* 0x000fe20003f06270 */
[----:B------:R-:W-:Y:S04]  /*0240*/  BSSY.RECONVERGENT B0, `(.L_x_19311) ;  /* 0x000001b000007945 */ /* 0x000fe80003800200 */
[----:B------:R-:W-:Y:S01]  /*0250*/  BSSY.RELIABLE B1, `(.L_x_19312) ;  /* 0x0000013000017945 */ /* 0x000fe20003800100 */
[----:B---3--:R-:W-:-:S02]  /*0260*/  DMUL R12, R12, UR6 ;  /* 0x000000060c0c7c28 */ /* 0x008fc40008000000 */
[----:B----4-:R-:W-:Y:S02]  /*0270*/  DMUL R18, R10, UR6 ;  /* 0x000000060a127c28 */ /* 0x010fe40008000000 */
[----:B--2---:R-:W-:Y:S02]  /*0280*/  DMUL R10, R4, UR6 ;  /* 0x00000006040a7c28 */ /* 0x004fe40008000000 */
[----:B-----5:R-:W-:Y:S01]  /*0290*/  DMUL R4, R14, UR6 ;  /* 0x000000060e047c28 */ /* 0x020fe20008000000 */
[----:B------:R-:W-:Y:S10]  /*02a0*/  @P0 BRA `(.L_x_19313) ;  /* 0x0000000000340947 */ /* 0x000ff40003800000 */
[----:B------:R-:W0:Y:S01]  /*02b0*/  LDC.64 R6, c[0x0][0x398] ;  /* 0x0000e600ff067b82 */ /* 0x000e220000000a00 */
[----:B------:R-:W-:Y:S01]  /*02c0*/  LEA R9, R0, R3, 0x9 ;  /* 0x0000000300097211 */ /* 0x000fe200078e48ff */
[----:B------:R-:W-:-:S05]  /*02d0*/  VIADD R3, R3, 0x80 ;  /* 0x0000008003037836 */ /* 0x000fca0000000000 */
[----:B------:R-:W-:-:S13]  /*02e0*/  ISETP.GE.AND P0, PT, R3, R2, PT ;  /* 0x000000020300720c */ /* 0x000fda0003f06270 */
[----:B------:R-:W-:Y:S05]  /*02f0*/  @P0 BREAK.RELIABLE B1 ;  /* 0x0000000000010942 */ /* 0x000fea0003800100 */
[----:B0-----:R-:W-:-:S05]  /*0300*/  IMAD.WIDE.U32 R6, R9, 0x8, R6 ;  /* 0x0000000809067825 */ /* 0x001fca00078e0006 */
[----:B------:R0:W-:Y:S01]  /*0310*/  STG.E.64 desc[UR4][R6.64], R18 ;  /* 0x0000001206007986 */ /* 0x0001e2000c101b04 */
[----:B------:R-:W-:Y:S05]  /*0320*/  @P0 BRA `(.L_x_19314) ;  /* 0x0000000000300947 */ /* 0x000fea0003800000 */
[----:B0-----:R-:W0:Y:S01]  /*0330*/  LDC.64 R6, c[0x0][0x398] ;  /* 0x0000e600ff067b82 */ /* 0x001e220000000a00 */
[----:B------:R-:W-:Y:S01]  /*0340*/  LEA R9, R0, R3, 0x9 ;  /* 0x0000000300097211 */ /* 0x000fe200078e48ff */
[----:B------:R-:W-:-:S04]  /*0350*/  VIADD R3, R3, 0x80 ;  /* 0x0000008003037836 */ /* 0x000fc80000000000 */
[----:B0-----:R-:W-:-:S05]  /*0360*/  IMAD.WIDE.U32 R6, R9, 0x8, R6 ;  /* 0x0000000809067825 */ /* 0x001fca00078e0006 */
[----:B------:R0:W-:Y:S02]  /*0370*/  STG.E.64 desc[UR4][R6.64], R12 ;  /* 0x0000000c06007986 */ /* 0x0001e4000c101b04 */
.L_x_19313:
[----:B------:R-:W-:Y:S05]  /*0380*/  BSYNC.RELIABLE B1 ;  /* 0x0000000000017941 */ /* 0x000fea0003800100 */
.L_x_19312:
[----:B------:R-:W-:-:S13]  /*0390*/  ISETP.GE.AND P0, PT, R3, R2, PT ;  /* 0x000000020300720c */ /* 0x000fda0003f06270 */
[----:B0-----:R-:W0:Y:S01]  /*03a0*/  @!P0 LDC.64 R6, c[0x0][0x398] ;  /* 0x0000e600ff068b82 */ /* 0x001e220000000a00 */
[----:B------:R-:W-:Y:S01]  /*03b0*/  @!P0 LEA R9, R0, R3, 0x9 ;  /* 0x0000000300098211 */ /* 0x000fe200078e48ff */
[----:B------:R-:W-:-:S04]  /*03c0*/  @!P0 VIADD R3, R3, 0x80 ;  /* 0x0000008003038836 */ /* 0x000fc80000000000 */
[----:B0-----:R-:W-:-:S05]  /*03d0*/  @!P0 IMAD.WIDE.U32 R6, R9, 0x8, R6 ;  /* 0x0000000809068825 */ /* 0x001fca00078e0006 */
[----:B------:R1:W-:Y:S02]  /*03e0*/  @!P0 STG.E.64 desc[UR4][R6.64], R10 ;  /* 0x0000000a06008986 */ /* 0x0003e4000c101b04 */
.L_x_19314:
[----:B------:R-:W-:Y:S05]  /*03f0*/  BSYNC.RECONVERGENT B0 ;  /* 0x0000000000007941 */ /* 0x000fea0003800200 */
.L_x_19311:
[----:B------:R-:W-:Y:S05]  /*0400*/  WARPSYNC.ALL ;  /* 0x0000000000007948 */ /* 0x000fea0003800000 */
[----:B------:R-:W-:-:S13]  /*0410*/  ISETP.GE.AND P0, PT, R3, R2, PT ;  /* 0x000000020300720c */ /* 0x000fda0003f06270 */
[----:B------:R-:W-:Y:S05]  /*0420*/  @P0 EXIT ;  /* 0x000000000000094d */ /* 0x000fea0003800000 */
[----:B01----:R-:W0:Y:S01]  /*0430*/  LDC.64 R6, c[0x0][0x398] ;  /* 0x0000e600ff067b82 */ /* 0x003e220000000a00 */
[----:B------:R-:W-:-:S05]  /*0440*/  LEA R3, R0, R3, 0x9 ;  /* 0x0000000300037211 */ /* 0x000fca00078e48ff */
[----:B0-----:R-:W-:-:S05]  /*0450*/  IMAD.WIDE.U32 R2, R3, 0x8, R6 ;  /* 0x0000000803027825 */ /* 0x001fca00078e0006 */
[----:B------:R-:W-:Y:S01]  /*0460*/  STG.E.64 desc[UR4][R2.64], R4 ;  /* 0x0000000402007986 */ /* 0x000fe2000c101b04 */
[----:B------:R-:W-:Y:S05]  /*0470*/  EXIT ;  /* 0x000000000000794d */ /* 0x000fea0003800000 */
.L_x_19315:
        /* <DEDUP_REMOVED lines=16> */
.L_x_19573:


//--------------------- .text._ZN2at6native29vectorized_elementwise_kernelILi2ENS0_13BUnaryFunctorIdddNS0_15binary_internal10MulFunctorIdEEEESt5arrayIPcLm2EEEEviT0_T1_ --------------------------
	.section	.text._ZN2at6native29vectorized_elementwise_kernelILi2ENS0_13BUnaryFunctorIdddNS0_15binary_internal10MulFunctorIdEEEESt5arrayIPcLm2EEEEviT0_T1_,"ax",@progbits
	.align	128
        .global         _ZN2at6native29vectorized_elementwise_kernelILi2ENS0_13BUnaryFunctorIdddNS0_15binary_internal10MulFunctorIdEEEESt5arrayIPcLm2EEEEviT0_T1_
        .type           _ZN2at6native29vectorized_elementwise_kernelILi2ENS0_13BUnaryFunctorIdddNS0_15binary_internal10MulFunctorIdEEEESt5arrayIPcLm2EEEEviT0_T1_,@function
        .size           _ZN2at6native29vectorized_elementwise_kernelILi2ENS0_13BUnaryFunctorIdddNS0_15binary_internal10MulFunctorIdEEEESt5arrayIPcLm2EEEEviT0_T1_,(.L_x_19574 - _ZN2at6native29vectorized_elementwise_kernelILi2ENS0_13BUnaryFunctorIdddNS0_15binary_internal10MulFunctorIdEEEESt5arrayIPcLm2EEEEviT0_T1_)
        .other          _ZN2at6native29vectorized_elementwise_kernelILi2ENS0_13BUnaryFunctorIdddNS0_15binary_internal10MulFunctorIdEEEESt5arrayIPcLm2EEEEviT0_T1_,@"STO_CUDA_ENTRY STV_DEFAULT"
_ZN2at6native29vectorized_elementwise_kernelILi2ENS0_13BUnaryFunctorIdddNS0_15binary_internal10MulFunctorIdEEEESt5arrayIPcLm2EEEEviT0_T1_:
.text._ZN2at6native29vectorized_elementwise_kernelILi2ENS0_13BUnaryFunctorIdddNS0_15binary_internal10MulFunctorIdEEEESt5arrayIPcLm2EEEEviT0_T1_:
        /* <DEDUP_REMOVED lines=9> */
[----:B------:R-:W-:Y:S01]  /*0090*/  CS2R R14, SRZ ;  /* 0x00000000000e7805 */ /* 0x000fe2000001ff00 */
[----:B------:R-:W1:Y:S01]  /*00a0*/  LDCU.64 UR6, c[0x0][0x390] ;  /* 0x00007200ff0677ac */ /* 0x000e620008000a00 */
[----:B0-----:R-:W-:Y:S01]  /*00b0*/  ISETP.GE.U32.AND P6, PT, R25, R0, PT ;  /* 0x000000001900720c */ /* 0x001fe20003fc6070 */
[----:B------:R-:W-:-:S12]  /*00c0*/  IMAD.MOV.U32 R21, RZ, RZ, R25 ;  /* 0x000000ffff157224 */ /* 0x000fd800078e0019 */
[----:B------:R-:W-:Y:S01]  /*00d0*/  @!P6 IADD3 R25, PT, PT, R21, 0x80, RZ ;  /* 0x000000801519e810 */ /* 0x000fe20007ffe0ff */
[----:B------:R-:W0:Y:S01]  /*00e0*/  @!P6 LDC.64 R4, c[0x0][0x3a0] ;  /* 0x0000e800ff04eb82 */ /* 0x000e220000000a00 */
[----:B------:R-:W-:Y:S02]  /*00f0*/  @!P6 IADD3 R3, PT, PT, R20, R21, RZ ;  /* 0x000000151403e210 */ /* 0x000fe40007ffe0ff */
[----:B------:R-:W-:-:S13]  /*0100*/  ISETP.GE.U32.AND P5, PT, R25, R0, PT ;  /* 0x000000001900720c */ /* 0x000fda0003fa6070 */
[----:B------:R-:W-:Y:S01]  /*0110*/  @!P5 IMAD.IADD R7, R20, 0x1, R25 ;  /* 0x000000011407d824 */ /* 0x000fe200078e0219 */
[----:B------:R-:W2:Y:S01]  /*0120*/  @!P5 LDC.64 R8, c[0x0][0x3a0] ;  /* 0x0000e800ff08db82 */ /* 0x000ea20000000a00 */
[----:B------:R-:W-:-:S05]  /*0130*/  @!P5 VIADD R25, R25, 0x80 ;  /* 0x000000801919d836 */ /* 0x000fca0000000000 */
[----:B------:R-:W-:Y:S01]  /*0140*/  ISETP.GE.U32.AND P4, PT, R25, R0, PT ;  /* 0x000000001900720c */ /* 0x000fe20003f86070 */
[----:B0-----:R-:W-:Y:S01]  /*0150*/  @!P6 IMAD.WIDE.U32 R4, R3, 0x8, R4 ;  /* 0x000000080304e825 */ /* 0x001fe200078e0004 */
[----:B------:R-:W-:-:S06]  /*0160*/  CS2R R2, SRZ ;  /* 0x0000000000027805 */ /* 0x000fcc000001ff00 */
[----:B------:R0:W1:Y:S05]  /*0170*/  @!P6 LDG.E.64 R2, desc[UR4][R4.64] ;  /* 0x000000040402e981 */ /* 0x00006a000c1e1b00 */
[----:B------:R-:W-:Y:S01]  /*0180*/  @!P4 IADD3 R13, PT, PT, R20, R25, RZ ;  /* 0x00000019140dc210 */ /* 0x000fe20007ffe0ff */
[----:B------:R-:W-:Y:S01]  /*0190*/  @!P4 VIADD R25, R25, 0x80 ;  /* 0x000000801919c836 */ /* 0x000fe20000000000 */
[----:B------:R-:W3:Y:S04]  /*01a0*/  @!P4 LDC.64 R18, c[0x0][0x3a0] ;  /* 0x0000e800ff12cb82 */ /* 0x000ee80000000a00 */
[----:B------:R-:W-:-:S13]  /*01b0*/  ISETP.GE.U32.AND P3, PT, R25, R0, PT ;  /* 0x000000001900720c */ /* 0x000fda0003f66070 */
[----:B------:R-:W-:Y:S01]  /*01c0*/  @!P3 IMAD.IADD R23, R20, 0x1, R25 ;  /* 0x000000011417b824 */ /* 0x000fe200078e0219 */
[----:B------:R-:W-:Y:S01]  /*01d0*/  @!P3 IADD3 R25, PT, PT, R25, 0x80, RZ ;  /* 0x000000801919b810 */ /* 0x000fe20007ffe0ff */
[----:B------:R-:W4:Y:S03]  /*01e0*/  @!P3 LDC.64 R16, c[0x0][0x3a0] ;  /* 0x0000e800ff10bb82 */ /* 0x000f260000000a00 */
[----:B------:R-:W-:-:S13]  /*01f0*/  ISETP.GE.U32.AND P2, PT, R25, R0, PT ;  /* 0x000000001900720c */ /* 0x000fda0003f46070 */
[----:B------:R-:W-:Y:S01]  /*0200*/  @!P2 IMAD.IADD R24, R20, 0x1, R25 ;  /* 0x000000011418a824 */ /* 0x000fe200078e0219 */
[----:B0-----:R-:W0:Y:S01]  /*0210*/  @!P2 LDC.64 R4, c[0x0][0x3a0] ;  /* 0x0000e800ff04ab82 */ /* 0x001e220000000a00 */
[----:B------:R-:W-:-:S05]  /*0220*/  @!P2 VIADD R25, R25, 0x80 ;  /* 0x000000801919a836 */ /* 0x000fca0000000000 */
[----:B------:R-:W-:-:S13]  /*0230*/  ISETP.GE.U32.AND P1, PT, R25, R0, PT ;  /* 0x000000001900720c */ /* 0x000fda0003f26070 */
[----:B------:R-:W-:Y:S01]  /*0240*/  @!P1 IADD3 R29, PT, PT, R20, R25, RZ ;  /* 0x00000019141d9210 */ /* 0x000fe20007ffe0ff */
[----:B------:R-:W-:-:S05]  /*0250*/  @!P1 VIADD R25, R25, 0x80 ;  /* 0x0000008019199836 */ /* 0x000fca0000000000 */
[----:B------:R-:W-:Y:S01]  /*0260*/  ISETP.GE.U32.AND P0, PT, R25, R0, PT ;  /* 0x000000001900720c */ /* 0x000fe20003f06070 */
[----:B--2---:R-:W-:-:S12]  /*0270*/  @!P5 IMAD.WIDE.U32 R8, R7, 0x8, R8 ;  /* 0x000000080708d825 */ /* 0x004fd800078e0008 */
[C---:B------:R-:W-:Y:S01]  /*0280*/  @!P0 IMAD.IADD R27, R20.reuse, 0x1, R25 ;  /* 0x00000001141b8824 */ /* 0x040fe200078e0219 */
[----:B------:R-:W-:Y:S01]  /*0290*/  @!P0 IADD3 R25, PT, PT, R25, 0x80, RZ ;  /* 0x0000008019198810 */ /* 0x000fe20007ffe0ff */
[----:B---3--:R-:W-:Y:S01]  /*02a0*/  @!P4 IMAD.WIDE.U32 R18, R13, 0x8, R18 ;  /* 0x000000080d12c825 */ /* 0x008fe200078e0012 */
[----:B------:R-:W2:Y:S02]  /*02b0*/  @!P0 LDC.64 R10, c[0x0][0x3a0] ;  /* 0x0000e800ff0a8b82 */ /* 0x000ea40000000a00 */
[----:B------:R-:W-:Y:S02]  /*02c0*/  ISETP.GE.U32.AND P6, PT, R25, R0, PT ;  /* 0x000000001900720c */ /* 0x000fe40003fc6070 */
[----:B------:R-:W-:Y:S01]  /*02d0*/  CS2R R6, SRZ ;  /* 0x0000000000067805 */ /* 0x000fe2000001ff00 */
[----:B----4-:R-:W-:Y:S01]  /*02e0*/  @!P3 IMAD.WIDE.U32 R16, R23, 0x8, R16 ;  /* 0x000000081710b825 */ /* 0x010fe200078e0010 */
[----:B------:R-:W3:Y:S04]  /*02f0*/  @!P4 LDG.E.64 R14, desc[UR4][R18.64] ;  /* 0x00000004120ec981 */ /* 0x000ee8000c1e1b00 */
[----:B------:R4:W5:Y:S05]  /*0300*/  @!P5 LDG.E.64 R6, desc[UR4][R8.64] ;  /* 0x000000040806d981 */ /* 0x00096a000c1e1b00 */
[----:B------:R-:W2:Y:S08]  /*0310*/  @!P6 LDC.64 R12, c[0x0][0x3a0] ;  /* 0x0000e800ff0ceb82 */ /* 0x000eb00000000a00 */
[----:B----4-:R-:W4:Y:S01]  /*0320*/  @!P1 LDC.64 R8, c[0x0][0x3a0] ;  /* 0x0000e800ff089b82 */ /* 0x010f220000000a00 */
[----:B------:R-:W-:Y:S01]  /*0330*/  CS2R R22, SRZ ;  /* 0x0000000000167805 */ /* 0x000fe2000001ff00 */
[----:B------:R-:W-:-:S02]  /*0340*/  @!P6 IMAD.IADD R25, R20, 0x1, R25 ;  /* 0x000000011419e824 */ /* 0x000fc400078e0219 */
[----:B0-----:R-:W-:Y:S01]  /*0350*/  @!P2 IMAD.WIDE.U32 R4, R24, 0x8, R4 ;  /* 0x000000081804a825 */ /* 0x001fe200078e0004 */
[----:B------:R-:W-:Y:S02]  /*0360*/  CS2R R18, SRZ ;  /* 0x0000000000127805 */ /* 0x000fe4000001ff00 */
[----:B------:R0:W5:Y:S01]  /*0370*/  @!P3 LDG.E.64 R22, desc[UR4][R16.64] ;  /* 0x000000041016b981 */ /* 0x000162000c1e1b00 */
[----:B--2---:R-:W-:Y:S01]  /*0380*/  @!P0 IMAD.WIDE.U32 R26, R27, 0x8, R10 ;  /* 0x000000081b1a8825 */ /* 0x004fe200078e000a */
[----:B------:R-:W-:-:S03]  /*0390*/  CS2R R10, SRZ ;  /* 0x00000000000a7805 */ /* 0x000fc6000001ff00 */
[----:B------:R-:W-:Y:S01]  /*03a0*/  @!P6 IMAD.WIDE.U32 R24, R25, 0x8, R12 ;  /* 0x000000081918e825 */ /* 0x000fe200078e000c */
[----:B0-----:R-:W-:Y:S02]  /*03b0*/  CS2R R16, SRZ ;  /* 0x0000000000107805 */ /* 0x001fe4000001ff00 */
[----:B------:R-:W-:Y:S02]  /*03c0*/  CS2R R12, SRZ ;  /* 0x00000000000c7805 */ /* 0x000fe4000001ff00 */
[----:B------:R-:W2:Y:S01]  /*03d0*/  @!P6 LDG.E.64 R18, desc[UR4][R24.64] ;  /* 0x000000041812e981 */ /* 0x000ea2000c1e1b00 */
[----:B----4-:R-:W-:-:S03]  /*03e0*/  @!P1 IMAD.WIDE.U32 R8, R29, 0x8, R8 ;  /* 0x000000081d089825 */ /* 0x010fc600078e0008 */
[----:B------:R-:W4:Y:S04]  /*03f0*/  @!P2 LDG.E.64 R16, desc[UR4][R4.64] ;  /* 0x000000040410a981 */ /* 0x000f28000c1e1b00 */
[----:B------:R-:W4:Y:S04]  /*0400*/  @!P1 LDG.E.64 R10, desc[UR4][R8.64] ;  /* 0x00000004080a9981 */ /* 0x000f28000c1e1b00 */
[----:B------:R-:W4:Y:S01]  /*0410*/  @!P0 LDG.E.64 R12, desc[UR4][R26.64] ;  /* 0x000000041a0c8981 */ /* 0x000f22000c1e1b00 */
[----:B------:R-:W-:Y:S01]  /*0420*/  ISETP.GE.U32.AND P0, PT, R21, R0, PT ;  /* 0x000000001500720c */ /* 0x000fe20003f06070 */
[----:B------:R-:W-:Y:S04]  /*0430*/  BSSY.RECONVERGENT B0, `(.L_x_19317) ;  /* 0x000003b000007945 */ /* 0x000fe80003800200 */
[----:B------:R-:W-:Y:S01]  /*0440*/  BSSY.RELIABLE B1, `(.L_x_19318) ;  /* 0x0000033000017945 */ /* 0x000fe20003800100 */
[----:B-1----:R-:W-:-:S02]  /*0450*/  DMUL R2, R2, UR6 ;  /* 0x0000000602027c28 */ /* 0x002fc40008000000 */
[----:B---3--:R-:W-:Y:S02]  /*0460*/  DMUL R14, R14, UR6 ;  /* 0x000000060e0e7c28 */ /* 0x008fe40008000000 */
[----:B-----5:R-:W-:Y:S02]  /*0470*/  DMUL R6, R6, UR6 ;  /* 0x0000000606067c28 */ /* 0x020fe40008000000 */
[----:B------:R-:W-:Y:S02]  /*0480*/  DMUL R22, R22, UR6 ;  /* 0x0000000616167c28 */ /* 0x000fe40008000000 */
[----:B--2---:R-:W-:Y:S02]  /*0490*/  DMUL R18, R18, UR6 ;  /* 0x0000000612127c28 */ /* 0x004fe40008000000 */
[----:B----4-:R-:W-:Y:S02]  /*04a0*/  DMUL R16, R16, UR6 ;  /* 0x0000000610107c28 */ /* 0x010fe40008000000 */
[----:B------:R-:W-:-:S02]  /*04b0*/  DMUL R10, R10, UR6 ;  /* 0x000000060a0a7c28 */ /* 0x000fc40008000000 */
[----:B------:R-:W-:Y:S01]  /*04c0*/  DMUL R12, R12, UR6 ;  /* 0x000000060c0c7c28 */ /* 0x000fe20008000000 */
[----:B------:R-:W-:Y:S10]  /*04d0*/  @P0 BRA `(.L_x_19319) ;  /* 0x0000000000300947 */ /* 0x000ff40003800000 */
[----:B------:R-:W0:Y:S01]  /*04e0*/  LDC.64 R4, c[0x0][0x398] ;  /* 0x0000e600ff047b82 */ /* 0x000e220000000a00 */
[----:B------:R-:W-:Y:S01]  /*04f0*/  IADD3 R9, PT, PT, R20, R21, RZ ;  /* 0x0000001514097210 */ /* 0x000fe20007ffe0ff */
        /* <DEDUP_REMOVED lines=10> */
.L_x_19319:
[----:B------:R-:W-:-:S13]  /*05a0*/  ISETP.GE.U32.AND P0, PT, R21, R0, PT ;  /* 0x000000001500720c */ /* 0x000fda0003f06070 */
[----:B------:R-:W-:Y:S05]  /*05b0*/  @P0 BRA `(.L_x_19321) ;  /* 0x0000000000300947 */ /* 0x000fea0003800000 */
[----:B0-----:R-:W0:Y:S01]  /*05c0*/  LDC.64 R2, c[0x0][0x398] ;  /* 0x0000e600ff027b82 */ /* 0x001e220000000a00 */
[----:B------:R-:W-:Y:S01]  /*05d0*/  IADD3 R5, PT, PT, R20, R21, RZ ;  /* 0x0000001514057210 */ /* 0x000fe20007ffe0ff */
[----:B------:R-:W-:-:S04]  /*05e0*/  VIADD R21, R21, 0x80 ;  /* 0x0000008015157836 */ /* 0x000fc80000000000 */
[----:B0-----:R-:W-:-:S05]  /*05f0*/  IMAD.WIDE.U32 R2, R5, 0x8, R2 ;  /* 0x0000000805027825 */ /* 0x001fca00078e0002 */
[----:B------:R1:W-:Y:S02]  /*0600*/  STG.E.64 desc[UR4][R2.64], R14 ;  /* 0x0000000e02007986 */ /* 0x0003e4000c101b04 */
.L_x_19320:
[----:B------:R-:W-:-:S13]  /*0610*/  ISETP.GE.U32.AND P0, PT, R21, R0, PT ;  /* 0x000000001500720c */ /* 0x000fda0003f06070 */
[----:B------:R-:W-:Y:S05]  /*0620*/  @P0 BRA `(.L_x_19322) ;  /* 0x0000000000300947 */ /* 0x000fea0003800000 */
[----:B01----:R-:W0:Y:S01]  /*0630*/  LDC.64 R2, c[0x0][0x398] ;  /* 0x0000e600ff027b82 */ /* 0x003e220000000a00 */
[----:B------:R-:W-:Y:S01]  /*0640*/  IADD3 R5, PT, PT, R20, R21, RZ ;  /* 0x0000001514057210 */ /* 0x000fe20007ffe0ff */
[----:B------:R-:W-:-:S04]  /*0650*/  VIADD R21, R21, 0x80 ;  /* 0x0000008015157836 */ /* 0x000fc80000000000 */
[----:B0-----:R-:W-:-:S05]  /*0660*/  IMAD.WIDE.U32 R2, R5, 0x8, R2 ;  /* 0x0000000805027825 */ /* 0x001fca00078e0002 */
[----:B------:R1:W-:Y:S02]  /*0670*/  STG.E.64 desc[UR4][R2.64], R22 ;  /* 0x0000001602007986 */ /* 0x0003e4000c101b04 */
.L_x_19321:
[----:B------:R-:W-:-:S13]  /*0680*/  ISETP.GE.U32.AND P0, PT, R21, R0, PT ;  /* 0x000000001500720c */ /* 0x000fda0003f06070 */
[----:B------:R-:W-:Y:S05]  /*0690*/  @P0 BRA `(.L_x_19323) ;  /* 0x0000000000340947 */ /* 0x000fea0003800000 */
[----:B01----:R-:W0:Y:S01]  /*06a0*/  LDC.64 R2, c[0x0][0x398] ;  /* 0x0000e600ff027b82 */ /* 0x003e220000000a00 */
[----:B------:R-:W-:Y:S01]  /*06b0*/  IADD3 R5, PT, PT, R20, R21, RZ ;  /* 0x0000001514057210 */ /* 0x000fe20007ffe0ff */
[----:B------:R-:W-:-:S04]  /*06c0*/  VIADD R21, R21, 0x80 ;  /* 0x0000008015157836 */ /* 0x000fc80000000000 */
[----:B0-----:R-:W-:-:S05]  /*06d0*/  IMAD.WIDE.U32 R2, R5, 0x8, R2 ;  /* 0x0000000805027825 */ /* 0x001fca00078e0002 */
[----:B------:R2:W-:Y:S02]  /*06e0*/  STG.E.64 desc[UR4][R2.64], R16 ;  /* 0x0000001002007986 */ /* 0x0005e4000c101b04 */
.L_x_19322:
[----:B------:R-:W-:-:S13]  /*06f0*/  ISETP.GE.U32.AND P0, PT, R21, R0, PT ;  /* 0x000000001500720c */ /* 0x000fda0003f06070 */
[----:B------:R-:W-:Y:S05]  /*0700*/  @P0 BREAK.RELIABLE B1 ;  /* 0x0000000000010942 */ /* 0x000fea0003800100 */
[----:B------:R-:W-:Y:S05]  /*0710*/  @P0 BRA `(.L_x_19324) ;  /* 0x0000000000300947 */ /* 0x000fea0003800000 */
[----:B012---:R-:W0:Y:S01]  /*0720*/  LDC.64 R2, c[0x0][0x398] ;  /* 0x0000e600ff027b82 */ /* 0x007e220000000a00 */
[----:B------:R-:W-:Y:S01]  /*0730*/  IADD3 R5, PT, PT, R20, R21, RZ ;  /* 0x0000001514057210 */ /* 0x000fe20007ffe0ff */
[----:B------:R-:W-:-:S04]  /*0740*/  VIADD R21, R21, 0x80 ;  /* 0x0000008015157836 */ /* 0x000fc80000000000 */
[----:B0-----:R-:W-:-:S05]  /*0750*/  IMAD.WIDE.U32 R2, R5, 0x8, R2 ;  /* 0x0000000805027825 */ /* 0x001fca00078e0002 */
[----:B------:R2:W-:Y:S02]  /*0760*/  STG.E.64 desc[UR4][R2.64], R10 ;  /* 0x0000000a02007986 */ /* 0x0005e4000c101b04 */
.L_x_19323:
[----:B------:R-:W-:Y:S05]  /*0770*/  BSYNC.RELIABLE B1 ;  /* 0x0000000000017941 */ /* 0x000fea0003800100 */
.L_x_19318:
[----:B------:R-:W-:-:S13]  /*0780*/  ISETP.GE.U32.AND P0, PT, R21, R0, PT ;  /* 0x000000001500720c */ /* 0x000fda0003f06070 */
[----:B012---:R-:W0:Y:S01]  /*0790*/  @!P0 LDC.64 R2, c[0x0][0x398] ;  /* 0x0000e600ff028b82 */ /* 0x007e220000000a00 */
[----:B------:R-:W-:Y:S01]  /*07a0*/  @!P0 IADD3 R5, PT, PT, R20, R21, RZ ;  /* 0x0000001514058210 */ /* 0x000fe20007ffe0ff */
[----:B------:R-:W-:-:S04]  /*07b0*/  @!P0 VIADD R21, R21, 0x80 ;  /* 0x0000008015158836 */ /* 0x000fc80000000000 */
[----:B0-----:R-:W-:-:S05]  /*07c0*/  @!P0 IMAD.WIDE.U32 R2, R5, 0x8, R2 ;  /* 0x0000000805028825 */ /* 0x001fca00078e0002 */
[----:B------:R3:W-:Y:S02]  /*07d0*/  @!P0 STG.E.64 desc[UR4][R2.64], R12 ;  /* 0x0000000c02008986 */ /* 0x0007e4000c101b04 */
.L_x_19324:
[----:B------:R-:W-:Y:S05]  /*07e0*/  BSYNC.RECONVERGENT B0 ;  /* 0x0000000000007941 */ /* 0x000fea0003800200 */
.L_x_19317:
[----:B------:R-:W-:Y:S05]  /*07f0*/  WARPSYNC.ALL ;  /* 0x0000000000007948 */ /* 0x000fea0003800000 */
[----:B------:R-:W-:-:S13]  /*0800*/  ISETP.GE.U32.AND P0, PT, R21, R0, PT ;  /* 0x000000001500720c */ /* 0x000fda0003f06070 */
[----:B------:R-:W-:Y:S05]  /*0810*/  @P0 EXIT ;  /* 0x000000000000094d */ /* 0x000fea0003800000 */
[----:B0123--:R-:W0:Y:S01]  /*0820*/  LDC.64 R2, c[0x0][0x398] ;  /* 0x0000e600ff027b82 */ /* 0x00fe220000000a00 */
[----:B------:R-:W-:-:S05]  /*0830*/  IADD3 R21, PT, PT, R20, R21, RZ ;  /* 0x0000001514157210 */ /* 0x000fca0007ffe0ff */
[----:B0-----:R-:W-:-:S05]  /*0840*/  IMAD.WIDE.U32 R2, R21, 0x8, R2 ;  /* 0x0000000815027825 */ /* 0x001fca00078e0002 */
[----:B------:R-:W-:Y:S01]  /*0850*/  STG.E.64 desc[UR4][R2.64], R18 ;  /* 0x0000001202007986 */ /* 0x000fe2000c101b04 */
[----:B------:R-:W-:Y:S05]  /*0860*/  EXIT ;  /* 0x000000000000794d */ /* 0x000fea0003800000 */
.L_x_19316:
[----:B------:R-:W0:Y:S01]  /*0870*/  S2R R0, SR_TID.X ;  /* 0x0000000000007919 */ /* 0x000e220000002100 */
[----:B------:R-:W1:Y:S08]  /*0880*/  LDC.64 R2, c[0x0][0x3a0] ;  /* 0x0000e800ff027b82 */ /* 0x000e700000000a00 */
[----:B------:R-:W2:Y:S01]  /*0890*/  LDC.64 R24, c[0x0][0x398] ;  /* 0x0000e600ff187b82 */ /* 0x000ea20000000a00 */
[----:B-1----:R-:W-:-:S04]  /*08a0*/  IMAD.WIDE.U32 R2, R20, 0x8, R2 ;  /* 0x0000000814027825 */ /* 0x002fc800078e0002 */
[----:B0-----:R-:W-:-:S03]  /*08b0*/  IMAD.WIDE.U32 R22, R0, 0x10, R2 ;  /* 0x0000001000167825 */ /* 0x001fc600078e0002 */
[----:B------:R-:W0:Y:S02]  /*08c0*/  LDC.64 R2, c[0x0][0x390] ;  /* 0x0000e400ff027b82 */ /* 0x000e240000000a00 */
[----:B------:R-:W0:Y:S04]  /*08d0*/  LDG.E.128 R12, desc[UR4][R22.64] ;  /* 0x00000004160c7981 */ /* 0x000e28000c1e1d00 */
[----:B------:R-:W3:Y:S04]  /*08e0*/  LDG.E.128 R8, desc[UR4][R22.64+0x800] ;  /* 0x0008000416087981 */ /* 0x000ee8000c1e1d00 */
[----:B------:R-:W4:Y:S04]  /*08f0*/  LDG.E.128 R16, desc[UR4][R22.64+0x1000] ;  /* 0x0010000416107981 */ /* 0x000f28000c1e1d00 */
[----:B------:R-:W5:Y:S01]  /*0900*/  LDG.E.128 R4, desc[UR4][R22.64+0x1800] ;  /* 0x0018000416047981 */ /* 0x000f62000c1e1d00 */
[----:B--2---:R-:W-:-:S04]  /*0910*/  IMAD.WIDE.U32 R20, R20, 0x8, R24 ;  /* 0x0000000814147825 */ /* 0x004fc800078e0018 */
[----:B------:R-:W-:Y:S01]  /*0920*/  IMAD.WIDE.U32 R20, R0, 0x10, R20 ;  /* 0x0000001000147825 */ /* 0x000fe200078e0014 */
[-C--:B0-----:R-:W-:Y:S02]  /*0930*/  DMUL R12, R12, R2.reuse ;  /* 0x000000020c0c7228 */ /* 0x081fe40000000000 */
[-C--:B------:R-:W-:Y:S02]  /*0940*/  DMUL R14, R14, R2.reuse ;  /* 0x000000020e0e7228 */ /* 0x080fe40000000000 */
[-C--:B---3--:R-:W-:Y:S02]  /*0950*/  DMUL R8, R8, R2.reuse ;  /* 0x0000000208087228 */ /* 0x088fe40000000000 */
[-C--:B------:R-:W-:Y:S02]  /*0960*/  DMUL R10, R10, R2.reuse ;  /* 0x000000020a0a7228 */ /* 0x080fe40000000000 */
[-C--:B----4-:R-:W-:Y:S01]  /*0970*/  DMUL R16, R16, R2.reuse ;  /* 0x0000000210107228 */ /* 0x090fe20000000000 */
[----:B------:R-:W-:Y:S01]  /*0980*/  STG.E.128 desc[UR4][R20.64], R12 ;  /* 0x0000000c14007986 */ /* 0x000fe2000c101d04 */
[----:B------:R-:W-:-:S02]  /*0990*/  DMUL R18, R18, R2 ;  /* 0x0000000212127228 */ /* 0x000fc40000000000 */
[-C--:B-----5:R-:W-:Y:S01]  /*09a0*/  DMUL R4, R4, R2.reuse ;  /* 0x0000000204047228 */ /* 0x0a0fe20000000000 */
[----:B------:R-:W-:Y:S01]  /*09b0*/  STG.E.128 desc[UR4][R20.64+0x800], R8 ;  /* 0x0008000814007986 */ /* 0x000fe2000c101d04 */
[----:B------:R-:W-:-:S03]  /*09c0*/  DMUL R6, R6, R2 ;  /* 0x0000000206067228 */ /* 0x000fc60000000000 */
[----:B------:R-:W-:Y:S04]  /*09d0*/  STG.E.128 desc[UR4][R20.64+0x1000], R16 ;  /* 0x0010001014007986 */ /* 0x000fe8000c101d04 */
[----:B------:R-:W-:Y:S01]  /*09e0*/  STG.E.128 desc[UR4][R20.64+0x1800], R4 ;  /* 0x0018000414007986 */ /* 0x000fe2000c101d04 */
[----:B------:R-:W-:Y:S05]  /*09f0*/  EXIT ;  /* 0x000000000000794d */ /* 0x000fea0003800000 */
.L_x_19325:
        /* <DEDUP_REMOVED lines=16> */
.L_x_19574:


//--------------------- .text._ZN2at6native29vectorized_elementwise_kernelILi4ENS0_13BUnaryFunctorIdddNS0_15binary_internal10MulFunctorIdEEEESt5arrayIPcLm2EEEEviT0_T1_ --------------------------
	.section	.text._ZN2at6native29vectorized_elementwise_kernelILi4ENS0_13BUnaryFunctorIdddNS0_15binary_internal10MulFunctorIdEEEESt5arrayIPcLm2EEEEviT0_T1_,"ax",@progbits
	.align	128
        .global         _ZN2at6native29vectorized_elementwise_kernelILi4ENS0_13BUnaryFunctorIdddNS0_15binary_internal10MulFunctorIdEEEESt5arrayIPcLm2EEEEviT0_T1_
        .type           _ZN2at6native29vectorized_elementwise_kernelILi4ENS0_13BUnaryFunctorIdddNS0_15binary_internal10MulFunctorIdEEEESt5arrayIPcLm2EEEEviT0_T1_,@function
        .size           _ZN2at6native29vectorized_elementwise_kernelILi4ENS0_13BUnaryFunctorIdddNS0_15binary_internal10MulFunctorIdEEEESt5arrayIPcLm2EEEEviT0_T1_,(.L_x_19575 - _ZN2at6native29vectorized_elementwise_kernelILi4ENS0_13BUnaryFunctorIdddNS0_15binary_internal10MulFunctorIdEEEESt5arrayIPcLm2EEEEviT0_T1_)
        .other          _ZN2at6native29vectorized_elementwise_kernelILi4ENS0_13BUnaryFunctorIdddNS0_15binary_internal10MulFunctorIdEEEESt5arrayIPcLm2EEEEviT0_T1_,@"STO_CUDA_ENTRY STV_DEFAULT"
_ZN2at6native29vectorized_elementwise_kernelILi4ENS0_13BUnaryFunctorIdddNS0_15binary_internal10MulFunctorIdEEEESt5arrayIPcLm2EEEEviT0_T1_:
.text._ZN2at6native29vectorized_elementwise_kernelILi4ENS0_13BUnaryFunctorIdddNS0_15binary_internal10MulFunctorIdEEEESt5arrayIPcLm2EEEEviT0_T1_:
        /* <DEDUP_REMOVED lines=40> */
[----:B------:R-:W-:Y:S01]  /*0280*/  @!P0 IMAD.IADD R27, R23, 0x1, R25 ;  /* 0x00000001171b8824 */ /* 0x000fe200078e0219 */
        /* <DEDUP_REMOVED lines=49> */
.L_x_19329:
[----:B------:R-:W-:-:S13]  /*05a0*/  ISETP.GE.U32.AND P0, PT, R22, R0, PT ;  /* 0x000000001600720c */ /* 0x000fda0003f06070 */
[----:B------:R-:W-:Y:S05]  /*05b0*/  @P0 BRA `(.L_x_19331) ;  /* 0x0000000000300947 */ /* 0x000fea0003800000 */
[----:B0-----:R-:W0:Y:S01]  /*05c0*/  LDC.64 R2, c[0x0][0x398] ;  /* 0x0000e600ff027b82 */ /* 0x001e220000000a00 */
[----:B------:R-:W-:Y:S01]  /*05d0*/  IADD3 R5, PT, PT, R23, R22, RZ ;  /* 0x0000001617057210 */ /* 0x000fe20007ffe0ff */
[----:B------:R-:W-:-:S04]  /*05e0*/  VIADD R22, R22, 0x80 ;  /* 0x0000008016167836 */ /* 0x000fc80000000000 */
[----:B0-----:R-:W-:-:S05]  /*05f0*/  IMAD.WIDE.U32 R2, R5, 0x8, R2 ;  /* 0x0000000805027825 */ /* 0x001fca00078e0002 */
[----:B------:R1:W-:Y:S02]  /*0600*/  STG.E.64 desc[UR4][R2.64], R14 ;  /* 0x0000000e02007986 */ /* 0x0003e4000c101b04 */
.L_x_19330:
[----:B------:R-:W-:-:S13]  /*0610*/  ISETP.GE.U32.AND P0, PT, R22, R0, PT ;  /* 0x000000001600720c */ /* 0x000fda0003f06070 */
[----:B------:R-:W-:Y:S05]  /*0620*/  @P0 BRA `(.L_x_19332) ;  /* 0x0000000000300947 */ /* 0x000fea0003800000 */
[----:B01----:R-:W0:Y:S01]  /*0630*/  LDC.64 R2, c[0x0][0x398] ;  /* 0x0000e600ff027b82 */ /* 0x003e220000000a00 */
[----:B------:R-:W-:Y:S01]  /*0640*/  IADD3 R5, PT, PT, R23, R22, RZ ;  /* 0x0000001617057210 */ /* 0x000fe20007ffe0ff */
[----:B------:R-:W-:-:S04]  /*0650*/  VIADD R22, R22, 0x80 ;  /* 0x0000008016167836 */ /* 0x000fc80000000000 */
[----:B0-----:R-:W-:-:S05]  /*0660*/  IMAD.WIDE.U32 R2, R5, 0x8, R2 ;  /* 0x0000000805027825 */ /* 0x001fca00078e0002 */
[----:B------:R1:W-:Y:S02]  /*0670*/  STG.E.64 desc[UR4][R2.64], R20 ;  /* 0x0000001402007986 */ /* 0x0003e4000c101b04 */
.L_x_19331:
[----:B------:R-:W-:-:S13]  /*0680*/  ISETP.GE.U32.AND P0, PT, R22, R0, PT ;  /* 0x000000001600720c */ /* 0x000fda0003f06070 */
[----:B------:R-:W-:Y:S05]  /*0690*/  @P0 BRA `(.L_x_19333) ;  /* 0x0000000000340947 */ /* 0x000fea0003800000 */
[----:B01----:R-:W0:Y:S01]  /*06a0*/  LDC.64 R2, c[0x0][0x398] ;  /* 0x0000e600ff027b82 */ /* 0x003e220000000a00 */
[----:B------:R-:W-:Y:S01]  /*06b0*/  IADD3 R5, PT, PT, R23, R22, RZ ;  /* 0x0000001617057210 */ /* 0x000fe20007ffe0ff */
[----:B------:R-:W-:-:S04]  /*06c0*/  VIADD R22, R22, 0x80 ;  /* 0x0000008016167836 */ /* 0x000fc80000000000 */
[----:B0-----:R-:W-:-:S05]  /*06d0*/  IMAD.WIDE.U32 R2, R5, 0x8, R2 ;  /* 0x0000000805027825 */ /* 0x001fca00078e0002 */
[----:B------:R2:W-:Y:S02]  /*06e0*/  STG.E.64 desc[UR4][R2.64], R16 ;  /* 0x0000001002007986 */ /* 0x0005e4000c101b04 */
.L_x_19332:
        /* <DEDUP_REMOVED lines=8> */
.L_x_19333:
[----:B------:R-:W-:Y:S05]  /*0770*/  BSYNC.RELIABLE B1 ;  /* 0x0000000000017941 */ /* 0x000fea0003800100 */
.L_x_19328:
[----:B------:R-:W-:-:S13]  /*0780*/  ISETP.GE.U32.AND P0, PT, R22, R0, PT ;  /* 0x000000001600720c */ /* 0x000fda0003f06070 */
[----:B012---:R-:W0:Y:S01]  /*0790*/  @!P0 LDC.64 R2, c[0x0][0x398] ;  /* 0x0000e600ff028b82 */ /* 0x007e220000000a00 */
[----:B------:R-:W-:Y:S01]  /*07a0*/  @!P0 IADD3 R5, PT, PT, R23, R22, RZ ;  /* 0x0000001617058210 */ /* 0x000fe20007ffe0ff */
[----:B------:R-:W-:-:S04]  /*07b0*/  @!P0 VIADD R22, R22, 0x80 ;  /* 0x0000008016168836 */ /* 0x000fc80000000000 */
[----:B0-----:R-:W-:-:S05]  /*07c0*/  @!P0 IMAD.WIDE.U32 R2, R5, 0x8, R2 ;  /* 0x0000000805028825 */ /* 0x001fca00078e0002 */
[----:B------:R3:W-:Y:S02]  /*07d0*/  @!P0 STG.E.64 desc[UR4][R2.64], R12 ;  /* 0x0000000c02008986 */ /* 0x0007e4000c101b04 */
.L_x_19334:
[----:B------:R-:W-:Y:S05]  /*07e0*/  BSYNC.RECONVERGENT B0 ;  /* 0x0000000000007941 */ /* 0x000fea0003800200 */
.L_x_19327:
        /* <DEDUP_REMOVED lines=8> */
.L_x_19326:
[----:B------:R-:W0:Y:S01]  /*0870*/  S2R R0, SR_TID.X ;  /* 0x0000000000007919 */ /* 0x000e220000002100 */
[----:B------:R-:W1:Y:S08]  /*0880*/  LDC.64 R2, c[0x0][0x3a0] ;  /* 0x0000e800ff027b82 */ /* 0x000e700000000a00 */
[----:B------:R-:W2:Y:S01]  /*0890*/  LDC.64 R20, c[0x0][0x398] ;  /* 0x0000e600ff147b82 */ /* 0x000ea20000000a00 */
[----:B-1----:R-:W-:-:S04]  /*08a0*/  IMAD.WIDE.U32 R2, R23, 0x8, R2 ;  /* 0x0000000817027825 */ /* 0x002fc800078e0002 */
[----:B0-----:R-:W-:-:S03]  /*08b0*/  IMAD.WIDE.U32 R24, R0, 0x20, R2 ;  /* 0x0000002000187825 */ /* 0x001fc600078e0002 */
[----:B------:R-:W0:Y:S02]  /*08c0*/  LDC.64 R2, c[0x0][0x390] ;  /* 0x0000e400ff027b82 */ /* 0x000e240000000a00 */
[----:B------:R-:W0:Y:S04]  /*08d0*/  LDG.E.ENL2.256 R12, R8, desc[UR4][R24.64] ;  /* 0xfe0000041808797e */ /* 0x000e28000812190c */
[----:B------:R-:W3:Y:S01]  /*08e0*/  LDG.E.ENL2.256 R4, R16, desc[UR4][R24.64+0x1000] ;  /* 0xfe0080041810797e */ /* 0x000ee20008121904 */
[----:B--2---:R-:W-:-:S04]  /*08f0*/  IMAD.WIDE.U32 R20, R23, 0x8, R20 ;  /* 0x0000000817147825 */ /* 0x004fc800078e0014 */
[----:B------:R-:W-:Y:S01]  /*0900*/  IMAD.WIDE.U32 R20, R0, 0x20, R20 ;  /* 0x0000002000147825 */ /* 0x000fe200078e0014 */
[-C--:B0-----:R-:W-:Y:S02]  /*0910*/  DMUL R8, R8, R2.reuse ;  /* 0x0000000208087228 */ /* 0x081fe40000000000 */
[-C--:B------:R-:W-:Y:S02]  /*0920*/  DMUL R10, R10, R2.reuse ;  /* 0x000000020a0a7228 */ /* 0x080fe40000000000 */
[-C--:B------:R-:W-:Y:S02]  /*0930*/  DMUL R12, R12, R2.reuse ;  /* 0x000000020c0c7228 */ /* 0x080fe40000000000 */
[-C--:B------:R-:W-:Y:S02]  /*0940*/  DMUL R14, R14, R2.reuse ;  /* 0x000000020e0e7228 */ /* 0x080fe40000000000 */
[-C--:B---3--:R-:W-:Y:S02]  /*0950*/  DMUL R16, R16, R2.reuse ;  /* 0x0000000210107228 */ /* 0x088fe40000000000 */
[----:B------:R-:W-:-:S02]  /*0960*/  DMUL R18, R18, R2 ;  /* 0x0000000212127228 */ /* 0x000fc40000000000 */
[-C--:B------:R-:W-:Y:S01]  /*0970*/  DMUL R4, R4, R2.reuse ;  /* 0x0000000204047228 */ /* 0x080fe20000000000 */
[----:B------:R-:W-:Y:S01]  /*0980*/  STG.E.ENL2.256 desc[UR4][R20.64], R8, R12 ;  /* 0xf8000008140c797f */ /* 0x000fe2000f121804 */
[----:B------:R-:W-:-:S07]  /*0990*/  DMUL R6, R6, R2 ;  /* 0x0000000206067228 */ /* 0x000fce0000000000 */
[----:B------:R-:W-:Y:S01]  /*09a0*/  STG.E.ENL2.256 desc[UR4][R20.64+0x1000], R16, R4 ;  /* 0xf80080101404797f */ /* 0x000fe2000f121804 */
[----:B------:R-:W-:Y:S05]  /*09b0*/  EXIT ;  /* 0x000000000000794d */ /* 0x000fea0003800000 */
.L_x_19335:
        /* <DEDUP_REMOVED lines=12> */
.L_x_19575:


//--------------------- .text._ZN2at6native29vectorized_elementwise_kernelILi8ENS0_13BUnaryFunctorIdddNS0_15binary_internal10MulFunctorIdEEEESt5arrayIPcLm2EEEEviT0_T1_ --------------------------
	.section	.text._ZN2at6native29vectorized_elementwise_kernelILi8ENS0_13BUnaryFunctorIdddNS0_15binary_internal10MulFunctorIdEEEESt5arrayIPcLm2EEEEviT0_T1_,"ax",@progbits
	.align	128
        .global         _ZN2at6native29vectorized_elementwise_kernelILi8ENS0_13BUnaryFunctorIdddNS0_15binary_internal10MulFunctorIdEEEESt5arrayIPcLm2EEEEviT0_T1_
        .type           _ZN2at6native29vectorized_elementwise_kernelILi8ENS0_13BUnaryFunctorIdddNS0_15binary_internal10MulFunctorIdEEEESt5arrayIPcLm2EEEEviT0_T1_,@function
        .size           _ZN2at6native29vectorized_elementwise_kernelILi8ENS0_13BUnaryFunctorIdddNS0_15binary_internal10MulFunctorIdEEEESt5arrayIPcLm2EEEEviT0_T1_,(.L_x_19576 - _ZN2at6native29vectorized_elementwise_kernelILi8ENS0_13BUnaryFunctorIdddNS0_15binary_internal10MulFunctorIdEEEESt5arrayIPcLm2EEEEviT0_T1_)
        .other          _ZN2at6native29vectorized_elementwise_kernelILi8ENS0_13BUnaryFunctorIdddNS0_15binary_internal10MulFunctorIdEEEESt5arrayIPcLm2EEEEviT0_T1_,@"STO_CUDA_ENTRY STV_DEFAULT"
_ZN2at6native29vectorized_elementwise_kernelILi8ENS0_13BUnaryFunctorIdddNS0_15binary_internal10MulFunctorIdEEEESt5arrayIPcLm2EEEEviT0_T1_:
.text._ZN2at6native29vectorized_elementwise_kernelILi8ENS0_13BUnaryFunctorIdddNS0_15binary_internal10MulFunctorIdEEEESt5arrayIPcLm2EEEEviT0_T1_:
        /* <DEDUP_REMOVED lines=90> */
.L_x_19339:
[----:B------:R-:W-:-:S13]  /*05a0*/  ISETP.GE.U32.AND P0, PT, R22, R0, PT ;  /* 0x000000001600720c */ /* 0x000fda0003f06070 */
[----:B------:R-:W-:Y:S05]  /*05b0*/  @P0 BRA `(.L_x_19341) ;  /* 0x0000000000300947 */ /* 0x000fea0003800000 */
[----:B0-----:R-:W0:Y:S01]  /*05c0*/  LDC.64 R2, c[0x0][0x398] ;  /* 0x0000e600ff027b82 */ /* 0x001e220000000a00 */
[----:B------:R-:W-:Y:S01]  /*05d0*/  IADD3 R5, PT, PT, R23, R22, RZ ;  /* 0x0000001617057210 */ /* 0x000fe20007ffe0ff */
[----:B------:R-:W-:-:S04]  /*05e0*/  VIADD R22, R22, 0x80 ;  /* 0x0000008016167836 */ /* 0x000fc80000000000 */
[----:B0-----:R-:W-:-:S05]  /*05f0*/  IMAD.WIDE.U32 R2, R5, 0x8, R2 ;  /* 0x0000000805027825 */ /* 0x001fca00078e0002 */
[----:B------:R1:W-:Y:S02]  /*0600*/  STG.E.64 desc[UR4][R2.64], R14 ;  /* 0x0000000e02007986 */ /* 0x0003e4000c101b04 */
.L_x_19340:
[----:B------:R-:W-:-:S13]  /*0610*/  ISETP.GE.U32.AND P0, PT, R22, R0, PT ;  /* 0x000000001600720c */ /* 0x000fda0003f06070 */
[----:B------:R-:W-:Y:S05]  /*0620*/  @P0 BRA `(.L_x_19342) ;  /* 0x0000000000300947 */ /* 0x000fea0003800000 */
[----:B01----:R-:W0:Y:S01]  /*0630*/  LDC.64 R2, c[0x0][0x398] ;  /* 0x0000e600ff027b82 */ /* 0x003e220000000a00 */
[----:B------:R-:W-:Y:S01]  /*0640*/  IADD3 R5, PT, PT, R23, R22, RZ ;  /* 0x0000001617057210 */ /* 0x000fe20007ffe0ff */
[----:B------:R-:W-:-:S04]  /*0650*/  VIADD R22, R22, 0x80 ;  /* 0x0000008016167836 */ /* 0x000fc80000000000 */
[----:B0-----:R-:W-:-:S05]  /*0660*/  IMAD.WIDE.U32 R2, R5, 0x8, R2 ;  /* 0x0000000805027825 */ /* 0x001fca00078e0002 */
[----:B------:R1:W-:Y:S02]  /*0670*/  STG.E.64 desc[UR4][R2.64], R20 ;  /* 0x0000001402007986 */ /* 0x0003e4000c101b04 */
.L_x_19341:
[----:B------:R-:W-:-:S13]  /*0680*/  ISETP.GE.U32.AND P0, PT, R22, R0, PT ;  /* 0x000000001600720c */ /* 0x000fda0003f06070 */
[----:B------:R-:W-:Y:S05]  /*0690*/  @P0 BRA `(.L_x_19343) ;  /* 0x0000000000340947 */ /* 0x000fea0003800000 */
[----:B01----:R-:W0:Y:S01]  /*06a0*/  LDC.64 R2, c[0x0][0x398] ;  /* 0x0000e600ff027b82 */ /* 0x003e220000000a00 */
[----:B------:R-:W-:Y:S01]  /*06b0*/  IADD3 R5, PT, PT, R23, R22, RZ ;  /* 0x0000001617057210 */ /* 0x000fe20007ffe0ff */
[----:B------:R-:W-:-:S04]  /*06c0*/  VIADD R22, R22, 0x80 ;  /* 0x0000008016167836 */ /* 0x000fc80000000000 */
[----:B0-----:R-:W-:-:S05]  /*06d0*/  IMAD.WIDE.U32 R2, R5, 0x8, R2 ;  /* 0x0000000805027825 */ /* 0x001fca00078e0002 */
[----:B------:R2:W-:Y:S02]  /*06e0*/  STG.E.64 desc[UR4][R2.64], R16 ;  /* 0x0000001002007986 */ /* 0x0005e4000c101b04 */
.L_x_19342:
        /* <DEDUP_REMOVED lines=8> */
.L_x_19343:
[----:B------:R-:W-:Y:S05]  /*0770*/  BSYNC.RELIABLE B1 ;  /* 0x0000000000017941 */ /* 0x000fea0003800100 */
.L_x_19338:
[----:B------:R-:W-:-:S13]  /*0780*/  ISETP.GE.U32.AND P0, PT, R22, R0, PT ;  /* 0x000000001600720c */ /* 0x000fda0003f06070 */
[----:B012---:R-:W0:Y:S01]  /*0790*/  @!P0 LDC.64 R2, c[0x0][0x398] ;  /* 0x0000e600ff028b82 */ /* 0x007e220000000a00 */
[----:B------:R-:W-:Y:S01]  /*07a0*/  @!P0 IADD3 R5, PT, PT, R23, R22, RZ ;  /* 0x0000001617058210 */ /* 0x000fe20007ffe0ff */
[----:B------:R-:W-:-:S04]  /*07b0*/  @!P0 VIADD R22, R22, 0x80 ;  /* 0x0000008016168836 */ /* 0x000fc80000000000 */
[----:B0-----:R-:W-:-:S05]  /*07c0*/  @!P0 IMAD.WIDE.U32 R2, R5, 0x8, R2 ;  /* 0x0000000805028825 */ /* 0x001fca00078e0002 */
[----:B------:R3:W-:Y:S02]  /*07d0*/  @!P0 STG.E.64 desc[UR4][R2.64], R12 ;  /* 0x0000000c02008986 */ /* 0x0007e4000c101b04 */
.L_x_19344:
[----:B------:R-:W-:Y:S05]  /*07e0*/  BSYNC.RECONVERGENT B0 ;  /* 0x0000000000007941 */ /* 0x000fea0003800200 */
.L_x_19337:
        /* <DEDUP_REMOVED lines=8> */
.L_x_19336:
        /* <DEDUP_REMOVED lines=21> */
.L_x_19345:
        /* <DEDUP_REMOVED lines=12> */
.L_x_19576:


//--------------------- .nv.global.init           --------------------------
	.section	.nv.global.init,"aw",@progbits
.nv.global.init:
	.type		$str$5,@object
	.size		$str$5,(__unnamed_9 - $str$5)
$str$5:
        /*0000*/ 	.byte	0x66, 0x61, 0x6c, 0x73, 0x65, 0x00
	.type		__unnamed_9,@object
	.size		__unnamed_9,(__unnamed_1 - __unnamed_9)
__unnamed_9:
        /*0006*/ 	.byte	0x66, 0x65, 0x74, 0x63, 0x68, 0x5f, 0x61, 0x6e, 0x64, 0x5f, 0x63, 0x61, 0x73, 0x74, 0x00
	.type		__unnamed_1,@object
	.size		__unnamed_1,(__unnamed_5 - __unnamed_1)
__unnamed_1:
        /*0015*/ 	.byte	0x66, 0x65, 0x74, 0x63, 0x68, 0x5f, 0x61, 0x6e, 0x64, 0x5f, 0x63, 0x61, 0x73, 0x74, 0x00
	.type		__unnamed_5,@object
	.size		__unnamed_5,(__unnamed_11 - __unnamed_5)
__unnamed_5:
        /*0024*/ 	.byte	0x63, 0x61, 0x73, 0x74, 0x5f, 0x61, 0x6e, 0x64, 0x5f, 0x73, 0x74, 0x6f, 0x72, 0x65, 0x00
	.type		__unnamed_11,@object
	.size		__unnamed_11,(__unnamed_3 - __unnamed_11)
__unnamed_11:
        /*0033*/ 	.byte	0x66, 0x65, 0x74, 0x63, 0x68, 0x5f, 0x61, 0x6e, 0x64, 0x5f, 0x63, 0x61, 0x73, 0x74, 0x00
	.type		__unnamed_3,@object
	.size		__unnamed_3,(__unnamed_7 - __unnamed_3)
__unnamed_3:
        /*0042*/ 	.byte	0x63, 0x61, 0x73, 0x74, 0x5f, 0x61, 0x6e, 0x64, 0x5f, 0x73, 0x74, 0x6f, 0x72, 0x65, 0x00
	.type		__unnamed_7,@object
	.size		__unnamed_7,(__unnamed_10 - __unnamed_7)
__unnamed_7:
        /*0051*/ 	.byte	0x63, 0x61, 0x73, 0x74, 0x5f, 0x61, 0x6e, 0x64, 0x5f, 0x73, 0x74, 0x6f, 0x72, 0x65, 0x00
	.type		__unnamed_10,@object
	.size		__unnamed_10,(__unnamed_2 - __unnamed_10)
__unnamed_10:
        /*0060*/ 	.byte	0x63, 0x61, 0x73, 0x74, 0x5f, 0x61, 0x6e, 0x64, 0x5f, 0x73, 0x74, 0x6f, 0x72, 0x65, 0x00
	.type		__unnamed_2,@object
	.size		__unnamed_2,(__unnamed_6 - __unnamed_2)
__unnamed_2:
        /*006f*/ 	.byte	0x66, 0x65, 0x74, 0x63, 0x68, 0x5f, 0x61, 0x6e, 0x64, 0x5f, 0x63, 0x61, 0x73, 0x74, 0x00
	.type		__unnamed_6,@object
	.size		__unnamed_6,(__unnamed_12 - __unnamed_6)
__unnamed_6:
        /*007e*/ 	.byte	0x66, 0x65, 0x74, 0x63, 0x68, 0x5f, 0x61, 0x6e, 0x64, 0x5f, 0x63, 0x61, 0x73, 0x74, 0x00
	.type		__unnamed_12,@object
	.size		__unnamed_12,(__unnamed_4 - __unnamed_12)
__unnamed_12:
        /*008d*/ 	.byte	0x63, 0x61, 0x73, 0x74, 0x5f, 0x61, 0x6e, 0x64, 0x5f, 0x73, 0x74, 0x6f, 0x72, 0x65, 0x00
	.type		__unnamed_4,@object
	.size		__unnamed_4,(__unnamed_8 - __unnamed_4)
__unnamed_4:
        /*009c*/ 	.byte	0x66, 0x65, 0x74, 0x63, 0x68, 0x5f, 0x61, 0x6e, 0x64, 0x5f, 0x63, 0x61, 0x73, 0x74, 0x00
	.type		__unnamed_8,@object
	.size		__unnamed_8,($str$6 - __unnamed_8)
__unnamed_8:
        /*00ab*/ 	.byte	0x63, 0x61, 0x73, 0x74, 0x5f, 0x61, 0x6e, 0x64, 0x5f, 0x73, 0x74, 0x6f, 0x72, 0x65, 0x00
	.type		$str$6,@object
	.size		$str$6,(.L_41 - $str$6)
$str$6:
        /*00ba*/ 	.byte	0x2f, 0x72, 0x6f, 0x6f, 0x74, 0x2f, 0x2e, 0x70, 0x79, 0x65, 0x6e, 0x76, 0x2f, 0x76, 0x65, 0x72
        /*00ca*/ 	.byte	0x73, 0x69, 0x6f, 0x6e, 0x73, 0x2f, 0x33, 0x2e, 0x31, 0x33, 0x2e, 0x31, 0x32, 0x2f, 0x6c, 0x69
        /*00da*/ 	.byte	0x62, 0x2f, 0x70, 0x79, 0x74, 0x68, 0x6f, 0x6e, 0x33, 0x2e, 0x31, 0x33, 0x2f, 0x73, 0x69, 0x74
        /*00ea*/ 	.byte	0x65, 0x2d, 0x70, 0x61, 0x63, 0x6b, 0x61, 0x67, 0x65, 0x73, 0x2f, 0x74, 0x6f, 0x72, 0x63, 0x68
        /*00fa*/ 	.byte	0x2f, 0x69, 0x6e, 0x63, 0x6c, 0x75, 0x64, 0x65, 0x2f, 0x63, 0x31, 0x30, 0x2f, 0x63, 0x6f, 0x72
        /*010a*/ 	.byte	0x65, 0x2f, 0x44, 0x79, 0x6e, 0x61, 0x6d, 0x69, 0x63, 0x43, 0x61, 0x73, 0x74, 0x2e, 0x68, 0x00
.L_41:


//--------------------- .nv.shared.reserved.0     --------------------------
	.section	.nv.shared.reserved.0,"aw",@nobits
	.weak		__nv_reservedSMEM_offset_0_alias
	.size		__nv_reservedSMEM_offset_0_alias, 0, 64
	.other		__nv_reservedSMEM_offset_0_alias,@"STO_CUDA_RESERVED_SHARED STV_DEFAULT"
__nv_reservedSMEM_offset_0_alias:
	.zero		0
	.zero		64


//--------------------- .nv.global                --------------------------
	.section	.nv.global,"aw",@nobits
.nv.global:
	.type		_ZN53_INTERNAL_3db51044_22_BinaryDivTrueKernel_cu_fbc059d04cuda3std3__48in_placeE,@object
	.size		_ZN53_INTERNAL_3db51044_22_BinaryDivTrueKernel_cu_fbc059d04cuda3std3__48in_placeE,(_ZN53_INTERNAL_3db51044_22_BinaryDivTrueKernel_cu_fbc059d04cuda3std6ranges3__45__cpo8distanceE - _ZN53_INTERNAL_3db51044_22_BinaryDivTrueKernel_cu_fbc059d04cuda3std3__48in_placeE)
_ZN53_INTERNAL_3db51044_22_BinaryDivTrueKernel_cu_fbc059d04cuda3std3__48in_placeE:
	.zero		1
	.type		_ZN53_INTERNAL_3db51044_22_BinaryDivTrueKernel_cu_fbc059d04cuda3std6ranges3__45__cpo8distanceE,@object
	.size		_ZN53_INTERNAL_3db51044_22_BinaryDivTrueKernel_cu_fbc059d04cuda3std6ranges3__45__cpo8distanceE,(_ZN53_INTERNAL_3db51044_22_BinaryDivTrueKernel_cu_fbc059d04cuda3std3__45__cpo6cbeginE - _ZN53_INTERNAL_3db51044_22_BinaryDivTrueKernel_cu_fbc059d04cuda3std6ranges3__45__cpo8distanceE)
_ZN53_INTERNAL_3db51044_22_BinaryDivTrueKernel_cu_fbc059d04cuda3std6ranges3__45__cpo8distanceE:
	.zero		1
	.type		_ZN53_INTERNAL_3db51044_22_BinaryDivTrueKernel_cu_fbc059d04cuda3std3__45__cpo6cbeginE,@object
	.size		_ZN53_INTERNAL_3db51044_22_BinaryDivTrueKernel_cu_fbc059d04cuda3std3__45__cpo6cbeginE,(_ZN53_INTERNAL_3db51044_22_BinaryDivTrueKernel_cu_fbc059d04cuda3std6ranges3__45__cpo7advanceE - _ZN53_INTERNAL_3db51044_22_BinaryDivTrueKernel_cu_fbc059d04cuda3std3__45__cpo6cbeginE)
_ZN53_INTERNAL_3db51044_22_BinaryDivTrueKernel_cu_fbc059d04cuda3std3__45__cpo6cbeginE:
	.zero		1
	.type		_ZN53_INTERNAL_3db51044_22_BinaryDivTrueKernel_cu_fbc059d04cuda3std6ranges3__45__cpo7advanceE,@object
	.size		_ZN53_INTERNAL_3db51044_22_BinaryDivTrueKernel_cu_fbc059d04cuda3std6ranges3__45__cpo7advanceE,(_ZN53_INTERNAL_3db51044_22_BinaryDivTrueKernel_cu_fbc059d04cuda3std3__45__cpo7crbeginE - _ZN53_INTERNAL_3db51044_22_BinaryDivTrueKernel_cu_fbc059d04cuda3std6ranges3__45__cpo7advanceE)
_ZN53_INTERNAL_3db51044_22_BinaryDivTrueKernel_cu_fbc059d04cuda3std6ranges3__45__cpo7advanceE:
	.zero		1
	.type		_ZN53_INTERNAL_3db51044_22_BinaryDivTrueKernel_cu_fbc059d04cuda3std3__45__cpo7crbeginE,@object
	.size		_ZN53_INTERNAL_3db51044_22_BinaryDivTrueKernel_cu_fbc059d04cuda3std3__45__cpo7crbeginE,(_ZN53_INTERNAL_3db51044_22_BinaryDivTrueKernel_cu_fbc059d04cuda3std6ranges3__45__cpo4dataE - _ZN53_INTERNAL_3db51044_22_BinaryDivTrueKernel_cu_fbc059d04cuda3std3__45__cpo7crbeginE)
_ZN53_INTERNAL_3db51044_22_BinaryDivTrueKernel_cu_fbc059d04cuda3std3__45__cpo7crbeginE:
	.zero		1
	.type		_ZN53_INTERNAL_3db51044_22_BinaryDivTrueKernel_cu_fbc059d04cuda3std6ranges3__45__cpo4dataE,@object
	.size		_ZN53_INTERNAL_3db51044_22_BinaryDivTrueKernel_cu_fbc059d04cuda3std6ranges3__45__cpo4dataE,(_ZN53_INTERNAL_3db51044_22_BinaryDivTrueKernel_cu_fbc059d04cuda3std6ranges3__45__cpo5beginE - _ZN53_INTERNAL_3db51044_22_BinaryDivTrueKernel_cu_fbc059d04cuda3std6ranges3__45__cpo4dataE)
_ZN53_INTERNAL_3db51044_22_BinaryDivTrueKernel_cu_fbc059d04cuda3std6ranges3__45__cpo4dataE:
	.zero		1
	.type		_ZN53_INTERNAL_3db51044_22_BinaryDivTrueKernel_cu_fbc059d04cuda3std6ranges3__45__cpo5beginE,@object
	.size		_ZN53_INTERNAL_3db51044_22_BinaryDivTrueKernel_cu_fbc059d04cuda3std6ranges3__45__cpo5beginE,(_ZN53_INTERNAL_3db51044_22_BinaryDivTrueKernel_cu_fbc059d04cuda3std3__455_GLOBAL__N__3db51044_22_BinaryDivTrueKernel_cu_fbc059d06ignoreE - _ZN53_INTERNAL_3db51044_22_BinaryDivTrueKernel_cu_fbc059d04cuda3std6ranges3__45__cpo5beginE)
_ZN53_INTERNAL_3db51044_22_BinaryDivTrueKernel_cu_fbc059d04cuda3std6ranges3__45__cpo5beginE:
	.zero		1
	.type		_ZN53_INTERNAL_3db51044_22_BinaryDivTrueKernel_cu_fbc059d04cuda3std3__455_GLOBAL__N__3db51044_22_BinaryDivTrueKernel_cu_fbc059d06ignoreE,@object
	.size		_ZN53_INTERNAL_3db51044_22_BinaryDivTrueKernel_cu_fbc059d04cuda3std3__455_GLOBAL__N__3db51044_22_BinaryDivTrueKernel_cu_fbc059d06ignoreE,(_ZN53_INTERNAL_3db51044_22_BinaryDivTrueKernel_cu_fbc059d04cuda3std6ranges3__45__cpo4sizeE - _ZN53_INTERNAL_3db51044_22_BinaryDivTrueKernel_cu_fbc059d04cuda3std3__455_GLOBAL__N__3db51044_22_BinaryDivTrueKernel_cu_fbc059d06ignoreE)
_ZN53_INTERNAL_3db51044_22_BinaryDivTrueKernel_cu_fbc059d04cuda3std3__455_GLOBAL__N__3db51044_22_BinaryDivTrueKernel_cu_fbc059d06ignoreE:
	.zero		1
	.type		_ZN53_INTERNAL_3db51044_22_BinaryDivTrueKernel_cu_fbc059d04cuda3std6ranges3__45__cpo4sizeE,@object
	.size		_ZN53_INTERNAL_3db51044_22_BinaryDivTrueKernel_cu_fbc059d04cuda3std6ranges3__45__cpo4sizeE,(_ZN53_INTERNAL_3db51044_22_BinaryDivTrueKernel_cu_fbc059d04cuda3std3__45__cpo5beginE - _ZN53_INTERNAL_3db51044_22_BinaryDivTrueKernel_cu_fbc059d04cuda3std6ranges3__45__cpo4sizeE)
_ZN53_INTERNAL_3db51044_22_BinaryDivTrueKernel_cu_fbc059d04cuda3std6ranges3__45__cpo4sizeE:
	.zero		1
	.type		_ZN53_INTERNAL_3db51044_22_BinaryDivTrueKernel_cu_fbc059d04cuda3std3__45__cpo5beginE,@object
	.size		_ZN53_INTERNAL_3db51044_22_BinaryDivTrueKernel_cu_fbc059d04cuda3std3__45__cpo5beginE,(_ZN53_INTERNAL_3db51044_22_BinaryDivTrueKernel_cu_fbc059d04cuda3std6ranges3__45__cpo6cbeginE - _ZN53_INTERNAL_3db51044_22_BinaryDivTrueKernel_cu_fbc059d04cuda3std3__45__cpo5beginE)
_ZN53_INTERNAL_3db51044_22_BinaryDivTrueKernel_cu_fbc059d04cuda3std3__45__cpo5beginE:
	.zero		1
	.type		_ZN53_INTERNAL_3db51044_22_BinaryDivTrueKernel_cu_fbc059d04cuda3std6ranges3__45__cpo6cbeginE,@object
	.size		_ZN53_INTERNAL_3db51044_22_BinaryDivTrueKernel_cu_fbc059d04cuda3std6ranges3__45__cpo6cbeginE,(_ZN53_INTERNAL_3db51044_22_BinaryDivTrueKernel_cu_fbc059d04cuda3std3__45__cpo6rbeginE - _ZN53_INTERNAL_3db51044_22_BinaryDivTrueKernel_cu_fbc059d04cuda3std6ranges3__45__cpo6cbeginE)
_ZN53_INTERNAL_3db51044_22_BinaryDivTrueKernel_cu_fbc059d04cuda3std6ranges3__45__cpo6cbeginE:
	.zero		1
	.type		_ZN53_INTERNAL_3db51044_22_BinaryDivTrueKernel_cu_fbc059d04cuda3std3__45__cpo6rbeginE,@object
	.size		_ZN53_INTERNAL_3db51044_22_BinaryDivTrueKernel_cu_fbc059d04cuda3std3__45__cpo6rbeginE,(_ZN53_INTERNAL_3db51044_22_BinaryDivTrueKernel_cu_fbc059d04cuda3std6ranges3__45__cpo4nextE - _ZN53_INTERNAL_3db51044_22_BinaryDivTrueKernel_cu_fbc059d04cuda3std3__45__cpo6rbeginE)
_ZN53_INTERNAL_3db51044_22_BinaryDivTrueKernel_cu_fbc059d04cuda3std3__45__cpo6rbeginE:
	.zero		1
	.type		_ZN53_INTERNAL_3db51044_22_BinaryDivTrueKernel_cu_fbc059d04cuda3std6ranges3__45__cpo4nextE,@object
	.size		_ZN53_INTERNAL_3db51044_22_BinaryDivTrueKernel_cu_fbc059d04cuda3std6ranges3__45__cpo4nextE,(_ZN53_INTERNAL_3db51044_22_BinaryDivTrueKernel_cu_fbc059d04cuda3std6ranges3__45__cpo4swapE - _ZN53_INTERNAL_3db51044_22_BinaryDivTrueKernel_cu_fbc059d04cuda3std6ranges3__45__cpo4nextE)
_ZN53_INTERNAL_3db51044_22_BinaryDivTrueKernel_cu_fbc059d04cuda3std6ranges3__45__cpo4nextE:
	.zero		1
	.type		_ZN53_INTERNAL_3db51044_22_BinaryDivTrueKernel_cu_fbc059d04cuda3std6ranges3__45__cpo4swapE,@object
	.size		_ZN53_INTERNAL_3db51044_22_BinaryDivTrueKernel_cu_fbc059d04cuda3std6ranges3__45__cpo4swapE,(_ZN53_INTERNAL_3db51044_22_BinaryDivTrueKernel_cu_fbc059d04cuda3std3__420unreachable_sentinelE - _ZN53_INTERNAL_3db51044_22_BinaryDivTrueKernel_cu_fbc059d04cuda3std6ranges3__45__cpo4swapE)
_ZN53_INTERNAL_3db51044_22_BinaryDivTrueKernel_cu_fbc059d04cuda3std6ranges3__45__cpo4swapE:
	.zero		1
	.type		_ZN53_INTERNAL_3db51044_22_BinaryDivTrueKernel_cu_fbc059d04cuda3std3__420unreachable_sentinelE,@object
	.size		_ZN53_INTERNAL_3db51044_22_BinaryDivTrueKernel_cu_fbc059d04cuda3std3__420unreachable_sentinelE,(_ZN53_INTERNAL_3db51044_22_BinaryDivTrueKernel_cu_fbc059d06thrust24THRUST_300001_SM_1000_NS6system6detail10sequential3seqE - _ZN53_INTERNAL_3db51044_22_BinaryDivTrueKernel_cu_fbc059d04cuda3std3__420unreachable_sentinelE)
_ZN53_INTERNAL_3db51044_22_BinaryDivTrueKernel_cu_fbc059d04cuda3std3__420unreachable_sentinelE:
	.zero		1
	.type		_ZN53_INTERNAL_3db51044_22_BinaryDivTrueKernel_cu_fbc059d06thrust24THRUST_300001_SM_1000_NS6system6detail10sequential3seqE,@object
	.size		_ZN53_INTERNAL_3db51044_22_BinaryDivTrueKernel_cu_fbc059d06thrust24THRUST_300001_SM_1000_NS6system6detail10sequential3seqE,(_ZN53_INTERNAL_3db51044_22_BinaryDivTrueKernel_cu_fbc059d04cuda3std3__45__cpo4cendE - _ZN53_INTERNAL_3db51044_22_BinaryDivTrueKernel_cu_fbc059d06thrust24THRUST_300001_SM_1000_NS6system6detail10sequential3seqE)
_ZN53_INTERNAL_3db51044_22_BinaryDivTrueKernel_cu_fbc059d06thrust24THRUST_300001_SM_1000_NS6system6detail10sequential3seqE:
	.zero		1
	.type		_ZN53_INTERNAL_3db51044_22_BinaryDivTrueKernel_cu_fbc059d04cuda3std3__45__cpo4cendE,@object
	.size		_ZN53_INTERNAL_3db51044_22_BinaryDivTrueKernel_cu_fbc059d04cuda3std3__45__cpo4cendE,(_ZN53_INTERNAL_3db51044_22_BinaryDivTrueKernel_cu_fbc059d04cuda3std6ranges3__45__cpo9iter_swapE - _ZN53_INTERNAL_3db51044_22_BinaryDivTrueKernel_cu_fbc059d04cuda3std3__45__cpo4cendE)
_ZN53_INTERNAL_3db51044_22_BinaryDivTrueKernel_cu_fbc059d04cuda3std3__45__cpo4cendE:
	.zero		1
	.type		_ZN53_INTERNAL_3db51044_22_BinaryDivTrueKernel_cu_fbc059d04cuda3std6ranges3__45__cpo9iter_swapE,@object
	.size		_ZN53_INTERNAL_3db51044_22_BinaryDivTrueKernel_cu_fbc059d04cuda3std6ranges3__45__cpo9iter_swapE,(_ZN53_INTERNAL_3db51044_22_BinaryDivTrueKernel_cu_fbc059d04cuda3std3__45__cpo5crendE - _ZN53_INTERNAL_3db51044_22_BinaryDivTrueKernel_cu_fbc059d04cuda3std6ranges3__45__cpo9iter_swapE)
_ZN53_INTERNAL_3db51044_22_BinaryDivTrueKernel_cu_fbc059d04cuda3std6ranges3__45__cpo9iter_swapE:
	.zero		1
	.type		_ZN53_INTERNAL_3db51044_22_BinaryDivTrueKernel_cu_fbc059d04cuda3std3__45__cpo5crendE,@object
	.size		_ZN53_INTERNAL_3db51044_22_BinaryDivTrueKernel_cu_fbc059d04cuda3std3__45__cpo5crendE,(_ZN53_INTERNAL_3db51044_22_BinaryDivTrueKernel_cu_fbc059d04cuda3std6ranges3__45__cpo5cdataE - _ZN53_INTERNAL_3db51044_22_BinaryDivTrueKernel_cu_fbc059d04cuda3std3__45__cpo5crendE)
_ZN53_INTERNAL_3db51044_22_BinaryDivTrueKernel_cu_fbc059d04cuda3std3__45__cpo5crendE:
	.zero		1
	.type		_ZN53_INTERNAL_3db51044_22_BinaryDivTrueKernel_cu_fbc059d04cuda3std6ranges3__45__cpo5cdataE,@object
	.size		_ZN53_INTERNAL_3db51044_22_BinaryDivTrueKernel_cu_fbc059d04cuda3std6ranges3__45__cpo5cdataE,(_ZN53_INTERNAL_3db51044_22_BinaryDivTrueKernel_cu_fbc059d04cuda3std6ranges3__45__cpo3endE - _ZN53_INTERNAL_3db51044_22_BinaryDivTrueKernel_cu_fbc059d04cuda3std6ranges3__45__cpo5cdataE)
_ZN53_INTERNAL_3db51044_22_BinaryDivTrueKernel_cu_fbc059d04cuda3std6ranges3__45__cpo5cdataE:
	.zero		1
	.type		_ZN53_INTERNAL_3db51044_22_BinaryDivTrueKernel_cu_fbc059d04cuda3std6ranges3__45__cpo3endE,@object
	.size		_ZN53_INTERNAL_3db51044_22_BinaryDivTrueKernel_cu_fbc059d04cuda3std6ranges3__45__cpo3endE,(_ZN53_INTERNAL_3db51044_22_BinaryDivTrueKernel_cu_fbc059d04cuda3std3__419piecewise_constructE - _ZN53_INTERNAL_3db51044_22_BinaryDivTrueKernel_cu_fbc059d04cuda3std6ranges3__45__cpo3endE)
_ZN53_INTERNAL_3db51044_22_BinaryDivTrueKernel_cu_fbc059d04cuda3std6ranges3__45__cpo3endE:
	.zero		1
	.type		_ZN53_INTERNAL_3db51044_22_BinaryDivTrueKernel_cu_fbc059d04cuda3std3__419piecewise_constructE,@object
	.size		_ZN53_INTERNAL_3db51044_22_BinaryDivTrueKernel_cu_fbc059d04cuda3std3__419piecewise_constructE,(_ZN53_INTERNAL_3db51044_22_BinaryDivTrueKernel_cu_fbc059d04cuda3std6ranges3__45__cpo5ssizeE - _ZN53_INTERNAL_3db51044_22_BinaryDivTrueKernel_cu_fbc059d04cuda3std3__419piecewise_constructE)
_ZN53_INTERNAL_3db51044_22_BinaryDivTrueKernel_cu_fbc059d04cuda3std3__419piecewise_constructE:
	.zero		1
	.type		_ZN53_INTERNAL_3db51044_22_BinaryDivTrueKernel_cu_fbc059d04cuda3std6ranges3__45__cpo5ssizeE,@object
	.size		_ZN53_INTERNAL_3db51044_22_BinaryDivTrueKernel_cu_fbc059d04cuda3std6ranges3__45__cpo5ssizeE,(_ZN53_INTERNAL_3db51044_22_BinaryDivTrueKernel_cu_fbc059d04cuda3std3__45__cpo3endE - _ZN53_INTERNAL_3db51044_22_BinaryDivTrueKernel_cu_fbc059d04cuda3std6ranges3__45__cpo5ssizeE)
_ZN53_INTERNAL_3db51044_22_BinaryDivTrueKernel_cu_fbc059d04cuda3std6ranges3__45__cpo5ssizeE:
	.zero		1
	.type		_ZN53_INTERNAL_3db51044_22_BinaryDivTrueKernel_cu_fbc059d04cuda3std3__45__cpo3endE,@object
	.size		_ZN53_INTERNAL_3db51044_22_BinaryDivTrueKernel_cu_fbc059d04cuda3std3__45__cpo3endE,(_ZN53_INTERNAL_3db51044_22_BinaryDivTrueKernel_cu_fbc059d04cuda3std6ranges3__45__cpo4cendE - _ZN53_INTERNAL_3db51044_22_BinaryDivTrueKernel_cu_fbc059d04cuda3std3__45__cpo3endE)
_ZN53_INTERNAL_3db51044_22_BinaryDivTrueKernel_cu_fbc059d04cuda3std3__45__cpo3endE:
	.zero		1
	.type		_ZN53_INTERNAL_3db51044_22_BinaryDivTrueKernel_cu_fbc059d04cuda3std6ranges3__45__cpo4cendE,@object
	.size		_ZN53_INTERNAL_3db51044_22_BinaryDivTrueKernel_cu_fbc059d04cuda3std6ranges3__45__cpo4cendE,(_ZN53_INTERNAL_3db51044_22_BinaryDivTrueKernel_cu_fbc059d04cuda3std3__45__cpo4rendE - _ZN53_INTERNAL_3db51044_22_BinaryDivTrueKernel_cu_fbc059d04cuda3std6ranges3__45__cpo4cendE)
_ZN53_INTERNAL_3db51044_22_BinaryDivTrueKernel_cu_fbc059d04cuda3std6ranges3__45__cpo4cendE:
	.zero		1
	.type		_ZN53_INTERNAL_3db51044_22_BinaryDivTrueKernel_cu_fbc059d04cuda3std3__45__cpo4rendE,@object
	.size		_ZN53_INTERNAL_3db51044_22_BinaryDivTrueKernel_cu_fbc059d04cuda3std3__45__cpo4rendE,(_ZN53_INTERNAL_3db51044_22_BinaryDivTrueKernel_cu_fbc059d04cuda3std6ranges3__45__cpo4prevE - _ZN53_INTERNAL_3db51044_22_BinaryDivTrueKernel_cu_fbc059d04cuda3std3__45__cpo4rendE)
_ZN53_INTERNAL_3db51044_22_BinaryDivTrueKernel_cu_fbc059d04cuda3std3__45__cpo4rendE:
	.zero		1
	.type		_ZN53_INTERNAL_3db51044_22_BinaryDivTrueKernel_cu_fbc059d04cuda3std6ranges3__45__cpo4prevE,@object
	.size		_ZN53_INTERNAL_3db51044_22_BinaryDivTrueKernel_cu_fbc059d04cuda3std6ranges3__45__cpo4prevE,(_ZN53_INTERNAL_3db51044_22_BinaryDivTrueKernel_cu_fbc059d04cuda3std6ranges3__45__cpo9iter_moveE - _ZN53_INTERNAL_3db51044_22_BinaryDivTrueKernel_cu_fbc059d04cuda3std6ranges3__45__cpo4prevE)
_ZN53_INTERNAL_3db51044_22_BinaryDivTrueKernel_cu_fbc059d04cuda3std6ranges3__45__cpo4prevE:
	.zero		1
	.type		_ZN53_INTERNAL_3db51044_22_BinaryDivTrueKernel_cu_fbc059d04cuda3std6ranges3__45__cpo9iter_moveE,@object
	.size		_ZN53_INTERNAL_3db51044_22_BinaryDivTrueKernel_cu_fbc059d04cuda3std6ranges3__45__cpo9iter_moveE,(.L_25 - _ZN53_INTERNAL_3db51044_22_BinaryDivTrueKernel_cu_fbc059d04cuda3std6ranges3__45__cpo9iter_moveE)
_ZN53_INTERNAL_3db51044_22_BinaryDivTrueKernel_cu_fbc059d04cuda3std6ranges3__45__cpo9iter_moveE:
	.zero		1
.L_25:


//--------------------- .nv.constant0._ZN2at6native18elementwise_kernelILi128ELi4EZNS0_15gpu_kernel_implINS0_13BinaryFunctorIN3c108BFloat16ES5_S5_NS0_15binary_internal10DivFunctorIS5_EEEEEEvRNS_18TensorIteratorBaseERKT_EUliE_EEviT1_ --------------------------
	.section	.nv.constant0._ZN2at6native18elementwise_kernelILi128ELi4EZNS0_15gpu_kernel_implINS0_13BinaryFunctorIN3c108BFloat16ES5_S5_NS0_15binary_internal10DivFunctorIS5_EEEEEEvRNS_18TensorIteratorBaseERKT_EUliE_EEviT1_,"a",@progbits
	.sectionflags	@""
	.align	4
.nv.constant0._ZN2at6native18elementwise_kernelILi128ELi4EZNS0_15gpu_kernel_implINS0_13BinaryFunctorIN3c108BFloat16ES5_S5_NS0_15binary_internal10DivFunctorIS5_EEEEEEvRNS_18TensorIteratorBaseERKT_EUliE_EEviT1_:
	.zero		1552


//--------------------- .nv.constant0._ZN2at6native27unrolled_elementwise_kernelINS0_13BinaryFunctorIN3c108BFloat16ES4_S4_NS0_15binary_internal10DivFunctorIS4_EEEESt5arrayIPcLm3EELi4E23TrivialOffsetCalculatorILi2EjESC_ILi1EjENS0_6memory12LoadWithCastILi2EEENSF_13StoreWithCastILi1EEEEEviT_T0_T2_T3_T4_T5_ --------------------------
	.section	.nv.constant0._ZN2at6native27unrolled_elementwise_kernelINS0_13BinaryFunctorIN3c108BFloat16ES4_S4_NS0_15binary_internal10DivFunctorIS4_EEEESt5arrayIPcLm3EELi4E23TrivialOffsetCalculatorILi2EjESC_ILi1EjENS0_6memory12LoadWithCastILi2EEENSF_13StoreWithCastILi1EEEEEviT_T0_T2_T3_T4_T5_,"a",@progbits
	.sectionflags	@""
	.align	4
.nv.constant0._ZN2at6native27unrolled_elementwise_kernelINS0_13BinaryFunctorIN3c108BFloat16ES4_S4_NS0_15binary_internal10DivFunctorIS4_EEEESt5arrayIPcLm3EELi4E23TrivialOffsetCalculatorILi2EjESC_ILi1EjENS0_6memory12LoadWithCastILi2EEENSF_13StoreWithCastILi1EEEEEviT_T0_T2_T3_T4_T5_:
	.zero		952


//--------------------- .nv.constant0._ZN2at6native18elementwise_kernelILi128ELi4EZNS0_22gpu_kernel_impl_nocastINS0_13BinaryFunctorIN3c108BFloat16ES5_S5_NS0_15binary_internal10DivFunctorIS5_EEEEEEvRNS_18TensorIteratorBaseERKT_EUliE_EEviT1_ --------------------------
	.section	.nv.constant0._ZN2at6native18elementwise_kernelILi128ELi4EZNS0_22gpu_kernel_impl_nocastINS0_13BinaryFunctorIN3c108BFloat16ES5_S5_NS0_15binary_internal10DivFunctorIS5_EEEEEEvRNS_18TensorIteratorBaseERKT_EUliE_EEviT1_,"a",@progbits
	.sectionflags	@""
	.align	4
.nv.constant0._ZN2at6native18elementwise_kernelILi128ELi4EZNS0_22gpu_kernel_impl_nocastINS0_13BinaryFunctorIN3c108BFloat16ES5_S5_NS0_15binary_internal10DivFunctorIS5_EEEEEEvRNS_18TensorIteratorBaseERKT_EUliE_EEviT1_:
	.zero		1552


//--------------------- .nv.constant0._ZN2at6native27unrolled_elementwise_kernelINS0_13BinaryFunctorIN3c108BFloat16ES4_S4_NS0_15binary_internal10DivFunctorIS4_EEEESt5arrayIPcLm3EELi4E23TrivialOffsetCalculatorILi2EjESC_ILi1EjENS0_6memory15LoadWithoutCastENSF_16StoreWithoutCastEEEviT_T0_T2_T3_T4_T5_ --------------------------
	.section	.nv.constant0._ZN2at6native27unrolled_elementwise_kernelINS0_13BinaryFunctorIN3c108BFloat16ES4_S4_NS0_15binary_internal10DivFunctorIS4_EEEESt5arrayIPcLm3EELi4E23TrivialOffsetCalculatorILi2EjESC_ILi1EjENS0_6memory15LoadWithoutCastENSF_16StoreWithoutCastEEEviT_T0_T2_T3_T4_T5_,"a",@progbits
	.sectionflags	@""
	.align	4
.nv.constant0._ZN2at6native27unrolled_elementwise_kernelINS0_13BinaryFunctorIN3c108BFloat16ES4_S4_NS0_15binary_internal10DivFunctorIS4_EEEESt5arrayIPcLm3EELi4E23TrivialOffsetCalculatorILi2EjESC_ILi1EjENS0_6memory15LoadWithoutCastENSF_16StoreWithoutCastEEEviT_T0_T2_T3_T4_T5_:
	.zero		932


//--------------------- .nv.constant0._ZN2at6native29vectorized_elementwise_kernelILi2ENS0_13BinaryFunctorIN3c108BFloat16ES4_S4_NS0_15binary_internal10DivFunctorIS4_EEEESt5arrayIPcLm3EEEEviT0_T1_ --------------------------
	.section	.nv.constant0._ZN2at6native29vectorized_elementwise_kernelILi2ENS0_13BinaryFunctorIN3c108BFloat16ES4_S4_NS0_15binary_internal10DivFunctorIS4_EEEESt5arrayIPcLm3EEEEviT0_T1_,"a",@progbits
	.sectionflags	@""
	.align	4
.nv.constant0._ZN2at6native29vectorized_elementwise_kernelILi2ENS0_13BinaryFunctorIN3c108BFloat16ES4_S4_NS0_15binary_internal10DivFunctorIS4_EEEESt5arrayIPcLm3EEEEviT0_T1_:
	.zero		928


//--------------------- .nv.constant0._ZN2at6native29vectorized_elementwise_kernelILi4ENS0_13BinaryFunctorIN3c108BFloat16ES4_S4_NS0_15binary_internal10DivFunctorIS4_EEEESt5arrayIPcLm3EEEEviT0_T1_ --------------------------
	.section	.nv.constant0._ZN2at6native29vectorized_elementwise_kernelILi4ENS0_13BinaryFunctorIN3c108BFloat16ES4_S4_NS0_15binary_internal10DivFunctorIS4_EEEESt5arrayIPcLm3EEEEviT0_T1_,"a",@progbits
	.sectionflags	@""
	.align	4
.nv.constant0._ZN2at6native29vectorized_elementwise_kernelILi4ENS0_13BinaryFunctorIN3c108BFloat16ES4_S4_NS0_15binary_internal10DivFunctorIS4_EEEESt5arrayIPcLm3EEEEviT0_T1_:
	.zero		928


//--------------------- .nv.constant0._ZN2at6native29vectorized_elementwise_kernelILi8ENS0_13BinaryFunctorIN3c108BFloat16ES4_S4_NS0_15binary_internal10DivFunctorIS4_EEEESt5arrayIPcLm3EEEEviT0_T1_ --------------------------
	.section	.nv.constant0._ZN2at6native29vectorized_elementwise_kernelILi8ENS0_13BinaryFunctorIN3c108BFloat16ES4_S4_NS0_15binary_internal10DivFunctorIS4_EEEESt5arrayIPcLm3EEEEviT0_T1_,"a",@progbits
	.sectionflags	@""
	.align	4
.nv.constant0._ZN2at6native29vectorized_elementwise_kernelILi8ENS0_13BinaryFunctorIN3c108BFloat16ES4_S4_NS0_15binary_internal10DivFunctorIS4_EEEESt5arrayIPcLm3EEEEviT0_T1_:
	.zero		928


//--------------------- .nv.constant0._ZN2at6native18elementwise_kernelILi128ELi4EZNS0_15gpu_kernel_implINS0_13BUnaryFunctorIN3c108BFloat16ES5_S5_NS0_15binary_internal10DivFunctorIS5_EEEEEEvRNS_18TensorIteratorBaseERKT_EUliE_EEviT1_ --------------------------
	.section	.nv.constant0._ZN2at6native18elementwise_kernelILi128ELi4EZNS0_15gpu_kernel_implINS0_13BUnaryFunctorIN3c108BFloat16ES5_S5_NS0_15binary_internal10DivFunctorIS5_EEEEEEvRNS_18TensorIteratorBaseERKT_EUliE_EEviT1_,"a",@progbits
	.sectionflags	@""
	.align	4
.nv.constant0._ZN2at6native18elementwise_kernelILi128ELi4EZNS0_15gpu_kernel_implINS0_13BUnaryFunctorIN3c108BFloat16ES5_S5_NS0_15binary_internal10DivFunctorIS5_EEEEEEvRNS_18TensorIteratorBaseERKT_EUliE_EEviT1_:
	.zero		1440


//--------------------- .nv.constant0._ZN2at6native27unrolled_elementwise_kernelINS0_13BUnaryFunctorIN3c108BFloat16ES4_S4_NS0_15binary_internal10DivFunctorIS4_EEEESt5arrayIPcLm2EELi4E23TrivialOffsetCalculatorILi1EjESD_NS0_6memory12LoadWithCastILi1EEENSE_13StoreWithCastILi1EEEEEviT_T0_T2_T3_T4_T5_ --------------------------
	.section	.nv.constant0._ZN2at6native27unrolled_elementwise_kernelINS0_13BUnaryFunctorIN3c108BFloat16ES4_S4_NS0_15binary_internal10DivFunctorIS4_EEEESt5arrayIPcLm2EELi4E23TrivialOffsetCalculatorILi1EjESD_NS0_6memory12LoadWithCastILi1EEENSE_13StoreWithCastILi1EEEEEviT_T0_T2_T3_T4_T5_,"a",@progbits
	.sectionflags	@""
	.align	4
.nv.constant0._ZN2at6native27unrolled_elementwise_kernelINS0_13BUnaryFunctorIN3c108BFloat16ES4_S4_NS0_15binary_internal10DivFunctorIS4_EEEESt5arrayIPcLm2EELi4E23TrivialOffsetCalculatorILi1EjESD_NS0_6memory12LoadWithCastILi1EEENSE_13StoreWithCastILi1EEEEEviT_T0_T2_T3_T4_T5_:
	.zero		940


//--------------------- .nv.constant0._ZN2at6native18elementwise_kernelILi128ELi4EZNS0_22gpu_kernel_impl_nocastINS0_13BUnaryFunctorIN3c108BFloat16ES5_S5_NS0_15binary_internal10DivFunctorIS5_EEEEEEvRNS_18TensorIteratorBaseERKT_EUliE_EEviT1_ --------------------------
	.section	.nv.constant0._ZN2at6native18elementwise_kernelILi128ELi4EZNS0_22gpu_kernel_impl_nocastINS0_13BUnaryFunctorIN3c108BFloat16ES5_S5_NS0_15binary_internal10DivFunctorIS5_EEEEEEvRNS_18TensorIteratorBaseERKT_EUliE_EEviT1_,"a",@progbits
	.sectionflags	@""
	.align	4
.nv.constant0._ZN2at6native18elementwise_kernelILi128ELi4EZNS0_22gpu_kernel_impl_nocastINS0_13BUnaryFunctorIN3c108BFloat16ES5_S5_NS0_15binary_internal10DivFunctorIS5_EEEEEEvRNS_18TensorIteratorBaseERKT_EUliE_EEviT1_:
	.zero		1440


//--------------------- .nv.constant0._ZN2at6native27unrolled_elementwise_kernelINS0_13BUnaryFunctorIN3c108BFloat16ES4_S4_NS0_15binary_internal10DivFunctorIS4_EEEESt5arrayIPcLm2EELi4E23TrivialOffsetCalculatorILi1EjESD_NS0_6memory15LoadWithoutCastENSE_16StoreWithoutCastEEEviT_T0_T2_T3_T4_T5_ --------------------------
	.section	.nv.constant0._ZN2at6native27unrolled_elementwise_kernelINS0_13BUnaryFunctorIN3c108BFloat16ES4_S4_NS0_15binary_internal10DivFunctorIS4_EEEESt5arrayIPcLm2EELi4E23TrivialOffsetCalculatorILi1EjESD_NS0_6memory15LoadWithoutCastENSE_16StoreWithoutCastEEEviT_T0_T2_T3_T4_T5_,"a",@progbits
	.sectionflags	@""
	.align	4
.nv.constant0._ZN2at6native27unrolled_elementwise_kernelINS0_13BUnaryFunctorIN3c108BFloat16ES4_S4_NS0_15binary_internal10DivFunctorIS4_EEEESt5arrayIPcLm2EELi4E23TrivialOffsetCalculatorILi1EjESD_NS0_6memory15LoadWithoutCastENSE_16StoreWithoutCastEEEviT_T0_T2_T3_T4_T5_:
	.zero		924


//--------------------- .nv.constant0._ZN2at6native29vectorized_elementwise_kernelILi2ENS0_13BUnaryFunctorIN3c108BFloat16ES4_S4_NS0_15binary_internal10DivFunctorIS4_EEEESt5arrayIPcLm2EEEEviT0_T1_ --------------------------
	.section	.nv.constant0._ZN2at6native29vectorized_elementwise_kernelILi2ENS0_13BUnaryFunctorIN3c108BFloat16ES4_S4_NS0_15binary_internal10DivFunctorIS4_EEEESt5arrayIPcLm2EEEEviT0_T1_,"a",@progbits
	.sectionflags	@""
	.align	4
.nv.constant0._ZN2at6native29vectorized_elementwise_kernelILi2ENS0_13BUnaryFunctorIN3c108BFloat16ES4_S4_NS0_15binary_internal10DivFunctorIS4_EEEESt5arrayIPcLm2EEEEviT0_T1_:
	.zero		920


//--------------------- .nv.constant0._ZN2at6native29vectorized_elementwise_kernelILi4ENS0_13BUnaryFunctorIN3c108BFloat16ES4_S4_NS0_15binary_internal10DivFunctorIS4_EEEESt5arrayIPcLm2EEEEviT0_T1_ --------------------------
	.section	.nv.constant0._ZN2at6native29vectorized_elementwise_kernelILi4ENS0_13BUnaryFunctorIN3c108BFloat16ES4_S4_NS0_15binary_internal10DivFunctorIS4_EEEESt5arrayIPcLm2EEEEviT0_T1_,"a",@progbits
	.sectionflags	@""
	.align	4
.nv.constant0._ZN2at6native29vectorized_elementwise_kernelILi4ENS0_13BUnaryFunctorIN3c108BFloat16ES4_S4_NS0_15binary_internal10DivFunctorIS4_EEEESt5arrayIPcLm2EEEEviT0_T1_:
	.zero		920


//--------------------- .nv.constant0._ZN2at6native29vectorized_elementwise_kernelILi8ENS0_13BUnaryFunctorIN3c108BFloat16ES4_S4_NS0_15binary_internal10DivFunctorIS4_EEEESt5arrayIPcLm2EEEEviT0_T1_ --------------------------
	.section	.nv.constant0._ZN2at6native29vectorized_elementwise_kernelILi8ENS0_13BUnaryFunctorIN3c108BFloat16ES4_S4_NS0_15binary_internal10DivFunctorIS4_EEEESt5arrayIPcLm2EEEEviT0_T1_,"a",@progbits
	.sectionflags	@""
	.align	4
.nv.constant0._ZN2at6native29vectorized_elementwise_kernelILi8ENS0_13BUnaryFunctorIN3c108BFloat16ES4_S4_NS0_15binary_internal10DivFunctorIS4_EEEESt5arrayIPcLm2EEEEviT0_T1_:
	.zero		920


//--------------------- .nv.constant0._ZN2at6native18elementwise_kernelILi128ELi4EZNS0_15gpu_kernel_implINS0_13AUnaryFunctorIN3c108BFloat16ES5_S5_NS0_15binary_internal10DivFunctorIS5_EEEEEEvRNS_18TensorIteratorBaseERKT_EUliE_EEviT1_ --------------------------
	.section	.nv.constant0._ZN2at6native18elementwise_kernelILi128ELi4EZNS0_15gpu_kernel_implINS0_13AUnaryFunctorIN3c108BFloat16ES5_S5_NS0_15binary_internal10DivFunctorIS5_EEEEEEvRNS_18TensorIteratorBaseERKT_EUliE_EEviT1_,"a",@progbits
	.sectionflags	@""
	.align	4
.nv.constant0._ZN2at6native18elementwise_kernelILi128ELi4EZNS0_15gpu_kernel_implINS0_13AUnaryFunctorIN3c108BFloat16ES5_S5_NS0_15binary_internal10DivFunctorIS5_EEEEEEvRNS_18TensorIteratorBaseERKT_EUliE_EEviT1_:
	.zero		1440


//--------------------- .nv.constant0._ZN2at6native27unrolled_elementwise_kernelINS0_13AUnaryFunctorIN3c108BFloat16ES4_S4_NS0_15binary_internal10DivFunctorIS4_EEEESt5arrayIPcLm2EELi4E23TrivialOffsetCalculatorILi1EjESD_NS0_6memory12LoadWithCastILi1EEENSE_13StoreWithCastILi1EEEEEviT_T0_T2_T3_T4_T5_ --------------------------
	.section	.nv.constant0._ZN2at6native27unrolled_elementwise_kernelINS0_13AUnaryFunctorIN3c108BFloat16ES4_S4_NS0_15binary_internal10DivFunctorIS4_EEEESt5arrayIPcLm2EELi4E23TrivialOffsetCalculatorILi1EjESD_NS0_6memory12LoadWithCastILi1EEENSE_13StoreWithCastILi1EEEEEviT_T0_T2_T3_T4_T5_,"a",@progbits
	.sectionflags	@""
	.align	4
.nv.constant0._ZN2at6native27unrolled_elementwise_kernelINS0_13AUnaryFunctorIN3c108BFloat16ES4_S4_NS0_15binary_internal10DivFunctorIS4_EEEESt5arrayIPcLm2EELi4E23TrivialOffsetCalculatorILi1EjESD_NS0_6memory12LoadWithCastILi1EEENSE_13StoreWithCastILi1EEEEEviT_T0_T2_T3_T4_T5_:
	.zero		940


//--------------------- .nv.constant0._ZN2at6native18elementwise_kernelILi128ELi4EZNS0_22gpu_kernel_impl_nocastINS0_13AUnaryFunctorIN3c108BFloat16ES5_S5_NS0_15binary_internal10DivFunctorIS5_EEEEEEvRNS_18TensorIteratorBaseERKT_EUliE_EEviT1_ --------------------------
	.section	.nv.constant0._ZN2at6native18elementwise_kernelILi128ELi4EZNS0_22gpu_kernel_impl_nocastINS0_13AUnaryFunctorIN3c108BFloat16ES5_S5_NS0_15binary_internal10DivFunctorIS5_EEEEEEvRNS_18TensorIteratorBaseERKT_EUliE_EEviT1_,"a",@progbits
	.sectionflags	@""
	.align	4
.nv.constant0._ZN2at6native18elementwise_kernelILi128ELi4EZNS0_22gpu_kernel_impl_nocastINS0_13AUnaryFunctorIN3c108BFloat16ES5_S5_NS0_15binary_internal10DivFunctorIS5_EEEEEEvRNS_18TensorIteratorBaseERKT_EUliE_EEviT1_:
	.zero		1440


//--------------------- .nv.constant0._ZN2at6native27unrolled_elementwise_kernelINS0_13AUnaryFunctorIN3c108BFloat16ES4_S4_NS0_15binary_internal10DivFunctorIS4_EEEESt5arrayIPcLm2EELi4E23TrivialOffsetCalculatorILi1EjESD_NS0_6memory15LoadWithoutCastENSE_16StoreWithoutCastEEEviT_T0_T2_T3_T4_T5_ --------------------------
	.section	.nv.constant0._ZN2at6native27unrolled_elementwise_kernelINS0_13AUnaryFunctorIN3c108BFloat16ES4_S4_NS0_15binary_internal10DivFunctorIS4_EEEESt5arrayIPcLm2EELi4E23TrivialOffsetCalculatorILi1EjESD_NS0_6memory15LoadWithoutCastENSE_16StoreWithoutCastEEEviT_T0_T2_T3_T4_T5_,"a",@progbits
	.sectionflags	@""
	.align	4
.nv.constant0._ZN2at6native27unrolled_elementwise_kernelINS0_13AUnaryFunctorIN3c108BFloat16ES4_S4_NS0_15binary_internal10DivFunctorIS4_EEEESt5arrayIPcLm2EELi4E23TrivialOffsetCalculatorILi1EjESD_NS0_6memory15LoadWithoutCastENSE_16StoreWithoutCastEEEviT_T0_T2_T3_T4_T5_:
	.zero		924


//--------------------- .nv.constant0._ZN2at6native29vectorized_elementwise_kernelILi2ENS0_13AUnaryFunctorIN3c108BFloat16ES4_S4_NS0_15binary_internal10DivFunctorIS4_EEEESt5arrayIPcLm2EEEEviT0_T1_ --------------------------
	.section	.nv.constant0._ZN2at6native29vectorized_elementwise_kernelILi2ENS0_13AUnaryFunctorIN3c108BFloat16ES4_S4_NS0_15binary_internal10DivFunctorIS4_EEEESt5arrayIPcLm2EEEEviT0_T1_,"a",@progbits
	.sectionflags	@""
	.align	4
.nv.constant0._ZN2at6native29vectorized_elementwise_kernelILi2ENS0_13AUnaryFunctorIN3c108BFloat16ES4_S4_NS0_15binary_internal10DivFunctorIS4_EEEESt5arrayIPcLm2EEEEviT0_T1_:
	.zero		920


//--------------------- .nv.constant0._ZN2at6native29vectorized_elementwise_kernelILi4ENS0_13AUnaryFunctorIN3c108BFloat16ES4_S4_NS0_15binary_internal10DivFunctorIS4_EEEESt5arrayIPcLm2EEEEviT0_T1_ --------------------------
	.section	.nv.constant0._ZN2at6native29vectorized_elementwise_kernelILi4ENS0_13AUnaryFunctorIN3c108BFloat16ES4_S4_NS0_15binary_internal10DivFunctorIS4_EEEESt5arrayIPcLm2EEEEviT0_T1_,"a",@progbits
	.sectionflags	@""
	.align	4
.nv.constant0._ZN2at6native29vectorized_elementwise_kernelILi4ENS0_13AUnaryFunctorIN3c108BFloat16ES4_S4_NS0_15binary_internal10DivFunctorIS4_EEEESt5arrayIPcLm2EEEEviT0_T1_:
	.zero		920


//--------------------- .nv.constant0._ZN2at6native29vectorized_elementwise_kernelILi8ENS0_13AUnaryFunctorIN3c108BFloat16ES4_S4_NS0_15binary_internal10DivFunctorIS4_EEEESt5arrayIPcLm2EEEEviT0_T1_ --------------------------
	.section	.nv.constant0._ZN2at6native29vectorized_elementwise_kernelILi8ENS0_13AUnaryFunctorIN3c108BFloat16ES4_S4_NS0_15binary_internal10DivFunctorIS4_EEEESt5arrayIPcLm2EEEEviT0_T1_,"a",@progbits
	.sectionflags	@""
	.align	4
.nv.constant0._ZN2at6native29vectorized_elementwise_kernelILi8ENS0_13AUnaryFunctorIN3c108BFloat16ES4_S4_NS0_15binary_internal10DivFunctorIS4_EEEESt5arrayIPcLm2EEEEviT0_T1_:
	.zero		920


//--------------------- .nv.constant0._ZN2at6native18elementwise_kernelILi128ELi4EZNS0_15gpu_kernel_implINS0_13BinaryFunctorIN3c104HalfES5_S5_NS0_15binary_internal10DivFunctorIS5_EEEEEEvRNS_18TensorIteratorBaseERKT_EUliE_EEviT1_ --------------------------
	.section	.nv.constant0._ZN2at6native18elementwise_kernelILi128ELi4EZNS0_15gpu_kernel_implINS0_13BinaryFunctorIN3c104HalfES5_S5_NS0_15binary_internal10DivFunctorIS5_EEEEEEvRNS_18TensorIteratorBaseERKT_EUliE_EEviT1_,"a",@progbits
	.sectionflags	@""
	.align	4
.nv.constant0._ZN2at6native18elementwise_kernelILi128ELi4EZNS0_15gpu_kernel_implINS0_13BinaryFunctorIN3c104HalfES5_S5_NS0_15binary_internal10DivFunctorIS5_EEEEEEvRNS_18TensorIteratorBaseERKT_EUliE_EEviT1_:
	.zero		1552


//--------------------- .nv.constant0._ZN2at6native27unrolled_elementwise_kernelINS0_13BinaryFunctorIN3c104HalfES4_S4_NS0_15binary_internal10DivFunctorIS4_EEEESt5arrayIPcLm3EELi4E23TrivialOffsetCalculatorILi2EjESC_ILi1EjENS0_6memory12LoadWithCastILi2EEENSF_13StoreWithCastILi1EEEEEviT_T0_T2_T3_T4_T5_ --------------------------
	.section	.nv.constant0._ZN2at6native27unrolled_elementwise_kernelINS0_13BinaryFunctorIN3c104HalfES4_S4_NS0_15binary_internal10DivFunctorIS4_EEEESt5arrayIPcLm3EELi4E23TrivialOffsetCalculatorILi2EjESC_ILi1EjENS0_6memory12LoadWithCastILi2EEENSF_13StoreWithCastILi1EEEEEviT_T0_T2_T3_T4_T5_,"a",@progbits
	.sectionflags	@""
	.align	4
.nv.constant0._ZN2at6native27unrolled_elementwise_kernelINS0_13BinaryFunctorIN3c104HalfES4_S4_NS0_15binary_internal10DivFunctorIS4_EEEESt5arrayIPcLm3EELi4E23TrivialOffsetCalculatorILi2EjESC_ILi1EjENS0_6memory12LoadWithCastILi2EEENSF_13StoreWithCastILi1EEEEEviT_T0_T2_T3_T4_T5_:
	.zero		952


//--------------------- .nv.constant0._ZN2at6native18elementwise_kernelILi128ELi4EZNS0_22gpu_kernel_impl_nocastINS0_13BinaryFunctorIN3c104HalfES5_S5_NS0_15binary_internal10DivFunctorIS5_EEEEEEvRNS_18TensorIteratorBaseERKT_EUliE_EEviT1_ --------------------------
	.section	.nv.constant0._ZN2at6native18elementwise_kernelILi128ELi4EZNS0_22gpu_kernel_impl_nocastINS0_13BinaryFunctorIN3c104HalfES5_S5_NS0_15binary_internal10DivFunctorIS5_EEEEEEvRNS_18TensorIteratorBaseERKT_EUliE_EEviT1_,"a",@progbits
	.sectionflags	@""
	.align	4
.nv.constant0._ZN2at6native18elementwise_kernelILi128ELi4EZNS0_22gpu_kernel_impl_nocastINS0_13BinaryFunctorIN3c104HalfES5_S5_NS0_15binary_internal10DivFunctorIS5_EEEEEEvRNS_18TensorIteratorBaseERKT_EUliE_EEviT1_:
	.zero		1552


//--------------------- .nv.constant0._ZN2at6native27unrolled_elementwise_kernelINS0_13BinaryFunctorIN3c104HalfES4_S4_NS0_15binary_internal10DivFunctorIS4_EEEESt5arrayIPcLm3EELi4E23TrivialOffsetCalculatorILi2EjESC_ILi1EjENS0_6memory15LoadWithoutCastENSF_16StoreWithoutCastEEEviT_T0_T2_T3_T4_T5_ --------------------------
	.section	.nv.constant0._ZN2at6native27unrolled_elementwise_kernelINS0_13BinaryFunctorIN3c104HalfES4_S4_NS0_15binary_internal10DivFunctorIS4_EEEESt5arrayIPcLm3EELi4E23TrivialOffsetCalculatorILi2EjESC_ILi1EjENS0_6memory15LoadWithoutCastENSF_16StoreWithoutCastEEEviT_T0_T2_T3_T4_T5_,"a",@progbits
	.sectionflags	@""
	.align	4
.nv.constant0._ZN2at6native27unrolled_elementwise_kernelINS0_13BinaryFunctorIN3c104HalfES4_S4_NS0_15binary_internal10DivFunctorIS4_EEEESt5arrayIPcLm3EELi4E23TrivialOffsetCalculatorILi2EjESC_ILi1EjENS0_6memory15LoadWithoutCastENSF_16StoreWithoutCastEEEviT_T0_T2_T3_T4_T5_:
	.zero		932


//--------------------- .nv.constant0._ZN2at6native29vectorized_elementwise_kernelILi2ENS0_13BinaryFunctorIN3c104HalfES4_S4_NS0_15binary_internal10DivFunctorIS4_EEEESt5arrayIPcLm3EEEEviT0_T1_ --------------------------
	.section	.nv.constant0._ZN2at6native29vectorized_elementwise_kernelILi2ENS0_13BinaryFunctorIN3c104HalfES4_S4_NS0_15binary_internal10DivFunctorIS4_EEEESt5arrayIPcLm3EEEEviT0_T1_,"a",@progbits
	.sectionflags	@""
	.align	4
.nv.constant0._ZN2at6native29vectorized_elementwise_kernelILi2ENS0_13BinaryFunctorIN3c104HalfES4_S4_NS0_15binary_internal10DivFunctorIS4_EEEESt5arrayIPcLm3EEEEviT0_T1_:
	.zero		928


//--------------------- .nv.constant0._ZN2at6native29vectorized_elementwise_kernelILi4ENS0_13BinaryFunctorIN3c104HalfES4_S4_NS0_15binary_internal10DivFunctorIS4_EEEESt5arrayIPcLm3EEEEviT0_T1_ --------------------------
	.section	.nv.constant0._ZN2at6native29vectorized_elementwise_kernelILi4ENS0_13BinaryFunctorIN3c104HalfES4_S4_NS0_15binary_internal10DivFunctorIS4_EEEESt5arrayIPcLm3EEEEviT0_T1_,"a",@progbits
	.sectionflags	@""
	.align	4
.nv.constant0._ZN2at6native29vectorized_elementwise_kernelILi4ENS0_13BinaryFunctorIN3c104HalfES4_S4_NS0_15binary_internal10DivFunctorIS4_EEEESt5arrayIPcLm3EEEEviT0_T1_:
	.zero		928


//--------------------- .nv.constant0._ZN2at6native29vectorized_elementwise_kernelILi8ENS0_13BinaryFunctorIN3c104HalfES4_S4_NS0_15binary_internal10DivFunctorIS4_EEEESt5arrayIPcLm3EEEEviT0_T1_ --------------------------
	.section	.nv.constant0._ZN2at6native29vectorized_elementwise_kernelILi8ENS0_13BinaryFunctorIN3c104HalfES4_S4_NS0_15binary_internal10DivFunctorIS4_EEEESt5arrayIPcLm3EEEEviT0_T1_,"a",@progbits
	.sectionflags	@""
	.align	4
.nv.constant0._ZN2at6native29vectorized_elementwise_kernelILi8ENS0_13BinaryFunctorIN3c104HalfES4_S4_NS0_15binary_internal10DivFunctorIS4_EEEESt5arrayIPcLm3EEEEviT0_T1_:
	.zero		928


//--------------------- .nv.constant0._ZN2at6native18elementwise_kernelILi128ELi4EZNS0_15gpu_kernel_implINS0_13BUnaryFunctorIN3c104HalfES5_S5_NS0_15binary_internal10DivFunctorIS5_EEEEEEvRNS_18TensorIteratorBaseERKT_EUliE_EEviT1_ --------------------------
	.section	.nv.constant0._ZN2at6native18elementwise_kernelILi128ELi4EZNS0_15gpu_kernel_implINS0_13BUnaryFunctorIN3c104HalfES5_S5_NS0_15binary_internal10DivFunctorIS5_EEEEEEvRNS_18TensorIteratorBaseERKT_EUliE_EEviT1_,"a",@progbits
	.sectionflags	@""
	.align	4
.nv.constant0._ZN2at6native18elementwise_kernelILi128ELi4EZNS0_15gpu_kernel_implINS0_13BUnaryFunctorIN3c104HalfES5_S5_NS0_15binary_internal10DivFunctorIS5_EEEEEEvRNS_18TensorIteratorBaseERKT_EUliE_EEviT1_:
	.zero		1440


//--------------------- .nv.constant0._ZN2at6native27unrolled_elementwise_kernelINS0_13BUnaryFunctorIN3c104HalfES4_S4_NS0_15binary_internal10DivFunctorIS4_EEEESt5arrayIPcLm2EELi4E23TrivialOffsetCalculatorILi1EjESD_NS0_6memory12LoadWithCastILi1EEENSE_13StoreWithCastILi1EEEEEviT_T0_T2_T3_T4_T5_ --------------------------
	.section	.nv.constant0._ZN2at6native27unrolled_elementwise_kernelINS0_13BUnaryFunctorIN3c104HalfES4_S4_NS0_15binary_internal10DivFunctorIS4_EEEESt5arrayIPcLm2EELi4E23TrivialOffsetCalculatorILi1EjESD_NS0_6memory12LoadWithCastILi1EEENSE_13StoreWithCastILi1EEEEEviT_T0_T2_T3_T4_T5_,"a",@progbits
	.sectionflags	@""
	.align	4
.nv.constant0._ZN2at6native27unrolled_elementwise_kernelINS0_13BUnaryFunctorIN3c104HalfES4_S4_NS0_15binary_internal10DivFunctorIS4_EEEESt5arrayIPcLm2EELi4E23TrivialOffsetCalculatorILi1EjESD_NS0_6memory12LoadWithCastILi1EEENSE_13StoreWithCastILi1EEEEEviT_T0_T2_T3_T4_T5_:
	.zero		940


//--------------------- .nv.constant0._ZN2at6native18elementwise_kernelILi128ELi4EZNS0_22gpu_kernel_impl_nocastINS0_13BUnaryFunctorIN3c104HalfES5_S5_NS0_15binary_internal10DivFunctorIS5_EEEEEEvRNS_18TensorIteratorBaseERKT_EUliE_EEviT1_ --------------------------
	.section	.nv.constant0._ZN2at6native18elementwise_kernelILi128ELi4EZNS0_22gpu_kernel_impl_nocastINS0_13BUnaryFunctorIN3c104HalfES5_S5_NS0_15binary_internal10DivFunctorIS5_EEEEEEvRNS_18TensorIteratorBaseERKT_EUliE_EEviT1_,"a",@progbits
	.sectionflags	@""
	.align	4
.nv.constant0._ZN2at6native18elementwise_kernelILi128ELi4EZNS0_22gpu_kernel_impl_nocastINS0_13BUnaryFunctorIN3c104HalfES5_S5_NS0_15binary_internal10DivFunctorIS5_EEEEEEvRNS_18TensorIteratorBaseERKT_EUliE_EEviT1_:
	.zero		1440


//--------------------- .nv.constant0._ZN2at6native27unrolled_elementwise_kernelINS0_13BUnaryFunctorIN3c104HalfES4_S4_NS0_15binary_internal10DivFunctorIS4_EEEESt5arrayIPcLm2EELi4E23TrivialOffsetCalculatorILi1EjESD_NS0_6memory15LoadWithoutCastENSE_16StoreWithoutCastEEEviT_T0_T2_T3_T4_T5_ --------------------------
	.section	.nv.constant0._ZN2at6native27unrolled_elementwise_kernelINS0_13BUnaryFunctorIN3c104HalfES4_S4_NS0_15binary_internal10DivFunctorIS4_EEEESt5arrayIPcLm2EELi4E23TrivialOffsetCalculatorILi1EjESD_NS0_6memory15LoadWithoutCastENSE_16StoreWithoutCastEEEviT_T0_T2_T3_T4_T5_,"a",@progbits
	.sectionflags	@""
	.align	4
.nv.constant0._ZN2at6native27unrolled_elementwise_kernelINS0_13BUnaryFunctorIN3c104HalfES4_S4_NS0_15binary_internal10DivFunctorIS4_EEEESt5arrayIPcLm2EELi4E23TrivialOffsetCalculatorILi1EjESD_NS0_6memory15LoadWithoutCastENSE_16StoreWithoutCastEEEviT_T0_T2_T3_T4_T5_:
	.zero		924


//--------------------- .nv.constant0._ZN2at6native29vectorized_elementwise_kernelILi2ENS0_13BUnaryFunctorIN3c104HalfES4_S4_NS0_15binary_internal10DivFunctorIS4_EEEESt5arrayIPcLm2EEEEviT0_T1_ --------------------------
	.section	.nv.constant0._ZN2at6native29vectorized_elementwise_kernelILi2ENS0_13BUnaryFunctorIN3c104HalfES4_S4_NS0_15binary_internal10DivFunctorIS4_EEEESt5arrayIPcLm2EEEEviT0_T1_,"a",@progbits
	.sectionflags	@""
	.align	4
.nv.constant0._ZN2at6native29vectorized_elementwise_kernelILi2ENS0_13BUnaryFunctorIN3c104HalfES4_S4_NS0_15binary_internal10DivFunctorIS4_EEEESt5arrayIPcLm2EEEEviT0_T1_:
	.zero		920


//--------------------- .nv.constant0._ZN2at6native29vectorized_elementwise_kernelILi4ENS0_13BUnaryFunctorIN3c104HalfES4_S4_NS0_15binary_internal10DivFunctorIS4_EEEESt5arrayIPcLm2EEEEviT0_T1_ --------------------------
	.section	.nv.constant0._ZN2at6native29vectorized_elementwise_kernelILi4ENS0_13BUnaryFunctorIN3c104HalfES4_S4_NS0_15binary_internal10DivFunctorIS4_EEEESt5arrayIPcLm2EEEEviT0_T1_,"a",@progbits
	.sectionflags	@""
	.align	4
.nv.constant0._ZN2at6native29vectorized_elementwise_kernelILi4ENS0_13BUnaryFunctorIN3c104HalfES4_S4_NS0_15binary_internal10DivFunctorIS4_EEEESt5arrayIPcLm2EEEEviT0_T1_:
	.zero		920


//--------------------- .nv.constant0._ZN2at6native29vectorized_elementwise_kernelILi8ENS0_13BUnaryFunctorIN3c104HalfES4_S4_NS0_15binary_internal10DivFunctorIS4_EEEESt5arrayIPcLm2EEEEviT0_T1_ --------------------------
	.section	.nv.constant0._ZN2at6native29vectorized_elementwise_kernelILi8ENS0_13BUnaryFunctorIN3c104HalfES4_S4_NS0_15binary_internal10DivFunctorIS4_EEEESt5arrayIPcLm2EEEEviT0_T1_,"a",@progbits
	.sectionflags	@""
	.align	4
.nv.constant0._ZN2at6native29vectorized_elementwise_kernelILi8ENS0_13BUnaryFunctorIN3c104HalfES4_S4_NS0_15binary_internal10DivFunctorIS4_EEEESt5arrayIPcLm2EEEEviT0_T1_:
	.zero		920


//--------------------- .nv.constant0._ZN2at6native18elementwise_kernelILi128ELi4EZNS0_15gpu_kernel_implINS0_13AUnaryFunctorIN3c104HalfES5_S5_NS0_15binary_internal10DivFunctorIS5_EEEEEEvRNS_18TensorIteratorBaseERKT_EUliE_EEviT1_ --------------------------
	.section	.nv.constant0._ZN2at6native18elementwise_kernelILi128ELi4EZNS0_15gpu_kernel_implINS0_13AUnaryFunctorIN3c104HalfES5_S5_NS0_15binary_internal10DivFunctorIS5_EEEEEEvRNS_18TensorIteratorBaseERKT_EUliE_EEviT1_,"a",@progbits
	.sectionflags	@""
	.align	4
.nv.constant0._ZN2at6native18elementwise_kernelILi128ELi4EZNS0_15gpu_kernel_implINS0_13AUnaryFunctorIN3c104HalfES5_S5_NS0_15binary_internal10DivFunctorIS5_EEEEEEvRNS_18TensorIteratorBaseERKT_EUliE_EEviT1_:
	.zero		1440


//--------------------- .nv.constant0._ZN2at6native27unrolled_elementwise_kernelINS0_13AUnaryFunctorIN3c104HalfES4_S4_NS0_15binary_internal10DivFunctorIS4_EEEESt5arrayIPcLm2EELi4E23TrivialOffsetCalculatorILi1EjESD_NS0_6memory12LoadWithCastILi1EEENSE_13StoreWithCastILi1EEEEEviT_T0_T2_T3_T4_T5_ --------------------------
	.section	.nv.constant0._ZN2at6native27unrolled_elementwise_kernelINS0_13AUnaryFunctorIN3c104HalfES4_S4_NS0_15binary_internal10DivFunctorIS4_EEEESt5arrayIPcLm2EELi4E23TrivialOffsetCalculatorILi1EjESD_NS0_6memory12LoadWithCastILi1EEENSE_13StoreWithCastILi1EEEEEviT_T0_T2_T3_T4_T5_,"a",@progbits
	.sectionflags	@""
	.align	4
.nv.constant0._ZN2at6native27unrolled_elementwise_kernelINS0_13AUnaryFunctorIN3c104HalfES4_S4_NS0_15binary_internal10DivFunctorIS4_EEEESt5arrayIPcLm2EELi4E23TrivialOffsetCalculatorILi1EjESD_NS0_6memory12LoadWithCastILi1EEENSE_13StoreWithCastILi1EEEEEviT_T0_T2_T3_T4_T5_:
	.zero		940


//--------------------- .nv.constant0._ZN2at6native18elementwise_kernelILi128ELi4EZNS0_22gpu_kernel_impl_nocastINS0_13AUnaryFunctorIN3c104HalfES5_S5_NS0_15binary_internal10DivFunctorIS5_EEEEEEvRNS_18TensorIteratorBaseERKT_EUliE_EEviT1_ --------------------------
	.section	.nv.constant0._ZN2at6native18elementwise_kernelILi128ELi4EZNS0_22gpu_kernel_impl_nocastINS0_13AUnaryFunctorIN3c104HalfES5_S5_NS0_15binary_internal10DivFunctorIS5_EEEEEEvRNS_18TensorIteratorBaseERKT_EUliE_EEviT1_,"a",@progbits
	.sectionflags	@""
	.align	4
.nv.constant0._ZN2at6native18elementwise_kernelILi128ELi4EZNS0_22gpu_kernel_impl_nocastINS0_13AUnaryFunctorIN3c104HalfES5_S5_NS0_15binary_internal10DivFunctorIS5_EEEEEEvRNS_18TensorIteratorBaseERKT_EUliE_EEviT1_:
	.zero		1440


//--------------------- .nv.constant0._ZN2at6native27unrolled_elementwise_kernelINS0_13AUnaryFunctorIN3c104HalfES4_S4_NS0_15binary_internal10DivFunctorIS4_EEEESt5arrayIPcLm2EELi4E23TrivialOffsetCalculatorILi1EjESD_NS0_6memory15LoadWithoutCastENSE_16StoreWithoutCastEEEviT_T0_T2_T3_T4_T5_ --------------------------
	.section	.nv.constant0._ZN2at6native27unrolled_elementwise_kernelINS0_13AUnaryFunctorIN3c104HalfES4_S4_NS0_15binary_internal10DivFunctorIS4_EEEESt5arrayIPcLm2EELi4E23TrivialOffsetCalculatorILi1EjESD_NS0_6memory15LoadWithoutCastENSE_16StoreWithoutCastEEEviT_T0_T2_T3_T4_T5_,"a",@progbits
	.sectionflags	@""
	.align	4
.nv.constant0._ZN2at6native27unrolled_elementwise_kernelINS0_13AUnaryFunctorIN3c104HalfES4_S4_NS0_15binary_internal10DivFunctorIS4_EEEESt5arrayIPcLm2EELi4E23TrivialOffsetCalculatorILi1EjESD_NS0_6memory15LoadWithoutCastENSE_16StoreWithoutCastEEEviT_T0_T2_T3_T4_T5_:
	.zero		924


//--------------------- .nv.constant0._ZN2at6native29vectorized_elementwise_kernelILi2ENS0_13AUnaryFunctorIN3c104HalfES4_S4_NS0_15binary_internal10DivFunctorIS4_EEEESt5arrayIPcLm2EEEEviT0_T1_ --------------------------
	.section	.nv.constant0._ZN2at6native29vectorized_elementwise_kernelILi2ENS0_13AUnaryFunctorIN3c104HalfES4_S4_NS0_15binary_internal10DivFunctorIS4_EEEESt5arrayIPcLm2EEEEviT0_T1_,"a",@progbits
	.sectionflags	@""
	.align	4
.nv.constant0._ZN2at6native29vectorized_elementwise_kernelILi2ENS0_13AUnaryFunctorIN3c104HalfES4_S4_NS0_15binary_internal10DivFunctorIS4_EEEESt5arrayIPcLm2EEEEviT0_T1_:
	.zero		920


//--------------------- .nv.constant0._ZN2at6native29vectorized_elementwise_kernelILi4ENS0_13AUnaryFunctorIN3c104HalfES4_S4_NS0_15binary_internal10DivFunctorIS4_EEEESt5arrayIPcLm2EEEEviT0_T1_ --------------------------
	.section	.nv.constant0._ZN2at6native29vectorized_elementwise_kernelILi4ENS0_13AUnaryFunctorIN3c104HalfES4_S4_NS0_15binary_internal10DivFunctorIS4_EEEESt5arrayIPcLm2EEEEviT0_T1_,"a",@progbits
	.sectionflags	@""
	.align	4
.nv.constant0._ZN2at6native29vectorized_elementwise_kernelILi4ENS0_13AUnaryFunctorIN3c104HalfES4_S4_NS0_15binary_internal10DivFunctorIS4_EEEESt5arrayIPcLm2EEEEviT0_T1_:
	.zero		920


//--------------------- .nv.constant0._ZN2at6native29vectorized_elementwise_kernelILi8ENS0_13AUnaryFunctorIN3c104HalfES4_S4_NS0_15binary_internal10DivFunctorIS4_EEEESt5arrayIPcLm2EEEEviT0_T1_ --------------------------
	.section	.nv.constant0._ZN2at6native29vectorized_elementwise_kernelILi8ENS0_13AUnaryFunctorIN3c104HalfES4_S4_NS0_15binary_internal10DivFunctorIS4_EEEESt5arrayIPcLm2EEEEviT0_T1_,"a",@progbits
	.sectionflags	@""
	.align	4
.nv.constant0._ZN2at6native29vectorized_elementwise_kernelILi8ENS0_13AUnaryFunctorIN3c104HalfES4_S4_NS0_15binary_internal10DivFunctorIS4_EEEESt5arrayIPcLm2EEEEviT0_T1_:
	.zero		920


//--------------------- .nv.constant0._ZN2at6native18elementwise_kernelILi128ELi4EZNS0_15gpu_kernel_implINS0_13BinaryFunctorIN3c107complexIfEES6_S6_NS0_15binary_internal10DivFunctorIS6_EEEEEEvRNS_18TensorIteratorBaseERKT_EUliE_EEviT1_ --------------------------
	.section	.nv.constant0._ZN2at6native18elementwise_kernelILi128ELi4EZNS0_15gpu_kernel_implINS0_13BinaryFunctorIN3c107complexIfEES6_S6_NS0_15binary_internal10DivFunctorIS6_EEEEEEvRNS_18TensorIteratorBaseERKT_EUliE_EEviT1_,"a",@progbits
	.sectionflags	@""
	.align	4
.nv.constant0._ZN2at6native18elementwise_kernelILi128ELi4EZNS0_15gpu_kernel_implINS0_13BinaryFunctorIN3c107complexIfEES6_S6_NS0_15binary_internal10DivFunctorIS6_EEEEEEvRNS_18TensorIteratorBaseERKT_EUliE_EEviT1_:
	.zero		1552


//--------------------- .nv.constant0._ZN2at6native27unrolled_elementwise_kernelINS0_13BinaryFunctorIN3c107complexIfEES5_S5_NS0_15binary_internal10DivFunctorIS5_EEEESt5arrayIPcLm3EELi4E23TrivialOffsetCalculatorILi2EjESD_ILi1EjENS0_6memory12LoadWithCastILi2EEENSG_13StoreWithCastILi1EEEEEviT_T0_T2_T3_T4_T5_ --------------------------
	.section	.nv.constant0._ZN2at6native27unrolled_elementwise_kernelINS0_13BinaryFunctorIN3c107complexIfEES5_S5_NS0_15binary_internal10DivFunctorIS5_EEEESt5arrayIPcLm3EELi4E23TrivialOffsetCalculatorILi2EjESD_ILi1EjENS0_6memory12LoadWithCastILi2EEENSG_13StoreWithCastILi1EEEEEviT_T0_T2_T3_T4_T5_,"a",@progbits
	.sectionflags	@""
	.align	4
.nv.constant0._ZN2at6native27unrolled_elementwise_kernelINS0_13BinaryFunctorIN3c107complexIfEES5_S5_NS0_15binary_internal10DivFunctorIS5_EEEESt5arrayIPcLm3EELi4E23TrivialOffsetCalculatorILi2EjESD_ILi1EjENS0_6memory12LoadWithCastILi2EEENSG_13StoreWithCastILi1EEEEEviT_T0_T2_T3_T4_T5_:
	.zero		952


//--------------------- .nv.constant0._ZN2at6native18elementwise_kernelILi128ELi2EZNS0_22gpu_kernel_impl_nocastINS0_13BinaryFunctorIN3c107complexIfEES6_S6_NS0_15binary_internal10DivFunctorIS6_EEEEEEvRNS_18TensorIteratorBaseERKT_EUliE_EEviT1_ --------------------------
	.section	.nv.constant0._ZN2at6native18elementwise_kernelILi128ELi2EZNS0_22gpu_kernel_impl_nocastINS0_13BinaryFunctorIN3c107complexIfEES6_S6_NS0_15binary_internal10DivFunctorIS6_EEEEEEvRNS_18TensorIteratorBaseERKT_EUliE_EEviT1_,"a",@progbits
	.sectionflags	@""
	.align	4
.nv.constant0._ZN2at6native18elementwise_kernelILi128ELi2EZNS0_22gpu_kernel_impl_nocastINS0_13BinaryFunctorIN3c107complexIfEES6_S6_NS0_15binary_internal10DivFunctorIS6_EEEEEEvRNS_18TensorIteratorBaseERKT_EUliE_EEviT1_:
	.zero		1552


//--------------------- .nv.constant0._ZN2at6native27unrolled_elementwise_kernelINS0_13BinaryFunctorIN3c107complexIfEES5_S5_NS0_15binary_internal10DivFunctorIS5_EEEESt5arrayIPcLm3EELi4E23TrivialOffsetCalculatorILi2EjESD_ILi1EjENS0_6memory15LoadWithoutCastENSG_16StoreWithoutCastEEEviT_T0_T2_T3_T4_T5_ --------------------------
	.section	.nv.constant0._ZN2at6native27unrolled_elementwise_kernelINS0_13BinaryFunctorIN3c107complexIfEES5_S5_NS0_15binary_internal10DivFunctorIS5_EEEESt5arrayIPcLm3EELi4E23TrivialOffsetCalculatorILi2EjESD_ILi1EjENS0_6memory15LoadWithoutCastENSG_16StoreWithoutCastEEEviT_T0_T2_T3_T4_T5_,"a",@progbits
	.sectionflags	@""
	.align	4
.nv.constant0._ZN2at6native27unrolled_elementwise_kernelINS0_13BinaryFunctorIN3c107complexIfEES5_S5_NS0_15binary_internal10DivFunctorIS5_EEEESt5arrayIPcLm3EELi4E23TrivialOffsetCalculatorILi2EjESD_ILi1EjENS0_6memory15LoadWithoutCastENSG_16StoreWithoutCastEEEviT_T0_T2_T3_T4_T5_:
	.zero		932


//--------------------- .nv.constant0._ZN2at6native29vectorized_elementwise_kernelILi2ENS0_13BinaryFunctorIN3c107complexIfEES5_S5_NS0_15binary_internal10DivFunctorIS5_EEEESt5arrayIPcLm3EEEEviT0_T1_ --------------------------
	.section	.nv.constant0._ZN2at6native29vectorized_elementwise_kernelILi2ENS0_13BinaryFunctorIN3c107complexIfEES5_S5_NS0_15binary_internal10DivFunctorIS5_EEEESt5arrayIPcLm3EEEEviT0_T1_,"a",@progbits
	.sectionflags	@""
	.align	4
.nv.constant0._ZN2at6native29vectorized_elementwise_kernelILi2ENS0_13BinaryFunctorIN3c107complexIfEES5_S5_NS0_15binary_internal10DivFunctorIS5_EEEESt5arrayIPcLm3EEEEviT0_T1_:
	.zero		928


//--------------------- .nv.constant0._ZN2at6native29vectorized_elementwise_kernelILi4ENS0_13BinaryFunctorIN3c107complexIfEES5_S5_NS0_15binary_internal10DivFunctorIS5_EEEESt5arrayIPcLm3EEEEviT0_T1_ --------------------------
	.section	.nv.constant0._ZN2at6native29vectorized_elementwise_kernelILi4ENS0_13BinaryFunctorIN3c107complexIfEES5_S5_NS0_15binary_internal10DivFunctorIS5_EEEESt5arrayIPcLm3EEEEviT0_T1_,"a",@progbits
	.sectionflags	@""
	.align	4
.nv.constant0._ZN2at6native29vectorized_elementwise_kernelILi4ENS0_13BinaryFunctorIN3c107complexIfEES5_S5_NS0_15binary_internal10DivFunctorIS5_EEEESt5arrayIPcLm3EEEEviT0_T1_:
	.zero		928


//--------------------- .nv.constant0._ZN2at6native29vectorized_elementwise_kernelILi8ENS0_13BinaryFunctorIN3c107complexIfEES5_S5_NS0_15binary_internal10DivFunctorIS5_EEEESt5arrayIPcLm3EEEEviT0_T1_ --------------------------
	.section	.nv.constant0._ZN2at6native29vectorized_elementwise_kernelILi8ENS0_13BinaryFunctorIN3c107complexIfEES5_S5_NS0_15binary_internal10DivFunctorIS5_EEEESt5arrayIPcLm3EEEEviT0_T1_,"a",@progbits
	.sectionflags	@""
	.align	4
.nv.constant0._ZN2at6native29vectorized_elementwise_kernelILi8ENS0_13BinaryFunctorIN3c107complexIfEES5_S5_NS0_15binary_internal10DivFunctorIS5_EEEESt5arrayIPcLm3EEEEviT0_T1_:
	.zero		928


//--------------------- .nv.constant0._ZN2at6native18elementwise_kernelILi128ELi4EZNS0_15gpu_kernel_implINS0_13BUnaryFunctorIN3c107complexIfEES6_S6_NS0_15binary_internal10DivFunctorIS6_EEEEEEvRNS_18TensorIteratorBaseERKT_EUliE_EEviT1_ --------------------------
	.section	.nv.constant0._ZN2at6native18elementwise_kernelILi128ELi4EZNS0_15gpu_kernel_implINS0_13BUnaryFunctorIN3c107complexIfEES6_S6_NS0_15binary_internal10DivFunctorIS6_EEEEEEvRNS_18TensorIteratorBaseERKT_EUliE_EEviT1_,"a",@progbits
	.sectionflags	@""
	.align	4
.nv.constant0._ZN2at6native18elementwise_kernelILi128ELi4EZNS0_15gpu_kernel_implINS0_13BUnaryFunctorIN3c107complexIfEES6_S6_NS0_15binary_internal10DivFunctorIS6_EEEEEEvRNS_18TensorIteratorBaseERKT_EUliE_EEviT1_:
	.zero		1456


//--------------------- .nv.constant0._ZN2at6native27unrolled_elementwise_kernelINS0_13BUnaryFunctorIN3c107complexIfEES5_S5_NS0_15binary_internal10DivFunctorIS5_EEEESt5arrayIPcLm2EELi4E23TrivialOffsetCalculatorILi1EjESE_NS0_6memory12LoadWithCastILi1EEENSF_13StoreWithCastILi1EEEEEviT_T0_T2_T3_T4_T5_ --------------------------
	.section	.nv.constant0._ZN2at6native27unrolled_elementwise_kernelINS0_13BUnaryFunctorIN3c107complexIfEES5_S5_NS0_15binary_internal10DivFunctorIS5_EEEESt5arrayIPcLm2EELi4E23TrivialOffsetCalculatorILi1EjESE_NS0_6memory12LoadWithCastILi1EEENSF_13StoreWithCastILi1EEEEEviT_T0_T2_T3_T4_T5_,"a",@progbits
	.sectionflags	@""
	.align	4
.nv.constant0._ZN2at6native27unrolled_elementwise_kernelINS0_13BUnaryFunctorIN3c107complexIfEES5_S5_NS0_15binary_internal10DivFunctorIS5_EEEESt5arrayIPcLm2EELi4E23TrivialOffsetCalculatorILi1EjESE_NS0_6memory12LoadWithCastILi1EEENSF_13StoreWithCastILi1EEEEEviT_T0_T2_T3_T4_T5_:
	.zero		956


//--------------------- .nv.constant0._ZN2at6native18elementwise_kernelILi128ELi2EZNS0_22gpu_kernel_impl_nocastINS0_13BUnaryFunctorIN3c107complexIfEES6_S6_NS0_15binary_internal10DivFunctorIS6_EEEEEEvRNS_18TensorIteratorBaseERKT_EUliE_EEviT1_ --------------------------
	.section	.nv.constant0._ZN2at6native18elementwise_kernelILi128ELi2EZNS0_22gpu_kernel_impl_nocastINS0_13BUnaryFunctorIN3c107complexIfEES6_S6_NS0_15binary_internal10DivFunctorIS6_EEEEEEvRNS_18TensorIteratorBaseERKT_EUliE_EEviT1_,"a",@progbits
	.sectionflags	@""
	.align	4
.nv.constant0._ZN2at6native18elementwise_kernelILi128ELi2EZNS0_22gpu_kernel_impl_nocastINS0_13BUnaryFunctorIN3c107complexIfEES6_S6_NS0_15binary_internal10DivFunctorIS6_EEEEEEvRNS_18TensorIteratorBaseERKT_EUliE_EEviT1_:
	.zero		1448


//--------------------- .nv.constant0._ZN2at6native27unrolled_elementwise_kernelINS0_13BUnaryFunctorIN3c107complexIfEES5_S5_NS0_15binary_internal10DivFunctorIS5_EEEESt5arrayIPcLm2EELi4E23TrivialOffsetCalculatorILi1EjESE_NS0_6memory15LoadWithoutCastENSF_16StoreWithoutCastEEEviT_T0_T2_T3_T4_T5_ --------------------------
	.section	.nv.constant0._ZN2at6native27unrolled_elementwise_kernelINS0_13BUnaryFunctorIN3c107complexIfEES5_S5_NS0_15binary_internal10DivFunctorIS5_EEEESt5arrayIPcLm2EELi4E23TrivialOffsetCalculatorILi1EjESE_NS0_6memory15LoadWithoutCastENSF_16StoreWithoutCastEEEviT_T0_T2_T3_T4_T5_,"a",@progbits
	.sectionflags	@""
	.align	4
.nv.constant0._ZN2at6native27unrolled_elementwise_kernelINS0_13BUnaryFunctorIN3c107complexIfEES5_S5_NS0_15binary_internal10DivFunctorIS5_EEEESt5arrayIPcLm2EELi4E23TrivialOffsetCalculatorILi1EjESE_NS0_6memory15LoadWithoutCastENSF_16StoreWithoutCastEEEviT_T0_T2_T3_T4_T5_:
	.zero		940


//--------------------- .nv.constant0._ZN2at6native29vectorized_elementwise_kernelILi2ENS0_13BUnaryFunctorIN3c107complexIfEES5_S5_NS0_15binary_internal10DivFunctorIS5_EEEESt5arrayIPcLm2EEEEviT0_T1_ --------------------------
	.section	.nv.constant0._ZN2at6native29vectorized_elementwise_kernelILi2ENS0_13BUnaryFunctorIN3c107complexIfEES5_S5_NS0_15binary_internal10DivFunctorIS5_EEEESt5arrayIPcLm2EEEEviT0_T1_,"a",@progbits
	.sectionflags	@""
	.align	4
.nv.constant0._ZN2at6native29vectorized_elementwise_kernelILi2ENS0_13BUnaryFunctorIN3c107complexIfEES5_S5_NS0_15binary_internal10DivFunctorIS5_EEEESt5arrayIPcLm2EEEEviT0_T1_:
	.zero		936


//--------------------- .nv.constant0._ZN2at6native29vectorized_elementwise_kernelILi4ENS0_13BUnaryFunctorIN3c107complexIfEES5_S5_NS0_15binary_internal10DivFunctorIS5_EEEESt5arrayIPcLm2EEEEviT0_T1_ --------------------------
	.section	.nv.constant0._ZN2at6native29vectorized_elementwise_kernelILi4ENS0_13BUnaryFunctorIN3c107complexIfEES5_S5_NS0_15binary_internal10DivFunctorIS5_EEEESt5arrayIPcLm2EEEEviT0_T1_,"a",@progbits
	.sectionflags	@""
	.align	4
.nv.constant0._ZN2at6native29vectorized_elementwise_kernelILi4ENS0_13BUnaryFunctorIN3c107complexIfEES5_S5_NS0_15binary_internal10DivFunctorIS5_EEEESt5arrayIPcLm2EEEEviT0_T1_:
	.zero		936


//--------------------- .nv.constant0._ZN2at6native29vectorized_elementwise_kernelILi8ENS0_13BUnaryFunctorIN3c107complexIfEES5_S5_NS0_15binary_internal10DivFunctorIS5_EEEESt5arrayIPcLm2EEEEviT0_T1_ --------------------------
	.section	.nv.constant0._ZN2at6native29vectorized_elementwise_kernelILi8ENS0_13BUnaryFunctorIN3c107complexIfEES5_S5_NS0_15binary_internal10DivFunctorIS5_EEEESt5arrayIPcLm2EEEEviT0_T1_,"a",@progbits
	.sectionflags	@""
	.align	4
.nv.constant0._ZN2at6native29vectorized_elementwise_kernelILi8ENS0_13BUnaryFunctorIN3c107complexIfEES5_S5_NS0_15binary_internal10DivFunctorIS5_EEEESt5arrayIPcLm2EEEEviT0_T1_:
	.zero		936


//--------------------- .nv.constant0._ZN2at6native18elementwise_kernelILi128ELi4EZNS0_15gpu_kernel_implINS0_13AUnaryFunctorIN3c107complexIfEES6_S6_NS0_15binary_internal10DivFunctorIS6_EEEEEEvRNS_18TensorIteratorBaseERKT_EUliE_EEviT1_ --------------------------
	.section	.nv.constant0._ZN2at6native18elementwise_kernelILi128ELi4EZNS0_15gpu_kernel_implINS0_13AUnaryFunctorIN3c107complexIfEES6_S6_NS0_15binary_internal10DivFunctorIS6_EEEEEEvRNS_18TensorIteratorBaseERKT_EUliE_EEviT1_,"a",@progbits
	.sectionflags	@""
	.align	4
.nv.constant0._ZN2at6native18elementwise_kernelILi128ELi4EZNS0_15gpu_kernel_implINS0_13AUnaryFunctorIN3c107complexIfEES6_S6_NS0_15binary_internal10DivFunctorIS6_EEEEEEvRNS_18TensorIteratorBaseERKT_EUliE_EEviT1_:
	.zero		1456


//--------------------- .nv.constant0._ZN2at6native27unrolled_elementwise_kernelINS0_13AUnaryFunctorIN3c107complexIfEES5_S5_NS0_15binary_internal10DivFunctorIS5_EEEESt5arrayIPcLm2EELi4E23TrivialOffsetCalculatorILi1EjESE_NS0_6memory12LoadWithCastILi1EEENSF_13StoreWithCastILi1EEEEEviT_T0_T2_T3_T4_T5_ --------------------------
	.section	.nv.constant0._ZN2at6native27unrolled_elementwise_kernelINS0_13AUnaryFunctorIN3c107complexIfEES5_S5_NS0_15binary_internal10DivFunctorIS5_EEEESt5arrayIPcLm2EELi4E23TrivialOffsetCalculatorILi1EjESE_NS0_6memory12LoadWithCastILi1EEENSF_13StoreWithCastILi1EEEEEviT_T0_T2_T3_T4_T5_,"a",@progbits
	.sectionflags	@""
	.align	4
.nv.constant0._ZN2at6native27unrolled_elementwise_kernelINS0_13AUnaryFunctorIN3c107complexIfEES5_S5_NS0_15binary_internal10DivFunctorIS5_EEEESt5arrayIPcLm2EELi4E23TrivialOffsetCalculatorILi1EjESE_NS0_6memory12LoadWithCastILi1EEENSF_13StoreWithCastILi1EEEEEviT_T0_T2_T3_T4_T5_:
	.zero		956


//--------------------- .nv.constant0._ZN2at6native18elementwise_kernelILi128ELi2EZNS0_22gpu_kernel_impl_nocastINS0_13AUnaryFunctorIN3c107complexIfEES6_S6_NS0_15binary_internal10DivFunctorIS6_EEEEEEvRNS_18TensorIteratorBaseERKT_EUliE_EEviT1_ --------------------------
	.section	.nv.constant0._ZN2at6native18elementwise_kernelILi128ELi2EZNS0_22gpu_kernel_impl_nocastINS0_13AUnaryFunctorIN3c107complexIfEES6_S6_NS0_15binary_internal10DivFunctorIS6_EEEEEEvRNS_18TensorIteratorBaseERKT_EUliE_EEviT1_,"a",@progbits
	.sectionflags	@""
	.align	4
.nv.constant0._ZN2at6native18elementwise_kernelILi128ELi2EZNS0_22gpu_kernel_impl_nocastINS0_13AUnaryFunctorIN3c107complexIfEES6_S6_NS0_15binary_internal10DivFunctorIS6_EEEEEEvRNS_18TensorIteratorBaseERKT_EUliE_EEviT1_:
	.zero		1448


//--------------------- .nv.constant0._ZN2at6native27unrolled_elementwise_kernelINS0_13AUnaryFunctorIN3c107complexIfEES5_S5_NS0_15binary_internal10DivFunctorIS5_EEEESt5arrayIPcLm2EELi4E23TrivialOffsetCalculatorILi1EjESE_NS0_6memory15LoadWithoutCastENSF_16StoreWithoutCastEEEviT_T0_T2_T3_T4_T5_ --------------------------
	.section	.nv.constant0._ZN2at6native27unrolled_elementwise_kernelINS0_13AUnaryFunctorIN3c107complexIfEES5_S5_NS0_15binary_internal10DivFunctorIS5_EEEESt5arrayIPcLm2EELi4E23TrivialOffsetCalculatorILi1EjESE_NS0_6memory15LoadWithoutCastENSF_16StoreWithoutCastEEEviT_T0_T2_T3_T4_T5_,"a",@progbits
	.sectionflags	@""
	.align	4
.nv.constant0._ZN2at6native27unrolled_elementwise_kernelINS0_13AUnaryFunctorIN3c107complexIfEES5_S5_NS0_15binary_internal10DivFunctorIS5_EEEESt5arrayIPcLm2EELi4E23TrivialOffsetCalculatorILi1EjESE_NS0_6memory15LoadWithoutCastENSF_16StoreWithoutCastEEEviT_T0_T2_T3_T4_T5_:
	.zero		940


//--------------------- .nv.constant0._ZN2at6native29vectorized_elementwise_kernelILi2ENS0_13AUnaryFunctorIN3c107complexIfEES5_S5_NS0_15binary_internal10DivFunctorIS5_EEEESt5arrayIPcLm2EEEEviT0_T1_ --------------------------
	.section	.nv.constant0._ZN2at6native29vectorized_elementwise_kernelILi2ENS0_13AUnaryFunctorIN3c107complexIfEES5_S5_NS0_15binary_internal10DivFunctorIS5_EEEESt5arrayIPcLm2EEEEviT0_T1_,"a",@progbits
	.sectionflags	@""
	.align	4
.nv.constant0._ZN2at6native29vectorized_elementwise_kernelILi2ENS0_13AUnaryFunctorIN3c107complexIfEES5_S5_NS0_15binary_internal10DivFunctorIS5_EEEESt5arrayIPcLm2EEEEviT0_T1_:
	.zero		936


//--------------------- .nv.constant0._ZN2at6native29vectorized_elementwise_kernelILi4ENS0_13AUnaryFunctorIN3c107complexIfEES5_S5_NS0_15binary_internal10DivFunctorIS5_EEEESt5arrayIPcLm2EEEEviT0_T1_ --------------------------
	.section	.nv.constant0._ZN2at6native29vectorized_elementwise_kernelILi4ENS0_13AUnaryFunctorIN3c107complexIfEES5_S5_NS0_15binary_internal10DivFunctorIS5_EEEESt5arrayIPcLm2EEEEviT0_T1_,"a",@progbits
	.sectionflags	@""
	.align	4
.nv.constant0._ZN2at6native29vectorized_elementwise_kernelILi4ENS0_13AUnaryFunctorIN3c107complexIfEES5_S5_NS0_15binary_internal10DivFunctorIS5_EEEESt5arrayIPcLm2EEEEviT0_T1_:
	.zero		936


//--------------------- .nv.constant0._ZN2at6native29vectorized_elementwise_kernelILi8ENS0_13AUnaryFunctorIN3c107complexIfEES5_S5_NS0_15binary_internal10DivFunctorIS5_EEEESt5arrayIPcLm2EEEEviT0_T1_ --------------------------
	.section	.nv.constant0._ZN2at6native29vectorized_elementwise_kernelILi8ENS0_13AUnaryFunctorIN3c107complexIfEES5_S5_NS0_15binary_internal10DivFunctorIS5_EEEESt5arrayIPcLm2EEEEviT0_T1_,"a",@progbits
	.sectionflags	@""
	.align	4
.nv.constant0._ZN2at6native29vectorized_elementwise_kernelILi8ENS0_13AUnaryFunctorIN3c107complexIfEES5_S5_NS0_15binary_internal10DivFunctorIS5_EEEESt5arrayIPcLm2EEEEviT0_T1_:
	.zero		936


//--------------------- .nv.constant0._ZN2at6native18elementwise_kernelILi128ELi4EZNS0_15gpu_kernel_implINS0_13BinaryFunctorIN3c107complexIdEES6_S6_NS0_15binary_internal10DivFunctorIS6_EEEEEEvRNS_18TensorIteratorBaseERKT_EUliE_EEviT1_ --------------------------
	.section	.nv.constant0._ZN2at6native18elementwise_kernelILi128ELi4EZNS0_15gpu_kernel_implINS0_13BinaryFunctorIN3c107complexIdEES6_S6_NS0_15binary_internal10DivFunctorIS6_EEEEEEvRNS_18TensorIteratorBaseERKT_EUliE_EEviT1_,"a",@progbits
	.sectionflags	@""
	.align	4
.nv.constant0._ZN2at6native18elementwise_kernelILi128ELi4EZNS0_15gpu_kernel_implINS0_13BinaryFunctorIN3c107complexIdEES6_S6_NS0_15binary_internal10DivFunctorIS6_EEEEEEvRNS_18TensorIteratorBaseERKT_EUliE_EEviT1_:
	.zero		1552


//--------------------- .nv.constant0._ZN2at6native27unrolled_elementwise_kernelINS0_13BinaryFunctorIN3c107complexIdEES5_S5_NS0_15binary_internal10DivFunctorIS5_EEEESt5arrayIPcLm3EELi4E23TrivialOffsetCalculatorILi2EjESD_ILi1EjENS0_6memory12LoadWithCastILi2EEENSG_13StoreWithCastILi1EEEEEviT_T0_T2_T3_T4_T5_ --------------------------
	.section	.nv.constant0._ZN2at6native27unrolled_elementwise_kernelINS0_13BinaryFunctorIN3c107complexIdEES5_S5_NS0_15binary_internal10DivFunctorIS5_EEEESt5arrayIPcLm3EELi4E23TrivialOffsetCalculatorILi2EjESD_ILi1EjENS0_6memory12LoadWithCastILi2EEENSG_13StoreWithCastILi1EEEEEviT_T0_T2_T3_T4_T5_,"a",@progbits
	.sectionflags	@""
	.align	4
.nv.constant0._ZN2at6native27unrolled_elementwise_kernelINS0_13BinaryFunctorIN3c107complexIdEES5_S5_NS0_15binary_internal10DivFunctorIS5_EEEESt5arrayIPcLm3EELi4E23TrivialOffsetCalculatorILi2EjESD_ILi1EjENS0_6memory12LoadWithCastILi2EEENSG_13StoreWithCastILi1EEEEEviT_T0_T2_T3_T4_T5_:
	.zero		952


//--------------------- .nv.constant0._ZN2at6native18elementwise_kernelILi128ELi2EZNS0_22gpu_kernel_impl_nocastINS0_13BinaryFunctorIN3c107complexIdEES6_S6_NS0_15binary_internal10DivFunctorIS6_EEEEEEvRNS_18TensorIteratorBaseERKT_EUliE_EEviT1_ --------------------------
	.section	.nv.constant0._ZN2at6native18elementwise_kernelILi128ELi2EZNS0_22gpu_kernel_impl_nocastINS0_13BinaryFunctorIN3c107complexIdEES6_S6_NS0_15binary_internal10DivFunctorIS6_EEEEEEvRNS_18TensorIteratorBaseERKT_EUliE_EEviT1_,"a",@progbits
	.sectionflags	@""
	.align	4
.nv.constant0._ZN2at6native18elementwise_kernelILi128ELi2EZNS0_22gpu_kernel_impl_nocastINS0_13BinaryFunctorIN3c107complexIdEES6_S6_NS0_15binary_internal10DivFunctorIS6_EEEEEEvRNS_18TensorIteratorBaseERKT_EUliE_EEviT1_:
	.zero		1552


//--------------------- .nv.constant0._ZN2at6native27unrolled_elementwise_kernelINS0_13BinaryFunctorIN3c107complexIdEES5_S5_NS0_15binary_internal10DivFunctorIS5_EEEESt5arrayIPcLm3EELi4E23TrivialOffsetCalculatorILi2EjESD_ILi1EjENS0_6memory15LoadWithoutCastENSG_16StoreWithoutCastEEEviT_T0_T2_T3_T4_T5_ --------------------------
	.section	.nv.constant0._ZN2at6native27unrolled_elementwise_kernelINS0_13BinaryFunctorIN3c107complexIdEES5_S5_NS0_15binary_internal10DivFunctorIS5_EEEESt5arrayIPcLm3EELi4E23TrivialOffsetCalculatorILi2EjESD_ILi1EjENS0_6memory15LoadWithoutCastENSG_16StoreWithoutCastEEEviT_T0_T2_T3_T4_T5_,"a",@progbits
	.sectionflags	@""
	.align	4
.nv.constant0._ZN2at6native27unrolled_elementwise_kernelINS0_13BinaryFunctorIN3c107complexIdEES5_S5_NS0_15binary_internal10DivFunctorIS5_EEEESt5arrayIPcLm3EELi4E23TrivialOffsetCalculatorILi2EjESD_ILi1EjENS0_6memory15LoadWithoutCastENSG_16StoreWithoutCastEEEviT_T0_T2_T3_T4_T5_:
	.zero		932


//--------------------- .nv.constant0._ZN2at6native29vectorized_elementwise_kernelILi2ENS0_13BinaryFunctorIN3c107complexIdEES5_S5_NS0_15binary_internal10DivFunctorIS5_EEEESt5arrayIPcLm3EEEEviT0_T1_ --------------------------
	.section	.nv.constant0._ZN2at6native29vectorized_elementwise_kernelILi2ENS0_13BinaryFunctorIN3c107complexIdEES5_S5_NS0_15binary_internal10DivFunctorIS5_EEEESt5arrayIPcLm3EEEEviT0_T1_,"a",@progbits
	.sectionflags	@""
	.align	4
.nv.constant0._ZN2at6native29vectorized_elementwise_kernelILi2ENS0_13BinaryFunctorIN3c107complexIdEES5_S5_NS0_15binary_internal10DivFunctorIS5_EEEESt5arrayIPcLm3EEEEviT0_T1_:
	.zero		928


//--------------------- .nv.constant0._ZN2at6native29vectorized_elementwise_kernelILi4ENS0_13BinaryFunctorIN3c107complexIdEES5_S5_NS0_15binary_internal10DivFunctorIS5_EEEESt5arrayIPcLm3EEEEviT0_T1_ --------------------------
	.section	.nv.constant0._ZN2at6native29vectorized_elementwise_kernelILi4ENS0_13BinaryFunctorIN3c107complexIdEES5_S5_NS0_15binary_internal10DivFunctorIS5_EEEESt5arrayIPcLm3EEEEviT0_T1_,"a",@progbits
	.sectionflags	@""
	.align	4
.nv.constant0._ZN2at6native29vectorized_elementwise_kernelILi4ENS0_13BinaryFunctorIN3c107complexIdEES5_S5_NS0_15binary_internal10DivFunctorIS5_EEEESt5arrayIPcLm3EEEEviT0_T1_:
	.zero		928


//--------------------- .nv.constant0._ZN2at6native29vectorized_elementwise_kernelILi8ENS0_13BinaryFunctorIN3c107complexIdEES5_S5_NS0_15binary_internal10DivFunctorIS5_EEEESt5arrayIPcLm3EEEEviT0_T1_ --------------------------
	.section	.nv.constant0._ZN2at6native29vectorized_elementwise_kernelILi8ENS0_13BinaryFunctorIN3c107complexIdEES5_S5_NS0_15binary_internal10DivFunctorIS5_EEEESt5arrayIPcLm3EEEEviT0_T1_,"a",@progbits
	.sectionflags	@""
	.align	4
.nv.constant0._ZN2at6native29vectorized_elementwise_kernelILi8ENS0_13BinaryFunctorIN3c107complexIdEES5_S5_NS0_15binary_internal10DivFunctorIS5_EEEESt5arrayIPcLm3EEEEviT0_T1_:
	.zero		928


//--------------------- .nv.constant0._ZN2at6native18elementwise_kernelILi128ELi4EZNS0_15gpu_kernel_implINS0_13BUnaryFunctorIN3c107complexIdEES6_S6_NS0_15binary_internal10DivFunctorIS6_EEEEEEvRNS_18TensorIteratorBaseERKT_EUliE_EEviT1_ --------------------------
	.section	.nv.constant0._ZN2at6native18elementwise_kernelILi128ELi4EZNS0_15gpu_kernel_implINS0_13BUnaryFunctorIN3c107complexIdEES6_S6_NS0_15binary_internal10DivFunctorIS6_EEEEEEvRNS_18TensorIteratorBaseERKT_EUliE_EEviT1_,"a",@progbits
	.sectionflags	@""
	.align	4
.nv.constant0._ZN2at6native18elementwise_kernelILi128ELi4EZNS0_15gpu_kernel_implINS0_13BUnaryFunctorIN3c107complexIdEES6_S6_NS0_15binary_internal10DivFunctorIS6_EEEEEEvRNS_18TensorIteratorBaseERKT_EUliE_EEviT1_:
	.zero		1488


//--------------------- .nv.constant0._ZN2at6native27unrolled_elementwise_kernelINS0_13BUnaryFunctorIN3c107complexIdEES5_S5_NS0_15binary_internal10DivFunctorIS5_EEEESt5arrayIPcLm2EELi4E23TrivialOffsetCalculatorILi1EjESE_NS0_6memory12LoadWithCastILi1EEENSF_13StoreWithCastILi1EEEEEviT_T0_T2_T3_T4_T5_ --------------------------
	.section	.nv.constant0._ZN2at6native27unrolled_elementwise_kernelINS0_13BUnaryFunctorIN3c107complexIdEES5_S5_NS0_15binary_internal10DivFunctorIS5_EEEESt5arrayIPcLm2EELi4E23TrivialOffsetCalculatorILi1EjESE_NS0_6memory12LoadWithCastILi1EEENSF_13StoreWithCastILi1EEEEEviT_T0_T2_T3_T4_T5_,"a",@progbits
	.sectionflags	@""
	.align	4
.nv.constant0._ZN2at6native27unrolled_elementwise_kernelINS0_13BUnaryFunctorIN3c107complexIdEES5_S5_NS0_15binary_internal10DivFunctorIS5_EEEESt5arrayIPcLm2EELi4E23TrivialOffsetCalculatorILi1EjESE_NS0_6memory12LoadWithCastILi1EEENSF_13StoreWithCastILi1EEEEEviT_T0_T2_T3_T4_T5_:
	.zero		980


//--------------------- .nv.constant0._ZN2at6native18elementwise_kernelILi128ELi2EZNS0_22gpu_kernel_impl_nocastINS0_13BUnaryFunctorIN3c107complexIdEES6_S6_NS0_15binary_internal10DivFunctorIS6_EEEEEEvRNS_18TensorIteratorBaseERKT_EUliE_EEviT1_ --------------------------
	.section	.nv.constant0._ZN2at6native18elementwise_kernelILi128ELi2EZNS0_22gpu_kernel_impl_nocastINS0_13BUnaryFunctorIN3c107complexIdEES6_S6_NS0_15binary_internal10DivFunctorIS6_EEEEEEvRNS_18TensorIteratorBaseERKT_EUliE_EEviT1_,"a",@progbits
	.sectionflags	@""
	.align	4
.nv.constant0._ZN2at6native18elementwise_kernelILi128ELi2EZNS0_22gpu_kernel_impl_nocastINS0_13BUnaryFunctorIN3c107complexIdEES6_S6_NS0_15binary_internal10DivFunctorIS6_EEEEEEvRNS_18TensorIteratorBaseERKT_EUliE_EEviT1_:
	.zero		1488


//--------------------- .nv.constant0._ZN2at6native27unrolled_elementwise_kernelINS0_13BUnaryFunctorIN3c107complexIdEES5_S5_NS0_15binary_internal10DivFunctorIS5_EEEESt5arrayIPcLm2EELi4E23TrivialOffsetCalculatorILi1EjESE_NS0_6memory15LoadWithoutCastENSF_16StoreWithoutCastEEEviT_T0_T2_T3_T4_T5_ --------------------------
	.section	.nv.constant0._ZN2at6native27unrolled_elementwise_kernelINS0_13BUnaryFunctorIN3c107complexIdEES5_S5_NS0_15binary_internal10DivFunctorIS5_EEEESt5arrayIPcLm2EELi4E23TrivialOffsetCalculatorILi1EjESE_NS0_6memory15LoadWithoutCastENSF_16StoreWithoutCastEEEviT_T0_T2_T3_T4_T5_,"a",@progbits
	.sectionflags	@""
	.align	4
.nv.constant0._ZN2at6native27unrolled_elementwise_kernelINS0_13BUnaryFunctorIN3c107complexIdEES5_S5_NS0_15binary_internal10DivFunctorIS5_EEEESt5arrayIPcLm2EELi4E23TrivialOffsetCalculatorILi1EjESE_NS0_6memory15LoadWithoutCastENSF_16StoreWithoutCastEEEviT_T0_T2_T3_T4_T5_:
	.zero		964


//--------------------- .nv.constant0._ZN2at6native29vectorized_elementwise_kernelILi2ENS0_13BUnaryFunctorIN3c107complexIdEES5_S5_NS0_15binary_internal10DivFunctorIS5_EEEESt5arrayIPcLm2EEEEviT0_T1_ --------------------------
	.section	.nv.constant0._ZN2at6native29vectorized_elementwise_kernelILi2ENS0_13BUnaryFunctorIN3c107complexIdEES5_S5_NS0_15binary_internal10DivFunctorIS5_EEEESt5arrayIPcLm2EEEEviT0_T1_,"a",@progbits
	.sectionflags	@""
	.align	4
.nv.constant0._ZN2at6native29vectorized_elementwise_kernelILi2ENS0_13BUnaryFunctorIN3c107complexIdEES5_S5_NS0_15binary_internal10DivFunctorIS5_EEEESt5arrayIPcLm2EEEEviT0_T1_:
	.zero		960


//--------------------- .nv.constant0._ZN2at6native29vectorized_elementwise_kernelILi4ENS0_13BUnaryFunctorIN3c107complexIdEES5_S5_NS0_15binary_internal10DivFunctorIS5_EEEESt5arrayIPcLm2EEEEviT0_T1_ --------------------------
	.section	.nv.constant0._ZN2at6native29vectorized_elementwise_kernelILi4ENS0_13BUnaryFunctorIN3c107complexIdEES5_S5_NS0_15binary_internal10DivFunctorIS5_EEEESt5arrayIPcLm2EEEEviT0_T1_,"a",@progbits
	.sectionflags	@""
	.align	4
.nv.constant0._ZN2at6native29vectorized_elementwise_kernelILi4ENS0_13BUnaryFunctorIN3c107complexIdEES5_S5_NS0_15binary_internal10DivFunctorIS5_EEEESt5arrayIPcLm2EEEEviT0_T1_:
	.zero		960


//--------------------- .nv.constant0._ZN2at6native29vectorized_elementwise_kernelILi8ENS0_13BUnaryFunctorIN3c107complexIdEES5_S5_NS0_15binary_internal10DivFunctorIS5_EEEESt5arrayIPcLm2EEEEviT0_T1_ --------------------------
	.section	.nv.constant0._ZN2at6native29vectorized_elementwise_kernelILi8ENS0_13BUnaryFunctorIN3c107complexIdEES5_S5_NS0_15binary_internal10DivFunctorIS5_EEEESt5arrayIPcLm2EEEEviT0_T1_,"a",@progbits
	.sectionflags	@""
	.align	4
.nv.constant0._ZN2at6native29vectorized_elementwise_kernelILi8ENS0_13BUnaryFunctorIN3c107complexIdEES5_S5_NS0_15binary_internal10DivFunctorIS5_EEEESt5arrayIPcLm2EEEEviT0_T1_:
	.zero		960


//--------------------- .nv.constant0._ZN2at6native18elementwise_kernelILi128ELi4EZNS0_15gpu_kernel_implINS0_13AUnaryFunctorIN3c107complexIdEES6_S6_NS0_15binary_internal10DivFunctorIS6_EEEEEEvRNS_18TensorIteratorBaseERKT_EUliE_EEviT1_ --------------------------
	.section	.nv.constant0._ZN2at6native18elementwise_kernelILi128ELi4EZNS0_15gpu_kernel_implINS0_13AUnaryFunctorIN3c107complexIdEES6_S6_NS0_15binary_internal10DivFunctorIS6_EEEEEEvRNS_18TensorIteratorBaseERKT_EUliE_EEviT1_,"a",@progbits
	.sectionflags	@""
	.align	4
.nv.constant0._ZN2at6native18elementwise_kernelILi128ELi4EZNS0_15gpu_kernel_implINS0_13AUnaryFunctorIN3c107complexIdEES6_S6_NS0_15binary_internal10DivFunctorIS6_EEEEEEvRNS_18TensorIteratorBaseERKT_EUliE_EEviT1_:
	.zero		1488


//--------------------- .nv.constant0._ZN2at6native27unrolled_elementwise_kernelINS0_13AUnaryFunctorIN3c107complexIdEES5_S5_NS0_15binary_internal10DivFunctorIS5_EEEESt5arrayIPcLm2EELi4E23TrivialOffsetCalculatorILi1EjESE_NS0_6memory12LoadWithCastILi1EEENSF_13StoreWithCastILi1EEEEEviT_T0_T2_T3_T4_T5_ --------------------------
	.section	.nv.constant0._ZN2at6native27unrolled_elementwise_kernelINS0_13AUnaryFunctorIN3c107complexIdEES5_S5_NS0_15binary_internal10DivFunctorIS5_EEEESt5arrayIPcLm2EELi4E23TrivialOffsetCalculatorILi1EjESE_NS0_6memory12LoadWithCastILi1EEENSF_13StoreWithCastILi1EEEEEviT_T0_T2_T3_T4_T5_,"a",@progbits
	.sectionflags	@""
	.align	4
.nv.constant0._ZN2at6native27unrolled_elementwise_kernelINS0_13AUnaryFunctorIN3c107complexIdEES5_S5_NS0_15binary_internal10DivFunctorIS5_EEEESt5arrayIPcLm2EELi4E23TrivialOffsetCalculatorILi1EjESE_NS0_6memory12LoadWithCastILi1EEENSF_13StoreWithCastILi1EEEEEviT_T0_T2_T3_T4_T5_:
	.zero		980


//--------------------- .nv.constant0._ZN2at6native18elementwise_kernelILi128ELi2EZNS0_22gpu_kernel_impl_nocastINS0_13AUnaryFunctorIN3c107complexIdEES6_S6_NS0_15binary_internal10DivFunctorIS6_EEEEEEvRNS_18TensorIteratorBaseERKT_EUliE_EEviT1_ --------------------------
	.section	.nv.constant0._ZN2at6native18elementwise_kernelILi128ELi2EZNS0_22gpu_kernel_impl_nocastINS0_13AUnaryFunctorIN3c107complexIdEES6_S6_NS0_15binary_internal10DivFunctorIS6_EEEEEEvRNS_18TensorIteratorBaseERKT_EUliE_EEviT1_,"a",@progbits
	.sectionflags	@""
	.align	4
.nv.constant0._ZN2at6native18elementwise_kernelILi128ELi2EZNS0_22gpu_kernel_impl_nocastINS0_13AUnaryFunctorIN3c107complexIdEES6_S6_NS0_15binary_internal10DivFunctorIS6_EEEEEEvRNS_18TensorIteratorBaseERKT_EUliE_EEviT1_:
	.zero		1488


//--------------------- .nv.constant0._ZN2at6native27unrolled_elementwise_kernelINS0_13AUnaryFunctorIN3c107complexIdEES5_S5_NS0_15binary_internal10DivFunctorIS5_EEEESt5arrayIPcLm2EELi4E23TrivialOffsetCalculatorILi1EjESE_NS0_6memory15LoadWithoutCastENSF_16StoreWithoutCastEEEviT_T0_T2_T3_T4_T5_ --------------------------
	.section	.nv.constant0._ZN2at6native27unrolled_elementwise_kernelINS0_13AUnaryFunctorIN3c107complexIdEES5_S5_NS0_15binary_internal10DivFunctorIS5_EEEESt5arrayIPcLm2EELi4E23TrivialOffsetCalculatorILi1EjESE_NS0_6memory15LoadWithoutCastENSF_16StoreWithoutCastEEEviT_T0_T2_T3_T4_T5_,"a",@progbits
	.sectionflags	@""
	.align	4
.nv.constant0._ZN2at6native27unrolled_elementwise_kernelINS0_13AUnaryFunctorIN3c107complexIdEES5_S5_NS0_15binary_internal10DivFunctorIS5_EEEESt5arrayIPcLm2EELi4E23TrivialOffsetCalculatorILi1EjESE_NS0_6memory15LoadWithoutCastENSF_16StoreWithoutCastEEEviT_T0_T2_T3_T4_T5_:
	.zero		964


//--------------------- .nv.constant0._ZN2at6native29vectorized_elementwise_kernelILi2ENS0_13AUnaryFunctorIN3c107complexIdEES5_S5_NS0_15binary_internal10DivFunctorIS5_EEEESt5arrayIPcLm2EEEEviT0_T1_ --------------------------
	.section	.nv.constant0._ZN2at6native29vectorized_elementwise_kernelILi2ENS0_13AUnaryFunctorIN3c107complexIdEES5_S5_NS0_15binary_internal10DivFunctorIS5_EEEESt5arrayIPcLm2EEEEviT0_T1_,"a",@progbits
	.sectionflags	@""
	.align	4
.nv.constant0._ZN2at6native29vectorized_elementwise_kernelILi2ENS0_13AUnaryFunctorIN3c107complexIdEES5_S5_NS0_15binary_internal10DivFunctorIS5_EEEESt5arrayIPcLm2EEEEviT0_T1_:
	.zero		960


//--------------------- .nv.constant0._ZN2at6native29vectorized_elementwise_kernelILi4ENS0_13AUnaryFunctorIN3c107complexIdEES5_S5_NS0_15binary_internal10DivFunctorIS5_EEEESt5arrayIPcLm2EEEEviT0_T1_ --------------------------
	.section	.nv.constant0._ZN2at6native29vectorized_elementwise_kernelILi4ENS0_13AUnaryFunctorIN3c107complexIdEES5_S5_NS0_15binary_internal10DivFunctorIS5_EEEESt5arrayIPcLm2EEEEviT0_T1_,"a",@progbits
	.sectionflags	@""
	.align	4
.nv.constant0._ZN2at6native29vectorized_elementwise_kernelILi4ENS0_13AUnaryFunctorIN3c107complexIdEES5_S5_NS0_15binary_internal10DivFunctorIS5_EEEESt5arrayIPcLm2EEEEviT0_T1_:
	.zero		960


//--------------------- .nv.constant0._ZN2at6native29vectorized_elementwise_kernelILi8ENS0_13AUnaryFunctorIN3c107complexIdEES5_S5_NS0_15binary_internal10DivFunctorIS5_EEEESt5arrayIPcLm2EEEEviT0_T1_ --------------------------
	.section	.nv.constant0._ZN2at6native29vectorized_elementwise_kernelILi8ENS0_13AUnaryFunctorIN3c107complexIdEES5_S5_NS0_15binary_internal10DivFunctorIS5_EEEESt5arrayIPcLm2EEEEviT0_T1_,"a",@progbits
	.sectionflags	@""
	.align	4
.nv.constant0._ZN2at6native29vectorized_elementwise_kernelILi8ENS0_13AUnaryFunctorIN3c107complexIdEES5_S5_NS0_15binary_internal10DivFunctorIS5_EEEESt5arrayIPcLm2EEEEviT0_T1_:
	.zero		960


//--------------------- .nv.constant0._ZN2at6native18elementwise_kernelILi128ELi4EZNS0_15gpu_kernel_implINS0_13BinaryFunctorIfffNS0_15binary_internal10DivFunctorIfEEEEEEvRNS_18TensorIteratorBaseERKT_EUliE_EEviT1_ --------------------------
	.section	.nv.constant0._ZN2at6native18elementwise_kernelILi128ELi4EZNS0_15gpu_kernel_implINS0_13BinaryFunctorIfffNS0_15binary_internal10DivFunctorIfEEEEEEvRNS_18TensorIteratorBaseERKT_EUliE_EEviT1_,"a",@progbits
	.sectionflags	@""
	.align	4
.nv.constant0._ZN2at6native18elementwise_kernelILi128ELi4EZNS0_15gpu_kernel_implINS0_13BinaryFunctorIfffNS0_15binary_internal10DivFunctorIfEEEEEEvRNS_18TensorIteratorBaseERKT_EUliE_EEviT1_:
	.zero		1552


//--------------------- .nv.constant0._ZN2at6native27unrolled_elementwise_kernelINS0_13BinaryFunctorIfffNS0_15binary_internal10DivFunctorIfEEEESt5arrayIPcLm3EELi4E23TrivialOffsetCalculatorILi2EjESA_ILi1EjENS0_6memory12LoadWithCastILi2EEENSD_13StoreWithCastILi1EEEEEviT_T0_T2_T3_T4_T5_ --------------------------
	.section	.nv.constant0._ZN2at6native27unrolled_elementwise_kernelINS0_13BinaryFunctorIfffNS0_15binary_internal10DivFunctorIfEEEESt5arrayIPcLm3EELi4E23TrivialOffsetCalculatorILi2EjESA_ILi1EjENS0_6memory12LoadWithCastILi2EEENSD_13StoreWithCastILi1EEEEEviT_T0_T2_T3_T4_T5_,"a",@progbits
	.sectionflags	@""
	.align	4
.nv.constant0._ZN2at6native27unrolled_elementwise_kernelINS0_13BinaryFunctorIfffNS0_15binary_internal10DivFunctorIfEEEESt5arrayIPcLm3EELi4E23TrivialOffsetCalculatorILi2EjESA_ILi1EjENS0_6memory12LoadWithCastILi2EEENSD_13StoreWithCastILi1EEEEEviT_T0_T2_T3_T4_T5_:
	.zero		952


//--------------------- .nv.constant0._ZN2at6native18elementwise_kernelILi128ELi2EZNS0_22gpu_kernel_impl_nocastINS0_13BinaryFunctorIfffNS0_15binary_internal10DivFunctorIfEEEEEEvRNS_18TensorIteratorBaseERKT_EUliE_EEviT1_ --------------------------
	.section	.nv.constant0._ZN2at6native18elementwise_kernelILi128ELi2EZNS0_22gpu_kernel_impl_nocastINS0_13BinaryFunctorIfffNS0_15binary_internal10DivFunctorIfEEEEEEvRNS_18TensorIteratorBaseERKT_EUliE_EEviT1_,"a",@progbits
	.sectionflags	@""
	.align	4
.nv.constant0._ZN2at6native18elementwise_kernelILi128ELi2EZNS0_22gpu_kernel_impl_nocastINS0_13BinaryFunctorIfffNS0_15binary_internal10DivFunctorIfEEEEEEvRNS_18TensorIteratorBaseERKT_EUliE_EEviT1_:
	.zero		1552


//--------------------- .nv.constant0._ZN2at6native27unrolled_elementwise_kernelINS0_13BinaryFunctorIfffNS0_15binary_internal10DivFunctorIfEEEESt5arrayIPcLm3EELi4E23TrivialOffsetCalculatorILi2EjESA_ILi1EjENS0_6memory15LoadWithoutCastENSD_16StoreWithoutCastEEEviT_T0_T2_T3_T4_T5_ --------------------------
	.section	.nv.constant0._ZN2at6native27unrolled_elementwise_kernelINS0_13BinaryFunctorIfffNS0_15binary_internal10DivFunctorIfEEEESt5arrayIPcLm3EELi4E23TrivialOffsetCalculatorILi2EjESA_ILi1EjENS0_6memory15LoadWithoutCastENSD_16StoreWithoutCastEEEviT_T0_T2_T3_T4_T5_,"a",@progbits
	.sectionflags	@""
	.align	4
.nv.constant0._ZN2at6native27unrolled_elementwise_kernelINS0_13BinaryFunctorIfffNS0_15binary_internal10DivFunctorIfEEEESt5arrayIPcLm3EELi4E23TrivialOffsetCalculatorILi2EjESA_ILi1EjENS0_6memory15LoadWithoutCastENSD_16StoreWithoutCastEEEviT_T0_T2_T3_T4_T5_:
	.zero		932


//--------------------- .nv.constant0._ZN2at6native29vectorized_elementwise_kernelILi2ENS0_13BinaryFunctorIfffNS0_15binary_internal10DivFunctorIfEEEESt5arrayIPcLm3EEEEviT0_T1_ --------------------------
	.section	.nv.constant0._ZN2at6native29vectorized_elementwise_kernelILi2ENS0_13BinaryFunctorIfffNS0_15binary_internal10DivFunctorIfEEEESt5arrayIPcLm3EEEEviT0_T1_,"a",@progbits
	.sectionflags	@""
	.align	4
.nv.constant0._ZN2at6native29vectorized_elementwise_kernelILi2ENS0_13BinaryFunctorIfffNS0_15binary_internal10DivFunctorIfEEEESt5arrayIPcLm3EEEEviT0_T1_:
	.zero		928


//--------------------- .nv.constant0._ZN2at6native29vectorized_elementwise_kernelILi4ENS0_13BinaryFunctorIfffNS0_15binary_internal10DivFunctorIfEEEESt5arrayIPcLm3EEEEviT0_T1_ --------------------------
	.section	.nv.constant0._ZN2at6native29vectorized_elementwise_kernelILi4ENS0_13BinaryFunctorIfffNS0_15binary_internal10DivFunctorIfEEEESt5arrayIPcLm3EEEEviT0_T1_,"a",@progbits
	.sectionflags	@""
	.align	4
.nv.constant0._ZN2at6native29vectorized_elementwise_kernelILi4ENS0_13BinaryFunctorIfffNS0_15binary_internal10DivFunctorIfEEEESt5arrayIPcLm3EEEEviT0_T1_:
	.zero		928


//--------------------- .nv.constant0._ZN2at6native29vectorized_elementwise_kernelILi8ENS0_13BinaryFunctorIfffNS0_15binary_internal10DivFunctorIfEEEESt5arrayIPcLm3EEEEviT0_T1_ --------------------------
	.section	.nv.constant0._ZN2at6native29vectorized_elementwise_kernelILi8ENS0_13BinaryFunctorIfffNS0_15binary_internal10DivFunctorIfEEEESt5arrayIPcLm3EEEEviT0_T1_,"a",@progbits
	.sectionflags	@""
	.align	4
.nv.constant0._ZN2at6native29vectorized_elementwise_kernelILi8ENS0_13BinaryFunctorIfffNS0_15binary_internal10DivFunctorIfEEEESt5arrayIPcLm3EEEEviT0_T1_:
	.zero		928


//--------------------- .nv.constant0._ZN2at6native18elementwise_kernelILi128ELi4EZNS0_15gpu_kernel_implINS0_13BUnaryFunctorIfffNS0_15binary_internal10DivFunctorIfEEEEEEvRNS_18TensorIteratorBaseERKT_EUliE_EEviT1_ --------------------------
	.section	.nv.constant0._ZN2at6native18elementwise_kernelILi128ELi4EZNS0_15gpu_kernel_implINS0_13BUnaryFunctorIfffNS0_15binary_internal10DivFunctorIfEEEEEEvRNS_18TensorIteratorBaseERKT_EUliE_EEviT1_,"a",@progbits
	.sectionflags	@""
	.align	4
.nv.constant0._ZN2at6native18elementwise_kernelILi128ELi4EZNS0_15gpu_kernel_implINS0_13BUnaryFunctorIfffNS0_15binary_internal10DivFunctorIfEEEEEEvRNS_18TensorIteratorBaseERKT_EUliE_EEviT1_:
	.zero		1448


//--------------------- .nv.constant0._ZN2at6native27unrolled_elementwise_kernelINS0_13BUnaryFunctorIfffNS0_15binary_internal10DivFunctorIfEEEESt5arrayIPcLm2EELi4E23TrivialOffsetCalculatorILi1EjESB_NS0_6memory12LoadWithCastILi1EEENSC_13StoreWithCastILi1EEEEEviT_T0_T2_T3_T4_T5_ --------------------------
	.section	.nv.constant0._ZN2at6native27unrolled_elementwise_kernelINS0_13BUnaryFunctorIfffNS0_15binary_internal10DivFunctorIfEEEESt5arrayIPcLm2EELi4E23TrivialOffsetCalculatorILi1EjESB_NS0_6memory12LoadWithCastILi1EEENSC_13StoreWithCastILi1EEEEEviT_T0_T2_T3_T4_T5_,"a",@progbits
	.sectionflags	@""
	.align	4
.nv.constant0._ZN2at6native27unrolled_elementwise_kernelINS0_13BUnaryFunctorIfffNS0_15binary_internal10DivFunctorIfEEEESt5arrayIPcLm2EELi4E23TrivialOffsetCalculatorILi1EjESB_NS0_6memory12LoadWithCastILi1EEENSC_13StoreWithCastILi1EEEEEviT_T0_T2_T3_T4_T5_:
	.zero		948


//--------------------- .nv.constant0._ZN2at6native18elementwise_kernelILi128ELi2EZNS0_22gpu_kernel_impl_nocastINS0_13BUnaryFunctorIfffNS0_15binary_internal10DivFunctorIfEEEEEEvRNS_18TensorIteratorBaseERKT_EUliE_EEviT1_ --------------------------
	.section	.nv.constant0._ZN2at6native18elementwise_kernelILi128ELi2EZNS0_22gpu_kernel_impl_nocastINS0_13BUnaryFunctorIfffNS0_15binary_internal10DivFunctorIfEEEEEEvRNS_18TensorIteratorBaseERKT_EUliE_EEviT1_,"a",@progbits
	.sectionflags	@""
	.align	4
.nv.constant0._ZN2at6native18elementwise_kernelILi128ELi2EZNS0_22gpu_kernel_impl_nocastINS0_13BUnaryFunctorIfffNS0_15binary_internal10DivFunctorIfEEEEEEvRNS_18TensorIteratorBaseERKT_EUliE_EEviT1_:
	.zero		1440


//--------------------- .nv.constant0._ZN2at6native27unrolled_elementwise_kernelINS0_13BUnaryFunctorIfffNS0_15binary_internal10DivFunctorIfEEEESt5arrayIPcLm2EELi4E23TrivialOffsetCalculatorILi1EjESB_NS0_6memory15LoadWithoutCastENSC_16StoreWithoutCastEEEviT_T0_T2_T3_T4_T5_ --------------------------
	.section	.nv.constant0._ZN2at6native27unrolled_elementwise_kernelINS0_13BUnaryFunctorIfffNS0_15binary_internal10DivFunctorIfEEEESt5arrayIPcLm2EELi4E23TrivialOffsetCalculatorILi1EjESB_NS0_6memory15LoadWithoutCastENSC_16StoreWithoutCastEEEviT_T0_T2_T3_T4_T5_,"a",@progbits
	.sectionflags	@""
	.align	4
.nv.constant0._ZN2at6native27unrolled_elementwise_kernelINS0_13BUnaryFunctorIfffNS0_15binary_internal10DivFunctorIfEEEESt5arrayIPcLm2EELi4E23TrivialOffsetCalculatorILi1EjESB_NS0_6memory15LoadWithoutCastENSC_16StoreWithoutCastEEEviT_T0_T2_T3_T4_T5_:
	.zero		932


//--------------------- .nv.constant0._ZN2at6native29vectorized_elementwise_kernelILi2ENS0_13BUnaryFunctorIfffNS0_15binary_internal10DivFunctorIfEEEESt5arrayIPcLm2EEEEviT0_T1_ --------------------------
	.section	.nv.constant0._ZN2at6native29vectorized_elementwise_kernelILi2ENS0_13BUnaryFunctorIfffNS0_15binary_internal10DivFunctorIfEEEESt5arrayIPcLm2EEEEviT0_T1_,"a",@progbits
	.sectionflags	@""
	.align	4
.nv.constant0._ZN2at6native29vectorized_elementwise_kernelILi2ENS0_13BUnaryFunctorIfffNS0_15binary_internal10DivFunctorIfEEEESt5arrayIPcLm2EEEEviT0_T1_:
	.zero		928


//--------------------- .nv.constant0._ZN2at6native29vectorized_elementwise_kernelILi4ENS0_13BUnaryFunctorIfffNS0_15binary_internal10DivFunctorIfEEEESt5arrayIPcLm2EEEEviT0_T1_ --------------------------
	.section	.nv.constant0._ZN2at6native29vectorized_elementwise_kernelILi4ENS0_13BUnaryFunctorIfffNS0_15binary_internal10DivFunctorIfEEEESt5arrayIPcLm2EEEEviT0_T1_,"a",@progbits
	.sectionflags	@""
	.align	4
.nv.constant0._ZN2at6native29vectorized_elementwise_kernelILi4ENS0_13BUnaryFunctorIfffNS0_15binary_internal10DivFunctorIfEEEESt5arrayIPcLm2EEEEviT0_T1_:
	.zero		928


//--------------------- .nv.constant0._ZN2at6native29vectorized_elementwise_kernelILi8ENS0_13BUnaryFunctorIfffNS0_15binary_internal10DivFunctorIfEEEESt5arrayIPcLm2EEEEviT0_T1_ --------------------------
	.section	.nv.constant0._ZN2at6native29vectorized_elementwise_kernelILi8ENS0_13BUnaryFunctorIfffNS0_15binary_internal10DivFunctorIfEEEESt5arrayIPcLm2EEEEviT0_T1_,"a",@progbits
	.sectionflags	@""
	.align	4
.nv.constant0._ZN2at6native29vectorized_elementwise_kernelILi8ENS0_13BUnaryFunctorIfffNS0_15binary_internal10DivFunctorIfEEEESt5arrayIPcLm2EEEEviT0_T1_:
	.zero		928


//--------------------- .nv.constant0._ZN2at6native18elementwise_kernelILi128ELi4EZNS0_15gpu_kernel_implINS0_13AUnaryFunctorIfffNS0_15binary_internal10DivFunctorIfEEEEEEvRNS_18TensorIteratorBaseERKT_EUliE_EEviT1_ --------------------------
	.section	.nv.constant0._ZN2at6native18elementwise_kernelILi128ELi4EZNS0_15gpu_kernel_implINS0_13AUnaryFunctorIfffNS0_15binary_internal10DivFunctorIfEEEEEEvRNS_18TensorIteratorBaseERKT_EUliE_EEviT1_,"a",@progbits
	.sectionflags	@""
	.align	4
.nv.constant0._ZN2at6native18elementwise_kernelILi128ELi4EZNS0_15gpu_kernel_implINS0_13AUnaryFunctorIfffNS0_15binary_internal10DivFunctorIfEEEEEEvRNS_18TensorIteratorBaseERKT_EUliE_EEviT1_:
	.zero		1448


//--------------------- .nv.constant0._ZN2at6native27unrolled_elementwise_kernelINS0_13AUnaryFunctorIfffNS0_15binary_internal10DivFunctorIfEEEESt5arrayIPcLm2EELi4E23TrivialOffsetCalculatorILi1EjESB_NS0_6memory12LoadWithCastILi1EEENSC_13StoreWithCastILi1EEEEEviT_T0_T2_T3_T4_T5_ --------------------------
	.section	.nv.constant0._ZN2at6native27unrolled_elementwise_kernelINS0_13AUnaryFunctorIfffNS0_15binary_internal10DivFunctorIfEEEESt5arrayIPcLm2EELi4E23TrivialOffsetCalculatorILi1EjESB_NS0_6memory12LoadWithCastILi1EEENSC_13StoreWithCastILi1EEEEEviT_T0_T2_T3_T4_T5_,"a",@progbits
	.sectionflags	@""
	.align	4
.nv.constant0._ZN2at6native27unrolled_elementwise_kernelINS0_13AUnaryFunctorIfffNS0_15binary_internal10DivFunctorIfEEEESt5arrayIPcLm2EELi4E23TrivialOffsetCalculatorILi1EjESB_NS0_6memory12LoadWithCastILi1EEENSC_13StoreWithCastILi1EEEEEviT_T0_T2_T3_T4_T5_:
	.zero		948


//--------------------- .nv.constant0._ZN2at6native18elementwise_kernelILi128ELi2EZNS0_22gpu_kernel_impl_nocastINS0_13AUnaryFunctorIfffNS0_15binary_internal10DivFunctorIfEEEEEEvRNS_18TensorIteratorBaseERKT_EUliE_EEviT1_ --------------------------
	.section	.nv.constant0._ZN2at6native18elementwise_kernelILi128ELi2EZNS0_22gpu_kernel_impl_nocastINS0_13AUnaryFunctorIfffNS0_15binary_internal10DivFunctorIfEEEEEEvRNS_18TensorIteratorBaseERKT_EUliE_EEviT1_,"a",@progbits
	.sectionflags	@""
	.align	4
.nv.constant0._ZN2at6native18elementwise_kernelILi128ELi2EZNS0_22gpu_kernel_impl_nocastINS0_13AUnaryFunctorIfffNS0_15binary_internal10DivFunctorIfEEEEEEvRNS_18TensorIteratorBaseERKT_EUliE_EEviT1_:
	.zero		1440


//--------------------- .nv.constant0._ZN2at6native27unrolled_elementwise_kernelINS0_13AUnaryFunctorIfffNS0_15binary_internal10DivFunctorIfEEEESt5arrayIPcLm2EELi4E23TrivialOffsetCalculatorILi1EjESB_NS0_6memory15LoadWithoutCastENSC_16StoreWithoutCastEEEviT_T0_T2_T3_T4_T5_ --------------------------
	.section	.nv.constant0._ZN2at6native27unrolled_elementwise_kernelINS0_13AUnaryFunctorIfffNS0_15binary_internal10DivFunctorIfEEEESt5arrayIPcLm2EELi4E23TrivialOffsetCalculatorILi1EjESB_NS0_6memory15LoadWithoutCastENSC_16StoreWithoutCastEEEviT_T0_T2_T3_T4_T5_,"a",@progbits
	.sectionflags	@""
	.align	4
.nv.constant0._ZN2at6native27unrolled_elementwise_kernelINS0_13AUnaryFunctorIfffNS0_15binary_internal10DivFunctorIfEEEESt5arrayIPcLm2EELi4E23TrivialOffsetCalculatorILi1EjESB_NS0_6memory15LoadWithoutCastENSC_16StoreWithoutCastEEEviT_T0_T2_T3_T4_T5_:
	.zero		932


//--------------------- .nv.constant0._ZN2at6native29vectorized_elementwise_kernelILi2ENS0_13AUnaryFunctorIfffNS0_15binary_internal10DivFunctorIfEEEESt5arrayIPcLm2EEEEviT0_T1_ --------------------------
	.section	.nv.constant0._ZN2at6native29vectorized_elementwise_kernelILi2ENS0_13AUnaryFunctorIfffNS0_15binary_internal10DivFunctorIfEEEESt5arrayIPcLm2EEEEviT0_T1_,"a",@progbits
	.sectionflags	@""
	.align	4
.nv.constant0._ZN2at6native29vectorized_elementwise_kernelILi2ENS0_13AUnaryFunctorIfffNS0_15binary_internal10DivFunctorIfEEEESt5arrayIPcLm2EEEEviT0_T1_:
	.zero		928


//--------------------- .nv.constant0._ZN2at6native29vectorized_elementwise_kernelILi4ENS0_13AUnaryFunctorIfffNS0_15binary_internal10DivFunctorIfEEEESt5arrayIPcLm2EEEEviT0_T1_ --------------------------
	.section	.nv.constant0._ZN2at6native29vectorized_elementwise_kernelILi4ENS0_13AUnaryFunctorIfffNS0_15binary_internal10DivFunctorIfEEEESt5arrayIPcLm2EEEEviT0_T1_,"a",@progbits
	.sectionflags	@""
	.align	4
.nv.constant0._ZN2at6native29vectorized_elementwise_kernelILi4ENS0_13AUnaryFunctorIfffNS0_15binary_internal10DivFunctorIfEEEESt5arrayIPcLm2EEEEviT0_T1_:
	.zero		928


//--------------------- .nv.constant0._ZN2at6native29vectorized_elementwise_kernelILi8ENS0_13AUnaryFunctorIfffNS0_15binary_internal10DivFunctorIfEEEESt5arrayIPcLm2EEEEviT0_T1_ --------------------------
	.section	.nv.constant0._ZN2at6native29vectorized_elementwise_kernelILi8ENS0_13AUnaryFunctorIfffNS0_15binary_internal10DivFunctorIfEEEESt5arrayIPcLm2EEEEviT0_T1_,"a",@progbits
	.sectionflags	@""
	.align	4
.nv.constant0._ZN2at6native29vectorized_elementwise_kernelILi8ENS0_13AUnaryFunctorIfffNS0_15binary_internal10DivFunctorIfEEEESt5arrayIPcLm2EEEEviT0_T1_:
	.zero		928


//--------------------- .nv.constant0._ZN2at6native18elementwise_kernelILi128ELi4EZNS0_15gpu_kernel_implINS0_13BinaryFunctorIdddNS0_15binary_internal10DivFunctorIdEEEEEEvRNS_18TensorIteratorBaseERKT_EUliE_EEviT1_ --------------------------
	.section	.nv.constant0._ZN2at6native18elementwise_kernelILi128ELi4EZNS0_15gpu_kernel_implINS0_13BinaryFunctorIdddNS0_15binary_internal10DivFunctorIdEEEEEEvRNS_18TensorIteratorBaseERKT_EUliE_EEviT1_,"a",@progbits
	.sectionflags	@""
	.align	4
.nv.constant0._ZN2at6native18elementwise_kernelILi128ELi4EZNS0_15gpu_kernel_implINS0_13BinaryFunctorIdddNS0_15binary_internal10DivFunctorIdEEEEEEvRNS_18TensorIteratorBaseERKT_EUliE_EEviT1_:
	.zero		1552


//--------------------- .nv.constant0._ZN2at6native27unrolled_elementwise_kernelINS0_13BinaryFunctorIdddNS0_15binary_internal10DivFunctorIdEEEESt5arrayIPcLm3EELi4E23TrivialOffsetCalculatorILi2EjESA_ILi1EjENS0_6memory12LoadWithCastILi2EEENSD_13StoreWithCastILi1EEEEEviT_T0_T2_T3_T4_T5_ --------------------------
	.section	.nv.constant0._ZN2at6native27unrolled_elementwise_kernelINS0_13BinaryFunctorIdddNS0_15binary_internal10DivFunctorIdEEEESt5arrayIPcLm3EELi4E23TrivialOffsetCalculatorILi2EjESA_ILi1EjENS0_6memory12LoadWithCastILi2EEENSD_13StoreWithCastILi1EEEEEviT_T0_T2_T3_T4_T5_,"a",@progbits
	.sectionflags	@""
	.align	4
.nv.constant0._ZN2at6native27unrolled_elementwise_kernelINS0_13BinaryFunctorIdddNS0_15binary_internal10DivFunctorIdEEEESt5arrayIPcLm3EELi4E23TrivialOffsetCalculatorILi2EjESA_ILi1EjENS0_6memory12LoadWithCastILi2EEENSD_13StoreWithCastILi1EEEEEviT_T0_T2_T3_T4_T5_:
	.zero		952


//--------------------- .nv.constant0._ZN2at6native18elementwise_kernelILi128ELi2EZNS0_22gpu_kernel_impl_nocastINS0_13BinaryFunctorIdddNS0_15binary_internal10DivFunctorIdEEEEEEvRNS_18TensorIteratorBaseERKT_EUliE_EEviT1_ --------------------------
	.section	.nv.constant0._ZN2at6native18elementwise_kernelILi128ELi2EZNS0_22gpu_kernel_impl_nocastINS0_13BinaryFunctorIdddNS0_15binary_internal10DivFunctorIdEEEEEEvRNS_18TensorIteratorBaseERKT_EUliE_EEviT1_,"a",@progbits
	.sectionflags	@""
	.align	4
.nv.constant0._ZN2at6native18elementwise_kernelILi128ELi2EZNS0_22gpu_kernel_impl_nocastINS0_13BinaryFunctorIdddNS0_15binary_internal10DivFunctorIdEEEEEEvRNS_18TensorIteratorBaseERKT_EUliE_EEviT1_:
	.zero		1552


//--------------------- .nv.constant0._ZN2at6native27unrolled_elementwise_kernelINS0_13BinaryFunctorIdddNS0_15binary_internal10DivFunctorIdEEEESt5arrayIPcLm3EELi4E23TrivialOffsetCalculatorILi2EjESA_ILi1EjENS0_6memory15LoadWithoutCastENSD_16StoreWithoutCastEEEviT_T0_T2_T3_T4_T5_ --------------------------
	.section	.nv.constant0._ZN2at6native27unrolled_elementwise_kernelINS0_13BinaryFunctorIdddNS0_15binary_internal10DivFunctorIdEEEESt5arrayIPcLm3EELi4E23TrivialOffsetCalculatorILi2EjESA_ILi1EjENS0_6memory15LoadWithoutCastENSD_16StoreWithoutCastEEEviT_T0_T2_T3_T4_T5_,"a",@progbits
	.sectionflags	@""
	.align	4
.nv.constant0._ZN2at6native27unrolled_elementwise_kernelINS0_13BinaryFunctorIdddNS0_15binary_internal10DivFunctorIdEEEESt5arrayIPcLm3EELi4E23TrivialOffsetCalculatorILi2EjESA_ILi1EjENS0_6memory15LoadWithoutCastENSD_16StoreWithoutCastEEEviT_T0_T2_T3_T4_T5_:
	.zero		932


//--------------------- .nv.constant0._ZN2at6native29vectorized_elementwise_kernelILi2ENS0_13BinaryFunctorIdddNS0_15binary_internal10DivFunctorIdEEEESt5arrayIPcLm3EEEEviT0_T1_ --------------------------
	.section	.nv.constant0._ZN2at6native29vectorized_elementwise_kernelILi2ENS0_13BinaryFunctorIdddNS0_15binary_internal10DivFunctorIdEEEESt5arrayIPcLm3EEEEviT0_T1_,"a",@progbits
	.sectionflags	@""
	.align	4
.nv.constant0._ZN2at6native29vectorized_elementwise_kernelILi2ENS0_13BinaryFunctorIdddNS0_15binary_internal10DivFunctorIdEEEESt5arrayIPcLm3EEEEviT0_T1_:
	.zero		928


//--------------------- .nv.constant0._ZN2at6native29vectorized_elementwise_kernelILi4ENS0_13BinaryFunctorIdddNS0_15binary_internal10DivFunctorIdEEEESt5arrayIPcLm3EEEEviT0_T1_ --------------------------
	.section	.nv.constant0._ZN2at6native29vectorized_elementwise_kernelILi4ENS0_13BinaryFunctorIdddNS0_15binary_internal10DivFunctorIdEEEESt5arrayIPcLm3EEEEviT0_T1_,"a",@progbits
	.sectionflags	@""
	.align	4
.nv.constant0._ZN2at6native29vectorized_elementwise_kernelILi4ENS0_13BinaryFunctorIdddNS0_15binary_internal10DivFunctorIdEEEESt5arrayIPcLm3EEEEviT0_T1_:
	.zero		928


//--------------------- .nv.constant0._ZN2at6native29vectorized_elementwise_kernelILi8ENS0_13BinaryFunctorIdddNS0_15binary_internal10DivFunctorIdEEEESt5arrayIPcLm3EEEEviT0_T1_ --------------------------
	.section	.nv.constant0._ZN2at6native29vectorized_elementwise_kernelILi8ENS0_13BinaryFunctorIdddNS0_15binary_internal10DivFunctorIdEEEESt5arrayIPcLm3EEEEviT0_T1_,"a",@progbits
	.sectionflags	@""
	.align	4
.nv.constant0._ZN2at6native29vectorized_elementwise_kernelILi8ENS0_13BinaryFunctorIdddNS0_15binary_internal10DivFunctorIdEEEESt5arrayIPcLm3EEEEviT0_T1_:
	.zero		928


//--------------------- .nv.constant0._ZN2at6native18elementwise_kernelILi128ELi4EZNS0_15gpu_kernel_implINS0_13BUnaryFunctorIdddNS0_15binary_internal10DivFunctorIdEEEEEEvRNS_18TensorIteratorBaseERKT_EUliE_EEviT1_ --------------------------
	.section	.nv.constant0._ZN2at6native18elementwise_kernelILi128ELi4EZNS0_15gpu_kernel_implINS0_13BUnaryFunctorIdddNS0_15binary_internal10DivFunctorIdEEEEEEvRNS_18TensorIteratorBaseERKT_EUliE_EEviT1_,"a",@progbits
	.sectionflags	@""
	.align	4
.nv.constant0._ZN2at6native18elementwise_kernelILi128ELi4EZNS0_15gpu_kernel_implINS0_13BUnaryFunctorIdddNS0_15binary_internal10DivFunctorIdEEEEEEvRNS_18TensorIteratorBaseERKT_EUliE_EEviT1_:
	.zero		1456


//--------------------- .nv.constant0._ZN2at6native27unrolled_elementwise_kernelINS0_13BUnaryFunctorIdddNS0_15binary_internal10DivFunctorIdEEEESt5arrayIPcLm2EELi4E23TrivialOffsetCalculatorILi1EjESB_NS0_6memory12LoadWithCastILi1EEENSC_13StoreWithCastILi1EEEEEviT_T0_T2_T3_T4_T5_ --------------------------
	.section	.nv.constant0._ZN2at6native27unrolled_elementwise_kernelINS0_13BUnaryFunctorIdddNS0_15binary_internal10DivFunctorIdEEEESt5arrayIPcLm2EELi4E23TrivialOffsetCalculatorILi1EjESB_NS0_6memory12LoadWithCastILi1EEENSC_13StoreWithCastILi1EEEEEviT_T0_T2_T3_T4_T5_,"a",@progbits
	.sectionflags	@""
	.align	4
.nv.constant0._ZN2at6native27unrolled_elementwise_kernelINS0_13BUnaryFunctorIdddNS0_15binary_internal10DivFunctorIdEEEESt5arrayIPcLm2EELi4E23TrivialOffsetCalculatorILi1EjESB_NS0_6memory12LoadWithCastILi1EEENSC_13StoreWithCastILi1EEEEEviT_T0_T2_T3_T4_T5_:
	.zero		956


//--------------------- .nv.constant0._ZN2at6native18elementwise_kernelILi128ELi2EZNS0_22gpu_kernel_impl_nocastINS0_13BUnaryFunctorIdddNS0_15binary_internal10DivFunctorIdEEEEEEvRNS_18TensorIteratorBaseERKT_EUliE_EEviT1_ --------------------------
	.section	.nv.constant0._ZN2at6native18elementwise_kernelILi128ELi2EZNS0_22gpu_kernel_impl_nocastINS0_13BUnaryFunctorIdddNS0_15binary_internal10DivFunctorIdEEEEEEvRNS_18TensorIteratorBaseERKT_EUliE_EEviT1_,"a",@progbits
	.sectionflags	@""
	.align	4
.nv.constant0._ZN2at6native18elementwise_kernelILi128ELi2EZNS0_22gpu_kernel_impl_nocastINS0_13BUnaryFunctorIdddNS0_15binary_internal10DivFunctorIdEEEEEEvRNS_18TensorIteratorBaseERKT_EUliE_EEviT1_:
	.zero		1448


//--------------------- .nv.constant0._ZN2at6native27unrolled_elementwise_kernelINS0_13BUnaryFunctorIdddNS0_15binary_internal10DivFunctorIdEEEESt5arrayIPcLm2EELi4E23TrivialOffsetCalculatorILi1EjESB_NS0_6memory15LoadWithoutCastENSC_16StoreWithoutCastEEEviT_T0_T2_T3_T4_T5_ --------------------------
	.section	.nv.constant0._ZN2at6native27unrolled_elementwise_kernelINS0_13BUnaryFunctorIdddNS0_15binary_internal10DivFunctorIdEEEESt5arrayIPcLm2EELi4E23TrivialOffsetCalculatorILi1EjESB_NS0_6memory15LoadWithoutCastENSC_16StoreWithoutCastEEEviT_T0_T2_T3_T4_T5_,"a",@progbits
	.sectionflags	@""
	.align	4
.nv.constant0._ZN2at6native27unrolled_elementwise_kernelINS0_13BUnaryFunctorIdddNS0_15binary_internal10DivFunctorIdEEEESt5arrayIPcLm2EELi4E23TrivialOffsetCalculatorILi1EjESB_NS0_6memory15LoadWithoutCastENSC_16StoreWithoutCastEEEviT_T0_T2_T3_T4_T5_:
	.zero		940


//--------------------- .nv.constant0._ZN2at6native29vectorized_elementwise_kernelILi2ENS0_13BUnaryFunctorIdddNS0_15binary_internal10DivFunctorIdEEEESt5arrayIPcLm2EEEEviT0_T1_ --------------------------
	.section	.nv.constant0._ZN2at6native29vectorized_elementwise_kernelILi2ENS0_13BUnaryFunctorIdddNS0_15binary_internal10DivFunctorIdEEEESt5arrayIPcLm2EEEEviT0_T1_,"a",@progbits
	.sectionflags	@""
	.align	4
.nv.constant0._ZN2at6native29vectorized_elementwise_kernelILi2ENS0_13BUnaryFunctorIdddNS0_15binary_internal10DivFunctorIdEEEESt5arrayIPcLm2EEEEviT0_T1_:
	.zero		936


//--------------------- .nv.constant0._ZN2at6native29vectorized_elementwise_kernelILi4ENS0_13BUnaryFunctorIdddNS0_15binary_internal10DivFunctorIdEEEESt5arrayIPcLm2EEEEviT0_T1_ --------------------------
	.section	.nv.constant0._ZN2at6native29vectorized_elementwise_kernelILi4ENS0_13BUnaryFunctorIdddNS0_15binary_internal10DivFunctorIdEEEESt5arrayIPcLm2EEEEviT0_T1_,"a",@progbits
	.sectionflags	@""
	.align	4
.nv.constant0._ZN2at6native29vectorized_elementwise_kernelILi4ENS0_13BUnaryFunctorIdddNS0_15binary_internal10DivFunctorIdEEEESt5arrayIPcLm2EEEEviT0_T1_:
	.zero		936


//--------------------- .nv.constant0._ZN2at6native29vectorized_elementwise_kernelILi8ENS0_13BUnaryFunctorIdddNS0_15binary_internal10DivFunctorIdEEEESt5arrayIPcLm2EEEEviT0_T1_ --------------------------
	.section	.nv.constant0._ZN2at6native29vectorized_elementwise_kernelILi8ENS0_13BUnaryFunctorIdddNS0_15binary_internal10DivFunctorIdEEEESt5arrayIPcLm2EEEEviT0_T1_,"a",@progbits
	.sectionflags	@""
	.align	4
.nv.constant0._ZN2at6native29vectorized_elementwise_kernelILi8ENS0_13BUnaryFunctorIdddNS0_15binary_internal10DivFunctorIdEEEESt5arrayIPcLm2EEEEviT0_T1_:
	.zero		936


//--------------------- .nv.constant0._ZN2at6native18elementwise_kernelILi128ELi4EZNS0_15gpu_kernel_implINS0_13AUnaryFunctorIdddNS0_15binary_internal10DivFunctorIdEEEEEEvRNS_18TensorIteratorBaseERKT_EUliE_EEviT1_ --------------------------
	.section	.nv.constant0._ZN2at6native18elementwise_kernelILi128ELi4EZNS0_15gpu_kernel_implINS0_13AUnaryFunctorIdddNS0_15binary_internal10DivFunctorIdEEEEEEvRNS_18TensorIteratorBaseERKT_EUliE_EEviT1_,"a",@progbits
	.sectionflags	@""
	.align	4
.nv.constant0._ZN2at6native18elementwise_kernelILi128ELi4EZNS0_15gpu_kernel_implINS0_13AUnaryFunctorIdddNS0_15binary_internal10DivFunctorIdEEEEEEvRNS_18TensorIteratorBaseERKT_EUliE_EEviT1_:
	.zero		1456


//--------------------- .nv.constant0._ZN2at6native27unrolled_elementwise_kernelINS0_13AUnaryFunctorIdddNS0_15binary_internal10DivFunctorIdEEEESt5arrayIPcLm2EELi4E23TrivialOffsetCalculatorILi1EjESB_NS0_6memory12LoadWithCastILi1EEENSC_13StoreWithCastILi1EEEEEviT_T0_T2_T3_T4_T5_ --------------------------
	.section	.nv.constant0._ZN2at6native27unrolled_elementwise_kernelINS0_13AUnaryFunctorIdddNS0_15binary_internal10DivFunctorIdEEEESt5arrayIPcLm2EELi4E23TrivialOffsetCalculatorILi1EjESB_NS0_6memory12LoadWithCastILi1EEENSC_13StoreWithCastILi1EEEEEviT_T0_T2_T3_T4_T5_,"a",@progbits
	.sectionflags	@""
	.align	4
.nv.constant0._ZN2at6native27unrolled_elementwise_kernelINS0_13AUnaryFunctorIdddNS0_15binary_internal10DivFunctorIdEEEESt5arrayIPcLm2EELi4E23TrivialOffsetCalculatorILi1EjESB_NS0_6memory12LoadWithCastILi1EEENSC_13StoreWithCastILi1EEEEEviT_T0_T2_T3_T4_T5_:
	.zero		956


//--------------------- .nv.constant0._ZN2at6native18elementwise_kernelILi128ELi2EZNS0_22gpu_kernel_impl_nocastINS0_13AUnaryFunctorIdddNS0_15binary_internal10DivFunctorIdEEEEEEvRNS_18TensorIteratorBaseERKT_EUliE_EEviT1_ --------------------------
	.section	.nv.constant0._ZN2at6native18elementwise_kernelILi128ELi2EZNS0_22gpu_kernel_impl_nocastINS0_13AUnaryFunctorIdddNS0_15binary_internal10DivFunctorIdEEEEEEvRNS_18TensorIteratorBaseERKT_EUliE_EEviT1_,"a",@progbits
	.sectionflags	@""
	.align	4
.nv.constant0._ZN2at6native18elementwise_kernelILi128ELi2EZNS0_22gpu_kernel_impl_nocastINS0_13AUnaryFunctorIdddNS0_15binary_internal10DivFunctorIdEEEEEEvRNS_18TensorIteratorBaseERKT_EUliE_EEviT1_:
	.zero		1448


//--------------------- .nv.constant0._ZN2at6native27unrolled_elementwise_kernelINS0_13AUnaryFunctorIdddNS0_15binary_internal10DivFunctorIdEEEESt5arrayIPcLm2EELi4E23TrivialOffsetCalculatorILi1EjESB_NS0_6memory15LoadWithoutCastENSC_16StoreWithoutCastEEEviT_T0_T2_T3_T4_T5_ --------------------------
	.section	.nv.constant0._ZN2at6native27unrolled_elementwise_kernelINS0_13AUnaryFunctorIdddNS0_15binary_internal10DivFunctorIdEEEESt5arrayIPcLm2EELi4E23TrivialOffsetCalculatorILi1EjESB_NS0_6memory15LoadWithoutCastENSC_16StoreWithoutCastEEEviT_T0_T2_T3_T4_T5_,"a",@progbits
	.sectionflags	@""
	.align	4
.nv.constant0._ZN2at6native27unrolled_elementwise_kernelINS0_13AUnaryFunctorIdddNS0_15binary_internal10DivFunctorIdEEEESt5arrayIPcLm2EELi4E23TrivialOffsetCalculatorILi1EjESB_NS0_6memory15LoadWithoutCastENSC_16StoreWithoutCastEEEviT_T0_T2_T3_T4_T5_:
	.zero		940


//--------------------- .nv.constant0._ZN2at6native29vectorized_elementwise_kernelILi2ENS0_13AUnaryFunctorIdddNS0_15binary_internal10DivFunctorIdEEEESt5arrayIPcLm2EEEEviT0_T1_ --------------------------
	.section	.nv.constant0._ZN2at6native29vectorized_elementwise_kernelILi2ENS0_13AUnaryFunctorIdddNS0_15binary_internal10DivFunctorIdEEEESt5arrayIPcLm2EEEEviT0_T1_,"a",@progbits
	.sectionflags	@""
	.align	4
.nv.constant0._ZN2at6native29vectorized_elementwise_kernelILi2ENS0_13AUnaryFunctorIdddNS0_15binary_internal10DivFunctorIdEEEESt5arrayIPcLm2EEEEviT0_T1_:
	.zero		936


//--------------------- .nv.constant0._ZN2at6native29vectorized_elementwise_kernelILi4ENS0_13AUnaryFunctorIdddNS0_15binary_internal10DivFunctorIdEEEESt5arrayIPcLm2EEEEviT0_T1_ --------------------------
	.section	.nv.constant0._ZN2at6native29vectorized_elementwise_kernelILi4ENS0_13AUnaryFunctorIdddNS0_15binary_internal10DivFunctorIdEEEESt5arrayIPcLm2EEEEviT0_T1_,"a",@progbits
	.sectionflags	@""
	.align	4
.nv.constant0._ZN2at6native29vectorized_elementwise_kernelILi4ENS0_13AUnaryFunctorIdddNS0_15binary_internal10DivFunctorIdEEEESt5arrayIPcLm2EEEEviT0_T1_:
	.zero		936


//--------------------- .nv.constant0._ZN2at6native29vectorized_elementwise_kernelILi8ENS0_13AUnaryFunctorIdddNS0_15binary_internal10DivFunctorIdEEEESt5arrayIPcLm2EEEEviT0_T1_ --------------------------
	.section	.nv.constant0._ZN2at6native29vectorized_elementwise_kernelILi8ENS0_13AUnaryFunctorIdddNS0_15binary_internal10DivFunctorIdEEEESt5arrayIPcLm2EEEEviT0_T1_,"a",@progbits
	.sectionflags	@""
	.align	4
.nv.constant0._ZN2at6native29vectorized_elementwise_kernelILi8ENS0_13AUnaryFunctorIdddNS0_15binary_internal10DivFunctorIdEEEESt5arrayIPcLm2EEEEviT0_T1_:
	.zero		936


//--------------------- .nv.constant0._ZN2at6native18elementwise_kernelILi128ELi4EZNS0_15gpu_kernel_implINS0_13BUnaryFunctorIN3c108BFloat16ES5_S5_NS0_15binary_internal10MulFunctorIfEEEEEEvRNS_18TensorIteratorBaseERKT_EUliE_EEviT1_ --------------------------
	.section	.nv.constant0._ZN2at6native18elementwise_kernelILi128ELi4EZNS0_15gpu_kernel_implINS0_13BUnaryFunctorIN3c108BFloat16ES5_S5_NS0_15binary_internal10MulFunctorIfEEEEEEvRNS_18TensorIteratorBaseERKT_EUliE_EEviT1_,"a",@progbits
	.sectionflags	@""
	.align	4
.nv.constant0._ZN2at6native18elementwise_kernelILi128ELi4EZNS0_15gpu_kernel_implINS0_13BUnaryFunctorIN3c108BFloat16ES5_S5_NS0_15binary_internal10MulFunctorIfEEEEEEvRNS_18TensorIteratorBaseERKT_EUliE_EEviT1_:
	.zero		1448


//--------------------- .nv.constant0._ZN2at6native27unrolled_elementwise_kernelINS0_13BUnaryFunctorIN3c108BFloat16ES4_S4_NS0_15binary_internal10MulFunctorIfEEEESt5arrayIPcLm2EELi4E23TrivialOffsetCalculatorILi1EjESD_NS0_6memory12LoadWithCastILi1EEENSE_13StoreWithCastILi1EEEEEviT_T0_T2_T3_T4_T5_ --------------------------
	.section	.nv.constant0._ZN2at6native27unrolled_elementwise_kernelINS0_13BUnaryFunctorIN3c108BFloat16ES4_S4_NS0_15binary_internal10MulFunctorIfEEEESt5arrayIPcLm2EELi4E23TrivialOffsetCalculatorILi1EjESD_NS0_6memory12LoadWithCastILi1EEENSE_13StoreWithCastILi1EEEEEviT_T0_T2_T3_T4_T5_,"a",@progbits
	.sectionflags	@""
	.align	4
.nv.constant0._ZN2at6native27unrolled_elementwise_kernelINS0_13BUnaryFunctorIN3c108BFloat16ES4_S4_NS0_15binary_internal10MulFunctorIfEEEESt5arrayIPcLm2EELi4E23TrivialOffsetCalculatorILi1EjESD_NS0_6memory12LoadWithCastILi1EEENSE_13StoreWithCastILi1EEEEEviT_T0_T2_T3_T4_T5_:
	.zero		948


//--------------------- .nv.constant0._ZN2at6native18elementwise_kernelILi128ELi4EZNS0_22gpu_kernel_impl_nocastINS0_13BUnaryFunctorIN3c108BFloat16ES5_S5_NS0_15binary_internal10MulFunctorIfEEEEEEvRNS_18TensorIteratorBaseERKT_EUliE_EEviT1_ --------------------------
	.section	.nv.constant0._ZN2at6native18elementwise_kernelILi128ELi4EZNS0_22gpu_kernel_impl_nocastINS0_13BUnaryFunctorIN3c108BFloat16ES5_S5_NS0_15binary_internal10MulFunctorIfEEEEEEvRNS_18TensorIteratorBaseERKT_EUliE_EEviT1_,"a",@progbits
	.sectionflags	@""
	.align	4
.nv.constant0._ZN2at6native18elementwise_kernelILi128ELi4EZNS0_22gpu_kernel_impl_nocastINS0_13BUnaryFunctorIN3c108BFloat16ES5_S5_NS0_15binary_internal10MulFunctorIfEEEEEEvRNS_18TensorIteratorBaseERKT_EUliE_EEviT1_:
	.zero		1440


//--------------------- .nv.constant0._ZN2at6native27unrolled_elementwise_kernelINS0_13BUnaryFunctorIN3c108BFloat16ES4_S4_NS0_15binary_internal10MulFunctorIfEEEESt5arrayIPcLm2EELi4E23TrivialOffsetCalculatorILi1EjESD_NS0_6memory15LoadWithoutCastENSE_16StoreWithoutCastEEEviT_T0_T2_T3_T4_T5_ --------------------------
	.section	.nv.constant0._ZN2at6native27unrolled_elementwise_kernelINS0_13BUnaryFunctorIN3c108BFloat16ES4_S4_NS0_15binary_internal10MulFunctorIfEEEESt5arrayIPcLm2EELi4E23TrivialOffsetCalculatorILi1EjESD_NS0_6memory15LoadWithoutCastENSE_16StoreWithoutCastEEEviT_T0_T2_T3_T4_T5_,"a",@progbits
	.sectionflags	@""
	.align	4
.nv.constant0._ZN2at6native27unrolled_elementwise_kernelINS0_13BUnaryFunctorIN3c108BFloat16ES4_S4_NS0_15binary_internal10MulFunctorIfEEEESt5arrayIPcLm2EELi4E23TrivialOffsetCalculatorILi1EjESD_NS0_6memory15LoadWithoutCastENSE_16StoreWithoutCastEEEviT_T0_T2_T3_T4_T5_:
	.zero		932


//--------------------- .nv.constant0._ZN2at6native29vectorized_elementwise_kernelILi2ENS0_13BUnaryFunctorIN3c108BFloat16ES4_S4_NS0_15binary_internal10MulFunctorIfEEEESt5arrayIPcLm2EEEEviT0_T1_ --------------------------
	.section	.nv.constant0._ZN2at6native29vectorized_elementwise_kernelILi2ENS0_13BUnaryFunctorIN3c108BFloat16ES4_S4_NS0_15binary_internal10MulFunctorIfEEEESt5arrayIPcLm2EEEEviT0_T1_,"a",@progbits
	.sectionflags	@""
	.align	4
.nv.constant0._ZN2at6native29vectorized_elementwise_kernelILi2ENS0_13BUnaryFunctorIN3c108BFloat16ES4_S4_NS0_15binary_internal10MulFunctorIfEEEESt5arrayIPcLm2EEEEviT0_T1_:
	.zero		928


//--------------------- .nv.constant0._ZN2at6native29vectorized_elementwise_kernelILi4ENS0_13BUnaryFunctorIN3c108BFloat16ES4_S4_NS0_15binary_internal10MulFunctorIfEEEESt5arrayIPcLm2EEEEviT0_T1_ --------------------------
	.section	.nv.constant0._ZN2at6native29vectorized_elementwise_kernelILi4ENS0_13BUnaryFunctorIN3c108BFloat16ES4_S4_NS0_15binary_internal10MulFunctorIfEEEESt5arrayIPcLm2EEEEviT0_T1_,"a",@progbits
	.sectionflags	@""
	.align	4
.nv.constant0._ZN2at6native29vectorized_elementwise_kernelILi4ENS0_13BUnaryFunctorIN3c108BFloat16ES4_S4_NS0_15binary_internal10MulFunctorIfEEEESt5arrayIPcLm2EEEEviT0_T1_:
	.zero		928


//--------------------- .nv.constant0._ZN2at6native29vectorized_elementwise_kernelILi8ENS0_13BUnaryFunctorIN3c108BFloat16ES4_S4_NS0_15binary_internal10MulFunctorIfEEEESt5arrayIPcLm2EEEEviT0_T1_ --------------------------
	.section	.nv.constant0._ZN2at6native29vectorized_elementwise_kernelILi8ENS0_13BUnaryFunctorIN3c108BFloat16ES4_S4_NS0_15binary_internal10MulFunctorIfEEEESt5arrayIPcLm2EEEEviT0_T1_,"a",@progbits
	.sectionflags	@""
	.align	4
.nv.constant0._ZN2at6native29vectorized_elementwise_kernelILi8ENS0_13BUnaryFunctorIN3c108BFloat16ES4_S4_NS0_15binary_internal10MulFunctorIfEEEESt5arrayIPcLm2EEEEviT0_T1_:
	.zero		928


//--------------------- .nv.constant0._ZN2at6native18elementwise_kernelILi128ELi4EZNS0_15gpu_kernel_implINS0_13BUnaryFunctorIN3c104HalfES5_S5_NS0_15binary_internal10MulFunctorIfEEEEEEvRNS_18TensorIteratorBaseERKT_EUliE_EEviT1_ --------------------------
	.section	.nv.constant0._ZN2at6native18elementwise_kernelILi128ELi4EZNS0_15gpu_kernel_implINS0_13BUnaryFunctorIN3c104HalfES5_S5_NS0_15binary_internal10MulFunctorIfEEEEEEvRNS_18TensorIteratorBaseERKT_EUliE_EEviT1_,"a",@progbits
	.sectionflags	@""
	.align	4
.nv.constant0._ZN2at6native18elementwise_kernelILi128ELi4EZNS0_15gpu_kernel_implINS0_13BUnaryFunctorIN3c104HalfES5_S5_NS0_15binary_internal10MulFunctorIfEEEEEEvRNS_18TensorIteratorBaseERKT_EUliE_EEviT1_:
	.zero		1448


//--------------------- .nv.constant0._ZN2at6native27unrolled_elementwise_kernelINS0_13BUnaryFunctorIN3c104HalfES4_S4_NS0_15binary_internal10MulFunctorIfEEEESt5arrayIPcLm2EELi4E23TrivialOffsetCalculatorILi1EjESD_NS0_6memory12LoadWithCastILi1EEENSE_13StoreWithCastILi1EEEEEviT_T0_T2_T3_T4_T5_ --------------------------
	.section	.nv.constant0._ZN2at6native27unrolled_elementwise_kernelINS0_13BUnaryFunctorIN3c104HalfES4_S4_NS0_15binary_internal10MulFunctorIfEEEESt5arrayIPcLm2EELi4E23TrivialOffsetCalculatorILi1EjESD_NS0_6memory12LoadWithCastILi1EEENSE_13StoreWithCastILi1EEEEEviT_T0_T2_T3_T4_T5_,"a",@progbits
	.sectionflags	@""
	.align	4
.nv.constant0._ZN2at6native27unrolled_elementwise_kernelINS0_13BUnaryFunctorIN3c104HalfES4_S4_NS0_15binary_internal10MulFunctorIfEEEESt5arrayIPcLm2EELi4E23TrivialOffsetCalculatorILi1EjESD_NS0_6memory12LoadWithCastILi1EEENSE_13StoreWithCastILi1EEEEEviT_T0_T2_T3_T4_T5_:
	.zero		948


//--------------------- .nv.constant0._ZN2at6native18elementwise_kernelILi128ELi4EZNS0_22gpu_kernel_impl_nocastINS0_13BUnaryFunctorIN3c104HalfES5_S5_NS0_15binary_internal10MulFunctorIfEEEEEEvRNS_18TensorIteratorBaseERKT_EUliE_EEviT1_ --------------------------
	.section	.nv.constant0._ZN2at6native18elementwise_kernelILi128ELi4EZNS0_22gpu_kernel_impl_nocastINS0_13BUnaryFunctorIN3c104HalfES5_S5_NS0_15binary_internal10MulFunctorIfEEEEEEvRNS_18TensorIteratorBaseERKT_EUliE_EEviT1_,"a",@progbits
	.sectionflags	@""
	.align	4
.nv.constant0._ZN2at6native18elementwise_kernelILi128ELi4EZNS0_22gpu_kernel_impl_nocastINS0_13BUnaryFunctorIN3c104HalfES5_S5_NS0_15binary_internal10MulFunctorIfEEEEEEvRNS_18TensorIteratorBaseERKT_EUliE_EEviT1_:
	.zero		1440


//--------------------- .nv.constant0._ZN2at6native27unrolled_elementwise_kernelINS0_13BUnaryFunctorIN3c104HalfES4_S4_NS0_15binary_internal10MulFunctorIfEEEESt5arrayIPcLm2EELi4E23TrivialOffsetCalculatorILi1EjESD_NS0_6memory15LoadWithoutCastENSE_16StoreWithoutCastEEEviT_T0_T2_T3_T4_T5_ --------------------------
	.section	.nv.constant0._ZN2at6native27unrolled_elementwise_kernelINS0_13BUnaryFunctorIN3c104HalfES4_S4_NS0_15binary_internal10MulFunctorIfEEEESt5arrayIPcLm2EELi4E23TrivialOffsetCalculatorILi1EjESD_NS0_6memory15LoadWithoutCastENSE_16StoreWithoutCastEEEviT_T0_T2_T3_T4_T5_,"a",@progbits
	.sectionflags	@""
	.align	4
.nv.constant0._ZN2at6native27unrolled_elementwise_kernelINS0_13BUnaryFunctorIN3c104HalfES4_S4_NS0_15binary_internal10MulFunctorIfEEEESt5arrayIPcLm2EELi4E23TrivialOffsetCalculatorILi1EjESD_NS0_6memory15LoadWithoutCastENSE_16StoreWithoutCastEEEviT_T0_T2_T3_T4_T5_:
	.zero		932


//--------------------- .nv.constant0._ZN2at6native29vectorized_elementwise_kernelILi2ENS0_13BUnaryFunctorIN3c104HalfES4_S4_NS0_15binary_internal10MulFunctorIfEEEESt5arrayIPcLm2EEEEviT0_T1_ --------------------------
	.section	.nv.constant0._ZN2at6native29vectorized_elementwise_kernelILi2ENS0_13BUnaryFunctorIN3c104HalfES4_S4_NS0_15binary_internal10MulFunctorIfEEEESt5arrayIPcLm2EEEEviT0_T1_,"a",@progbits
	.sectionflags	@""
	.align	4
.nv.constant0._ZN2at6native29vectorized_elementwise_kernelILi2ENS0_13BUnaryFunctorIN3c104HalfES4_S4_NS0_15binary_internal10MulFunctorIfEEEESt5arrayIPcLm2EEEEviT0_T1_:
	.zero		928


//--------------------- .nv.constant0._ZN2at6native29vectorized_elementwise_kernelILi4ENS0_13BUnaryFunctorIN3c104HalfES4_S4_NS0_15binary_internal10MulFunctorIfEEEESt5arrayIPcLm2EEEEviT0_T1_ --------------------------
	.section	.nv.constant0._ZN2at6native29vectorized_elementwise_kernelILi4ENS0_13BUnaryFunctorIN3c104HalfES4_S4_NS0_15binary_internal10MulFunctorIfEEEESt5arrayIPcLm2EEEEviT0_T1_,"a",@progbits
	.sectionflags	@""
	.align	4
.nv.constant0._ZN2at6native29vectorized_elementwise_kernelILi4ENS0_13BUnaryFunctorIN3c104HalfES4_S4_NS0_15binary_internal10MulFunctorIfEEEESt5arrayIPcLm2EEEEviT0_T1_:
	.zero		928


//--------------------- .nv.constant0._ZN2at6native29vectorized_elementwise_kernelILi8ENS0_13BUnaryFunctorIN3c104HalfES4_S4_NS0_15binary_internal10MulFunctorIfEEEESt5arrayIPcLm2EEEEviT0_T1_ --------------------------
	.section	.nv.constant0._ZN2at6native29vectorized_elementwise_kernelILi8ENS0_13BUnaryFunctorIN3c104HalfES4_S4_NS0_15binary_internal10MulFunctorIfEEEESt5arrayIPcLm2EEEEviT0_T1_,"a",@progbits
	.sectionflags	@""
	.align	4
.nv.constant0._ZN2at6native29vectorized_elementwise_kernelILi8ENS0_13BUnaryFunctorIN3c104HalfES4_S4_NS0_15binary_internal10MulFunctorIfEEEESt5arrayIPcLm2EEEEviT0_T1_:
	.zero		928


//--------------------- .nv.constant0._ZN2at6native18elementwise_kernelILi128ELi4EZNS0_15gpu_kernel_implINS0_13BUnaryFunctorIN3c107complexIfEES6_S6_NS0_15binary_internal10MulFunctorIS6_EEEEEEvRNS_18TensorIteratorBaseERKT_EUliE_EEviT1_ --------------------------
	.section	.nv.constant0._ZN2at6native18elementwise_kernelILi128ELi4EZNS0_15gpu_kernel_implINS0_13BUnaryFunctorIN3c107complexIfEES6_S6_NS0_15binary_internal10MulFunctorIS6_EEEEEEvRNS_18TensorIteratorBaseERKT_EUliE_EEviT1_,"a",@progbits
	.sectionflags	@""
	.align	4
.nv.constant0._ZN2at6native18elementwise_kernelILi128ELi4EZNS0_15gpu_kernel_implINS0_13BUnaryFunctorIN3c107complexIfEES6_S6_NS0_15binary_internal10MulFunctorIS6_EEEEEEvRNS_18TensorIteratorBaseERKT_EUliE_EEviT1_:
	.zero		1456


//--------------------- .nv.constant0._ZN2at6native27unrolled_elementwise_kernelINS0_13BUnaryFunctorIN3c107complexIfEES5_S5_NS0_15binary_internal10MulFunctorIS5_EEEESt5arrayIPcLm2EELi4E23TrivialOffsetCalculatorILi1EjESE_NS0_6memory12LoadWithCastILi1EEENSF_13StoreWithCastILi1EEEEEviT_T0_T2_T3_T4_T5_ --------------------------
	.section	.nv.constant0._ZN2at6native27unrolled_elementwise_kernelINS0_13BUnaryFunctorIN3c107complexIfEES5_S5_NS0_15binary_internal10MulFunctorIS5_EEEESt5arrayIPcLm2EELi4E23TrivialOffsetCalculatorILi1EjESE_NS0_6memory12LoadWithCastILi1EEENSF_13StoreWithCastILi1EEEEEviT_T0_T2_T3_T4_T5_,"a",@progbits
	.sectionflags	@""
	.align	4
.nv.constant0._ZN2at6native27unrolled_elementwise_kernelINS0_13BUnaryFunctorIN3c107complexIfEES5_S5_NS0_15binary_internal10MulFunctorIS5_EEEESt5arrayIPcLm2EELi4E23TrivialOffsetCalculatorILi1EjESE_NS0_6memory12LoadWithCastILi1EEENSF_13StoreWithCastILi1EEEEEviT_T0_T2_T3_T4_T5_:
	.zero		956


//--------------------- .nv.constant0._ZN2at6native18elementwise_kernelILi128ELi2EZNS0_22gpu_kernel_impl_nocastINS0_13BUnaryFunctorIN3c107complexIfEES6_S6_NS0_15binary_internal10MulFunctorIS6_EEEEEEvRNS_18TensorIteratorBaseERKT_EUliE_EEviT1_ --------------------------
	.section	.nv.constant0._ZN2at6native18elementwise_kernelILi128ELi2EZNS0_22gpu_kernel_impl_nocastINS0_13BUnaryFunctorIN3c107complexIfEES6_S6_NS0_15binary_internal10MulFunctorIS6_EEEEEEvRNS_18TensorIteratorBaseERKT_EUliE_EEviT1_,"a",@progbits
	.sectionflags	@""
	.align	4
.nv.constant0._ZN2at6native18elementwise_kernelILi128ELi2EZNS0_22gpu_kernel_impl_nocastINS0_13BUnaryFunctorIN3c107complexIfEES6_S6_NS0_15binary_internal10MulFunctorIS6_EEEEEEvRNS_18TensorIteratorBaseERKT_EUliE_EEviT1_:
	.zero		1448


//--------------------- .nv.constant0._ZN2at6native27unrolled_elementwise_kernelINS0_13BUnaryFunctorIN3c107complexIfEES5_S5_NS0_15binary_internal10MulFunctorIS5_EEEESt5arrayIPcLm2EELi4E23TrivialOffsetCalculatorILi1EjESE_NS0_6memory15LoadWithoutCastENSF_16StoreWithoutCastEEEviT_T0_T2_T3_T4_T5_ --------------------------
	.section	.nv.constant0._ZN2at6native27unrolled_elementwise_kernelINS0_13BUnaryFunctorIN3c107complexIfEES5_S5_NS0_15binary_internal10MulFunctorIS5_EEEESt5arrayIPcLm2EELi4E23TrivialOffsetCalculatorILi1EjESE_NS0_6memory15LoadWithoutCastENSF_16StoreWithoutCastEEEviT_T0_T2_T3_T4_T5_,"a",@progbits
	.sectionflags	@""
	.align	4
.nv.constant0._ZN2at6native27unrolled_elementwise_kernelINS0_13BUnaryFunctorIN3c107complexIfEES5_S5_NS0_15binary_internal10MulFunctorIS5_EEEESt5arrayIPcLm2EELi4E23TrivialOffsetCalculatorILi1EjESE_NS0_6memory15LoadWithoutCastENSF_16StoreWithoutCastEEEviT_T0_T2_T3_T4_T5_:
	.zero		940


//--------------------- .nv.constant0._ZN2at6native29vectorized_elementwise_kernelILi2ENS0_13BUnaryFunctorIN3c107complexIfEES5_S5_NS0_15binary_internal10MulFunctorIS5_EEEESt5arrayIPcLm2EEEEviT0_T1_ --------------------------
	.section	.nv.constant0._ZN2at6native29vectorized_elementwise_kernelILi2ENS0_13BUnaryFunctorIN3c107complexIfEES5_S5_NS0_15binary_internal10MulFunctorIS5_EEEESt5arrayIPcLm2EEEEviT0_T1_,"a",@progbits
	.sectionflags	@""
	.align	4
.nv.constant0._ZN2at6native29vectorized_elementwise_kernelILi2ENS0_13BUnaryFunctorIN3c107complexIfEES5_S5_NS0_15binary_internal10MulFunctorIS5_EEEESt5arrayIPcLm2EEEEviT0_T1_:
	.zero		936


//--------------------- .nv.constant0._ZN2at6native29vectorized_elementwise_kernelILi4ENS0_13BUnaryFunctorIN3c107complexIfEES5_S5_NS0_15binary_internal10MulFunctorIS5_EEEESt5arrayIPcLm2EEEEviT0_T1_ --------------------------
	.section	.nv.constant0._ZN2at6native29vectorized_elementwise_kernelILi4ENS0_13BUnaryFunctorIN3c107complexIfEES5_S5_NS0_15binary_internal10MulFunctorIS5_EEEESt5arrayIPcLm2EEEEviT0_T1_,"a",@progbits
	.sectionflags	@""
	.align	4
.nv.constant0._ZN2at6native29vectorized_elementwise_kernelILi4ENS0_13BUnaryFunctorIN3c107complexIfEES5_S5_NS0_15binary_internal10MulFunctorIS5_EEEESt5arrayIPcLm2EEEEviT0_T1_:
	.zero		936


//--------------------- .nv.constant0._ZN2at6native29vectorized_elementwise_kernelILi8ENS0_13BUnaryFunctorIN3c107complexIfEES5_S5_NS0_15binary_internal10MulFunctorIS5_EEEESt5arrayIPcLm2EEEEviT0_T1_ --------------------------
	.section	.nv.constant0._ZN2at6native29vectorized_elementwise_kernelILi8ENS0_13BUnaryFunctorIN3c107complexIfEES5_S5_NS0_15binary_internal10MulFunctorIS5_EEEESt5arrayIPcLm2EEEEviT0_T1_,"a",@progbits
	.sectionflags	@""
	.align	4
.nv.constant0._ZN2at6native29vectorized_elementwise_kernelILi8ENS0_13BUnaryFunctorIN3c107complexIfEES5_S5_NS0_15binary_internal10MulFunctorIS5_EEEESt5arrayIPcLm2EEEEviT0_T1_:
	.zero		936


//--------------------- .nv.constant0._ZN2at6native18elementwise_kernelILi128ELi4EZNS0_15gpu_kernel_implINS0_13BUnaryFunctorIN3c107complexIdEES6_S6_NS0_15binary_internal10MulFunctorIS6_EEEEEEvRNS_18TensorIteratorBaseERKT_EUliE_EEviT1_ --------------------------
	.section	.nv.constant0._ZN2at6native18elementwise_kernelILi128ELi4EZNS0_15gpu_kernel_implINS0_13BUnaryFunctorIN3c107complexIdEES6_S6_NS0_15binary_internal10MulFunctorIS6_EEEEEEvRNS_18TensorIteratorBaseERKT_EUliE_EEviT1_,"a",@progbits
	.sectionflags	@""
	.align	4
.nv.constant0._ZN2at6native18elementwise_kernelILi128ELi4EZNS0_15gpu_kernel_implINS0_13BUnaryFunctorIN3c107complexIdEES6_S6_NS0_15binary_internal10MulFunctorIS6_EEEEEEvRNS_18TensorIteratorBaseERKT_EUliE_EEviT1_:
	.zero		1488


//--------------------- .nv.constant0._ZN2at6native27unrolled_elementwise_kernelINS0_13BUnaryFunctorIN3c107complexIdEES5_S5_NS0_15binary_internal10MulFunctorIS5_EEEESt5arrayIPcLm2EELi4E23TrivialOffsetCalculatorILi1EjESE_NS0_6memory12LoadWithCastILi1EEENSF_13StoreWithCastILi1EEEEEviT_T0_T2_T3_T4_T5_ --------------------------
	.section	.nv.constant0._ZN2at6native27unrolled_elementwise_kernelINS0_13BUnaryFunctorIN3c107complexIdEES5_S5_NS0_15binary_internal10MulFunctorIS5_EEEESt5arrayIPcLm2EELi4E23TrivialOffsetCalculatorILi1EjESE_NS0_6memory12LoadWithCastILi1EEENSF_13StoreWithCastILi1EEEEEviT_T0_T2_T3_T4_T5_,"a",@progbits
	.sectionflags	@""
	.align	4
.nv.constant0._ZN2at6native27unrolled_elementwise_kernelINS0_13BUnaryFunctorIN3c107complexIdEES5_S5_NS0_15binary_internal10MulFunctorIS5_EEEESt5arrayIPcLm2EELi4E23TrivialOffsetCalculatorILi1EjESE_NS0_6memory12LoadWithCastILi1EEENSF_13StoreWithCastILi1EEEEEviT_T0_T2_T3_T4_T5_:
	.zero		980


//--------------------- .nv.constant0._ZN2at6native18elementwise_kernelILi128ELi2EZNS0_22gpu_kernel_impl_nocastINS0_13BUnaryFunctorIN3c107complexIdEES6_S6_NS0_15binary_internal10MulFunctorIS6_EEEEEEvRNS_18TensorIteratorBaseERKT_EUliE_EEviT1_ --------------------------
	.section	.nv.constant0._ZN2at6native18elementwise_kernelILi128ELi2EZNS0_22gpu_kernel_impl_nocastINS0_13BUnaryFunctorIN3c107complexIdEES6_S6_NS0_15binary_internal10MulFunctorIS6_EEEEEEvRNS_18TensorIteratorBaseERKT_EUliE_EEviT1_,"a",@progbits
	.sectionflags	@""
	.align	4
.nv.constant0._ZN2at6native18elementwise_kernelILi128ELi2EZNS0_22gpu_kernel_impl_nocastINS0_13BUnaryFunctorIN3c107complexIdEES6_S6_NS0_15binary_internal10MulFunctorIS6_EEEEEEvRNS_18TensorIteratorBaseERKT_EUliE_EEviT1_:
	.zero		1488


//--------------------- .nv.constant0._ZN2at6native27unrolled_elementwise_kernelINS0_13BUnaryFunctorIN3c107complexIdEES5_S5_NS0_15binary_internal10MulFunctorIS5_EEEESt5arrayIPcLm2EELi4E23TrivialOffsetCalculatorILi1EjESE_NS0_6memory15LoadWithoutCastENSF_16StoreWithoutCastEEEviT_T0_T2_T3_T4_T5_ --------------------------
	.section	.nv.constant0._ZN2at6native27unrolled_elementwise_kernelINS0_13BUnaryFunctorIN3c107complexIdEES5_S5_NS0_15binary_internal10MulFunctorIS5_EEEESt5arrayIPcLm2EELi4E23TrivialOffsetCalculatorILi1EjESE_NS0_6memory15LoadWithoutCastENSF_16StoreWithoutCastEEEviT_T0_T2_T3_T4_T5_,"a",@progbits
	.sectionflags	@""
	.align	4
.nv.constant0._ZN2at6native27unrolled_elementwise_kernelINS0_13BUnaryFunctorIN3c107complexIdEES5_S5_NS0_15binary_internal10MulFunctorIS5_EEEESt5arrayIPcLm2EELi4E23TrivialOffsetCalculatorILi1EjESE_NS0_6memory15LoadWithoutCastENSF_16StoreWithoutCastEEEviT_T0_T2_T3_T4_T5_:
	.zero		964


//--------------------- .nv.constant0._ZN2at6native29vectorized_elementwise_kernelILi2ENS0_13BUnaryFunctorIN3c107complexIdEES5_S5_NS0_15binary_internal10MulFunctorIS5_EEEESt5arrayIPcLm2EEEEviT0_T1_ --------------------------
	.section	.nv.constant0._ZN2at6native29vectorized_elementwise_kernelILi2ENS0_13BUnaryFunctorIN3c107complexIdEES5_S5_NS0_15binary_internal10MulFunctorIS5_EEEESt5arrayIPcLm2EEEEviT0_T1_,"a",@progbits
	.sectionflags	@""
	.align	4
.nv.constant0._ZN2at6native29vectorized_elementwise_kernelILi2ENS0_13BUnaryFunctorIN3c107complexIdEES5_S5_NS0_15binary_internal10MulFunctorIS5_EEEESt5arrayIPcLm2EEEEviT0_T1_:
	.zero		960


//--------------------- .nv.constant0._ZN2at6native29vectorized_elementwise_kernelILi4ENS0_13BUnaryFunctorIN3c107complexIdEES5_S5_NS0_15binary_internal10MulFunctorIS5_EEEESt5arrayIPcLm2EEEEviT0_T1_ --------------------------
	.section	.nv.constant0._ZN2at6native29vectorized_elementwise_kernelILi4ENS0_13BUnaryFunctorIN3c107complexIdEES5_S5_NS0_15binary_internal10MulFunctorIS5_EEEESt5arrayIPcLm2EEEEviT0_T1_,"a",@progbits
	.sectionflags	@""
	.align	4
.nv.constant0._ZN2at6native29vectorized_elementwise_kernelILi4ENS0_13BUnaryFunctorIN3c107complexIdEES5_S5_NS0_15binary_internal10MulFunctorIS5_EEEESt5arrayIPcLm2EEEEviT0_T1_:
	.zero		960


//--------------------- .nv.constant0._ZN2at6native29vectorized_elementwise_kernelILi8ENS0_13BUnaryFunctorIN3c107complexIdEES5_S5_NS0_15binary_internal10MulFunctorIS5_EEEESt5arrayIPcLm2EEEEviT0_T1_ --------------------------
	.section	.nv.constant0._ZN2at6native29vectorized_elementwise_kernelILi8ENS0_13BUnaryFunctorIN3c107complexIdEES5_S5_NS0_15binary_internal10MulFunctorIS5_EEEESt5arrayIPcLm2EEEEviT0_T1_,"a",@progbits
	.sectionflags	@""
	.align	4
.nv.constant0._ZN2at6native29vectorized_elementwise_kernelILi8ENS0_13BUnaryFunctorIN3c107complexIdEES5_S5_NS0_15binary_internal10MulFunctorIS5_EEEESt5arrayIPcLm2EEEEviT0_T1_:
	.zero		960


//--------------------- .nv.constant0._ZN2at6native18elementwise_kernelILi128ELi4EZNS0_15gpu_kernel_implINS0_13BUnaryFunctorIfffNS0_15binary_internal10MulFunctorIfEEEEEEvRNS_18TensorIteratorBaseERKT_EUliE_EEviT1_ --------------------------
	.section	.nv.constant0._ZN2at6native18elementwise_kernelILi128ELi4EZNS0_15gpu_kernel_implINS0_13BUnaryFunctorIfffNS0_15binary_internal10MulFunctorIfEEEEEEvRNS_18TensorIteratorBaseERKT_EUliE_EEviT1_,"a",@progbits
	.sectionflags	@""
	.align	4
.nv.constant0._ZN2at6native18elementwise_kernelILi128ELi4EZNS0_15gpu_kernel_implINS0_13BUnaryFunctorIfffNS0_15binary_internal10MulFunctorIfEEEEEEvRNS_18TensorIteratorBaseERKT_EUliE_EEviT1_:
	.zero		1448


//--------------------- .nv.constant0._ZN2at6native27unrolled_elementwise_kernelINS0_13BUnaryFunctorIfffNS0_15binary_internal10MulFunctorIfEEEESt5arrayIPcLm2EELi4E23TrivialOffsetCalculatorILi1EjESB_NS0_6memory12LoadWithCastILi1EEENSC_13StoreWithCastILi1EEEEEviT_T0_T2_T3_T4_T5_ --------------------------
	.section	.nv.constant0._ZN2at6native27unrolled_elementwise_kernelINS0_13BUnaryFunctorIfffNS0_15binary_internal10MulFunctorIfEEEESt5arrayIPcLm2EELi4E23TrivialOffsetCalculatorILi1EjESB_NS0_6memory12LoadWithCastILi1EEENSC_13StoreWithCastILi1EEEEEviT_T0_T2_T3_T4_T5_,"a",@progbits
	.sectionflags	@""
	.align	4
.nv.constant0._ZN2at6native27unrolled_elementwise_kernelINS0_13BUnaryFunctorIfffNS0_15binary_internal10MulFunctorIfEEEESt5arrayIPcLm2EELi4E23TrivialOffsetCalculatorILi1EjESB_NS0_6memory12LoadWithCastILi1EEENSC_13StoreWithCastILi1EEEEEviT_T0_T2_T3_T4_T5_:
	.zero		948


//--------------------- .nv.constant0._ZN2at6native18elementwise_kernelILi128ELi2EZNS0_22gpu_kernel_impl_nocastINS0_13BUnaryFunctorIfffNS0_15binary_internal10MulFunctorIfEEEEEEvRNS_18TensorIteratorBaseERKT_EUliE_EEviT1_ --------------------------
	.section	.nv.constant0._ZN2at6native18elementwise_kernelILi128ELi2EZNS0_22gpu_kernel_impl_nocastINS0_13BUnaryFunctorIfffNS0_15binary_internal10MulFunctorIfEEEEEEvRNS_18TensorIteratorBaseERKT_EUliE_EEviT1_,"a",@progbits
	.sectionflags	@""
	.align	4
.nv.constant0._ZN2at6native18elementwise_kernelILi128ELi2EZNS0_22gpu_kernel_impl_nocastINS0_13BUnaryFunctorIfffNS0_15binary_internal10MulFunctorIfEEEEEEvRNS_18TensorIteratorBaseERKT_EUliE_EEviT1_:
	.zero		1440


//--------------------- .nv.constant0._ZN2at6native27unrolled_elementwise_kernelINS0_13BUnaryFunctorIfffNS0_15binary_internal10MulFunctorIfEEEESt5arrayIPcLm2EELi4E23TrivialOffsetCalculatorILi1EjESB_NS0_6memory15LoadWithoutCastENSC_16StoreWithoutCastEEEviT_T0_T2_T3_T4_T5_ --------------------------
	.section	.nv.constant0._ZN2at6native27unrolled_elementwise_kernelINS0_13BUnaryFunctorIfffNS0_15binary_internal10MulFunctorIfEEEESt5arrayIPcLm2EELi4E23TrivialOffsetCalculatorILi1EjESB_NS0_6memory15LoadWithoutCastENSC_16StoreWithoutCastEEEviT_T0_T2_T3_T4_T5_,"a",@progbits
	.sectionflags	@""
	.align	4
.nv.constant0._ZN2at6native27unrolled_elementwise_kernelINS0_13BUnaryFunctorIfffNS0_15binary_internal10MulFunctorIfEEEESt5arrayIPcLm2EELi4E23TrivialOffsetCalculatorILi1EjESB_NS0_6memory15LoadWithoutCastENSC_16StoreWithoutCastEEEviT_T0_T2_T3_T4_T5_:
	.zero		932


//--------------------- .nv.constant0._ZN2at6native29vectorized_elementwise_kernelILi2ENS0_13BUnaryFunctorIfffNS0_15binary_internal10MulFunctorIfEEEESt5arrayIPcLm2EEEEviT0_T1_ --------------------------
	.section	.nv.constant0._ZN2at6native29vectorized_elementwise_kernelILi2ENS0_13BUnaryFunctorIfffNS0_15binary_internal10MulFunctorIfEEEESt5arrayIPcLm2EEEEviT0_T1_,"a",@progbits
	.sectionflags	@""
	.align	4
.nv.constant0._ZN2at6native29vectorized_elementwise_kernelILi2ENS0_13BUnaryFunctorIfffNS0_15binary_internal10MulFunctorIfEEEESt5arrayIPcLm2EEEEviT0_T1_:
	.zero		928


//--------------------- .nv.constant0._ZN2at6native29vectorized_elementwise_kernelILi4ENS0_13BUnaryFunctorIfffNS0_15binary_internal10MulFunctorIfEEEESt5arrayIPcLm2EEEEviT0_T1_ --------------------------
	.section	.nv.constant0._ZN2at6native29vectorized_elementwise_kernelILi4ENS0_13BUnaryFunctorIfffNS0_15binary_internal10MulFunctorIfEEEESt5arrayIPcLm2EEEEviT0_T1_,"a",@progbits
	.sectionflags	@""
	.align	4
.nv.constant0._ZN2at6native29vectorized_elementwise_kernelILi4ENS0_13BUnaryFunctorIfffNS0_15binary_internal10MulFunctorIfEEEESt5arrayIPcLm2EEEEviT0_T1_:
	.zero		928


//--------------------- .nv.constant0._ZN2at6native29vectorized_elementwise_kernelILi8ENS0_13BUnaryFunctorIfffNS0_15binary_internal10MulFunctorIfEEEESt5arrayIPcLm2EEEEviT0_T1_ --------------------------
	.section	.nv.constant0._ZN2at6native29vectorized_elementwise_kernelILi8ENS0_13BUnaryFunctorIfffNS0_15binary_internal10MulFunctorIfEEEESt5arrayIPcLm2EEEEviT0_T1_,"a",@progbits
	.sectionflags	@""
	.align	4
.nv.constant0._ZN2at6native29vectorized_elementwise_kernelILi8ENS0_13BUnaryFunctorIfffNS0_15binary_internal10MulFunctorIfEEEESt5arrayIPcLm2EEEEviT0_T1_:
	.zero		928


//--------------------- .nv.constant0._ZN2at6native18elementwise_kernelILi128ELi4EZNS0_15gpu_kernel_implINS0_13BUnaryFunctorIdddNS0_15binary_internal10MulFunctorIdEEEEEEvRNS_18TensorIteratorBaseERKT_EUliE_EEviT1_ --------------------------
	.section	.nv.constant0._ZN2at6native18elementwise_kernelILi128ELi4EZNS0_15gpu_kernel_implINS0_13BUnaryFunctorIdddNS0_15binary_internal10MulFunctorIdEEEEEEvRNS_18TensorIteratorBaseERKT_EUliE_EEviT1_,"a",@progbits
	.sectionflags	@""
	.align	4
.nv.constant0._ZN2at6native18elementwise_kernelILi128ELi4EZNS0_15gpu_kernel_implINS0_13BUnaryFunctorIdddNS0_15binary_internal10MulFunctorIdEEEEEEvRNS_18TensorIteratorBaseERKT_EUliE_EEviT1_:
	.zero		1456


//--------------------- .nv.constant0._ZN2at6native27unrolled_elementwise_kernelINS0_13BUnaryFunctorIdddNS0_15binary_internal10MulFunctorIdEEEESt5arrayIPcLm2EELi4E23TrivialOffsetCalculatorILi1EjESB_NS0_6memory12LoadWithCastILi1EEENSC_13StoreWithCastILi1EEEEEviT_T0_T2_T3_T4_T5_ --------------------------
	.section	.nv.constant0._ZN2at6native27unrolled_elementwise_kernelINS0_13BUnaryFunctorIdddNS0_15binary_internal10MulFunctorIdEEEESt5arrayIPcLm2EELi4E23TrivialOffsetCalculatorILi1EjESB_NS0_6memory12LoadWithCastILi1EEENSC_13StoreWithCastILi1EEEEEviT_T0_T2_T3_T4_T5_,"a",@progbits
	.sectionflags	@""
	.align	4
.nv.constant0._ZN2at6native27unrolled_elementwise_kernelINS0_13BUnaryFunctorIdddNS0_15binary_internal10MulFunctorIdEEEESt5arrayIPcLm2EELi4E23TrivialOffsetCalculatorILi1EjESB_NS0_6memory12LoadWithCastILi1EEENSC_13StoreWithCastILi1EEEEEviT_T0_T2_T3_T4_T5_:
	.zero		956


//--------------------- .nv.constant0._ZN2at6native18elementwise_kernelILi128ELi2EZNS0_22gpu_kernel_impl_nocastINS0_13BUnaryFunctorIdddNS0_15binary_internal10MulFunctorIdEEEEEEvRNS_18TensorIteratorBaseERKT_EUliE_EEviT1_ --------------------------
	.section	.nv.constant0._ZN2at6native18elementwise_kernelILi128ELi2EZNS0_22gpu_kernel_impl_nocastINS0_13BUnaryFunctorIdddNS0_15binary_internal10MulFunctorIdEEEEEEvRNS_18TensorIteratorBaseERKT_EUliE_EEviT1_,"a",@progbits
	.sectionflags	@""
	.align	4
.nv.constant0._ZN2at6native18elementwise_kernelILi128ELi2EZNS0_22gpu_kernel_impl_nocastINS0_13BUnaryFunctorIdddNS0_15binary_internal10MulFunctorIdEEEEEEvRNS_18TensorIteratorBaseERKT_EUliE_EEviT1_:
	.zero		1448


//--------------------- .nv.constant0._ZN2at6native27unrolled_elementwise_kernelINS0_13BUnaryFunctorIdddNS0_15binary_internal10MulFunctorIdEEEESt5arrayIPcLm2EELi4E23TrivialOffsetCalculatorILi1EjESB_NS0_6memory15LoadWithoutCastENSC_16StoreWithoutCastEEEviT_T0_T2_T3_T4_T5_ --------------------------
	.section	.nv.constant0._ZN2at6native27unrolled_elementwise_kernelINS0_13BUnaryFunctorIdddNS0_15binary_internal10MulFunctorIdEEEESt5arrayIPcLm2EELi4E23TrivialOffsetCalculatorILi1EjESB_NS0_6memory15LoadWithoutCastENSC_16StoreWithoutCastEEEviT_T0_T2_T3_T4_T5_,"a",@progbits
	.sectionflags	@""
	.align	4
.nv.constant0._ZN2at6native27unrolled_elementwise_kernelINS0_13BUnaryFunctorIdddNS0_15binary_internal10MulFunctorIdEEEESt5arrayIPcLm2EELi4E23TrivialOffsetCalculatorILi1EjESB_NS0_6memory15LoadWithoutCastENSC_16StoreWithoutCastEEEviT_T0_T2_T3_T4_T5_:
	.zero		940


//--------------------- .nv.constant0._ZN2at6native29vectorized_elementwise_kernelILi2ENS0_13BUnaryFunctorIdddNS0_15binary_internal10MulFunctorIdEEEESt5arrayIPcLm2EEEEviT0_T1_ --------------------------
	.section	.nv.constant0._ZN2at6native29vectorized_elementwise_kernelILi2ENS0_13BUnaryFunctorIdddNS0_15binary_internal10MulFunctorIdEEEESt5arrayIPcLm2EEEEviT0_T1_,"a",@progbits
	.sectionflags	@""
	.align	4
.nv.constant0._ZN2at6native29vectorized_elementwise_kernelILi2ENS0_13BUnaryFunctorIdddNS0_15binary_internal10MulFunctorIdEEEESt5arrayIPcLm2EEEEviT0_T1_:
	.zero		936


//--------------------- .nv.constant0._ZN2at6native29vectorized_elementwise_kernelILi4ENS0_13BUnaryFunctorIdddNS0_15binary_internal10MulFunctorIdEEEESt5arrayIPcLm2EEEEviT0_T1_ --------------------------
	.section	.nv.constant0._ZN2at6native29vectorized_elementwise_kernelILi4ENS0_13BUnaryFunctorIdddNS0_15binary_internal10MulFunctorIdEEEESt5arrayIPcLm2EEEEviT0_T1_,"a",@progbits
	.sectionflags	@""
	.align	4
.nv.constant0._ZN2at6native29vectorized_elementwise_kernelILi4ENS0_13BUnaryFunctorIdddNS0_15binary_internal10MulFunctorIdEEEESt5arrayIPcLm2EEEEviT0_T1_:
	.zero		936


//--------------------- .nv.constant0._ZN2at6native29vectorized_elementwise_kernelILi8ENS0_13BUnaryFunctorIdddNS0_15binary_internal10MulFunctorIdEEEESt5arrayIPcLm2EEEEviT0_T1_ --------------------------
	.section	.nv.constant0._ZN2at6native29vectorized_elementwise_kernelILi8ENS0_13BUnaryFunctorIdddNS0_15binary_internal10MulFunctorIdEEEESt5arrayIPcLm2EEEEviT0_T1_,"a",@progbits
	.sectionflags	@""
	.align	4
.nv.constant0._ZN2at6native29vectorized_elementwise_kernelILi8ENS0_13BUnaryFunctorIdddNS0_15binary_internal10MulFunctorIdEEEESt5arrayIPcLm2EEEEviT0_T1_:
	.zero		936


//--------------------- SYMBOLS --------------------------

	.type		.nv.reservedSmem.offset0,@object
	.size		.nv.reservedSmem.offset0,0x4
	.type		__assertfail,@function
